#include "gn_cuda_host_template.cuh"

namespace group_norm_v2 {

GN_CUDA_INST_DEFINE(256, 1280)

}  // namespace group_norm_v2


// ===== COMPILED SASS (sm_90a) =====

	.target	sm_90a

	.elftype	@"ET_EXEC"


//--------------------- .note.nv.tkinfo           --------------------------
	.section	.note.nv.tkinfo,"",@"SHT_NOTE"
	.sectionflags	@"SHF_NOTE_NV_TKINFO"
	.tkinfo
        /*0018*/ 	.word	0x00000002
        /*0030*/ 	.string	""
        /*0030*/ 	.string	"ptxas"
        /*0030*/ 	.string	"Cuda compilation tools, release 13.0, V13.0.88"
        /*0030*/ 	.string	"Build cuda_13.0.r13.0/compiler.36424714_0"
        /*0030*/ 	.string	"-arch sm_90a -m 64 "



//--------------------- .note.nv.cuinfo           --------------------------
	.section	.note.nv.cuinfo,"",@"SHT_NOTE"
	.sectionflags	@"SHF_NOTE_NV_CUINFO"
        /*0018*/ 	.short	0x0002
        /*001a*/ 	.short	0x005a
        /*001c*/ 	.short	0x0082
	.zero		2


//--------------------- .nv.info                  --------------------------
	.section	.nv.info,"",@"SHT_CUDA_INFO"
	.align	4


	//----- nvinfo : EIATTR_REGCOUNT
	.align		4
        /*0000*/ 	.byte	0x04, 0x2f
        /*0002*/ 	.short	(.L_1 - .L_0)
	.align		4
.L_0:
        /*0004*/ 	.word	index@(_ZN13group_norm_v214gn_cuda_kernelI6__halfLi320ELi1ELi16ELi80ELi256ELb1ELi128ELi320ELi320ELi4ELb0ELi74ELb0ELb1ENS_16CompileConditionILi900EEEEEvPT_PKS4_S7_S7_flPfS8_Pj)
        /*0008*/ 	.word	0x000000a8


	//----- nvinfo : EIATTR_FRAME_SIZE
	.align		4
.L_1:
        /*000c*/ 	.byte	0x04, 0x11
        /*000e*/ 	.short	(.L_3 - .L_2)
	.align		4
.L_2:
        /*0010*/ 	.word	index@(_ZN13group_norm_v214gn_cuda_kernelI6__halfLi320ELi1ELi16ELi80ELi256ELb1ELi128ELi320ELi320ELi4ELb0ELi74ELb0ELb1ENS_16CompileConditionILi900EEEEEvPT_PKS4_S7_S7_flPfS8_Pj)
        /*0014*/ 	.word	0x00000008


	//----- nvinfo : EIATTR_REGCOUNT
	.align		4
.L_3:
        /*0018*/ 	.byte	0x04, 0x2f
        /*001a*/ 	.short	(.L_5 - .L_4)
	.align		4
.L_4:
        /*001c*/ 	.word	index@(_ZN13group_norm_v214gn_cuda_kernelI6__halfLi320ELi1ELi16ELi80ELi256ELb1ELi128ELi320ELi320ELi4ELb1ELi74ELb0ELb0ENS_16CompileConditionILi900EEEEEvPT_PKS4_S7_S7_flPfS8_Pj)
        /*0020*/ 	.word	0x000000a8


	//----- nvinfo : EIATTR_FRAME_SIZE
	.align		4
.L_5:
        /*0024*/ 	.byte	0x04, 0x11
        /*0026*/ 	.short	(.L_7 - .L_6)
	.align		4
.L_6:
        /*0028*/ 	.word	index@(_ZN13group_norm_v214gn_cuda_kernelI6__halfLi320ELi1ELi16ELi80ELi256ELb1ELi128ELi320ELi320ELi4ELb1ELi74ELb0ELb0ENS_16CompileConditionILi900EEEEEvPT_PKS4_S7_S7_flPfS8_Pj)
        /*002c*/ 	.word	0x00000130


	//----- nvinfo : EIATTR_REGCOUNT
	.align		4
.L_7:
        /*0030*/ 	.byte	0x04, 0x2f
        /*0032*/ 	.short	(.L_9 - .L_8)
	.align		4
.L_8:
        /*0034*/ 	.word	index@(_ZN13group_norm_v214gn_cuda_kernelI6__halfLi320ELi3ELi16ELi80ELi256ELb1ELi64ELi320ELi320ELi4ELb1ELi87ELb0ELb0ENS_16CompileConditionILi900EEEEEvPT_PKS4_S7_S7_flPfS8_Pj)
        /*0038*/ 	.word	0x00000040


	//----- nvinfo : EIATTR_FRAME_SIZE
	.align		4
.L_9:
        /*003c*/ 	.byte	0x04, 0x11
        /*003e*/ 	.short	(.L_11 - .L_10)
	.align		4
.L_10:
        /*0040*/ 	.word	index@(_ZN13group_norm_v214gn_cuda_kernelI6__halfLi320ELi3ELi16ELi80ELi256ELb1ELi64ELi320ELi320ELi4ELb1ELi87ELb0ELb0ENS_16CompileConditionILi900EEEEEvPT_PKS4_S7_S7_flPfS8_Pj)
        /*0044*/ 	.word	0x00000160


	//----- nvinfo : EIATTR_REGCOUNT
	.align		4
.L_11:
        /*0048*/ 	.byte	0x04, 0x2f
        /*004a*/ 	.short	(.L_13 - .L_12)
	.align		4
.L_12:
        /*004c*/ 	.word	index@(_ZN13group_norm_v214gn_cuda_kernelI6__halfLi320ELi1ELi16ELi80ELi256ELb1ELi64ELi320ELi320ELi4ELb1ELi37ELb0ELb0ENS_16CompileConditionILi900EEEEEvPT_PKS4_S7_S7_flPfS8_Pj)
        /*0050*/ 	.word	0x000000a8


	//----- nvinfo : EIATTR_FRAME_SIZE
	.align		4
.L_13:
        /*0054*/ 	.byte	0x04, 0x11
        /*0056*/ 	.short	(.L_15 - .L_14)
	.align		4
.L_14:
        /*0058*/ 	.word	index@(_ZN13group_norm_v214gn_cuda_kernelI6__halfLi320ELi1ELi16ELi80ELi256ELb1ELi64ELi320ELi320ELi4ELb1ELi37ELb0ELb0ENS_16CompileConditionILi900EEEEEvPT_PKS4_S7_S7_flPfS8_Pj)
        /*005c*/ 	.word	0x00000000


	//----- nvinfo : EIATTR_REGCOUNT
	.align		4
.L_15:
        /*0060*/ 	.byte	0x04, 0x2f
        /*0062*/ 	.short	(.L_17 - .L_16)
	.align		4
.L_16:
        /*0064*/ 	.word	index@(_ZN13group_norm_v214gn_cuda_kernelI6__halfLi320ELi3ELi16ELi80ELi256ELb1ELi32ELi320ELi320ELi4ELb1ELi43ELb0ELb0ENS_16CompileConditionILi900EEEEEvPT_PKS4_S7_S7_flPfS8_Pj)
        /*0068*/ 	.word	0x00000040


	//----- nvinfo : EIATTR_FRAME_SIZE
	.align		4
.L_17:
        /*006c*/ 	.byte	0x04, 0x11
        /*006e*/ 	.short	(.L_19 - .L_18)
	.align		4
.L_18:
        /*0070*/ 	.word	index@(_ZN13group_norm_v214gn_cuda_kernelI6__halfLi320ELi3ELi16ELi80ELi256ELb1ELi32ELi320ELi320ELi4ELb1ELi43ELb0ELb0ENS_16CompileConditionILi900EEEEEvPT_PKS4_S7_S7_flPfS8_Pj)
        /*0074*/ 	.word	0x00000000


	//----- nvinfo : EIATTR_REGCOUNT
	.align		4
.L_19:
        /*0078*/ 	.byte	0x04, 0x2f
        /*007a*/ 	.short	(.L_21 - .L_20)
	.align		4
.L_20:
        /*007c*/ 	.word	index@(_ZN13group_norm_v214gn_cuda_kernelI6__halfLi320ELi1ELi16ELi80ELi256ELb1ELi32ELi320ELi320ELi4ELb1ELi18ELb0ELb0ENS_16CompileConditionILi900EEEEEvPT_PKS4_S7_S7_flPfS8_Pj)
        /*0080*/ 	.word	0x00000060


	//----- nvinfo : EIATTR_FRAME_SIZE
	.align		4
.L_21:
        /*0084*/ 	.byte	0x04, 0x11
        /*0086*/ 	.short	(.L_23 - .L_22)
	.align		4
.L_22:
        /*0088*/ 	.word	index@(_ZN13group_norm_v214gn_cuda_kernelI6__halfLi320ELi1ELi16ELi80ELi256ELb1ELi32ELi320ELi320ELi4ELb1ELi18ELb0ELb0ENS_16CompileConditionILi900EEEEEvPT_PKS4_S7_S7_flPfS8_Pj)
        /*008c*/ 	.word	0x00000000


	//----- nvinfo : EIATTR_REGCOUNT
	.align		4
.L_23:
        /*0090*/ 	.byte	0x04, 0x2f
        /*0092*/ 	.short	(.L_25 - .L_24)
	.align		4
.L_24:
        /*0094*/ 	.word	index@(_ZN13group_norm_v214gn_cuda_kernelI6__halfLi320ELi3ELi16ELi80ELi256ELb1ELi16ELi320ELi320ELi4ELb1ELi21ELb0ELb0ENS_16CompileConditionILi900EEEEEvPT_PKS4_S7_S7_flPfS8_Pj)
        /*0098*/ 	.word	0x00000040


	//----- nvinfo : EIATTR_FRAME_SIZE
	.align		4
.L_25:
        /*009c*/ 	.byte	0x04, 0x11
        /*009e*/ 	.short	(.L_27 - .L_26)
	.align		4
.L_26:
        /*00a0*/ 	.word	index@(_ZN13group_norm_v214gn_cuda_kernelI6__halfLi320ELi3ELi16ELi80ELi256ELb1ELi16ELi320ELi320ELi4ELb1ELi21ELb0ELb0ENS_16CompileConditionILi900EEEEEvPT_PKS4_S7_S7_flPfS8_Pj)
        /*00a4*/ 	.word	0x00000000


	//----- nvinfo : EIATTR_REGCOUNT
	.align		4
.L_27:
        /*00a8*/ 	.byte	0x04, 0x2f
        /*00aa*/ 	.short	(.L_29 - .L_28)
	.align		4
.L_28:
        /*00ac*/ 	.word	index@(_ZN13group_norm_v214gn_cuda_kernelI6__halfLi320ELi1ELi16ELi80ELi256ELb1ELi16ELi320ELi320ELi4ELb1ELi9ELb0ELb0ENS_16CompileConditionILi900EEEEEvPT_PKS4_S7_S7_flPfS8_Pj)
        /*00b0*/ 	.word	0x00000060


	//----- nvinfo : EIATTR_FRAME_SIZE
	.align		4
.L_29:
        /*00b4*/ 	.byte	0x04, 0x11
        /*00b6*/ 	.short	(.L_31 - .L_30)
	.align		4
.L_30:
        /*00b8*/ 	.word	index@(_ZN13group_norm_v214gn_cuda_kernelI6__halfLi320ELi1ELi16ELi80ELi256ELb1ELi16ELi320ELi320ELi4ELb1ELi9ELb0ELb0ENS_16CompileConditionILi900EEEEEvPT_PKS4_S7_S7_flPfS8_Pj)
        /*00bc*/ 	.word	0x00000000


	//----- nvinfo : EIATTR_REGCOUNT
	.align		4
.L_31:
        /*00c0*/ 	.byte	0x04, 0x2f
        /*00c2*/ 	.short	(.L_33 - .L_32)
	.align		4
.L_32:
        /*00c4*/ 	.word	index@(_ZN13group_norm_v214gn_cuda_kernelI6__halfLi320ELi3ELi16ELi80ELi256ELb1ELi8ELi320ELi320ELi4ELb1ELi10ELb0ELb0ENS_16CompileConditionILi900EEEEEvPT_PKS4_S7_S7_flPfS8_Pj)
        /*00c8*/ 	.word	0x00000040


	//----- nvinfo : EIATTR_FRAME_SIZE
	.align		4
.L_33:
        /*00cc*/ 	.byte	0x04, 0x11
        /*00ce*/ 	.short	(.L_35 - .L_34)
	.align		4
.L_34:
        /*00d0*/ 	.word	index@(_ZN13group_norm_v214gn_cuda_kernelI6__halfLi320ELi3ELi16ELi80ELi256ELb1ELi8ELi320ELi320ELi4ELb1ELi10ELb0ELb0ENS_16CompileConditionILi900EEEEEvPT_PKS4_S7_S7_flPfS8_Pj)
        /*00d4*/ 	.word	0x00000000


	//----- nvinfo : EIATTR_REGCOUNT
	.align		4
.L_35:
        /*00d8*/ 	.byte	0x04, 0x2f
        /*00da*/ 	.short	(.L_37 - .L_36)
	.align		4
.L_36:
        /*00dc*/ 	.word	index@(_ZN13group_norm_v214gn_cuda_kernelI6__halfLi320ELi1ELi16ELi80ELi256ELb1ELi8ELi320ELi320ELi4ELb1ELi4ELb0ELb0ENS_16CompileConditionILi900EEEEEvPT_PKS4_S7_S7_flPfS8_Pj)
        /*00e0*/ 	.word	0x00000050


	//----- nvinfo : EIATTR_FRAME_SIZE
	.align		4
.L_37:
        /*00e4*/ 	.byte	0x04, 0x11
        /*00e6*/ 	.short	(.L_39 - .L_38)
	.align		4
.L_38:
        /*00e8*/ 	.word	index@(_ZN13group_norm_v214gn_cuda_kernelI6__halfLi320ELi1ELi16ELi80ELi256ELb1ELi8ELi320ELi320ELi4ELb1ELi4ELb0ELb0ENS_16CompileConditionILi900EEEEEvPT_PKS4_S7_S7_flPfS8_Pj)
        /*00ec*/ 	.word	0x00000000


	//----- nvinfo : EIATTR_REGCOUNT
	.align		4
.L_39:
        /*00f0*/ 	.byte	0x04, 0x2f
        /*00f2*/ 	.short	(.L_41 - .L_40)
	.align		4
.L_40:
        /*00f4*/ 	.word	index@(_ZN13group_norm_v214gn_cuda_kernelI6__halfLi320ELi3ELi16ELi80ELi256ELb1ELi4ELi320ELi320ELi4ELb1ELi5ELb0ELb0ENS_16CompileConditionILi900EEEEEvPT_PKS4_S7_S7_flPfS8_Pj)
        /*00f8*/ 	.word	0x00000038


	//----- nvinfo : EIATTR_FRAME_SIZE
	.align		4
.L_41:
        /*00fc*/ 	.byte	0x04, 0x11
        /*00fe*/ 	.short	(.L_43 - .L_42)
	.align		4
.L_42:
        /*0100*/ 	.word	index@(_ZN13group_norm_v214gn_cuda_kernelI6__halfLi320ELi3ELi16ELi80ELi256ELb1ELi4ELi320ELi320ELi4ELb1ELi5ELb0ELb0ENS_16CompileConditionILi900EEEEEvPT_PKS4_S7_S7_flPfS8_Pj)
        /*0104*/ 	.word	0x00000000


	//----- nvinfo : EIATTR_REGCOUNT
	.align		4
.L_43:
        /*0108*/ 	.byte	0x04, 0x2f
        /*010a*/ 	.short	(.L_45 - .L_44)
	.align		4
.L_44:
        /*010c*/ 	.word	index@(_ZN13group_norm_v214gn_cuda_kernelI6__halfLi320ELi1ELi32ELi40ELi256ELb0ELi256ELi40ELi40ELi4ELb0ELi148ELb0ELb0ENS_16CompileConditionILi900EEEEEvPT_PKS4_S7_S7_flPfS8_Pj)
        /*0110*/ 	.word	0x00000030


	//----- nvinfo : EIATTR_FRAME_SIZE
	.align		4
.L_45:
        /*0114*/ 	.byte	0x04, 0x11
        /*0116*/ 	.short	(.L_47 - .L_46)
	.align		4
.L_46:
        /*0118*/ 	.word	index@(_ZN13group_norm_v214gn_cuda_kernelI6__halfLi320ELi1ELi32ELi40ELi256ELb0ELi256ELi40ELi40ELi4ELb0ELi148ELb0ELb0ENS_16CompileConditionILi900EEEEEvPT_PKS4_S7_S7_flPfS8_Pj)
        /*011c*/ 	.word	0x00000000


	//----- nvinfo : EIATTR_REGCOUNT
	.align		4
.L_47:
        /*0120*/ 	.byte	0x04, 0x2f
        /*0122*/ 	.short	(.L_49 - .L_48)
	.align		4
.L_48:
        /*0124*/ 	.word	index@(_ZN13group_norm_v214gn_cuda_kernelI6__halfLi320ELi1ELi32ELi40ELi256ELb0ELi256ELi40ELi40ELi4ELb0ELi116ELb0ELb0ENS_16CompileConditionILi900EEEEEvPT_PKS4_S7_S7_flPfS8_Pj)
        /*0128*/ 	.word	0x00000030


	//----- nvinfo : EIATTR_FRAME_SIZE
	.align		4
.L_49:
        /*012c*/ 	.byte	0x04, 0x11
        /*012e*/ 	.short	(.L_51 - .L_50)
	.align		4
.L_50:
        /*0130*/ 	.word	index@(_ZN13group_norm_v214gn_cuda_kernelI6__halfLi320ELi1ELi32ELi40ELi256ELb0ELi256ELi40ELi40ELi4ELb0ELi116ELb0ELb0ENS_16CompileConditionILi900EEEEEvPT_PKS4_S7_S7_flPfS8_Pj)
        /*0134*/ 	.word	0x00000000


	//----- nvinfo : EIATTR_REGCOUNT
	.align		4
.L_51:
        /*0138*/ 	.byte	0x04, 0x2f
        /*013a*/ 	.short	(.L_53 - .L_52)
	.align		4
.L_52:
        /*013c*/ 	.word	index@(_ZN13group_norm_v218gn_bwd_cuda_kernelI6__halfLi320ELi2ELi16ELi80ELi256ELb1ELb1ELi32ELi320ELi320ELi4ELb1ELi36ELb0ELb0ELNS_15WgradSyncMethodE3ENS_16CompileConditionILi900EEEEEvPT_S6_S6_PKS5_S8_S8_S8_PKfflPfPj)
        /*0140*/ 	.word	0x00000060


	//----- nvinfo : EIATTR_FRAME_SIZE
	.align		4
.L_53:
        /*0144*/ 	.byte	0x04, 0x11
        /*0146*/ 	.short	(.L_55 - .L_54)
	.align		4
.L_54:
        /*0148*/ 	.word	index@(_ZN13group_norm_v218gn_bwd_cuda_kernelI6__halfLi320ELi2ELi16ELi80ELi256ELb1ELb1ELi32ELi320ELi320ELi4ELb1ELi36ELb0ELb0ELNS_15WgradSyncMethodE3ENS_16CompileConditionILi900EEEEEvPT_S6_S6_PKS5_S8_S8_S8_PKfflPfPj)
        /*014c*/ 	.word	0x00000050


	//----- nvinfo : EIATTR_REGCOUNT
	.align		4
.L_55:
        /*0150*/ 	.byte	0x04, 0x2f
        /*0152*/ 	.short	(.L_57 - .L_56)
	.align		4
.L_56:
        /*0154*/ 	.word	index@(_ZN13group_norm_v218gn_bwd_cuda_kernelI6__halfLi320ELi3ELi16ELi80ELi256ELb1ELb1ELi32ELi320ELi320ELi4ELb1ELi40ELb0ELb0ELNS_15WgradSyncMethodE3ENS_16CompileConditionILi900EEEEEvPT_S6_S6_PKS5_S8_S8_S8_PKfflPfPj)
        /*0158*/ 	.word	0x00000040


	//----- nvinfo : EIATTR_FRAME_SIZE
	.align		4
.L_57:
        /*015c*/ 	.byte	0x04, 0x11
        /*015e*/ 	.short	(.L_59 - .L_58)
	.align		4
.L_58:
        /*0160*/ 	.word	index@(_ZN13group_norm_v218gn_bwd_cuda_kernelI6__halfLi320ELi3ELi16ELi80ELi256ELb1ELb1ELi32ELi320ELi320ELi4ELb1ELi40ELb0ELb0ELNS_15WgradSyncMethodE3ENS_16CompileConditionILi900EEEEEvPT_S6_S6_PKS5_S8_S8_S8_PKfflPfPj)
        /*0164*/ 	.word	0x00000120


	//----- nvinfo : EIATTR_REGCOUNT
	.align		4
.L_59:
        /*0168*/ 	.byte	0x04, 0x2f
        /*016a*/ 	.short	(.L_61 - .L_60)
	.align		4
.L_60:
        /*016c*/ 	.word	index@(_ZN13group_norm_v218gn_bwd_cuda_kernelI6__halfLi320ELi1ELi16ELi80ELi256ELb1ELb1ELi64ELi320ELi320ELi4ELb1ELi36ELb0ELb0ELNS_15WgradSyncMethodE3ENS_16CompileConditionILi900EEEEEvPT_S6_S6_PKS5_S8_S8_S8_PKfflPfPj)
        /*0170*/ 	.word	0x000000a8


	//----- nvinfo : EIATTR_FRAME_SIZE
	.align		4
.L_61:
        /*0174*/ 	.byte	0x04, 0x11
        /*0176*/ 	.short	(.L_63 - .L_62)
	.align		4
.L_62:
        /*0178*/ 	.word	index@(_ZN13group_norm_v218gn_bwd_cuda_kernelI6__halfLi320ELi1ELi16ELi80ELi256ELb1ELb1ELi64ELi320ELi320ELi4ELb1ELi36ELb0ELb0ELNS_15WgradSyncMethodE3ENS_16CompileConditionILi900EEEEEvPT_S6_S6_PKS5_S8_S8_S8_PKfflPfPj)
        /*017c*/ 	.word	0x00000070


	//----- nvinfo : EIATTR_REGCOUNT
	.align		4
.L_63:
        /*0180*/ 	.byte	0x04, 0x2f
        /*0182*/ 	.short	(.L_65 - .L_64)
	.align		4
.L_64:
        /*0184*/ 	.word	index@(_ZN13group_norm_v218gn_bwd_cuda_kernelI6__halfLi320ELi1ELi16ELi80ELi256ELb1ELb1ELi32ELi320ELi320ELi4ELb1ELi16ELb0ELb0ELNS_15WgradSyncMethodE3ENS_16CompileConditionILi900EEEEEvPT_S6_S6_PKS5_S8_S8_S8_PKfflPfPj)
        /*0188*/ 	.word	0x00000090


	//----- nvinfo : EIATTR_FRAME_SIZE
	.align		4
.L_65:
        /*018c*/ 	.byte	0x04, 0x11
        /*018e*/ 	.short	(.L_67 - .L_66)
	.align		4
.L_66:
        /*0190*/ 	.word	index@(_ZN13group_norm_v218gn_bwd_cuda_kernelI6__halfLi320ELi1ELi16ELi80ELi256ELb1ELb1ELi32ELi320ELi320ELi4ELb1ELi16ELb0ELb0ELNS_15WgradSyncMethodE3ENS_16CompileConditionILi900EEEEEvPT_S6_S6_PKS5_S8_S8_S8_PKfflPfPj)
        /*0194*/ 	.word	0x00000000


	//----- nvinfo : EIATTR_REGCOUNT
	.align		4
.L_67:
        /*0198*/ 	.byte	0x04, 0x2f
        /*019a*/ 	.short	(.L_69 - .L_68)
	.align		4
.L_68:
        /*019c*/ 	.word	index@(_ZN13group_norm_v218gn_bwd_cuda_kernelI6__halfLi320ELi3ELi16ELi80ELi256ELb1ELb1ELi16ELi320ELi320ELi4ELb1ELi20ELb0ELb0ELNS_15WgradSyncMethodE3ENS_16CompileConditionILi900EEEEEvPT_S6_S6_PKS5_S8_S8_S8_PKfflPfPj)
        /*01a0*/ 	.word	0x00000040


	//----- nvinfo : EIATTR_FRAME_SIZE
	.align		4
.L_69:
        /*01a4*/ 	.byte	0x04, 0x11
        /*01a6*/ 	.short	(.L_71 - .L_70)
	.align		4
.L_70:
        /*01a8*/ 	.word	index@(_ZN13group_norm_v218gn_bwd_cuda_kernelI6__halfLi320ELi3ELi16ELi80ELi256ELb1ELb1ELi16ELi320ELi320ELi4ELb1ELi20ELb0ELb0ELNS_15WgradSyncMethodE3ENS_16CompileConditionILi900EEEEEvPT_S6_S6_PKS5_S8_S8_S8_PKfflPfPj)
        /*01ac*/ 	.word	0x00000028


	//----- nvinfo : EIATTR_REGCOUNT
	.align		4
.L_71:
        /*01b0*/ 	.byte	0x04, 0x2f
        /*01b2*/ 	.short	(.L_73 - .L_72)
	.align		4
.L_72:
        /*01b4*/ 	.word	index@(_ZN13group_norm_v218gn_bwd_cuda_kernelI6__halfLi320ELi1ELi16ELi80ELi256ELb1ELb1ELi16ELi320ELi320ELi4ELb1ELi8ELb0ELb0ELNS_15WgradSyncMethodE3ENS_16CompileConditionILi900EEEEEvPT_S6_S6_PKS5_S8_S8_S8_PKfflPfPj)
        /*01b8*/ 	.word	0x00000074


	//----- nvinfo : EIATTR_FRAME_SIZE
	.align		4
.L_73:
        /*01bc*/ 	.byte	0x04, 0x11
        /*01be*/ 	.short	(.L_75 - .L_74)
	.align		4
.L_74:
        /*01c0*/ 	.word	index@(_ZN13group_norm_v218gn_bwd_cuda_kernelI6__halfLi320ELi1ELi16ELi80ELi256ELb1ELb1ELi16ELi320ELi320ELi4ELb1ELi8ELb0ELb0ELNS_15WgradSyncMethodE3ENS_16CompileConditionILi900EEEEEvPT_S6_S6_PKS5_S8_S8_S8_PKfflPfPj)
        /*01c4*/ 	.word	0x00000000


	//----- nvinfo : EIATTR_REGCOUNT
	.align		4
.L_75:
        /*01c8*/ 	.byte	0x04, 0x2f
        /*01ca*/ 	.short	(.L_77 - .L_76)
	.align		4
.L_76:
        /*01cc*/ 	.word	index@(_ZN13group_norm_v218gn_bwd_cuda_kernelI6__halfLi320ELi3ELi16ELi80ELi256ELb1ELb1ELi8ELi320ELi320ELi4ELb1ELi8ELb0ELb0ELNS_15WgradSyncMethodE3ENS_16CompileConditionILi900EEEEEvPT_S6_S6_PKS5_S8_S8_S8_PKfflPfPj)
        /*01d0*/ 	.word	0x00000040


	//----- nvinfo : EIATTR_FRAME_SIZE
	.align		4
.L_77:
        /*01d4*/ 	.byte	0x04, 0x11
        /*01d6*/ 	.short	(.L_79 - .L_78)
	.align		4
.L_78:
        /*01d8*/ 	.word	index@(_ZN13group_norm_v218gn_bwd_cuda_kernelI6__halfLi320ELi3ELi16ELi80ELi256ELb1ELb1ELi8ELi320ELi320ELi4ELb1ELi8ELb0ELb0ELNS_15WgradSyncMethodE3ENS_16CompileConditionILi900EEEEEvPT_S6_S6_PKS5_S8_S8_S8_PKfflPfPj)
        /*01dc*/ 	.word	0x00000000


	//----- nvinfo : EIATTR_REGCOUNT
	.align		4
.L_79:
        /*01e0*/ 	.byte	0x04, 0x2f
        /*01e2*/ 	.short	(.L_81 - .L_80)
	.align		4
.L_80:
        /*01e4*/ 	.word	index@(_ZN13group_norm_v218gn_bwd_cuda_kernelI6__halfLi320ELi1ELi16ELi80ELi256ELb1ELb1ELi8ELi320ELi320ELi4ELb1ELi4ELb0ELb0ELNS_15WgradSyncMethodE3ENS_16CompileConditionILi900EEEEEvPT_S6_S6_PKS5_S8_S8_S8_PKfflPfPj)
        /*01e8*/ 	.word	0x00000053


	//----- nvinfo : EIATTR_FRAME_SIZE
	.align		4
.L_81:
        /*01ec*/ 	.byte	0x04, 0x11
        /*01ee*/ 	.short	(.L_83 - .L_82)
	.align		4
.L_82:
        /*01f0*/ 	.word	index@(_ZN13group_norm_v218gn_bwd_cuda_kernelI6__halfLi320ELi1ELi16ELi80ELi256ELb1ELb1ELi8ELi320ELi320ELi4ELb1ELi4ELb0ELb0ELNS_15WgradSyncMethodE3ENS_16CompileConditionILi900EEEEEvPT_S6_S6_PKS5_S8_S8_S8_PKfflPfPj)
        /*01f4*/ 	.word	0x00000000


	//----- nvinfo : EIATTR_REGCOUNT
	.align		4
.L_83:
        /*01f8*/ 	.byte	0x04, 0x2f
        /*01fa*/ 	.short	(.L_85 - .L_84)
	.align		4
.L_84:
        /*01fc*/ 	.word	index@(_ZN13group_norm_v218gn_bwd_cuda_kernelI6__halfLi320ELi3ELi16ELi80ELi256ELb1ELb1ELi4ELi320ELi320ELi4ELb1ELi5ELb0ELb0ELNS_15WgradSyncMethodE2ENS_16CompileConditionILi900EEEEEvPT_S6_S6_PKS5_S8_S8_S8_PKfflPfPj)
        /*0200*/ 	.word	0x00000040


	//----- nvinfo : EIATTR_FRAME_SIZE
	.align		4
.L_85:
        /*0204*/ 	.byte	0x04, 0x11
        /*0206*/ 	.short	(.L_87 - .L_86)
	.align		4
.L_86:
        /*0208*/ 	.word	index@(_ZN13group_norm_v218gn_bwd_cuda_kernelI6__halfLi320ELi3ELi16ELi80ELi256ELb1ELb1ELi4ELi320ELi320ELi4ELb1ELi5ELb0ELb0ELNS_15WgradSyncMethodE2ENS_16CompileConditionILi900EEEEEvPT_S6_S6_PKS5_S8_S8_S8_PKfflPfPj)
        /*020c*/ 	.word	0x00000000


	//----- nvinfo : EIATTR_REGCOUNT
	.align		4
.L_87:
        /*0210*/ 	.byte	0x04, 0x2f
        /*0212*/ 	.short	(.L_89 - .L_88)
	.align		4
.L_88:
        /*0214*/ 	.word	index@(_ZN13group_norm_v218gn_bwd_cuda_kernelI6__halfLi320ELi2ELi32ELi40ELi256ELb0ELb1ELi32ELi320ELi320ELi4ELb1ELi36ELb0ELb0ELNS_15WgradSyncMethodE3ENS_16CompileConditionILi900EEEEEvPT_S6_S6_PKS5_S8_S8_S8_PKfflPfPj)
        /*0218*/ 	.word	0x00000060


	//----- nvinfo : EIATTR_FRAME_SIZE
	.align		4
.L_89:
        /*021c*/ 	.byte	0x04, 0x11
        /*021e*/ 	.short	(.L_91 - .L_90)
	.align		4
.L_90:
        /*0220*/ 	.word	index@(_ZN13group_norm_v218gn_bwd_cuda_kernelI6__halfLi320ELi2ELi32ELi40ELi256ELb0ELb1ELi32ELi320ELi320ELi4ELb1ELi36ELb0ELb0ELNS_15WgradSyncMethodE3ENS_16CompileConditionILi900EEEEEvPT_S6_S6_PKS5_S8_S8_S8_PKfflPfPj)
        /*0224*/ 	.word	0x00000030


	//----- nvinfo : EIATTR_REGCOUNT
	.align		4
.L_91:
        /*0228*/ 	.byte	0x04, 0x2f
        /*022a*/ 	.short	(.L_93 - .L_92)
	.align		4
.L_92:
        /*022c*/ 	.word	index@(_ZN13group_norm_v218gn_bwd_cuda_kernelI6__halfLi320ELi3ELi32ELi40ELi256ELb0ELb1ELi32ELi320ELi320ELi4ELb1ELi40ELb0ELb0ELNS_15WgradSyncMethodE3ENS_16CompileConditionILi900EEEEEvPT_S6_S6_PKS5_S8_S8_S8_PKfflPfPj)
        /*0230*/ 	.word	0x00000040


	//----- nvinfo : EIATTR_FRAME_SIZE
	.align		4
.L_93:
        /*0234*/ 	.byte	0x04, 0x11
        /*0236*/ 	.short	(.L_95 - .L_94)
	.align		4
.L_94:
        /*0238*/ 	.word	index@(_ZN13group_norm_v218gn_bwd_cuda_kernelI6__halfLi320ELi3ELi32ELi40ELi256ELb0ELb1ELi32ELi320ELi320ELi4ELb1ELi40ELb0ELb0ELNS_15WgradSyncMethodE3ENS_16CompileConditionILi900EEEEEvPT_S6_S6_PKS5_S8_S8_S8_PKfflPfPj)
        /*023c*/ 	.word	0x000000e0


	//----- nvinfo : EIATTR_REGCOUNT
	.align		4
.L_95:
        /*0240*/ 	.byte	0x04, 0x2f
        /*0242*/ 	.short	(.L_97 - .L_96)
	.align		4
.L_96:
        /*0244*/ 	.word	index@(_ZN13group_norm_v218gn_bwd_cuda_kernelI6__halfLi320ELi1ELi32ELi40ELi256ELb0ELb1ELi64ELi320ELi320ELi4ELb1ELi36ELb0ELb0ELNS_15WgradSyncMethodE3ENS_16CompileConditionILi900EEEEEvPT_S6_S6_PKS5_S8_S8_S8_PKfflPfPj)
        /*0248*/ 	.word	0x000000a8


	//----- nvinfo : EIATTR_FRAME_SIZE
	.align		4
.L_97:
        /*024c*/ 	.byte	0x04, 0x11
        /*024e*/ 	.short	(.L_99 - .L_98)
	.align		4
.L_98:
        /*0250*/ 	.word	index@(_ZN13group_norm_v218gn_bwd_cuda_kernelI6__halfLi320ELi1ELi32ELi40ELi256ELb0ELb1ELi64ELi320ELi320ELi4ELb1ELi36ELb0ELb0ELNS_15WgradSyncMethodE3ENS_16CompileConditionILi900EEEEEvPT_S6_S6_PKS5_S8_S8_S8_PKfflPfPj)
        /*0254*/ 	.word	0x00000070


	//----- nvinfo : EIATTR_REGCOUNT
	.align		4
.L_99:
        /*0258*/ 	.byte	0x04, 0x2f
        /*025a*/ 	.short	(.L_101 - .L_100)
	.align		4
.L_100:
        /*025c*/ 	.word	index@(_ZN13group_norm_v218gn_bwd_cuda_kernelI6__halfLi320ELi1ELi32ELi40ELi256ELb0ELb1ELi32ELi320ELi320ELi4ELb1ELi16ELb0ELb0ELNS_15WgradSyncMethodE3ENS_16CompileConditionILi900EEEEEvPT_S6_S6_PKS5_S8_S8_S8_PKfflPfPj)
        /*0260*/ 	.word	0x00000086


	//----- nvinfo : EIATTR_FRAME_SIZE
	.align		4
.L_101:
        /*0264*/ 	.byte	0x04, 0x11
        /*0266*/ 	.short	(.L_103 - .L_102)
	.align		4
.L_102:
        /*0268*/ 	.word	index@(_ZN13group_norm_v218gn_bwd_cuda_kernelI6__halfLi320ELi1ELi32ELi40ELi256ELb0ELb1ELi32ELi320ELi320ELi4ELb1ELi16ELb0ELb0ELNS_15WgradSyncMethodE3ENS_16CompileConditionILi900EEEEEvPT_S6_S6_PKS5_S8_S8_S8_PKfflPfPj)
        /*026c*/ 	.word	0x00000000


	//----- nvinfo : EIATTR_REGCOUNT
	.align		4
.L_103:
        /*0270*/ 	.byte	0x04, 0x2f
        /*0272*/ 	.short	(.L_105 - .L_104)
	.align		4
.L_104:
        /*0274*/ 	.word	index@(_ZN13group_norm_v218gn_bwd_cuda_kernelI6__halfLi320ELi3ELi32ELi40ELi256ELb0ELb1ELi16ELi320ELi320ELi4ELb1ELi20ELb0ELb0ELNS_15WgradSyncMethodE3ENS_16CompileConditionILi900EEEEEvPT_S6_S6_PKS5_S8_S8_S8_PKfflPfPj)
        /*0278*/ 	.word	0x00000040


	//----- nvinfo : EIATTR_FRAME_SIZE
	.align		4
.L_105:
        /*027c*/ 	.byte	0x04, 0x11
        /*027e*/ 	.short	(.L_107 - .L_106)
	.align		4
.L_106:
        /*0280*/ 	.word	index@(_ZN13group_norm_v218gn_bwd_cuda_kernelI6__halfLi320ELi3ELi32ELi40ELi256ELb0ELb1ELi16ELi320ELi320ELi4ELb1ELi20ELb0ELb0ELNS_15WgradSyncMethodE3ENS_16CompileConditionILi900EEEEEvPT_S6_S6_PKS5_S8_S8_S8_PKfflPfPj)
        /*0284*/ 	.word	0x00000018


	//----- nvinfo : EIATTR_REGCOUNT
	.align		4
.L_107:
        /*0288*/ 	.byte	0x04, 0x2f
        /*028a*/ 	.short	(.L_109 - .L_108)
	.align		4
.L_108:
        /*028c*/ 	.word	index@(_ZN13group_norm_v218gn_bwd_cuda_kernelI6__halfLi320ELi1ELi32ELi40ELi256ELb0ELb1ELi16ELi320ELi320ELi4ELb1ELi8ELb0ELb0ELNS_15WgradSyncMethodE3ENS_16CompileConditionILi900EEEEEvPT_S6_S6_PKS5_S8_S8_S8_PKfflPfPj)
        /*0290*/ 	.word	0x0000005e


	//----- nvinfo : EIATTR_FRAME_SIZE
	.align		4
.L_109:
        /*0294*/ 	.byte	0x04, 0x11
        /*0296*/ 	.short	(.L_111 - .L_110)
	.align		4
.L_110:
        /*0298*/ 	.word	index@(_ZN13group_norm_v218gn_bwd_cuda_kernelI6__halfLi320ELi1ELi32ELi40ELi256ELb0ELb1ELi16ELi320ELi320ELi4ELb1ELi8ELb0ELb0ELNS_15WgradSyncMethodE3ENS_16CompileConditionILi900EEEEEvPT_S6_S6_PKS5_S8_S8_S8_PKfflPfPj)
        /*029c*/ 	.word	0x00000000


	//----- nvinfo : EIATTR_REGCOUNT
	.align		4
.L_111:
        /*02a0*/ 	.byte	0x04, 0x2f
        /*02a2*/ 	.short	(.L_113 - .L_112)
	.align		4
.L_112:
        /*02a4*/ 	.word	index@(_ZN13group_norm_v218gn_bwd_cuda_kernelI6__halfLi320ELi3ELi32ELi40ELi256ELb0ELb1ELi8ELi320ELi320ELi4ELb1ELi8ELb0ELb0ELNS_15WgradSyncMethodE3ENS_16CompileConditionILi900EEEEEvPT_S6_S6_PKS5_S8_S8_S8_PKfflPfPj)
        /*02a8*/ 	.word	0x00000040


	//----- nvinfo : EIATTR_FRAME_SIZE
	.align		4
.L_113:
        /*02ac*/ 	.byte	0x04, 0x11
        /*02ae*/ 	.short	(.L_115 - .L_114)
	.align		4
.L_114:
        /*02b0*/ 	.word	index@(_ZN13group_norm_v218gn_bwd_cuda_kernelI6__halfLi320ELi3ELi32ELi40ELi256ELb0ELb1ELi8ELi320ELi320ELi4ELb1ELi8ELb0ELb0ELNS_15WgradSyncMethodE3ENS_16CompileConditionILi900EEEEEvPT_S6_S6_PKS5_S8_S8_S8_PKfflPfPj)
        /*02b4*/ 	.word	0x00000000


	//----- nvinfo : EIATTR_REGCOUNT
	.align		4
.L_115:
        /*02b8*/ 	.byte	0x04, 0x2f
        /*02ba*/ 	.short	(.L_117 - .L_116)
	.align		4
.L_116:
        /*02bc*/ 	.word	index@(_ZN13group_norm_v218gn_bwd_cuda_kernelI6__halfLi320ELi1ELi32ELi40ELi256ELb0ELb1ELi8ELi320ELi320ELi4ELb1ELi4ELb0ELb0ELNS_15WgradSyncMethodE3ENS_16CompileConditionILi900EEEEEvPT_S6_S6_PKS5_S8_S8_S8_PKfflPfPj)
        /*02c0*/ 	.word	0x00000056


	//----- nvinfo : EIATTR_FRAME_SIZE
	.align		4
.L_117:
        /*02c4*/ 	.byte	0x04, 0x11
        /*02c6*/ 	.short	(.L_119 - .L_118)
	.align		4
.L_118:
        /*02c8*/ 	.word	index@(_ZN13group_norm_v218gn_bwd_cuda_kernelI6__halfLi320ELi1ELi32ELi40ELi256ELb0ELb1ELi8ELi320ELi320ELi4ELb1ELi4ELb0ELb0ELNS_15WgradSyncMethodE3ENS_16CompileConditionILi900EEEEEvPT_S6_S6_PKS5_S8_S8_S8_PKfflPfPj)
        /*02cc*/ 	.word	0x00000000


	//----- nvinfo : EIATTR_REGCOUNT
	.align		4
.L_119:
        /*02d0*/ 	.byte	0x04, 0x2f
        /*02d2*/ 	.short	(.L_121 - .L_120)
	.align		4
.L_120:
        /*02d4*/ 	.word	index@(_ZN13group_norm_v218gn_bwd_cuda_kernelI6__halfLi320ELi3ELi32ELi40ELi256ELb0ELb1ELi4ELi320ELi320ELi4ELb1ELi5ELb0ELb0ELNS_15WgradSyncMethodE2ENS_16CompileConditionILi900EEEEEvPT_S6_S6_PKS5_S8_S8_S8_PKfflPfPj)
        /*02d8*/ 	.word	0x00000040


	//----- nvinfo : EIATTR_FRAME_SIZE
	.align		4
.L_121:
        /*02dc*/ 	.byte	0x04, 0x11
        /*02de*/ 	.short	(.L_123 - .L_122)
	.align		4
.L_122:
        /*02e0*/ 	.word	index@(_ZN13group_norm_v218gn_bwd_cuda_kernelI6__halfLi320ELi3ELi32ELi40ELi256ELb0ELb1ELi4ELi320ELi320ELi4ELb1ELi5ELb0ELb0ELNS_15WgradSyncMethodE2ENS_16CompileConditionILi900EEEEEvPT_S6_S6_PKS5_S8_S8_S8_PKfflPfPj)
        /*02e4*/ 	.word	0x00000000


	//----- nvinfo : EIATTR_REGCOUNT
	.align		4
.L_123:
        /*02e8*/ 	.byte	0x04, 0x2f
        /*02ea*/ 	.short	(.L_125 - .L_124)
	.align		4
.L_124:
        /*02ec*/ 	.word	index@(_ZN13group_norm_v214gn_cuda_kernelI13__nv_bfloat16Li320ELi1ELi16ELi80ELi256ELb1ELi128ELi320ELi320ELi4ELb0ELi74ELb0ELb1ENS_16CompileConditionILi900EEEEEvPT_PKS4_S7_S7_flPfS8_Pj)
        /*02f0*/ 	.word	0x000000a8


	//----- nvinfo : EIATTR_FRAME_SIZE
	.align		4
.L_125:
        /*02f4*/ 	.byte	0x04, 0x11
        /*02f6*/ 	.short	(.L_127 - .L_126)
	.align		4
.L_126:
        /*02f8*/ 	.word	index@(_ZN13group_norm_v214gn_cuda_kernelI13__nv_bfloat16Li320ELi1ELi16ELi80ELi256ELb1ELi128ELi320ELi320ELi4ELb0ELi74ELb0ELb1ENS_16CompileConditionILi900EEEEEvPT_PKS4_S7_S7_flPfS8_Pj)
        /*02fc*/ 	.word	0x00000120


	//----- nvinfo : EIATTR_REGCOUNT
	.align		4
.L_127:
        /*0300*/ 	.byte	0x04, 0x2f
        /*0302*/ 	.short	(.L_129 - .L_128)
	.align		4
.L_128:
        /*0304*/ 	.word	index@(_ZN13group_norm_v214gn_cuda_kernelI13__nv_bfloat16Li320ELi1ELi16ELi80ELi256ELb1ELi128ELi320ELi320ELi4ELb1ELi74ELb0ELb0ENS_16CompileConditionILi900EEEEEvPT_PKS4_S7_S7_flPfS8_Pj)
        /*0308*/ 	.word	0x000000a8


	//----- nvinfo : EIATTR_FRAME_SIZE
	.align		4
.L_129:
        /*030c*/ 	.byte	0x04, 0x11
        /*030e*/ 	.short	(.L_131 - .L_130)
	.align		4
.L_130:
        /*0310*/ 	.word	index@(_ZN13group_norm_v214gn_cuda_kernelI13__nv_bfloat16Li320ELi1ELi16ELi80ELi256ELb1ELi128ELi320ELi320ELi4ELb1ELi74ELb0ELb0ENS_16CompileConditionILi900EEEEEvPT_PKS4_S7_S7_flPfS8_Pj)
        /*0314*/ 	.word	0x00000140


	//----- nvinfo : EIATTR_REGCOUNT
	.align		4
.L_131:
        /*0318*/ 	.byte	0x04, 0x2f
        /*031a*/ 	.short	(.L_133 - .L_132)
	.align		4
.L_132:
        /*031c*/ 	.word	index@(_ZN13group_norm_v214gn_cuda_kernelI13__nv_bfloat16Li320ELi3ELi16ELi80ELi256ELb1ELi64ELi320ELi320ELi4ELb1ELi87ELb0ELb0ENS_16CompileConditionILi900EEEEEvPT_PKS4_S7_S7_flPfS8_Pj)
        /*0320*/ 	.word	0x00000040


	//----- nvinfo : EIATTR_FRAME_SIZE
	.align		4
.L_133:
        /*0324*/ 	.byte	0x04, 0x11
        /*0326*/ 	.short	(.L_135 - .L_134)
	.align		4
.L_134:
        /*0328*/ 	.word	index@(_ZN13group_norm_v214gn_cuda_kernelI13__nv_bfloat16Li320ELi3ELi16ELi80ELi256ELb1ELi64ELi320ELi320ELi4ELb1ELi87ELb0ELb0ENS_16CompileConditionILi900EEEEEvPT_PKS4_S7_S7_flPfS8_Pj)
        /*032c*/ 	.word	0x00000170


	//----- nvinfo : EIATTR_REGCOUNT
	.align		4
.L_135:
        /*0330*/ 	.byte	0x04, 0x2f
        /*0332*/ 	.short	(.L_137 - .L_136)
	.align		4
.L_136:
        /*0334*/ 	.word	index@(_ZN13group_norm_v214gn_cuda_kernelI13__nv_bfloat16Li320ELi1ELi16ELi80ELi256ELb1ELi64ELi320ELi320ELi4ELb1ELi37ELb0ELb0ENS_16CompileConditionILi900EEEEEvPT_PKS4_S7_S7_flPfS8_Pj)
        /*0338*/ 	.word	0x000000a8


	//----- nvinfo : EIATTR_FRAME_SIZE
	.align		4
.L_137:
        /*033c*/ 	.byte	0x04, 0x11
        /*033e*/ 	.short	(.L_139 - .L_138)
	.align		4
.L_138:
        /*0340*/ 	.word	index@(_ZN13group_norm_v214gn_cuda_kernelI13__nv_bfloat16Li320ELi1ELi16ELi80ELi256ELb1ELi64ELi320ELi320ELi4ELb1ELi37ELb0ELb0ENS_16CompileConditionILi900EEEEEvPT_PKS4_S7_S7_flPfS8_Pj)
        /*0344*/ 	.word	0x00000000


	//----- nvinfo : EIATTR_REGCOUNT
	.align		4
.L_139:
        /*0348*/ 	.byte	0x04, 0x2f
        /*034a*/ 	.short	(.L_141 - .L_140)
	.align		4
.L_140:
        /*034c*/ 	.word	index@(_ZN13group_norm_v214gn_cuda_kernelI13__nv_bfloat16Li320ELi3ELi16ELi80ELi256ELb1ELi32ELi320ELi320ELi4ELb1ELi43ELb0ELb0ENS_16CompileConditionILi900EEEEEvPT_PKS4_S7_S7_flPfS8_Pj)
        /*0350*/ 	.word	0x00000040


	//----- nvinfo : EIATTR_FRAME_SIZE
	.align		4
.L_141:
        /*0354*/ 	.byte	0x04, 0x11
        /*0356*/ 	.short	(.L_143 - .L_142)
	.align		4
.L_142:
        /*0358*/ 	.word	index@(_ZN13group_norm_v214gn_cuda_kernelI13__nv_bfloat16Li320ELi3ELi16ELi80ELi256ELb1ELi32ELi320ELi320ELi4ELb1ELi43ELb0ELb0ENS_16CompileConditionILi900EEEEEvPT_PKS4_S7_S7_flPfS8_Pj)
        /*035c*/ 	.word	0x00000000


	//----- nvinfo : EIATTR_REGCOUNT
	.align		4
.L_143:
        /*0360*/ 	.byte	0x04, 0x2f
        /*0362*/ 	.short	(.L_145 - .L_144)
	.align		4
.L_144:
        /*0364*/ 	.word	index@(_ZN13group_norm_v214gn_cuda_kernelI13__nv_bfloat16Li320ELi1ELi16ELi80ELi256ELb1ELi32ELi320ELi320ELi4ELb1ELi18ELb0ELb0ENS_16CompileConditionILi900EEEEEvPT_PKS4_S7_S7_flPfS8_Pj)
        /*0368*/ 	.word	0x00000060


	//----- nvinfo : EIATTR_FRAME_SIZE
	.align		4
.L_145:
        /*036c*/ 	.byte	0x04, 0x11
        /*036e*/ 	.short	(.L_147 - .L_146)
	.align		4
.L_146:
        /*0370*/ 	.word	index@(_ZN13group_norm_v214gn_cuda_kernelI13__nv_bfloat16Li320ELi1ELi16ELi80ELi256ELb1ELi32ELi320ELi320ELi4ELb1ELi18ELb0ELb0ENS_16CompileConditionILi900EEEEEvPT_PKS4_S7_S7_flPfS8_Pj)
        /*0374*/ 	.word	0x00000000


	//----- nvinfo : EIATTR_REGCOUNT
	.align		4
.L_147:
        /*0378*/ 	.byte	0x04, 0x2f
        /*037a*/ 	.short	(.L_149 - .L_148)
	.align		4
.L_148:
        /*037c*/ 	.word	index@(_ZN13group_norm_v214gn_cuda_kernelI13__nv_bfloat16Li320ELi3ELi16ELi80ELi256ELb1ELi16ELi320ELi320ELi4ELb1ELi21ELb0ELb0ENS_16CompileConditionILi900EEEEEvPT_PKS4_S7_S7_flPfS8_Pj)
        /*0380*/ 	.word	0x00000040


	//----- nvinfo : EIATTR_FRAME_SIZE
	.align		4
.L_149:
        /*0384*/ 	.byte	0x04, 0x11
        /*0386*/ 	.short	(.L_151 - .L_150)
	.align		4
.L_150:
        /*0388*/ 	.word	index@(_ZN13group_norm_v214gn_cuda_kernelI13__nv_bfloat16Li320ELi3ELi16ELi80ELi256ELb1ELi16ELi320ELi320ELi4ELb1ELi21ELb0ELb0ENS_16CompileConditionILi900EEEEEvPT_PKS4_S7_S7_flPfS8_Pj)
        /*038c*/ 	.word	0x00000000


	//----- nvinfo : EIATTR_REGCOUNT
	.align		4
.L_151:
        /*0390*/ 	.byte	0x04, 0x2f
        /*0392*/ 	.short	(.L_153 - .L_152)
	.align		4
.L_152:
        /*0394*/ 	.word	index@(_ZN13group_norm_v214gn_cuda_kernelI13__nv_bfloat16Li320ELi1ELi16ELi80ELi256ELb1ELi16ELi320ELi320ELi4ELb1ELi9ELb0ELb0ENS_16CompileConditionILi900EEEEEvPT_PKS4_S7_S7_flPfS8_Pj)
        /*0398*/ 	.word	0x00000060


	//----- nvinfo : EIATTR_FRAME_SIZE
	.align		4
.L_153:
        /*039c*/ 	.byte	0x04, 0x11
        /*039e*/ 	.short	(.L_155 - .L_154)
	.align		4
.L_154:
        /*03a0*/ 	.word	index@(_ZN13group_norm_v214gn_cuda_kernelI13__nv_bfloat16Li320ELi1ELi16ELi80ELi256ELb1ELi16ELi320ELi320ELi4ELb1ELi9ELb0ELb0ENS_16CompileConditionILi900EEEEEvPT_PKS4_S7_S7_flPfS8_Pj)
        /*03a4*/ 	.word	0x00000000


	//----- nvinfo : EIATTR_REGCOUNT
	.align		4
.L_155:
        /*03a8*/ 	.byte	0x04, 0x2f
        /*03aa*/ 	.short	(.L_157 - .L_156)
	.align		4
.L_156:
        /*03ac*/ 	.word	index@(_ZN13group_norm_v214gn_cuda_kernelI13__nv_bfloat16Li320ELi3ELi16ELi80ELi256ELb1ELi8ELi320ELi320ELi4ELb1ELi10ELb0ELb0ENS_16CompileConditionILi900EEEEEvPT_PKS4_S7_S7_flPfS8_Pj)
        /*03b0*/ 	.word	0x00000040


	//----- nvinfo : EIATTR_FRAME_SIZE
	.align		4
.L_157:
        /*03b4*/ 	.byte	0x04, 0x11
        /*03b6*/ 	.short	(.L_159 - .L_158)
	.align		4
.L_158:
        /*03b8*/ 	.word	index@(_ZN13group_norm_v214gn_cuda_kernelI13__nv_bfloat16Li320ELi3ELi16ELi80ELi256ELb1ELi8ELi320ELi320ELi4ELb1ELi10ELb0ELb0ENS_16CompileConditionILi900EEEEEvPT_PKS4_S7_S7_flPfS8_Pj)
        /*03bc*/ 	.word	0x00000000


	//----- nvinfo : EIATTR_REGCOUNT
	.align		4
.L_159:
        /*03c0*/ 	.byte	0x04, 0x2f
        /*03c2*/ 	.short	(.L_161 - .L_160)
	.align		4
.L_160:
        /*03c4*/ 	.word	index@(_ZN13group_norm_v214gn_cuda_kernelI13__nv_bfloat16Li320ELi1ELi16ELi80ELi256ELb1ELi8ELi320ELi320ELi4ELb1ELi4ELb0ELb0ENS_16CompileConditionILi900EEEEEvPT_PKS4_S7_S7_flPfS8_Pj)
        /*03c8*/ 	.word	0x0000004c


	//----- nvinfo : EIATTR_FRAME_SIZE
	.align		4
.L_161:
        /*03cc*/ 	.byte	0x04, 0x11
        /*03ce*/ 	.short	(.L_163 - .L_162)
	.align		4
.L_162:
        /*03d0*/ 	.word	index@(_ZN13group_norm_v214gn_cuda_kernelI13__nv_bfloat16Li320ELi1ELi16ELi80ELi256ELb1ELi8ELi320ELi320ELi4ELb1ELi4ELb0ELb0ENS_16CompileConditionILi900EEEEEvPT_PKS4_S7_S7_flPfS8_Pj)
        /*03d4*/ 	.word	0x00000000


	//----- nvinfo : EIATTR_REGCOUNT
	.align		4
.L_163:
        /*03d8*/ 	.byte	0x04, 0x2f
        /*03da*/ 	.short	(.L_165 - .L_164)
	.align		4
.L_164:
        /*03dc*/ 	.word	index@(_ZN13group_norm_v214gn_cuda_kernelI13__nv_bfloat16Li320ELi3ELi16ELi80ELi256ELb1ELi4ELi320ELi320ELi4ELb1ELi5ELb0ELb0ENS_16CompileConditionILi900EEEEEvPT_PKS4_S7_S7_flPfS8_Pj)
        /*03e0*/ 	.word	0x00000038


	//----- nvinfo : EIATTR_FRAME_SIZE
	.align		4
.L_165:
        /*03e4*/ 	.byte	0x04, 0x11
        /*03e6*/ 	.short	(.L_167 - .L_166)
	.align		4
.L_166:
        /*03e8*/ 	.word	index@(_ZN13group_norm_v214gn_cuda_kernelI13__nv_bfloat16Li320ELi3ELi16ELi80ELi256ELb1ELi4ELi320ELi320ELi4ELb1ELi5ELb0ELb0ENS_16CompileConditionILi900EEEEEvPT_PKS4_S7_S7_flPfS8_Pj)
        /*03ec*/ 	.word	0x00000000


	//----- nvinfo : EIATTR_REGCOUNT
	.align		4
.L_167:
        /*03f0*/ 	.byte	0x04, 0x2f
        /*03f2*/ 	.short	(.L_169 - .L_168)
	.align		4
.L_168:
        /*03f4*/ 	.word	index@(_ZN13group_norm_v214gn_cuda_kernelI13__nv_bfloat16Li320ELi1ELi32ELi40ELi256ELb0ELi256ELi40ELi40ELi4ELb0ELi148ELb0ELb0ENS_16CompileConditionILi900EEEEEvPT_PKS4_S7_S7_flPfS8_Pj)
        /*03f8*/ 	.word	0x00000038


	//----- nvinfo : EIATTR_FRAME_SIZE
	.align		4
.L_169:
        /*03fc*/ 	.byte	0x04, 0x11
        /*03fe*/ 	.short	(.L_171 - .L_170)
	.align		4
.L_170:
        /*0400*/ 	.word	index@(_ZN13group_norm_v214gn_cuda_kernelI13__nv_bfloat16Li320ELi1ELi32ELi40ELi256ELb0ELi256ELi40ELi40ELi4ELb0ELi148ELb0ELb0ENS_16CompileConditionILi900EEEEEvPT_PKS4_S7_S7_flPfS8_Pj)
        /*0404*/ 	.word	0x00000000


	//----- nvinfo : EIATTR_REGCOUNT
	.align		4
.L_171:
        /*0408*/ 	.byte	0x04, 0x2f
        /*040a*/ 	.short	(.L_173 - .L_172)
	.align		4
.L_172:
        /*040c*/ 	.word	index@(_ZN13group_norm_v214gn_cuda_kernelI13__nv_bfloat16Li320ELi1ELi32ELi40ELi256ELb0ELi256ELi40ELi40ELi4ELb0ELi116ELb0ELb0ENS_16CompileConditionILi900EEEEEvPT_PKS4_S7_S7_flPfS8_Pj)
        /*0410*/ 	.word	0x00000038


	//----- nvinfo : EIATTR_FRAME_SIZE
	.align		4
.L_173:
        /*0414*/ 	.byte	0x04, 0x11
        /*0416*/ 	.short	(.L_175 - .L_174)
	.align		4
.L_174:
        /*0418*/ 	.word	index@(_ZN13group_norm_v214gn_cuda_kernelI13__nv_bfloat16Li320ELi1ELi32ELi40ELi256ELb0ELi256ELi40ELi40ELi4ELb0ELi116ELb0ELb0ENS_16CompileConditionILi900EEEEEvPT_PKS4_S7_S7_flPfS8_Pj)
        /*041c*/ 	.word	0x00000000


	//----- nvinfo : EIATTR_REGCOUNT
	.align		4
.L_175:
        /*0420*/ 	.byte	0x04, 0x2f
        /*0422*/ 	.short	(.L_177 - .L_176)
	.align		4
.L_176:
        /*0424*/ 	.word	index@(_ZN13group_norm_v218gn_bwd_cuda_kernelI13__nv_bfloat16Li320ELi2ELi16ELi80ELi256ELb1ELb1ELi32ELi320ELi320ELi4ELb1ELi36ELb0ELb0ELNS_15WgradSyncMethodE3ENS_16CompileConditionILi900EEEEEvPT_S6_S6_PKS5_S8_S8_S8_PKfflPfPj)
        /*0428*/ 	.word	0x00000060


	//----- nvinfo : EIATTR_FRAME_SIZE
	.align		4
.L_177:
        /*042c*/ 	.byte	0x04, 0x11
        /*042e*/ 	.short	(.L_179 - .L_178)
	.align		4
.L_178:
        /*0430*/ 	.word	index@(_ZN13group_norm_v218gn_bwd_cuda_kernelI13__nv_bfloat16Li320ELi2ELi16ELi80ELi256ELb1ELb1ELi32ELi320ELi320ELi4ELb1ELi36ELb0ELb0ELNS_15WgradSyncMethodE3ENS_16CompileConditionILi900EEEEEvPT_S6_S6_PKS5_S8_S8_S8_PKfflPfPj)
        /*0434*/ 	.word	0x00000060


	//----- nvinfo : EIATTR_REGCOUNT
	.align		4
.L_179:
        /*0438*/ 	.byte	0x04, 0x2f
        /*043a*/ 	.short	(.L_181 - .L_180)
	.align		4
.L_180:
        /*043c*/ 	.word	index@(_ZN13group_norm_v218gn_bwd_cuda_kernelI13__nv_bfloat16Li320ELi3ELi16ELi80ELi256ELb1ELb1ELi32ELi320ELi320ELi4ELb1ELi40ELb0ELb0ELNS_15WgradSyncMethodE3ENS_16CompileConditionILi900EEEEEvPT_S6_S6_PKS5_S8_S8_S8_PKfflPfPj)
        /*0440*/ 	.word	0x00000040


	//----- nvinfo : EIATTR_FRAME_SIZE
	.align		4
.L_181:
        /*0444*/ 	.byte	0x04, 0x11
        /*0446*/ 	.short	(.L_183 - .L_182)
	.align		4
.L_182:
        /*0448*/ 	.word	index@(_ZN13group_norm_v218gn_bwd_cuda_kernelI13__nv_bfloat16Li320ELi3ELi16ELi80ELi256ELb1ELb1ELi32ELi320ELi320ELi4ELb1ELi40ELb0ELb0ELNS_15WgradSyncMethodE3ENS_16CompileConditionILi900EEEEEvPT_S6_S6_PKS5_S8_S8_S8_PKfflPfPj)
        /*044c*/ 	.word	0x00000130


	//----- nvinfo : EIATTR_REGCOUNT
	.align		4
.L_183:
        /*0450*/ 	.byte	0x04, 0x2f
        /*0452*/ 	.short	(.L_185 - .L_184)
	.align		4
.L_184:
        /*0454*/ 	.word	index@(_ZN13group_norm_v218gn_bwd_cuda_kernelI13__nv_bfloat16Li320ELi1ELi16ELi80ELi256ELb1ELb1ELi64ELi320ELi320ELi4ELb1ELi36ELb0ELb0ELNS_15WgradSyncMethodE3ENS_16CompileConditionILi900EEEEEvPT_S6_S6_PKS5_S8_S8_S8_PKfflPfPj)
        /*0458*/ 	.word	0x000000a8


	//----- nvinfo : EIATTR_FRAME_SIZE
	.align		4
.L_185:
        /*045c*/ 	.byte	0x04, 0x11
        /*045e*/ 	.short	(.L_187 - .L_186)
	.align		4
.L_186:
        /*0460*/ 	.word	index@(_ZN13group_norm_v218gn_bwd_cuda_kernelI13__nv_bfloat16Li320ELi1ELi16ELi80ELi256ELb1ELb1ELi64ELi320ELi320ELi4ELb1ELi36ELb0ELb0ELNS_15WgradSyncMethodE3ENS_16CompileConditionILi900EEEEEvPT_S6_S6_PKS5_S8_S8_S8_PKfflPfPj)
        /*0464*/ 	.word	0x00000090


	//----- nvinfo : EIATTR_REGCOUNT
	.align		4
.L_187:
        /*0468*/ 	.byte	0x04, 0x2f
        /*046a*/ 	.short	(.L_189 - .L_188)
	.align		4
.L_188:
        /*046c*/ 	.word	index@(_ZN13group_norm_v218gn_bwd_cuda_kernelI13__nv_bfloat16Li320ELi1ELi16ELi80ELi256ELb1ELb1ELi32ELi320ELi320ELi4ELb1ELi16ELb0ELb0ELNS_15WgradSyncMethodE3ENS_16CompileConditionILi900EEEEEvPT_S6_S6_PKS5_S8_S8_S8_PKfflPfPj)
        /*0470*/ 	.word	0x000000a1


	//----- nvinfo : EIATTR_FRAME_SIZE
	.align		4
.L_189:
        /*0474*/ 	.byte	0x04, 0x11
        /*0476*/ 	.short	(.L_191 - .L_190)
	.align		4
.L_190:
        /*0478*/ 	.word	index@(_ZN13group_norm_v218gn_bwd_cuda_kernelI13__nv_bfloat16Li320ELi1ELi16ELi80ELi256ELb1ELb1ELi32ELi320ELi320ELi4ELb1ELi16ELb0ELb0ELNS_15WgradSyncMethodE3ENS_16CompileConditionILi900EEEEEvPT_S6_S6_PKS5_S8_S8_S8_PKfflPfPj)
        /*047c*/ 	.word	0x00000000


	//----- nvinfo : EIATTR_REGCOUNT
	.align		4
.L_191:
        /*0480*/ 	.byte	0x04, 0x2f
        /*0482*/ 	.short	(.L_193 - .L_192)
	.align		4
.L_192:
        /*0484*/ 	.word	index@(_ZN13group_norm_v218gn_bwd_cuda_kernelI13__nv_bfloat16Li320ELi3ELi16ELi80ELi256ELb1ELb1ELi16ELi320ELi320ELi4ELb1ELi20ELb0ELb0ELNS_15WgradSyncMethodE3ENS_16CompileConditionILi900EEEEEvPT_S6_S6_PKS5_S8_S8_S8_PKfflPfPj)
        /*0488*/ 	.word	0x00000040


	//----- nvinfo : EIATTR_FRAME_SIZE
	.align		4
.L_193:
        /*048c*/ 	.byte	0x04, 0x11
        /*048e*/ 	.short	(.L_195 - .L_194)
	.align		4
.L_194:
        /*0490*/ 	.word	index@(_ZN13group_norm_v218gn_bwd_cuda_kernelI13__nv_bfloat16Li320ELi3ELi16ELi80ELi256ELb1ELb1ELi16ELi320ELi320ELi4ELb1ELi20ELb0ELb0ELNS_15WgradSyncMethodE3ENS_16CompileConditionILi900EEEEEvPT_S6_S6_PKS5_S8_S8_S8_PKfflPfPj)
        /*0494*/ 	.word	0x00000040


	//----- nvinfo : EIATTR_REGCOUNT
	.align		4
.L_195:
        /*0498*/ 	.byte	0x04, 0x2f
        /*049a*/ 	.short	(.L_197 - .L_196)
	.align		4
.L_196:
        /*049c*/ 	.word	index@(_ZN13group_norm_v218gn_bwd_cuda_kernelI13__nv_bfloat16Li320ELi1ELi16ELi80ELi256ELb1ELb1ELi16ELi320ELi320ELi4ELb1ELi8ELb0ELb0ELNS_15WgradSyncMethodE3ENS_16CompileConditionILi900EEEEEvPT_S6_S6_PKS5_S8_S8_S8_PKfflPfPj)
        /*04a0*/ 	.word	0x00000078


	//----- nvinfo : EIATTR_FRAME_SIZE
	.align		4
.L_197:
        /*04a4*/ 	.byte	0x04, 0x11
        /*04a6*/ 	.short	(.L_199 - .L_198)
	.align		4
.L_198:
        /*04a8*/ 	.word	index@(_ZN13group_norm_v218gn_bwd_cuda_kernelI13__nv_bfloat16Li320ELi1ELi16ELi80ELi256ELb1ELb1ELi16ELi320ELi320ELi4ELb1ELi8ELb0ELb0ELNS_15WgradSyncMethodE3ENS_16CompileConditionILi900EEEEEvPT_S6_S6_PKS5_S8_S8_S8_PKfflPfPj)
        /*04ac*/ 	.word	0x00000000


	//----- nvinfo : EIATTR_REGCOUNT
	.align		4
.L_199:
        /*04b0*/ 	.byte	0x04, 0x2f
        /*04b2*/ 	.short	(.L_201 - .L_200)
	.align		4
.L_200:
        /*04b4*/ 	.word	index@(_ZN13group_norm_v218gn_bwd_cuda_kernelI13__nv_bfloat16Li320ELi3ELi16ELi80ELi256ELb1ELb1ELi8ELi320ELi320ELi4ELb1ELi8ELb0ELb0ELNS_15WgradSyncMethodE3ENS_16CompileConditionILi900EEEEEvPT_S6_S6_PKS5_S8_S8_S8_PKfflPfPj)
        /*04b8*/ 	.word	0x00000040


	//----- nvinfo : EIATTR_FRAME_SIZE
	.align		4
.L_201:
        /*04bc*/ 	.byte	0x04, 0x11
        /*04be*/ 	.short	(.L_203 - .L_202)
	.align		4
.L_202:
        /*04c0*/ 	.word	index@(_ZN13group_norm_v218gn_bwd_cuda_kernelI13__nv_bfloat16Li320ELi3ELi16ELi80ELi256ELb1ELb1ELi8ELi320ELi320ELi4ELb1ELi8ELb0ELb0ELNS_15WgradSyncMethodE3ENS_16CompileConditionILi900EEEEEvPT_S6_S6_PKS5_S8_S8_S8_PKfflPfPj)
        /*04c4*/ 	.word	0x00000000


	//----- nvinfo : EIATTR_REGCOUNT
	.align		4
.L_203:
        /*04c8*/ 	.byte	0x04, 0x2f
        /*04ca*/ 	.short	(.L_205 - .L_204)
	.align		4
.L_204:
        /*04cc*/ 	.word	index@(_ZN13group_norm_v218gn_bwd_cuda_kernelI13__nv_bfloat16Li320ELi1ELi16ELi80ELi256ELb1ELb1ELi8ELi320ELi320ELi4ELb1ELi4ELb0ELb0ELNS_15WgradSyncMethodE3ENS_16CompileConditionILi900EEEEEvPT_S6_S6_PKS5_S8_S8_S8_PKfflPfPj)
        /*04d0*/ 	.word	0x00000057


	//----- nvinfo : EIATTR_FRAME_SIZE
	.align		4
.L_205:
        /*04d4*/ 	.byte	0x04, 0x11
        /*04d6*/ 	.short	(.L_207 - .L_206)
	.align		4
.L_206:
        /*04d8*/ 	.word	index@(_ZN13group_norm_v218gn_bwd_cuda_kernelI13__nv_bfloat16Li320ELi1ELi16ELi80ELi256ELb1ELb1ELi8ELi320ELi320ELi4ELb1ELi4ELb0ELb0ELNS_15WgradSyncMethodE3ENS_16CompileConditionILi900EEEEEvPT_S6_S6_PKS5_S8_S8_S8_PKfflPfPj)
        /*04dc*/ 	.word	0x00000000


	//----- nvinfo : EIATTR_REGCOUNT
	.align		4
.L_207:
        /*04e0*/ 	.byte	0x04, 0x2f
        /*04e2*/ 	.short	(.L_209 - .L_208)
	.align		4
.L_208:
        /*04e4*/ 	.word	index@(_ZN13group_norm_v218gn_bwd_cuda_kernelI13__nv_bfloat16Li320ELi3ELi16ELi80ELi256ELb1ELb1ELi4ELi320ELi320ELi4ELb1ELi5ELb0ELb0ELNS_15WgradSyncMethodE2ENS_16CompileConditionILi900EEEEEvPT_S6_S6_PKS5_S8_S8_S8_PKfflPfPj)
        /*04e8*/ 	.word	0x00000040


	//----- nvinfo : EIATTR_FRAME_SIZE
	.align		4
.L_209:
        /*04ec*/ 	.byte	0x04, 0x11
        /*04ee*/ 	.short	(.L_211 - .L_210)
	.align		4
.L_210:
        /*04f0*/ 	.word	index@(_ZN13group_norm_v218gn_bwd_cuda_kernelI13__nv_bfloat16Li320ELi3ELi16ELi80ELi256ELb1ELb1ELi4ELi320ELi320ELi4ELb1ELi5ELb0ELb0ELNS_15WgradSyncMethodE2ENS_16CompileConditionILi900EEEEEvPT_S6_S6_PKS5_S8_S8_S8_PKfflPfPj)
        /*04f4*/ 	.word	0x00000000


	//----- nvinfo : EIATTR_REGCOUNT
	.align		4
.L_211:
        /*04f8*/ 	.byte	0x04, 0x2f
        /*04fa*/ 	.short	(.L_213 - .L_212)
	.align		4
.L_212:
        /*04fc*/ 	.word	index@(_ZN13group_norm_v218gn_bwd_cuda_kernelI13__nv_bfloat16Li320ELi2ELi32ELi40ELi256ELb0ELb1ELi32ELi320ELi320ELi4ELb1ELi36ELb0ELb0ELNS_15WgradSyncMethodE3ENS_16CompileConditionILi900EEEEEvPT_S6_S6_PKS5_S8_S8_S8_PKfflPfPj)
        /*0500*/ 	.word	0x00000060


	//----- nvinfo : EIATTR_FRAME_SIZE
	.align		4
.L_213:
        /*0504*/ 	.byte	0x04, 0x11
        /*0506*/ 	.short	(.L_215 - .L_214)
	.align		4
.L_214:
        /*0508*/ 	.word	index@(_ZN13group_norm_v218gn_bwd_cuda_kernelI13__nv_bfloat16Li320ELi2ELi32ELi40ELi256ELb0ELb1ELi32ELi320ELi320ELi4ELb1ELi36ELb0ELb0ELNS_15WgradSyncMethodE3ENS_16CompileConditionILi900EEEEEvPT_S6_S6_PKS5_S8_S8_S8_PKfflPfPj)
        /*050c*/ 	.word	0x00000050


	//----- nvinfo : EIATTR_REGCOUNT
	.align		4
.L_215:
        /*0510*/ 	.byte	0x04, 0x2f
        /*0512*/ 	.short	(.L_217 - .L_216)
	.align		4
.L_216:
        /*0514*/ 	.word	index@(_ZN13group_norm_v218gn_bwd_cuda_kernelI13__nv_bfloat16Li320ELi3ELi32ELi40ELi256ELb0ELb1ELi32ELi320ELi320ELi4ELb1ELi40ELb0ELb0ELNS_15WgradSyncMethodE3ENS_16CompileConditionILi900EEEEEvPT_S6_S6_PKS5_S8_S8_S8_PKfflPfPj)
        /*0518*/ 	.word	0x00000040


	//----- nvinfo : EIATTR_FRAME_SIZE
	.align		4
.L_217:
        /*051c*/ 	.byte	0x04, 0x11
        /*051e*/ 	.short	(.L_219 - .L_218)
	.align		4
.L_218:
        /*0520*/ 	.word	index@(_ZN13group_norm_v218gn_bwd_cuda_kernelI13__nv_bfloat16Li320ELi3ELi32ELi40ELi256ELb0ELb1ELi32ELi320ELi320ELi4ELb1ELi40ELb0ELb0ELNS_15WgradSyncMethodE3ENS_16CompileConditionILi900EEEEEvPT_S6_S6_PKS5_S8_S8_S8_PKfflPfPj)
        /*0524*/ 	.word	0x00000120


	//----- nvinfo : EIATTR_REGCOUNT
	.align		4
.L_219:
        /*0528*/ 	.byte	0x04, 0x2f
        /*052a*/ 	.short	(.L_221 - .L_220)
	.align		4
.L_220:
        /*052c*/ 	.word	index@(_ZN13group_norm_v218gn_bwd_cuda_kernelI13__nv_bfloat16Li320ELi1ELi32ELi40ELi256ELb0ELb1ELi64ELi320ELi320ELi4ELb1ELi36ELb0ELb0ELNS_15WgradSyncMethodE3ENS_16CompileConditionILi900EEEEEvPT_S6_S6_PKS5_S8_S8_S8_PKfflPfPj)
        /*0530*/ 	.word	0x000000a8


	//----- nvinfo : EIATTR_FRAME_SIZE
	.align		4
.L_221:
        /*0534*/ 	.byte	0x04, 0x11
        /*0536*/ 	.short	(.L_223 - .L_222)
	.align		4
.L_222:
        /*0538*/ 	.word	index@(_ZN13group_norm_v218gn_bwd_cuda_kernelI13__nv_bfloat16Li320ELi1ELi32ELi40ELi256ELb0ELb1ELi64ELi320ELi320ELi4ELb1ELi36ELb0ELb0ELNS_15WgradSyncMethodE3ENS_16CompileConditionILi900EEEEEvPT_S6_S6_PKS5_S8_S8_S8_PKfflPfPj)
        /*053c*/ 	.word	0x00000078


	//----- nvinfo : EIATTR_REGCOUNT
	.align		4
.L_223:
        /*0540*/ 	.byte	0x04, 0x2f
        /*0542*/ 	.short	(.L_225 - .L_224)
	.align		4
.L_224:
        /*0544*/ 	.word	index@(_ZN13group_norm_v218gn_bwd_cuda_kernelI13__nv_bfloat16Li320ELi1ELi32ELi40ELi256ELb0ELb1ELi32ELi320ELi320ELi4ELb1ELi16ELb0ELb0ELNS_15WgradSyncMethodE3ENS_16CompileConditionILi900EEEEEvPT_S6_S6_PKS5_S8_S8_S8_PKfflPfPj)
        /*0548*/ 	.word	0x0000008e


	//----- nvinfo : EIATTR_FRAME_SIZE
	.align		4
.L_225:
        /*054c*/ 	.byte	0x04, 0x11
        /*054e*/ 	.short	(.L_227 - .L_226)
	.align		4
.L_226:
        /*0550*/ 	.word	index@(_ZN13group_norm_v218gn_bwd_cuda_kernelI13__nv_bfloat16Li320ELi1ELi32ELi40ELi256ELb0ELb1ELi32ELi320ELi320ELi4ELb1ELi16ELb0ELb0ELNS_15WgradSyncMethodE3ENS_16CompileConditionILi900EEEEEvPT_S6_S6_PKS5_S8_S8_S8_PKfflPfPj)
        /*0554*/ 	.word	0x00000000


	//----- nvinfo : EIATTR_REGCOUNT
	.align		4
.L_227:
        /*0558*/ 	.byte	0x04, 0x2f
        /*055a*/ 	.short	(.L_229 - .L_228)
	.align		4
.L_228:
        /*055c*/ 	.word	index@(_ZN13group_norm_v218gn_bwd_cuda_kernelI13__nv_bfloat16Li320ELi3ELi32ELi40ELi256ELb0ELb1ELi16ELi320ELi320ELi4ELb1ELi20ELb0ELb0ELNS_15WgradSyncMethodE3ENS_16CompileConditionILi900EEEEEvPT_S6_S6_PKS5_S8_S8_S8_PKfflPfPj)
        /*0560*/ 	.word	0x00000040


	//----- nvinfo : EIATTR_FRAME_SIZE
	.align		4
.L_229:
        /*0564*/ 	.byte	0x04, 0x11
        /*0566*/ 	.short	(.L_231 - .L_230)
	.align		4
.L_230:
        /*0568*/ 	.word	index@(_ZN13group_norm_v218gn_bwd_cuda_kernelI13__nv_bfloat16Li320ELi3ELi32ELi40ELi256ELb0ELb1ELi16ELi320ELi320ELi4ELb1ELi20ELb0ELb0ELNS_15WgradSyncMethodE3ENS_16CompileConditionILi900EEEEEvPT_S6_S6_PKS5_S8_S8_S8_PKfflPfPj)
        /*056c*/ 	.word	0x00000028


	//----- nvinfo : EIATTR_REGCOUNT
	.align		4
.L_231:
        /*0570*/ 	.byte	0x04, 0x2f
        /*0572*/ 	.short	(.L_233 - .L_232)
	.align		4
.L_232:
        /*0574*/ 	.word	index@(_ZN13group_norm_v218gn_bwd_cuda_kernelI13__nv_bfloat16Li320ELi1ELi32ELi40ELi256ELb0ELb1ELi16ELi320ELi320ELi4ELb1ELi8ELb0ELb0ELNS_15WgradSyncMethodE3ENS_16CompileConditionILi900EEEEEvPT_S6_S6_PKS5_S8_S8_S8_PKfflPfPj)
        /*0578*/ 	.word	0x00000060


	//----- nvinfo : EIATTR_FRAME_SIZE
	.align		4
.L_233:
        /*057c*/ 	.byte	0x04, 0x11
        /*057e*/ 	.short	(.L_235 - .L_234)
	.align		4
.L_234:
        /*0580*/ 	.word	index@(_ZN13group_norm_v218gn_bwd_cuda_kernelI13__nv_bfloat16Li320ELi1ELi32ELi40ELi256ELb0ELb1ELi16ELi320ELi320ELi4ELb1ELi8ELb0ELb0ELNS_15WgradSyncMethodE3ENS_16CompileConditionILi900EEEEEvPT_S6_S6_PKS5_S8_S8_S8_PKfflPfPj)
        /*0584*/ 	.word	0x00000000


	//----- nvinfo : EIATTR_REGCOUNT
	.align		4
.L_235:
        /*0588*/ 	.byte	0x04, 0x2f
        /*058a*/ 	.short	(.L_237 - .L_236)
	.align		4
.L_236:
        /*058c*/ 	.word	index@(_ZN13group_norm_v218gn_bwd_cuda_kernelI13__nv_bfloat16Li320ELi3ELi32ELi40ELi256ELb0ELb1ELi8ELi320ELi320ELi4ELb1ELi8ELb0ELb0ELNS_15WgradSyncMethodE3ENS_16CompileConditionILi900EEEEEvPT_S6_S6_PKS5_S8_S8_S8_PKfflPfPj)
        /*0590*/ 	.word	0x00000040


	//----- nvinfo : EIATTR_FRAME_SIZE
	.align		4
.L_237:
        /*0594*/ 	.byte	0x04, 0x11
        /*0596*/ 	.short	(.L_239 - .L_238)
	.align		4
.L_238:
        /*0598*/ 	.word	index@(_ZN13group_norm_v218gn_bwd_cuda_kernelI13__nv_bfloat16Li320ELi3ELi32ELi40ELi256ELb0ELb1ELi8ELi320ELi320ELi4ELb1ELi8ELb0ELb0ELNS_15WgradSyncMethodE3ENS_16CompileConditionILi900EEEEEvPT_S6_S6_PKS5_S8_S8_S8_PKfflPfPj)
        /*059c*/ 	.word	0x00000000


	//----- nvinfo : EIATTR_REGCOUNT
	.align		4
.L_239:
        /*05a0*/ 	.byte	0x04, 0x2f
        /*05a2*/ 	.short	(.L_241 - .L_240)
	.align		4
.L_240:
        /*05a4*/ 	.word	index@(_ZN13group_norm_v218gn_bwd_cuda_kernelI13__nv_bfloat16Li320ELi1ELi32ELi40ELi256ELb0ELb1ELi8ELi320ELi320ELi4ELb1ELi4ELb0ELb0ELNS_15WgradSyncMethodE3ENS_16CompileConditionILi900EEEEEvPT_S6_S6_PKS5_S8_S8_S8_PKfflPfPj)
        /*05a8*/ 	.word	0x00000058


	//----- nvinfo : EIATTR_FRAME_SIZE
	.align		4
.L_241:
        /*05ac*/ 	.byte	0x04, 0x11
        /*05ae*/ 	.short	(.L_243 - .L_242)
	.align		4
.L_242:
        /*05b0*/ 	.word	index@(_ZN13group_norm_v218gn_bwd_cuda_kernelI13__nv_bfloat16Li320ELi1ELi32ELi40ELi256ELb0ELb1ELi8ELi320ELi320ELi4ELb1ELi4ELb0ELb0ELNS_15WgradSyncMethodE3ENS_16CompileConditionILi900EEEEEvPT_S6_S6_PKS5_S8_S8_S8_PKfflPfPj)
        /*05b4*/ 	.word	0x00000000


	//----- nvinfo : EIATTR_REGCOUNT
	.align		4
.L_243:
        /*05b8*/ 	.byte	0x04, 0x2f
        /*05ba*/ 	.short	(.L_245 - .L_244)
	.align		4
.L_244:
        /*05bc*/ 	.word	index@(_ZN13group_norm_v218gn_bwd_cuda_kernelI13__nv_bfloat16Li320ELi3ELi32ELi40ELi256ELb0ELb1ELi4ELi320ELi320ELi4ELb1ELi5ELb0ELb0ELNS_15WgradSyncMethodE2ENS_16CompileConditionILi900EEEEEvPT_S6_S6_PKS5_S8_S8_S8_PKfflPfPj)
        /*05c0*/ 	.word	0x00000040


	//----- nvinfo : EIATTR_FRAME_SIZE
	.align		4
.L_245:
        /*05c4*/ 	.byte	0x04, 0x11
        /*05c6*/ 	.short	(.L_247 - .L_246)
	.align		4
.L_246:
        /*05c8*/ 	.word	index@(_ZN13group_norm_v218gn_bwd_cuda_kernelI13__nv_bfloat16Li320ELi3ELi32ELi40ELi256ELb0ELb1ELi4ELi320ELi320ELi4ELb1ELi5ELb0ELb0ELNS_15WgradSyncMethodE2ENS_16CompileConditionILi900EEEEEvPT_S6_S6_PKS5_S8_S8_S8_PKfflPfPj)
        /*05cc*/ 	.word	0x00000000


	//----- nvinfo : EIATTR_MIN_STACK_SIZE
	.align		4
.L_247:
        /*05d0*/ 	.byte	0x04, 0x12
        /*05d2*/ 	.short	(.L_249 - .L_248)
	.align		4
.L_248:
        /*05d4*/ 	.word	index@(_ZN13group_norm_v218gn_bwd_cuda_kernelI13__nv_bfloat16Li320ELi3ELi32ELi40ELi256ELb0ELb1ELi4ELi320ELi320ELi4ELb1ELi5ELb0ELb0ELNS_15WgradSyncMethodE2ENS_16CompileConditionILi900EEEEEvPT_S6_S6_PKS5_S8_S8_S8_PKfflPfPj)
        /*05d8*/ 	.word	0x00000000


	//----- nvinfo : EIATTR_MIN_STACK_SIZE
	.align		4
.L_249:
        /*05dc*/ 	.byte	0x04, 0x12
        /*05de*/ 	.short	(.L_251 - .L_250)
	.align		4
.L_250:
        /*05e0*/ 	.word	index@(_ZN13group_norm_v218gn_bwd_cuda_kernelI13__nv_bfloat16Li320ELi1ELi32ELi40ELi256ELb0ELb1ELi8ELi320ELi320ELi4ELb1ELi4ELb0ELb0ELNS_15WgradSyncMethodE3ENS_16CompileConditionILi900EEEEEvPT_S6_S6_PKS5_S8_S8_S8_PKfflPfPj)
        /*05e4*/ 	.word	0x00000000


	//----- nvinfo : EIATTR_MIN_STACK_SIZE
	.align		4
.L_251:
        /*05e8*/ 	.byte	0x04, 0x12
        /*05ea*/ 	.short	(.L_253 - .L_252)
	.align		4
.L_252:
        /*05ec*/ 	.word	index@(_ZN13group_norm_v218gn_bwd_cuda_kernelI13__nv_bfloat16Li320ELi3ELi32ELi40ELi256ELb0ELb1ELi8ELi320ELi320ELi4ELb1ELi8ELb0ELb0ELNS_15WgradSyncMethodE3ENS_16CompileConditionILi900EEEEEvPT_S6_S6_PKS5_S8_S8_S8_PKfflPfPj)
        /*05f0*/ 	.word	0x00000000


	//----- nvinfo : EIATTR_MIN_STACK_SIZE
	.align		4
.L_253:
        /*05f4*/ 	.byte	0x04, 0x12
        /*05f6*/ 	.short	(.L_255 - .L_254)
	.align		4
.L_254:
        /*05f8*/ 	.word	index@(_ZN13group_norm_v218gn_bwd_cuda_kernelI13__nv_bfloat16Li320ELi1ELi32ELi40ELi256ELb0ELb1ELi16ELi320ELi320ELi4ELb1ELi8ELb0ELb0ELNS_15WgradSyncMethodE3ENS_16CompileConditionILi900EEEEEvPT_S6_S6_PKS5_S8_S8_S8_PKfflPfPj)
        /*05fc*/ 	.word	0x00000000


	//----- nvinfo : EIATTR_MIN_STACK_SIZE
	.align		4
.L_255:
        /*0600*/ 	.byte	0x04, 0x12
        /*0602*/ 	.short	(.L_257 - .L_256)
	.align		4
.L_256:
        /*0604*/ 	.word	index@(_ZN13group_norm_v218gn_bwd_cuda_kernelI13__nv_bfloat16Li320ELi3ELi32ELi40ELi256ELb0ELb1ELi16ELi320ELi320ELi4ELb1ELi20ELb0ELb0ELNS_15WgradSyncMethodE3ENS_16CompileConditionILi900EEEEEvPT_S6_S6_PKS5_S8_S8_S8_PKfflPfPj)
        /*0608*/ 	.word	0x00000028


	//----- nvinfo : EIATTR_MIN_STACK_SIZE
	.align		4
.L_257:
        /*060c*/ 	.byte	0x04, 0x12
        /*060e*/ 	.short	(.L_259 - .L_258)
	.align		4
.L_258:
        /*0610*/ 	.word	index@(_ZN13group_norm_v218gn_bwd_cuda_kernelI13__nv_bfloat16Li320ELi1ELi32ELi40ELi256ELb0ELb1ELi32ELi320ELi320ELi4ELb1ELi16ELb0ELb0ELNS_15WgradSyncMethodE3ENS_16CompileConditionILi900EEEEEvPT_S6_S6_PKS5_S8_S8_S8_PKfflPfPj)
        /*0614*/ 	.word	0x00000000


	//----- nvinfo : EIATTR_MIN_STACK_SIZE
	.align		4
.L_259:
        /*0618*/ 	.byte	0x04, 0x12
        /*061a*/ 	.short	(.L_261 - .L_260)
	.align		4
.L_260:
        /*061c*/ 	.word	index@(_ZN13group_norm_v218gn_bwd_cuda_kernelI13__nv_bfloat16Li320ELi1ELi32ELi40ELi256ELb0ELb1ELi64ELi320ELi320ELi4ELb1ELi36ELb0ELb0ELNS_15WgradSyncMethodE3ENS_16CompileConditionILi900EEEEEvPT_S6_S6_PKS5_S8_S8_S8_PKfflPfPj)
        /*0620*/ 	.word	0x00000078


	//----- nvinfo : EIATTR_MIN_STACK_SIZE
	.align		4
.L_261:
        /*0624*/ 	.byte	0x04, 0x12
        /*0626*/ 	.short	(.L_263 - .L_262)
	.align		4
.L_262:
        /*0628*/ 	.word	index@(_ZN13group_norm_v218gn_bwd_cuda_kernelI13__nv_bfloat16Li320ELi3ELi32ELi40ELi256ELb0ELb1ELi32ELi320ELi320ELi4ELb1ELi40ELb0ELb0ELNS_15WgradSyncMethodE3ENS_16CompileConditionILi900EEEEEvPT_S6_S6_PKS5_S8_S8_S8_PKfflPfPj)
        /*062c*/ 	.word	0x00000120


	//----- nvinfo : EIATTR_MIN_STACK_SIZE
	.align		4
.L_263:
        /*0630*/ 	.byte	0x04, 0x12
        /*0632*/ 	.short	(.L_265 - .L_264)
	.align		4
.L_264:
        /*0634*/ 	.word	index@(_ZN13group_norm_v218gn_bwd_cuda_kernelI13__nv_bfloat16Li320ELi2ELi32ELi40ELi256ELb0ELb1ELi32ELi320ELi320ELi4ELb1ELi36ELb0ELb0ELNS_15WgradSyncMethodE3ENS_16CompileConditionILi900EEEEEvPT_S6_S6_PKS5_S8_S8_S8_PKfflPfPj)
        /*0638*/ 	.word	0x00000050


	//----- nvinfo : EIATTR_MIN_STACK_SIZE
	.align		4
.L_265:
        /*063c*/ 	.byte	0x04, 0x12
        /*063e*/ 	.short	(.L_267 - .L_266)
	.align		4
.L_266:
        /*0640*/ 	.word	index@(_ZN13group_norm_v218gn_bwd_cuda_kernelI13__nv_bfloat16Li320ELi3ELi16ELi80ELi256ELb1ELb1ELi4ELi320ELi320ELi4ELb1ELi5ELb0ELb0ELNS_15WgradSyncMethodE2ENS_16CompileConditionILi900EEEEEvPT_S6_S6_PKS5_S8_S8_S8_PKfflPfPj)
        /*0644*/ 	.word	0x00000000


	//----- nvinfo : EIATTR_MIN_STACK_SIZE
	.align		4
.L_267:
        /*0648*/ 	.byte	0x04, 0x12
        /*064a*/ 	.short	(.L_269 - .L_268)
	.align		4
.L_268:
        /*064c*/ 	.word	index@(_ZN13group_norm_v218gn_bwd_cuda_kernelI13__nv_bfloat16Li320ELi1ELi16ELi80ELi256ELb1ELb1ELi8ELi320ELi320ELi4ELb1ELi4ELb0ELb0ELNS_15WgradSyncMethodE3ENS_16CompileConditionILi900EEEEEvPT_S6_S6_PKS5_S8_S8_S8_PKfflPfPj)
        /*0650*/ 	.word	0x00000000


	//----- nvinfo : EIATTR_MIN_STACK_SIZE
	.align		4
.L_269:
        /*0654*/ 	.byte	0x04, 0x12
        /*0656*/ 	.short	(.L_271 - .L_270)
	.align		4
.L_270:
        /*0658*/ 	.word	index@(_ZN13group_norm_v218gn_bwd_cuda_kernelI13__nv_bfloat16Li320ELi3ELi16ELi80ELi256ELb1ELb1ELi8ELi320ELi320ELi4ELb1ELi8ELb0ELb0ELNS_15WgradSyncMethodE3ENS_16CompileConditionILi900EEEEEvPT_S6_S6_PKS5_S8_S8_S8_PKfflPfPj)
        /*065c*/ 	.word	0x00000000


	//----- nvinfo : EIATTR_MIN_STACK_SIZE
	.align		4
.L_271:
        /*0660*/ 	.byte	0x04, 0x12
        /*0662*/ 	.short	(.L_273 - .L_272)
	.align		4
.L_272:
        /*0664*/ 	.word	index@(_ZN13group_norm_v218gn_bwd_cuda_kernelI13__nv_bfloat16Li320ELi1ELi16ELi80ELi256ELb1ELb1ELi16ELi320ELi320ELi4ELb1ELi8ELb0ELb0ELNS_15WgradSyncMethodE3ENS_16CompileConditionILi900EEEEEvPT_S6_S6_PKS5_S8_S8_S8_PKfflPfPj)
        /*0668*/ 	.word	0x00000000


	//----- nvinfo : EIATTR_MIN_STACK_SIZE
	.align		4
.L_273:
        /*066c*/ 	.byte	0x04, 0x12
        /*066e*/ 	.short	(.L_275 - .L_274)
	.align		4
.L_274:
        /*0670*/ 	.word	index@(_ZN13group_norm_v218gn_bwd_cuda_kernelI13__nv_bfloat16Li320ELi3ELi16ELi80ELi256ELb1ELb1ELi16ELi320ELi320ELi4ELb1ELi20ELb0ELb0ELNS_15WgradSyncMethodE3ENS_16CompileConditionILi900EEEEEvPT_S6_S6_PKS5_S8_S8_S8_PKfflPfPj)
        /*0674*/ 	.word	0x00000040


	//----- nvinfo : EIATTR_MIN_STACK_SIZE
	.align		4
.L_275:
        /*0678*/ 	.byte	0x04, 0x12
        /*067a*/ 	.short	(.L_277 - .L_276)
	.align		4
.L_276:
        /*067c*/ 	.word	index@(_ZN13group_norm_v218gn_bwd_cuda_kernelI13__nv_bfloat16Li320ELi1ELi16ELi80ELi256ELb1ELb1ELi32ELi320ELi320ELi4ELb1ELi16ELb0ELb0ELNS_15WgradSyncMethodE3ENS_16CompileConditionILi900EEEEEvPT_S6_S6_PKS5_S8_S8_S8_PKfflPfPj)
        /*0680*/ 	.word	0x00000000


	//----- nvinfo : EIATTR_MIN_STACK_SIZE
	.align		4
.L_277:
        /*0684*/ 	.byte	0x04, 0x12
        /*0686*/ 	.short	(.L_279 - .L_278)
	.align		4
.L_278:
        /*0688*/ 	.word	index@(_ZN13group_norm_v218gn_bwd_cuda_kernelI13__nv_bfloat16Li320ELi1ELi16ELi80ELi256ELb1ELb1ELi64ELi320ELi320ELi4ELb1ELi36ELb0ELb0ELNS_15WgradSyncMethodE3ENS_16CompileConditionILi900EEEEEvPT_S6_S6_PKS5_S8_S8_S8_PKfflPfPj)
        /*068c*/ 	.word	0x00000090


	//----- nvinfo : EIATTR_MIN_STACK_SIZE
	.align		4
.L_279:
        /*0690*/ 	.byte	0x04, 0x12
        /*0692*/ 	.short	(.L_281 - .L_280)
	.align		4
.L_280:
        /*0694*/ 	.word	index@(_ZN13group_norm_v218gn_bwd_cuda_kernelI13__nv_bfloat16Li320ELi3ELi16ELi80ELi256ELb1ELb1ELi32ELi320ELi320ELi4ELb1ELi40ELb0ELb0ELNS_15WgradSyncMethodE3ENS_16CompileConditionILi900EEEEEvPT_S6_S6_PKS5_S8_S8_S8_PKfflPfPj)
        /*0698*/ 	.word	0x00000130


	//----- nvinfo : EIATTR_MIN_STACK_SIZE
	.align		4
.L_281:
        /*069c*/ 	.byte	0x04, 0x12
        /*069e*/ 	.short	(.L_283 - .L_282)
	.align		4
.L_282:
        /*06a0*/ 	.word	index@(_ZN13group_norm_v218gn_bwd_cuda_kernelI13__nv_bfloat16Li320ELi2ELi16ELi80ELi256ELb1ELb1ELi32ELi320ELi320ELi4ELb1ELi36ELb0ELb0ELNS_15WgradSyncMethodE3ENS_16CompileConditionILi900EEEEEvPT_S6_S6_PKS5_S8_S8_S8_PKfflPfPj)
        /*06a4*/ 	.word	0x00000060


	//----- nvinfo : EIATTR_MIN_STACK_SIZE
	.align		4
.L_283:
        /*06a8*/ 	.byte	0x04, 0x12
        /*06aa*/ 	.short	(.L_285 - .L_284)
	.align		4
.L_284:
        /*06ac*/ 	.word	index@(_ZN13group_norm_v214gn_cuda_kernelI13__nv_bfloat16Li320ELi1ELi32ELi40ELi256ELb0ELi256ELi40ELi40ELi4ELb0ELi116ELb0ELb0ENS_16CompileConditionILi900EEEEEvPT_PKS4_S7_S7_flPfS8_Pj)
        /*06b0*/ 	.word	0x00000000


	//----- nvinfo : EIATTR_MIN_STACK_SIZE
	.align		4
.L_285:
        /*06b4*/ 	.byte	0x04, 0x12
        /*06b6*/ 	.short	(.L_287 - .L_286)
	.align		4
.L_286:
        /*06b8*/ 	.word	index@(_ZN13group_norm_v214gn_cuda_kernelI13__nv_bfloat16Li320ELi1ELi32ELi40ELi256ELb0ELi256ELi40ELi40ELi4ELb0ELi148ELb0ELb0ENS_16CompileConditionILi900EEEEEvPT_PKS4_S7_S7_flPfS8_Pj)
        /*06bc*/ 	.word	0x00000000


	//----- nvinfo : EIATTR_MIN_STACK_SIZE
	.align		4
.L_287:
        /*06c0*/ 	.byte	0x04, 0x12
        /*06c2*/ 	.short	(.L_289 - .L_288)
	.align		4
.L_288:
        /*06c4*/ 	.word	index@(_ZN13group_norm_v214gn_cuda_kernelI13__nv_bfloat16Li320ELi3ELi16ELi80ELi256ELb1ELi4ELi320ELi320ELi4ELb1ELi5ELb0ELb0ENS_16CompileConditionILi900EEEEEvPT_PKS4_S7_S7_flPfS8_Pj)
        /*06c8*/ 	.word	0x00000000


	//----- nvinfo : EIATTR_MIN_STACK_SIZE
	.align		4
.L_289:
        /*06cc*/ 	.byte	0x04, 0x12
        /*06ce*/ 	.short	(.L_291 - .L_290)
	.align		4
.L_290:
        /*06d0*/ 	.word	index@(_ZN13group_norm_v214gn_cuda_kernelI13__nv_bfloat16Li320ELi1ELi16ELi80ELi256ELb1ELi8ELi320ELi320ELi4ELb1ELi4ELb0ELb0ENS_16CompileConditionILi900EEEEEvPT_PKS4_S7_S7_flPfS8_Pj)
        /*06d4*/ 	.word	0x00000000


	//----- nvinfo : EIATTR_MIN_STACK_SIZE
	.align		4
.L_291:
        /*06d8*/ 	.byte	0x04, 0x12
        /*06da*/ 	.short	(.L_293 - .L_292)
	.align		4
.L_292:
        /*06dc*/ 	.word	index@(_ZN13group_norm_v214gn_cuda_kernelI13__nv_bfloat16Li320ELi3ELi16ELi80ELi256ELb1ELi8ELi320ELi320ELi4ELb1ELi10ELb0ELb0ENS_16CompileConditionILi900EEEEEvPT_PKS4_S7_S7_flPfS8_Pj)
        /*06e0*/ 	.word	0x00000000


	//----- nvinfo : EIATTR_MIN_STACK_SIZE
	.align		4
.L_293:
        /*06e4*/ 	.byte	0x04, 0x12
        /*06e6*/ 	.short	(.L_295 - .L_294)
	.align		4
.L_294:
        /*06e8*/ 	.word	index@(_ZN13group_norm_v214gn_cuda_kernelI13__nv_bfloat16Li320ELi1ELi16ELi80ELi256ELb1ELi16ELi320ELi320ELi4ELb1ELi9ELb0ELb0ENS_16CompileConditionILi900EEEEEvPT_PKS4_S7_S7_flPfS8_Pj)
        /*06ec*/ 	.word	0x00000000


	//----- nvinfo : EIATTR_MIN_STACK_SIZE
	.align		4
.L_295:
        /*06f0*/ 	.byte	0x04, 0x12
        /*06f2*/ 	.short	(.L_297 - .L_296)
	.align		4
.L_296:
        /*06f4*/ 	.word	index@(_ZN13group_norm_v214gn_cuda_kernelI13__nv_bfloat16Li320ELi3ELi16ELi80ELi256ELb1ELi16ELi320ELi320ELi4ELb1ELi21ELb0ELb0ENS_16CompileConditionILi900EEEEEvPT_PKS4_S7_S7_flPfS8_Pj)
        /*06f8*/ 	.word	0x00000000


	//----- nvinfo : EIATTR_MIN_STACK_SIZE
	.align		4
.L_297:
        /*06fc*/ 	.byte	0x04, 0x12
        /*06fe*/ 	.short	(.L_299 - .L_298)
	.align		4
.L_298:
        /*0700*/ 	.word	index@(_ZN13group_norm_v214gn_cuda_kernelI13__nv_bfloat16Li320ELi1ELi16ELi80ELi256ELb1ELi32ELi320ELi320ELi4ELb1ELi18ELb0ELb0ENS_16CompileConditionILi900EEEEEvPT_PKS4_S7_S7_flPfS8_Pj)
        /*0704*/ 	.word	0x00000000


	//----- nvinfo : EIATTR_MIN_STACK_SIZE
	.align		4
.L_299:
        /*0708*/ 	.byte	0x04, 0x12
        /*070a*/ 	.short	(.L_301 - .L_300)
	.align		4
.L_300:
        /*070c*/ 	.word	index@(_ZN13group_norm_v214gn_cuda_kernelI13__nv_bfloat16Li320ELi3ELi16ELi80ELi256ELb1ELi32ELi320ELi320ELi4ELb1ELi43ELb0ELb0ENS_16CompileConditionILi900EEEEEvPT_PKS4_S7_S7_flPfS8_Pj)
        /*0710*/ 	.word	0x00000000


	//----- nvinfo : EIATTR_MIN_STACK_SIZE
	.align		4
.L_301:
        /*0714*/ 	.byte	0x04, 0x12
        /*0716*/ 	.short	(.L_303 - .L_302)
	.align		4
.L_302:
        /*0718*/ 	.word	index@(_ZN13group_norm_v214gn_cuda_kernelI13__nv_bfloat16Li320ELi1ELi16ELi80ELi256ELb1ELi64ELi320ELi320ELi4ELb1ELi37ELb0ELb0ENS_16CompileConditionILi900EEEEEvPT_PKS4_S7_S7_flPfS8_Pj)
        /*071c*/ 	.word	0x00000000


	//----- nvinfo : EIATTR_MIN_STACK_SIZE
	.align		4
.L_303:
        /*0720*/ 	.byte	0x04, 0x12
        /*0722*/ 	.short	(.L_305 - .L_304)
	.align		4
.L_304:
        /*0724*/ 	.word	index@(_ZN13group_norm_v214gn_cuda_kernelI13__nv_bfloat16Li320ELi3ELi16ELi80ELi256ELb1ELi64ELi320ELi320ELi4ELb1ELi87ELb0ELb0ENS_16CompileConditionILi900EEEEEvPT_PKS4_S7_S7_flPfS8_Pj)
        /*0728*/ 	.word	0x00000170


	//----- nvinfo : EIATTR_MIN_STACK_SIZE
	.align		4
.L_305:
        /*072c*/ 	.byte	0x04, 0x12
        /*072e*/ 	.short	(.L_307 - .L_306)
	.align		4
.L_306:
        /*0730*/ 	.word	index@(_ZN13group_norm_v214gn_cuda_kernelI13__nv_bfloat16Li320ELi1ELi16ELi80ELi256ELb1ELi128ELi320ELi320ELi4ELb1ELi74ELb0ELb0ENS_16CompileConditionILi900EEEEEvPT_PKS4_S7_S7_flPfS8_Pj)
        /*0734*/ 	.word	0x00000140


	//----- nvinfo : EIATTR_MIN_STACK_SIZE
	.align		4
.L_307:
        /*0738*/ 	.byte	0x04, 0x12
        /*073a*/ 	.short	(.L_309 - .L_308)
	.align		4
.L_308:
        /*073c*/ 	.word	index@(_ZN13group_norm_v214gn_cuda_kernelI13__nv_bfloat16Li320ELi1ELi16ELi80ELi256ELb1ELi128ELi320ELi320ELi4ELb0ELi74ELb0ELb1ENS_16CompileConditionILi900EEEEEvPT_PKS4_S7_S7_flPfS8_Pj)
        /*0740*/ 	.word	0x00000120


	//----- nvinfo : EIATTR_MIN_STACK_SIZE
	.align		4
.L_309:
        /*0744*/ 	.byte	0x04, 0x12
        /*0746*/ 	.short	(.L_311 - .L_310)
	.align		4
.L_310:
        /*0748*/ 	.word	index@(_ZN13group_norm_v218gn_bwd_cuda_kernelI6__halfLi320ELi3ELi32ELi40ELi256ELb0ELb1ELi4ELi320ELi320ELi4ELb1ELi5ELb0ELb0ELNS_15WgradSyncMethodE2ENS_16CompileConditionILi900EEEEEvPT_S6_S6_PKS5_S8_S8_S8_PKfflPfPj)
        /*074c*/ 	.word	0x00000000


	//----- nvinfo : EIATTR_MIN_STACK_SIZE
	.align		4
.L_311:
        /*0750*/ 	.byte	0x04, 0x12
        /*0752*/ 	.short	(.L_313 - .L_312)
	.align		4
.L_312:
        /*0754*/ 	.word	index@(_ZN13group_norm_v218gn_bwd_cuda_kernelI6__halfLi320ELi1ELi32ELi40ELi256ELb0ELb1ELi8ELi320ELi320ELi4ELb1ELi4ELb0ELb0ELNS_15WgradSyncMethodE3ENS_16CompileConditionILi900EEEEEvPT_S6_S6_PKS5_S8_S8_S8_PKfflPfPj)
        /*0758*/ 	.word	0x00000000


	//----- nvinfo : EIATTR_MIN_STACK_SIZE
	.align		4
.L_313:
        /*075c*/ 	.byte	0x04, 0x12
        /*075e*/ 	.short	(.L_315 - .L_314)
	.align		4
.L_314:
        /*0760*/ 	.word	index@(_ZN13group_norm_v218gn_bwd_cuda_kernelI6__halfLi320ELi3ELi32ELi40ELi256ELb0ELb1ELi8ELi320ELi320ELi4ELb1ELi8ELb0ELb0ELNS_15WgradSyncMethodE3ENS_16CompileConditionILi900EEEEEvPT_S6_S6_PKS5_S8_S8_S8_PKfflPfPj)
        /*0764*/ 	.word	0x00000000


	//----- nvinfo : EIATTR_MIN_STACK_SIZE
	.align		4
.L_315:
        /*0768*/ 	.byte	0x04, 0x12
        /*076a*/ 	.short	(.L_317 - .L_316)
	.align		4
.L_316:
        /*076c*/ 	.word	index@(_ZN13group_norm_v218gn_bwd_cuda_kernelI6__halfLi320ELi1ELi32ELi40ELi256ELb0ELb1ELi16ELi320ELi320ELi4ELb1ELi8ELb0ELb0ELNS_15WgradSyncMethodE3ENS_16CompileConditionILi900EEEEEvPT_S6_S6_PKS5_S8_S8_S8_PKfflPfPj)
        /*0770*/ 	.word	0x00000000


	//----- nvinfo : EIATTR_MIN_STACK_SIZE
	.align		4
.L_317:
        /*0774*/ 	.byte	0x04, 0x12
        /*0776*/ 	.short	(.L_319 - .L_318)
	.align		4
.L_318:
        /*0778*/ 	.word	index@(_ZN13group_norm_v218gn_bwd_cuda_kernelI6__halfLi320ELi3ELi32ELi40ELi256ELb0ELb1ELi16ELi320ELi320ELi4ELb1ELi20ELb0ELb0ELNS_15WgradSyncMethodE3ENS_16CompileConditionILi900EEEEEvPT_S6_S6_PKS5_S8_S8_S8_PKfflPfPj)
        /*077c*/ 	.word	0x00000018


	//----- nvinfo : EIATTR_MIN_STACK_SIZE
	.align		4
.L_319:
        /*0780*/ 	.byte	0x04, 0x12
        /*0782*/ 	.short	(.L_321 - .L_320)
	.align		4
.L_320:
        /*0784*/ 	.word	index@(_ZN13group_norm_v218gn_bwd_cuda_kernelI6__halfLi320ELi1ELi32ELi40ELi256ELb0ELb1ELi32ELi320ELi320ELi4ELb1ELi16ELb0ELb0ELNS_15WgradSyncMethodE3ENS_16CompileConditionILi900EEEEEvPT_S6_S6_PKS5_S8_S8_S8_PKfflPfPj)
        /*0788*/ 	.word	0x00000000


	//----- nvinfo : EIATTR_MIN_STACK_SIZE
	.align		4
.L_321:
        /*078c*/ 	.byte	0x04, 0x12
        /*078e*/ 	.short	(.L_323 - .L_322)
	.align		4
.L_322:
        /*0790*/ 	.word	index@(_ZN13group_norm_v218gn_bwd_cuda_kernelI6__halfLi320ELi1ELi32ELi40ELi256ELb0ELb1ELi64ELi320ELi320ELi4ELb1ELi36ELb0ELb0ELNS_15WgradSyncMethodE3ENS_16CompileConditionILi900EEEEEvPT_S6_S6_PKS5_S8_S8_S8_PKfflPfPj)
        /*0794*/ 	.word	0x00000070


	//----- nvinfo : EIATTR_MIN_STACK_SIZE
	.align		4
.L_323:
        /*0798*/ 	.byte	0x04, 0x12
        /*079a*/ 	.short	(.L_325 - .L_324)
	.align		4
.L_324:
        /*079c*/ 	.word	index@(_ZN13group_norm_v218gn_bwd_cuda_kernelI6__halfLi320ELi3ELi32ELi40ELi256ELb0ELb1ELi32ELi320ELi320ELi4ELb1ELi40ELb0ELb0ELNS_15WgradSyncMethodE3ENS_16CompileConditionILi900EEEEEvPT_S6_S6_PKS5_S8_S8_S8_PKfflPfPj)
        /*07a0*/ 	.word	0x000000e0


	//----- nvinfo : EIATTR_MIN_STACK_SIZE
	.align		4
.L_325:
        /*07a4*/ 	.byte	0x04, 0x12
        /*07a6*/ 	.short	(.L_327 - .L_326)
	.align		4
.L_326:
        /*07a8*/ 	.word	index@(_ZN13group_norm_v218gn_bwd_cuda_kernelI6__halfLi320ELi2ELi32ELi40ELi256ELb0ELb1ELi32ELi320ELi320ELi4ELb1ELi36ELb0ELb0ELNS_15WgradSyncMethodE3ENS_16CompileConditionILi900EEEEEvPT_S6_S6_PKS5_S8_S8_S8_PKfflPfPj)
        /*07ac*/ 	.word	0x00000030


	//----- nvinfo : EIATTR_MIN_STACK_SIZE
	.align		4
.L_327:
        /*07b0*/ 	.byte	0x04, 0x12
        /*07b2*/ 	.short	(.L_329 - .L_328)
	.align		4
.L_328:
        /*07b4*/ 	.word	index@(_ZN13group_norm_v218gn_bwd_cuda_kernelI6__halfLi320ELi3ELi16ELi80ELi256ELb1ELb1ELi4ELi320ELi320ELi4ELb1ELi5ELb0ELb0ELNS_15WgradSyncMethodE2ENS_16CompileConditionILi900EEEEEvPT_S6_S6_PKS5_S8_S8_S8_PKfflPfPj)
        /*07b8*/ 	.word	0x00000000


	//----- nvinfo : EIATTR_MIN_STACK_SIZE
	.align		4
.L_329:
        /*07bc*/ 	.byte	0x04, 0x12
        /*07be*/ 	.short	(.L_331 - .L_330)
	.align		4
.L_330:
        /*07c0*/ 	.word	index@(_ZN13group_norm_v218gn_bwd_cuda_kernelI6__halfLi320ELi1ELi16ELi80ELi256ELb1ELb1ELi8ELi320ELi320ELi4ELb1ELi4ELb0ELb0ELNS_15WgradSyncMethodE3ENS_16CompileConditionILi900EEEEEvPT_S6_S6_PKS5_S8_S8_S8_PKfflPfPj)
        /*07c4*/ 	.word	0x00000000


	//----- nvinfo : EIATTR_MIN_STACK_SIZE
	.align		4
.L_331:
        /*07c8*/ 	.byte	0x04, 0x12
        /*07ca*/ 	.short	(.L_333 - .L_332)
	.align		4
.L_332:
        /*07cc*/ 	.word	index@(_ZN13group_norm_v218gn_bwd_cuda_kernelI6__halfLi320ELi3ELi16ELi80ELi256ELb1ELb1ELi8ELi320ELi320ELi4ELb1ELi8ELb0ELb0ELNS_15WgradSyncMethodE3ENS_16CompileConditionILi900EEEEEvPT_S6_S6_PKS5_S8_S8_S8_PKfflPfPj)
        /*07d0*/ 	.word	0x00000000


	//----- nvinfo : EIATTR_MIN_STACK_SIZE
	.align		4
.L_333:
        /*07d4*/ 	.byte	0x04, 0x12
        /*07d6*/ 	.short	(.L_335 - .L_334)
	.align		4
.L_334:
        /*07d8*/ 	.word	index@(_ZN13group_norm_v218gn_bwd_cuda_kernelI6__halfLi320ELi1ELi16ELi80ELi256ELb1ELb1ELi16ELi320ELi320ELi4ELb1ELi8ELb0ELb0ELNS_15WgradSyncMethodE3ENS_16CompileConditionILi900EEEEEvPT_S6_S6_PKS5_S8_S8_S8_PKfflPfPj)
        /*07dc*/ 	.word	0x00000000


	//----- nvinfo : EIATTR_MIN_STACK_SIZE
	.align		4
.L_335:
        /*07e0*/ 	.byte	0x04, 0x12
        /*07e2*/ 	.short	(.L_337 - .L_336)
	.align		4
.L_336:
        /*07e4*/ 	.word	index@(_ZN13group_norm_v218gn_bwd_cuda_kernelI6__halfLi320ELi3ELi16ELi80ELi256ELb1ELb1ELi16ELi320ELi320ELi4ELb1ELi20ELb0ELb0ELNS_15WgradSyncMethodE3ENS_16CompileConditionILi900EEEEEvPT_S6_S6_PKS5_S8_S8_S8_PKfflPfPj)
        /*07e8*/ 	.word	0x00000028


	//----- nvinfo : EIATTR_MIN_STACK_SIZE
	.align		4
.L_337:
        /*07ec*/ 	.byte	0x04, 0x12
        /*07ee*/ 	.short	(.L_339 - .L_338)
	.align		4
.L_338:
        /*07f0*/ 	.word	index@(_ZN13group_norm_v218gn_bwd_cuda_kernelI6__halfLi320ELi1ELi16ELi80ELi256ELb1ELb1ELi32ELi320ELi320ELi4ELb1ELi16ELb0ELb0ELNS_15WgradSyncMethodE3ENS_16CompileConditionILi900EEEEEvPT_S6_S6_PKS5_S8_S8_S8_PKfflPfPj)
        /*07f4*/ 	.word	0x00000000


	//----- nvinfo : EIATTR_MIN_STACK_SIZE
	.align		4
.L_339:
        /*07f8*/ 	.byte	0x04, 0x12
        /*07fa*/ 	.short	(.L_341 - .L_340)
	.align		4
.L_340:
        /*07fc*/ 	.word	index@(_ZN13group_norm_v218gn_bwd_cuda_kernelI6__halfLi320ELi1ELi16ELi80ELi256ELb1ELb1ELi64ELi320ELi320ELi4ELb1ELi36ELb0ELb0ELNS_15WgradSyncMethodE3ENS_16CompileConditionILi900EEEEEvPT_S6_S6_PKS5_S8_S8_S8_PKfflPfPj)
        /*0800*/ 	.word	0x00000070


	//----- nvinfo : EIATTR_MIN_STACK_SIZE
	.align		4
.L_341:
        /*0804*/ 	.byte	0x04, 0x12
        /*0806*/ 	.short	(.L_343 - .L_342)
	.align		4
.L_342:
        /*0808*/ 	.word	index@(_ZN13group_norm_v218gn_bwd_cuda_kernelI6__halfLi320ELi3ELi16ELi80ELi256ELb1ELb1ELi32ELi320ELi320ELi4ELb1ELi40ELb0ELb0ELNS_15WgradSyncMethodE3ENS_16CompileConditionILi900EEEEEvPT_S6_S6_PKS5_S8_S8_S8_PKfflPfPj)
        /*080c*/ 	.word	0x00000120


	//----- nvinfo : EIATTR_MIN_STACK_SIZE
	.align		4
.L_343:
        /*0810*/ 	.byte	0x04, 0x12
        /*0812*/ 	.short	(.L_345 - .L_344)
	.align		4
.L_344:
        /*0814*/ 	.word	index@(_ZN13group_norm_v218gn_bwd_cuda_kernelI6__halfLi320ELi2ELi16ELi80ELi256ELb1ELb1ELi32ELi320ELi320ELi4ELb1ELi36ELb0ELb0ELNS_15WgradSyncMethodE3ENS_16CompileConditionILi900EEEEEvPT_S6_S6_PKS5_S8_S8_S8_PKfflPfPj)
        /*0818*/ 	.word	0x00000050


	//----- nvinfo : EIATTR_MIN_STACK_SIZE
	.align		4
.L_345:
        /*081c*/ 	.byte	0x04, 0x12
        /*081e*/ 	.short	(.L_347 - .L_346)
	.align		4
.L_346:
        /*0820*/ 	.word	index@(_ZN13group_norm_v214gn_cuda_kernelI6__halfLi320ELi1ELi32ELi40ELi256ELb0ELi256ELi40ELi40ELi4ELb0ELi116ELb0ELb0ENS_16CompileConditionILi900EEEEEvPT_PKS4_S7_S7_flPfS8_Pj)
        /*0824*/ 	.word	0x00000000


	//----- nvinfo : EIATTR_MIN_STACK_SIZE
	.align		4
.L_347:
        /*0828*/ 	.byte	0x04, 0x12
        /*082a*/ 	.short	(.L_349 - .L_348)
	.align		4
.L_348:
        /*082c*/ 	.word	index@(_ZN13group_norm_v214gn_cuda_kernelI6__halfLi320ELi1ELi32ELi40ELi256ELb0ELi256ELi40ELi40ELi4ELb0ELi148ELb0ELb0ENS_16CompileConditionILi900EEEEEvPT_PKS4_S7_S7_flPfS8_Pj)
        /*0830*/ 	.word	0x00000000


	//----- nvinfo : EIATTR_MIN_STACK_SIZE
	.align		4
.L_349:
        /*0834*/ 	.byte	0x04, 0x12
        /*0836*/ 	.short	(.L_351 - .L_350)
	.align		4
.L_350:
        /*0838*/ 	.word	index@(_ZN13group_norm_v214gn_cuda_kernelI6__halfLi320ELi3ELi16ELi80ELi256ELb1ELi4ELi320ELi320ELi4ELb1ELi5ELb0ELb0ENS_16CompileConditionILi900EEEEEvPT_PKS4_S7_S7_flPfS8_Pj)
        /*083c*/ 	.word	0x00000000


	//----- nvinfo : EIATTR_MIN_STACK_SIZE
	.align		4
.L_351:
        /*0840*/ 	.byte	0x04, 0x12
        /*0842*/ 	.short	(.L_353 - .L_352)
	.align		4
.L_352:
        /*0844*/ 	.word	index@(_ZN13group_norm_v214gn_cuda_kernelI6__halfLi320ELi1ELi16ELi80ELi256ELb1ELi8ELi320ELi320ELi4ELb1ELi4ELb0ELb0ENS_16CompileConditionILi900EEEEEvPT_PKS4_S7_S7_flPfS8_Pj)
        /*0848*/ 	.word	0x00000000


	//----- nvinfo : EIATTR_MIN_STACK_SIZE
	.align		4
.L_353:
        /*084c*/ 	.byte	0x04, 0x12
        /*084e*/ 	.short	(.L_355 - .L_354)
	.align		4
.L_354:
        /*0850*/ 	.word	index@(_ZN13group_norm_v214gn_cuda_kernelI6__halfLi320ELi3ELi16ELi80ELi256ELb1ELi8ELi320ELi320ELi4ELb1ELi10ELb0ELb0ENS_16CompileConditionILi900EEEEEvPT_PKS4_S7_S7_flPfS8_Pj)
        /*0854*/ 	.word	0x00000000


	//----- nvinfo : EIATTR_MIN_STACK_SIZE
	.align		4
.L_355:
        /*0858*/ 	.byte	0x04, 0x12
        /*085a*/ 	.short	(.L_357 - .L_356)
	.align		4
.L_356:
        /*085c*/ 	.word	index@(_ZN13group_norm_v214gn_cuda_kernelI6__halfLi320ELi1ELi16ELi80ELi256ELb1ELi16ELi320ELi320ELi4ELb1ELi9ELb0ELb0ENS_16CompileConditionILi900EEEEEvPT_PKS4_S7_S7_flPfS8_Pj)
        /*0860*/ 	.word	0x00000000


	//----- nvinfo : EIATTR_MIN_STACK_SIZE
	.align		4
.L_357:
        /*0864*/ 	.byte	0x04, 0x12
        /*0866*/ 	.short	(.L_359 - .L_358)
	.align		4
.L_358:
        /*0868*/ 	.word	index@(_ZN13group_norm_v214gn_cuda_kernelI6__halfLi320ELi3ELi16ELi80ELi256ELb1ELi16ELi320ELi320ELi4ELb1ELi21ELb0ELb0ENS_16CompileConditionILi900EEEEEvPT_PKS4_S7_S7_flPfS8_Pj)
        /*086c*/ 	.word	0x00000000


	//----- nvinfo : EIATTR_MIN_STACK_SIZE
	.align		4
.L_359:
        /*0870*/ 	.byte	0x04, 0x12
        /*0872*/ 	.short	(.L_361 - .L_360)
	.align		4
.L_360:
        /*0874*/ 	.word	index@(_ZN13group_norm_v214gn_cuda_kernelI6__halfLi320ELi1ELi16ELi80ELi256ELb1ELi32ELi320ELi320ELi4ELb1ELi18ELb0ELb0ENS_16CompileConditionILi900EEEEEvPT_PKS4_S7_S7_flPfS8_Pj)
        /*0878*/ 	.word	0x00000000


	//----- nvinfo : EIATTR_MIN_STACK_SIZE
	.align		4
.L_361:
        /*087c*/ 	.byte	0x04, 0x12
        /*087e*/ 	.short	(.L_363 - .L_362)
	.align		4
.L_362:
        /*0880*/ 	.word	index@(_ZN13group_norm_v214gn_cuda_kernelI6__halfLi320ELi3ELi16ELi80ELi256ELb1ELi32ELi320ELi320ELi4ELb1ELi43ELb0ELb0ENS_16CompileConditionILi900EEEEEvPT_PKS4_S7_S7_flPfS8_Pj)
        /*0884*/ 	.word	0x00000000


	//----- nvinfo : EIATTR_MIN_STACK_SIZE
	.align		4
.L_363:
        /*0888*/ 	.byte	0x04, 0x12
        /*088a*/ 	.short	(.L_365 - .L_364)
	.align		4
.L_364:
        /*088c*/ 	.word	index@(_ZN13group_norm_v214gn_cuda_kernelI6__halfLi320ELi1ELi16ELi80ELi256ELb1ELi64ELi320ELi320ELi4ELb1ELi37ELb0ELb0ENS_16CompileConditionILi900EEEEEvPT_PKS4_S7_S7_flPfS8_Pj)
        /*0890*/ 	.word	0x00000000


	//----- nvinfo : EIATTR_MIN_STACK_SIZE
	.align		4
.L_365:
        /*0894*/ 	.byte	0x04, 0x12
        /*0896*/ 	.short	(.L_367 - .L_366)
	.align		4
.L_366:
        /*0898*/ 	.word	index@(_ZN13group_norm_v214gn_cuda_kernelI6__halfLi320ELi3ELi16ELi80ELi256ELb1ELi64ELi320ELi320ELi4ELb1ELi87ELb0ELb0ENS_16CompileConditionILi900EEEEEvPT_PKS4_S7_S7_flPfS8_Pj)
        /*089c*/ 	.word	0x00000160


	//----- nvinfo : EIATTR_MIN_STACK_SIZE
	.align		4
.L_367:
        /*08a0*/ 	.byte	0x04, 0x12
        /*08a2*/ 	.short	(.L_369 - .L_368)
	.align		4
.L_368:
        /*08a4*/ 	.word	index@(_ZN13group_norm_v214gn_cuda_kernelI6__halfLi320ELi1ELi16ELi80ELi256ELb1ELi128ELi320ELi320ELi4ELb1ELi74ELb0ELb0ENS_16CompileConditionILi900EEEEEvPT_PKS4_S7_S7_flPfS8_Pj)
        /*08a8*/ 	.word	0x00000130


	//----- nvinfo : EIATTR_MIN_STACK_SIZE
	.align		4
.L_369:
        /*08ac*/ 	.byte	0x04, 0x12
        /*08ae*/ 	.short	(.L_371 - .L_370)
	.align		4
.L_370:
        /*08b0*/ 	.word	index@(_ZN13group_norm_v214gn_cuda_kernelI6__halfLi320ELi1ELi16ELi80ELi256ELb1ELi128ELi320ELi320ELi4ELb0ELi74ELb0ELb1ENS_16CompileConditionILi900EEEEEvPT_PKS4_S7_S7_flPfS8_Pj)
        /*08b4*/ 	.word	0x00000008
.L_371:


//--------------------- .nv.compat                --------------------------
	.section	.nv.compat,"",@"SHT_CUDA_COMPAT_INFO"
	.align	4
        /*0000*/ 	.byte	0x02, 0x09, 0x01, 0x00, 0x02, 0x02, 0x01, 0x00, 0x02, 0x05, 0x05, 0x00, 0x03, 0x07, 0x01, 0x01
        /*0010*/ 	.byte	0x02, 0x03, 0x00, 0x00, 0x02, 0x06, 0x01, 0x00, 0x04, 0x0b, 0x08, 0x00, 0x00, 0x00, 0x00, 0x00
        /*0020*/ 	.byte	0x00, 0x00, 0x00, 0x00


//--------------------- .nv.info._ZN13group_norm_v218gn_bwd_cuda_kernelI13__nv_bfloat16Li320ELi3ELi32ELi40ELi256ELb0ELb1ELi4ELi320ELi320ELi4ELb1ELi5ELb0ELb0ELNS_15WgradSyncMethodE2ENS_16CompileConditionILi900EEEEEvPT_S6_S6_PKS5_S8_S8_S8_PKfflPfPj --------------------------
	.section	.nv.info._ZN13group_norm_v218gn_bwd_cuda_kernelI13__nv_bfloat16Li320ELi3ELi32ELi40ELi256ELb0ELb1ELi4ELi320ELi320ELi4ELb1ELi5ELb0ELb0ELNS_15WgradSyncMethodE2ENS_16CompileConditionILi900EEEEEvPT_S6_S6_PKS5_S8_S8_S8_PKfflPfPj,"",@"SHT_CUDA_INFO"
	.sectionflags	@""
	.align	4


	//----- nvinfo : EIATTR_CUDA_API_VERSION
	.align		4
        /*0000*/ 	.byte	0x04, 0x37
        /*0002*/ 	.short	(.L_373 - .L_372)
.L_372:
        /*0004*/ 	.word	0x00000082


	//----- nvinfo : EIATTR_KPARAM_INFO
	.align		4
.L_373:
        /*0008*/ 	.byte	0x04, 0x17
        /*000a*/ 	.short	(.L_375 - .L_374)
.L_374:
        /*000c*/ 	.word	0x00000000
        /*0010*/ 	.short	0x000b
        /*0012*/ 	.short	0x0058
        /*0014*/ 	.byte	0x00, 0xf0, 0x21, 0x00


	//----- nvinfo : EIATTR_KPARAM_INFO
	.align		4
.L_375:
        /*0018*/ 	.byte	0x04, 0x17
        /*001a*/ 	.short	(.L_377 - .L_376)
.L_376:
        /*001c*/ 	.word	0x00000000
        /*0020*/ 	.short	0x000a
        /*0022*/ 	.short	0x0050
        /*0024*/ 	.byte	0x00, 0xf0, 0x21, 0x00


	//----- nvinfo : EIATTR_KPARAM_INFO
	.align		4
.L_377:
        /*0028*/ 	.byte	0x04, 0x17
        /*002a*/ 	.short	(.L_379 - .L_378)
.L_378:
        /*002c*/ 	.word	0x00000000
        /*0030*/ 	.short	0x0009
        /*0032*/ 	.short	0x0048
        /*0034*/ 	.byte	0x00, 0xf0, 0x21, 0x00


	//----- nvinfo : EIATTR_KPARAM_INFO
	.align		4
.L_379:
        /*0038*/ 	.byte	0x04, 0x17
        /*003a*/ 	.short	(.L_381 - .L_380)
.L_380:
        /*003c*/ 	.word	0x00000000
        /*0040*/ 	.short	0x0008
        /*0042*/ 	.short	0x0040
        /*0044*/ 	.byte	0x00, 0xf0, 0x11, 0x00


	//----- nvinfo : EIATTR_KPARAM_INFO
	.align		4
.L_381:
        /*0048*/ 	.byte	0x04, 0x17
        /*004a*/ 	.short	(.L_383 - .L_382)
.L_382:
        /*004c*/ 	.word	0x00000000
        /*0050*/ 	.short	0x0007
        /*0052*/ 	.short	0x0038
        /*0054*/ 	.byte	0x00, 0xf0, 0x21, 0x00


	//----- nvinfo : EIATTR_KPARAM_INFO
	.align		4
.L_383:
        /*0058*/ 	.byte	0x04, 0x17
        /*005a*/ 	.short	(.L_385 - .L_384)
.L_384:
        /*005c*/ 	.word	0x00000000
        /*0060*/ 	.short	0x0006
        /*0062*/ 	.short	0x0030
        /*0064*/ 	.byte	0x00, 0xf0, 0x21, 0x00


	//----- nvinfo : EIATTR_KPARAM_INFO
	.align		4
.L_385:
        /*0068*/ 	.byte	0x04, 0x17
        /*006a*/ 	.short	(.L_387 - .L_386)
.L_386:
        /*006c*/ 	.word	0x00000000
        /*0070*/ 	.short	0x0005
        /*0072*/ 	.short	0x0028
        /*0074*/ 	.byte	0x00, 0xf0, 0x21, 0x00


	//----- nvinfo : EIATTR_KPARAM_INFO
	.align		4
.L_387:
        /*0078*/ 	.byte	0x04, 0x17
        /*007a*/ 	.short	(.L_389 - .L_388)
.L_388:
        /*007c*/ 	.word	0x00000000
        /*0080*/ 	.short	0x0004
        /*0082*/ 	.short	0x0020
        /*0084*/ 	.byte	0x00, 0xf0, 0x21, 0x00


	//----- nvinfo : EIATTR_KPARAM_INFO
	.align		4
.L_389:
        /*0088*/ 	.byte	0x04, 0x17
        /*008a*/ 	.short	(.L_391 - .L_390)
.L_390:
        /*008c*/ 	.word	0x00000000
        /*0090*/ 	.short	0x0003
        /*0092*/ 	.short	0x0018
        /*0094*/ 	.byte	0x00, 0xf0, 0x21, 0x00


	//----- nvinfo : EIATTR_KPARAM_INFO
	.align		4
.L_391:
        /*0098*/ 	.byte	0x04, 0x17
        /*009a*/ 	.short	(.L_393 - .L_392)
.L_392:
        /*009c*/ 	.word	0x00000000
        /*00a0*/ 	.short	0x0002
        /*00a2*/ 	.short	0x0010
        /*00a4*/ 	.byte	0x00, 0xf0, 0x21, 0x00


	//----- nvinfo : EIATTR_KPARAM_INFO
	.align		4
.L_393:
        /*00a8*/ 	.byte	0x04, 0x17
        /*00aa*/ 	.short	(.L_395 - .L_394)
.L_394:
        /*00ac*/ 	.word	0x00000000
        /*00b0*/ 	.short	0x0001
        /*00b2*/ 	.short	0x0008
        /*00b4*/ 	.byte	0x00, 0xf0, 0x21, 0x00


	//----- nvinfo : EIATTR_KPARAM_INFO
	.align		4
.L_395:
        /*00b8*/ 	.byte	0x04, 0x17
        /*00ba*/ 	.short	(.L_397 - .L_396)
.L_396:
        /*00bc*/ 	.word	0x00000000
        /*00c0*/ 	.short	0x0000
        /*00c2*/ 	.short	0x0000
        /*00c4*/ 	.byte	0x00, 0xf0, 0x21, 0x00


	//----- nvinfo : EIATTR_SPARSE_MMA_MASK
	.align		4
.L_397:
        /*00c8*/ 	.byte	0x03, 0x50
        /*00ca*/ 	.short	0x0000


	//----- nvinfo : EIATTR_MAXREG_COUNT
	.align		4
        /*00cc*/ 	.byte	0x03, 0x1b
        /*00ce*/ 	.short	0x0040


	//----- nvinfo : EIATTR_NUM_BARRIERS
	.align		4
        /*00d0*/ 	.byte	0x02, 0x4c
        /*00d2*/ 	.byte	0x01
	.zero		1


	//----- nvinfo : EIATTR_MERCURY_ISA_VERSION
	.align		4
        /*00d4*/ 	.byte	0x03, 0x5f
        /*00d6*/ 	.short	0x0101


	//----- nvinfo : EIATTR_COOP_GROUP_MASK_REGIDS
	.align		4
        /*00d8*/ 	.byte	0x04, 0x29
        /*00da*/ 	.short	(.L_399 - .L_398)


	//   ....[0]....
.L_398:
        /*00dc*/ 	.word	0xffffffff


	//   ....[1]....
        /*00e0*/ 	.word	0xffffffff


	//   ....[2]....
        /*00e4*/ 	.word	0xffffffff


	//   ....[3]....
        /*00e8*/ 	.word	0xffffffff


	//   ....[4]....
        /*00ec*/ 	.word	0xffffffff


	//   ....[5]....
        /*00f0*/ 	.word	0xffffffff


	//   ....[6]....
        /*00f4*/ 	.word	0xffffffff


	//   ....[7]....
        /*00f8*/ 	.word	0xffffffff


	//   ....[8]....
        /*00fc*/ 	.word	0xffffffff


	//   ....[9]....
        /*0100*/ 	.word	0xffffffff


	//   ....[10]....
        /*0104*/ 	.word	0xffffffff


	//   ....[11]....
        /*0108*/ 	.word	0xffffffff


	//   ....[12]....
        /*010c*/ 	.word	0xffffffff


	//   ....[13]....
        /*0110*/ 	.word	0xffffffff


	//   ....[14]....
        /*0114*/ 	.word	0x05000017


	//   ....[15]....
        /*0118*/ 	.word	0x05000016


	//   ....[16]....
        /*011c*/ 	.word	0x05000018


	//   ....[17]....
        /*0120*/ 	.word	0x05000019


	//   ....[18]....
        /*0124*/ 	.word	0x0500001b


	//   ....[19]....
        /*0128*/ 	.word	0x0500001a


	//   ....[20]....
        /*012c*/ 	.word	0x0500001c


	//   ....[21]....
        /*0130*/ 	.word	0x05000011


	//   ....[22]....
        /*0134*/ 	.word	0x0500001b


	//   ....[23]....
        /*0138*/ 	.word	0x0500001a


	//   ....[24]....
        /*013c*/ 	.word	0x0500001c


	//   ....[25]....
        /*0140*/ 	.word	0x0500001d


	//   ....[26]....
        /*0144*/ 	.word	0x0500001f


	//   ....[27]....
        /*0148*/ 	.word	0x0500001e


	//   ....[28]....
        /*014c*/ 	.word	0x05000022


	//   ....[29]....
        /*0150*/ 	.word	0x05000011


	//   ....[30]....
        /*0154*/ 	.word	0x0500001b


	//   ....[31]....
        /*0158*/ 	.word	0x0500001a


	//   ....[32]....
        /*015c*/ 	.word	0x0500001c


	//   ....[33]....
        /*0160*/ 	.word	0x0500001d


	//   ....[34]....
        /*0164*/ 	.word	0x0500001f


	//   ....[35]....
        /*0168*/ 	.word	0x0500001e


	//   ....[36]....
        /*016c*/ 	.word	0x05000022


	//   ....[37]....
        /*0170*/ 	.word	0x05000011


	//   ....[38]....
        /*0174*/ 	.word	0x0500001d


	//   ....[39]....
        /*0178*/ 	.word	0x05000020


	//   ....[40]....
        /*017c*/ 	.word	0x0500001c


	//   ....[41]....
        /*0180*/ 	.word	0x0500001d


	//   ....[42]....
        /*0184*/ 	.word	0x05000028


	//   ....[43]....
        /*0188*/ 	.word	0x05000025


	//   ....[44]....
        /*018c*/ 	.word	0x0500001f


	//   ....[45]....
        /*0190*/ 	.word	0x0500001e


	//   ....[46]....
        /*0194*/ 	.word	0x0500001d


	//   ....[47]....
        /*0198*/ 	.word	0x05000019


	//   ....[48]....
        /*019c*/ 	.word	0x0500001c


	//   ....[49]....
        /*01a0*/ 	.word	0x05000018


	//   ....[50]....
        /*01a4*/ 	.word	0x05000016


	//   ....[51]....
        /*01a8*/ 	.word	0x0500001a


	//   ....[52]....
        /*01ac*/ 	.word	0x0500001f


	//   ....[53]....
        /*01b0*/ 	.word	0x05000017


	//   ....[54]....
        /*01b4*/ 	.word	0x05000014


	//   ....[55]....
        /*01b8*/ 	.word	0x05000020


	//   ....[56]....
        /*01bc*/ 	.word	0x05000019


	//   ....[57]....
        /*01c0*/ 	.word	0x05000016


	//   ....[58]....
        /*01c4*/ 	.word	0x05000015


	//   ....[59]....
        /*01c8*/ 	.word	0x0500001a


	//   ....[60]....
        /*01cc*/ 	.word	0x05000022


	//   ....[61]....
        /*01d0*/ 	.word	0x0500002d


	//   ....[62]....
        /*01d4*/ 	.word	0x05000011


	//   ....[63]....
        /*01d8*/ 	.word	0x05000029


	//   ....[64]....
        /*01dc*/ 	.word	0x05000024


	//   ....[65]....
        /*01e0*/ 	.word	0x05000023


	//   ....[66]....
        /*01e4*/ 	.word	0x0500002a


	//   ....[67]....
        /*01e8*/ 	.word	0x05000022


	//   ....[68]....
        /*01ec*/ 	.word	0x05000025


	//   ....[69]....
        /*01f0*/ 	.word	0x05000020


	//   ....[70]....
        /*01f4*/ 	.word	0x0500001c


	//   ....[71]....
        /*01f8*/ 	.word	0x0500001c


	//   ....[72]....
        /*01fc*/ 	.word	0x0500001c


	//   ....[73]....
        /*0200*/ 	.word	0x0500001c


	//   ....[74]....
        /*0204*/ 	.word	0x0500001c


	//   ....[75]....
        /*0208*/ 	.word	0x0500001c


	//   ....[76]....
        /*020c*/ 	.word	0x0500001c


	//   ....[77]....
        /*0210*/ 	.word	0x0500001c


	//   ....[78]....
        /*0214*/ 	.word	0x0500001c


	//   ....[79]....
        /*0218*/ 	.word	0x0500001c


	//   ....[80]....
        /*021c*/ 	.word	0x0500001c


	//   ....[81]....
        /*0220*/ 	.word	0x0500001c


	//   ....[82]....
        /*0224*/ 	.word	0x0500001c


	//   ....[83]....
        /*0228*/ 	.word	0x0500001c


	//   ....[84]....
        /*022c*/ 	.word	0x0500001c


	//   ....[85]....
        /*0230*/ 	.word	0x0500001c


	//   ....[86]....
        /*0234*/ 	.word	0x0500001c


	//   ....[87]....
        /*0238*/ 	.word	0x0500001c


	//   ....[88]....
        /*023c*/ 	.word	0x0500001c


	//   ....[89]....
        /*0240*/ 	.word	0x0500001c


	//   ....[90]....
        /*0244*/ 	.word	0x0500001c


	//   ....[91]....
        /*0248*/ 	.word	0x0500001c


	//   ....[92]....
        /*024c*/ 	.word	0x0500001c


	//   ....[93]....
        /*0250*/ 	.word	0x0500001c


	//   ....[94]....
        /*0254*/ 	.word	0x0500001c


	//   ....[95]....
        /*0258*/ 	.word	0x0500001c


	//   ....[96]....
        /*025c*/ 	.word	0x0500001c


	//   ....[97]....
        /*0260*/ 	.word	0x0500001c


	//   ....[98]....
        /*0264*/ 	.word	0x0500001c


	//   ....[99]....
        /*0268*/ 	.word	0x0500001c


	//   ....[100]....
        /*026c*/ 	.word	0x0500001c


	//   ....[101]....
        /*0270*/ 	.word	0x0500001c


	//   ....[102]....
        /*0274*/ 	.word	0x0500001c


	//   ....[103]....
        /*0278*/ 	.word	0x0500001c


	//   ....[104]....
        /*027c*/ 	.word	0x0500001c


	//   ....[105]....
        /*0280*/ 	.word	0x0500001c


	//   ....[106]....
        /*0284*/ 	.word	0x0500001c


	//   ....[107]....
        /*0288*/ 	.word	0x0500001c


	//   ....[108]....
        /*028c*/ 	.word	0x0500001c


	//   ....[109]....
        /*0290*/ 	.word	0x0500001c


	//   ....[110]....
        /*0294*/ 	.word	0x0500001c


	//   ....[111]....
        /*0298*/ 	.word	0x0500001c


	//   ....[112]....
        /*029c*/ 	.word	0x0500001c


	//   ....[113]....
        /*02a0*/ 	.word	0x0500001c


	//   ....[114]....
        /*02a4*/ 	.word	0x0500001c


	//   ....[115]....
        /*02a8*/ 	.word	0x0500001c


	//   ....[116]....
        /*02ac*/ 	.word	0x0500001c


	//   ....[117]....
        /*02b0*/ 	.word	0x0500001c


	//   ....[118]....
        /*02b4*/ 	.word	0x0500001c


	//   ....[119]....
        /*02b8*/ 	.word	0x0500001c


	//   ....[120]....
        /*02bc*/ 	.word	0x0500001c


	//   ....[121]....
        /*02c0*/ 	.word	0x0500001c


	//   ....[122]....
        /*02c4*/ 	.word	0x0500001c


	//   ....[123]....
        /*02c8*/ 	.word	0x0500001c


	//   ....[124]....
        /*02cc*/ 	.word	0x0500001c


	//   ....[125]....
        /*02d0*/ 	.word	0x0500001c


	//----- nvinfo : EIATTR_COOP_GROUP_INSTR_OFFSETS
	.align		4
.L_399:
        /*02d4*/ 	.byte	0x04, 0x28
        /*02d6*/ 	.short	(.L_401 - .L_400)


	//   ....[0]....
.L_400:
        /*02d8*/ 	.word	0x000012d0


	//   ....[1]....
        /*02dc*/ 	.word	0x000012e0


	//   ....[2]....
        /*02e0*/ 	.word	0x00001350


	//   ....[3]....
        /*02e4*/ 	.word	0x00001380


	//   ....[4]....
        /*02e8*/ 	.word	0x00001a30


	//   ....[5]....
        /*02ec*/ 	.word	0x00001a40


	//   ....[6]....
        /*02f0*/ 	.word	0x00001a90


	//   ....[7]....
        /*02f4*/ 	.word	0x00001aa0


	//   ....[8]....
        /*02f8*/ 	.word	0x00001ad0


	//   ....[9]....
        /*02fc*/ 	.word	0x00001ae0


	//   ....[10]....
        /*0300*/ 	.word	0x00001b10


	//   ....[11]....
        /*0304*/ 	.word	0x00001b20


	//   ....[12]....
        /*0308*/ 	.word	0x00001b50


	//   ....[13]....
        /*030c*/ 	.word	0x00001b60


	//   ....[14]....
        /*0310*/ 	.word	0x00002d10


	//   ....[15]....
        /*0314*/ 	.word	0x00002d40


	//   ....[16]....
        /*0318*/ 	.word	0x00002d70


	//   ....[17]....
        /*031c*/ 	.word	0x00002d90


	//   ....[18]....
        /*0320*/ 	.word	0x00002dc0


	//   ....[19]....
        /*0324*/ 	.word	0x00002dd0


	//   ....[20]....
        /*0328*/ 	.word	0x00002e00


	//   ....[21]....
        /*032c*/ 	.word	0x00002e10


	//   ....[22]....
        /*0330*/ 	.word	0x00003000


	//   ....[23]....
        /*0334*/ 	.word	0x00003030


	//   ....[24]....
        /*0338*/ 	.word	0x00003060


	//   ....[25]....
        /*033c*/ 	.word	0x00003080


	//   ....[26]....
        /*0340*/ 	.word	0x000030b0


	//   ....[27]....
        /*0344*/ 	.word	0x000030c0


	//   ....[28]....
        /*0348*/ 	.word	0x000030f0


	//   ....[29]....
        /*034c*/ 	.word	0x00003100


	//   ....[30]....
        /*0350*/ 	.word	0x00003290


	//   ....[31]....
        /*0354*/ 	.word	0x000032c0


	//   ....[32]....
        /*0358*/ 	.word	0x000032f0


	//   ....[33]....
        /*035c*/ 	.word	0x00003310


	//   ....[34]....
        /*0360*/ 	.word	0x00003340


	//   ....[35]....
        /*0364*/ 	.word	0x00003350


	//   ....[36]....
        /*0368*/ 	.word	0x00003380


	//   ....[37]....
        /*036c*/ 	.word	0x00003390


	//   ....[38]....
        /*0370*/ 	.word	0x000035a0


	//   ....[39]....
        /*0374*/ 	.word	0x00003720


	//   ....[40]....
        /*0378*/ 	.word	0x00003740


	//   ....[41]....
        /*037c*/ 	.word	0x00003790


	//   ....[42]....
        /*0380*/ 	.word	0x000037c0


	//   ....[43]....
        /*0384*/ 	.word	0x000037f0


	//   ....[44]....
        /*0388*/ 	.word	0x00003820


	//   ....[45]....
        /*038c*/ 	.word	0x00003840


	//   ....[46]....
        /*0390*/ 	.word	0x00003850


	//   ....[47]....
        /*0394*/ 	.word	0x000038b0


	//   ....[48]....
        /*0398*/ 	.word	0x000038f0


	//   ....[49]....
        /*039c*/ 	.word	0x00003930


	//   ....[50]....
        /*03a0*/ 	.word	0x00003970


	//   ....[51]....
        /*03a4*/ 	.word	0x00003980


	//   ....[52]....
        /*03a8*/ 	.word	0x00003990


	//   ....[53]....
        /*03ac*/ 	.word	0x000039c0


	//   ....[54]....
        /*03b0*/ 	.word	0x000039e0


	//   ....[55]....
        /*03b4*/ 	.word	0x000039f0


	//   ....[56]....
        /*03b8*/ 	.word	0x00003a50


	//   ....[57]....
        /*03bc*/ 	.word	0x00003a90


	//   ....[58]....
        /*03c0*/ 	.word	0x00003ab0


	//   ....[59]....
        /*03c4*/ 	.word	0x00003ad0


	//   ....[60]....
        /*03c8*/ 	.word	0x00003b00


	//   ....[61]....
        /*03cc*/ 	.word	0x00003b20


	//   ....[62]....
        /*03d0*/ 	.word	0x00003b40


	//   ....[63]....
        /*03d4*/ 	.word	0x00003b70


	//   ....[64]....
        /*03d8*/ 	.word	0x00003b90


	//   ....[65]....
        /*03dc*/ 	.word	0x00003bc0


	//   ....[66]....
        /*03e0*/ 	.word	0x00003c00


	//   ....[67]....
        /*03e4*/ 	.word	0x00003c40


	//   ....[68]....
        /*03e8*/ 	.word	0x00003ce0


	//   ....[69]....
        /*03ec*/ 	.word	0x00003dd0


	//   ....[70]....
        /*03f0*/ 	.word	0x00003f60


	//   ....[71]....
        /*03f4*/ 	.word	0x00003fb0


	//   ....[72]....
        /*03f8*/ 	.word	0x00004020


	//   ....[73]....
        /*03fc*/ 	.word	0x00004080


	//   ....[74]....
        /*0400*/ 	.word	0x000040f0


	//   ....[75]....
        /*0404*/ 	.word	0x00004150


	//   ....[76]....
        /*0408*/ 	.word	0x000041c0


	//   ....[77]....
        /*040c*/ 	.word	0x00004220


	//   ....[78]....
        /*0410*/ 	.word	0x000042c0


	//   ....[79]....
        /*0414*/ 	.word	0x00004350


	//   ....[80]....
        /*0418*/ 	.word	0x000043c0


	//   ....[81]....
        /*041c*/ 	.word	0x00004420


	//   ....[82]....
        /*0420*/ 	.word	0x00004490


	//   ....[83]....
        /*0424*/ 	.word	0x000044f0


	//   ....[84]....
        /*0428*/ 	.word	0x00004560


	//   ....[85]....
        /*042c*/ 	.word	0x000045c0


	//   ....[86]....
        /*0430*/ 	.word	0x00004660


	//   ....[87]....
        /*0434*/ 	.word	0x000046f0


	//   ....[88]....
        /*0438*/ 	.word	0x00004760


	//   ....[89]....
        /*043c*/ 	.word	0x000047c0


	//   ....[90]....
        /*0440*/ 	.word	0x00004830


	//   ....[91]....
        /*0444*/ 	.word	0x00004890


	//   ....[92]....
        /*0448*/ 	.word	0x00004900


	//   ....[93]....
        /*044c*/ 	.word	0x00004960


	//   ....[94]....
        /*0450*/ 	.word	0x00004a00


	//   ....[95]....
        /*0454*/ 	.word	0x00004ac0


	//   ....[96]....
        /*0458*/ 	.word	0x00004bc0


	//   ....[97]....
        /*045c*/ 	.word	0x00004c10


	//   ....[98]....
        /*0460*/ 	.word	0x00004cd0


	//   ....[99]....
        /*0464*/ 	.word	0x00004d20


	//   ....[100]....
        /*0468*/ 	.word	0x00004d90


	//   ....[101]....
        /*046c*/ 	.word	0x00004de0


	//   ....[102]....
        /*0470*/ 	.word	0x00004e50


	//   ....[103]....
        /*0474*/ 	.word	0x00004eb0


	//   ....[104]....
        /*0478*/ 	.word	0x00004f20


	//   ....[105]....
        /*047c*/ 	.word	0x00004f80


	//   ....[106]....
        /*0480*/ 	.word	0x00005020


	//   ....[107]....
        /*0484*/ 	.word	0x000050a0


	//   ....[108]....
        /*0488*/ 	.word	0x00005130


	//   ....[109]....
        /*048c*/ 	.word	0x000051a0


	//   ....[110]....
        /*0490*/ 	.word	0x00005210


	//   ....[111]....
        /*0494*/ 	.word	0x00005270


	//   ....[112]....
        /*0498*/ 	.word	0x000052f0


	//   ....[113]....
        /*049c*/ 	.word	0x00005370


	//   ....[114]....
        /*04a0*/ 	.word	0x00005410


	//   ....[115]....
        /*04a4*/ 	.word	0x00005480


	//   ....[116]....
        /*04a8*/ 	.word	0x00005510


	//   ....[117]....
        /*04ac*/ 	.word	0x000055b0


	//   ....[118]....
        /*04b0*/ 	.word	0x00005640


	//   ....[119]....
        /*04b4*/ 	.word	0x000056a0


	//   ....[120]....
        /*04b8*/ 	.word	0x00005710


	//   ....[121]....
        /*04bc*/ 	.word	0x00005790


	//   ....[122]....
        /*04c0*/ 	.word	0x00005830


	//   ....[123]....
        /*04c4*/ 	.word	0x000058e0


	//   ....[124]....
        /*04c8*/ 	.word	0x000059f0


	//   ....[125]....
        /*04cc*/ 	.word	0x00005a70


	//----- nvinfo : EIATTR_EXIT_INSTR_OFFSETS
	.align		4
.L_401:
        /*04d0*/ 	.byte	0x04, 0x1c
        /*04d2*/ 	.short	(.L_403 - .L_402)


	//   ....[0]....
.L_402:
        /*04d4*/ 	.word	0x00001e10


	//   ....[1]....
        /*04d8*/ 	.word	0x00003f00


	//----- nvinfo : EIATTR_MAX_THREADS
	.align		4
.L_403:
        /*04dc*/ 	.byte	0x04, 0x05
        /*04de*/ 	.short	(.L_405 - .L_404)
.L_404:
        /*04e0*/ 	.word	0x00000140
        /*04e4*/ 	.word	0x00000001
        /*04e8*/ 	.word	0x00000001


	//----- nvinfo : EIATTR_CRS_STACK_SIZE
	.align		4
.L_405:
        /*04ec*/ 	.byte	0x04, 0x1e
        /*04ee*/ 	.short	(.L_407 - .L_406)
.L_406:
        /*04f0*/ 	.word	0x00000000


	//----- nvinfo : EIATTR_CBANK_PARAM_SIZE
	.align		4
.L_407:
        /*04f4*/ 	.byte	0x03, 0x19
        /*04f6*/ 	.short	0x0060


	//----- nvinfo : EIATTR_PARAM_CBANK
	.align		4
        /*04f8*/ 	.byte	0x04, 0x0a
        /*04fa*/ 	.short	(.L_409 - .L_408)
	.align		4
.L_408:
        /*04fc*/ 	.word	index@(.nv.constant0._ZN13group_norm_v218gn_bwd_cuda_kernelI13__nv_bfloat16Li320ELi3ELi32ELi40ELi256ELb0ELb1ELi4ELi320ELi320ELi4ELb1ELi5ELb0ELb0ELNS_15WgradSyncMethodE2ENS_16CompileConditionILi900EEEEEvPT_S6_S6_PKS5_S8_S8_S8_PKfflPfPj)
        /*0500*/ 	.short	0x0210
        /*0502*/ 	.short	0x0060


	//----- nvinfo : EIATTR_SW_WAR
	.align		4
.L_409:
        /*0504*/ 	.byte	0x04, 0x36
        /*0506*/ 	.short	(.L_411 - .L_410)
.L_410:
        /*0508*/ 	.word	0x00000008
.L_411:


//--------------------- .nv.info._ZN13group_norm_v218gn_bwd_cuda_kernelI13__nv_bfloat16Li320ELi1ELi32ELi40ELi256ELb0ELb1ELi8ELi320ELi320ELi4ELb1ELi4ELb0ELb0ELNS_15WgradSyncMethodE3ENS_16CompileConditionILi900EEEEEvPT_S6_S6_PKS5_S8_S8_S8_PKfflPfPj --------------------------
	.section	.nv.info._ZN13group_norm_v218gn_bwd_cuda_kernelI13__nv_bfloat16Li320ELi1ELi32ELi40ELi256ELb0ELb1ELi8ELi320ELi320ELi4ELb1ELi4ELb0ELb0ELNS_15WgradSyncMethodE3ENS_16CompileConditionILi900EEEEEvPT_S6_S6_PKS5_S8_S8_S8_PKfflPfPj,"",@"SHT_CUDA_INFO"
	.sectionflags	@""
	.align	4


	//----- nvinfo : EIATTR_CUDA_API_VERSION
	.align		4
        /*0000*/ 	.byte	0x04, 0x37
        /*0002*/ 	.short	(.L_413 - .L_412)
.L_412:
        /*0004*/ 	.word	0x00000082


	//----- nvinfo : EIATTR_KPARAM_INFO
	.align		4
.L_413:
        /*0008*/ 	.byte	0x04, 0x17
        /*000a*/ 	.short	(.L_415 - .L_414)
.L_414:
        /*000c*/ 	.word	0x00000000
        /*0010*/ 	.short	0x000b
        /*0012*/ 	.short	0x0058
        /*0014*/ 	.byte	0x00, 0xf0, 0x21, 0x00


	//----- nvinfo : EIATTR_KPARAM_INFO
	.align		4
.L_415:
        /*0018*/ 	.byte	0x04, 0x17
        /*001a*/ 	.short	(.L_417 - .L_416)
.L_416:
        /*001c*/ 	.word	0x00000000
        /*0020*/ 	.short	0x000a
        /*0022*/ 	.short	0x0050
        /*0024*/ 	.byte	0x00, 0xf0, 0x21, 0x00


	//----- nvinfo : EIATTR_KPARAM_INFO
	.align		4
.L_417:
        /*0028*/ 	.byte	0x04, 0x17
        /*002a*/ 	.short	(.L_419 - .L_418)
.L_418:
        /*002c*/ 	.word	0x00000000
        /*0030*/ 	.short	0x0009
        /*0032*/ 	.short	0x0048
        /*0034*/ 	.byte	0x00, 0xf0, 0x21, 0x00


	//----- nvinfo : EIATTR_KPARAM_INFO
	.align		4
.L_419:
        /*0038*/ 	.byte	0x04, 0x17
        /*003a*/ 	.short	(.L_421 - .L_420)
.L_420:
        /*003c*/ 	.word	0x00000000
        /*0040*/ 	.short	0x0008
        /*0042*/ 	.short	0x0040
        /*0044*/ 	.byte	0x00, 0xf0, 0x11, 0x00


	//----- nvinfo : EIATTR_KPARAM_INFO
	.align		4
.L_421:
        /*0048*/ 	.byte	0x04, 0x17
        /*004a*/ 	.short	(.L_423 - .L_422)
.L_422:
        /*004c*/ 	.word	0x00000000
        /*0050*/ 	.short	0x0007
        /*0052*/ 	.short	0x0038
        /*0054*/ 	.byte	0x00, 0xf0, 0x21, 0x00


	//----- nvinfo : EIATTR_KPARAM_INFO
	.align		4
.L_423:
        /*0058*/ 	.byte	0x04, 0x17
        /*005a*/ 	.short	(.L_425 - .L_424)
.L_424:
        /*005c*/ 	.word	0x00000000
        /*0060*/ 	.short	0x0006
        /*0062*/ 	.short	0x0030
        /*0064*/ 	.byte	0x00, 0xf0, 0x21, 0x00


	//----- nvinfo : EIATTR_KPARAM_INFO
	.align		4
.L_425:
        /*0068*/ 	.byte	0x04, 0x17
        /*006a*/ 	.short	(.L_427 - .L_426)
.L_426:
        /*006c*/ 	.word	0x00000000
        /*0070*/ 	.short	0x0005
        /*0072*/ 	.short	0x0028
        /*0074*/ 	.byte	0x00, 0xf0, 0x21, 0x00


	//----- nvinfo : EIATTR_KPARAM_INFO
	.align		4
.L_427:
        /*0078*/ 	.byte	0x04, 0x17
        /*007a*/ 	.short	(.L_429 - .L_428)
.L_428:
        /*007c*/ 	.word	0x00000000
        /*0080*/ 	.short	0x0004
        /*0082*/ 	.short	0x0020
        /*0084*/ 	.byte	0x00, 0xf0, 0x21, 0x00


	//----- nvinfo : EIATTR_KPARAM_INFO
	.align		4
.L_429:
        /*0088*/ 	.byte	0x04, 0x17
        /*008a*/ 	.short	(.L_431 - .L_430)
.L_430:
        /*008c*/ 	.word	0x00000000
        /*0090*/ 	.short	0x0003
        /*0092*/ 	.short	0x0018
        /*0094*/ 	.byte	0x00, 0xf0, 0x21, 0x00


	//----- nvinfo : EIATTR_KPARAM_INFO
	.align		4
.L_431:
        /*0098*/ 	.byte	0x04, 0x17
        /*009a*/ 	.short	(.L_433 - .L_432)
.L_432:
        /*009c*/ 	.word	0x00000000
        /*00a0*/ 	.short	0x0002
        /*00a2*/ 	.short	0x0010
        /*00a4*/ 	.byte	0x00, 0xf0, 0x21, 0x00


	//----- nvinfo : EIATTR_KPARAM_INFO
	.align		4
.L_433:
        /*00a8*/ 	.byte	0x04, 0x17
        /*00aa*/ 	.short	(.L_435 - .L_434)
.L_434:
        /*00ac*/ 	.word	0x00000000
        /*00b0*/ 	.short	0x0001
        /*00b2*/ 	.short	0x0008
        /*00b4*/ 	.byte	0x00, 0xf0, 0x21, 0x00


	//----- nvinfo : EIATTR_KPARAM_INFO
	.align		4
.L_435:
        /*00b8*/ 	.byte	0x04, 0x17
        /*00ba*/ 	.short	(.L_437 - .L_436)
.L_436:
        /*00bc*/ 	.word	0x00000000
        /*00c0*/ 	.short	0x0000
        /*00c2*/ 	.short	0x0000
        /*00c4*/ 	.byte	0x00, 0xf0, 0x21, 0x00


	//----- nvinfo : EIATTR_SPARSE_MMA_MASK
	.align		4
.L_437:
        /*00c8*/ 	.byte	0x03, 0x50
        /*00ca*/ 	.short	0x0000


	//----- nvinfo : EIATTR_MAXREG_COUNT
	.align		4
        /*00cc*/ 	.byte	0x03, 0x1b
        /*00ce*/ 	.short	0x00a8


	//----- nvinfo : EIATTR_NUM_BARRIERS
	.align		4
        /*00d0*/ 	.byte	0x02, 0x4c
        /*00d2*/ 	.byte	0x01
	.zero		1


	//----- nvinfo : EIATTR_MERCURY_ISA_VERSION
	.align		4
        /*00d4*/ 	.byte	0x03, 0x5f
        /*00d6*/ 	.short	0x0101


	//----- nvinfo : EIATTR_COOP_GROUP_MASK_REGIDS
	.align		4
        /*00d8*/ 	.byte	0x04, 0x29
        /*00da*/ 	.short	(.L_439 - .L_438)


	//   ....[0]....
.L_438:
        /*00dc*/ 	.word	0xffffffff


	//   ....[1]....
        /*00e0*/ 	.word	0xffffffff


	//   ....[2]....
        /*00e4*/ 	.word	0xffffffff


	//   ....[3]....
        /*00e8*/ 	.word	0xffffffff


	//   ....[4]....
        /*00ec*/ 	.word	0xffffffff


	//   ....[5]....
        /*00f0*/ 	.word	0xffffffff


	//   ....[6]....
        /*00f4*/ 	.word	0xffffffff


	//   ....[7]....
        /*00f8*/ 	.word	0xffffffff


	//   ....[8]....
        /*00fc*/ 	.word	0xffffffff


	//   ....[9]....
        /*0100*/ 	.word	0xffffffff


	//   ....[10]....
        /*0104*/ 	.word	0xffffffff


	//   ....[11]....
        /*0108*/ 	.word	0xffffffff


	//   ....[12]....
        /*010c*/ 	.word	0xffffffff


	//   ....[13]....
        /*0110*/ 	.word	0xffffffff


	//   ....[14]....
        /*0114*/ 	.word	0x05000007


	//   ....[15]....
        /*0118*/ 	.word	0x05000006


	//   ....[16]....
        /*011c*/ 	.word	0x05000008


	//   ....[17]....
        /*0120*/ 	.word	0x05000009


	//   ....[18]....
        /*0124*/ 	.word	0x0500000f


	//   ....[19]....
        /*0128*/ 	.word	0x05000002


	//   ....[20]....
        /*012c*/ 	.word	0x05000006


	//   ....[21]....
        /*0130*/ 	.word	0x05000003


	//   ....[22]....
        /*0134*/ 	.word	0x05000006


	//   ....[23]....
        /*0138*/ 	.word	0x05000007


	//   ....[24]....
        /*013c*/ 	.word	0x05000009


	//   ....[25]....
        /*0140*/ 	.word	0x05000008


	//   ....[26]....
        /*0144*/ 	.word	0x05000014


	//   ....[27]....
        /*0148*/ 	.word	0x05000013


	//   ....[28]....
        /*014c*/ 	.word	0x05000007


	//   ....[29]....
        /*0150*/ 	.word	0x0500000a


	//   ....[30]....
        /*0154*/ 	.word	0x05000006


	//   ....[31]....
        /*0158*/ 	.word	0x05000007


	//   ....[32]....
        /*015c*/ 	.word	0x05000009


	//   ....[33]....
        /*0160*/ 	.word	0x05000008


	//   ....[34]....
        /*0164*/ 	.word	0x05000014


	//   ....[35]....
        /*0168*/ 	.word	0x05000013


	//   ....[36]....
        /*016c*/ 	.word	0x05000007


	//   ....[37]....
        /*0170*/ 	.word	0x0500000a


	//   ....[38]....
        /*0174*/ 	.word	0x0500000a


	//   ....[39]....
        /*0178*/ 	.word	0x05000007


	//   ....[40]....
        /*017c*/ 	.word	0x0500000d


	//   ....[41]....
        /*0180*/ 	.word	0x05000009


	//   ....[42]....
        /*0184*/ 	.word	0x05000006


	//   ....[43]....
        /*0188*/ 	.word	0x0500000f


	//   ....[44]....
        /*018c*/ 	.word	0x05000007


	//   ....[45]....
        /*0190*/ 	.word	0x0500000d


	//   ....[46]....
        /*0194*/ 	.word	0x05000006


	//   ....[47]....
        /*0198*/ 	.word	0x05000014


	//   ....[48]....
        /*019c*/ 	.word	0x0500000c


	//   ....[49]....
        /*01a0*/ 	.word	0x05000010


	//   ....[50]....
        /*01a4*/ 	.word	0x05000008


	//   ....[51]....
        /*01a8*/ 	.word	0x05000009


	//   ....[52]....
        /*01ac*/ 	.word	0x0500000a


	//   ....[53]....
        /*01b0*/ 	.word	0x05000005


	//   ....[54]....
        /*01b4*/ 	.word	0x0500001a


	//   ....[55]....
        /*01b8*/ 	.word	0x05000017


	//   ....[56]....
        /*01bc*/ 	.word	0x05000006


	//   ....[57]....
        /*01c0*/ 	.word	0x0500001b


	//   ....[58]....
        /*01c4*/ 	.word	0x05000004


	//   ....[59]....
        /*01c8*/ 	.word	0x05000019


	//   ....[60]....
        /*01cc*/ 	.word	0x0500000e


	//   ....[61]....
        /*01d0*/ 	.word	0x0500000f


	//   ....[62]....
        /*01d4*/ 	.word	0x0500001d


	//   ....[63]....
        /*01d8*/ 	.word	0x05000013


	//   ....[64]....
        /*01dc*/ 	.word	0x05000017


	//   ....[65]....
        /*01e0*/ 	.word	0x05000012


	//   ....[66]....
        /*01e4*/ 	.word	0x05000016


	//   ....[67]....
        /*01e8*/ 	.word	0x05000019


	//   ....[68]....
        /*01ec*/ 	.word	0x0500000d


	//   ....[69]....
        /*01f0*/ 	.word	0x0500000a


	//   ....[70]....
        /*01f4*/ 	.word	0x05000006


	//   ....[71]....
        /*01f8*/ 	.word	0x05000006


	//   ....[72]....
        /*01fc*/ 	.word	0x05000006


	//   ....[73]....
        /*0200*/ 	.word	0x05000006


	//   ....[74]....
        /*0204*/ 	.word	0x05000006


	//   ....[75]....
        /*0208*/ 	.word	0x05000006


	//   ....[76]....
        /*020c*/ 	.word	0x05000006


	//   ....[77]....
        /*0210*/ 	.word	0x05000006


	//   ....[78]....
        /*0214*/ 	.word	0x05000006


	//   ....[79]....
        /*0218*/ 	.word	0x05000006


	//   ....[80]....
        /*021c*/ 	.word	0x05000006


	//   ....[81]....
        /*0220*/ 	.word	0x05000006


	//   ....[82]....
        /*0224*/ 	.word	0x05000006


	//   ....[83]....
        /*0228*/ 	.word	0x05000006


	//   ....[84]....
        /*022c*/ 	.word	0x05000006


	//   ....[85]....
        /*0230*/ 	.word	0x05000006


	//   ....[86]....
        /*0234*/ 	.word	0x05000006


	//   ....[87]....
        /*0238*/ 	.word	0x05000006


	//   ....[88]....
        /*023c*/ 	.word	0x05000006


	//   ....[89]....
        /*0240*/ 	.word	0x05000006


	//   ....[90]....
        /*0244*/ 	.word	0x05000006


	//   ....[91]....
        /*0248*/ 	.word	0x05000006


	//   ....[92]....
        /*024c*/ 	.word	0x05000006


	//   ....[93]....
        /*0250*/ 	.word	0x05000006


	//   ....[94]....
        /*0254*/ 	.word	0x05000006


	//   ....[95]....
        /*0258*/ 	.word	0x05000006


	//   ....[96]....
        /*025c*/ 	.word	0x05000006


	//   ....[97]....
        /*0260*/ 	.word	0x05000006


	//   ....[98]....
        /*0264*/ 	.word	0x05000006


	//   ....[99]....
        /*0268*/ 	.word	0x05000006


	//   ....[100]....
        /*026c*/ 	.word	0x05000006


	//   ....[101]....
        /*0270*/ 	.word	0x05000006


	//   ....[102]....
        /*0274*/ 	.word	0x05000006


	//   ....[103]....
        /*0278*/ 	.word	0x05000006


	//   ....[104]....
        /*027c*/ 	.word	0x05000006


	//   ....[105]....
        /*0280*/ 	.word	0x05000006


	//   ....[106]....
        /*0284*/ 	.word	0x05000006


	//   ....[107]....
        /*0288*/ 	.word	0x05000006


	//   ....[108]....
        /*028c*/ 	.word	0x05000006


	//   ....[109]....
        /*0290*/ 	.word	0x05000006


	//   ....[110]....
        /*0294*/ 	.word	0x05000006


	//   ....[111]....
        /*0298*/ 	.word	0x05000006


	//   ....[112]....
        /*029c*/ 	.word	0x05000006


	//   ....[113]....
        /*02a0*/ 	.word	0x05000006


	//   ....[114]....
        /*02a4*/ 	.word	0x05000006


	//   ....[115]....
        /*02a8*/ 	.word	0x05000006


	//   ....[116]....
        /*02ac*/ 	.word	0x05000006


	//   ....[117]....
        /*02b0*/ 	.word	0x05000006


	//   ....[118]....
        /*02b4*/ 	.word	0x05000006


	//   ....[119]....
        /*02b8*/ 	.word	0x05000006


	//   ....[120]....
        /*02bc*/ 	.word	0x05000006


	//   ....[121]....
        /*02c0*/ 	.word	0x05000006


	//   ....[122]....
        /*02c4*/ 	.word	0x05000006


	//   ....[123]....
        /*02c8*/ 	.word	0x05000006


	//   ....[124]....
        /*02cc*/ 	.word	0x05000006


	//   ....[125]....
        /*02d0*/ 	.word	0x05000006


	//----- nvinfo : EIATTR_COOP_GROUP_INSTR_OFFSETS
	.align		4
.L_439:
        /*02d4*/ 	.byte	0x04, 0x28
        /*02d6*/ 	.short	(.L_441 - .L_440)


	//   ....[0]....
.L_440:
        /*02d8*/ 	.word	0x00001790


	//   ....[1]....
        /*02dc*/ 	.word	0x000017c0


	//   ....[2]....
        /*02e0*/ 	.word	0x00001880


	//   ....[3]....
        /*02e4*/ 	.word	0x000018a0


	//   ....[4]....
        /*02e8*/ 	.word	0x00001dc0


	//   ....[5]....
        /*02ec*/ 	.word	0x00001dd0


	//   ....[6]....
        /*02f0*/ 	.word	0x00001e10


	//   ....[7]....
        /*02f4*/ 	.word	0x00001e20


	//   ....[8]....
        /*02f8*/ 	.word	0x00001e50


	//   ....[9]....
        /*02fc*/ 	.word	0x00001e60


	//   ....[10]....
        /*0300*/ 	.word	0x00001ea0


	//   ....[11]....
        /*0304*/ 	.word	0x00001eb0


	//   ....[12]....
        /*0308*/ 	.word	0x00001ee0


	//   ....[13]....
        /*030c*/ 	.word	0x00001ef0


	//   ....[14]....
        /*0310*/ 	.word	0x00003360


	//   ....[15]....
        /*0314*/ 	.word	0x00003370


	//   ....[16]....
        /*0318*/ 	.word	0x000033b0


	//   ....[17]....
        /*031c*/ 	.word	0x000033d0


	//   ....[18]....
        /*0320*/ 	.word	0x00003400


	//   ....[19]....
        /*0324*/ 	.word	0x00003410


	//   ....[20]....
        /*0328*/ 	.word	0x00003440


	//   ....[21]....
        /*032c*/ 	.word	0x00003450


	//   ....[22]....
        /*0330*/ 	.word	0x00003600


	//   ....[23]....
        /*0334*/ 	.word	0x00003630


	//   ....[24]....
        /*0338*/ 	.word	0x00003660


	//   ....[25]....
        /*033c*/ 	.word	0x00003670


	//   ....[26]....
        /*0340*/ 	.word	0x000036a0


	//   ....[27]....
        /*0344*/ 	.word	0x000036b0


	//   ....[28]....
        /*0348*/ 	.word	0x000036e0


	//   ....[29]....
        /*034c*/ 	.word	0x000036f0


	//   ....[30]....
        /*0350*/ 	.word	0x00003840


	//   ....[31]....
        /*0354*/ 	.word	0x00003870


	//   ....[32]....
        /*0358*/ 	.word	0x000038a0


	//   ....[33]....
        /*035c*/ 	.word	0x000038b0


	//   ....[34]....
        /*0360*/ 	.word	0x000038e0


	//   ....[35]....
        /*0364*/ 	.word	0x000038f0


	//   ....[36]....
        /*0368*/ 	.word	0x00003920


	//   ....[37]....
        /*036c*/ 	.word	0x00003930


	//   ....[38]....
        /*0370*/ 	.word	0x00003c40


	//   ....[39]....
        /*0374*/ 	.word	0x00003c60


	//   ....[40]....
        /*0378*/ 	.word	0x00003c90


	//   ....[41]....
        /*037c*/ 	.word	0x00003cd0


	//   ....[42]....
        /*0380*/ 	.word	0x00003cf0


	//   ....[43]....
        /*0384*/ 	.word	0x00003d10


	//   ....[44]....
        /*0388*/ 	.word	0x00003d40


	//   ....[45]....
        /*038c*/ 	.word	0x00003d70


	//   ....[46]....
        /*0390*/ 	.word	0x00003da0


	//   ....[47]....
        /*0394*/ 	.word	0x00003de0


	//   ....[48]....
        /*0398*/ 	.word	0x00003e00


	//   ....[49]....
        /*039c*/ 	.word	0x00003e20


	//   ....[50]....
        /*03a0*/ 	.word	0x00003e50


	//   ....[51]....
        /*03a4*/ 	.word	0x00003e90


	//   ....[52]....
        /*03a8*/ 	.word	0x00003ec0


	//   ....[53]....
        /*03ac*/ 	.word	0x00003ef0


	//   ....[54]....
        /*03b0*/ 	.word	0x00003f20


	//   ....[55]....
        /*03b4*/ 	.word	0x00003f50


	//   ....[56]....
        /*03b8*/ 	.word	0x00003f80


	//   ....[57]....
        /*03bc*/ 	.word	0x00003fb0


	//   ....[58]....
        /*03c0*/ 	.word	0x00003fd0


	//   ....[59]....
        /*03c4*/ 	.word	0x00003fe0


	//   ....[60]....
        /*03c8*/ 	.word	0x00004010


	//   ....[61]....
        /*03cc*/ 	.word	0x00004040


	//   ....[62]....
        /*03d0*/ 	.word	0x00004080


	//   ....[63]....
        /*03d4*/ 	.word	0x00004090


	//   ....[64]....
        /*03d8*/ 	.word	0x000040b0


	//   ....[65]....
        /*03dc*/ 	.word	0x00004100


	//   ....[66]....
        /*03e0*/ 	.word	0x00004130


	//   ....[67]....
        /*03e4*/ 	.word	0x00004150


	//   ....[68]....
        /*03e8*/ 	.word	0x000041c0


	//   ....[69]....
        /*03ec*/ 	.word	0x000042d0


	//   ....[70]....
        /*03f0*/ 	.word	0x000043f0


	//   ....[71]....
        /*03f4*/ 	.word	0x00004440


	//   ....[72]....
        /*03f8*/ 	.word	0x000044b0


	//   ....[73]....
        /*03fc*/ 	.word	0x00004510


	//   ....[74]....
        /*0400*/ 	.word	0x00004580


	//   ....[75]....
        /*0404*/ 	.word	0x000045e0


	//   ....[76]....
        /*0408*/ 	.word	0x00004650


	//   ....[77]....
        /*040c*/ 	.word	0x000046b0


	//   ....[78]....
        /*0410*/ 	.word	0x00004750


	//   ....[79]....
        /*0414*/ 	.word	0x000047e0


	//   ....[80]....
        /*0418*/ 	.word	0x00004850


	//   ....[81]....
        /*041c*/ 	.word	0x000048b0


	//   ....[82]....
        /*0420*/ 	.word	0x00004920


	//   ....[83]....
        /*0424*/ 	.word	0x00004980


	//   ....[84]....
        /*0428*/ 	.word	0x000049f0


	//   ....[85]....
        /*042c*/ 	.word	0x00004a50


	//   ....[86]....
        /*0430*/ 	.word	0x00004af0


	//   ....[87]....
        /*0434*/ 	.word	0x00004b80


	//   ....[88]....
        /*0438*/ 	.word	0x00004bf0


	//   ....[89]....
        /*043c*/ 	.word	0x00004c50


	//   ....[90]....
        /*0440*/ 	.word	0x00004cc0


	//   ....[91]....
        /*0444*/ 	.word	0x00004d20


	//   ....[92]....
        /*0448*/ 	.word	0x00004d90


	//   ....[93]....
        /*044c*/ 	.word	0x00004df0


	//   ....[94]....
        /*0450*/ 	.word	0x00004e90


	//   ....[95]....
        /*0454*/ 	.word	0x00004f50


	//   ....[96]....
        /*0458*/ 	.word	0x00005030


	//   ....[97]....
        /*045c*/ 	.word	0x00005080


	//   ....[98]....
        /*0460*/ 	.word	0x00005120


	//   ....[99]....
        /*0464*/ 	.word	0x00005180


	//   ....[100]....
        /*0468*/ 	.word	0x00005230


	//   ....[101]....
        /*046c*/ 	.word	0x00005290


	//   ....[102]....
        /*0470*/ 	.word	0x00005340


	//   ....[103]....
        /*0474*/ 	.word	0x000053a0


	//   ....[104]....
        /*0478*/ 	.word	0x00005410


	//   ....[105]....
        /*047c*/ 	.word	0x00005470


	//   ....[106]....
        /*0480*/ 	.word	0x000054e0


	//   ....[107]....
        /*0484*/ 	.word	0x00005540


	//   ....[108]....
        /*0488*/ 	.word	0x000055b0


	//   ....[109]....
        /*048c*/ 	.word	0x00005620


	//   ....[110]....
        /*0490*/ 	.word	0x000056a0


	//   ....[111]....
        /*0494*/ 	.word	0x00005700


	//   ....[112]....
        /*0498*/ 	.word	0x00005780


	//   ....[113]....
        /*049c*/ 	.word	0x000057e0


	//   ....[114]....
        /*04a0*/ 	.word	0x00005890


	//   ....[115]....
        /*04a4*/ 	.word	0x00005900


	//   ....[116]....
        /*04a8*/ 	.word	0x000059a0


	//   ....[117]....
        /*04ac*/ 	.word	0x00005a10


	//   ....[118]....
        /*04b0*/ 	.word	0x00005a70


	//   ....[119]....
        /*04b4*/ 	.word	0x00005ac0


	//   ....[120]....
        /*04b8*/ 	.word	0x00005b30


	//   ....[121]....
        /*04bc*/ 	.word	0x00005b90


	//   ....[122]....
        /*04c0*/ 	.word	0x00005c00


	//   ....[123]....
        /*04c4*/ 	.word	0x00005c60


	//   ....[124]....
        /*04c8*/ 	.word	0x00005db0


	//   ....[125]....
        /*04cc*/ 	.word	0x00005e60


	//----- nvinfo : EIATTR_EXIT_INSTR_OFFSETS
	.align		4
.L_441:
        /*04d0*/ 	.byte	0x04, 0x1c
        /*04d2*/ 	.short	(.L_443 - .L_442)


	//   ....[0]....
.L_442:
        /*04d4*/ 	.word	0x00002330


	//   ....[1]....
        /*04d8*/ 	.word	0x00004390


	//----- nvinfo : EIATTR_MAX_THREADS
	.align		4
.L_443:
        /*04dc*/ 	.byte	0x04, 0x05
        /*04de*/ 	.short	(.L_445 - .L_444)
.L_444:
        /*04e0*/ 	.word	0x00000140
        /*04e4*/ 	.word	0x00000001
        /*04e8*/ 	.word	0x00000001


	//----- nvinfo : EIATTR_CRS_STACK_SIZE
	.align		4
.L_445:
        /*04ec*/ 	.byte	0x04, 0x1e
        /*04ee*/ 	.short	(.L_447 - .L_446)
.L_446:
        /*04f0*/ 	.word	0x00000000


	//----- nvinfo : EIATTR_CBANK_PARAM_SIZE
	.align		4
.L_447:
        /*04f4*/ 	.byte	0x03, 0x19
        /*04f6*/ 	.short	0x0060


	//----- nvinfo : EIATTR_PARAM_CBANK
	.align		4
        /*04f8*/ 	.byte	0x04, 0x0a
        /*04fa*/ 	.short	(.L_449 - .L_448)
	.align		4
.L_448:
        /*04fc*/ 	.word	index@(.nv.constant0._ZN13group_norm_v218gn_bwd_cuda_kernelI13__nv_bfloat16Li320ELi1ELi32ELi40ELi256ELb0ELb1ELi8ELi320ELi320ELi4ELb1ELi4ELb0ELb0ELNS_15WgradSyncMethodE3ENS_16CompileConditionILi900EEEEEvPT_S6_S6_PKS5_S8_S8_S8_PKfflPfPj)
        /*0500*/ 	.short	0x0210
        /*0502*/ 	.short	0x0060


	//----- nvinfo : EIATTR_SW_WAR
	.align		4
.L_449:
        /*0504*/ 	.byte	0x04, 0x36
        /*0506*/ 	.short	(.L_451 - .L_450)
.L_450:
        /*0508*/ 	.word	0x00000008
.L_451:


//--------------------- .nv.info._ZN13group_norm_v218gn_bwd_cuda_kernelI13__nv_bfloat16Li320ELi3ELi32ELi40ELi256ELb0ELb1ELi8ELi320ELi320ELi4ELb1ELi8ELb0ELb0ELNS_15WgradSyncMethodE3ENS_16CompileConditionILi900EEEEEvPT_S6_S6_PKS5_S8_S8_S8_PKfflPfPj --------------------------
	.section	.nv.info._ZN13group_norm_v218gn_bwd_cuda_kernelI13__nv_bfloat16Li320ELi3ELi32ELi40ELi256ELb0ELb1ELi8ELi320ELi320ELi4ELb1ELi8ELb0ELb0ELNS_15WgradSyncMethodE3ENS_16CompileConditionILi900EEEEEvPT_S6_S6_PKS5_S8_S8_S8_PKfflPfPj,"",@"SHT_CUDA_INFO"
	.sectionflags	@""
	.align	4


	//----- nvinfo : EIATTR_CUDA_API_VERSION
	.align		4
        /*0000*/ 	.byte	0x04, 0x37
        /*0002*/ 	.short	(.L_453 - .L_452)
.L_452:
        /*0004*/ 	.word	0x00000082


	//----- nvinfo : EIATTR_KPARAM_INFO
	.align		4
.L_453:
        /*0008*/ 	.byte	0x04, 0x17
        /*000a*/ 	.short	(.L_455 - .L_454)
.L_454:
        /*000c*/ 	.word	0x00000000
        /*0010*/ 	.short	0x000b
        /*0012*/ 	.short	0x0058
        /*0014*/ 	.byte	0x00, 0xf0, 0x21, 0x00


	//----- nvinfo : EIATTR_KPARAM_INFO
	.align		4
.L_455:
        /*0018*/ 	.byte	0x04, 0x17
        /*001a*/ 	.short	(.L_457 - .L_456)
.L_456:
        /*001c*/ 	.word	0x00000000
        /*0020*/ 	.short	0x000a
        /*0022*/ 	.short	0x0050
        /*0024*/ 	.byte	0x00, 0xf0, 0x21, 0x00


	//----- nvinfo : EIATTR_KPARAM_INFO
	.align		4
.L_457:
        /*0028*/ 	.byte	0x04, 0x17
        /*002a*/ 	.short	(.L_459 - .L_458)
.L_458:
        /*002c*/ 	.word	0x00000000
        /*0030*/ 	.short	0x0009
        /*0032*/ 	.short	0x0048
        /*0034*/ 	.byte	0x00, 0xf0, 0x21, 0x00


	//----- nvinfo : EIATTR_KPARAM_INFO
	.align		4
.L_459:
        /*0038*/ 	.byte	0x04, 0x17
        /*003a*/ 	.short	(.L_461 - .L_460)
.L_460:
        /*003c*/ 	.word	0x00000000
        /*0040*/ 	.short	0x0008
        /*0042*/ 	.short	0x0040
        /*0044*/ 	.byte	0x00, 0xf0, 0x11, 0x00


	//----- nvinfo : EIATTR_KPARAM_INFO
	.align		4
.L_461:
        /*0048*/ 	.byte	0x04, 0x17
        /*004a*/ 	.short	(.L_463 - .L_462)
.L_462:
        /*004c*/ 	.word	0x00000000
        /*0050*/ 	.short	0x0007
        /*0052*/ 	.short	0x0038
        /*0054*/ 	.byte	0x00, 0xf0, 0x21, 0x00


	//----- nvinfo : EIATTR_KPARAM_INFO
	.align		4
.L_463:
        /*0058*/ 	.byte	0x04, 0x17
        /*005a*/ 	.short	(.L_465 - .L_464)
.L_464:
        /*005c*/ 	.word	0x00000000
        /*0060*/ 	.short	0x0006
        /*0062*/ 	.short	0x0030
        /*0064*/ 	.byte	0x00, 0xf0, 0x21, 0x00


	//----- nvinfo : EIATTR_KPARAM_INFO
	.align		4
.L_465:
        /*0068*/ 	.byte	0x04, 0x17
        /*006a*/ 	.short	(.L_467 - .L_466)
.L_466:
        /*006c*/ 	.word	0x00000000
        /*0070*/ 	.short	0x0005
        /*0072*/ 	.short	0x0028
        /*0074*/ 	.byte	0x00, 0xf0, 0x21, 0x00


	//----- nvinfo : EIATTR_KPARAM_INFO
	.align		4
.L_467:
        /*0078*/ 	.byte	0x04, 0x17
        /*007a*/ 	.short	(.L_469 - .L_468)
.L_468:
        /*007c*/ 	.word	0x00000000
        /*0080*/ 	.short	0x0004
        /*0082*/ 	.short	0x0020
        /*0084*/ 	.byte	0x00, 0xf0, 0x21, 0x00


	//----- nvinfo : EIATTR_KPARAM_INFO
	.align		4
.L_469:
        /*0088*/ 	.byte	0x04, 0x17
        /*008a*/ 	.short	(.L_471 - .L_470)
.L_470:
        /*008c*/ 	.word	0x00000000
        /*0090*/ 	.short	0x0003
        /*0092*/ 	.short	0x0018
        /*0094*/ 	.byte	0x00, 0xf0, 0x21, 0x00


	//----- nvinfo : EIATTR_KPARAM_INFO
	.align		4
.L_471:
        /*0098*/ 	.byte	0x04, 0x17
        /*009a*/ 	.short	(.L_473 - .L_472)
.L_472:
        /*009c*/ 	.word	0x00000000
        /*00a0*/ 	.short	0x0002
        /*00a2*/ 	.short	0x0010
        /*00a4*/ 	.byte	0x00, 0xf0, 0x21, 0x00


	//----- nvinfo : EIATTR_KPARAM_INFO
	.align		4
.L_473:
        /*00a8*/ 	.byte	0x04, 0x17
        /*00aa*/ 	.short	(.L_475 - .L_474)
.L_474:
        /*00ac*/ 	.word	0x00000000
        /*00b0*/ 	.short	0x0001
        /*00b2*/ 	.short	0x0008
        /*00b4*/ 	.byte	0x00, 0xf0, 0x21, 0x00


	//----- nvinfo : EIATTR_KPARAM_INFO
	.align		4
.L_475:
        /*00b8*/ 	.byte	0x04, 0x17
        /*00ba*/ 	.short	(.L_477 - .L_476)
.L_476:
        /*00bc*/ 	.word	0x00000000
        /*00c0*/ 	.short	0x0000
        /*00c2*/ 	.short	0x0000
        /*00c4*/ 	.byte	0x00, 0xf0, 0x21, 0x00


	//----- nvinfo : EIATTR_SPARSE_MMA_MASK
	.align		4
.L_477:
        /*00c8*/ 	.byte	0x03, 0x50
        /*00ca*/ 	.short	0x0000


	//----- nvinfo : EIATTR_MAXREG_COUNT
	.align		4
        /*00cc*/ 	.byte	0x03, 0x1b
        /*00ce*/ 	.short	0x0040


	//----- nvinfo : EIATTR_NUM_BARRIERS
	.align		4
        /*00d0*/ 	.byte	0x02, 0x4c
        /*00d2*/ 	.byte	0x01
	.zero		1


	//----- nvinfo : EIATTR_MERCURY_ISA_VERSION
	.align		4
        /*00d4*/ 	.byte	0x03, 0x5f
        /*00d6*/ 	.short	0x0101


	//----- nvinfo : EIATTR_COOP_GROUP_MASK_REGIDS
	.align		4
        /*00d8*/ 	.byte	0x04, 0x29
        /*00da*/ 	.short	(.L_479 - .L_478)


	//   ....[0]....
.L_478:
        /*00dc*/ 	.word	0xffffffff


	//   ....[1]....
        /*00e0*/ 	.word	0xffffffff


	//   ....[2]....
        /*00e4*/ 	.word	0xffffffff


	//   ....[3]....
        /*00e8*/ 	.word	0xffffffff


	//   ....[4]....
        /*00ec*/ 	.word	0xffffffff


	//   ....[5]....
        /*00f0*/ 	.word	0xffffffff


	//   ....[6]....
        /*00f4*/ 	.word	0xffffffff


	//   ....[7]....
        /*00f8*/ 	.word	0xffffffff


	//   ....[8]....
        /*00fc*/ 	.word	0xffffffff


	//   ....[9]....
        /*0100*/ 	.word	0xffffffff


	//   ....[10]....
        /*0104*/ 	.word	0xffffffff


	//   ....[11]....
        /*0108*/ 	.word	0xffffffff


	//   ....[12]....
        /*010c*/ 	.word	0xffffffff


	//   ....[13]....
        /*0110*/ 	.word	0xffffffff


	//   ....[14]....
        /*0114*/ 	.word	0x05000017


	//   ....[15]....
        /*0118*/ 	.word	0x05000016


	//   ....[16]....
        /*011c*/ 	.word	0x05000018


	//   ....[17]....
        /*0120*/ 	.word	0x05000019


	//   ....[18]....
        /*0124*/ 	.word	0x0500001b


	//   ....[19]....
        /*0128*/ 	.word	0x0500001a


	//   ....[20]....
        /*012c*/ 	.word	0x0500001c


	//   ....[21]....
        /*0130*/ 	.word	0x05000011


	//   ....[22]....
        /*0134*/ 	.word	0x0500001b


	//   ....[23]....
        /*0138*/ 	.word	0x0500001a


	//   ....[24]....
        /*013c*/ 	.word	0x0500001c


	//   ....[25]....
        /*0140*/ 	.word	0x0500001d


	//   ....[26]....
        /*0144*/ 	.word	0x0500001f


	//   ....[27]....
        /*0148*/ 	.word	0x0500001e


	//   ....[28]....
        /*014c*/ 	.word	0x05000022


	//   ....[29]....
        /*0150*/ 	.word	0x05000011


	//   ....[30]....
        /*0154*/ 	.word	0x0500001b


	//   ....[31]....
        /*0158*/ 	.word	0x0500001a


	//   ....[32]....
        /*015c*/ 	.word	0x0500001c


	//   ....[33]....
        /*0160*/ 	.word	0x0500001d


	//   ....[34]....
        /*0164*/ 	.word	0x0500001f


	//   ....[35]....
        /*0168*/ 	.word	0x0500001e


	//   ....[36]....
        /*016c*/ 	.word	0x05000022


	//   ....[37]....
        /*0170*/ 	.word	0x05000011


	//   ....[38]....
        /*0174*/ 	.word	0x0500001d


	//   ....[39]....
        /*0178*/ 	.word	0x05000020


	//   ....[40]....
        /*017c*/ 	.word	0x0500001d


	//   ....[41]....
        /*0180*/ 	.word	0x05000028


	//   ....[42]....
        /*0184*/ 	.word	0x05000025


	//   ....[43]....
        /*0188*/ 	.word	0x0500001f


	//   ....[44]....
        /*018c*/ 	.word	0x0500001c


	//   ....[45]....
        /*0190*/ 	.word	0x0500001e


	//   ....[46]....
        /*0194*/ 	.word	0x05000019


	//   ....[47]....
        /*0198*/ 	.word	0x0500001c


	//   ....[48]....
        /*019c*/ 	.word	0x05000018


	//   ....[49]....
        /*01a0*/ 	.word	0x05000016


	//   ....[50]....
        /*01a4*/ 	.word	0x0500001a


	//   ....[51]....
        /*01a8*/ 	.word	0x0500001f


	//   ....[52]....
        /*01ac*/ 	.word	0x0500001d


	//   ....[53]....
        /*01b0*/ 	.word	0x05000017


	//   ....[54]....
        /*01b4*/ 	.word	0x05000020


	//   ....[55]....
        /*01b8*/ 	.word	0x05000019


	//   ....[56]....
        /*01bc*/ 	.word	0x05000016


	//   ....[57]....
        /*01c0*/ 	.word	0x05000015


	//   ....[58]....
        /*01c4*/ 	.word	0x0500001a


	//   ....[59]....
        /*01c8*/ 	.word	0x05000014


	//   ....[60]....
        /*01cc*/ 	.word	0x05000022


	//   ....[61]....
        /*01d0*/ 	.word	0x05000011


	//   ....[62]....
        /*01d4*/ 	.word	0x05000029


	//   ....[63]....
        /*01d8*/ 	.word	0x05000024


	//   ....[64]....
        /*01dc*/ 	.word	0x05000023


	//   ....[65]....
        /*01e0*/ 	.word	0x0500002a


	//   ....[66]....
        /*01e4*/ 	.word	0x0500002d


	//   ....[67]....
        /*01e8*/ 	.word	0x05000022


	//   ....[68]....
        /*01ec*/ 	.word	0x05000025


	//   ....[69]....
        /*01f0*/ 	.word	0x05000020


	//   ....[70]....
        /*01f4*/ 	.word	0x0500001c


	//   ....[71]....
        /*01f8*/ 	.word	0x0500001c


	//   ....[72]....
        /*01fc*/ 	.word	0x0500001c


	//   ....[73]....
        /*0200*/ 	.word	0x0500001c


	//   ....[74]....
        /*0204*/ 	.word	0x0500001c


	//   ....[75]....
        /*0208*/ 	.word	0x0500001c


	//   ....[76]....
        /*020c*/ 	.word	0x0500001c


	//   ....[77]....
        /*0210*/ 	.word	0x0500001c


	//   ....[78]....
        /*0214*/ 	.word	0x0500001c


	//   ....[79]....
        /*0218*/ 	.word	0x0500001c


	//   ....[80]....
        /*021c*/ 	.word	0x0500001c


	//   ....[81]....
        /*0220*/ 	.word	0x0500001c


	//   ....[82]....
        /*0224*/ 	.word	0x0500001c


	//   ....[83]....
        /*0228*/ 	.word	0x0500001c


	//   ....[84]....
        /*022c*/ 	.word	0x0500001c


	//   ....[85]....
        /*0230*/ 	.word	0x0500001c


	//   ....[86]....
        /*0234*/ 	.word	0x0500001c


	//   ....[87]....
        /*0238*/ 	.word	0x0500001c


	//   ....[88]....
        /*023c*/ 	.word	0x0500001c


	//   ....[89]....
        /*0240*/ 	.word	0x0500001c


	//   ....[90]....
        /*0244*/ 	.word	0x0500001c


	//   ....[91]....
        /*0248*/ 	.word	0x0500001c


	//   ....[92]....
        /*024c*/ 	.word	0x0500001c


	//   ....[93]....
        /*0250*/ 	.word	0x0500001c


	//   ....[94]....
        /*0254*/ 	.word	0x0500001c


	//   ....[95]....
        /*0258*/ 	.word	0x0500001c


	//   ....[96]....
        /*025c*/ 	.word	0x0500001c


	//   ....[97]....
        /*0260*/ 	.word	0x0500001c


	//   ....[98]....
        /*0264*/ 	.word	0x0500001c


	//   ....[99]....
        /*0268*/ 	.word	0x0500001c


	//   ....[100]....
        /*026c*/ 	.word	0x0500001c


	//   ....[101]....
        /*0270*/ 	.word	0x0500001c


	//   ....[102]....
        /*0274*/ 	.word	0x0500001c


	//   ....[103]....
        /*0278*/ 	.word	0x0500001c


	//   ....[104]....
        /*027c*/ 	.word	0x0500001c


	//   ....[105]....
        /*0280*/ 	.word	0x0500001c


	//   ....[106]....
        /*0284*/ 	.word	0x0500001c


	//   ....[107]....
        /*0288*/ 	.word	0x0500001c


	//   ....[108]....
        /*028c*/ 	.word	0x0500001c


	//   ....[109]....
        /*0290*/ 	.word	0x0500001c


	//   ....[110]....
        /*0294*/ 	.word	0x0500001c


	//   ....[111]....
        /*0298*/ 	.word	0x0500001c


	//   ....[112]....
        /*029c*/ 	.word	0x0500001c


	//   ....[113]....
        /*02a0*/ 	.word	0x0500001c


	//   ....[114]....
        /*02a4*/ 	.word	0x0500001c


	//   ....[115]....
        /*02a8*/ 	.word	0x0500001c


	//   ....[116]....
        /*02ac*/ 	.word	0x0500001c


	//   ....[117]....
        /*02b0*/ 	.word	0x0500001c


	//   ....[118]....
        /*02b4*/ 	.word	0x0500001c


	//   ....[119]....
        /*02b8*/ 	.word	0x0500001c


	//   ....[120]....
        /*02bc*/ 	.word	0x0500001c


	//   ....[121]....
        /*02c0*/ 	.word	0x0500001c


	//   ....[122]....
        /*02c4*/ 	.word	0x0500001c


	//   ....[123]....
        /*02c8*/ 	.word	0x0500001c


	//   ....[124]....
        /*02cc*/ 	.word	0x0500001c


	//   ....[125]....
        /*02d0*/ 	.word	0x0500001c


	//----- nvinfo : EIATTR_COOP_GROUP_INSTR_OFFSETS
	.align		4
.L_479:
        /*02d4*/ 	.byte	0x04, 0x28
        /*02d6*/ 	.short	(.L_481 - .L_480)


	//   ....[0]....
.L_480:
        /*02d8*/ 	.word	0x00001730


	//   ....[1]....
        /*02dc*/ 	.word	0x00001760


	//   ....[2]....
        /*02e0*/ 	.word	0x00001790


	//   ....[3]....
        /*02e4*/ 	.word	0x000017a0


	//   ....[4]....
        /*02e8*/ 	.word	0x00001e80


	//   ....[5]....
        /*02ec*/ 	.word	0x00001e90


	//   ....[6]....
        /*02f0*/ 	.word	0x00001ec0


	//   ....[7]....
        /*02f4*/ 	.word	0x00001ed0


	//   ....[8]....
        /*02f8*/ 	.word	0x00001f00


	//   ....[9]....
        /*02fc*/ 	.word	0x00001f10


	//   ....[10]....
        /*0300*/ 	.word	0x00001f60


	//   ....[11]....
        /*0304*/ 	.word	0x00001f90


	//   ....[12]....
        /*0308*/ 	.word	0x00001fc0


	//   ....[13]....
        /*030c*/ 	.word	0x00001fd0


	//   ....[14]....
        /*0310*/ 	.word	0x00003460


	//   ....[15]....
        /*0314*/ 	.word	0x00003490


	//   ....[16]....
        /*0318*/ 	.word	0x000034c0


	//   ....[17]....
        /*031c*/ 	.word	0x000034e0


	//   ....[18]....
        /*0320*/ 	.word	0x00003510


	//   ....[19]....
        /*0324*/ 	.word	0x00003520


	//   ....[20]....
        /*0328*/ 	.word	0x00003550


	//   ....[21]....
        /*032c*/ 	.word	0x00003560


	//   ....[22]....
        /*0330*/ 	.word	0x00003750


	//   ....[23]....
        /*0334*/ 	.word	0x00003780


	//   ....[24]....
        /*0338*/ 	.word	0x000037b0


	//   ....[25]....
        /*033c*/ 	.word	0x000037d0


	//   ....[26]....
        /*0340*/ 	.word	0x00003800


	//   ....[27]....
        /*0344*/ 	.word	0x00003810


	//   ....[28]....
        /*0348*/ 	.word	0x00003840


	//   ....[29]....
        /*034c*/ 	.word	0x00003850


	//   ....[30]....
        /*0350*/ 	.word	0x000039e0


	//   ....[31]....
        /*0354*/ 	.word	0x00003a10


	//   ....[32]....
        /*0358*/ 	.word	0x00003a40


	//   ....[33]....
        /*035c*/ 	.word	0x00003a60


	//   ....[34]....
        /*0360*/ 	.word	0x00003a90


	//   ....[35]....
        /*0364*/ 	.word	0x00003aa0


	//   ....[36]....
        /*0368*/ 	.word	0x00003ad0


	//   ....[37]....
        /*036c*/ 	.word	0x00003ae0


	//   ....[38]....
        /*0370*/ 	.word	0x00003e40


	//   ....[39]....
        /*0374*/ 	.word	0x00003e50


	//   ....[40]....
        /*0378*/ 	.word	0x00003ed0


	//   ....[41]....
        /*037c*/ 	.word	0x00003ef0


	//   ....[42]....
        /*0380*/ 	.word	0x00003f30


	//   ....[43]....
        /*0384*/ 	.word	0x00003f40


	//   ....[44]....
        /*0388*/ 	.word	0x00003f50


	//   ....[45]....
        /*038c*/ 	.word	0x00003f80


	//   ....[46]....
        /*0390*/ 	.word	0x00003fe0


	//   ....[47]....
        /*0394*/ 	.word	0x00004020


	//   ....[48]....
        /*0398*/ 	.word	0x00004060


	//   ....[49]....
        /*039c*/ 	.word	0x00004070


	//   ....[50]....
        /*03a0*/ 	.word	0x000040a0


	//   ....[51]....
        /*03a4*/ 	.word	0x000040b0


	//   ....[52]....
        /*03a8*/ 	.word	0x000040e0


	//   ....[53]....
        /*03ac*/ 	.word	0x00004100


	//   ....[54]....
        /*03b0*/ 	.word	0x00004110


	//   ....[55]....
        /*03b4*/ 	.word	0x00004150


	//   ....[56]....
        /*03b8*/ 	.word	0x000041b0


	//   ....[57]....
        /*03bc*/ 	.word	0x000041e0


	//   ....[58]....
        /*03c0*/ 	.word	0x00004200


	//   ....[59]....
        /*03c4*/ 	.word	0x00004230


	//   ....[60]....
        /*03c8*/ 	.word	0x00004240


	//   ....[61]....
        /*03cc*/ 	.word	0x00004270


	//   ....[62]....
        /*03d0*/ 	.word	0x00004290


	//   ....[63]....
        /*03d4*/ 	.word	0x000042c0


	//   ....[64]....
        /*03d8*/ 	.word	0x000042e0


	//   ....[65]....
        /*03dc*/ 	.word	0x00004310


	//   ....[66]....
        /*03e0*/ 	.word	0x00004340


	//   ....[67]....
        /*03e4*/ 	.word	0x00004390


	//   ....[68]....
        /*03e8*/ 	.word	0x000044a0


	//   ....[69]....
        /*03ec*/ 	.word	0x00004500


	//   ....[70]....
        /*03f0*/ 	.word	0x000046d0


	//   ....[71]....
        /*03f4*/ 	.word	0x00004720


	//   ....[72]....
        /*03f8*/ 	.word	0x00004790


	//   ....[73]....
        /*03fc*/ 	.word	0x000047f0


	//   ....[74]....
        /*0400*/ 	.word	0x00004860


	//   ....[75]....
        /*0404*/ 	.word	0x000048c0


	//   ....[76]....
        /*0408*/ 	.word	0x00004930


	//   ....[77]....
        /*040c*/ 	.word	0x00004990


	//   ....[78]....
        /*0410*/ 	.word	0x00004a30


	//   ....[79]....
        /*0414*/ 	.word	0x00004ac0


	//   ....[80]....
        /*0418*/ 	.word	0x00004b30


	//   ....[81]....
        /*041c*/ 	.word	0x00004b90


	//   ....[82]....
        /*0420*/ 	.word	0x00004c00


	//   ....[83]....
        /*0424*/ 	.word	0x00004c60


	//   ....[84]....
        /*0428*/ 	.word	0x00004cd0


	//   ....[85]....
        /*042c*/ 	.word	0x00004d30


	//   ....[86]....
        /*0430*/ 	.word	0x00004dd0


	//   ....[87]....
        /*0434*/ 	.word	0x00004e60


	//   ....[88]....
        /*0438*/ 	.word	0x00004ed0


	//   ....[89]....
        /*043c*/ 	.word	0x00004f30


	//   ....[90]....
        /*0440*/ 	.word	0x00004fa0


	//   ....[91]....
        /*0444*/ 	.word	0x00005000


	//   ....[92]....
        /*0448*/ 	.word	0x00005070


	//   ....[93]....
        /*044c*/ 	.word	0x000050d0


	//   ....[94]....
        /*0450*/ 	.word	0x00005170


	//   ....[95]....
        /*0454*/ 	.word	0x00005230


	//   ....[96]....
        /*0458*/ 	.word	0x00005330


	//   ....[97]....
        /*045c*/ 	.word	0x00005380


	//   ....[98]....
        /*0460*/ 	.word	0x00005440


	//   ....[99]....
        /*0464*/ 	.word	0x00005490


	//   ....[100]....
        /*0468*/ 	.word	0x00005500


	//   ....[101]....
        /*046c*/ 	.word	0x00005550


	//   ....[102]....
        /*0470*/ 	.word	0x000055c0


	//   ....[103]....
        /*0474*/ 	.word	0x00005620


	//   ....[104]....
        /*0478*/ 	.word	0x00005690


	//   ....[105]....
        /*047c*/ 	.word	0x000056f0


	//   ....[106]....
        /*0480*/ 	.word	0x00005790


	//   ....[107]....
        /*0484*/ 	.word	0x00005810


	//   ....[108]....
        /*0488*/ 	.word	0x000058a0


	//   ....[109]....
        /*048c*/ 	.word	0x00005910


	//   ....[110]....
        /*0490*/ 	.word	0x00005980


	//   ....[111]....
        /*0494*/ 	.word	0x000059e0


	//   ....[112]....
        /*0498*/ 	.word	0x00005a60


	//   ....[113]....
        /*049c*/ 	.word	0x00005ae0


	//   ....[114]....
        /*04a0*/ 	.word	0x00005b80


	//   ....[115]....
        /*04a4*/ 	.word	0x00005bf0


	//   ....[116]....
        /*04a8*/ 	.word	0x00005c80


	//   ....[117]....
        /*04ac*/ 	.word	0x00005d20


	//   ....[118]....
        /*04b0*/ 	.word	0x00005db0


	//   ....[119]....
        /*04b4*/ 	.word	0x00005e10


	//   ....[120]....
        /*04b8*/ 	.word	0x00005e80


	//   ....[121]....
        /*04bc*/ 	.word	0x00005f00


	//   ....[122]....
        /*04c0*/ 	.word	0x00005fa0


	//   ....[123]....
        /*04c4*/ 	.word	0x00006050


	//   ....[124]....
        /*04c8*/ 	.word	0x00006160


	//   ....[125]....
        /*04cc*/ 	.word	0x000061e0


	//----- nvinfo : EIATTR_EXIT_INSTR_OFFSETS
	.align		4
.L_481:
        /*04d0*/ 	.byte	0x04, 0x1c
        /*04d2*/ 	.short	(.L_483 - .L_482)


	//   ....[0]....
.L_482:
        /*04d4*/ 	.word	0x00002470


	//   ....[1]....
        /*04d8*/ 	.word	0x00004670


	//----- nvinfo : EIATTR_MAX_THREADS
	.align		4
.L_483:
        /*04dc*/ 	.byte	0x04, 0x05
        /*04de*/ 	.short	(.L_485 - .L_484)
.L_484:
        /*04e0*/ 	.word	0x00000140
        /*04e4*/ 	.word	0x00000001
        /*04e8*/ 	.word	0x00000001


	//----- nvinfo : EIATTR_CRS_STACK_SIZE
	.align		4
.L_485:
        /*04ec*/ 	.byte	0x04, 0x1e
        /*04ee*/ 	.short	(.L_487 - .L_486)
.L_486:
        /*04f0*/ 	.word	0x00000000


	//----- nvinfo : EIATTR_CBANK_PARAM_SIZE
	.align		4
.L_487:
        /*04f4*/ 	.byte	0x03, 0x19
        /*04f6*/ 	.short	0x0060


	//----- nvinfo : EIATTR_PARAM_CBANK
	.align		4
        /*04f8*/ 	.byte	0x04, 0x0a
        /*04fa*/ 	.short	(.L_489 - .L_488)
	.align		4
.L_488:
        /*04fc*/ 	.word	index@(.nv.constant0._ZN13group_norm_v218gn_bwd_cuda_kernelI13__nv_bfloat16Li320ELi3ELi32ELi40ELi256ELb0ELb1ELi8ELi320ELi320ELi4ELb1ELi8ELb0ELb0ELNS_15WgradSyncMethodE3ENS_16CompileConditionILi900EEEEEvPT_S6_S6_PKS5_S8_S8_S8_PKfflPfPj)
        /*0500*/ 	.short	0x0210
        /*0502*/ 	.short	0x0060


	//----- nvinfo : EIATTR_SW_WAR
	.align		4
.L_489:
        /*0504*/ 	.byte	0x04, 0x36
        /*0506*/ 	.short	(.L_491 - .L_490)
.L_490:
        /*0508*/ 	.word	0x00000008
.L_491:


//--------------------- .nv.info._ZN13group_norm_v218gn_bwd_cuda_kernelI13__nv_bfloat16Li320ELi1ELi32ELi40ELi256ELb0ELb1ELi16ELi320ELi320ELi4ELb1ELi8ELb0ELb0ELNS_15WgradSyncMethodE3ENS_16CompileConditionILi900EEEEEvPT_S6_S6_PKS5_S8_S8_S8_PKfflPfPj --------------------------
	.section	.nv.info._ZN13group_norm_v218gn_bwd_cuda_kernelI13__nv_bfloat16Li320ELi1ELi32ELi40ELi256ELb0ELb1ELi16ELi320ELi320ELi4ELb1ELi8ELb0ELb0ELNS_15WgradSyncMethodE3ENS_16CompileConditionILi900EEEEEvPT_S6_S6_PKS5_S8_S8_S8_PKfflPfPj,"",@"SHT_CUDA_INFO"
	.sectionflags	@""
	.align	4


	//----- nvinfo : EIATTR_CUDA_API_VERSION
	.align		4
        /*0000*/ 	.byte	0x04, 0x37
        /*0002*/ 	.short	(.L_493 - .L_492)
.L_492:
        /*0004*/ 	.word	0x00000082


	//----- nvinfo : EIATTR_KPARAM_INFO
	.align		4
.L_493:
        /*0008*/ 	.byte	0x04, 0x17
        /*000a*/ 	.short	(.L_495 - .L_494)
.L_494:
        /*000c*/ 	.word	0x00000000
        /*0010*/ 	.short	0x000b
        /*0012*/ 	.short	0x0058
        /*0014*/ 	.byte	0x00, 0xf0, 0x21, 0x00


	//----- nvinfo : EIATTR_KPARAM_INFO
	.align		4
.L_495:
        /*0018*/ 	.byte	0x04, 0x17
        /*001a*/ 	.short	(.L_497 - .L_496)
.L_496:
        /*001c*/ 	.word	0x00000000
        /*0020*/ 	.short	0x000a
        /*0022*/ 	.short	0x0050
        /*0024*/ 	.byte	0x00, 0xf0, 0x21, 0x00


	//----- nvinfo : EIATTR_KPARAM_INFO
	.align		4
.L_497:
        /*0028*/ 	.byte	0x04, 0x17
        /*002a*/ 	.short	(.L_499 - .L_498)
.L_498:
        /*002c*/ 	.word	0x00000000
        /*0030*/ 	.short	0x0009
        /*0032*/ 	.short	0x0048
        /*0034*/ 	.byte	0x00, 0xf0, 0x21, 0x00


	//----- nvinfo : EIATTR_KPARAM_INFO
	.align		4
.L_499:
        /*0038*/ 	.byte	0x04, 0x17
        /*003a*/ 	.short	(.L_501 - .L_500)
.L_500:
        /*003c*/ 	.word	0x00000000
        /*0040*/ 	.short	0x0008
        /*0042*/ 	.short	0x0040
        /*0044*/ 	.byte	0x00, 0xf0, 0x11, 0x00


	//----- nvinfo : EIATTR_KPARAM_INFO
	.align		4
.L_501:
        /*0048*/ 	.byte	0x04, 0x17
        /*004a*/ 	.short	(.L_503 - .L_502)
.L_502:
        /*004c*/ 	.word	0x00000000
        /*0050*/ 	.short	0x0007
        /*0052*/ 	.short	0x0038
        /*0054*/ 	.byte	0x00, 0xf0, 0x21, 0x00


	//----- nvinfo : EIATTR_KPARAM_INFO
	.align		4
.L_503:
        /*0058*/ 	.byte	0x04, 0x17
        /*005a*/ 	.short	(.L_505 - .L_504)
.L_504:
        /*005c*/ 	.word	0x00000000
        /*0060*/ 	.short	0x0006
        /*0062*/ 	.short	0x0030
        /*0064*/ 	.byte	0x00, 0xf0, 0x21, 0x00


	//----- nvinfo : EIATTR_KPARAM_INFO
	.align		4
.L_505:
        /*0068*/ 	.byte	0x04, 0x17
        /*006a*/ 	.short	(.L_507 - .L_506)
.L_506:
        /*006c*/ 	.word	0x00000000
        /*0070*/ 	.short	0x0005
        /*0072*/ 	.short	0x0028
        /*0074*/ 	.byte	0x00, 0xf0, 0x21, 0x00


	//----- nvinfo : EIATTR_KPARAM_INFO
	.align		4
.L_507:
        /*0078*/ 	.byte	0x04, 0x17
        /*007a*/ 	.short	(.L_509 - .L_508)
.L_508:
        /*007c*/ 	.word	0x00000000
        /*0080*/ 	.short	0x0004
        /*0082*/ 	.short	0x0020
        /*0084*/ 	.byte	0x00, 0xf0, 0x21, 0x00


	//----- nvinfo : EIATTR_KPARAM_INFO
	.align		4
.L_509:
        /*0088*/ 	.byte	0x04, 0x17
        /*008a*/ 	.short	(.L_511 - .L_510)
.L_510:
        /*008c*/ 	.word	0x00000000
        /*0090*/ 	.short	0x0003
        /*0092*/ 	.short	0x0018
        /*0094*/ 	.byte	0x00, 0xf0, 0x21, 0x00


	//----- nvinfo : EIATTR_KPARAM_INFO
	.align		4
.L_511:
        /*0098*/ 	.byte	0x04, 0x17
        /*009a*/ 	.short	(.L_513 - .L_512)
.L_512:
        /*009c*/ 	.word	0x00000000
        /*00a0*/ 	.short	0x0002
        /*00a2*/ 	.short	0x0010
        /*00a4*/ 	.byte	0x00, 0xf0, 0x21, 0x00


	//----- nvinfo : EIATTR_KPARAM_INFO
	.align		4
.L_513:
        /*00a8*/ 	.byte	0x04, 0x17
        /*00aa*/ 	.short	(.L_515 - .L_514)
.L_514:
        /*00ac*/ 	.word	0x00000000
        /*00b0*/ 	.short	0x0001
        /*00b2*/ 	.short	0x0008
        /*00b4*/ 	.byte	0x00, 0xf0, 0x21, 0x00


	//----- nvinfo : EIATTR_KPARAM_INFO
	.align		4
.L_515:
        /*00b8*/ 	.byte	0x04, 0x17
        /*00ba*/ 	.short	(.L_517 - .L_516)
.L_516:
        /*00bc*/ 	.word	0x00000000
        /*00c0*/ 	.short	0x0000
        /*00c2*/ 	.short	0x0000
        /*00c4*/ 	.byte	0x00, 0xf0, 0x21, 0x00


	//----- nvinfo : EIATTR_SPARSE_MMA_MASK
	.align		4
.L_517:
        /*00c8*/ 	.byte	0x03, 0x50
        /*00ca*/ 	.short	0x0000


	//----- nvinfo : EIATTR_MAXREG_COUNT
	.align		4
        /*00cc*/ 	.byte	0x03, 0x1b
        /*00ce*/ 	.short	0x00a8


	//----- nvinfo : EIATTR_NUM_BARRIERS
	.align		4
        /*00d0*/ 	.byte	0x02, 0x4c
        /*00d2*/ 	.byte	0x01
	.zero		1


	//----- nvinfo : EIATTR_MERCURY_ISA_VERSION
	.align		4
        /*00d4*/ 	.byte	0x03, 0x5f
        /*00d6*/ 	.short	0x0101


	//----- nvinfo : EIATTR_COOP_GROUP_MASK_REGIDS
	.align		4
        /*00d8*/ 	.byte	0x04, 0x29
        /*00da*/ 	.short	(.L_519 - .L_518)


	//   ....[0]....
.L_518:
        /*00dc*/ 	.word	0xffffffff


	//   ....[1]....
        /*00e0*/ 	.word	0xffffffff


	//   ....[2]....
        /*00e4*/ 	.word	0xffffffff


	//   ....[3]....
        /*00e8*/ 	.word	0xffffffff


	//   ....[4]....
        /*00ec*/ 	.word	0xffffffff


	//   ....[5]....
        /*00f0*/ 	.word	0xffffffff


	//   ....[6]....
        /*00f4*/ 	.word	0xffffffff


	//   ....[7]....
        /*00f8*/ 	.word	0xffffffff


	//   ....[8]....
        /*00fc*/ 	.word	0xffffffff


	//   ....[9]....
        /*0100*/ 	.word	0xffffffff


	//   ....[10]....
        /*0104*/ 	.word	0xffffffff


	//   ....[11]....
        /*0108*/ 	.word	0xffffffff


	//   ....[12]....
        /*010c*/ 	.word	0x05000017


	//   ....[13]....
        /*0110*/ 	.word	0x05000010


	//   ....[14]....
        /*0114*/ 	.word	0x05000016


	//   ....[15]....
        /*0118*/ 	.word	0x05000019


	//   ....[16]....
        /*011c*/ 	.word	0x0500001f


	//   ....[17]....
        /*0120*/ 	.word	0x05000012


	//   ....[18]....
        /*0124*/ 	.word	0x05000010


	//   ....[19]....
        /*0128*/ 	.word	0x05000013


	//   ....[20]....
        /*012c*/ 	.word	0x05000017


	//   ....[21]....
        /*0130*/ 	.word	0x05000010


	//   ....[22]....
        /*0134*/ 	.word	0x05000016


	//   ....[23]....
        /*0138*/ 	.word	0x05000019


	//   ....[24]....
        /*013c*/ 	.word	0x05000023


	//   ....[25]....
        /*0140*/ 	.word	0x05000022


	//   ....[26]....
        /*0144*/ 	.word	0x05000010


	//   ....[27]....
        /*0148*/ 	.word	0x05000017


	//   ....[28]....
        /*014c*/ 	.word	0x05000017


	//   ....[29]....
        /*0150*/ 	.word	0x05000010


	//   ....[30]....
        /*0154*/ 	.word	0x05000016


	//   ....[31]....
        /*0158*/ 	.word	0x05000019


	//   ....[32]....
        /*015c*/ 	.word	0x05000023


	//   ....[33]....
        /*0160*/ 	.word	0x05000022


	//   ....[34]....
        /*0164*/ 	.word	0x05000010


	//   ....[35]....
        /*0168*/ 	.word	0x05000017


	//   ....[36]....
        /*016c*/ 	.word	0x05000017


	//   ....[37]....
        /*0170*/ 	.word	0x05000018


	//   ....[38]....
        /*0174*/ 	.word	0x05000010


	//   ....[39]....
        /*0178*/ 	.word	0x05000016


	//   ....[40]....
        /*017c*/ 	.word	0x05000017


	//   ....[41]....
        /*0180*/ 	.word	0x05000019


	//   ....[42]....
        /*0184*/ 	.word	0x0500001f


	//   ....[43]....
        /*0188*/ 	.word	0x05000017


	//   ....[44]....
        /*018c*/ 	.word	0x05000023


	//   ....[45]....
        /*0190*/ 	.word	0x05000019


	//   ....[46]....
        /*0194*/ 	.word	0x0500001f


	//   ....[47]....
        /*0198*/ 	.word	0x05000010


	//   ....[48]....
        /*019c*/ 	.word	0x05000016


	//   ....[49]....
        /*01a0*/ 	.word	0x0500001a


	//   ....[50]....
        /*01a4*/ 	.word	0x05000022


	//   ....[51]....
        /*01a8*/ 	.word	0x05000018


	//   ....[52]....
        /*01ac*/ 	.word	0x0500001a


	//   ....[53]....
        /*01b0*/ 	.word	0x05000014


	//   ....[54]....
        /*01b4*/ 	.word	0x0500001e


	//   ....[55]....
        /*01b8*/ 	.word	0x05000021


	//   ....[56]....
        /*01bc*/ 	.word	0x05000027


	//   ....[57]....
        /*01c0*/ 	.word	0x0500002b


	//   ....[58]....
        /*01c4*/ 	.word	0x0500002d


	//   ....[59]....
        /*01c8*/ 	.word	0x0500001f


	//   ....[60]....
        /*01cc*/ 	.word	0x05000024


	//   ....[61]....
        /*01d0*/ 	.word	0x05000032


	//   ....[62]....
        /*01d4*/ 	.word	0x05000025


	//   ....[63]....
        /*01d8*/ 	.word	0x0500002a


	//   ....[64]....
        /*01dc*/ 	.word	0x0500002c


	//   ....[65]....
        /*01e0*/ 	.word	0x0500002d


	//   ....[66]....
        /*01e4*/ 	.word	0x05000017


	//   ....[67]....
        /*01e8*/ 	.word	0x05000014


	//   ....[68]....
        /*01ec*/ 	.word	0x05000010


	//   ....[69]....
        /*01f0*/ 	.word	0x05000010


	//   ....[70]....
        /*01f4*/ 	.word	0x05000010


	//   ....[71]....
        /*01f8*/ 	.word	0x05000010


	//   ....[72]....
        /*01fc*/ 	.word	0x05000010


	//   ....[73]....
        /*0200*/ 	.word	0x05000010


	//   ....[74]....
        /*0204*/ 	.word	0x05000010


	//   ....[75]....
        /*0208*/ 	.word	0x05000010


	//   ....[76]....
        /*020c*/ 	.word	0x05000010


	//   ....[77]....
        /*0210*/ 	.word	0x05000010


	//   ....[78]....
        /*0214*/ 	.word	0x05000010


	//   ....[79]....
        /*0218*/ 	.word	0x05000010


	//   ....[80]....
        /*021c*/ 	.word	0x05000010


	//   ....[81]....
        /*0220*/ 	.word	0x05000010


	//   ....[82]....
        /*0224*/ 	.word	0x05000010


	//   ....[83]....
        /*0228*/ 	.word	0x05000010


	//   ....[84]....
        /*022c*/ 	.word	0x05000010


	//   ....[85]....
        /*0230*/ 	.word	0x05000010


	//   ....[86]....
        /*0234*/ 	.word	0x05000010


	//   ....[87]....
        /*0238*/ 	.word	0x05000010


	//   ....[88]....
        /*023c*/ 	.word	0x05000010


	//   ....[89]....
        /*0240*/ 	.word	0x05000010


	//   ....[90]....
        /*0244*/ 	.word	0x05000010


	//   ....[91]....
        /*0248*/ 	.word	0x05000010


	//   ....[92]....
        /*024c*/ 	.word	0x05000010


	//   ....[93]....
        /*0250*/ 	.word	0x05000010


	//   ....[94]....
        /*0254*/ 	.word	0x05000010


	//   ....[95]....
        /*0258*/ 	.word	0x05000010


	//   ....[96]....
        /*025c*/ 	.word	0x05000010


	//   ....[97]....
        /*0260*/ 	.word	0x05000010


	//   ....[98]....
        /*0264*/ 	.word	0x05000010


	//   ....[99]....
        /*0268*/ 	.word	0x05000010


	//   ....[100]....
        /*026c*/ 	.word	0x05000010


	//   ....[101]....
        /*0270*/ 	.word	0x05000010


	//   ....[102]....
        /*0274*/ 	.word	0x05000010


	//   ....[103]....
        /*0278*/ 	.word	0x05000010


	//   ....[104]....
        /*027c*/ 	.word	0x05000010


	//   ....[105]....
        /*0280*/ 	.word	0x05000010


	//   ....[106]....
        /*0284*/ 	.word	0x05000010


	//   ....[107]....
        /*0288*/ 	.word	0x05000010


	//   ....[108]....
        /*028c*/ 	.word	0x05000010


	//   ....[109]....
        /*0290*/ 	.word	0x05000010


	//   ....[110]....
        /*0294*/ 	.word	0x05000010


	//   ....[111]....
        /*0298*/ 	.word	0x05000010


	//   ....[112]....
        /*029c*/ 	.word	0x05000010


	//   ....[113]....
        /*02a0*/ 	.word	0x05000010


	//   ....[114]....
        /*02a4*/ 	.word	0x05000010


	//   ....[115]....
        /*02a8*/ 	.word	0x05000010


	//   ....[116]....
        /*02ac*/ 	.word	0x05000010


	//   ....[117]....
        /*02b0*/ 	.word	0x05000010


	//   ....[118]....
        /*02b4*/ 	.word	0x05000010


	//   ....[119]....
        /*02b8*/ 	.word	0x05000010


	//   ....[120]....
        /*02bc*/ 	.word	0x05000010


	//   ....[121]....
        /*02c0*/ 	.word	0x05000010


	//   ....[122]....
        /*02c4*/ 	.word	0x05000010


	//   ....[123]....
        /*02c8*/ 	.word	0x05000010


	//----- nvinfo : EIATTR_COOP_GROUP_INSTR_OFFSETS
	.align		4
.L_519:
        /*02cc*/ 	.byte	0x04, 0x28
        /*02ce*/ 	.short	(.L_521 - .L_520)


	//   ....[0]....
.L_520:
        /*02d0*/ 	.word	0x00001d20


	//   ....[1]....
        /*02d4*/ 	.word	0x00001d60


	//   ....[2]....
        /*02d8*/ 	.word	0x00001da0


	//   ....[3]....
        /*02dc*/ 	.word	0x00001db0


	//   ....[4]....
        /*02e0*/ 	.word	0x000024c0


	//   ....[5]....
        /*02e4*/ 	.word	0x000024d0


	//   ....[6]....
        /*02e8*/ 	.word	0x00002500


	//   ....[7]....
        /*02ec*/ 	.word	0x00002510


	//   ....[8]....
        /*02f0*/ 	.word	0x00002560


	//   ....[9]....
        /*02f4*/ 	.word	0x00002580


	//   ....[10]....
        /*02f8*/ 	.word	0x000025e0


	//   ....[11]....
        /*02fc*/ 	.word	0x00002620


	//   ....[12]....
        /*0300*/ 	.word	0x00003db0


	//   ....[13]....
        /*0304*/ 	.word	0x00003dd0


	//   ....[14]....
        /*0308*/ 	.word	0x00003e10


	//   ....[15]....
        /*030c*/ 	.word	0x00003e30


	//   ....[16]....
        /*0310*/ 	.word	0x00003e60


	//   ....[17]....
        /*0314*/ 	.word	0x00003e70


	//   ....[18]....
        /*0318*/ 	.word	0x00003ea0


	//   ....[19]....
        /*031c*/ 	.word	0x00003eb0


	//   ....[20]....
        /*0320*/ 	.word	0x00004080


	//   ....[21]....
        /*0324*/ 	.word	0x000040b0


	//   ....[22]....
        /*0328*/ 	.word	0x000040e0


	//   ....[23]....
        /*032c*/ 	.word	0x000040f0


	//   ....[24]....
        /*0330*/ 	.word	0x00004120


	//   ....[25]....
        /*0334*/ 	.word	0x00004130


	//   ....[26]....
        /*0338*/ 	.word	0x00004160


	//   ....[27]....
        /*033c*/ 	.word	0x00004170


	//   ....[28]....
        /*0340*/ 	.word	0x000042f0


	//   ....[29]....
        /*0344*/ 	.word	0x00004310


	//   ....[30]....
        /*0348*/ 	.word	0x00004340


	//   ....[31]....
        /*034c*/ 	.word	0x00004350


	//   ....[32]....
        /*0350*/ 	.word	0x00004380


	//   ....[33]....
        /*0354*/ 	.word	0x00004390


	//   ....[34]....
        /*0358*/ 	.word	0x000043c0


	//   ....[35]....
        /*035c*/ 	.word	0x000043d0


	//   ....[36]....
        /*0360*/ 	.word	0x00004700


	//   ....[37]....
        /*0364*/ 	.word	0x00004730


	//   ....[38]....
        /*0368*/ 	.word	0x000047c0


	//   ....[39]....
        /*036c*/ 	.word	0x000047f0


	//   ....[40]....
        /*0370*/ 	.word	0x00004820


	//   ....[41]....
        /*0374*/ 	.word	0x00004840


	//   ....[42]....
        /*0378*/ 	.word	0x00004850


	//   ....[43]....
        /*037c*/ 	.word	0x00004870


	//   ....[44]....
        /*0380*/ 	.word	0x000048b0


	//   ....[45]....
        /*0384*/ 	.word	0x000048e0


	//   ....[46]....
        /*0388*/ 	.word	0x00004900


	//   ....[47]....
        /*038c*/ 	.word	0x00004920


	//   ....[48]....
        /*0390*/ 	.word	0x00004940


	//   ....[49]....
        /*0394*/ 	.word	0x00004960


	//   ....[50]....
        /*0398*/ 	.word	0x00004980


	//   ....[51]....
        /*039c*/ 	.word	0x000049a0


	//   ....[52]....
        /*03a0*/ 	.word	0x000049f0


	//   ....[53]....
        /*03a4*/ 	.word	0x00004a20


	//   ....[54]....
        /*03a8*/ 	.word	0x00004a50


	//   ....[55]....
        /*03ac*/ 	.word	0x00004a70


	//   ....[56]....
        /*03b0*/ 	.word	0x00004aa0


	//   ....[57]....
        /*03b4*/ 	.word	0x00004ac0


	//   ....[58]....
        /*03b8*/ 	.word	0x00004ad0


	//   ....[59]....
        /*03bc*/ 	.word	0x00004af0


	//   ....[60]....
        /*03c0*/ 	.word	0x00004b40


	//   ....[61]....
        /*03c4*/ 	.word	0x00004b70


	//   ....[62]....
        /*03c8*/ 	.word	0x00004bb0


	//   ....[63]....
        /*03cc*/ 	.word	0x00004bd0


	//   ....[64]....
        /*03d0*/ 	.word	0x00004c10


	//   ....[65]....
        /*03d4*/ 	.word	0x00004c40


	//   ....[66]....
        /*03d8*/ 	.word	0x00004db0


	//   ....[67]....
        /*03dc*/ 	.word	0x00004dc0


	//   ....[68]....
        /*03e0*/ 	.word	0x00004f90


	//   ....[69]....
        /*03e4*/ 	.word	0x00004fe0


	//   ....[70]....
        /*03e8*/ 	.word	0x00005050


	//   ....[71]....
        /*03ec*/ 	.word	0x000050b0


	//   ....[72]....
        /*03f0*/ 	.word	0x00005120


	//   ....[73]....
        /*03f4*/ 	.word	0x00005180


	//   ....[74]....
        /*03f8*/ 	.word	0x000051f0


	//   ....[75]....
        /*03fc*/ 	.word	0x00005250


	//   ....[76]....
        /*0400*/ 	.word	0x000052f0


	//   ....[77]....
        /*0404*/ 	.word	0x00005380


	//   ....[78]....
        /*0408*/ 	.word	0x000053f0


	//   ....[79]....
        /*040c*/ 	.word	0x00005450


	//   ....[80]....
        /*0410*/ 	.word	0x000054c0


	//   ....[81]....
        /*0414*/ 	.word	0x00005520


	//   ....[82]....
        /*0418*/ 	.word	0x00005590


	//   ....[83]....
        /*041c*/ 	.word	0x000055f0


	//   ....[84]....
        /*0420*/ 	.word	0x00005690


	//   ....[85]....
        /*0424*/ 	.word	0x00005720


	//   ....[86]....
        /*0428*/ 	.word	0x00005790


	//   ....[87]....
        /*042c*/ 	.word	0x000057f0


	//   ....[88]....
        /*0430*/ 	.word	0x00005860


	//   ....[89]....
        /*0434*/ 	.word	0x000058c0


	//   ....[90]....
        /*0438*/ 	.word	0x00005930


	//   ....[91]....
        /*043c*/ 	.word	0x00005990


	//   ....[92]....
        /*0440*/ 	.word	0x00005a30


	//   ....[93]....
        /*0444*/ 	.word	0x00005af0


	//   ....[94]....
        /*0448*/ 	.word	0x00005bf0


	//   ....[95]....
        /*044c*/ 	.word	0x00005c40


	//   ....[96]....
        /*0450*/ 	.word	0x00005cd0


	//   ....[97]....
        /*0454*/ 	.word	0x00005d20


	//   ....[98]....
        /*0458*/ 	.word	0x00005db0


	//   ....[99]....
        /*045c*/ 	.word	0x00005e40


	//   ....[100]....
        /*0460*/ 	.word	0x00005eb0


	//   ....[101]....
        /*0464*/ 	.word	0x00005f20


	//   ....[102]....
        /*0468*/ 	.word	0x00005f90


	//   ....[103]....
        /*046c*/ 	.word	0x00005ff0


	//   ....[104]....
        /*0470*/ 	.word	0x00006060


	//   ....[105]....
        /*0474*/ 	.word	0x000060c0


	//   ....[106]....
        /*0478*/ 	.word	0x00006150


	//   ....[107]....
        /*047c*/ 	.word	0x00006200


	//   ....[108]....
        /*0480*/ 	.word	0x00006280


	//   ....[109]....
        /*0484*/ 	.word	0x00006310


	//   ....[110]....
        /*0488*/ 	.word	0x00006390


	//   ....[111]....
        /*048c*/ 	.word	0x000063f0


	//   ....[112]....
        /*0490*/ 	.word	0x00006460


	//   ....[113]....
        /*0494*/ 	.word	0x000064c0


	//   ....[114]....
        /*0498*/ 	.word	0x00006580


	//   ....[115]....
        /*049c*/ 	.word	0x00006600


	//   ....[116]....
        /*04a0*/ 	.word	0x00006670


	//   ....[117]....
        /*04a4*/ 	.word	0x000066d0


	//   ....[118]....
        /*04a8*/ 	.word	0x00006760


	//   ....[119]....
        /*04ac*/ 	.word	0x000067c0


	//   ....[120]....
        /*04b0*/ 	.word	0x00006840


	//   ....[121]....
        /*04b4*/ 	.word	0x000068f0


	//   ....[122]....
        /*04b8*/ 	.word	0x00006a20


	//   ....[123]....
        /*04bc*/ 	.word	0x00006aa0


	//----- nvinfo : EIATTR_EXIT_INSTR_OFFSETS
	.align		4
.L_521:
        /*04c0*/ 	.byte	0x04, 0x1c
        /*04c2*/ 	.short	(.L_523 - .L_522)


	//   ....[0]....
.L_522:
        /*04c4*/ 	.word	0x00002de0


	//   ....[1]....
        /*04c8*/ 	.word	0x00004f30


	//----- nvinfo : EIATTR_MAX_THREADS
	.align		4
.L_523:
        /*04cc*/ 	.byte	0x04, 0x05
        /*04ce*/ 	.short	(.L_525 - .L_524)
.L_524:
        /*04d0*/ 	.word	0x00000140
        /*04d4*/ 	.word	0x00000001
        /*04d8*/ 	.word	0x00000001


	//----- nvinfo : EIATTR_CRS_STACK_SIZE
	.align		4
.L_525:
        /*04dc*/ 	.byte	0x04, 0x1e
        /*04de*/ 	.short	(.L_527 - .L_526)
.L_526:
        /*04e0*/ 	.word	0x00000000


	//----- nvinfo : EIATTR_CBANK_PARAM_SIZE
	.align		4
.L_527:
        /*04e4*/ 	.byte	0x03, 0x19
        /*04e6*/ 	.short	0x0060


	//----- nvinfo : EIATTR_PARAM_CBANK
	.align		4
        /*04e8*/ 	.byte	0x04, 0x0a
        /*04ea*/ 	.short	(.L_529 - .L_528)
	.align		4
.L_528:
        /*04ec*/ 	.word	index@(.nv.constant0._ZN13group_norm_v218gn_bwd_cuda_kernelI13__nv_bfloat16Li320ELi1ELi32ELi40ELi256ELb0ELb1ELi16ELi320ELi320ELi4ELb1ELi8ELb0ELb0ELNS_15WgradSyncMethodE3ENS_16CompileConditionILi900EEEEEvPT_S6_S6_PKS5_S8_S8_S8_PKfflPfPj)
        /*04f0*/ 	.short	0x0210
        /*04f2*/ 	.short	0x0060


	//----- nvinfo : EIATTR_SW_WAR
	.align		4
.L_529:
        /*04f4*/ 	.byte	0x04, 0x36
        /*04f6*/ 	.short	(.L_531 - .L_530)
.L_530:
        /*04f8*/ 	.word	0x00000008
.L_531:


//--------------------- .nv.info._ZN13group_norm_v218gn_bwd_cuda_kernelI13__nv_bfloat16Li320ELi3ELi32ELi40ELi256ELb0ELb1ELi16ELi320ELi320ELi4ELb1ELi20ELb0ELb0ELNS_15WgradSyncMethodE3ENS_16CompileConditionILi900EEEEEvPT_S6_S6_PKS5_S8_S8_S8_PKfflPfPj --------------------------
	.section	.nv.info._ZN13group_norm_v218gn_bwd_cuda_kernelI13__nv_bfloat16Li320ELi3ELi32ELi40ELi256ELb0ELb1ELi16ELi320ELi320ELi4ELb1ELi20ELb0ELb0ELNS_15WgradSyncMethodE3ENS_16CompileConditionILi900EEEEEvPT_S6_S6_PKS5_S8_S8_S8_PKfflPfPj,"",@"SHT_CUDA_INFO"
	.sectionflags	@""
	.align	4


	//----- nvinfo : EIATTR_CUDA_API_VERSION
	.align		4
        /*0000*/ 	.byte	0x04, 0x37
        /*0002*/ 	.short	(.L_533 - .L_532)
.L_532:
        /*0004*/ 	.word	0x00000082


	//----- nvinfo : EIATTR_KPARAM_INFO
	.align		4
.L_533:
        /*0008*/ 	.byte	0x04, 0x17
        /*000a*/ 	.short	(.L_535 - .L_534)
.L_534:
        /*000c*/ 	.word	0x00000000
        /*0010*/ 	.short	0x000b
        /*0012*/ 	.short	0x0058
        /*0014*/ 	.byte	0x00, 0xf0, 0x21, 0x00


	//----- nvinfo : EIATTR_KPARAM_INFO
	.align		4
.L_535:
        /*0018*/ 	.byte	0x04, 0x17
        /*001a*/ 	.short	(.L_537 - .L_536)
.L_536:
        /*001c*/ 	.word	0x00000000
        /*0020*/ 	.short	0x000a
        /*0022*/ 	.short	0x0050
        /*0024*/ 	.byte	0x00, 0xf0, 0x21, 0x00


	//----- nvinfo : EIATTR_KPARAM_INFO
	.align		4
.L_537:
        /*0028*/ 	.byte	0x04, 0x17
        /*002a*/ 	.short	(.L_539 - .L_538)
.L_538:
        /*002c*/ 	.word	0x00000000
        /*0030*/ 	.short	0x0009
        /*0032*/ 	.short	0x0048
        /*0034*/ 	.byte	0x00, 0xf0, 0x21, 0x00


	//----- nvinfo : EIATTR_KPARAM_INFO
	.align		4
.L_539:
        /*0038*/ 	.byte	0x04, 0x17
        /*003a*/ 	.short	(.L_541 - .L_540)
.L_540:
        /*003c*/ 	.word	0x00000000
        /*0040*/ 	.short	0x0008
        /*0042*/ 	.short	0x0040
        /*0044*/ 	.byte	0x00, 0xf0, 0x11, 0x00


	//----- nvinfo : EIATTR_KPARAM_INFO
	.align		4
.L_541:
        /*0048*/ 	.byte	0x04, 0x17
        /*004a*/ 	.short	(.L_543 - .L_542)
.L_542:
        /*004c*/ 	.word	0x00000000
        /*0050*/ 	.short	0x0007
        /*0052*/ 	.short	0x0038
        /*0054*/ 	.byte	0x00, 0xf0, 0x21, 0x00


	//----- nvinfo : EIATTR_KPARAM_INFO
	.align		4
.L_543:
        /*0058*/ 	.byte	0x04, 0x17
        /*005a*/ 	.short	(.L_545 - .L_544)
.L_544:
        /*005c*/ 	.word	0x00000000
        /*0060*/ 	.short	0x0006
        /*0062*/ 	.short	0x0030
        /*0064*/ 	.byte	0x00, 0xf0, 0x21, 0x00


	//----- nvinfo : EIATTR_KPARAM_INFO
	.align		4
.L_545:
        /*0068*/ 	.byte	0x04, 0x17
        /*006a*/ 	.short	(.L_547 - .L_546)
.L_546:
        /*006c*/ 	.word	0x00000000
        /*0070*/ 	.short	0x0005
        /*0072*/ 	.short	0x0028
        /*0074*/ 	.byte	0x00, 0xf0, 0x21, 0x00


	//----- nvinfo : EIATTR_KPARAM_INFO
	.align		4
.L_547:
        /*0078*/ 	.byte	0x04, 0x17
        /*007a*/ 	.short	(.L_549 - .L_548)
.L_548:
        /*007c*/ 	.word	0x00000000
        /*0080*/ 	.short	0x0004
        /*0082*/ 	.short	0x0020
        /*0084*/ 	.byte	0x00, 0xf0, 0x21, 0x00


	//----- nvinfo : EIATTR_KPARAM_INFO
	.align		4
.L_549:
        /*0088*/ 	.byte	0x04, 0x17
        /*008a*/ 	.short	(.L_551 - .L_550)
.L_550:
        /*008c*/ 	.word	0x00000000
        /*0090*/ 	.short	0x0003
        /*0092*/ 	.short	0x0018
        /*0094*/ 	.byte	0x00, 0xf0, 0x21, 0x00


	//----- nvinfo : EIATTR_KPARAM_INFO
	.align		4
.L_551:
        /*0098*/ 	.byte	0x04, 0x17
        /*009a*/ 	.short	(.L_553 - .L_552)
.L_552:
        /*009c*/ 	.word	0x00000000
        /*00a0*/ 	.short	0x0002
        /*00a2*/ 	.short	0x0010
        /*00a4*/ 	.byte	0x00, 0xf0, 0x21, 0x00


	//----- nvinfo : EIATTR_KPARAM_INFO
	.align		4
.L_553:
        /*00a8*/ 	.byte	0x04, 0x17
        /*00aa*/ 	.short	(.L_555 - .L_554)
.L_554:
        /*00ac*/ 	.word	0x00000000
        /*00b0*/ 	.short	0x0001
        /*00b2*/ 	.short	0x0008
        /*00b4*/ 	.byte	0x00, 0xf0, 0x21, 0x00


	//----- nvinfo : EIATTR_KPARAM_INFO
	.align		4
.L_555:
        /*00b8*/ 	.byte	0x04, 0x17
        /*00ba*/ 	.short	(.L_557 - .L_556)
.L_556:
        /*00bc*/ 	.word	0x00000000
        /*00c0*/ 	.short	0x0000
        /*00c2*/ 	.short	0x0000
        /*00c4*/ 	.byte	0x00, 0xf0, 0x21, 0x00


	//----- nvinfo : EIATTR_SPARSE_MMA_MASK
	.align		4
.L_557:
        /*00c8*/ 	.byte	0x03, 0x50
        /*00ca*/ 	.short	0x0000


	//----- nvinfo : EIATTR_MAXREG_COUNT
	.align		4
        /*00cc*/ 	.byte	0x03, 0x1b
        /*00ce*/ 	.short	0x0040


	//----- nvinfo : EIATTR_NUM_BARRIERS
	.align		4
        /*00d0*/ 	.byte	0x02, 0x4c
        /*00d2*/ 	.byte	0x01
	.zero		1


	//----- nvinfo : EIATTR_ANNOTATIONS
	.align		4
        /*00d4*/ 	.byte	0x04, 0x55
        /*00d6*/ 	.short	(.L_559 - .L_558)


	//   ....[0]....
.L_558:
        /*00d8*/ 	.word	0x00000001
        /*00dc*/ 	.byte	0x70, 0x04, 0x00, 0x00, 0x01, 0x00, 0x00, 0x00, 0xa0, 0x04, 0x00, 0x00, 0x01, 0x00, 0x00, 0x00
        /* <DEDUP_REMOVED lines=8> */
        /*016c*/ 	.byte	0xb0, 0x17, 0x00, 0x00, 0x01, 0x00, 0x00, 0x00, 0xe0, 0x25, 0x00, 0x00


	//----- nvinfo : EIATTR_MERCURY_ISA_VERSION
	.align		4
.L_559:
        /*0178*/ 	.byte	0x03, 0x5f
        /*017a*/ 	.short	0x0101


	//----- nvinfo : EIATTR_COOP_GROUP_MASK_REGIDS
	.align		4
        /*017c*/ 	.byte	0x04, 0x29
        /*017e*/ 	.short	(.L_561 - .L_560)


	//   ....[0]....
.L_560:
        /*0180*/ 	.word	0xffffffff


	//   ....[1]....
        /*0184*/ 	.word	0xffffffff


	//   ....[2]....
        /*0188*/ 	.word	0xffffffff


	//   ....[3]....
        /*018c*/ 	.word	0xffffffff


	//   ....[4]....
        /*0190*/ 	.word	0xffffffff


	//   ....[5]....
        /*0194*/ 	.word	0xffffffff


	//   ....[6]....
        /*0198*/ 	.word	0xffffffff


	//   ....[7]....
        /*019c*/ 	.word	0xffffffff


	//   ....[8]....
        /*01a0*/ 	.word	0xffffffff


	//   ....[9]....
        /*01a4*/ 	.word	0xffffffff


	//   ....[10]....
        /*01a8*/ 	.word	0xffffffff


	//   ....[11]....
        /*01ac*/ 	.word	0xffffffff


	//   ....[12]....
        /*01b0*/ 	.word	0x05000015


	//   ....[13]....
        /*01b4*/ 	.word	0x05000014


	//   ....[14]....
        /*01b8*/ 	.word	0x05000016


	//   ....[15]....
        /*01bc*/ 	.word	0x05000017


	//   ....[16]....
        /*01c0*/ 	.word	0x05000019


	//   ....[17]....
        /*01c4*/ 	.word	0x05000018


	//   ....[18]....
        /*01c8*/ 	.word	0x0500001a


	//   ....[19]....
        /*01cc*/ 	.word	0x0500000f


	//   ....[20]....
        /*01d0*/ 	.word	0x05000019


	//   ....[21]....
        /*01d4*/ 	.word	0x05000018


	//   ....[22]....
        /*01d8*/ 	.word	0x0500001a


	//   ....[23]....
        /*01dc*/ 	.word	0x0500001b


	//   ....[24]....
        /*01e0*/ 	.word	0x0500001d


	//   ....[25]....
        /*01e4*/ 	.word	0x0500001c


	//   ....[26]....
        /*01e8*/ 	.word	0x05000020


	//   ....[27]....
        /*01ec*/ 	.word	0x0500000f


	//   ....[28]....
        /*01f0*/ 	.word	0x05000019


	//   ....[29]....
        /*01f4*/ 	.word	0x05000018


	//   ....[30]....
        /*01f8*/ 	.word	0x0500001a


	//   ....[31]....
        /*01fc*/ 	.word	0x0500001b


	//   ....[32]....
        /*0200*/ 	.word	0x0500001d


	//   ....[33]....
        /*0204*/ 	.word	0x0500001c


	//   ....[34]....
        /*0208*/ 	.word	0x05000020


	//   ....[35]....
        /*020c*/ 	.word	0x0500000f


	//   ....[36]....
        /*0210*/ 	.word	0x05000011


	//   ....[37]....
        /*0214*/ 	.word	0x0500001b


	//   ....[38]....
        /*0218*/ 	.word	0x0500001d


	//   ....[39]....
        /*021c*/ 	.word	0x05000010


	//   ....[40]....
        /*0220*/ 	.word	0x05000023


	//   ....[41]....
        /*0224*/ 	.word	0x05000026


	//   ....[42]....
        /*0228*/ 	.word	0x05000025


	//   ....[43]....
        /*022c*/ 	.word	0x0500001e


	//   ....[44]....
        /*0230*/ 	.word	0x0500001c


	//   ....[45]....
        /*0234*/ 	.word	0x05000016


	//   ....[46]....
        /*0238*/ 	.word	0x0500001b


	//   ....[47]....
        /*023c*/ 	.word	0x05000014


	//   ....[48]....
        /*0240*/ 	.word	0x05000017


	//   ....[49]....
        /*0244*/ 	.word	0x05000018


	//   ....[50]....
        /*0248*/ 	.word	0x0500001a


	//   ....[51]....
        /*024c*/ 	.word	0x05000011


	//   ....[52]....
        /*0250*/ 	.word	0x05000029


	//   ....[53]....
        /*0254*/ 	.word	0x05000018


	//   ....[54]....
        /*0258*/ 	.word	0x05000013


	//   ....[55]....
        /*025c*/ 	.word	0x05000012


	//   ....[56]....
        /*0260*/ 	.word	0x05000015


	//   ....[57]....
        /*0264*/ 	.word	0x05000017


	//   ....[58]....
        /*0268*/ 	.word	0x05000014


	//   ....[59]....
        /*026c*/ 	.word	0x0500000e


	//   ....[60]....
        /*0270*/ 	.word	0x05000028


	//   ....[61]....
        /*0274*/ 	.word	0x0500002b


	//   ....[62]....
        /*0278*/ 	.word	0x05000022


	//   ....[63]....
        /*027c*/ 	.word	0x05000021


	//   ....[64]....
        /*0280*/ 	.word	0x05000027


	//   ....[65]....
        /*0284*/ 	.word	0x05000020


	//   ....[66]....
        /*0288*/ 	.word	0x05000023


	//   ....[67]....
        /*028c*/ 	.word	0x0500001e


	//   ....[68]....
        /*0290*/ 	.word	0x0500001a


	//   ....[69]....
        /*0294*/ 	.word	0x0500001a


	//   ....[70]....
        /*0298*/ 	.word	0x0500001a


	//   ....[71]....
        /*029c*/ 	.word	0x0500001a


	//   ....[72]....
        /*02a0*/ 	.word	0x0500001a


	//   ....[73]....
        /*02a4*/ 	.word	0x0500001a


	//   ....[74]....
        /*02a8*/ 	.word	0x0500001a


	//   ....[75]....
        /*02ac*/ 	.word	0x0500001a


	//   ....[76]....
        /*02b0*/ 	.word	0x0500001a


	//   ....[77]....
        /*02b4*/ 	.word	0x0500001a


	//   ....[78]....
        /*02b8*/ 	.word	0x0500001a


	//   ....[79]....
        /*02bc*/ 	.word	0x0500001a


	//   ....[80]....
        /*02c0*/ 	.word	0x0500001a


	//   ....[81]....
        /*02c4*/ 	.word	0x0500001a


	//   ....[82]....
        /*02c8*/ 	.word	0x0500001a


	//   ....[83]....
        /*02cc*/ 	.word	0x0500001a


	//   ....[84]....
        /*02d0*/ 	.word	0x0500001a


	//   ....[85]....
        /*02d4*/ 	.word	0x0500001a


	//   ....[86]....
        /*02d8*/ 	.word	0x0500001a


	//   ....[87]....
        /*02dc*/ 	.word	0x0500001a


	//   ....[88]....
        /*02e0*/ 	.word	0x0500001a


	//   ....[89]....
        /*02e4*/ 	.word	0x0500001a


	//   ....[90]....
        /*02e8*/ 	.word	0x0500001a


	//   ....[91]....
        /*02ec*/ 	.word	0x0500001a


	//   ....[92]....
        /*02f0*/ 	.word	0x0500001a


	//   ....[93]....
        /*02f4*/ 	.word	0x0500001a


	//   ....[94]....
        /*02f8*/ 	.word	0x0500001a


	//   ....[95]....
        /*02fc*/ 	.word	0x0500001a


	//   ....[96]....
        /*0300*/ 	.word	0x0500001a


	//   ....[97]....
        /*0304*/ 	.word	0x0500001a


	//   ....[98]....
        /*0308*/ 	.word	0x0500001a


	//   ....[99]....
        /*030c*/ 	.word	0x0500001a


	//   ....[100]....
        /*0310*/ 	.word	0x0500001a


	//   ....[101]....
        /*0314*/ 	.word	0x0500001a


	//   ....[102]....
        /*0318*/ 	.word	0x0500001a


	//   ....[103]....
        /*031c*/ 	.word	0x0500001a


	//   ....[104]....
        /*0320*/ 	.word	0x0500001a


	//   ....[105]....
        /*0324*/ 	.word	0x0500001a


	//   ....[106]....
        /*0328*/ 	.word	0x0500001a


	//   ....[107]....
        /*032c*/ 	.word	0x0500001a


	//   ....[108]....
        /*0330*/ 	.word	0x0500001a


	//   ....[109]....
        /*0334*/ 	.word	0x0500001a


	//   ....[110]....
        /*0338*/ 	.word	0x0500001a


	//   ....[111]....
        /*033c*/ 	.word	0x0500001a


	//   ....[112]....
        /*0340*/ 	.word	0x0500001a


	//   ....[113]....
        /*0344*/ 	.word	0x0500001a


	//   ....[114]....
        /*0348*/ 	.word	0x0500001a


	//   ....[115]....
        /*034c*/ 	.word	0x0500001a


	//   ....[116]....
        /*0350*/ 	.word	0x0500001a


	//   ....[117]....
        /*0354*/ 	.word	0x0500001a


	//   ....[118]....
        /*0358*/ 	.word	0x0500001a


	//   ....[119]....
        /*035c*/ 	.word	0x0500001a


	//   ....[120]....
        /*0360*/ 	.word	0x0500001a


	//   ....[121]....
        /*0364*/ 	.word	0x0500001a


	//   ....[122]....
        /*0368*/ 	.word	0x0500001a


	//   ....[123]....
        /*036c*/ 	.word	0x0500001a


	//----- nvinfo : EIATTR_COOP_GROUP_INSTR_OFFSETS
	.align		4
.L_561:
        /*0370*/ 	.byte	0x04, 0x28
        /*0372*/ 	.short	(.L_563 - .L_562)


	//   ....[0]....
.L_562:
        /*0374*/ 	.word	0x00001fd0


	//   ....[1]....
        /*0378*/ 	.word	0x00002000


	//   ....[2]....
        /*037c*/ 	.word	0x00002040


	//   ....[3]....
        /*0380*/ 	.word	0x00002060


	//   ....[4]....
        /*0384*/ 	.word	0x000028e0


	//   ....[5]....
        /*0388*/ 	.word	0x00002900


	//   ....[6]....
        /*038c*/ 	.word	0x00002920


	//   ....[7]....
        /*0390*/ 	.word	0x00002940


	//   ....[8]....
        /*0394*/ 	.word	0x00002960


	//   ....[9]....
        /*0398*/ 	.word	0x00002980


	//   ....[10]....
        /*039c*/ 	.word	0x000029a0


	//   ....[11]....
        /*03a0*/ 	.word	0x000029c0


	//   ....[12]....
        /*03a4*/ 	.word	0x00004150


	//   ....[13]....
        /*03a8*/ 	.word	0x00004180


	//   ....[14]....
        /*03ac*/ 	.word	0x000041b0


	//   ....[15]....
        /*03b0*/ 	.word	0x000041d0


	//   ....[16]....
        /*03b4*/ 	.word	0x00004200


	//   ....[17]....
        /*03b8*/ 	.word	0x00004210


	//   ....[18]....
        /*03bc*/ 	.word	0x00004240


	//   ....[19]....
        /*03c0*/ 	.word	0x00004250


	//   ....[20]....
        /*03c4*/ 	.word	0x00004430


	//   ....[21]....
        /*03c8*/ 	.word	0x00004460


	//   ....[22]....
        /*03cc*/ 	.word	0x00004490


	//   ....[23]....
        /*03d0*/ 	.word	0x000044b0


	//   ....[24]....
        /*03d4*/ 	.word	0x000044e0


	//   ....[25]....
        /*03d8*/ 	.word	0x000044f0


	//   ....[26]....
        /*03dc*/ 	.word	0x00004520


	//   ....[27]....
        /*03e0*/ 	.word	0x00004530


	//   ....[28]....
        /*03e4*/ 	.word	0x000046c0


	//   ....[29]....
        /*03e8*/ 	.word	0x000046f0


	//   ....[30]....
        /*03ec*/ 	.word	0x00004720


	//   ....[31]....
        /*03f0*/ 	.word	0x00004740


	//   ....[32]....
        /*03f4*/ 	.word	0x00004770


	//   ....[33]....
        /*03f8*/ 	.word	0x00004780


	//   ....[34]....
        /*03fc*/ 	.word	0x000047b0


	//   ....[35]....
        /*0400*/ 	.word	0x000047c0


	//   ....[36]....
        /*0404*/ 	.word	0x00004ae0


	//   ....[37]....
        /*0408*/ 	.word	0x00004b20


	//   ....[38]....
        /*040c*/ 	.word	0x00004bc0


	//   ....[39]....
        /*0410*/ 	.word	0x00004c00


	//   ....[40]....
        /*0414*/ 	.word	0x00004c50


	//   ....[41]....
        /*0418*/ 	.word	0x00004c70


	//   ....[42]....
        /*041c*/ 	.word	0x00004c80


	//   ....[43]....
        /*0420*/ 	.word	0x00004cb0


	//   ....[44]....
        /*0424*/ 	.word	0x00004cd0


	//   ....[45]....
        /*0428*/ 	.word	0x00004d00


	//   ....[46]....
        /*042c*/ 	.word	0x00004d90


	//   ....[47]....
        /*0430*/ 	.word	0x00004dc0


	//   ....[48]....
        /*0434*/ 	.word	0x00004df0


	//   ....[49]....
        /*0438*/ 	.word	0x00004e00


	//   ....[50]....
        /*043c*/ 	.word	0x00004e20


	//   ....[51]....
        /*0440*/ 	.word	0x00004e40


	//   ....[52]....
        /*0444*/ 	.word	0x00004e60


	//   ....[53]....
        /*0448*/ 	.word	0x00004ea0


	//   ....[54]....
        /*044c*/ 	.word	0x00004ee0


	//   ....[55]....
        /*0450*/ 	.word	0x00004f10


	//   ....[56]....
        /*0454*/ 	.word	0x00004f30


	//   ....[57]....
        /*0458*/ 	.word	0x00004f60


	//   ....[58]....
        /*045c*/ 	.word	0x00004f90


	//   ....[59]....
        /*0460*/ 	.word	0x00004fb0


	//   ....[60]....
        /*0464*/ 	.word	0x00004fe0


	//   ....[61]....
        /*0468*/ 	.word	0x00005000


	//   ....[62]....
        /*046c*/ 	.word	0x00005040


	//   ....[63]....
        /*0470*/ 	.word	0x00005060


	//   ....[64]....
        /*0474*/ 	.word	0x00005090


	//   ....[65]....
        /*0478*/ 	.word	0x000050b0


	//   ....[66]....
        /*047c*/ 	.word	0x000051b0


	//   ....[67]....
        /*0480*/ 	.word	0x00005220


	//   ....[68]....
        /*0484*/ 	.word	0x00005410


	//   ....[69]....
        /*0488*/ 	.word	0x00005460


	//   ....[70]....
        /*048c*/ 	.word	0x000054d0


	//   ....[71]....
        /*0490*/ 	.word	0x00005530


	//   ....[72]....
        /*0494*/ 	.word	0x000055a0


	//   ....[73]....
        /*0498*/ 	.word	0x00005600


	//   ....[74]....
        /*049c*/ 	.word	0x00005670


	//   ....[75]....
        /*04a0*/ 	.word	0x000056d0


	//   ....[76]....
        /*04a4*/ 	.word	0x00005770


	//   ....[77]....
        /*04a8*/ 	.word	0x00005800


	//   ....[78]....
        /*04ac*/ 	.word	0x00005870


	//   ....[79]....
        /*04b0*/ 	.word	0x000058d0


	//   ....[80]....
        /*04b4*/ 	.word	0x00005940


	//   ....[81]....
        /*04b8*/ 	.word	0x000059a0


	//   ....[82]....
        /*04bc*/ 	.word	0x00005a10


	//   ....[83]....
        /*04c0*/ 	.word	0x00005a70


	//   ....[84]....
        /*04c4*/ 	.word	0x00005b10


	//   ....[85]....
        /*04c8*/ 	.word	0x00005ba0


	//   ....[86]....
        /*04cc*/ 	.word	0x00005c10


	//   ....[87]....
        /*04d0*/ 	.word	0x00005c70


	//   ....[88]....
        /*04d4*/ 	.word	0x00005ce0


	//   ....[89]....
        /*04d8*/ 	.word	0x00005d40


	//   ....[90]....
        /*04dc*/ 	.word	0x00005db0


	//   ....[91]....
        /*04e0*/ 	.word	0x00005e10


	//   ....[92]....
        /*04e4*/ 	.word	0x00005eb0


	//   ....[93]....
        /*04e8*/ 	.word	0x00005f70


	//   ....[94]....
        /*04ec*/ 	.word	0x00006070


	//   ....[95]....
        /*04f0*/ 	.word	0x000060c0


	//   ....[96]....
        /*04f4*/ 	.word	0x000061a0


	//   ....[97]....
        /*04f8*/ 	.word	0x00006200


	//   ....[98]....
        /*04fc*/ 	.word	0x00006290


	//   ....[99]....
        /*0500*/ 	.word	0x000062e0


	//   ....[100]....
        /*0504*/ 	.word	0x00006350


	//   ....[101]....
        /*0508*/ 	.word	0x000063b0


	//   ....[102]....
        /*050c*/ 	.word	0x00006420


	//   ....[103]....
        /*0510*/ 	.word	0x00006480


	//   ....[104]....
        /*0514*/ 	.word	0x000064f0


	//   ....[105]....
        /*0518*/ 	.word	0x00006550


	//   ....[106]....
        /*051c*/ 	.word	0x000065d0


	//   ....[107]....
        /*0520*/ 	.word	0x00006640


	//   ....[108]....
        /*0524*/ 	.word	0x000066b0


	//   ....[109]....
        /*0528*/ 	.word	0x00006710


	//   ....[110]....
        /*052c*/ 	.word	0x00006790


	//   ....[111]....
        /*0530*/ 	.word	0x00006810


	//   ....[112]....
        /*0534*/ 	.word	0x000068b0


	//   ....[113]....
        /*0538*/ 	.word	0x00006920


	//   ....[114]....
        /*053c*/ 	.word	0x000069b0


	//   ....[115]....
        /*0540*/ 	.word	0x00006a40


	//   ....[116]....
        /*0544*/ 	.word	0x00006ab0


	//   ....[117]....
        /*0548*/ 	.word	0x00006b10


	//   ....[118]....
        /*054c*/ 	.word	0x00006b80


	//   ....[119]....
        /*0550*/ 	.word	0x00006c00


	//   ....[120]....
        /*0554*/ 	.word	0x00006cc0


	//   ....[121]....
        /*0558*/ 	.word	0x00006d90


	//   ....[122]....
        /*055c*/ 	.word	0x00006ea0


	//   ....[123]....
        /*0560*/ 	.word	0x00006f20


	//----- nvinfo : EIATTR_EXIT_INSTR_OFFSETS
	.align		4
.L_563:
        /*0564*/ 	.byte	0x04, 0x1c
        /*0566*/ 	.short	(.L_565 - .L_564)


	//   ....[0]....
.L_564:
        /*0568*/ 	.word	0x00003170


	//   ....[1]....
        /*056c*/ 	.word	0x000053b0


	//----- nvinfo : EIATTR_MAX_THREADS
	.align		4
.L_565:
        /*0570*/ 	.byte	0x04, 0x05
        /*0572*/ 	.short	(.L_567 - .L_566)
.L_566:
        /*0574*/ 	.word	0x00000140
        /*0578*/ 	.word	0x00000001
        /*057c*/ 	.word	0x00000001


	//----- nvinfo : EIATTR_CRS_STACK_SIZE
	.align		4
.L_567:
        /*0580*/ 	.byte	0x04, 0x1e
        /*0582*/ 	.short	(.L_569 - .L_568)
.L_568:
        /*0584*/ 	.word	0x00000000


	//----- nvinfo : EIATTR_CBANK_PARAM_SIZE
	.align		4
.L_569:
        /*0588*/ 	.byte	0x03, 0x19
        /*058a*/ 	.short	0x0060


	//----- nvinfo : EIATTR_PARAM_CBANK
	.align		4
        /*058c*/ 	.byte	0x04, 0x0a
        /*058e*/ 	.short	(.L_571 - .L_570)
	.align		4
.L_570:
        /*0590*/ 	.word	index@(.nv.constant0._ZN13group_norm_v218gn_bwd_cuda_kernelI13__nv_bfloat16Li320ELi3ELi32ELi40ELi256ELb0ELb1ELi16ELi320ELi320ELi4ELb1ELi20ELb0ELb0ELNS_15WgradSyncMethodE3ENS_16CompileConditionILi900EEEEEvPT_S6_S6_PKS5_S8_S8_S8_PKfflPfPj)
        /*0594*/ 	.short	0x0210
        /*0596*/ 	.short	0x0060


	//----- nvinfo : EIATTR_SW_WAR
	.align		4
.L_571:
        /*0598*/ 	.byte	0x04, 0x36
        /*059a*/ 	.short	(.L_573 - .L_572)
.L_572:
        /*059c*/ 	.word	0x00000008
.L_573:


//--------------------- .nv.info._ZN13group_norm_v218gn_bwd_cuda_kernelI13__nv_bfloat16Li320ELi1ELi32ELi40ELi256ELb0ELb1ELi32ELi320ELi320ELi4ELb1ELi16ELb0ELb0ELNS_15WgradSyncMethodE3ENS_16CompileConditionILi900EEEEEvPT_S6_S6_PKS5_S8_S8_S8_PKfflPfPj --------------------------
	.section	.nv.info._ZN13group_norm_v218gn_bwd_cuda_kernelI13__nv_bfloat16Li320ELi1ELi32ELi40ELi256ELb0ELb1ELi32ELi320ELi320ELi4ELb1ELi16ELb0ELb0ELNS_15WgradSyncMethodE3ENS_16CompileConditionILi900EEEEEvPT_S6_S6_PKS5_S8_S8_S8_PKfflPfPj,"",@"SHT_CUDA_INFO"
	.sectionflags	@""
	.align	4


	//----- nvinfo : EIATTR_CUDA_API_VERSION
	.align		4
        /*0000*/ 	.byte	0x04, 0x37
        /*0002*/ 	.short	(.L_575 - .L_574)
.L_574:
        /*0004*/ 	.word	0x00000082


	//----- nvinfo : EIATTR_KPARAM_INFO
	.align		4
.L_575:
        /*0008*/ 	.byte	0x04, 0x17
        /*000a*/ 	.short	(.L_577 - .L_576)
.L_576:
        /*000c*/ 	.word	0x00000000
        /*0010*/ 	.short	0x000b
        /*0012*/ 	.short	0x0058
        /*0014*/ 	.byte	0x00, 0xf0, 0x21, 0x00


	//----- nvinfo : EIATTR_KPARAM_INFO
	.align		4
.L_577:
        /*0018*/ 	.byte	0x04, 0x17
        /*001a*/ 	.short	(.L_579 - .L_578)
.L_578:
        /*001c*/ 	.word	0x00000000
        /*0020*/ 	.short	0x000a
        /*0022*/ 	.short	0x0050
        /*0024*/ 	.byte	0x00, 0xf0, 0x21, 0x00


	//----- nvinfo : EIATTR_KPARAM_INFO
	.align		4
.L_579:
        /*0028*/ 	.byte	0x04, 0x17
        /*002a*/ 	.short	(.L_581 - .L_580)
.L_580:
        /*002c*/ 	.word	0x00000000
        /*0030*/ 	.short	0x0009
        /*0032*/ 	.short	0x0048
        /*0034*/ 	.byte	0x00, 0xf0, 0x21, 0x00


	//----- nvinfo : EIATTR_KPARAM_INFO
	.align		4
.L_581:
        /*0038*/ 	.byte	0x04, 0x17
        /*003a*/ 	.short	(.L_583 - .L_582)
.L_582:
        /*003c*/ 	.word	0x00000000
        /*0040*/ 	.short	0x0008
        /*0042*/ 	.short	0x0040
        /*0044*/ 	.byte	0x00, 0xf0, 0x11, 0x00


	//----- nvinfo : EIATTR_KPARAM_INFO
	.align		4
.L_583:
        /*0048*/ 	.byte	0x04, 0x17
        /*004a*/ 	.short	(.L_585 - .L_584)
.L_584:
        /*004c*/ 	.word	0x00000000
        /*0050*/ 	.short	0x0007
        /*0052*/ 	.short	0x0038
        /*0054*/ 	.byte	0x00, 0xf0, 0x21, 0x00


	//----- nvinfo : EIATTR_KPARAM_INFO
	.align		4
.L_585:
        /*0058*/ 	.byte	0x04, 0x17
        /*005a*/ 	.short	(.L_587 - .L_586)
.L_586:
        /*005c*/ 	.word	0x00000000
        /*0060*/ 	.short	0x0006
        /*0062*/ 	.short	0x0030
        /*0064*/ 	.byte	0x00, 0xf0, 0x21, 0x00


	//----- nvinfo : EIATTR_KPARAM_INFO
	.align		4
.L_587:
        /*0068*/ 	.byte	0x04, 0x17
        /*006a*/ 	.short	(.L_589 - .L_588)
.L_588:
        /*006c*/ 	.word	0x00000000
        /*0070*/ 	.short	0x0005
        /*0072*/ 	.short	0x0028
        /*0074*/ 	.byte	0x00, 0xf0, 0x21, 0x00


	//----- nvinfo : EIATTR_KPARAM_INFO
	.align		4
.L_589:
        /*0078*/ 	.byte	0x04, 0x17
        /*007a*/ 	.short	(.L_591 - .L_590)
.L_590:
        /*007c*/ 	.word	0x00000000
        /*0080*/ 	.short	0x0004
        /*0082*/ 	.short	0x0020
        /*0084*/ 	.byte	0x00, 0xf0, 0x21, 0x00


	//----- nvinfo : EIATTR_KPARAM_INFO
	.align		4
.L_591:
        /*0088*/ 	.byte	0x04, 0x17
        /*008a*/ 	.short	(.L_593 - .L_592)
.L_592:
        /*008c*/ 	.word	0x00000000
        /*0090*/ 	.short	0x0003
        /*0092*/ 	.short	0x0018
        /*0094*/ 	.byte	0x00, 0xf0, 0x21, 0x00


	//----- nvinfo : EIATTR_KPARAM_INFO
	.align		4
.L_593:
        /*0098*/ 	.byte	0x04, 0x17
        /*009a*/ 	.short	(.L_595 - .L_594)
.L_594:
        /*009c*/ 	.word	0x00000000
        /*00a0*/ 	.short	0x0002
        /*00a2*/ 	.short	0x0010
        /*00a4*/ 	.byte	0x00, 0xf0, 0x21, 0x00


	//----- nvinfo : EIATTR_KPARAM_INFO
	.align		4
.L_595:
        /*00a8*/ 	.byte	0x04, 0x17
        /*00aa*/ 	.short	(.L_597 - .L_596)
.L_596:
        /*00ac*/ 	.word	0x00000000
        /*00b0*/ 	.short	0x0001
        /*00b2*/ 	.short	0x0008
        /*00b4*/ 	.byte	0x00, 0xf0, 0x21, 0x00


	//----- nvinfo : EIATTR_KPARAM_INFO
	.align		4
.L_597:
        /*00b8*/ 	.byte	0x04, 0x17
        /*00ba*/ 	.short	(.L_599 - .L_598)
.L_598:
        /*00bc*/ 	.word	0x00000000
        /*00c0*/ 	.short	0x0000
        /*00c2*/ 	.short	0x0000
        /*00c4*/ 	.byte	0x00, 0xf0, 0x21, 0x00


	//----- nvinfo : EIATTR_SPARSE_MMA_MASK
	.align		4
.L_599:
        /*00c8*/ 	.byte	0x03, 0x50
        /*00ca*/ 	.short	0x0000


	//----- nvinfo : EIATTR_MAXREG_COUNT
	.align		4
        /*00cc*/ 	.byte	0x03, 0x1b
        /*00ce*/ 	.short	0x00a8


	//----- nvinfo : EIATTR_NUM_BARRIERS
	.align		4
        /*00d0*/ 	.byte	0x02, 0x4c
        /*00d2*/ 	.byte	0x01
	.zero		1


	//----- nvinfo : EIATTR_MERCURY_ISA_VERSION
	.align		4
        /*00d4*/ 	.byte	0x03, 0x5f
        /*00d6*/ 	.short	0x0101


	//----- nvinfo : EIATTR_COOP_GROUP_MASK_REGIDS
	.align		4
        /*00d8*/ 	.byte	0x04, 0x29
        /*00da*/ 	.short	(.L_601 - .L_600)


	//   ....[0]....
.L_600:
        /*00dc*/ 	.word	0xffffffff


	//   ....[1]....
        /*00e0*/ 	.word	0xffffffff


	//   ....[2]....
        /*00e4*/ 	.word	0xffffffff


	//   ....[3]....
        /*00e8*/ 	.word	0xffffffff


	//   ....[4]....
        /*00ec*/ 	.word	0xffffffff


	//   ....[5]....
        /*00f0*/ 	.word	0xffffffff


	//   ....[6]....
        /*00f4*/ 	.word	0xffffffff


	//   ....[7]....
        /*00f8*/ 	.word	0xffffffff


	//   ....[8]....
        /*00fc*/ 	.word	0xffffffff


	//   ....[9]....
        /*0100*/ 	.word	0xffffffff


	//   ....[10]....
        /*0104*/ 	.word	0x05000021


	//   ....[11]....
        /*0108*/ 	.word	0x05000020


	//   ....[12]....
        /*010c*/ 	.word	0x05000022


	//   ....[13]....
        /*0110*/ 	.word	0x05000023


	//   ....[14]....
        /*0114*/ 	.word	0x05000025


	//   ....[15]....
        /*0118*/ 	.word	0x0500001a


	//   ....[16]....
        /*011c*/ 	.word	0x05000024


	//   ....[17]....
        /*0120*/ 	.word	0x0500001b


	//   ....[18]....
        /*0124*/ 	.word	0x05000025


	//   ....[19]....
        /*0128*/ 	.word	0x05000024


	//   ....[20]....
        /*012c*/ 	.word	0x0500002a


	//   ....[21]....
        /*0130*/ 	.word	0x05000029


	//   ....[22]....
        /*0134*/ 	.word	0x0500002b


	//   ....[23]....
        /*0138*/ 	.word	0x0500002c


	//   ....[24]....
        /*013c*/ 	.word	0x0500002e


	//   ....[25]....
        /*0140*/ 	.word	0x0500001f


	//   ....[26]....
        /*0144*/ 	.word	0x05000025


	//   ....[27]....
        /*0148*/ 	.word	0x05000024


	//   ....[28]....
        /*014c*/ 	.word	0x0500002a


	//   ....[29]....
        /*0150*/ 	.word	0x05000029


	//   ....[30]....
        /*0154*/ 	.word	0x0500002b


	//   ....[31]....
        /*0158*/ 	.word	0x0500002c


	//   ....[32]....
        /*015c*/ 	.word	0x0500002e


	//   ....[33]....
        /*0160*/ 	.word	0x0500001f


	//   ....[34]....
        /*0164*/ 	.word	0x05000020


	//   ....[35]....
        /*0168*/ 	.word	0x0500001f


	//   ....[36]....
        /*016c*/ 	.word	0x05000022


	//   ....[37]....
        /*0170*/ 	.word	0x05000021


	//   ....[38]....
        /*0174*/ 	.word	0x05000036


	//   ....[39]....
        /*0178*/ 	.word	0x05000034


	//   ....[40]....
        /*017c*/ 	.word	0x0500001f


	//   ....[41]....
        /*0180*/ 	.word	0x05000020


	//   ....[42]....
        /*0184*/ 	.word	0x05000034


	//   ....[43]....
        /*0188*/ 	.word	0x05000021


	//   ....[44]....
        /*018c*/ 	.word	0x05000022


	//   ....[45]....
        /*0190*/ 	.word	0x05000033


	//   ....[46]....
        /*0194*/ 	.word	0x05000031


	//   ....[47]....
        /*0198*/ 	.word	0x05000036


	//   ....[48]....
        /*019c*/ 	.word	0x0500001c


	//   ....[49]....
        /*01a0*/ 	.word	0x0500001d


	//   ....[50]....
        /*01a4*/ 	.word	0x0500002d


	//   ....[51]....
        /*01a8*/ 	.word	0x05000034


	//   ....[52]....
        /*01ac*/ 	.word	0x05000031


	//   ....[53]....
        /*01b0*/ 	.word	0x05000036


	//   ....[54]....
        /*01b4*/ 	.word	0x0500002e


	//   ....[55]....
        /*01b8*/ 	.word	0x0500002f


	//   ....[56]....
        /*01bc*/ 	.word	0x05000022


	//   ....[57]....
        /*01c0*/ 	.word	0x05000021


	//   ....[58]....
        /*01c4*/ 	.word	0x05000030


	//   ....[59]....
        /*01c8*/ 	.word	0x05000023


	//   ....[60]....
        /*01cc*/ 	.word	0x05000024


	//   ....[61]....
        /*01d0*/ 	.word	0x05000029


	//   ....[62]....
        /*01d4*/ 	.word	0x0500002e


	//   ....[63]....
        /*01d8*/ 	.word	0x05000032


	//   ....[64]....
        /*01dc*/ 	.word	0x05000022


	//   ....[65]....
        /*01e0*/ 	.word	0x0500001e


	//   ....[66]....
        /*01e4*/ 	.word	0x05000033


	//   ....[67]....
        /*01e8*/ 	.word	0x05000033


	//   ....[68]....
        /*01ec*/ 	.word	0x05000033


	//   ....[69]....
        /*01f0*/ 	.word	0x05000033


	//   ....[70]....
        /*01f4*/ 	.word	0x05000033


	//   ....[71]....
        /*01f8*/ 	.word	0x05000033


	//   ....[72]....
        /*01fc*/ 	.word	0x05000033


	//   ....[73]....
        /*0200*/ 	.word	0x05000033


	//   ....[74]....
        /*0204*/ 	.word	0x05000033


	//   ....[75]....
        /*0208*/ 	.word	0x05000033


	//   ....[76]....
        /*020c*/ 	.word	0x05000033


	//   ....[77]....
        /*0210*/ 	.word	0x05000033


	//   ....[78]....
        /*0214*/ 	.word	0x05000033


	//   ....[79]....
        /*0218*/ 	.word	0x05000033


	//   ....[80]....
        /*021c*/ 	.word	0x05000033


	//   ....[81]....
        /*0220*/ 	.word	0x05000033


	//   ....[82]....
        /*0224*/ 	.word	0x05000033


	//   ....[83]....
        /*0228*/ 	.word	0x05000033


	//   ....[84]....
        /*022c*/ 	.word	0x05000033


	//   ....[85]....
        /*0230*/ 	.word	0x05000033


	//   ....[86]....
        /*0234*/ 	.word	0x05000033


	//   ....[87]....
        /*0238*/ 	.word	0x05000033


	//   ....[88]....
        /*023c*/ 	.word	0x05000033


	//   ....[89]....
        /*0240*/ 	.word	0x05000033


	//   ....[90]....
        /*0244*/ 	.word	0x05000033


	//   ....[91]....
        /*0248*/ 	.word	0x05000033


	//   ....[92]....
        /*024c*/ 	.word	0x05000033


	//   ....[93]....
        /*0250*/ 	.word	0x05000033


	//   ....[94]....
        /*0254*/ 	.word	0x05000033


	//   ....[95]....
        /*0258*/ 	.word	0x05000033


	//   ....[96]....
        /*025c*/ 	.word	0x05000033


	//   ....[97]....
        /*0260*/ 	.word	0x05000033


	//   ....[98]....
        /*0264*/ 	.word	0x05000033


	//   ....[99]....
        /*0268*/ 	.word	0x05000033


	//   ....[100]....
        /*026c*/ 	.word	0x05000033


	//   ....[101]....
        /*0270*/ 	.word	0x05000033


	//   ....[102]....
        /*0274*/ 	.word	0x05000033


	//   ....[103]....
        /*0278*/ 	.word	0x05000033


	//   ....[104]....
        /*027c*/ 	.word	0x05000033


	//   ....[105]....
        /*0280*/ 	.word	0x05000033


	//   ....[106]....
        /*0284*/ 	.word	0x05000033


	//   ....[107]....
        /*0288*/ 	.word	0x05000033


	//   ....[108]....
        /*028c*/ 	.word	0x05000033


	//   ....[109]....
        /*0290*/ 	.word	0x05000033


	//   ....[110]....
        /*0294*/ 	.word	0x05000033


	//   ....[111]....
        /*0298*/ 	.word	0x05000033


	//   ....[112]....
        /*029c*/ 	.word	0x05000033


	//   ....[113]....
        /*02a0*/ 	.word	0x05000033


	//   ....[114]....
        /*02a4*/ 	.word	0x05000033


	//   ....[115]....
        /*02a8*/ 	.word	0x05000033


	//   ....[116]....
        /*02ac*/ 	.word	0x05000033


	//   ....[117]....
        /*02b0*/ 	.word	0x05000033


	//   ....[118]....
        /*02b4*/ 	.word	0x05000033


	//   ....[119]....
        /*02b8*/ 	.word	0x05000033


	//   ....[120]....
        /*02bc*/ 	.word	0x05000033


	//   ....[121]....
        /*02c0*/ 	.word	0x05000033


	//----- nvinfo : EIATTR_COOP_GROUP_INSTR_OFFSETS
	.align		4
.L_601:
        /*02c4*/ 	.byte	0x04, 0x28
        /*02c6*/ 	.short	(.L_603 - .L_602)


	//   ....[0]....
.L_602:
        /*02c8*/ 	.word	0x000029e0


	//   ....[1]....
        /*02cc*/ 	.word	0x00002a20


	//   ....[2]....
        /*02d0*/ 	.word	0x00002a60


	//   ....[3]....
        /*02d4*/ 	.word	0x00002a70


	//   ....[4]....
        /*02d8*/ 	.word	0x00003410


	//   ....[5]....
        /*02dc*/ 	.word	0x00003420


	//   ....[6]....
        /*02e0*/ 	.word	0x00003450


	//   ....[7]....
        /*02e4*/ 	.word	0x00003480


	//   ....[8]....
        /*02e8*/ 	.word	0x00003500


	//   ....[9]....
        /*02ec*/ 	.word	0x00003540


	//   ....[10]....
        /*02f0*/ 	.word	0x000052d0


	//   ....[11]....
        /*02f4*/ 	.word	0x00005300


	//   ....[12]....
        /*02f8*/ 	.word	0x00005340


	//   ....[13]....
        /*02fc*/ 	.word	0x00005360


	//   ....[14]....
        /*0300*/ 	.word	0x00005390


	//   ....[15]....
        /*0304*/ 	.word	0x000053a0


	//   ....[16]....
        /*0308*/ 	.word	0x000053d0


	//   ....[17]....
        /*030c*/ 	.word	0x000053e0


	//   ....[18]....
        /*0310*/ 	.word	0x00005590


	//   ....[19]....
        /*0314*/ 	.word	0x000055c0


	//   ....[20]....
        /*0318*/ 	.word	0x000055f0


	//   ....[21]....
        /*031c*/ 	.word	0x00005610


	//   ....[22]....
        /*0320*/ 	.word	0x00005640


	//   ....[23]....
        /*0324*/ 	.word	0x00005650


	//   ....[24]....
        /*0328*/ 	.word	0x00005680


	//   ....[25]....
        /*032c*/ 	.word	0x00005690


	//   ....[26]....
        /*0330*/ 	.word	0x000057e0


	//   ....[27]....
        /*0334*/ 	.word	0x00005810


	//   ....[28]....
        /*0338*/ 	.word	0x00005840


	//   ....[29]....
        /*033c*/ 	.word	0x00005860


	//   ....[30]....
        /*0340*/ 	.word	0x00005890


	//   ....[31]....
        /*0344*/ 	.word	0x000058a0


	//   ....[32]....
        /*0348*/ 	.word	0x000058d0


	//   ....[33]....
        /*034c*/ 	.word	0x000058e0


	//   ....[34]....
        /*0350*/ 	.word	0x00005c00


	//   ....[35]....
        /*0354*/ 	.word	0x00005c20


	//   ....[36]....
        /*0358*/ 	.word	0x00005c90


	//   ....[37]....
        /*035c*/ 	.word	0x00005cb0


	//   ....[38]....
        /*0360*/ 	.word	0x00005ce0


	//   ....[39]....
        /*0364*/ 	.word	0x00005d00


	//   ....[40]....
        /*0368*/ 	.word	0x00005d20


	//   ....[41]....
        /*036c*/ 	.word	0x00005d30


	//   ....[42]....
        /*0370*/ 	.word	0x00005d50


	//   ....[43]....
        /*0374*/ 	.word	0x00005d70


	//   ....[44]....
        /*0378*/ 	.word	0x00005d90


	//   ....[45]....
        /*037c*/ 	.word	0x00005db0


	//   ....[46]....
        /*0380*/ 	.word	0x00005dd0


	//   ....[47]....
        /*0384*/ 	.word	0x00005e00


	//   ....[48]....
        /*0388*/ 	.word	0x00005e20


	//   ....[49]....
        /*038c*/ 	.word	0x00005e50


	//   ....[50]....
        /*0390*/ 	.word	0x00005e80


	//   ....[51]....
        /*0394*/ 	.word	0x00005ea0


	//   ....[52]....
        /*0398*/ 	.word	0x00005ed0


	//   ....[53]....
        /*039c*/ 	.word	0x00005f00


	//   ....[54]....
        /*03a0*/ 	.word	0x00005f20


	//   ....[55]....
        /*03a4*/ 	.word	0x00005f40


	//   ....[56]....
        /*03a8*/ 	.word	0x00005f70


	//   ....[57]....
        /*03ac*/ 	.word	0x00005fb0


	//   ....[58]....
        /*03b0*/ 	.word	0x00005ff0


	//   ....[59]....
        /*03b4*/ 	.word	0x00006020


	//   ....[60]....
        /*03b8*/ 	.word	0x00006050


	//   ....[61]....
        /*03bc*/ 	.word	0x00006080


	//   ....[62]....
        /*03c0*/ 	.word	0x000060b0


	//   ....[63]....
        /*03c4*/ 	.word	0x000060d0


	//   ....[64]....
        /*03c8*/ 	.word	0x000061a0


	//   ....[65]....
        /*03cc*/ 	.word	0x00006270


	//   ....[66]....
        /*03d0*/ 	.word	0x000063a0


	//   ....[67]....
        /*03d4*/ 	.word	0x000063f0


	//   ....[68]....
        /*03d8*/ 	.word	0x00006460


	//   ....[69]....
        /*03dc*/ 	.word	0x000064c0


	//   ....[70]....
        /*03e0*/ 	.word	0x00006530


	//   ....[71]....
        /*03e4*/ 	.word	0x00006590


	//   ....[72]....
        /*03e8*/ 	.word	0x00006600


	//   ....[73]....
        /*03ec*/ 	.word	0x00006660


	//   ....[74]....
        /*03f0*/ 	.word	0x00006710


	//   ....[75]....
        /*03f4*/ 	.word	0x000067a0


	//   ....[76]....
        /*03f8*/ 	.word	0x00006810


	//   ....[77]....
        /*03fc*/ 	.word	0x00006870


	//   ....[78]....
        /*0400*/ 	.word	0x000068e0


	//   ....[79]....
        /*0404*/ 	.word	0x00006940


	//   ....[80]....
        /*0408*/ 	.word	0x000069b0


	//   ....[81]....
        /*040c*/ 	.word	0x00006a10


	//   ....[82]....
        /*0410*/ 	.word	0x00006ac0


	//   ....[83]....
        /*0414*/ 	.word	0x00006b50


	//   ....[84]....
        /*0418*/ 	.word	0x00006bc0


	//   ....[85]....
        /*041c*/ 	.word	0x00006c20


	//   ....[86]....
        /*0420*/ 	.word	0x00006c90


	//   ....[87]....
        /*0424*/ 	.word	0x00006cf0


	//   ....[88]....
        /*0428*/ 	.word	0x00006d60


	//   ....[89]....
        /*042c*/ 	.word	0x00006dc0


	//   ....[90]....
        /*0430*/ 	.word	0x00006e70


	//   ....[91]....
        /*0434*/ 	.word	0x00006f30


	//   ....[92]....
        /*0438*/ 	.word	0x00007080


	//   ....[93]....
        /*043c*/ 	.word	0x000070f0


	//   ....[94]....
        /*0440*/ 	.word	0x000071a0


	//   ....[95]....
        /*0444*/ 	.word	0x00007200


	//   ....[96]....
        /*0448*/ 	.word	0x00007280


	//   ....[97]....
        /*044c*/ 	.word	0x00007340


	//   ....[98]....
        /*0450*/ 	.word	0x000073d0


	//   ....[99]....
        /*0454*/ 	.word	0x00007470


	//   ....[100]....
        /*0458*/ 	.word	0x00007550


	//   ....[101]....
        /*045c*/ 	.word	0x000075b0


	//   ....[102]....
        /*0460*/ 	.word	0x00007620


	//   ....[103]....
        /*0464*/ 	.word	0x00007680


	//   ....[104]....
        /*0468*/ 	.word	0x000076f0


	//   ....[105]....
        /*046c*/ 	.word	0x00007750


	//   ....[106]....
        /*0470*/ 	.word	0x000077f0


	//   ....[107]....
        /*0474*/ 	.word	0x00007870


	//   ....[108]....
        /*0478*/ 	.word	0x000078e0


	//   ....[109]....
        /*047c*/ 	.word	0x00007940


	//   ....[110]....
        /*0480*/ 	.word	0x000079b0


	//   ....[111]....
        /*0484*/ 	.word	0x00007a10


	//   ....[112]....
        /*0488*/ 	.word	0x00007a80


	//   ....[113]....
        /*048c*/ 	.word	0x00007ae0


	//   ....[114]....
        /*0490*/ 	.word	0x00007b70


	//   ....[115]....
        /*0494*/ 	.word	0x00007bf0


	//   ....[116]....
        /*0498*/ 	.word	0x00007c60


	//   ....[117]....
        /*049c*/ 	.word	0x00007cc0


	//   ....[118]....
        /*04a0*/ 	.word	0x00007d30


	//   ....[119]....
        /*04a4*/ 	.word	0x00007d90


	//   ....[120]....
        /*04a8*/ 	.word	0x00007e00


	//   ....[121]....
        /*04ac*/ 	.word	0x00007e60


	//----- nvinfo : EIATTR_EXIT_INSTR_OFFSETS
	.align		4
.L_603:
        /*04b0*/ 	.byte	0x04, 0x1c
        /*04b2*/ 	.short	(.L_605 - .L_604)


	//   ....[0]....
.L_604:
        /*04b4*/ 	.word	0x000042d0


	//   ....[1]....
        /*04b8*/ 	.word	0x00006340


	//----- nvinfo : EIATTR_MAX_THREADS
	.align		4
.L_605:
        /*04bc*/ 	.byte	0x04, 0x05
        /*04be*/ 	.short	(.L_607 - .L_606)
.L_606:
        /*04c0*/ 	.word	0x00000140
        /*04c4*/ 	.word	0x00000001
        /*04c8*/ 	.word	0x00000001


	//----- nvinfo : EIATTR_CRS_STACK_SIZE
	.align		4
.L_607:
        /*04cc*/ 	.byte	0x04, 0x1e
        /*04ce*/ 	.short	(.L_609 - .L_608)
.L_608:
        /*04d0*/ 	.word	0x00000000


	//----- nvinfo : EIATTR_CBANK_PARAM_SIZE
	.align		4
.L_609:
        /*04d4*/ 	.byte	0x03, 0x19
        /*04d6*/ 	.short	0x0060


	//----- nvinfo : EIATTR_PARAM_CBANK
	.align		4
        /*04d8*/ 	.byte	0x04, 0x0a
        /*04da*/ 	.short	(.L_611 - .L_610)
	.align		4
.L_610:
        /*04dc*/ 	.word	index@(.nv.constant0._ZN13group_norm_v218gn_bwd_cuda_kernelI13__nv_bfloat16Li320ELi1ELi32ELi40ELi256ELb0ELb1ELi32ELi320ELi320ELi4ELb1ELi16ELb0ELb0ELNS_15WgradSyncMethodE3ENS_16CompileConditionILi900EEEEEvPT_S6_S6_PKS5_S8_S8_S8_PKfflPfPj)
        /*04e0*/ 	.short	0x0210
        /*04e2*/ 	.short	0x0060


	//----- nvinfo : EIATTR_SW_WAR
	.align		4
.L_611:
        /*04e4*/ 	.byte	0x04, 0x36
        /*04e6*/ 	.short	(.L_613 - .L_612)
.L_612:
        /*04e8*/ 	.word	0x00000008
.L_613:


//--------------------- .nv.info._ZN13group_norm_v218gn_bwd_cuda_kernelI13__nv_bfloat16Li320ELi1ELi32ELi40ELi256ELb0ELb1ELi64ELi320ELi320ELi4ELb1ELi36ELb0ELb0ELNS_15WgradSyncMethodE3ENS_16CompileConditionILi900EEEEEvPT_S6_S6_PKS5_S8_S8_S8_PKfflPfPj --------------------------
	.section	.nv.info._ZN13group_norm_v218gn_bwd_cuda_kernelI13__nv_bfloat16Li320ELi1ELi32ELi40ELi256ELb0ELb1ELi64ELi320ELi320ELi4ELb1ELi36ELb0ELb0ELNS_15WgradSyncMethodE3ENS_16CompileConditionILi900EEEEEvPT_S6_S6_PKS5_S8_S8_S8_PKfflPfPj,"",@"SHT_CUDA_INFO"
	.sectionflags	@""
	.align	4


	//----- nvinfo : EIATTR_CUDA_API_VERSION
	.align		4
        /*0000*/ 	.byte	0x04, 0x37
        /*0002*/ 	.short	(.L_615 - .L_614)
.L_614:
        /*0004*/ 	.word	0x00000082


	//----- nvinfo : EIATTR_KPARAM_INFO
	.align		4
.L_615:
        /*0008*/ 	.byte	0x04, 0x17
        /*000a*/ 	.short	(.L_617 - .L_616)
.L_616:
        /*000c*/ 	.word	0x00000000
        /*0010*/ 	.short	0x000b
        /*0012*/ 	.short	0x0058
        /*0014*/ 	.byte	0x00, 0xf0, 0x21, 0x00


	//----- nvinfo : EIATTR_KPARAM_INFO
	.align		4
.L_617:
        /*0018*/ 	.byte	0x04, 0x17
        /*001a*/ 	.short	(.L_619 - .L_618)
.L_618:
        /*001c*/ 	.word	0x00000000
        /*0020*/ 	.short	0x000a
        /*0022*/ 	.short	0x0050
        /*0024*/ 	.byte	0x00, 0xf0, 0x21, 0x00


	//----- nvinfo : EIATTR_KPARAM_INFO
	.align		4
.L_619:
        /*0028*/ 	.byte	0x04, 0x17
        /*002a*/ 	.short	(.L_621 - .L_620)
.L_620:
        /*002c*/ 	.word	0x00000000
        /*0030*/ 	.short	0x0009
        /*0032*/ 	.short	0x0048
        /*0034*/ 	.byte	0x00, 0xf0, 0x21, 0x00


	//----- nvinfo : EIATTR_KPARAM_INFO
	.align		4
.L_621:
        /*0038*/ 	.byte	0x04, 0x17
        /*003a*/ 	.short	(.L_623 - .L_622)
.L_622:
        /*003c*/ 	.word	0x00000000
        /*0040*/ 	.short	0x0008
        /*0042*/ 	.short	0x0040
        /*0044*/ 	.byte	0x00, 0xf0, 0x11, 0x00


	//----- nvinfo : EIATTR_KPARAM_INFO
	.align		4
.L_623:
        /*0048*/ 	.byte	0x04, 0x17
        /*004a*/ 	.short	(.L_625 - .L_624)
.L_624:
        /*004c*/ 	.word	0x00000000
        /*0050*/ 	.short	0x0007
        /*0052*/ 	.short	0x0038
        /*0054*/ 	.byte	0x00, 0xf0, 0x21, 0x00


	//----- nvinfo : EIATTR_KPARAM_INFO
	.align		4
.L_625:
        /*0058*/ 	.byte	0x04, 0x17
        /*005a*/ 	.short	(.L_627 - .L_626)
.L_626:
        /*005c*/ 	.word	0x00000000
        /*0060*/ 	.short	0x0006
        /*0062*/ 	.short	0x0030
        /*0064*/ 	.byte	0x00, 0xf0, 0x21, 0x00


	//----- nvinfo : EIATTR_KPARAM_INFO
	.align		4
.L_627:
        /*0068*/ 	.byte	0x04, 0x17
        /*006a*/ 	.short	(.L_629 - .L_628)
.L_628:
        /*006c*/ 	.word	0x00000000
        /*0070*/ 	.short	0x0005
        /*0072*/ 	.short	0x0028
        /*0074*/ 	.byte	0x00, 0xf0, 0x21, 0x00


	//----- nvinfo : EIATTR_KPARAM_INFO
	.align		4
.L_629:
        /*0078*/ 	.byte	0x04, 0x17
        /*007a*/ 	.short	(.L_631 - .L_630)
.L_630:
        /*007c*/ 	.word	0x00000000
        /*0080*/ 	.short	0x0004
        /*0082*/ 	.short	0x0020
        /*0084*/ 	.byte	0x00, 0xf0, 0x21, 0x00


	//----- nvinfo : EIATTR_KPARAM_INFO
	.align		4
.L_631:
        /*0088*/ 	.byte	0x04, 0x17
        /*008a*/ 	.short	(.L_633 - .L_632)
.L_632:
        /*008c*/ 	.word	0x00000000
        /*0090*/ 	.short	0x0003
        /*0092*/ 	.short	0x0018
        /*0094*/ 	.byte	0x00, 0xf0, 0x21, 0x00


	//----- nvinfo : EIATTR_KPARAM_INFO
	.align		4
.L_633:
        /*0098*/ 	.byte	0x04, 0x17
        /*009a*/ 	.short	(.L_635 - .L_634)
.L_634:
        /*009c*/ 	.word	0x00000000
        /*00a0*/ 	.short	0x0002
        /*00a2*/ 	.short	0x0010
        /*00a4*/ 	.byte	0x00, 0xf0, 0x21, 0x00


	//----- nvinfo : EIATTR_KPARAM_INFO
	.align		4
.L_635:
        /*00a8*/ 	.byte	0x04, 0x17
        /*00aa*/ 	.short	(.L_637 - .L_636)
.L_636:
        /*00ac*/ 	.word	0x00000000
        /*00b0*/ 	.short	0x0001
        /*00b2*/ 	.short	0x0008
        /*00b4*/ 	.byte	0x00, 0xf0, 0x21, 0x00


	//----- nvinfo : EIATTR_KPARAM_INFO
	.align		4
.L_637:
        /*00b8*/ 	.byte	0x04, 0x17
        /*00ba*/ 	.short	(.L_639 - .L_638)
.L_638:
        /*00bc*/ 	.word	0x00000000
        /*00c0*/ 	.short	0x0000
        /*00c2*/ 	.short	0x0000
        /*00c4*/ 	.byte	0x00, 0xf0, 0x21, 0x00


	//----- nvinfo : EIATTR_SPARSE_MMA_MASK
	.align		4
.L_639:
        /*00c8*/ 	.byte	0x03, 0x50
        /*00ca*/ 	.short	0x0000


	//----- nvinfo : EIATTR_MAXREG_COUNT
	.align		4
        /*00cc*/ 	.byte	0x03, 0x1b
        /*00ce*/ 	.short	0x00a8


	//----- nvinfo : EIATTR_NUM_BARRIERS
	.align		4
        /*00d0*/ 	.byte	0x02, 0x4c
        /*00d2*/ 	.byte	0x01
	.zero		1


	//----- nvinfo : EIATTR_ANNOTATIONS
	.align		4
        /*00d4*/ 	.byte	0x04, 0x55
        /*00d6*/ 	.short	(.L_641 - .L_640)


	//   ....[0]....
.L_640:
        /* <DEDUP_REMOVED lines=34> */


	//----- nvinfo : EIATTR_MERCURY_ISA_VERSION
	.align		4
.L_641:
        /*02e8*/ 	.byte	0x03, 0x5f
        /*02ea*/ 	.short	0x0101


	//----- nvinfo : EIATTR_INT_WARP_WIDE_INSTR_OFFSETS
	.align		4
        /*02ec*/ 	.byte	0x04, 0x31
        /*02ee*/ 	.short	(.L_643 - .L_642)


	//   ....[0]....
.L_642:
        /*02f0*/ 	.word	0x000051b0


	//----- nvinfo : EIATTR_COOP_GROUP_MASK_REGIDS
	.align		4
.L_643:
        /*02f4*/ 	.byte	0x04, 0x29
        /*02f6*/ 	.short	(.L_645 - .L_644)


	//   ....[0]....
.L_644:
        /*02f8*/ 	.word	0xffffffff


	//   ....[1]....
        /*02fc*/ 	.word	0xffffffff


	//   ....[2]....
        /*0300*/ 	.word	0xffffffff


	//   ....[3]....
        /*0304*/ 	.word	0xffffffff


	//   ....[4]....
        /*0308*/ 	.word	0xffffffff


	//   ....[5]....
        /*030c*/ 	.word	0xffffffff


	//   ....[6]....
        /*0310*/ 	.word	0xffffffff


	//   ....[7]....
        /*0314*/ 	.word	0xffffffff


	//   ....[8]....
        /*0318*/ 	.word	0x05000020


	//   ....[9]....
        /*031c*/ 	.word	0x0500001f


	//   ....[10]....
        /*0320*/ 	.word	0x05000021


	//   ....[11]....
        /*0324*/ 	.word	0x05000022


	//   ....[12]....
        /*0328*/ 	.word	0x05000024


	//   ....[13]....
        /*032c*/ 	.word	0x05000023


	//   ....[14]....
        /*0330*/ 	.word	0x05000025


	//   ....[15]....
        /*0334*/ 	.word	0x0500001a


	//   ....[16]....
        /*0338*/ 	.word	0x05000024


	//   ....[17]....
        /*033c*/ 	.word	0x05000023


	//   ....[18]....
        /*0340*/ 	.word	0x05000025


	//   ....[19]....
        /*0344*/ 	.word	0x0500002a


	//   ....[20]....
        /*0348*/ 	.word	0x0500002c


	//   ....[21]....
        /*034c*/ 	.word	0x05000029


	//   ....[22]....
        /*0350*/ 	.word	0x0500002b


	//   ....[23]....
        /*0354*/ 	.word	0x0500001e


	//   ....[24]....
        /*0358*/ 	.word	0x05000024


	//   ....[25]....
        /*035c*/ 	.word	0x05000023


	//   ....[26]....
        /*0360*/ 	.word	0x05000025


	//   ....[27]....
        /*0364*/ 	.word	0x0500002a


	//   ....[28]....
        /*0368*/ 	.word	0x0500002c


	//   ....[29]....
        /*036c*/ 	.word	0x05000029


	//   ....[30]....
        /*0370*/ 	.word	0x0500002b


	//   ....[31]....
        /*0374*/ 	.word	0x0500001e


	//   ....[32]....
        /*0378*/ 	.word	0x0500001e


	//   ....[33]....
        /*037c*/ 	.word	0x0500001f


	//   ....[34]....
        /*0380*/ 	.word	0x05000032


	//   ....[35]....
        /*0384*/ 	.word	0x05000021


	//   ....[36]....
        /*0388*/ 	.word	0x05000020


	//   ....[37]....
        /*038c*/ 	.word	0x05000031


	//   ....[38]....
        /*0390*/ 	.word	0x0500001f


	//   ....[39]....
        /*0394*/ 	.word	0x05000034


	//   ....[40]....
        /*0398*/ 	.word	0x0500001e


	//   ....[41]....
        /*039c*/ 	.word	0x05000031


	//   ....[42]....
        /*03a0*/ 	.word	0x05000020


	//   ....[43]....
        /*03a4*/ 	.word	0x05000021


	//   ....[44]....
        /*03a8*/ 	.word	0x05000030


	//   ....[45]....
        /*03ac*/ 	.word	0x05000033


	//   ....[46]....
        /*03b0*/ 	.word	0x0500001c


	//   ....[47]....
        /*03b4*/ 	.word	0x0500002d


	//   ....[48]....
        /*03b8*/ 	.word	0x0500001d


	//   ....[49]....
        /*03bc*/ 	.word	0x05000031


	//   ....[50]....
        /*03c0*/ 	.word	0x05000030


	//   ....[51]....
        /*03c4*/ 	.word	0x05000034


	//   ....[52]....
        /*03c8*/ 	.word	0x0500002b


	//   ....[53]....
        /*03cc*/ 	.word	0x0500002e


	//   ....[54]....
        /*03d0*/ 	.word	0x05000020


	//   ....[55]....
        /*03d4*/ 	.word	0x05000021


	//   ....[56]....
        /*03d8*/ 	.word	0x05000022


	//   ....[57]....
        /*03dc*/ 	.word	0x05000023


	//   ....[58]....
        /*03e0*/ 	.word	0x05000029


	//   ....[59]....
        /*03e4*/ 	.word	0x0500002b


	//   ....[60]....
        /*03e8*/ 	.word	0x05000030


	//   ....[61]....
        /*03ec*/ 	.word	0x0500002f


	//   ....[62]....
        /*03f0*/ 	.word	0x05000022


	//   ....[63]....
        /*03f4*/ 	.word	0x05000019


	//   ....[64]....
        /*03f8*/ 	.word	0x05000033


	//   ....[65]....
        /*03fc*/ 	.word	0x05000033


	//   ....[66]....
        /*0400*/ 	.word	0x05000033


	//   ....[67]....
        /*0404*/ 	.word	0x05000033


	//   ....[68]....
        /*0408*/ 	.word	0x05000033


	//   ....[69]....
        /*040c*/ 	.word	0x05000033


	//   ....[70]....
        /*0410*/ 	.word	0x05000033


	//   ....[71]....
        /*0414*/ 	.word	0x05000033


	//   ....[72]....
        /*0418*/ 	.word	0x05000033


	//   ....[73]....
        /*041c*/ 	.word	0x05000033


	//   ....[74]....
        /*0420*/ 	.word	0x05000033


	//   ....[75]....
        /*0424*/ 	.word	0x05000033


	//   ....[76]....
        /*0428*/ 	.word	0x05000033


	//   ....[77]....
        /*042c*/ 	.word	0x05000033


	//   ....[78]....
        /*0430*/ 	.word	0x05000033


	//   ....[79]....
        /*0434*/ 	.word	0x05000033


	//   ....[80]....
        /*0438*/ 	.word	0x05000033


	//   ....[81]....
        /*043c*/ 	.word	0x05000033


	//   ....[82]....
        /*0440*/ 	.word	0x05000033


	//   ....[83]....
        /*0444*/ 	.word	0x05000033


	//   ....[84]....
        /*0448*/ 	.word	0x05000033


	//   ....[85]....
        /*044c*/ 	.word	0x05000033


	//   ....[86]....
        /*0450*/ 	.word	0x05000033


	//   ....[87]....
        /*0454*/ 	.word	0x05000033


	//   ....[88]....
        /*0458*/ 	.word	0x05000033


	//   ....[89]....
        /*045c*/ 	.word	0x05000033


	//   ....[90]....
        /*0460*/ 	.word	0x05000033


	//   ....[91]....
        /*0464*/ 	.word	0x05000033


	//   ....[92]....
        /*0468*/ 	.word	0x05000033


	//   ....[93]....
        /*046c*/ 	.word	0x05000033


	//   ....[94]....
        /*0470*/ 	.word	0x05000033


	//   ....[95]....
        /*0474*/ 	.word	0x05000033


	//   ....[96]....
        /*0478*/ 	.word	0x05000033


	//   ....[97]....
        /*047c*/ 	.word	0x05000033


	//   ....[98]....
        /*0480*/ 	.word	0x05000033


	//   ....[99]....
        /*0484*/ 	.word	0x05000033


	//   ....[100]....
        /*0488*/ 	.word	0x05000033


	//   ....[101]....
        /*048c*/ 	.word	0x05000033


	//   ....[102]....
        /*0490*/ 	.word	0x05000033


	//   ....[103]....
        /*0494*/ 	.word	0x05000033


	//   ....[104]....
        /*0498*/ 	.word	0x05000033


	//   ....[105]....
        /*049c*/ 	.word	0x05000033


	//   ....[106]....
        /*04a0*/ 	.word	0x05000033


	//   ....[107]....
        /*04a4*/ 	.word	0x05000033


	//   ....[108]....
        /*04a8*/ 	.word	0x05000033


	//   ....[109]....
        /*04ac*/ 	.word	0x05000033


	//   ....[110]....
        /*04b0*/ 	.word	0x05000033


	//   ....[111]....
        /*04b4*/ 	.word	0x05000033


	//   ....[112]....
        /*04b8*/ 	.word	0x05000033


	//   ....[113]....
        /*04bc*/ 	.word	0x05000033


	//   ....[114]....
        /*04c0*/ 	.word	0x05000033


	//   ....[115]....
        /*04c4*/ 	.word	0x05000033


	//   ....[116]....
        /*04c8*/ 	.word	0x05000033


	//   ....[117]....
        /*04cc*/ 	.word	0x05000033


	//   ....[118]....
        /*04d0*/ 	.word	0x05000033


	//   ....[119]....
        /*04d4*/ 	.word	0x05000033


	//----- nvinfo : EIATTR_COOP_GROUP_INSTR_OFFSETS
	.align		4
.L_645:
        /*04d8*/ 	.byte	0x04, 0x28
        /*04da*/ 	.short	(.L_647 - .L_646)


	//   ....[0]....
.L_646:
        /*04dc*/ 	.word	0x00004900


	//   ....[1]....
        /*04e0*/ 	.word	0x00004950


	//   ....[2]....
        /*04e4*/ 	.word	0x000049a0


	//   ....[3]....
        /*04e8*/ 	.word	0x000049e0


	//   ....[4]....
        /*04ec*/ 	.word	0x000056d0


	//   ....[5]....
        /*04f0*/ 	.word	0x000056f0


	//   ....[6]....
        /*04f4*/ 	.word	0x00005710


	//   ....[7]....
        /*04f8*/ 	.word	0x00005730


	//   ....[8]....
        /*04fc*/ 	.word	0x00008490


	//   ....[9]....
        /*0500*/ 	.word	0x000084c0


	//   ....[10]....
        /*0504*/ 	.word	0x00008500


	//   ....[11]....
        /*0508*/ 	.word	0x00008520


	//   ....[12]....
        /*050c*/ 	.word	0x00008550


	//   ....[13]....
        /*0510*/ 	.word	0x00008560


	//   ....[14]....
        /*0514*/ 	.word	0x00008590


	//   ....[15]....
        /*0518*/ 	.word	0x000085a0


	//   ....[16]....
        /*051c*/ 	.word	0x00008740


	//   ....[17]....
        /*0520*/ 	.word	0x00008770


	//   ....[18]....
        /*0524*/ 	.word	0x000087b0


	//   ....[19]....
        /*0528*/ 	.word	0x000087d0


	//   ....[20]....
        /*052c*/ 	.word	0x00008800


	//   ....[21]....
        /*0530*/ 	.word	0x00008810


	//   ....[22]....
        /*0534*/ 	.word	0x00008840


	//   ....[23]....
        /*0538*/ 	.word	0x00008850


	//   ....[24]....
        /*053c*/ 	.word	0x000089a0


	//   ....[25]....
        /*0540*/ 	.word	0x000089d0


	//   ....[26]....
        /*0544*/ 	.word	0x00008a10


	//   ....[27]....
        /*0548*/ 	.word	0x00008a30


	//   ....[28]....
        /*054c*/ 	.word	0x00008a60


	//   ....[29]....
        /*0550*/ 	.word	0x00008a70


	//   ....[30]....
        /*0554*/ 	.word	0x00008aa0


	//   ....[31]....
        /*0558*/ 	.word	0x00008ab0


	//   ....[32]....
        /*055c*/ 	.word	0x00008dd0


	//   ....[33]....
        /*0560*/ 	.word	0x00008e00


	//   ....[34]....
        /*0564*/ 	.word	0x00008e30


	//   ....[35]....
        /*0568*/ 	.word	0x00008e80


	//   ....[36]....
        /*056c*/ 	.word	0x00008ea0


	//   ....[37]....
        /*0570*/ 	.word	0x00008ed0


	//   ....[38]....
        /*0574*/ 	.word	0x00008ef0


	//   ....[39]....
        /*0578*/ 	.word	0x00008f10


	//   ....[40]....
        /*057c*/ 	.word	0x00008f30


	//   ....[41]....
        /*0580*/ 	.word	0x00008f50


	//   ....[42]....
        /*0584*/ 	.word	0x00008f70


	//   ....[43]....
        /*0588*/ 	.word	0x00008f90


	//   ....[44]....
        /*058c*/ 	.word	0x00008fb0


	//   ....[45]....
        /*0590*/ 	.word	0x00008fe0


	//   ....[46]....
        /*0594*/ 	.word	0x00009020


	//   ....[47]....
        /*0598*/ 	.word	0x00009040


	//   ....[48]....
        /*059c*/ 	.word	0x00009060


	//   ....[49]....
        /*05a0*/ 	.word	0x00009080


	//   ....[50]....
        /*05a4*/ 	.word	0x000090b0


	//   ....[51]....
        /*05a8*/ 	.word	0x000090e0


	//   ....[52]....
        /*05ac*/ 	.word	0x00009100


	//   ....[53]....
        /*05b0*/ 	.word	0x00009120


	//   ....[54]....
        /*05b4*/ 	.word	0x00009140


	//   ....[55]....
        /*05b8*/ 	.word	0x00009170


	//   ....[56]....
        /*05bc*/ 	.word	0x000091c0


	//   ....[57]....
        /*05c0*/ 	.word	0x000091f0


	//   ....[58]....
        /*05c4*/ 	.word	0x00009220


	//   ....[59]....
        /*05c8*/ 	.word	0x00009250


	//   ....[60]....
        /*05cc*/ 	.word	0x00009280


	//   ....[61]....
        /*05d0*/ 	.word	0x000092b0


	//   ....[62]....
        /*05d4*/ 	.word	0x000093e0


	//   ....[63]....
        /*05d8*/ 	.word	0x00009430


	//   ....[64]....
        /*05dc*/ 	.word	0x00009560


	//   ....[65]....
        /*05e0*/ 	.word	0x000095b0


	//   ....[66]....
        /*05e4*/ 	.word	0x00009620


	//   ....[67]....
        /*05e8*/ 	.word	0x00009680


	//   ....[68]....
        /*05ec*/ 	.word	0x000096f0


	//   ....[69]....
        /*05f0*/ 	.word	0x00009750


	//   ....[70]....
        /*05f4*/ 	.word	0x000097c0


	//   ....[71]....
        /*05f8*/ 	.word	0x00009820


	//   ....[72]....
        /*05fc*/ 	.word	0x000098d0


	//   ....[73]....
        /*0600*/ 	.word	0x00009960


	//   ....[74]....
        /*0604*/ 	.word	0x000099d0


	//   ....[75]....
        /*0608*/ 	.word	0x00009a30


	//   ....[76]....
        /*060c*/ 	.word	0x00009aa0


	//   ....[77]....
        /*0610*/ 	.word	0x00009b00


	//   ....[78]....
        /*0614*/ 	.word	0x00009b70


	//   ....[79]....
        /*0618*/ 	.word	0x00009bd0


	//   ....[80]....
        /*061c*/ 	.word	0x00009c80


	//   ....[81]....
        /*0620*/ 	.word	0x00009d10


	//   ....[82]....
        /*0624*/ 	.word	0x00009d80


	//   ....[83]....
        /*0628*/ 	.word	0x00009de0


	//   ....[84]....
        /*062c*/ 	.word	0x00009e50


	//   ....[85]....
        /*0630*/ 	.word	0x00009eb0


	//   ....[86]....
        /*0634*/ 	.word	0x00009f20


	//   ....[87]....
        /*0638*/ 	.word	0x00009f80


	//   ....[88]....
        /*063c*/ 	.word	0x0000a030


	//   ....[89]....
        /*0640*/ 	.word	0x0000a0f0


	//   ....[90]....
        /*0644*/ 	.word	0x0000a220


	//   ....[91]....
        /*0648*/ 	.word	0x0000a2b0


	//   ....[92]....
        /*064c*/ 	.word	0x0000a350


	//   ....[93]....
        /*0650*/ 	.word	0x0000a3b0


	//   ....[94]....
        /*0654*/ 	.word	0x0000a430


	//   ....[95]....
        /*0658*/ 	.word	0x0000a500


	//   ....[96]....
        /*065c*/ 	.word	0x0000a580


	//   ....[97]....
        /*0660*/ 	.word	0x0000a620


	//   ....[98]....
        /*0664*/ 	.word	0x0000a6e0


	//   ....[99]....
        /*0668*/ 	.word	0x0000a740


	//   ....[100]....
        /*066c*/ 	.word	0x0000a7b0


	//   ....[101]....
        /*0670*/ 	.word	0x0000a810


	//   ....[102]....
        /*0674*/ 	.word	0x0000a880


	//   ....[103]....
        /*0678*/ 	.word	0x0000a8e0


	//   ....[104]....
        /*067c*/ 	.word	0x0000a960


	//   ....[105]....
        /*0680*/ 	.word	0x0000a9e0


	//   ....[106]....
        /*0684*/ 	.word	0x0000aa50


	//   ....[107]....
        /*0688*/ 	.word	0x0000aab0


	//   ....[108]....
        /*068c*/ 	.word	0x0000ab20


	//   ....[109]....
        /*0690*/ 	.word	0x0000ab80


	//   ....[110]....
        /*0694*/ 	.word	0x0000abf0


	//   ....[111]....
        /*0698*/ 	.word	0x0000ac50


	//   ....[112]....
        /*069c*/ 	.word	0x0000acb0


	//   ....[113]....
        /*06a0*/ 	.word	0x0000ad20


	//   ....[114]....
        /*06a4*/ 	.word	0x0000ad90


	//   ....[115]....
        /*06a8*/ 	.word	0x0000adf0


	//   ....[116]....
        /*06ac*/ 	.word	0x0000ae60


	//   ....[117]....
        /*06b0*/ 	.word	0x0000aec0


	//   ....[118]....
        /*06b4*/ 	.word	0x0000af80


	//   ....[119]....
        /*06b8*/ 	.word	0x0000b010


	//----- nvinfo : EIATTR_EXIT_INSTR_OFFSETS
	.align		4
.L_647:
        /*06bc*/ 	.byte	0x04, 0x1c
        /*06be*/ 	.short	(.L_649 - .L_648)


	//   ....[0]....
.L_648:
        /*06c0*/ 	.word	0x00007450


	//   ....[1]....
        /*06c4*/ 	.word	0x00009500


	//----- nvinfo : EIATTR_MAX_THREADS
	.align		4
.L_649:
        /*06c8*/ 	.byte	0x04, 0x05
        /*06ca*/ 	.short	(.L_651 - .L_650)
.L_650:
        /*06cc*/ 	.word	0x00000140
        /*06d0*/ 	.word	0x00000001
        /*06d4*/ 	.word	0x00000001


	//----- nvinfo : EIATTR_CRS_STACK_SIZE
	.align		4
.L_651:
        /*06d8*/ 	.byte	0x04, 0x1e
        /*06da*/ 	.short	(.L_653 - .L_652)
.L_652:
        /*06dc*/ 	.word	0x00000000


	//----- nvinfo : EIATTR_CBANK_PARAM_SIZE
	.align		4
.L_653:
        /*06e0*/ 	.byte	0x03, 0x19
        /*06e2*/ 	.short	0x0060


	//----- nvinfo : EIATTR_PARAM_CBANK
	.align		4
        /*06e4*/ 	.byte	0x04, 0x0a
        /*06e6*/ 	.short	(.L_655 - .L_654)
	.align		4
.L_654:
        /*06e8*/ 	.word	index@(.nv.constant0._ZN13group_norm_v218gn_bwd_cuda_kernelI13__nv_bfloat16Li320ELi1ELi32ELi40ELi256ELb0ELb1ELi64ELi320ELi320ELi4ELb1ELi36ELb0ELb0ELNS_15WgradSyncMethodE3ENS_16CompileConditionILi900EEEEEvPT_S6_S6_PKS5_S8_S8_S8_PKfflPfPj)
        /*06ec*/ 	.short	0x0210
        /*06ee*/ 	.short	0x0060


	//----- nvinfo : EIATTR_SW_WAR
	.align		4
.L_655:
        /*06f0*/ 	.byte	0x04, 0x36
        /*06f2*/ 	.short	(.L_657 - .L_656)
.L_656:
        /*06f4*/ 	.word	0x00000008
.L_657:


//--------------------- .nv.info._ZN13group_norm_v218gn_bwd_cuda_kernelI13__nv_bfloat16Li320ELi3ELi32ELi40ELi256ELb0ELb1ELi32ELi320ELi320ELi4ELb1ELi40ELb0ELb0ELNS_15WgradSyncMethodE3ENS_16CompileConditionILi900EEEEEvPT_S6_S6_PKS5_S8_S8_S8_PKfflPfPj --------------------------
	.section	.nv.info._ZN13group_norm_v218gn_bwd_cuda_kernelI13__nv_bfloat16Li320ELi3ELi32ELi40ELi256ELb0ELb1ELi32ELi320ELi320ELi4ELb1ELi40ELb0ELb0ELNS_15WgradSyncMethodE3ENS_16CompileConditionILi900EEEEEvPT_S6_S6_PKS5_S8_S8_S8_PKfflPfPj,"",@"SHT_CUDA_INFO"
	.sectionflags	@""
	.align	4


	//----- nvinfo : EIATTR_CUDA_API_VERSION
	.align		4
        /*0000*/ 	.byte	0x04, 0x37
        /*0002*/ 	.short	(.L_659 - .L_658)
.L_658:
        /*0004*/ 	.word	0x00000082


	//----- nvinfo : EIATTR_KPARAM_INFO
	.align		4
.L_659:
        /*0008*/ 	.byte	0x04, 0x17
        /*000a*/ 	.short	(.L_661 - .L_660)
.L_660:
        /*000c*/ 	.word	0x00000000
        /*0010*/ 	.short	0x000b
        /*0012*/ 	.short	0x0058
        /*0014*/ 	.byte	0x00, 0xf0, 0x21, 0x00


	//----- nvinfo : EIATTR_KPARAM_INFO
	.align		4
.L_661:
        /*0018*/ 	.byte	0x04, 0x17
        /*001a*/ 	.short	(.L_663 - .L_662)
.L_662:
        /*001c*/ 	.word	0x00000000
        /*0020*/ 	.short	0x000a
        /*0022*/ 	.short	0x0050
        /*0024*/ 	.byte	0x00, 0xf0, 0x21, 0x00


	//----- nvinfo : EIATTR_KPARAM_INFO
	.align		4
.L_663:
        /*0028*/ 	.byte	0x04, 0x17
        /*002a*/ 	.short	(.L_665 - .L_664)
.L_664:
        /*002c*/ 	.word	0x00000000
        /*0030*/ 	.short	0x0009
        /*0032*/ 	.short	0x0048
        /*0034*/ 	.byte	0x00, 0xf0, 0x21, 0x00


	//----- nvinfo : EIATTR_KPARAM_INFO
	.align		4
.L_665:
        /*0038*/ 	.byte	0x04, 0x17
        /*003a*/ 	.short	(.L_667 - .L_666)
.L_666:
        /*003c*/ 	.word	0x00000000
        /*0040*/ 	.short	0x0008
        /*0042*/ 	.short	0x0040
        /*0044*/ 	.byte	0x00, 0xf0, 0x11, 0x00


	//----- nvinfo : EIATTR_KPARAM_INFO
	.align		4
.L_667:
        /*0048*/ 	.byte	0x04, 0x17
        /*004a*/ 	.short	(.L_669 - .L_668)
.L_668:
        /*004c*/ 	.word	0x00000000
        /*0050*/ 	.short	0x0007
        /*0052*/ 	.short	0x0038
        /*0054*/ 	.byte	0x00, 0xf0, 0x21, 0x00


	//----- nvinfo : EIATTR_KPARAM_INFO
	.align		4
.L_669:
        /*0058*/ 	.byte	0x04, 0x17
        /*005a*/ 	.short	(.L_671 - .L_670)
.L_670:
        /*005c*/ 	.word	0x00000000
        /*0060*/ 	.short	0x0006
        /*0062*/ 	.short	0x0030
        /*0064*/ 	.byte	0x00, 0xf0, 0x21, 0x00


	//----- nvinfo : EIATTR_KPARAM_INFO
	.align		4
.L_671:
        /*0068*/ 	.byte	0x04, 0x17
        /*006a*/ 	.short	(.L_673 - .L_672)
.L_672:
        /*006c*/ 	.word	0x00000000
        /*0070*/ 	.short	0x0005
        /*0072*/ 	.short	0x0028
        /*0074*/ 	.byte	0x00, 0xf0, 0x21, 0x00


	//----- nvinfo : EIATTR_KPARAM_INFO
	.align		4
.L_673:
        /*0078*/ 	.byte	0x04, 0x17
        /*007a*/ 	.short	(.L_675 - .L_674)
.L_674:
        /*007c*/ 	.word	0x00000000
        /*0080*/ 	.short	0x0004
        /*0082*/ 	.short	0x0020
        /*0084*/ 	.byte	0x00, 0xf0, 0x21, 0x00


	//----- nvinfo : EIATTR_KPARAM_INFO
	.align		4
.L_675:
        /*0088*/ 	.byte	0x04, 0x17
        /*008a*/ 	.short	(.L_677 - .L_676)
.L_676:
        /*008c*/ 	.word	0x00000000
        /*0090*/ 	.short	0x0003
        /*0092*/ 	.short	0x0018
        /*0094*/ 	.byte	0x00, 0xf0, 0x21, 0x00


	//----- nvinfo : EIATTR_KPARAM_INFO
	.align		4
.L_677:
        /*0098*/ 	.byte	0x04, 0x17
        /*009a*/ 	.short	(.L_679 - .L_678)
.L_678:
        /*009c*/ 	.word	0x00000000
        /*00a0*/ 	.short	0x0002
        /*00a2*/ 	.short	0x0010
        /*00a4*/ 	.byte	0x00, 0xf0, 0x21, 0x00


	//----- nvinfo : EIATTR_KPARAM_INFO
	.align		4
.L_679:
        /*00a8*/ 	.byte	0x04, 0x17
        /*00aa*/ 	.short	(.L_681 - .L_680)
.L_680:
        /*00ac*/ 	.word	0x00000000
        /*00b0*/ 	.short	0x0001
        /*00b2*/ 	.short	0x0008
        /*00b4*/ 	.byte	0x00, 0xf0, 0x21, 0x00


	//----- nvinfo : EIATTR_KPARAM_INFO
	.align		4
.L_681:
        /*00b8*/ 	.byte	0x04, 0x17
        /*00ba*/ 	.short	(.L_683 - .L_682)
.L_682:
        /*00bc*/ 	.word	0x00000000
        /*00c0*/ 	.short	0x0000
        /*00c2*/ 	.short	0x0000
        /*00c4*/ 	.byte	0x00, 0xf0, 0x21, 0x00


	//----- nvinfo : EIATTR_SPARSE_MMA_MASK
	.align		4
.L_683:
        /*00c8*/ 	.byte	0x03, 0x50
        /*00ca*/ 	.short	0x0000


	//----- nvinfo : EIATTR_MAXREG_COUNT
	.align		4
        /*00cc*/ 	.byte	0x03, 0x1b
        /*00ce*/ 	.short	0x0040


	//----- nvinfo : EIATTR_NUM_BARRIERS
	.align		4
        /*00d0*/ 	.byte	0x02, 0x4c
        /*00d2*/ 	.byte	0x01
	.zero		1


	//----- nvinfo : EIATTR_ANNOTATIONS
	.align		4
        /*00d4*/ 	.byte	0x04, 0x55
        /*00d6*/ 	.short	(.L_685 - .L_684)


	//   ....[0]....
.L_684:
        /* <DEDUP_REMOVED lines=81> */
        /*05dc*/ 	.byte	0xc0, 0x4b, 0x00, 0x00


	//----- nvinfo : EIATTR_MERCURY_ISA_VERSION
	.align		4
.L_685:
        /*05e0*/ 	.byte	0x03, 0x5f
        /*05e2*/ 	.short	0x0101


	//----- nvinfo : EIATTR_COOP_GROUP_MASK_REGIDS
	.align		4
        /*05e4*/ 	.byte	0x04, 0x29
        /*05e6*/ 	.short	(.L_687 - .L_686)


	//   ....[0]....
.L_686:
        /*05e8*/ 	.word	0xffffffff


	//   ....[1]....
        /*05ec*/ 	.word	0xffffffff


	//   ....[2]....
        /*05f0*/ 	.word	0xffffffff


	//   ....[3]....
        /*05f4*/ 	.word	0xffffffff


	//   ....[4]....
        /*05f8*/ 	.word	0xffffffff


	//   ....[5]....
        /*05fc*/ 	.word	0xffffffff


	//   ....[6]....
        /*0600*/ 	.word	0xffffffff


	//   ....[7]....
        /*0604*/ 	.word	0xffffffff


	//   ....[8]....
        /*0608*/ 	.word	0xffffffff


	//   ....[9]....
        /*060c*/ 	.word	0xffffffff


	//   ....[10]....
        /*0610*/ 	.word	0x05000015


	//   ....[11]....
        /*0614*/ 	.word	0x05000014


	//   ....[12]....
        /*0618*/ 	.word	0x05000016


	//   ....[13]....
        /*061c*/ 	.word	0x05000017


	//   ....[14]....
        /*0620*/ 	.word	0x05000019


	//   ....[15]....
        /*0624*/ 	.word	0x05000018


	//   ....[16]....
        /*0628*/ 	.word	0x0500001a


	//   ....[17]....
        /*062c*/ 	.word	0x0500000f


	//   ....[18]....
        /*0630*/ 	.word	0x05000019


	//   ....[19]....
        /*0634*/ 	.word	0x05000018


	//   ....[20]....
        /*0638*/ 	.word	0x0500001a


	//   ....[21]....
        /*063c*/ 	.word	0x0500001b


	//   ....[22]....
        /*0640*/ 	.word	0x0500001d


	//   ....[23]....
        /*0644*/ 	.word	0x0500001c


	//   ....[24]....
        /*0648*/ 	.word	0x05000020


	//   ....[25]....
        /*064c*/ 	.word	0x0500000f


	//   ....[26]....
        /*0650*/ 	.word	0x05000019


	//   ....[27]....
        /*0654*/ 	.word	0x05000018


	//   ....[28]....
        /*0658*/ 	.word	0x0500001a


	//   ....[29]....
        /*065c*/ 	.word	0x0500001b


	//   ....[30]....
        /*0660*/ 	.word	0x0500001d


	//   ....[31]....
        /*0664*/ 	.word	0x0500001c


	//   ....[32]....
        /*0668*/ 	.word	0x05000020


	//   ....[33]....
        /*066c*/ 	.word	0x0500000f


	//   ....[34]....
        /*0670*/ 	.word	0x05000011


	//   ....[35]....
        /*0674*/ 	.word	0x0500001b


	//   ....[36]....
        /*0678*/ 	.word	0x05000010


	//   ....[37]....
        /*067c*/ 	.word	0x0500001d


	//   ....[38]....
        /*0680*/ 	.word	0x05000023


	//   ....[39]....
        /*0684*/ 	.word	0x0500001e


	//   ....[40]....
        /*0688*/ 	.word	0x05000026


	//   ....[41]....
        /*068c*/ 	.word	0x05000025


	//   ....[42]....
        /*0690*/ 	.word	0x0500001c


	//   ....[43]....
        /*0694*/ 	.word	0x05000016


	//   ....[44]....
        /*0698*/ 	.word	0x05000011


	//   ....[45]....
        /*069c*/ 	.word	0x0500001b


	//   ....[46]....
        /*06a0*/ 	.word	0x05000014


	//   ....[47]....
        /*06a4*/ 	.word	0x05000017


	//   ....[48]....
        /*06a8*/ 	.word	0x05000018


	//   ....[49]....
        /*06ac*/ 	.word	0x0500001a


	//   ....[50]....
        /*06b0*/ 	.word	0x05000029


	//   ....[51]....
        /*06b4*/ 	.word	0x05000013


	//   ....[52]....
        /*06b8*/ 	.word	0x05000018


	//   ....[53]....
        /*06bc*/ 	.word	0x0500000e


	//   ....[54]....
        /*06c0*/ 	.word	0x05000014


	//   ....[55]....
        /*06c4*/ 	.word	0x05000012


	//   ....[56]....
        /*06c8*/ 	.word	0x05000015


	//   ....[57]....
        /*06cc*/ 	.word	0x05000017


	//   ....[58]....
        /*06d0*/ 	.word	0x0500002b


	//   ....[59]....
        /*06d4*/ 	.word	0x05000028


	//   ....[60]....
        /*06d8*/ 	.word	0x05000020


	//   ....[61]....
        /*06dc*/ 	.word	0x05000022


	//   ....[62]....
        /*06e0*/ 	.word	0x05000021


	//   ....[63]....
        /*06e4*/ 	.word	0x05000027


	//   ....[64]....
        /*06e8*/ 	.word	0x05000023


	//   ....[65]....
        /*06ec*/ 	.word	0x0500001e


	//   ....[66]....
        /*06f0*/ 	.word	0x0500001a


	//   ....[67]....
        /*06f4*/ 	.word	0x0500001a


	//   ....[68]....
        /*06f8*/ 	.word	0x0500001a


	//   ....[69]....
        /*06fc*/ 	.word	0x0500001a


	//   ....[70]....
        /*0700*/ 	.word	0x0500001a


	//   ....[71]....
        /*0704*/ 	.word	0x0500001a


	//   ....[72]....
        /*0708*/ 	.word	0x0500001a


	//   ....[73]....
        /*070c*/ 	.word	0x0500001a


	//   ....[74]....
        /*0710*/ 	.word	0x0500001a


	//   ....[75]....
        /*0714*/ 	.word	0x0500001a


	//   ....[76]....
        /*0718*/ 	.word	0x0500001a


	//   ....[77]....
        /*071c*/ 	.word	0x0500001a


	//   ....[78]....
        /*0720*/ 	.word	0x0500001a


	//   ....[79]....
        /*0724*/ 	.word	0x0500001a


	//   ....[80]....
        /*0728*/ 	.word	0x0500001a


	//   ....[81]....
        /*072c*/ 	.word	0x0500001a


	//   ....[82]....
        /*0730*/ 	.word	0x0500001a


	//   ....[83]....
        /*0734*/ 	.word	0x0500001a


	//   ....[84]....
        /*0738*/ 	.word	0x0500001a


	//   ....[85]....
        /*073c*/ 	.word	0x0500001a


	//   ....[86]....
        /*0740*/ 	.word	0x0500001a


	//   ....[87]....
        /*0744*/ 	.word	0x0500001a


	//   ....[88]....
        /*0748*/ 	.word	0x0500001a


	//   ....[89]....
        /*074c*/ 	.word	0x0500001a


	//   ....[90]....
        /*0750*/ 	.word	0x0500001a


	//   ....[91]....
        /*0754*/ 	.word	0x0500001a


	//   ....[92]....
        /*0758*/ 	.word	0x0500001a


	//   ....[93]....
        /*075c*/ 	.word	0x0500001a


	//   ....[94]....
        /*0760*/ 	.word	0x0500001a


	//   ....[95]....
        /*0764*/ 	.word	0x0500001a


	//   ....[96]....
        /*0768*/ 	.word	0x0500001a


	//   ....[97]....
        /*076c*/ 	.word	0x0500001a


	//   ....[98]....
        /*0770*/ 	.word	0x0500001a


	//   ....[99]....
        /*0774*/ 	.word	0x0500001a


	//   ....[100]....
        /*0778*/ 	.word	0x0500001a


	//   ....[101]....
        /*077c*/ 	.word	0x0500001a


	//   ....[102]....
        /*0780*/ 	.word	0x0500001a


	//   ....[103]....
        /*0784*/ 	.word	0x0500001a


	//   ....[104]....
        /*0788*/ 	.word	0x0500001a


	//   ....[105]....
        /*078c*/ 	.word	0x0500001a


	//   ....[106]....
        /*0790*/ 	.word	0x0500001a


	//   ....[107]....
        /*0794*/ 	.word	0x0500001a


	//   ....[108]....
        /*0798*/ 	.word	0x0500001a


	//   ....[109]....
        /*079c*/ 	.word	0x0500001a


	//   ....[110]....
        /*07a0*/ 	.word	0x0500001a


	//   ....[111]....
        /*07a4*/ 	.word	0x0500001a


	//   ....[112]....
        /*07a8*/ 	.word	0x0500001a


	//   ....[113]....
        /*07ac*/ 	.word	0x0500001a


	//   ....[114]....
        /*07b0*/ 	.word	0x0500001a


	//   ....[115]....
        /*07b4*/ 	.word	0x0500001a


	//   ....[116]....
        /*07b8*/ 	.word	0x0500001a


	//   ....[117]....
        /*07bc*/ 	.word	0x0500001a


	//   ....[118]....
        /*07c0*/ 	.word	0x0500001a


	//   ....[119]....
        /*07c4*/ 	.word	0x0500001a


	//   ....[120]....
        /*07c8*/ 	.word	0x0500001a


	//   ....[121]....
        /*07cc*/ 	.word	0x0500001a


	//----- nvinfo : EIATTR_COOP_GROUP_INSTR_OFFSETS
	.align		4
.L_687:
        /*07d0*/ 	.byte	0x04, 0x28
        /*07d2*/ 	.short	(.L_689 - .L_688)


	//   ....[0]....
.L_688:
        /*07d4*/ 	.word	0x00003350


	//   ....[1]....
        /*07d8*/ 	.word	0x00003360


	//   ....[2]....
        /*07dc*/ 	.word	0x000033a0


	//   ....[3]....
        /*07e0*/ 	.word	0x000033c0


	//   ....[4]....
        /*07e4*/ 	.word	0x00003d80


	//   ....[5]....
        /*07e8*/ 	.word	0x00003de0


	//   ....[6]....
        /*07ec*/ 	.word	0x00003e00


	//   ....[7]....
        /*07f0*/ 	.word	0x00003e20


	//   ....[8]....
        /*07f4*/ 	.word	0x00003e40


	//   ....[9]....
        /*07f8*/ 	.word	0x00003e60


	//   ....[10]....
        /*07fc*/ 	.word	0x00005f40


	//   ....[11]....
        /*0800*/ 	.word	0x00005f70


	//   ....[12]....
        /*0804*/ 	.word	0x00005fa0


	//   ....[13]....
        /*0808*/ 	.word	0x00005fc0


	//   ....[14]....
        /*080c*/ 	.word	0x00005ff0


	//   ....[15]....
        /*0810*/ 	.word	0x00006000


	//   ....[16]....
        /*0814*/ 	.word	0x00006030


	//   ....[17]....
        /*0818*/ 	.word	0x00006040


	//   ....[18]....
        /*081c*/ 	.word	0x00006210


	//   ....[19]....
        /*0820*/ 	.word	0x00006240


	//   ....[20]....
        /*0824*/ 	.word	0x00006280


	//   ....[21]....
        /*0828*/ 	.word	0x000062a0


	//   ....[22]....
        /*082c*/ 	.word	0x000062d0


	//   ....[23]....
        /*0830*/ 	.word	0x000062e0


	//   ....[24]....
        /*0834*/ 	.word	0x00006310


	//   ....[25]....
        /*0838*/ 	.word	0x00006320


	//   ....[26]....
        /*083c*/ 	.word	0x000064b0


	//   ....[27]....
        /*0840*/ 	.word	0x000064e0


	//   ....[28]....
        /*0844*/ 	.word	0x00006510


	//   ....[29]....
        /*0848*/ 	.word	0x00006530


	//   ....[30]....
        /*084c*/ 	.word	0x00006560


	//   ....[31]....
        /*0850*/ 	.word	0x00006570


	//   ....[32]....
        /*0854*/ 	.word	0x000065a0


	//   ....[33]....
        /*0858*/ 	.word	0x000065b0


	//   ....[34]....
        /*085c*/ 	.word	0x000067b0


	//   ....[35]....
        /*0860*/ 	.word	0x000068b0


	//   ....[36]....
        /*0864*/ 	.word	0x00006940


	//   ....[37]....
        /*0868*/ 	.word	0x000069e0


	//   ....[38]....
        /*086c*/ 	.word	0x00006a10


	//   ....[39]....
        /*0870*/ 	.word	0x00006a60


	//   ....[40]....
        /*0874*/ 	.word	0x00006a80


	//   ....[41]....
        /*0878*/ 	.word	0x00006ab0


	//   ....[42]....
        /*087c*/ 	.word	0x00006ac0


	//   ....[43]....
        /*0880*/ 	.word	0x00006ae0


	//   ....[44]....
        /*0884*/ 	.word	0x00006b60


	//   ....[45]....
        /*0888*/ 	.word	0x00006ba0


	//   ....[46]....
        /*088c*/ 	.word	0x00006be0


	//   ....[47]....
        /*0890*/ 	.word	0x00006c10


	//   ....[48]....
        /*0894*/ 	.word	0x00006c20


	//   ....[49]....
        /*0898*/ 	.word	0x00006c30


	//   ....[50]....
        /*089c*/ 	.word	0x00006c40


	//   ....[51]....
        /*08a0*/ 	.word	0x00006c80


	//   ....[52]....
        /*08a4*/ 	.word	0x00006cc0


	//   ....[53]....
        /*08a8*/ 	.word	0x00006cf0


	//   ....[54]....
        /*08ac*/ 	.word	0x00006d30


	//   ....[55]....
        /*08b0*/ 	.word	0x00006d50


	//   ....[56]....
        /*08b4*/ 	.word	0x00006d80


	//   ....[57]....
        /*08b8*/ 	.word	0x00006da0


	//   ....[58]....
        /*08bc*/ 	.word	0x00006dc0


	//   ....[59]....
        /*08c0*/ 	.word	0x00006e00


	//   ....[60]....
        /*08c4*/ 	.word	0x00006e50


	//   ....[61]....
        /*08c8*/ 	.word	0x00006e70


	//   ....[62]....
        /*08cc*/ 	.word	0x00006ea0


	//   ....[63]....
        /*08d0*/ 	.word	0x00006eb0


	//   ....[64]....
        /*08d4*/ 	.word	0x00006fd0


	//   ....[65]....
        /*08d8*/ 	.word	0x00007020


	//   ....[66]....
        /*08dc*/ 	.word	0x00007200


	//   ....[67]....
        /*08e0*/ 	.word	0x00007250


	//   ....[68]....
        /*08e4*/ 	.word	0x000072c0


	//   ....[69]....
        /*08e8*/ 	.word	0x00007320


	//   ....[70]....
        /*08ec*/ 	.word	0x00007390


	//   ....[71]....
        /*08f0*/ 	.word	0x000073f0


	//   ....[72]....
        /*08f4*/ 	.word	0x00007460


	//   ....[73]....
        /*08f8*/ 	.word	0x000074c0


	//   ....[74]....
        /*08fc*/ 	.word	0x00007560


	//   ....[75]....
        /*0900*/ 	.word	0x000075f0


	//   ....[76]....
        /*0904*/ 	.word	0x00007660


	//   ....[77]....
        /*0908*/ 	.word	0x000076c0


	//   ....[78]....
        /*090c*/ 	.word	0x00007730


	//   ....[79]....
        /*0910*/ 	.word	0x00007790


	//   ....[80]....
        /*0914*/ 	.word	0x00007800


	//   ....[81]....
        /*0918*/ 	.word	0x00007860


	//   ....[82]....
        /*091c*/ 	.word	0x00007900


	//   ....[83]....
        /*0920*/ 	.word	0x00007990


	//   ....[84]....
        /*0924*/ 	.word	0x00007a00


	//   ....[85]....
        /*0928*/ 	.word	0x00007a60


	//   ....[86]....
        /*092c*/ 	.word	0x00007ad0


	//   ....[87]....
        /*0930*/ 	.word	0x00007b30


	//   ....[88]....
        /*0934*/ 	.word	0x00007ba0


	//   ....[89]....
        /*0938*/ 	.word	0x00007c00


	//   ....[90]....
        /*093c*/ 	.word	0x00007ca0


	//   ....[91]....
        /*0940*/ 	.word	0x00007d60


	//   ....[92]....
        /*0944*/ 	.word	0x00007e60


	//   ....[93]....
        /*0948*/ 	.word	0x00007eb0


	//   ....[94]....
        /*094c*/ 	.word	0x00007fa0


	//   ....[95]....
        /*0950*/ 	.word	0x00007ff0


	//   ....[96]....
        /*0954*/ 	.word	0x00008080


	//   ....[97]....
        /*0958*/ 	.word	0x000080d0


	//   ....[98]....
        /*095c*/ 	.word	0x00008140


	//   ....[99]....
        /*0960*/ 	.word	0x000081a0


	//   ....[100]....
        /*0964*/ 	.word	0x00008210


	//   ....[101]....
        /*0968*/ 	.word	0x00008270


	//   ....[102]....
        /*096c*/ 	.word	0x000082e0


	//   ....[103]....
        /*0970*/ 	.word	0x00008340


	//   ....[104]....
        /*0974*/ 	.word	0x000083c0


	//   ....[105]....
        /*0978*/ 	.word	0x00008430


	//   ....[106]....
        /*097c*/ 	.word	0x000084a0


	//   ....[107]....
        /*0980*/ 	.word	0x00008500


	//   ....[108]....
        /*0984*/ 	.word	0x00008580


	//   ....[109]....
        /*0988*/ 	.word	0x00008600


	//   ....[110]....
        /*098c*/ 	.word	0x000086a0


	//   ....[111]....
        /*0990*/ 	.word	0x00008710


	//   ....[112]....
        /*0994*/ 	.word	0x000087a0


	//   ....[113]....
        /*0998*/ 	.word	0x00008830


	//   ....[114]....
        /*099c*/ 	.word	0x000088a0


	//   ....[115]....
        /*09a0*/ 	.word	0x00008900


	//   ....[116]....
        /*09a4*/ 	.word	0x00008970


	//   ....[117]....
        /*09a8*/ 	.word	0x000089f0


	//   ....[118]....
        /*09ac*/ 	.word	0x00008ab0


	//   ....[119]....
        /*09b0*/ 	.word	0x00008b80


	//   ....[120]....
        /*09b4*/ 	.word	0x00008c60


	//   ....[121]....
        /*09b8*/ 	.word	0x00008d10


	//----- nvinfo : EIATTR_EXIT_INSTR_OFFSETS
	.align		4
.L_689:
        /*09bc*/ 	.byte	0x04, 0x1c
        /*09be*/ 	.short	(.L_691 - .L_690)


	//   ....[0]....
.L_690:
        /*09c0*/ 	.word	0x00004f60


	//   ....[1]....
        /*09c4*/ 	.word	0x000071a0


	//----- nvinfo : EIATTR_MAX_THREADS
	.align		4
.L_691:
        /*09c8*/ 	.byte	0x04, 0x05
        /*09ca*/ 	.short	(.L_693 - .L_692)
.L_692:
        /*09cc*/ 	.word	0x00000140
        /*09d0*/ 	.word	0x00000001
        /*09d4*/ 	.word	0x00000001


	//----- nvinfo : EIATTR_CRS_STACK_SIZE
	.align		4
.L_693:
        /*09d8*/ 	.byte	0x04, 0x1e
        /*09da*/ 	.short	(.L_695 - .L_694)
.L_694:
        /*09dc*/ 	.word	0x00000000


	//----- nvinfo : EIATTR_CBANK_PARAM_SIZE
	.align		4
.L_695:
        /*09e0*/ 	.byte	0x03, 0x19
        /*09e2*/ 	.short	0x0060


	//----- nvinfo : EIATTR_PARAM_CBANK
	.align		4
        /*09e4*/ 	.byte	0x04, 0x0a
        /*09e6*/ 	.short	(.L_697 - .L_696)
	.align		4
.L_696:
        /*09e8*/ 	.word	index@(.nv.constant0._ZN13group_norm_v218gn_bwd_cuda_kernelI13__nv_bfloat16Li320ELi3ELi32ELi40ELi256ELb0ELb1ELi32ELi320ELi320ELi4ELb1ELi40ELb0ELb0ELNS_15WgradSyncMethodE3ENS_16CompileConditionILi900EEEEEvPT_S6_S6_PKS5_S8_S8_S8_PKfflPfPj)
        /*09ec*/ 	.short	0x0210
        /*09ee*/ 	.short	0x0060


	//----- nvinfo : EIATTR_SW_WAR
	.align		4
.L_697:
        /*09f0*/ 	.byte	0x04, 0x36
        /*09f2*/ 	.short	(.L_699 - .L_698)
.L_698:
        /*09f4*/ 	.word	0x00000008
.L_699:


//--------------------- .nv.info._ZN13group_norm_v218gn_bwd_cuda_kernelI13__nv_bfloat16Li320ELi2ELi32ELi40ELi256ELb0ELb1ELi32ELi320ELi320ELi4ELb1ELi36ELb0ELb0ELNS_15WgradSyncMethodE3ENS_16CompileConditionILi900EEEEEvPT_S6_S6_PKS5_S8_S8_S8_PKfflPfPj --------------------------
	.section	.nv.info._ZN13group_norm_v218gn_bwd_cuda_kernelI13__nv_bfloat16Li320ELi2ELi32ELi40ELi256ELb0ELb1ELi32ELi320ELi320ELi4ELb1ELi36ELb0ELb0ELNS_15WgradSyncMethodE3ENS_16CompileConditionILi900EEEEEvPT_S6_S6_PKS5_S8_S8_S8_PKfflPfPj,"",@"SHT_CUDA_INFO"
	.sectionflags	@""
	.align	4


	//----- nvinfo : EIATTR_CUDA_API_VERSION
	.align		4
        /*0000*/ 	.byte	0x04, 0x37
        /*0002*/ 	.short	(.L_701 - .L_700)
.L_700:
        /*0004*/ 	.word	0x00000082


	//----- nvinfo : EIATTR_KPARAM_INFO
	.align		4
.L_701:
        /*0008*/ 	.byte	0x04, 0x17
        /*000a*/ 	.short	(.L_703 - .L_702)
.L_702:
        /*000c*/ 	.word	0x00000000
        /*0010*/ 	.short	0x000b
        /*0012*/ 	.short	0x0058
        /*0014*/ 	.byte	0x00, 0xf0, 0x21, 0x00


	//----- nvinfo : EIATTR_KPARAM_INFO
	.align		4
.L_703:
        /*0018*/ 	.byte	0x04, 0x17
        /*001a*/ 	.short	(.L_705 - .L_704)
.L_704:
        /*001c*/ 	.word	0x00000000
        /*0020*/ 	.short	0x000a
        /*0022*/ 	.short	0x0050
        /*0024*/ 	.byte	0x00, 0xf0, 0x21, 0x00


	//----- nvinfo : EIATTR_KPARAM_INFO
	.align		4
.L_705:
        /*0028*/ 	.byte	0x04, 0x17
        /*002a*/ 	.short	(.L_707 - .L_706)
.L_706:
        /*002c*/ 	.word	0x00000000
        /*0030*/ 	.short	0x0009
        /*0032*/ 	.short	0x0048
        /*0034*/ 	.byte	0x00, 0xf0, 0x21, 0x00


	//----- nvinfo : EIATTR_KPARAM_INFO
	.align		4
.L_707:
        /*0038*/ 	.byte	0x04, 0x17
        /*003a*/ 	.short	(.L_709 - .L_708)
.L_708:
        /*003c*/ 	.word	0x00000000
        /*0040*/ 	.short	0x0008
        /*0042*/ 	.short	0x0040
        /*0044*/ 	.byte	0x00, 0xf0, 0x11, 0x00


	//----- nvinfo : EIATTR_KPARAM_INFO
	.align		4
.L_709:
        /*0048*/ 	.byte	0x04, 0x17
        /*004a*/ 	.short	(.L_711 - .L_710)
.L_710:
        /*004c*/ 	.word	0x00000000
        /*0050*/ 	.short	0x0007
        /*0052*/ 	.short	0x0038
        /*0054*/ 	.byte	0x00, 0xf0, 0x21, 0x00


	//----- nvinfo : EIATTR_KPARAM_INFO
	.align		4
.L_711:
        /*0058*/ 	.byte	0x04, 0x17
        /*005a*/ 	.short	(.L_713 - .L_712)
.L_712:
        /*005c*/ 	.word	0x00000000
        /*0060*/ 	.short	0x0006
        /*0062*/ 	.short	0x0030
        /*0064*/ 	.byte	0x00, 0xf0, 0x21, 0x00


	//----- nvinfo : EIATTR_KPARAM_INFO
	.align		4
.L_713:
        /*0068*/ 	.byte	0x04, 0x17
        /*006a*/ 	.short	(.L_715 - .L_714)
.L_714:
        /*006c*/ 	.word	0x00000000
        /*0070*/ 	.short	0x0005
        /*0072*/ 	.short	0x0028
        /*0074*/ 	.byte	0x00, 0xf0, 0x21, 0x00


	//----- nvinfo : EIATTR_KPARAM_INFO
	.align		4
.L_715:
        /*0078*/ 	.byte	0x04, 0x17
        /*007a*/ 	.short	(.L_717 - .L_716)
.L_716:
        /*007c*/ 	.word	0x00000000
        /*0080*/ 	.short	0x0004
        /*0082*/ 	.short	0x0020
        /*0084*/ 	.byte	0x00, 0xf0, 0x21, 0x00


	//----- nvinfo : EIATTR_KPARAM_INFO
	.align		4
.L_717:
        /*0088*/ 	.byte	0x04, 0x17
        /*008a*/ 	.short	(.L_719 - .L_718)
.L_718:
        /*008c*/ 	.word	0x00000000
        /*0090*/ 	.short	0x0003
        /*0092*/ 	.short	0x0018
        /*0094*/ 	.byte	0x00, 0xf0, 0x21, 0x00


	//----- nvinfo : EIATTR_KPARAM_INFO
	.align		4
.L_719:
        /*0098*/ 	.byte	0x04, 0x17
        /*009a*/ 	.short	(.L_721 - .L_720)
.L_720:
        /*009c*/ 	.word	0x00000000
        /*00a0*/ 	.short	0x0002
        /*00a2*/ 	.short	0x0010
        /*00a4*/ 	.byte	0x00, 0xf0, 0x21, 0x00


	//----- nvinfo : EIATTR_KPARAM_INFO
	.align		4
.L_721:
        /*00a8*/ 	.byte	0x04, 0x17
        /*00aa*/ 	.short	(.L_723 - .L_722)
.L_722:
        /*00ac*/ 	.word	0x00000000
        /*00b0*/ 	.short	0x0001
        /*00b2*/ 	.short	0x0008
        /*00b4*/ 	.byte	0x00, 0xf0, 0x21, 0x00


	//----- nvinfo : EIATTR_KPARAM_INFO
	.align		4
.L_723:
        /*00b8*/ 	.byte	0x04, 0x17
        /*00ba*/ 	.short	(.L_725 - .L_724)
.L_724:
        /*00bc*/ 	.word	0x00000000
        /*00c0*/ 	.short	0x0000
        /*00c2*/ 	.short	0x0000
        /*00c4*/ 	.byte	0x00, 0xf0, 0x21, 0x00


	//----- nvinfo : EIATTR_SPARSE_MMA_MASK
	.align		4
.L_725:
        /*00c8*/ 	.byte	0x03, 0x50
        /*00ca*/ 	.short	0x0000


	//----- nvinfo : EIATTR_MAXREG_COUNT
	.align		4
        /*00cc*/ 	.byte	0x03, 0x1b
        /*00ce*/ 	.short	0x0060


	//----- nvinfo : EIATTR_NUM_BARRIERS
	.align		4
        /*00d0*/ 	.byte	0x02, 0x4c
        /*00d2*/ 	.byte	0x01
	.zero		1


	//----- nvinfo : EIATTR_ANNOTATIONS
	.align		4
        /*00d4*/ 	.byte	0x04, 0x55
        /*00d6*/ 	.short	(.L_727 - .L_726)


	//   ....[0]....
.L_726:
        /* <DEDUP_REMOVED lines=23> */


	//----- nvinfo : EIATTR_MERCURY_ISA_VERSION
	.align		4
.L_727:
        /*0238*/ 	.byte	0x03, 0x5f
        /*023a*/ 	.short	0x0101


	//----- nvinfo : EIATTR_COOP_GROUP_MASK_REGIDS
	.align		4
        /*023c*/ 	.byte	0x04, 0x29
        /*023e*/ 	.short	(.L_729 - .L_728)


	//   ....[0]....
.L_728:
        /*0240*/ 	.word	0xffffffff


	//   ....[1]....
        /*0244*/ 	.word	0xffffffff


	//   ....[2]....
        /*0248*/ 	.word	0xffffffff


	//   ....[3]....
        /*024c*/ 	.word	0xffffffff


	//   ....[4]....
        /*0250*/ 	.word	0xffffffff


	//   ....[5]....
        /*0254*/ 	.word	0xffffffff


	//   ....[6]....
        /*0258*/ 	.word	0xffffffff


	//   ....[7]....
        /*025c*/ 	.word	0xffffffff


	//   ....[8]....
        /*0260*/ 	.word	0xffffffff


	//   ....[9]....
        /*0264*/ 	.word	0xffffffff


	//   ....[10]....
        /*0268*/ 	.word	0x0500000f


	//   ....[11]....
        /*026c*/ 	.word	0x05000016


	//   ....[12]....
        /*0270*/ 	.word	0x05000018


	//   ....[13]....
        /*0274*/ 	.word	0x05000011


	//   ....[14]....
        /*0278*/ 	.word	0x0500001d


	//   ....[15]....
        /*027c*/ 	.word	0x05000012


	//   ....[16]....
        /*0280*/ 	.word	0x05000016


	//   ....[17]....
        /*0284*/ 	.word	0x05000017


	//   ....[18]....
        /*0288*/ 	.word	0x05000016


	//   ....[19]....
        /*028c*/ 	.word	0x0500000f


	//   ....[20]....
        /*0290*/ 	.word	0x05000011


	//   ....[21]....
        /*0294*/ 	.word	0x05000018


	//   ....[22]....
        /*0298*/ 	.word	0x05000022


	//   ....[23]....
        /*029c*/ 	.word	0x05000021


	//   ....[24]....
        /*02a0*/ 	.word	0x0500000f


	//   ....[25]....
        /*02a4*/ 	.word	0x05000016


	//   ....[26]....
        /*02a8*/ 	.word	0x05000016


	//   ....[27]....
        /*02ac*/ 	.word	0x0500000f


	//   ....[28]....
        /*02b0*/ 	.word	0x05000011


	//   ....[29]....
        /*02b4*/ 	.word	0x05000018


	//   ....[30]....
        /*02b8*/ 	.word	0x05000022


	//   ....[31]....
        /*02bc*/ 	.word	0x05000021


	//   ....[32]....
        /*02c0*/ 	.word	0x0500000f


	//   ....[33]....
        /*02c4*/ 	.word	0x05000016


	//   ....[34]....
        /*02c8*/ 	.word	0x0500000f


	//   ....[35]....
        /*02cc*/ 	.word	0x05000016


	//   ....[36]....
        /*02d0*/ 	.word	0x05000022


	//   ....[37]....
        /*02d4*/ 	.word	0x05000018


	//   ....[38]....
        /*02d8*/ 	.word	0x0500001c


	//   ....[39]....
        /*02dc*/ 	.word	0x0500002e


	//   ....[40]....
        /*02e0*/ 	.word	0x05000024


	//   ....[41]....
        /*02e4*/ 	.word	0x05000017


	//   ....[42]....
        /*02e8*/ 	.word	0x05000016


	//   ....[43]....
        /*02ec*/ 	.word	0x0500001b


	//   ....[44]....
        /*02f0*/ 	.word	0x0500000f


	//   ....[45]....
        /*02f4*/ 	.word	0x05000011


	//   ....[46]....
        /*02f8*/ 	.word	0x05000029


	//   ....[47]....
        /*02fc*/ 	.word	0x05000023


	//   ....[48]....
        /*0300*/ 	.word	0x0500002c


	//   ....[49]....
        /*0304*/ 	.word	0x05000012


	//   ....[50]....
        /*0308*/ 	.word	0x05000022


	//   ....[51]....
        /*030c*/ 	.word	0x05000025


	//   ....[52]....
        /*0310*/ 	.word	0x05000014


	//   ....[53]....
        /*0314*/ 	.word	0x05000020


	//   ....[54]....
        /*0318*/ 	.word	0x0500001e


	//   ....[55]....
        /*031c*/ 	.word	0x0500001c


	//   ....[56]....
        /*0320*/ 	.word	0x05000027


	//   ....[57]....
        /*0324*/ 	.word	0x0500001b


	//   ....[58]....
        /*0328*/ 	.word	0x05000023


	//   ....[59]....
        /*032c*/ 	.word	0x05000024


	//   ....[60]....
        /*0330*/ 	.word	0x0500002a


	//   ....[61]....
        /*0334*/ 	.word	0x0500002b


	//   ....[62]....
        /*0338*/ 	.word	0x05000031


	//   ....[63]....
        /*033c*/ 	.word	0x05000033


	//   ....[64]....
        /*0340*/ 	.word	0x05000021


	//   ....[65]....
        /*0344*/ 	.word	0x05000011


	//   ....[66]....
        /*0348*/ 	.word	0x0500000f


	//   ....[67]....
        /*034c*/ 	.word	0x0500000f


	//   ....[68]....
        /*0350*/ 	.word	0x0500000f


	//   ....[69]....
        /*0354*/ 	.word	0x0500000f


	//   ....[70]....
        /*0358*/ 	.word	0x0500000f


	//   ....[71]....
        /*035c*/ 	.word	0x0500000f


	//   ....[72]....
        /*0360*/ 	.word	0x0500000f


	//   ....[73]....
        /*0364*/ 	.word	0x0500000f


	//   ....[74]....
        /*0368*/ 	.word	0x0500000f


	//   ....[75]....
        /*036c*/ 	.word	0x0500000f


	//   ....[76]....
        /*0370*/ 	.word	0x0500000f


	//   ....[77]....
        /*0374*/ 	.word	0x0500000f


	//   ....[78]....
        /*0378*/ 	.word	0x0500000f


	//   ....[79]....
        /*037c*/ 	.word	0x0500000f


	//   ....[80]....
        /*0380*/ 	.word	0x0500000f


	//   ....[81]....
        /*0384*/ 	.word	0x0500000f


	//   ....[82]....
        /*0388*/ 	.word	0x0500000f


	//   ....[83]....
        /*038c*/ 	.word	0x0500000f


	//   ....[84]....
        /*0390*/ 	.word	0x0500000f


	//   ....[85]....
        /*0394*/ 	.word	0x0500000f


	//   ....[86]....
        /*0398*/ 	.word	0x0500000f


	//   ....[87]....
        /*039c*/ 	.word	0x0500000f


	//   ....[88]....
        /*03a0*/ 	.word	0x0500000f


	//   ....[89]....
        /*03a4*/ 	.word	0x0500000f


	//   ....[90]....
        /*03a8*/ 	.word	0x0500000f


	//   ....[91]....
        /*03ac*/ 	.word	0x0500000f


	//   ....[92]....
        /*03b0*/ 	.word	0x0500000f


	//   ....[93]....
        /*03b4*/ 	.word	0x0500000f


	//   ....[94]....
        /*03b8*/ 	.word	0x0500000f


	//   ....[95]....
        /*03bc*/ 	.word	0x0500000f


	//   ....[96]....
        /*03c0*/ 	.word	0x0500000f


	//   ....[97]....
        /*03c4*/ 	.word	0x0500000f


	//   ....[98]....
        /*03c8*/ 	.word	0x0500000f


	//   ....[99]....
        /*03cc*/ 	.word	0x0500000f


	//   ....[100]....
        /*03d0*/ 	.word	0x0500000f


	//   ....[101]....
        /*03d4*/ 	.word	0x0500000f


	//   ....[102]....
        /*03d8*/ 	.word	0x0500000f


	//   ....[103]....
        /*03dc*/ 	.word	0x0500000f


	//   ....[104]....
        /*03e0*/ 	.word	0x0500000f


	//   ....[105]....
        /*03e4*/ 	.word	0x0500000f


	//   ....[106]....
        /*03e8*/ 	.word	0x0500000f


	//   ....[107]....
        /*03ec*/ 	.word	0x0500000f


	//   ....[108]....
        /*03f0*/ 	.word	0x0500000f


	//   ....[109]....
        /*03f4*/ 	.word	0x0500000f


	//   ....[110]....
        /*03f8*/ 	.word	0x0500000f


	//   ....[111]....
        /*03fc*/ 	.word	0x0500000f


	//   ....[112]....
        /*0400*/ 	.word	0x0500000f


	//   ....[113]....
        /*0404*/ 	.word	0x0500000f


	//   ....[114]....
        /*0408*/ 	.word	0x0500000f


	//   ....[115]....
        /*040c*/ 	.word	0x0500000f


	//   ....[116]....
        /*0410*/ 	.word	0x0500000f


	//   ....[117]....
        /*0414*/ 	.word	0x0500000f


	//   ....[118]....
        /*0418*/ 	.word	0x0500000f


	//   ....[119]....
        /*041c*/ 	.word	0x0500000f


	//   ....[120]....
        /*0420*/ 	.word	0x0500000f


	//   ....[121]....
        /*0424*/ 	.word	0x0500000f


	//----- nvinfo : EIATTR_COOP_GROUP_INSTR_OFFSETS
	.align		4
.L_729:
        /*0428*/ 	.byte	0x04, 0x28
        /*042a*/ 	.short	(.L_731 - .L_730)


	//   ....[0]....
.L_730:
        /*042c*/ 	.word	0x00002da0


	//   ....[1]....
        /*0430*/ 	.word	0x00002db0


	//   ....[2]....
        /*0434*/ 	.word	0x00002df0


	//   ....[3]....
        /*0438*/ 	.word	0x00002e00


	//   ....[4]....
        /*043c*/ 	.word	0x00003810


	//   ....[5]....
        /*0440*/ 	.word	0x00003870


	//   ....[6]....
        /*0444*/ 	.word	0x00003890


	//   ....[7]....
        /*0448*/ 	.word	0x000038b0


	//   ....[8]....
        /*044c*/ 	.word	0x000038d0


	//   ....[9]....
        /*0450*/ 	.word	0x000038f0


	//   ....[10]....
        /*0454*/ 	.word	0x000057f0


	//   ....[11]....
        /*0458*/ 	.word	0x00005810


	//   ....[12]....
        /*045c*/ 	.word	0x00005850


	//   ....[13]....
        /*0460*/ 	.word	0x00005860


	//   ....[14]....
        /*0464*/ 	.word	0x00005890


	//   ....[15]....
        /*0468*/ 	.word	0x000058a0


	//   ....[16]....
        /*046c*/ 	.word	0x000058d0


	//   ....[17]....
        /*0470*/ 	.word	0x000058e0


	//   ....[18]....
        /*0474*/ 	.word	0x00005ac0


	//   ....[19]....
        /*0478*/ 	.word	0x00005af0


	//   ....[20]....
        /*047c*/ 	.word	0x00005b20


	//   ....[21]....
        /*0480*/ 	.word	0x00005b30


	//   ....[22]....
        /*0484*/ 	.word	0x00005b60


	//   ....[23]....
        /*0488*/ 	.word	0x00005b70


	//   ....[24]....
        /*048c*/ 	.word	0x00005ba0


	//   ....[25]....
        /*0490*/ 	.word	0x00005bb0


	//   ....[26]....
        /*0494*/ 	.word	0x00005d40


	//   ....[27]....
        /*0498*/ 	.word	0x00005d60


	//   ....[28]....
        /*049c*/ 	.word	0x00005d90


	//   ....[29]....
        /*04a0*/ 	.word	0x00005da0


	//   ....[30]....
        /*04a4*/ 	.word	0x00005dd0


	//   ....[31]....
        /*04a8*/ 	.word	0x00005de0


	//   ....[32]....
        /*04ac*/ 	.word	0x00005e10


	//   ....[33]....
        /*04b0*/ 	.word	0x00005e20


	//   ....[34]....
        /*04b4*/ 	.word	0x00006140


	//   ....[35]....
        /*04b8*/ 	.word	0x00006170


	//   ....[36]....
        /*04bc*/ 	.word	0x00006220


	//   ....[37]....
        /*04c0*/ 	.word	0x00006270


	//   ....[38]....
        /*04c4*/ 	.word	0x000062a0


	//   ....[39]....
        /*04c8*/ 	.word	0x000062c0


	//   ....[40]....
        /*04cc*/ 	.word	0x000062d0


	//   ....[41]....
        /*04d0*/ 	.word	0x00006300


	//   ....[42]....
        /*04d4*/ 	.word	0x00006340


	//   ....[43]....
        /*04d8*/ 	.word	0x00006370


	//   ....[44]....
        /*04dc*/ 	.word	0x00006390


	//   ....[45]....
        /*04e0*/ 	.word	0x000063b0


	//   ....[46]....
        /*04e4*/ 	.word	0x000063d0


	//   ....[47]....
        /*04e8*/ 	.word	0x000063f0


	//   ....[48]....
        /*04ec*/ 	.word	0x00006410


	//   ....[49]....
        /*04f0*/ 	.word	0x00006440


	//   ....[50]....
        /*04f4*/ 	.word	0x00006490


	//   ....[51]....
        /*04f8*/ 	.word	0x000064c0


	//   ....[52]....
        /*04fc*/ 	.word	0x000064e0


	//   ....[53]....
        /*0500*/ 	.word	0x00006500


	//   ....[54]....
        /*0504*/ 	.word	0x00006530


	//   ....[55]....
        /*0508*/ 	.word	0x00006550


	//   ....[56]....
        /*050c*/ 	.word	0x00006560


	//   ....[57]....
        /*0510*/ 	.word	0x00006580


	//   ....[58]....
        /*0514*/ 	.word	0x000065c0


	//   ....[59]....
        /*0518*/ 	.word	0x000065f0


	//   ....[60]....
        /*051c*/ 	.word	0x00006610


	//   ....[61]....
        /*0520*/ 	.word	0x00006640


	//   ....[62]....
        /*0524*/ 	.word	0x00006660


	//   ....[63]....
        /*0528*/ 	.word	0x000066a0


	//   ....[64]....
        /*052c*/ 	.word	0x00006840


	//   ....[65]....
        /*0530*/ 	.word	0x00006890


	//   ....[66]....
        /*0534*/ 	.word	0x00006a20


	//   ....[67]....
        /*0538*/ 	.word	0x00006a70


	//   ....[68]....
        /*053c*/ 	.word	0x00006ae0


	//   ....[69]....
        /*0540*/ 	.word	0x00006b40


	//   ....[70]....
        /*0544*/ 	.word	0x00006bb0


	//   ....[71]....
        /*0548*/ 	.word	0x00006c10


	//   ....[72]....
        /*054c*/ 	.word	0x00006c80


	//   ....[73]....
        /*0550*/ 	.word	0x00006ce0


	//   ....[74]....
        /*0554*/ 	.word	0x00006d80


	//   ....[75]....
        /*0558*/ 	.word	0x00006e10


	//   ....[76]....
        /*055c*/ 	.word	0x00006e80


	//   ....[77]....
        /*0560*/ 	.word	0x00006ee0


	//   ....[78]....
        /*0564*/ 	.word	0x00006f50


	//   ....[79]....
        /*0568*/ 	.word	0x00006fb0


	//   ....[80]....
        /*056c*/ 	.word	0x00007020


	//   ....[81]....
        /*0570*/ 	.word	0x00007080


	//   ....[82]....
        /*0574*/ 	.word	0x00007120


	//   ....[83]....
        /*0578*/ 	.word	0x000071b0


	//   ....[84]....
        /*057c*/ 	.word	0x00007220


	//   ....[85]....
        /*0580*/ 	.word	0x00007280


	//   ....[86]....
        /*0584*/ 	.word	0x000072f0


	//   ....[87]....
        /*0588*/ 	.word	0x00007350


	//   ....[88]....
        /*058c*/ 	.word	0x000073c0


	//   ....[89]....
        /*0590*/ 	.word	0x00007420


	//   ....[90]....
        /*0594*/ 	.word	0x000074c0


	//   ....[91]....
        /*0598*/ 	.word	0x00007580


	//   ....[92]....
        /*059c*/ 	.word	0x00007690


	//   ....[93]....
        /*05a0*/ 	.word	0x000076e0


	//   ....[94]....
        /*05a4*/ 	.word	0x00007770


	//   ....[95]....
        /*05a8*/ 	.word	0x000077c0


	//   ....[96]....
        /*05ac*/ 	.word	0x00007850


	//   ....[97]....
        /*05b0*/ 	.word	0x000078f0


	//   ....[98]....
        /*05b4*/ 	.word	0x00007960


	//   ....[99]....
        /*05b8*/ 	.word	0x000079d0


	//   ....[100]....
        /*05bc*/ 	.word	0x00007a40


	//   ....[101]....
        /*05c0*/ 	.word	0x00007aa0


	//   ....[102]....
        /*05c4*/ 	.word	0x00007b10


	//   ....[103]....
        /*05c8*/ 	.word	0x00007b70


	//   ....[104]....
        /*05cc*/ 	.word	0x00007bf0


	//   ....[105]....
        /*05d0*/ 	.word	0x00007c50


	//   ....[106]....
        /*05d4*/ 	.word	0x00007cc0


	//   ....[107]....
        /*05d8*/ 	.word	0x00007d10


	//   ....[108]....
        /*05dc*/ 	.word	0x00007d80


	//   ....[109]....
        /*05e0*/ 	.word	0x00007de0


	//   ....[110]....
        /*05e4*/ 	.word	0x00007e80


	//   ....[111]....
        /*05e8*/ 	.word	0x00007f10


	//   ....[112]....
        /*05ec*/ 	.word	0x00007f90


	//   ....[113]....
        /*05f0*/ 	.word	0x00008030


	//   ....[114]....
        /*05f4*/ 	.word	0x000080c0


	//   ....[115]....
        /*05f8*/ 	.word	0x00008120


	//   ....[116]....
        /*05fc*/ 	.word	0x00008190


	//   ....[117]....
        /*0600*/ 	.word	0x00008200


	//   ....[118]....
        /*0604*/ 	.word	0x000082d0


	//   ....[119]....
        /*0608*/ 	.word	0x00008390


	//   ....[120]....
        /*060c*/ 	.word	0x000084c0


	//   ....[121]....
        /*0610*/ 	.word	0x00008540


	//----- nvinfo : EIATTR_EXIT_INSTR_OFFSETS
	.align		4
.L_731:
        /*0614*/ 	.byte	0x04, 0x1c
        /*0616*/ 	.short	(.L_733 - .L_732)


	//   ....[0]....
.L_732:
        /*0618*/ 	.word	0x00004800


	//   ....[1]....
        /*061c*/ 	.word	0x000069c0


	//----- nvinfo : EIATTR_MAX_THREADS
	.align		4
.L_733:
        /*0620*/ 	.byte	0x04, 0x05
        /*0622*/ 	.short	(.L_735 - .L_734)
.L_734:
        /*0624*/ 	.word	0x00000140
        /*0628*/ 	.word	0x00000001
        /*062c*/ 	.word	0x00000001


	//----- nvinfo : EIATTR_CRS_STACK_SIZE
	.align		4
.L_735:
        /*0630*/ 	.byte	0x04, 0x1e
        /*0632*/ 	.short	(.L_737 - .L_736)
.L_736:
        /*0634*/ 	.word	0x00000000


	//----- nvinfo : EIATTR_CBANK_PARAM_SIZE
	.align		4
.L_737:
        /*0638*/ 	.byte	0x03, 0x19
        /*063a*/ 	.short	0x0060


	//----- nvinfo : EIATTR_PARAM_CBANK
	.align		4
        /*063c*/ 	.byte	0x04, 0x0a
        /*063e*/ 	.short	(.L_739 - .L_738)
	.align		4
.L_738:
        /*0640*/ 	.word	index@(.nv.constant0._ZN13group_norm_v218gn_bwd_cuda_kernelI13__nv_bfloat16Li320ELi2ELi32ELi40ELi256ELb0ELb1ELi32ELi320ELi320ELi4ELb1ELi36ELb0ELb0ELNS_15WgradSyncMethodE3ENS_16CompileConditionILi900EEEEEvPT_S6_S6_PKS5_S8_S8_S8_PKfflPfPj)
        /*0644*/ 	.short	0x0210
        /*0646*/ 	.short	0x0060


	//----- nvinfo : EIATTR_SW_WAR
	.align		4
.L_739:
        /*0648*/ 	.byte	0x04, 0x36
        /*064a*/ 	.short	(.L_741 - .L_740)
.L_740:
        /*064c*/ 	.word	0x00000008
.L_741:


//--------------------- .nv.info._ZN13group_norm_v218gn_bwd_cuda_kernelI13__nv_bfloat16Li320ELi3ELi16ELi80ELi256ELb1ELb1ELi4ELi320ELi320ELi4ELb1ELi5ELb0ELb0ELNS_15WgradSyncMethodE2ENS_16CompileConditionILi900EEEEEvPT_S6_S6_PKS5_S8_S8_S8_PKfflPfPj --------------------------
	.section	.nv.info._ZN13group_norm_v218gn_bwd_cuda_kernelI13__nv_bfloat16Li320ELi3ELi16ELi80ELi256ELb1ELb1ELi4ELi320ELi320ELi4ELb1ELi5ELb0ELb0ELNS_15WgradSyncMethodE2ENS_16CompileConditionILi900EEEEEvPT_S6_S6_PKS5_S8_S8_S8_PKfflPfPj,"",@"SHT_CUDA_INFO"
	.sectionflags	@""
	.align	4


	//----- nvinfo : EIATTR_CUDA_API_VERSION
	.align		4
        /*0000*/ 	.byte	0x04, 0x37
        /*0002*/ 	.short	(.L_743 - .L_742)
.L_742:
        /*0004*/ 	.word	0x00000082


	//----- nvinfo : EIATTR_KPARAM_INFO
	.align		4
.L_743:
        /*0008*/ 	.byte	0x04, 0x17
        /*000a*/ 	.short	(.L_745 - .L_744)
.L_744:
        /*000c*/ 	.word	0x00000000
        /*0010*/ 	.short	0x000b
        /*0012*/ 	.short	0x0058
        /*0014*/ 	.byte	0x00, 0xf0, 0x21, 0x00


	//----- nvinfo : EIATTR_KPARAM_INFO
	.align		4
.L_745:
        /*0018*/ 	.byte	0x04, 0x17
        /*001a*/ 	.short	(.L_747 - .L_746)
.L_746:
        /*001c*/ 	.word	0x00000000
        /*0020*/ 	.short	0x000a
        /*0022*/ 	.short	0x0050
        /*0024*/ 	.byte	0x00, 0xf0, 0x21, 0x00


	//----- nvinfo : EIATTR_KPARAM_INFO
	.align		4
.L_747:
        /*0028*/ 	.byte	0x04, 0x17
        /*002a*/ 	.short	(.L_749 - .L_748)
.L_748:
        /*002c*/ 	.word	0x00000000
        /*0030*/ 	.short	0x0009
        /*0032*/ 	.short	0x0048
        /*0034*/ 	.byte	0x00, 0xf0, 0x21, 0x00


	//----- nvinfo : EIATTR_KPARAM_INFO
	.align		4
.L_749:
        /*0038*/ 	.byte	0x04, 0x17
        /*003a*/ 	.short	(.L_751 - .L_750)
.L_750:
        /*003c*/ 	.word	0x00000000
        /*0040*/ 	.short	0x0008
        /*0042*/ 	.short	0x0040
        /*0044*/ 	.byte	0x00, 0xf0, 0x11, 0x00


	//----- nvinfo : EIATTR_KPARAM_INFO
	.align		4
.L_751:
        /*0048*/ 	.byte	0x04, 0x17
        /*004a*/ 	.short	(.L_753 - .L_752)
.L_752:
        /*004c*/ 	.word	0x00000000
        /*0050*/ 	.short	0x0007
        /*0052*/ 	.short	0x0038
        /*0054*/ 	.byte	0x00, 0xf0, 0x21, 0x00


	//----- nvinfo : EIATTR_KPARAM_INFO
	.align		4
.L_753:
        /*0058*/ 	.byte	0x04, 0x17
        /*005a*/ 	.short	(.L_755 - .L_754)
.L_754:
        /*005c*/ 	.word	0x00000000
        /*0060*/ 	.short	0x0006
        /*0062*/ 	.short	0x0030
        /*0064*/ 	.byte	0x00, 0xf0, 0x21, 0x00


	//----- nvinfo : EIATTR_KPARAM_INFO
	.align		4
.L_755:
        /*0068*/ 	.byte	0x04, 0x17
        /*006a*/ 	.short	(.L_757 - .L_756)
.L_756:
        /*006c*/ 	.word	0x00000000
        /*0070*/ 	.short	0x0005
        /*0072*/ 	.short	0x0028
        /*0074*/ 	.byte	0x00, 0xf0, 0x21, 0x00


	//----- nvinfo : EIATTR_KPARAM_INFO
	.align		4
.L_757:
        /*0078*/ 	.byte	0x04, 0x17
        /*007a*/ 	.short	(.L_759 - .L_758)
.L_758:
        /*007c*/ 	.word	0x00000000
        /*0080*/ 	.short	0x0004
        /*0082*/ 	.short	0x0020
        /*0084*/ 	.byte	0x00, 0xf0, 0x21, 0x00


	//----- nvinfo : EIATTR_KPARAM_INFO
	.align		4
.L_759:
        /*0088*/ 	.byte	0x04, 0x17
        /*008a*/ 	.short	(.L_761 - .L_760)
.L_760:
        /*008c*/ 	.word	0x00000000
        /*0090*/ 	.short	0x0003
        /*0092*/ 	.short	0x0018
        /*0094*/ 	.byte	0x00, 0xf0, 0x21, 0x00


	//----- nvinfo : EIATTR_KPARAM_INFO
	.align		4
.L_761:
        /*0098*/ 	.byte	0x04, 0x17
        /*009a*/ 	.short	(.L_763 - .L_762)
.L_762:
        /*009c*/ 	.word	0x00000000
        /*00a0*/ 	.short	0x0002
        /*00a2*/ 	.short	0x0010
        /*00a4*/ 	.byte	0x00, 0xf0, 0x21, 0x00


	//----- nvinfo : EIATTR_KPARAM_INFO
	.align		4
.L_763:
        /*00a8*/ 	.byte	0x04, 0x17
        /*00aa*/ 	.short	(.L_765 - .L_764)
.L_764:
        /*00ac*/ 	.word	0x00000000
        /*00b0*/ 	.short	0x0001
        /*00b2*/ 	.short	0x0008
        /*00b4*/ 	.byte	0x00, 0xf0, 0x21, 0x00


	//----- nvinfo : EIATTR_KPARAM_INFO
	.align		4
.L_765:
        /*00b8*/ 	.byte	0x04, 0x17
        /*00ba*/ 	.short	(.L_767 - .L_766)
.L_766:
        /*00bc*/ 	.word	0x00000000
        /*00c0*/ 	.short	0x0000
        /*00c2*/ 	.short	0x0000
        /*00c4*/ 	.byte	0x00, 0xf0, 0x21, 0x00


	//----- nvinfo : EIATTR_SPARSE_MMA_MASK
	.align		4
.L_767:
        /*00c8*/ 	.byte	0x03, 0x50
        /*00ca*/ 	.short	0x0000


	//----- nvinfo : EIATTR_MAXREG_COUNT
	.align		4
        /*00cc*/ 	.byte	0x03, 0x1b
        /*00ce*/ 	.short	0x0040


	//----- nvinfo : EIATTR_NUM_BARRIERS
	.align		4
        /*00d0*/ 	.byte	0x02, 0x4c
        /*00d2*/ 	.byte	0x01
	.zero		1


	//----- nvinfo : EIATTR_MERCURY_ISA_VERSION
	.align		4
        /*00d4*/ 	.byte	0x03, 0x5f
        /*00d6*/ 	.short	0x0101


	//----- nvinfo : EIATTR_COOP_GROUP_MASK_REGIDS
	.align		4
        /*00d8*/ 	.byte	0x04, 0x29
        /*00da*/ 	.short	(.L_769 - .L_768)


	//   ....[0]....
.L_768:
        /*00dc*/ 	.word	0xffffffff


	//   ....[1]....
        /*00e0*/ 	.word	0xffffffff


	//   ....[2]....
        /*00e4*/ 	.word	0xffffffff


	//   ....[3]....
        /*00e8*/ 	.word	0xffffffff


	//   ....[4]....
        /*00ec*/ 	.word	0xffffffff


	//   ....[5]....
        /*00f0*/ 	.word	0xffffffff


	//   ....[6]....
        /*00f4*/ 	.word	0xffffffff


	//   ....[7]....
        /*00f8*/ 	.word	0xffffffff


	//   ....[8]....
        /*00fc*/ 	.word	0xffffffff


	//   ....[9]....
        /*0100*/ 	.word	0xffffffff


	//   ....[10]....
        /*0104*/ 	.word	0xffffffff


	//   ....[11]....
        /*0108*/ 	.word	0xffffffff


	//   ....[12]....
        /*010c*/ 	.word	0xffffffff


	//   ....[13]....
        /*0110*/ 	.word	0xffffffff


	//   ....[14]....
        /*0114*/ 	.word	0x05000017


	//   ....[15]....
        /*0118*/ 	.word	0x05000016


	//   ....[16]....
        /*011c*/ 	.word	0x05000018


	//   ....[17]....
        /*0120*/ 	.word	0x05000019


	//   ....[18]....
        /*0124*/ 	.word	0x0500001b


	//   ....[19]....
        /*0128*/ 	.word	0x0500001a


	//   ....[20]....
        /*012c*/ 	.word	0x0500001c


	//   ....[21]....
        /*0130*/ 	.word	0x05000011


	//   ....[22]....
        /*0134*/ 	.word	0x0500001b


	//   ....[23]....
        /*0138*/ 	.word	0x0500001a


	//   ....[24]....
        /*013c*/ 	.word	0x0500001c


	//   ....[25]....
        /*0140*/ 	.word	0x0500001d


	//   ....[26]....
        /*0144*/ 	.word	0x0500001f


	//   ....[27]....
        /*0148*/ 	.word	0x0500001e


	//   ....[28]....
        /*014c*/ 	.word	0x05000022


	//   ....[29]....
        /*0150*/ 	.word	0x05000011


	//   ....[30]....
        /*0154*/ 	.word	0x0500001b


	//   ....[31]....
        /*0158*/ 	.word	0x0500001a


	//   ....[32]....
        /*015c*/ 	.word	0x0500001c


	//   ....[33]....
        /*0160*/ 	.word	0x0500001d


	//   ....[34]....
        /*0164*/ 	.word	0x0500001f


	//   ....[35]....
        /*0168*/ 	.word	0x0500001e


	//   ....[36]....
        /*016c*/ 	.word	0x05000022


	//   ....[37]....
        /*0170*/ 	.word	0x05000011


	//   ....[38]....
        /*0174*/ 	.word	0x0500001d


	//   ....[39]....
        /*0178*/ 	.word	0x05000020


	//   ....[40]....
        /*017c*/ 	.word	0x0500001d


	//   ....[41]....
        /*0180*/ 	.word	0x05000028


	//   ....[42]....
        /*0184*/ 	.word	0x05000025


	//   ....[43]....
        /*0188*/ 	.word	0x0500001f


	//   ....[44]....
        /*018c*/ 	.word	0x0500001c


	//   ....[45]....
        /*0190*/ 	.word	0x0500001e


	//   ....[46]....
        /*0194*/ 	.word	0x05000019


	//   ....[47]....
        /*0198*/ 	.word	0x0500001c


	//   ....[48]....
        /*019c*/ 	.word	0x05000018


	//   ....[49]....
        /*01a0*/ 	.word	0x05000016


	//   ....[50]....
        /*01a4*/ 	.word	0x0500001a


	//   ....[51]....
        /*01a8*/ 	.word	0x0500001f


	//   ....[52]....
        /*01ac*/ 	.word	0x0500001d


	//   ....[53]....
        /*01b0*/ 	.word	0x05000017


	//   ....[54]....
        /*01b4*/ 	.word	0x05000020


	//   ....[55]....
        /*01b8*/ 	.word	0x05000019


	//   ....[56]....
        /*01bc*/ 	.word	0x05000016


	//   ....[57]....
        /*01c0*/ 	.word	0x05000015


	//   ....[58]....
        /*01c4*/ 	.word	0x0500001a


	//   ....[59]....
        /*01c8*/ 	.word	0x05000014


	//   ....[60]....
        /*01cc*/ 	.word	0x05000022


	//   ....[61]....
        /*01d0*/ 	.word	0x05000011


	//   ....[62]....
        /*01d4*/ 	.word	0x05000029


	//   ....[63]....
        /*01d8*/ 	.word	0x05000024


	//   ....[64]....
        /*01dc*/ 	.word	0x05000023


	//   ....[65]....
        /*01e0*/ 	.word	0x0500002a


	//   ....[66]....
        /*01e4*/ 	.word	0x0500002d


	//   ....[67]....
        /*01e8*/ 	.word	0x05000022


	//   ....[68]....
        /*01ec*/ 	.word	0x05000025


	//   ....[69]....
        /*01f0*/ 	.word	0x05000020


	//   ....[70]....
        /*01f4*/ 	.word	0x0500001c


	//   ....[71]....
        /*01f8*/ 	.word	0x0500001c


	//   ....[72]....
        /*01fc*/ 	.word	0x0500001c


	//   ....[73]....
        /*0200*/ 	.word	0x0500001c


	//   ....[74]....
        /*0204*/ 	.word	0x0500001c


	//   ....[75]....
        /*0208*/ 	.word	0x0500001c


	//   ....[76]....
        /*020c*/ 	.word	0x0500001c


	//   ....[77]....
        /*0210*/ 	.word	0x0500001c


	//   ....[78]....
        /*0214*/ 	.word	0x0500001c


	//   ....[79]....
        /*0218*/ 	.word	0x0500001c


	//   ....[80]....
        /*021c*/ 	.word	0x0500001c


	//   ....[81]....
        /*0220*/ 	.word	0x0500001c


	//   ....[82]....
        /*0224*/ 	.word	0x0500001c


	//   ....[83]....
        /*0228*/ 	.word	0x0500001c


	//   ....[84]....
        /*022c*/ 	.word	0x0500001c


	//   ....[85]....
        /*0230*/ 	.word	0x0500001c


	//   ....[86]....
        /*0234*/ 	.word	0x0500001c


	//   ....[87]....
        /*0238*/ 	.word	0x0500001c


	//   ....[88]....
        /*023c*/ 	.word	0x0500001c


	//   ....[89]....
        /*0240*/ 	.word	0x0500001c


	//   ....[90]....
        /*0244*/ 	.word	0x0500001c


	//   ....[91]....
        /*0248*/ 	.word	0x0500001c


	//   ....[92]....
        /*024c*/ 	.word	0x0500001c


	//   ....[93]....
        /*0250*/ 	.word	0x0500001c


	//   ....[94]....
        /*0254*/ 	.word	0x0500001c


	//   ....[95]....
        /*0258*/ 	.word	0x0500001c


	//   ....[96]....
        /*025c*/ 	.word	0x0500001c


	//   ....[97]....
        /*0260*/ 	.word	0x0500001c


	//   ....[98]....
        /*0264*/ 	.word	0x0500001c


	//   ....[99]....
        /*0268*/ 	.word	0x0500001c


	//   ....[100]....
        /*026c*/ 	.word	0x0500001c


	//   ....[101]....
        /*0270*/ 	.word	0x0500001c


	//   ....[102]....
        /*0274*/ 	.word	0x0500001c


	//   ....[103]....
        /*0278*/ 	.word	0x0500001c


	//   ....[104]....
        /*027c*/ 	.word	0x0500001c


	//   ....[105]....
        /*0280*/ 	.word	0x0500001c


	//   ....[106]....
        /*0284*/ 	.word	0x0500001c


	//   ....[107]....
        /*0288*/ 	.word	0x0500001c


	//   ....[108]....
        /*028c*/ 	.word	0x0500001c


	//   ....[109]....
        /*0290*/ 	.word	0x0500001c


	//   ....[110]....
        /*0294*/ 	.word	0x0500001c


	//   ....[111]....
        /*0298*/ 	.word	0x0500001c


	//   ....[112]....
        /*029c*/ 	.word	0x0500001c


	//   ....[113]....
        /*02a0*/ 	.word	0x0500001c


	//   ....[114]....
        /*02a4*/ 	.word	0x0500001c


	//   ....[115]....
        /*02a8*/ 	.word	0x0500001c


	//   ....[116]....
        /*02ac*/ 	.word	0x0500001c


	//   ....[117]....
        /*02b0*/ 	.word	0x0500001c


	//   ....[118]....
        /*02b4*/ 	.word	0x0500001c


	//   ....[119]....
        /*02b8*/ 	.word	0x0500001c


	//   ....[120]....
        /*02bc*/ 	.word	0x0500001c


	//   ....[121]....
        /*02c0*/ 	.word	0x0500001c


	//   ....[122]....
        /*02c4*/ 	.word	0x0500001c


	//   ....[123]....
        /*02c8*/ 	.word	0x0500001c


	//   ....[124]....
        /*02cc*/ 	.word	0x0500001c


	//   ....[125]....
        /*02d0*/ 	.word	0x0500001c


	//----- nvinfo : EIATTR_COOP_GROUP_INSTR_OFFSETS
	.align		4
.L_769:
        /*02d4*/ 	.byte	0x04, 0x28
        /*02d6*/ 	.short	(.L_771 - .L_770)


	//   ....[0]....
.L_770:
        /*02d8*/ 	.word	0x00001b30


	//   ....[1]....
        /*02dc*/ 	.word	0x00001ba0


	//   ....[2]....
        /*02e0*/ 	.word	0x00001bc0


	//   ....[3]....
        /*02e4*/ 	.word	0x00001be0


	//   ....[4]....
        /*02e8*/ 	.word	0x000022b0


	//   ....[5]....
        /*02ec*/ 	.word	0x000022c0


	//   ....[6]....
        /*02f0*/ 	.word	0x000022f0


	//   ....[7]....
        /*02f4*/ 	.word	0x00002300


	//   ....[8]....
        /*02f8*/ 	.word	0x00002330


	//   ....[9]....
        /*02fc*/ 	.word	0x00002340


	//   ....[10]....
        /*0300*/ 	.word	0x00002390


	//   ....[11]....
        /*0304*/ 	.word	0x000023d0


	//   ....[12]....
        /*0308*/ 	.word	0x00002460


	//   ....[13]....
        /*030c*/ 	.word	0x000024a0


	//   ....[14]....
        /*0310*/ 	.word	0x000036f0


	//   ....[15]....
        /*0314*/ 	.word	0x00003720


	//   ....[16]....
        /*0318*/ 	.word	0x00003750


	//   ....[17]....
        /*031c*/ 	.word	0x00003770


	//   ....[18]....
        /*0320*/ 	.word	0x000037a0


	//   ....[19]....
        /*0324*/ 	.word	0x000037b0


	//   ....[20]....
        /*0328*/ 	.word	0x000037e0


	//   ....[21]....
        /*032c*/ 	.word	0x000037f0


	//   ....[22]....
        /*0330*/ 	.word	0x000039e0


	//   ....[23]....
        /*0334*/ 	.word	0x00003a10


	//   ....[24]....
        /*0338*/ 	.word	0x00003a40


	//   ....[25]....
        /*033c*/ 	.word	0x00003a60


	//   ....[26]....
        /*0340*/ 	.word	0x00003a90


	//   ....[27]....
        /*0344*/ 	.word	0x00003aa0


	//   ....[28]....
        /*0348*/ 	.word	0x00003ad0


	//   ....[29]....
        /*034c*/ 	.word	0x00003ae0


	//   ....[30]....
        /*0350*/ 	.word	0x00003c70


	//   ....[31]....
        /*0354*/ 	.word	0x00003ca0


	//   ....[32]....
        /*0358*/ 	.word	0x00003cd0


	//   ....[33]....
        /*035c*/ 	.word	0x00003cf0


	//   ....[34]....
        /*0360*/ 	.word	0x00003d20


	//   ....[35]....
        /*0364*/ 	.word	0x00003d30


	//   ....[36]....
        /*0368*/ 	.word	0x00003d60


	//   ....[37]....
        /*036c*/ 	.word	0x00003d70


	//   ....[38]....
        /*0370*/ 	.word	0x000040d0


	//   ....[39]....
        /*0374*/ 	.word	0x000040e0


	//   ....[40]....
        /*0378*/ 	.word	0x00004160


	//   ....[41]....
        /*037c*/ 	.word	0x00004180


	//   ....[42]....
        /*0380*/ 	.word	0x000041c0


	//   ....[43]....
        /*0384*/ 	.word	0x000041d0


	//   ....[44]....
        /*0388*/ 	.word	0x000041e0


	//   ....[45]....
        /*038c*/ 	.word	0x00004210


	//   ....[46]....
        /*0390*/ 	.word	0x00004270


	//   ....[47]....
        /*0394*/ 	.word	0x000042b0


	//   ....[48]....
        /*0398*/ 	.word	0x000042f0


	//   ....[49]....
        /*039c*/ 	.word	0x00004300


	//   ....[50]....
        /*03a0*/ 	.word	0x00004330


	//   ....[51]....
        /*03a4*/ 	.word	0x00004340


	//   ....[52]....
        /*03a8*/ 	.word	0x00004370


	//   ....[53]....
        /*03ac*/ 	.word	0x00004390


	//   ....[54]....
        /*03b0*/ 	.word	0x000043a0


	//   ....[55]....
        /*03b4*/ 	.word	0x000043e0


	//   ....[56]....
        /*03b8*/ 	.word	0x00004440


	//   ....[57]....
        /*03bc*/ 	.word	0x00004470


	//   ....[58]....
        /*03c0*/ 	.word	0x00004490


	//   ....[59]....
        /*03c4*/ 	.word	0x000044c0


	//   ....[60]....
        /*03c8*/ 	.word	0x000044d0


	//   ....[61]....
        /*03cc*/ 	.word	0x00004500


	//   ....[62]....
        /*03d0*/ 	.word	0x00004520


	//   ....[63]....
        /*03d4*/ 	.word	0x00004550


	//   ....[64]....
        /*03d8*/ 	.word	0x00004570


	//   ....[65]....
        /*03dc*/ 	.word	0x000045a0


	//   ....[66]....
        /*03e0*/ 	.word	0x000045d0


	//   ....[67]....
        /*03e4*/ 	.word	0x00004620


	//   ....[68]....
        /*03e8*/ 	.word	0x00004730


	//   ....[69]....
        /*03ec*/ 	.word	0x00004790


	//   ....[70]....
        /*03f0*/ 	.word	0x00004940


	//   ....[71]....
        /*03f4*/ 	.word	0x00004990


	//   ....[72]....
        /*03f8*/ 	.word	0x00004a00


	//   ....[73]....
        /*03fc*/ 	.word	0x00004a60


	//   ....[74]....
        /*0400*/ 	.word	0x00004ad0


	//   ....[75]....
        /*0404*/ 	.word	0x00004b30


	//   ....[76]....
        /*0408*/ 	.word	0x00004ba0


	//   ....[77]....
        /*040c*/ 	.word	0x00004c00


	//   ....[78]....
        /*0410*/ 	.word	0x00004ca0


	//   ....[79]....
        /*0414*/ 	.word	0x00004d30


	//   ....[80]....
        /*0418*/ 	.word	0x00004da0


	//   ....[81]....
        /*041c*/ 	.word	0x00004e00


	//   ....[82]....
        /*0420*/ 	.word	0x00004e70


	//   ....[83]....
        /*0424*/ 	.word	0x00004ed0


	//   ....[84]....
        /*0428*/ 	.word	0x00004f40


	//   ....[85]....
        /*042c*/ 	.word	0x00004fa0


	//   ....[86]....
        /*0430*/ 	.word	0x00005040


	//   ....[87]....
        /*0434*/ 	.word	0x000050d0


	//   ....[88]....
        /*0438*/ 	.word	0x00005140


	//   ....[89]....
        /*043c*/ 	.word	0x000051a0


	//   ....[90]....
        /*0440*/ 	.word	0x00005210


	//   ....[91]....
        /*0444*/ 	.word	0x00005270


	//   ....[92]....
        /*0448*/ 	.word	0x000052e0


	//   ....[93]....
        /*044c*/ 	.word	0x00005340


	//   ....[94]....
        /*0450*/ 	.word	0x000053e0


	//   ....[95]....
        /*0454*/ 	.word	0x000054a0


	//   ....[96]....
        /*0458*/ 	.word	0x000055a0


	//   ....[97]....
        /*045c*/ 	.word	0x000055f0


	//   ....[98]....
        /*0460*/ 	.word	0x000056b0


	//   ....[99]....
        /*0464*/ 	.word	0x00005700


	//   ....[100]....
        /*0468*/ 	.word	0x00005770


	//   ....[101]....
        /*046c*/ 	.word	0x000057c0


	//   ....[102]....
        /*0470*/ 	.word	0x00005830


	//   ....[103]....
        /*0474*/ 	.word	0x00005890


	//   ....[104]....
        /*0478*/ 	.word	0x00005900


	//   ....[105]....
        /*047c*/ 	.word	0x00005960


	//   ....[106]....
        /*0480*/ 	.word	0x00005a00


	//   ....[107]....
        /*0484*/ 	.word	0x00005a80


	//   ....[108]....
        /*0488*/ 	.word	0x00005b10


	//   ....[109]....
        /*048c*/ 	.word	0x00005b80


	//   ....[110]....
        /*0490*/ 	.word	0x00005bf0


	//   ....[111]....
        /*0494*/ 	.word	0x00005c50


	//   ....[112]....
        /*0498*/ 	.word	0x00005cd0


	//   ....[113]....
        /*049c*/ 	.word	0x00005d50


	//   ....[114]....
        /*04a0*/ 	.word	0x00005df0


	//   ....[115]....
        /*04a4*/ 	.word	0x00005e60


	//   ....[116]....
        /*04a8*/ 	.word	0x00005ef0


	//   ....[117]....
        /*04ac*/ 	.word	0x00005f90


	//   ....[118]....
        /*04b0*/ 	.word	0x00006020


	//   ....[119]....
        /*04b4*/ 	.word	0x00006080


	//   ....[120]....
        /*04b8*/ 	.word	0x000060f0


	//   ....[121]....
        /*04bc*/ 	.word	0x00006170


	//   ....[122]....
        /*04c0*/ 	.word	0x00006210


	//   ....[123]....
        /*04c4*/ 	.word	0x000062c0


	//   ....[124]....
        /*04c8*/ 	.word	0x000063d0


	//   ....[125]....
        /*04cc*/ 	.word	0x00006450


	//----- nvinfo : EIATTR_EXIT_INSTR_OFFSETS
	.align		4
.L_771:
        /*04d0*/ 	.byte	0x04, 0x1c
        /*04d2*/ 	.short	(.L_773 - .L_772)


	//   ....[0]....
.L_772:
        /*04d4*/ 	.word	0x000027f0


	//   ....[1]....
        /*04d8*/ 	.word	0x000048e0


	//----- nvinfo : EIATTR_MAX_THREADS
	.align		4
.L_773:
        /*04dc*/ 	.byte	0x04, 0x05
        /*04de*/ 	.short	(.L_775 - .L_774)
.L_774:
        /*04e0*/ 	.word	0x00000140
        /*04e4*/ 	.word	0x00000001
        /*04e8*/ 	.word	0x00000001


	//----- nvinfo : EIATTR_CRS_STACK_SIZE
	.align		4
.L_775:
        /*04ec*/ 	.byte	0x04, 0x1e
        /*04ee*/ 	.short	(.L_777 - .L_776)
.L_776:
        /*04f0*/ 	.word	0x00000000


	//----- nvinfo : EIATTR_CBANK_PARAM_SIZE
	.align		4
.L_777:
        /*04f4*/ 	.byte	0x03, 0x19
        /*04f6*/ 	.short	0x0060


	//----- nvinfo : EIATTR_PARAM_CBANK
	.align		4
        /*04f8*/ 	.byte	0x04, 0x0a
        /*04fa*/ 	.short	(.L_779 - .L_778)
	.align		4
.L_778:
        /*04fc*/ 	.word	index@(.nv.constant0._ZN13group_norm_v218gn_bwd_cuda_kernelI13__nv_bfloat16Li320ELi3ELi16ELi80ELi256ELb1ELb1ELi4ELi320ELi320ELi4ELb1ELi5ELb0ELb0ELNS_15WgradSyncMethodE2ENS_16CompileConditionILi900EEEEEvPT_S6_S6_PKS5_S8_S8_S8_PKfflPfPj)
        /*0500*/ 	.short	0x0210
        /*0502*/ 	.short	0x0060


	//----- nvinfo : EIATTR_SW_WAR
	.align		4
.L_779:
        /*0504*/ 	.byte	0x04, 0x36
        /*0506*/ 	.short	(.L_781 - .L_780)
.L_780:
        /*0508*/ 	.word	0x00000008
.L_781:


//--------------------- .nv.info._ZN13group_norm_v218gn_bwd_cuda_kernelI13__nv_bfloat16Li320ELi1ELi16ELi80ELi256ELb1ELb1ELi8ELi320ELi320ELi4ELb1ELi4ELb0ELb0ELNS_15WgradSyncMethodE3ENS_16CompileConditionILi900EEEEEvPT_S6_S6_PKS5_S8_S8_S8_PKfflPfPj --------------------------
	.section	.nv.info._ZN13group_norm_v218gn_bwd_cuda_kernelI13__nv_bfloat16Li320ELi1ELi16ELi80ELi256ELb1ELb1ELi8ELi320ELi320ELi4ELb1ELi4ELb0ELb0ELNS_15WgradSyncMethodE3ENS_16CompileConditionILi900EEEEEvPT_S6_S6_PKS5_S8_S8_S8_PKfflPfPj,"",@"SHT_CUDA_INFO"
	.sectionflags	@""
	.align	4


	//----- nvinfo : EIATTR_CUDA_API_VERSION
	.align		4
        /*0000*/ 	.byte	0x04, 0x37
        /*0002*/ 	.short	(.L_783 - .L_782)
.L_782:
        /*0004*/ 	.word	0x00000082


	//----- nvinfo : EIATTR_KPARAM_INFO
	.align		4
.L_783:
        /*0008*/ 	.byte	0x04, 0x17
        /*000a*/ 	.short	(.L_785 - .L_784)
.L_784:
        /*000c*/ 	.word	0x00000000
        /*0010*/ 	.short	0x000b
        /*0012*/ 	.short	0x0058
        /*0014*/ 	.byte	0x00, 0xf0, 0x21, 0x00


	//----- nvinfo : EIATTR_KPARAM_INFO
	.align		4
.L_785:
        /*0018*/ 	.byte	0x04, 0x17
        /*001a*/ 	.short	(.L_787 - .L_786)
.L_786:
        /*001c*/ 	.word	0x00000000
        /*0020*/ 	.short	0x000a
        /*0022*/ 	.short	0x0050
        /*0024*/ 	.byte	0x00, 0xf0, 0x21, 0x00


	//----- nvinfo : EIATTR_KPARAM_INFO
	.align		4
.L_787:
        /*0028*/ 	.byte	0x04, 0x17
        /*002a*/ 	.short	(.L_789 - .L_788)
.L_788:
        /*002c*/ 	.word	0x00000000
        /*0030*/ 	.short	0x0009
        /*0032*/ 	.short	0x0048
        /*0034*/ 	.byte	0x00, 0xf0, 0x21, 0x00


	//----- nvinfo : EIATTR_KPARAM_INFO
	.align		4
.L_789:
        /*0038*/ 	.byte	0x04, 0x17
        /*003a*/ 	.short	(.L_791 - .L_790)
.L_790:
        /*003c*/ 	.word	0x00000000
        /*0040*/ 	.short	0x0008
        /*0042*/ 	.short	0x0040
        /*0044*/ 	.byte	0x00, 0xf0, 0x11, 0x00


	//----- nvinfo : EIATTR_KPARAM_INFO
	.align		4
.L_791:
        /*0048*/ 	.byte	0x04, 0x17
        /*004a*/ 	.short	(.L_793 - .L_792)
.L_792:
        /*004c*/ 	.word	0x00000000
        /*0050*/ 	.short	0x0007
        /*0052*/ 	.short	0x0038
        /*0054*/ 	.byte	0x00, 0xf0, 0x21, 0x00


	//----- nvinfo : EIATTR_KPARAM_INFO
	.align		4
.L_793:
        /*0058*/ 	.byte	0x04, 0x17
        /*005a*/ 	.short	(.L_795 - .L_794)
.L_794:
        /*005c*/ 	.word	0x00000000
        /*0060*/ 	.short	0x0006
        /*0062*/ 	.short	0x0030
        /*0064*/ 	.byte	0x00, 0xf0, 0x21, 0x00


	//----- nvinfo : EIATTR_KPARAM_INFO
	.align		4
.L_795:
        /*0068*/ 	.byte	0x04, 0x17
        /*006a*/ 	.short	(.L_797 - .L_796)
.L_796:
        /*006c*/ 	.word	0x00000000
        /*0070*/ 	.short	0x0005
        /*0072*/ 	.short	0x0028
        /*0074*/ 	.byte	0x00, 0xf0, 0x21, 0x00


	//----- nvinfo : EIATTR_KPARAM_INFO
	.align		4
.L_797:
        /*0078*/ 	.byte	0x04, 0x17
        /*007a*/ 	.short	(.L_799 - .L_798)
.L_798:
        /*007c*/ 	.word	0x00000000
        /*0080*/ 	.short	0x0004
        /*0082*/ 	.short	0x0020
        /*0084*/ 	.byte	0x00, 0xf0, 0x21, 0x00


	//----- nvinfo : EIATTR_KPARAM_INFO
	.align		4
.L_799:
        /*0088*/ 	.byte	0x04, 0x17
        /*008a*/ 	.short	(.L_801 - .L_800)
.L_800:
        /*008c*/ 	.word	0x00000000
        /*0090*/ 	.short	0x0003
        /*0092*/ 	.short	0x0018
        /*0094*/ 	.byte	0x00, 0xf0, 0x21, 0x00


	//----- nvinfo : EIATTR_KPARAM_INFO
	.align		4
.L_801:
        /*0098*/ 	.byte	0x04, 0x17
        /*009a*/ 	.short	(.L_803 - .L_802)
.L_802:
        /*009c*/ 	.word	0x00000000
        /*00a0*/ 	.short	0x0002
        /*00a2*/ 	.short	0x0010
        /*00a4*/ 	.byte	0x00, 0xf0, 0x21, 0x00


	//----- nvinfo : EIATTR_KPARAM_INFO
	.align		4
.L_803:
        /*00a8*/ 	.byte	0x04, 0x17
        /*00aa*/ 	.short	(.L_805 - .L_804)
.L_804:
        /*00ac*/ 	.word	0x00000000
        /*00b0*/ 	.short	0x0001
        /*00b2*/ 	.short	0x0008
        /*00b4*/ 	.byte	0x00, 0xf0, 0x21, 0x00


	//----- nvinfo : EIATTR_KPARAM_INFO
	.align		4
.L_805:
        /*00b8*/ 	.byte	0x04, 0x17
        /*00ba*/ 	.short	(.L_807 - .L_806)
.L_806:
        /*00bc*/ 	.word	0x00000000
        /*00c0*/ 	.short	0x0000
        /*00c2*/ 	.short	0x0000
        /*00c4*/ 	.byte	0x00, 0xf0, 0x21, 0x00


	//----- nvinfo : EIATTR_SPARSE_MMA_MASK
	.align		4
.L_807:
        /*00c8*/ 	.byte	0x03, 0x50
        /*00ca*/ 	.short	0x0000


	//----- nvinfo : EIATTR_MAXREG_COUNT
	.align		4
        /*00cc*/ 	.byte	0x03, 0x1b
        /*00ce*/ 	.short	0x00a8


	//----- nvinfo : EIATTR_NUM_BARRIERS
	.align		4
        /*00d0*/ 	.byte	0x02, 0x4c
        /*00d2*/ 	.byte	0x01
	.zero		1


	//----- nvinfo : EIATTR_MERCURY_ISA_VERSION
	.align		4
        /*00d4*/ 	.byte	0x03, 0x5f
        /*00d6*/ 	.short	0x0101


	//----- nvinfo : EIATTR_COOP_GROUP_MASK_REGIDS
	.align		4
        /*00d8*/ 	.byte	0x04, 0x29
        /*00da*/ 	.short	(.L_809 - .L_808)


	//   ....[0]....
.L_808:
        /*00dc*/ 	.word	0xffffffff


	//   ....[1]....
        /*00e0*/ 	.word	0xffffffff


	//   ....[2]....
        /*00e4*/ 	.word	0xffffffff


	//   ....[3]....
        /*00e8*/ 	.word	0xffffffff


	//   ....[4]....
        /*00ec*/ 	.word	0xffffffff


	//   ....[5]....
        /*00f0*/ 	.word	0xffffffff


	//   ....[6]....
        /*00f4*/ 	.word	0xffffffff


	//   ....[7]....
        /*00f8*/ 	.word	0xffffffff


	//   ....[8]....
        /*00fc*/ 	.word	0xffffffff


	//   ....[9]....
        /*0100*/ 	.word	0xffffffff


	//   ....[10]....
        /*0104*/ 	.word	0xffffffff


	//   ....[11]....
        /*0108*/ 	.word	0xffffffff


	//   ....[12]....
        /*010c*/ 	.word	0xffffffff


	//   ....[13]....
        /*0110*/ 	.word	0xffffffff


	//   ....[14]....
        /*0114*/ 	.word	0x05000011


	//   ....[15]....
        /*0118*/ 	.word	0x05000016


	//   ....[16]....
        /*011c*/ 	.word	0x05000018


	//   ....[17]....
        /*0120*/ 	.word	0x05000017


	//   ....[18]....
        /*0124*/ 	.word	0x0500001f


	//   ....[19]....
        /*0128*/ 	.word	0x05000012


	//   ....[20]....
        /*012c*/ 	.word	0x05000016


	//   ....[21]....
        /*0130*/ 	.word	0x05000019


	//   ....[22]....
        /*0134*/ 	.word	0x05000011


	//   ....[23]....
        /*0138*/ 	.word	0x05000016


	//   ....[24]....
        /*013c*/ 	.word	0x05000018


	//   ....[25]....
        /*0140*/ 	.word	0x05000017


	//   ....[26]....
        /*0144*/ 	.word	0x05000023


	//   ....[27]....
        /*0148*/ 	.word	0x05000022


	//   ....[28]....
        /*014c*/ 	.word	0x05000016


	//   ....[29]....
        /*0150*/ 	.word	0x05000019


	//   ....[30]....
        /*0154*/ 	.word	0x05000011


	//   ....[31]....
        /*0158*/ 	.word	0x05000016


	//   ....[32]....
        /*015c*/ 	.word	0x05000018


	//   ....[33]....
        /*0160*/ 	.word	0x05000017


	//   ....[34]....
        /*0164*/ 	.word	0x05000023


	//   ....[35]....
        /*0168*/ 	.word	0x05000022


	//   ....[36]....
        /*016c*/ 	.word	0x05000016


	//   ....[37]....
        /*0170*/ 	.word	0x05000019


	//   ....[38]....
        /*0174*/ 	.word	0x05000016


	//   ....[39]....
        /*0178*/ 	.word	0x05000011


	//   ....[40]....
        /*017c*/ 	.word	0x05000019


	//   ....[41]....
        /*0180*/ 	.word	0x05000017


	//   ....[42]....
        /*0184*/ 	.word	0x0500001f


	//   ....[43]....
        /*0188*/ 	.word	0x05000018


	//   ....[44]....
        /*018c*/ 	.word	0x05000023


	//   ....[45]....
        /*0190*/ 	.word	0x05000026


	//   ....[46]....
        /*0194*/ 	.word	0x05000016


	//   ....[47]....
        /*0198*/ 	.word	0x0500002b


	//   ....[48]....
        /*019c*/ 	.word	0x05000018


	//   ....[49]....
        /*01a0*/ 	.word	0x0500001a


	//   ....[50]....
        /*01a4*/ 	.word	0x05000011


	//   ....[51]....
        /*01a8*/ 	.word	0x05000020


	//   ....[52]....
        /*01ac*/ 	.word	0x05000014


	//   ....[53]....
        /*01b0*/ 	.word	0x05000015


	//   ....[54]....
        /*01b4*/ 	.word	0x05000029


	//   ....[55]....
        /*01b8*/ 	.word	0x0500002b


	//   ....[56]....
        /*01bc*/ 	.word	0x05000021


	//   ....[57]....
        /*01c0*/ 	.word	0x05000020


	//   ....[58]....
        /*01c4*/ 	.word	0x05000025


	//   ....[59]....
        /*01c8*/ 	.word	0x05000027


	//   ....[60]....
        /*01cc*/ 	.word	0x0500001a


	//   ....[61]....
        /*01d0*/ 	.word	0x0500001f


	//   ....[62]....
        /*01d4*/ 	.word	0x0500002c


	//   ....[63]....
        /*01d8*/ 	.word	0x05000023


	//   ....[64]....
        /*01dc*/ 	.word	0x05000021


	//   ....[65]....
        /*01e0*/ 	.word	0x05000026


	//   ....[66]....
        /*01e4*/ 	.word	0x05000028


	//   ....[67]....
        /*01e8*/ 	.word	0x0500002b


	//   ....[68]....
        /*01ec*/ 	.word	0x05000018


	//   ....[69]....
        /*01f0*/ 	.word	0x05000019


	//   ....[70]....
        /*01f4*/ 	.word	0x05000011


	//   ....[71]....
        /*01f8*/ 	.word	0x05000011


	//   ....[72]....
        /*01fc*/ 	.word	0x05000011


	//   ....[73]....
        /*0200*/ 	.word	0x05000011


	//   ....[74]....
        /*0204*/ 	.word	0x05000011


	//   ....[75]....
        /*0208*/ 	.word	0x05000011


	//   ....[76]....
        /*020c*/ 	.word	0x05000011


	//   ....[77]....
        /*0210*/ 	.word	0x05000011


	//   ....[78]....
        /*0214*/ 	.word	0x05000011


	//   ....[79]....
        /*0218*/ 	.word	0x05000011


	//   ....[80]....
        /*021c*/ 	.word	0x05000011


	//   ....[81]....
        /*0220*/ 	.word	0x05000011


	//   ....[82]....
        /*0224*/ 	.word	0x05000011


	//   ....[83]....
        /*0228*/ 	.word	0x05000011


	//   ....[84]....
        /*022c*/ 	.word	0x05000011


	//   ....[85]....
        /*0230*/ 	.word	0x05000011


	//   ....[86]....
        /*0234*/ 	.word	0x05000011


	//   ....[87]....
        /*0238*/ 	.word	0x05000011


	//   ....[88]....
        /*023c*/ 	.word	0x05000011


	//   ....[89]....
        /*0240*/ 	.word	0x05000011


	//   ....[90]....
        /*0244*/ 	.word	0x05000011


	//   ....[91]....
        /*0248*/ 	.word	0x05000011


	//   ....[92]....
        /*024c*/ 	.word	0x05000011


	//   ....[93]....
        /*0250*/ 	.word	0x05000011


	//   ....[94]....
        /*0254*/ 	.word	0x05000011


	//   ....[95]....
        /*0258*/ 	.word	0x05000011


	//   ....[96]....
        /*025c*/ 	.word	0x05000011


	//   ....[97]....
        /*0260*/ 	.word	0x05000011


	//   ....[98]....
        /*0264*/ 	.word	0x05000011


	//   ....[99]....
        /*0268*/ 	.word	0x05000011


	//   ....[100]....
        /*026c*/ 	.word	0x05000011


	//   ....[101]....
        /*0270*/ 	.word	0x05000011


	//   ....[102]....
        /*0274*/ 	.word	0x05000011


	//   ....[103]....
        /*0278*/ 	.word	0x05000011


	//   ....[104]....
        /*027c*/ 	.word	0x05000011


	//   ....[105]....
        /*0280*/ 	.word	0x05000011


	//   ....[106]....
        /*0284*/ 	.word	0x05000011


	//   ....[107]....
        /*0288*/ 	.word	0x05000011


	//   ....[108]....
        /*028c*/ 	.word	0x05000011


	//   ....[109]....
        /*0290*/ 	.word	0x05000011


	//   ....[110]....
        /*0294*/ 	.word	0x05000011


	//   ....[111]....
        /*0298*/ 	.word	0x05000011


	//   ....[112]....
        /*029c*/ 	.word	0x05000011


	//   ....[113]....
        /*02a0*/ 	.word	0x05000011


	//   ....[114]....
        /*02a4*/ 	.word	0x05000011


	//   ....[115]....
        /*02a8*/ 	.word	0x05000011


	//   ....[116]....
        /*02ac*/ 	.word	0x05000011


	//   ....[117]....
        /*02b0*/ 	.word	0x05000011


	//   ....[118]....
        /*02b4*/ 	.word	0x05000011


	//   ....[119]....
        /*02b8*/ 	.word	0x05000011


	//   ....[120]....
        /*02bc*/ 	.word	0x05000011


	//   ....[121]....
        /*02c0*/ 	.word	0x05000011


	//   ....[122]....
        /*02c4*/ 	.word	0x05000011


	//   ....[123]....
        /*02c8*/ 	.word	0x05000011


	//   ....[124]....
        /*02cc*/ 	.word	0x05000011


	//   ....[125]....
        /*02d0*/ 	.word	0x05000011


	//----- nvinfo : EIATTR_COOP_GROUP_INSTR_OFFSETS
	.align		4
.L_809:
        /*02d4*/ 	.byte	0x04, 0x28
        /*02d6*/ 	.short	(.L_811 - .L_810)


	//   ....[0]....
.L_810:
        /*02d8*/ 	.word	0x00002170


	//   ....[1]....
        /*02dc*/ 	.word	0x000021b0


	//   ....[2]....
        /*02e0*/ 	.word	0x000021f0


	//   ....[3]....
        /*02e4*/ 	.word	0x00002200


	//   ....[4]....
        /*02e8*/ 	.word	0x00002860


	//   ....[5]....
        /*02ec*/ 	.word	0x00002870


	//   ....[6]....
        /*02f0*/ 	.word	0x000028b0


	//   ....[7]....
        /*02f4*/ 	.word	0x000028c0


	//   ....[8]....
        /*02f8*/ 	.word	0x00002900


	//   ....[9]....
        /*02fc*/ 	.word	0x00002940


	//   ....[10]....
        /*0300*/ 	.word	0x000029e0


	//   ....[11]....
        /*0304*/ 	.word	0x00002a20


	//   ....[12]....
        /*0308*/ 	.word	0x00002b30


	//   ....[13]....
        /*030c*/ 	.word	0x00002b60


	//   ....[14]....
        /*0310*/ 	.word	0x00004090


	//   ....[15]....
        /*0314*/ 	.word	0x000040b0


	//   ....[16]....
        /*0318*/ 	.word	0x000040f0


	//   ....[17]....
        /*031c*/ 	.word	0x00004100


	//   ....[18]....
        /*0320*/ 	.word	0x00004130


	//   ....[19]....
        /*0324*/ 	.word	0x00004140


	//   ....[20]....
        /*0328*/ 	.word	0x00004170


	//   ....[21]....
        /*032c*/ 	.word	0x00004180


	//   ....[22]....
        /*0330*/ 	.word	0x00004360


	//   ....[23]....
        /*0334*/ 	.word	0x00004390


	//   ....[24]....
        /*0338*/ 	.word	0x000043c0


	//   ....[25]....
        /*033c*/ 	.word	0x000043d0


	//   ....[26]....
        /*0340*/ 	.word	0x00004400


	//   ....[27]....
        /*0344*/ 	.word	0x00004410


	//   ....[28]....
        /*0348*/ 	.word	0x00004440


	//   ....[29]....
        /*034c*/ 	.word	0x00004450


	//   ....[30]....
        /*0350*/ 	.word	0x000045d0


	//   ....[31]....
        /*0354*/ 	.word	0x00004600


	//   ....[32]....
        /*0358*/ 	.word	0x00004630


	//   ....[33]....
        /*035c*/ 	.word	0x00004640


	//   ....[34]....
        /*0360*/ 	.word	0x00004670


	//   ....[35]....
        /*0364*/ 	.word	0x00004680


	//   ....[36]....
        /*0368*/ 	.word	0x000046b0


	//   ....[37]....
        /*036c*/ 	.word	0x000046c0


	//   ....[38]....
        /*0370*/ 	.word	0x000049d0


	//   ....[39]....
        /*0374*/ 	.word	0x00004a50


	//   ....[40]....
        /*0378*/ 	.word	0x00004aa0


	//   ....[41]....
        /*037c*/ 	.word	0x00004ad0


	//   ....[42]....
        /*0380*/ 	.word	0x00004ae0


	//   ....[43]....
        /*0384*/ 	.word	0x00004b00


	//   ....[44]....
        /*0388*/ 	.word	0x00004b30


	//   ....[45]....
        /*038c*/ 	.word	0x00004b60


	//   ....[46]....
        /*0390*/ 	.word	0x00004b90


	//   ....[47]....
        /*0394*/ 	.word	0x00004bc0


	//   ....[48]....
        /*0398*/ 	.word	0x00004be0


	//   ....[49]....
        /*039c*/ 	.word	0x00004c00


	//   ....[50]....
        /*03a0*/ 	.word	0x00004c20


	//   ....[51]....
        /*03a4*/ 	.word	0x00004c40


	//   ....[52]....
        /*03a8*/ 	.word	0x00004c80


	//   ....[53]....
        /*03ac*/ 	.word	0x00004cb0


	//   ....[54]....
        /*03b0*/ 	.word	0x00004ce0


	//   ....[55]....
        /*03b4*/ 	.word	0x00004d10


	//   ....[56]....
        /*03b8*/ 	.word	0x00004d30


	//   ....[57]....
        /*03bc*/ 	.word	0x00004d60


	//   ....[58]....
        /*03c0*/ 	.word	0x00004d80


	//   ....[59]....
        /*03c4*/ 	.word	0x00004da0


	//   ....[60]....
        /*03c8*/ 	.word	0x00004dd0


	//   ....[61]....
        /*03cc*/ 	.word	0x00004e00


	//   ....[62]....
        /*03d0*/ 	.word	0x00004e50


	//   ....[63]....
        /*03d4*/ 	.word	0x00004e70


	//   ....[64]....
        /*03d8*/ 	.word	0x00004ea0


	//   ....[65]....
        /*03dc*/ 	.word	0x00004ec0


	//   ....[66]....
        /*03e0*/ 	.word	0x00004ee0


	//   ....[67]....
        /*03e4*/ 	.word	0x00004f20


	//   ....[68]....
        /*03e8*/ 	.word	0x00004ff0


	//   ....[69]....
        /*03ec*/ 	.word	0x00005060


	//   ....[70]....
        /*03f0*/ 	.word	0x00005210


	//   ....[71]....
        /*03f4*/ 	.word	0x00005260


	//   ....[72]....
        /*03f8*/ 	.word	0x000052d0


	//   ....[73]....
        /*03fc*/ 	.word	0x00005330


	//   ....[74]....
        /*0400*/ 	.word	0x000053a0


	//   ....[75]....
        /*0404*/ 	.word	0x00005400


	//   ....[76]....
        /*0408*/ 	.word	0x00005470


	//   ....[77]....
        /*040c*/ 	.word	0x000054d0


	//   ....[78]....
        /*0410*/ 	.word	0x00005570


	//   ....[79]....
        /*0414*/ 	.word	0x00005600


	//   ....[80]....
        /*0418*/ 	.word	0x00005670


	//   ....[81]....
        /*041c*/ 	.word	0x000056d0


	//   ....[82]....
        /*0420*/ 	.word	0x00005740


	//   ....[83]....
        /*0424*/ 	.word	0x000057a0


	//   ....[84]....
        /*0428*/ 	.word	0x00005810


	//   ....[85]....
        /*042c*/ 	.word	0x00005870


	//   ....[86]....
        /*0430*/ 	.word	0x00005910


	//   ....[87]....
        /*0434*/ 	.word	0x000059a0


	//   ....[88]....
        /*0438*/ 	.word	0x00005a10


	//   ....[89]....
        /*043c*/ 	.word	0x00005a70


	//   ....[90]....
        /*0440*/ 	.word	0x00005ae0


	//   ....[91]....
        /*0444*/ 	.word	0x00005b40


	//   ....[92]....
        /*0448*/ 	.word	0x00005bb0


	//   ....[93]....
        /*044c*/ 	.word	0x00005c10


	//   ....[94]....
        /*0450*/ 	.word	0x00005cb0


	//   ....[95]....
        /*0454*/ 	.word	0x00005d70


	//   ....[96]....
        /*0458*/ 	.word	0x00005e80


	//   ....[97]....
        /*045c*/ 	.word	0x00005ed0


	//   ....[98]....
        /*0460*/ 	.word	0x00005f70


	//   ....[99]....
        /*0464*/ 	.word	0x00005fc0


	//   ....[100]....
        /*0468*/ 	.word	0x00006050


	//   ....[101]....
        /*046c*/ 	.word	0x000060a0


	//   ....[102]....
        /*0470*/ 	.word	0x00006100


	//   ....[103]....
        /*0474*/ 	.word	0x00006150


	//   ....[104]....
        /*0478*/ 	.word	0x000061c0


	//   ....[105]....
        /*047c*/ 	.word	0x00006220


	//   ....[106]....
        /*0480*/ 	.word	0x000062c0


	//   ....[107]....
        /*0484*/ 	.word	0x00006330


	//   ....[108]....
        /*0488*/ 	.word	0x000063d0


	//   ....[109]....
        /*048c*/ 	.word	0x00006430


	//   ....[110]....
        /*0490*/ 	.word	0x000064a0


	//   ....[111]....
        /*0494*/ 	.word	0x00006500


	//   ....[112]....
        /*0498*/ 	.word	0x00006570


	//   ....[113]....
        /*049c*/ 	.word	0x000065d0


	//   ....[114]....
        /*04a0*/ 	.word	0x00006690


	//   ....[115]....
        /*04a4*/ 	.word	0x00006700


	//   ....[116]....
        /*04a8*/ 	.word	0x000067c0


	//   ....[117]....
        /*04ac*/ 	.word	0x00006880


	//   ....[118]....
        /*04b0*/ 	.word	0x00006940


	//   ....[119]....
        /*04b4*/ 	.word	0x000069c0


	//   ....[120]....
        /*04b8*/ 	.word	0x00006a30


	//   ....[121]....
        /*04bc*/ 	.word	0x00006a90


	//   ....[122]....
        /*04c0*/ 	.word	0x00006b00


	//   ....[123]....
        /*04c4*/ 	.word	0x00006b60


	//   ....[124]....
        /*04c8*/ 	.word	0x00006c70


	//   ....[125]....
        /*04cc*/ 	.word	0x00006ce0


	//----- nvinfo : EIATTR_EXIT_INSTR_OFFSETS
	.align		4
.L_811:
        /*04d0*/ 	.byte	0x04, 0x1c
        /*04d2*/ 	.short	(.L_813 - .L_812)


	//   ....[0]....
.L_812:
        /*04d4*/ 	.word	0x000030b0


	//   ....[1]....
        /*04d8*/ 	.word	0x000051b0


	//----- nvinfo : EIATTR_MAX_THREADS
	.align		4
.L_813:
        /*04dc*/ 	.byte	0x04, 0x05
        /*04de*/ 	.short	(.L_815 - .L_814)
.L_814:
        /*04e0*/ 	.word	0x00000140
        /*04e4*/ 	.word	0x00000001
        /*04e8*/ 	.word	0x00000001


	//----- nvinfo : EIATTR_CRS_STACK_SIZE
	.align		4
.L_815:
        /*04ec*/ 	.byte	0x04, 0x1e
        /*04ee*/ 	.short	(.L_817 - .L_816)
.L_816:
        /*04f0*/ 	.word	0x00000000


	//----- nvinfo : EIATTR_CBANK_PARAM_SIZE
	.align		4
.L_817:
        /*04f4*/ 	.byte	0x03, 0x19
        /*04f6*/ 	.short	0x0060


	//----- nvinfo : EIATTR_PARAM_CBANK
	.align		4
        /*04f8*/ 	.byte	0x04, 0x0a
        /*04fa*/ 	.short	(.L_819 - .L_818)
	.align		4
.L_818:
        /*04fc*/ 	.word	index@(.nv.constant0._ZN13group_norm_v218gn_bwd_cuda_kernelI13__nv_bfloat16Li320ELi1ELi16ELi80ELi256ELb1ELb1ELi8ELi320ELi320ELi4ELb1ELi4ELb0ELb0ELNS_15WgradSyncMethodE3ENS_16CompileConditionILi900EEEEEvPT_S6_S6_PKS5_S8_S8_S8_PKfflPfPj)
        /*0500*/ 	.short	0x0210
        /*0502*/ 	.short	0x0060


	//----- nvinfo : EIATTR_SW_WAR
	.align		4
.L_819:
        /*0504*/ 	.byte	0x04, 0x36
        /*0506*/ 	.short	(.L_821 - .L_820)
.L_820:
        /*0508*/ 	.word	0x00000008
.L_821:


//--------------------- .nv.info._ZN13group_norm_v218gn_bwd_cuda_kernelI13__nv_bfloat16Li320ELi3ELi16ELi80ELi256ELb1ELb1ELi8ELi320ELi320ELi4ELb1ELi8ELb0ELb0ELNS_15WgradSyncMethodE3ENS_16CompileConditionILi900EEEEEvPT_S6_S6_PKS5_S8_S8_S8_PKfflPfPj --------------------------
	.section	.nv.info._ZN13group_norm_v218gn_bwd_cuda_kernelI13__nv_bfloat16Li320ELi3ELi16ELi80ELi256ELb1ELb1ELi8ELi320ELi320ELi4ELb1ELi8ELb0ELb0ELNS_15WgradSyncMethodE3ENS_16CompileConditionILi900EEEEEvPT_S6_S6_PKS5_S8_S8_S8_PKfflPfPj,"",@"SHT_CUDA_INFO"
	.sectionflags	@""
	.align	4


	//----- nvinfo : EIATTR_CUDA_API_VERSION
	.align		4
        /*0000*/ 	.byte	0x04, 0x37
        /*0002*/ 	.short	(.L_823 - .L_822)
.L_822:
        /*0004*/ 	.word	0x00000082


	//----- nvinfo : EIATTR_KPARAM_INFO
	.align		4
.L_823:
        /*0008*/ 	.byte	0x04, 0x17
        /*000a*/ 	.short	(.L_825 - .L_824)
.L_824:
        /*000c*/ 	.word	0x00000000
        /*0010*/ 	.short	0x000b
        /*0012*/ 	.short	0x0058
        /*0014*/ 	.byte	0x00, 0xf0, 0x21, 0x00


	//----- nvinfo : EIATTR_KPARAM_INFO
	.align		4
.L_825:
        /*0018*/ 	.byte	0x04, 0x17
        /*001a*/ 	.short	(.L_827 - .L_826)
.L_826:
        /*001c*/ 	.word	0x00000000
        /*0020*/ 	.short	0x000a
        /*0022*/ 	.short	0x0050
        /*0024*/ 	.byte	0x00, 0xf0, 0x21, 0x00


	//----- nvinfo : EIATTR_KPARAM_INFO
	.align		4
.L_827:
        /*0028*/ 	.byte	0x04, 0x17
        /*002a*/ 	.short	(.L_829 - .L_828)
.L_828:
        /*002c*/ 	.word	0x00000000
        /*0030*/ 	.short	0x0009
        /*0032*/ 	.short	0x0048
        /*0034*/ 	.byte	0x00, 0xf0, 0x21, 0x00


	//----- nvinfo : EIATTR_KPARAM_INFO
	.align		4
.L_829:
        /*0038*/ 	.byte	0x04, 0x17
        /*003a*/ 	.short	(.L_831 - .L_830)
.L_830:
        /*003c*/ 	.word	0x00000000
        /*0040*/ 	.short	0x0008
        /*0042*/ 	.short	0x0040
        /*0044*/ 	.byte	0x00, 0xf0, 0x11, 0x00


	//----- nvinfo : EIATTR_KPARAM_INFO
	.align		4
.L_831:
        /*0048*/ 	.byte	0x04, 0x17
        /*004a*/ 	.short	(.L_833 - .L_832)
.L_832:
        /*004c*/ 	.word	0x00000000
        /*0050*/ 	.short	0x0007
        /*0052*/ 	.short	0x0038
        /*0054*/ 	.byte	0x00, 0xf0, 0x21, 0x00


	//----- nvinfo : EIATTR_KPARAM_INFO
	.align		4
.L_833:
        /*0058*/ 	.byte	0x04, 0x17
        /*005a*/ 	.short	(.L_835 - .L_834)
.L_834:
        /*005c*/ 	.word	0x00000000
        /*0060*/ 	.short	0x0006
        /*0062*/ 	.short	0x0030
        /*0064*/ 	.byte	0x00, 0xf0, 0x21, 0x00


	//----- nvinfo : EIATTR_KPARAM_INFO
	.align		4
.L_835:
        /*0068*/ 	.byte	0x04, 0x17
        /*006a*/ 	.short	(.L_837 - .L_836)
.L_836:
        /*006c*/ 	.word	0x00000000
        /*0070*/ 	.short	0x0005
        /*0072*/ 	.short	0x0028
        /*0074*/ 	.byte	0x00, 0xf0, 0x21, 0x00


	//----- nvinfo : EIATTR_KPARAM_INFO
	.align		4
.L_837:
        /*0078*/ 	.byte	0x04, 0x17
        /*007a*/ 	.short	(.L_839 - .L_838)
.L_838:
        /*007c*/ 	.word	0x00000000
        /*0080*/ 	.short	0x0004
        /*0082*/ 	.short	0x0020
        /*0084*/ 	.byte	0x00, 0xf0, 0x21, 0x00


	//----- nvinfo : EIATTR_KPARAM_INFO
	.align		4
.L_839:
        /*0088*/ 	.byte	0x04, 0x17
        /*008a*/ 	.short	(.L_841 - .L_840)
.L_840:
        /*008c*/ 	.word	0x00000000
        /*0090*/ 	.short	0x0003
        /*0092*/ 	.short	0x0018
        /*0094*/ 	.byte	0x00, 0xf0, 0x21, 0x00


	//----- nvinfo : EIATTR_KPARAM_INFO
	.align		4
.L_841:
        /*0098*/ 	.byte	0x04, 0x17
        /*009a*/ 	.short	(.L_843 - .L_842)
.L_842:
        /*009c*/ 	.word	0x00000000
        /*00a0*/ 	.short	0x0002
        /*00a2*/ 	.short	0x0010
        /*00a4*/ 	.byte	0x00, 0xf0, 0x21, 0x00


	//----- nvinfo : EIATTR_KPARAM_INFO
	.align		4
.L_843:
        /*00a8*/ 	.byte	0x04, 0x17
        /*00aa*/ 	.short	(.L_845 - .L_844)
.L_844:
        /*00ac*/ 	.word	0x00000000
        /*00b0*/ 	.short	0x0001
        /*00b2*/ 	.short	0x0008
        /*00b4*/ 	.byte	0x00, 0xf0, 0x21, 0x00


	//----- nvinfo : EIATTR_KPARAM_INFO
	.align		4
.L_845:
        /*00b8*/ 	.byte	0x04, 0x17
        /*00ba*/ 	.short	(.L_847 - .L_846)
.L_846:
        /*00bc*/ 	.word	0x00000000
        /*00c0*/ 	.short	0x0000
        /*00c2*/ 	.short	0x0000
        /*00c4*/ 	.byte	0x00, 0xf0, 0x21, 0x00


	//----- nvinfo : EIATTR_SPARSE_MMA_MASK
	.align		4
.L_847:
        /*00c8*/ 	.byte	0x03, 0x50
        /*00ca*/ 	.short	0x0000


	//----- nvinfo : EIATTR_MAXREG_COUNT
	.align		4
        /*00cc*/ 	.byte	0x03, 0x1b
        /*00ce*/ 	.short	0x0040


	//----- nvinfo : EIATTR_NUM_BARRIERS
	.align		4
        /*00d0*/ 	.byte	0x02, 0x4c
        /*00d2*/ 	.byte	0x01
	.zero		1


	//----- nvinfo : EIATTR_MERCURY_ISA_VERSION
	.align		4
        /*00d4*/ 	.byte	0x03, 0x5f
        /*00d6*/ 	.short	0x0101


	//----- nvinfo : EIATTR_COOP_GROUP_MASK_REGIDS
	.align		4
        /*00d8*/ 	.byte	0x04, 0x29
        /*00da*/ 	.short	(.L_849 - .L_848)


	//   ....[0]....
.L_848:
        /*00dc*/ 	.word	0xffffffff


	//   ....[1]....
        /*00e0*/ 	.word	0xffffffff


	//   ....[2]....
        /*00e4*/ 	.word	0xffffffff


	//   ....[3]....
        /*00e8*/ 	.word	0xffffffff


	//   ....[4]....
        /*00ec*/ 	.word	0xffffffff


	//   ....[5]....
        /*00f0*/ 	.word	0xffffffff


	//   ....[6]....
        /*00f4*/ 	.word	0xffffffff


	//   ....[7]....
        /*00f8*/ 	.word	0xffffffff


	//   ....[8]....
        /*00fc*/ 	.word	0xffffffff


	//   ....[9]....
        /*0100*/ 	.word	0xffffffff


	//   ....[10]....
        /*0104*/ 	.word	0xffffffff


	//   ....[11]....
        /*0108*/ 	.word	0xffffffff


	//   ....[12]....
        /*010c*/ 	.word	0xffffffff


	//   ....[13]....
        /*0110*/ 	.word	0xffffffff


	//   ....[14]....
        /*0114*/ 	.word	0x05000017


	//   ....[15]....
        /*0118*/ 	.word	0x05000016


	//   ....[16]....
        /*011c*/ 	.word	0x05000018


	//   ....[17]....
        /*0120*/ 	.word	0x05000019


	//   ....[18]....
        /*0124*/ 	.word	0x0500001b


	//   ....[19]....
        /*0128*/ 	.word	0x0500001a


	//   ....[20]....
        /*012c*/ 	.word	0x0500001c


	//   ....[21]....
        /*0130*/ 	.word	0x05000011


	//   ....[22]....
        /*0134*/ 	.word	0x0500001b


	//   ....[23]....
        /*0138*/ 	.word	0x0500001a


	//   ....[24]....
        /*013c*/ 	.word	0x0500001c


	//   ....[25]....
        /*0140*/ 	.word	0x0500001d


	//   ....[26]....
        /*0144*/ 	.word	0x0500001f


	//   ....[27]....
        /*0148*/ 	.word	0x0500001e


	//   ....[28]....
        /*014c*/ 	.word	0x05000022


	//   ....[29]....
        /*0150*/ 	.word	0x05000011


	//   ....[30]....
        /*0154*/ 	.word	0x0500001b


	//   ....[31]....
        /*0158*/ 	.word	0x0500001a


	//   ....[32]....
        /*015c*/ 	.word	0x0500001c


	//   ....[33]....
        /*0160*/ 	.word	0x0500001d


	//   ....[34]....
        /*0164*/ 	.word	0x0500001f


	//   ....[35]....
        /*0168*/ 	.word	0x0500001e


	//   ....[36]....
        /*016c*/ 	.word	0x05000022


	//   ....[37]....
        /*0170*/ 	.word	0x05000011


	//   ....[38]....
        /*0174*/ 	.word	0x0500001d


	//   ....[39]....
        /*0178*/ 	.word	0x05000020


	//   ....[40]....
        /*017c*/ 	.word	0x0500001c


	//   ....[41]....
        /*0180*/ 	.word	0x0500001d


	//   ....[42]....
        /*0184*/ 	.word	0x05000028


	//   ....[43]....
        /*0188*/ 	.word	0x05000025


	//   ....[44]....
        /*018c*/ 	.word	0x0500001f


	//   ....[45]....
        /*0190*/ 	.word	0x0500001e


	//   ....[46]....
        /*0194*/ 	.word	0x0500001d


	//   ....[47]....
        /*0198*/ 	.word	0x05000019


	//   ....[48]....
        /*019c*/ 	.word	0x0500001c


	//   ....[49]....
        /*01a0*/ 	.word	0x05000016


	//   ....[50]....
        /*01a4*/ 	.word	0x05000018


	//   ....[51]....
        /*01a8*/ 	.word	0x0500001a


	//   ....[52]....
        /*01ac*/ 	.word	0x0500001f


	//   ....[53]....
        /*01b0*/ 	.word	0x05000017


	//   ....[54]....
        /*01b4*/ 	.word	0x05000014


	//   ....[55]....
        /*01b8*/ 	.word	0x05000020


	//   ....[56]....
        /*01bc*/ 	.word	0x05000019


	//   ....[57]....
        /*01c0*/ 	.word	0x05000016


	//   ....[58]....
        /*01c4*/ 	.word	0x05000015


	//   ....[59]....
        /*01c8*/ 	.word	0x0500001a


	//   ....[60]....
        /*01cc*/ 	.word	0x05000022


	//   ....[61]....
        /*01d0*/ 	.word	0x0500002d


	//   ....[62]....
        /*01d4*/ 	.word	0x05000011


	//   ....[63]....
        /*01d8*/ 	.word	0x05000029


	//   ....[64]....
        /*01dc*/ 	.word	0x05000024


	//   ....[65]....
        /*01e0*/ 	.word	0x05000023


	//   ....[66]....
        /*01e4*/ 	.word	0x0500002a


	//   ....[67]....
        /*01e8*/ 	.word	0x05000022


	//   ....[68]....
        /*01ec*/ 	.word	0x05000025


	//   ....[69]....
        /*01f0*/ 	.word	0x05000020


	//   ....[70]....
        /*01f4*/ 	.word	0x0500001c


	//   ....[71]....
        /*01f8*/ 	.word	0x0500001c


	//   ....[72]....
        /*01fc*/ 	.word	0x0500001c


	//   ....[73]....
        /*0200*/ 	.word	0x0500001c


	//   ....[74]....
        /*0204*/ 	.word	0x0500001c


	//   ....[75]....
        /*0208*/ 	.word	0x0500001c


	//   ....[76]....
        /*020c*/ 	.word	0x0500001c


	//   ....[77]....
        /*0210*/ 	.word	0x0500001c


	//   ....[78]....
        /*0214*/ 	.word	0x0500001c


	//   ....[79]....
        /*0218*/ 	.word	0x0500001c


	//   ....[80]....
        /*021c*/ 	.word	0x0500001c


	//   ....[81]....
        /*0220*/ 	.word	0x0500001c


	//   ....[82]....
        /*0224*/ 	.word	0x0500001c


	//   ....[83]....
        /*0228*/ 	.word	0x0500001c


	//   ....[84]....
        /*022c*/ 	.word	0x0500001c


	//   ....[85]....
        /*0230*/ 	.word	0x0500001c


	//   ....[86]....
        /*0234*/ 	.word	0x0500001c


	//   ....[87]....
        /*0238*/ 	.word	0x0500001c


	//   ....[88]....
        /*023c*/ 	.word	0x0500001c


	//   ....[89]....
        /*0240*/ 	.word	0x0500001c


	//   ....[90]....
        /*0244*/ 	.word	0x0500001c


	//   ....[91]....
        /*0248*/ 	.word	0x0500001c


	//   ....[92]....
        /*024c*/ 	.word	0x0500001c


	//   ....[93]....
        /*0250*/ 	.word	0x0500001c


	//   ....[94]....
        /*0254*/ 	.word	0x0500001c


	//   ....[95]....
        /*0258*/ 	.word	0x0500001c


	//   ....[96]....
        /*025c*/ 	.word	0x0500001c


	//   ....[97]....
        /*0260*/ 	.word	0x0500001c


	//   ....[98]....
        /*0264*/ 	.word	0x0500001c


	//   ....[99]....
        /*0268*/ 	.word	0x0500001c


	//   ....[100]....
        /*026c*/ 	.word	0x0500001c


	//   ....[101]....
        /*0270*/ 	.word	0x0500001c


	//   ....[102]....
        /*0274*/ 	.word	0x0500001c


	//   ....[103]....
        /*0278*/ 	.word	0x0500001c


	//   ....[104]....
        /*027c*/ 	.word	0x0500001c


	//   ....[105]....
        /*0280*/ 	.word	0x0500001c


	//   ....[106]....
        /*0284*/ 	.word	0x0500001c


	//   ....[107]....
        /*0288*/ 	.word	0x0500001c


	//   ....[108]....
        /*028c*/ 	.word	0x0500001c


	//   ....[109]....
        /*0290*/ 	.word	0x0500001c


	//   ....[110]....
        /*0294*/ 	.word	0x0500001c


	//   ....[111]....
        /*0298*/ 	.word	0x0500001c


	//   ....[112]....
        /*029c*/ 	.word	0x0500001c


	//   ....[113]....
        /*02a0*/ 	.word	0x0500001c


	//   ....[114]....
        /*02a4*/ 	.word	0x0500001c


	//   ....[115]....
        /*02a8*/ 	.word	0x0500001c


	//   ....[116]....
        /*02ac*/ 	.word	0x0500001c


	//   ....[117]....
        /*02b0*/ 	.word	0x0500001c


	//   ....[118]....
        /*02b4*/ 	.word	0x0500001c


	//   ....[119]....
        /*02b8*/ 	.word	0x0500001c


	//   ....[120]....
        /*02bc*/ 	.word	0x0500001c


	//   ....[121]....
        /*02c0*/ 	.word	0x0500001c


	//   ....[122]....
        /*02c4*/ 	.word	0x0500001c


	//   ....[123]....
        /*02c8*/ 	.word	0x0500001c


	//   ....[124]....
        /*02cc*/ 	.word	0x0500001c


	//   ....[125]....
        /*02d0*/ 	.word	0x0500001c


	//----- nvinfo : EIATTR_COOP_GROUP_INSTR_OFFSETS
	.align		4
.L_849:
        /*02d4*/ 	.byte	0x04, 0x28
        /*02d6*/ 	.short	(.L_851 - .L_850)


	//   ....[0]....
.L_850:
        /*02d8*/ 	.word	0x00002260


	//   ....[1]....
        /*02dc*/ 	.word	0x000022a0


	//   ....[2]....
        /*02e0*/ 	.word	0x000022d0


	//   ....[3]....
        /*02e4*/ 	.word	0x000022e0


	//   ....[4]....
        /*02e8*/ 	.word	0x000029c0


	//   ....[5]....
        /*02ec*/ 	.word	0x000029d0


	//   ....[6]....
        /*02f0*/ 	.word	0x00002a10


	//   ....[7]....
        /*02f4*/ 	.word	0x00002a40


	//   ....[8]....
        /*02f8*/ 	.word	0x00002a80


	//   ....[9]....
        /*02fc*/ 	.word	0x00002aa0


	//   ....[10]....
        /*0300*/ 	.word	0x00002ad0


	//   ....[11]....
        /*0304*/ 	.word	0x00002ae0


	//   ....[12]....
        /*0308*/ 	.word	0x00002b70


	//   ....[13]....
        /*030c*/ 	.word	0x00002bb0


	//   ....[14]....
        /*0310*/ 	.word	0x00004250


	//   ....[15]....
        /*0314*/ 	.word	0x00004280


	//   ....[16]....
        /*0318*/ 	.word	0x000042b0


	//   ....[17]....
        /*031c*/ 	.word	0x000042d0


	//   ....[18]....
        /*0320*/ 	.word	0x00004300


	//   ....[19]....
        /*0324*/ 	.word	0x00004310


	//   ....[20]....
        /*0328*/ 	.word	0x00004340


	//   ....[21]....
        /*032c*/ 	.word	0x00004350


	//   ....[22]....
        /*0330*/ 	.word	0x00004540


	//   ....[23]....
        /*0334*/ 	.word	0x00004570


	//   ....[24]....
        /*0338*/ 	.word	0x000045a0


	//   ....[25]....
        /*033c*/ 	.word	0x000045c0


	//   ....[26]....
        /*0340*/ 	.word	0x000045f0


	//   ....[27]....
        /*0344*/ 	.word	0x00004600


	//   ....[28]....
        /*0348*/ 	.word	0x00004630


	//   ....[29]....
        /*034c*/ 	.word	0x00004640


	//   ....[30]....
        /*0350*/ 	.word	0x000047d0


	//   ....[31]....
        /*0354*/ 	.word	0x00004800


	//   ....[32]....
        /*0358*/ 	.word	0x00004830


	//   ....[33]....
        /*035c*/ 	.word	0x00004850


	//   ....[34]....
        /*0360*/ 	.word	0x00004880


	//   ....[35]....
        /*0364*/ 	.word	0x00004890


	//   ....[36]....
        /*0368*/ 	.word	0x000048c0


	//   ....[37]....
        /*036c*/ 	.word	0x000048d0


	//   ....[38]....
        /*0370*/ 	.word	0x00004ae0


	//   ....[39]....
        /*0374*/ 	.word	0x00004c40


	//   ....[40]....
        /*0378*/ 	.word	0x00004c70


	//   ....[41]....
        /*037c*/ 	.word	0x00004cd0


	//   ....[42]....
        /*0380*/ 	.word	0x00004d00


	//   ....[43]....
        /*0384*/ 	.word	0x00004d30


	//   ....[44]....
        /*0388*/ 	.word	0x00004d60


	//   ....[45]....
        /*038c*/ 	.word	0x00004d80


	//   ....[46]....
        /*0390*/ 	.word	0x00004d90


	//   ....[47]....
        /*0394*/ 	.word	0x00004df0


	//   ....[48]....
        /*0398*/ 	.word	0x00004e30


	//   ....[49]....
        /*039c*/ 	.word	0x00004e60


	//   ....[50]....
        /*03a0*/ 	.word	0x00004e90


	//   ....[51]....
        /*03a4*/ 	.word	0x00004ec0


	//   ....[52]....
        /*03a8*/ 	.word	0x00004ed0


	//   ....[53]....
        /*03ac*/ 	.word	0x00004f00


	//   ....[54]....
        /*03b0*/ 	.word	0x00004f20


	//   ....[55]....
        /*03b4*/ 	.word	0x00004f40


	//   ....[56]....
        /*03b8*/ 	.word	0x00004f80


	//   ....[57]....
        /*03bc*/ 	.word	0x00004fb0


	//   ....[58]....
        /*03c0*/ 	.word	0x00004fe0


	//   ....[59]....
        /*03c4*/ 	.word	0x00005000


	//   ....[60]....
        /*03c8*/ 	.word	0x00005020


	//   ....[61]....
        /*03cc*/ 	.word	0x00005050


	//   ....[62]....
        /*03d0*/ 	.word	0x00005080


	//   ....[63]....
        /*03d4*/ 	.word	0x000050b0


	//   ....[64]....
        /*03d8*/ 	.word	0x000050d0


	//   ....[65]....
        /*03dc*/ 	.word	0x00005100


	//   ....[66]....
        /*03e0*/ 	.word	0x00005130


	//   ....[67]....
        /*03e4*/ 	.word	0x00005160


	//   ....[68]....
        /*03e8*/ 	.word	0x00005250


	//   ....[69]....
        /*03ec*/ 	.word	0x00005300


	//   ....[70]....
        /*03f0*/ 	.word	0x000054c0


	//   ....[71]....
        /*03f4*/ 	.word	0x00005510


	//   ....[72]....
        /*03f8*/ 	.word	0x00005580


	//   ....[73]....
        /*03fc*/ 	.word	0x000055e0


	//   ....[74]....
        /*0400*/ 	.word	0x00005650


	//   ....[75]....
        /*0404*/ 	.word	0x000056b0


	//   ....[76]....
        /*0408*/ 	.word	0x00005720


	//   ....[77]....
        /*040c*/ 	.word	0x00005780


	//   ....[78]....
        /*0410*/ 	.word	0x00005820


	//   ....[79]....
        /*0414*/ 	.word	0x000058b0


	//   ....[80]....
        /*0418*/ 	.word	0x00005920


	//   ....[81]....
        /*041c*/ 	.word	0x00005980


	//   ....[82]....
        /*0420*/ 	.word	0x000059f0


	//   ....[83]....
        /*0424*/ 	.word	0x00005a50


	//   ....[84]....
        /*0428*/ 	.word	0x00005ac0


	//   ....[85]....
        /*042c*/ 	.word	0x00005b20


	//   ....[86]....
        /*0430*/ 	.word	0x00005bc0


	//   ....[87]....
        /*0434*/ 	.word	0x00005c50


	//   ....[88]....
        /*0438*/ 	.word	0x00005cc0


	//   ....[89]....
        /*043c*/ 	.word	0x00005d20


	//   ....[90]....
        /*0440*/ 	.word	0x00005d90


	//   ....[91]....
        /*0444*/ 	.word	0x00005df0


	//   ....[92]....
        /*0448*/ 	.word	0x00005e60


	//   ....[93]....
        /*044c*/ 	.word	0x00005ec0


	//   ....[94]....
        /*0450*/ 	.word	0x00005f60


	//   ....[95]....
        /*0454*/ 	.word	0x00006020


	//   ....[96]....
        /*0458*/ 	.word	0x00006120


	//   ....[97]....
        /*045c*/ 	.word	0x00006170


	//   ....[98]....
        /*0460*/ 	.word	0x00006230


	//   ....[99]....
        /*0464*/ 	.word	0x00006280


	//   ....[100]....
        /*0468*/ 	.word	0x000062f0


	//   ....[101]....
        /*046c*/ 	.word	0x00006340


	//   ....[102]....
        /*0470*/ 	.word	0x000063b0


	//   ....[103]....
        /*0474*/ 	.word	0x00006410


	//   ....[104]....
        /*0478*/ 	.word	0x00006480


	//   ....[105]....
        /*047c*/ 	.word	0x000064e0


	//   ....[106]....
        /*0480*/ 	.word	0x00006590


	//   ....[107]....
        /*0484*/ 	.word	0x00006600


	//   ....[108]....
        /*0488*/ 	.word	0x00006690


	//   ....[109]....
        /*048c*/ 	.word	0x00006700


	//   ....[110]....
        /*0490*/ 	.word	0x00006770


	//   ....[111]....
        /*0494*/ 	.word	0x000067d0


	//   ....[112]....
        /*0498*/ 	.word	0x00006850


	//   ....[113]....
        /*049c*/ 	.word	0x000068d0


	//   ....[114]....
        /*04a0*/ 	.word	0x00006970


	//   ....[115]....
        /*04a4*/ 	.word	0x000069e0


	//   ....[116]....
        /*04a8*/ 	.word	0x00006a70


	//   ....[117]....
        /*04ac*/ 	.word	0x00006b10


	//   ....[118]....
        /*04b0*/ 	.word	0x00006ba0


	//   ....[119]....
        /*04b4*/ 	.word	0x00006c00


	//   ....[120]....
        /*04b8*/ 	.word	0x00006c70


	//   ....[121]....
        /*04bc*/ 	.word	0x00006cf0


	//   ....[122]....
        /*04c0*/ 	.word	0x00006d90


	//   ....[123]....
        /*04c4*/ 	.word	0x00006e40


	//   ....[124]....
        /*04c8*/ 	.word	0x00006f20


	//   ....[125]....
        /*04cc*/ 	.word	0x00006fd0


	//----- nvinfo : EIATTR_EXIT_INSTR_OFFSETS
	.align		4
.L_851:
        /*04d0*/ 	.byte	0x04, 0x1c
        /*04d2*/ 	.short	(.L_853 - .L_852)


	//   ....[0]....
.L_852:
        /*04d4*/ 	.word	0x00003260


	//   ....[1]....
        /*04d8*/ 	.word	0x00005460


	//----- nvinfo : EIATTR_MAX_THREADS
	.align		4
.L_853:
        /*04dc*/ 	.byte	0x04, 0x05
        /*04de*/ 	.short	(.L_855 - .L_854)
.L_854:
        /*04e0*/ 	.word	0x00000140
        /*04e4*/ 	.word	0x00000001
        /*04e8*/ 	.word	0x00000001


	//----- nvinfo : EIATTR_CRS_STACK_SIZE
	.align		4
.L_855:
        /*04ec*/ 	.byte	0x04, 0x1e
        /*04ee*/ 	.short	(.L_857 - .L_856)
.L_856:
        /*04f0*/ 	.word	0x00000000


	//----- nvinfo : EIATTR_CBANK_PARAM_SIZE
	.align		4
.L_857:
        /*04f4*/ 	.byte	0x03, 0x19
        /*04f6*/ 	.short	0x0060


	//----- nvinfo : EIATTR_PARAM_CBANK
	.align		4
        /*04f8*/ 	.byte	0x04, 0x0a
        /*04fa*/ 	.short	(.L_859 - .L_858)
	.align		4
.L_858:
        /*04fc*/ 	.word	index@(.nv.constant0._ZN13group_norm_v218gn_bwd_cuda_kernelI13__nv_bfloat16Li320ELi3ELi16ELi80ELi256ELb1ELb1ELi8ELi320ELi320ELi4ELb1ELi8ELb0ELb0ELNS_15WgradSyncMethodE3ENS_16CompileConditionILi900EEEEEvPT_S6_S6_PKS5_S8_S8_S8_PKfflPfPj)
        /*0500*/ 	.short	0x0210
        /*0502*/ 	.short	0x0060


	//----- nvinfo : EIATTR_SW_WAR
	.align		4
.L_859:
        /*0504*/ 	.byte	0x04, 0x36
        /*0506*/ 	.short	(.L_861 - .L_860)
.L_860:
        /*0508*/ 	.word	0x00000008
.L_861:


//--------------------- .nv.info._ZN13group_norm_v218gn_bwd_cuda_kernelI13__nv_bfloat16Li320ELi1ELi16ELi80ELi256ELb1ELb1ELi16ELi320ELi320ELi4ELb1ELi8ELb0ELb0ELNS_15WgradSyncMethodE3ENS_16CompileConditionILi900EEEEEvPT_S6_S6_PKS5_S8_S8_S8_PKfflPfPj --------------------------
	.section	.nv.info._ZN13group_norm_v218gn_bwd_cuda_kernelI13__nv_bfloat16Li320ELi1ELi16ELi80ELi256ELb1ELb1ELi16ELi320ELi320ELi4ELb1ELi8ELb0ELb0ELNS_15WgradSyncMethodE3ENS_16CompileConditionILi900EEEEEvPT_S6_S6_PKS5_S8_S8_S8_PKfflPfPj,"",@"SHT_CUDA_INFO"
	.sectionflags	@""
	.align	4


	//----- nvinfo : EIATTR_CUDA_API_VERSION
	.align		4
        /*0000*/ 	.byte	0x04, 0x37
        /*0002*/ 	.short	(.L_863 - .L_862)
.L_862:
        /*0004*/ 	.word	0x00000082


	//----- nvinfo : EIATTR_KPARAM_INFO
	.align		4
.L_863:
        /*0008*/ 	.byte	0x04, 0x17
        /*000a*/ 	.short	(.L_865 - .L_864)
.L_864:
        /*000c*/ 	.word	0x00000000
        /*0010*/ 	.short	0x000b
        /*0012*/ 	.short	0x0058
        /*0014*/ 	.byte	0x00, 0xf0, 0x21, 0x00


	//----- nvinfo : EIATTR_KPARAM_INFO
	.align		4
.L_865:
        /*0018*/ 	.byte	0x04, 0x17
        /*001a*/ 	.short	(.L_867 - .L_866)
.L_866:
        /*001c*/ 	.word	0x00000000
        /*0020*/ 	.short	0x000a
        /*0022*/ 	.short	0x0050
        /*0024*/ 	.byte	0x00, 0xf0, 0x21, 0x00


	//----- nvinfo : EIATTR_KPARAM_INFO
	.align		4
.L_867:
        /*0028*/ 	.byte	0x04, 0x17
        /*002a*/ 	.short	(.L_869 - .L_868)
.L_868:
        /*002c*/ 	.word	0x00000000
        /*0030*/ 	.short	0x0009
        /*0032*/ 	.short	0x0048
        /*0034*/ 	.byte	0x00, 0xf0, 0x21, 0x00


	//----- nvinfo : EIATTR_KPARAM_INFO
	.align		4
.L_869:
        /*0038*/ 	.byte	0x04, 0x17
        /*003a*/ 	.short	(.L_871 - .L_870)
.L_870:
        /*003c*/ 	.word	0x00000000
        /*0040*/ 	.short	0x0008
        /*0042*/ 	.short	0x0040
        /*0044*/ 	.byte	0x00, 0xf0, 0x11, 0x00


	//----- nvinfo : EIATTR_KPARAM_INFO
	.align		4
.L_871:
        /*0048*/ 	.byte	0x04, 0x17
        /*004a*/ 	.short	(.L_873 - .L_872)
.L_872:
        /*004c*/ 	.word	0x00000000
        /*0050*/ 	.short	0x0007
        /*0052*/ 	.short	0x0038
        /*0054*/ 	.byte	0x00, 0xf0, 0x21, 0x00


	//----- nvinfo : EIATTR_KPARAM_INFO
	.align		4
.L_873:
        /*0058*/ 	.byte	0x04, 0x17
        /*005a*/ 	.short	(.L_875 - .L_874)
.L_874:
        /*005c*/ 	.word	0x00000000
        /*0060*/ 	.short	0x0006
        /*0062*/ 	.short	0x0030
        /*0064*/ 	.byte	0x00, 0xf0, 0x21, 0x00


	//----- nvinfo : EIATTR_KPARAM_INFO
	.align		4
.L_875:
        /*0068*/ 	.byte	0x04, 0x17
        /*006a*/ 	.short	(.L_877 - .L_876)
.L_876:
        /*006c*/ 	.word	0x00000000
        /*0070*/ 	.short	0x0005
        /*0072*/ 	.short	0x0028
        /*0074*/ 	.byte	0x00, 0xf0, 0x21, 0x00


	//----- nvinfo : EIATTR_KPARAM_INFO
	.align		4
.L_877:
        /*0078*/ 	.byte	0x04, 0x17
        /*007a*/ 	.short	(.L_879 - .L_878)
.L_878:
        /*007c*/ 	.word	0x00000000
        /*0080*/ 	.short	0x0004
        /*0082*/ 	.short	0x0020
        /*0084*/ 	.byte	0x00, 0xf0, 0x21, 0x00


	//----- nvinfo : EIATTR_KPARAM_INFO
	.align		4
.L_879:
        /*0088*/ 	.byte	0x04, 0x17
        /*008a*/ 	.short	(.L_881 - .L_880)
.L_880:
        /*008c*/ 	.word	0x00000000
        /*0090*/ 	.short	0x0003
        /*0092*/ 	.short	0x0018
        /*0094*/ 	.byte	0x00, 0xf0, 0x21, 0x00


	//----- nvinfo : EIATTR_KPARAM_INFO
	.align		4
.L_881:
        /*0098*/ 	.byte	0x04, 0x17
        /*009a*/ 	.short	(.L_883 - .L_882)
.L_882:
        /*009c*/ 	.word	0x00000000
        /*00a0*/ 	.short	0x0002
        /*00a2*/ 	.short	0x0010
        /*00a4*/ 	.byte	0x00, 0xf0, 0x21, 0x00


	//----- nvinfo : EIATTR_KPARAM_INFO
	.align		4
.L_883:
        /*00a8*/ 	.byte	0x04, 0x17
        /*00aa*/ 	.short	(.L_885 - .L_884)
.L_884:
        /*00ac*/ 	.word	0x00000000
        /*00b0*/ 	.short	0x0001
        /*00b2*/ 	.short	0x0008
        /*00b4*/ 	.byte	0x00, 0xf0, 0x21, 0x00


	//----- nvinfo : EIATTR_KPARAM_INFO
	.align		4
.L_885:
        /*00b8*/ 	.byte	0x04, 0x17
        /*00ba*/ 	.short	(.L_887 - .L_886)
.L_886:
        /*00bc*/ 	.word	0x00000000
        /*00c0*/ 	.short	0x0000
        /*00c2*/ 	.short	0x0000
        /*00c4*/ 	.byte	0x00, 0xf0, 0x21, 0x00


	//----- nvinfo : EIATTR_SPARSE_MMA_MASK
	.align		4
.L_887:
        /*00c8*/ 	.byte	0x03, 0x50
        /*00ca*/ 	.short	0x0000


	//----- nvinfo : EIATTR_MAXREG_COUNT
	.align		4
        /*00cc*/ 	.byte	0x03, 0x1b
        /*00ce*/ 	.short	0x00a8


	//----- nvinfo : EIATTR_NUM_BARRIERS
	.align		4
        /*00d0*/ 	.byte	0x02, 0x4c
        /*00d2*/ 	.byte	0x01
	.zero		1


	//----- nvinfo : EIATTR_MERCURY_ISA_VERSION
	.align		4
        /*00d4*/ 	.byte	0x03, 0x5f
        /*00d6*/ 	.short	0x0101


	//----- nvinfo : EIATTR_COOP_GROUP_MASK_REGIDS
	.align		4
        /*00d8*/ 	.byte	0x04, 0x29
        /*00da*/ 	.short	(.L_889 - .L_888)


	//   ....[0]....
.L_888:
        /*00dc*/ 	.word	0xffffffff


	//   ....[1]....
        /*00e0*/ 	.word	0xffffffff


	//   ....[2]....
        /*00e4*/ 	.word	0xffffffff


	//   ....[3]....
        /*00e8*/ 	.word	0xffffffff


	//   ....[4]....
        /*00ec*/ 	.word	0xffffffff


	//   ....[5]....
        /*00f0*/ 	.word	0xffffffff


	//   ....[6]....
        /*00f4*/ 	.word	0xffffffff


	//   ....[7]....
        /*00f8*/ 	.word	0xffffffff


	//   ....[8]....
        /*00fc*/ 	.word	0xffffffff


	//   ....[9]....
        /*0100*/ 	.word	0xffffffff


	//   ....[10]....
        /*0104*/ 	.word	0xffffffff


	//   ....[11]....
        /*0108*/ 	.word	0xffffffff


	//   ....[12]....
        /*010c*/ 	.word	0x05000019


	//   ....[13]....
        /*0110*/ 	.word	0x0500001e


	//   ....[14]....
        /*0114*/ 	.word	0x05000020


	//   ....[15]....
        /*0118*/ 	.word	0x0500001f


	//   ....[16]....
        /*011c*/ 	.word	0x05000027


	//   ....[17]....
        /*0120*/ 	.word	0x0500001a


	//   ....[18]....
        /*0124*/ 	.word	0x0500001e


	//   ....[19]....
        /*0128*/ 	.word	0x05000020


	//   ....[20]....
        /*012c*/ 	.word	0x0500001e


	//   ....[21]....
        /*0130*/ 	.word	0x05000020


	//   ....[22]....
        /*0134*/ 	.word	0x05000019


	//   ....[23]....
        /*0138*/ 	.word	0x0500001f


	//   ....[24]....
        /*013c*/ 	.word	0x05000022


	//   ....[25]....
        /*0140*/ 	.word	0x0500001e


	//   ....[26]....
        /*0144*/ 	.word	0x05000023


	//   ....[27]....
        /*0148*/ 	.word	0x05000019


	//   ....[28]....
        /*014c*/ 	.word	0x0500001e


	//   ....[29]....
        /*0150*/ 	.word	0x05000020


	//   ....[30]....
        /*0154*/ 	.word	0x05000019


	//   ....[31]....
        /*0158*/ 	.word	0x0500001f


	//   ....[32]....
        /*015c*/ 	.word	0x05000022


	//   ....[33]....
        /*0160*/ 	.word	0x0500001e


	//   ....[34]....
        /*0164*/ 	.word	0x05000023


	//   ....[35]....
        /*0168*/ 	.word	0x05000019


	//   ....[36]....
        /*016c*/ 	.word	0x05000020


	//   ....[37]....
        /*0170*/ 	.word	0x05000019


	//   ....[38]....
        /*0174*/ 	.word	0x0500001f


	//   ....[39]....
        /*0178*/ 	.word	0x0500001e


	//   ....[40]....
        /*017c*/ 	.word	0x05000022


	//   ....[41]....
        /*0180*/ 	.word	0x05000023


	//   ....[42]....
        /*0184*/ 	.word	0x05000019


	//   ....[43]....
        /*0188*/ 	.word	0x0500001e


	//   ....[44]....
        /*018c*/ 	.word	0x05000025


	//   ....[45]....
        /*0190*/ 	.word	0x05000022


	//   ....[46]....
        /*0194*/ 	.word	0x0500001f


	//   ....[47]....
        /*0198*/ 	.word	0x05000023


	//   ....[48]....
        /*019c*/ 	.word	0x05000024


	//   ....[49]....
        /*01a0*/ 	.word	0x0500002b


	//   ....[50]....
        /*01a4*/ 	.word	0x05000020


	//   ....[51]....
        /*01a8*/ 	.word	0x0500001d


	//   ....[52]....
        /*01ac*/ 	.word	0x05000019


	//   ....[53]....
        /*01b0*/ 	.word	0x0500001c


	//   ....[54]....
        /*01b4*/ 	.word	0x05000030


	//   ....[55]....
        /*01b8*/ 	.word	0x0500001f


	//   ....[56]....
        /*01bc*/ 	.word	0x0500002e


	//   ....[57]....
        /*01c0*/ 	.word	0x05000032


	//   ....[58]....
        /*01c4*/ 	.word	0x05000025


	//   ....[59]....
        /*01c8*/ 	.word	0x05000026


	//   ....[60]....
        /*01cc*/ 	.word	0x05000028


	//   ....[61]....
        /*01d0*/ 	.word	0x0500002a


	//   ....[62]....
        /*01d4*/ 	.word	0x05000027


	//   ....[63]....
        /*01d8*/ 	.word	0x0500002c


	//   ....[64]....
        /*01dc*/ 	.word	0x0500002e


	//   ....[65]....
        /*01e0*/ 	.word	0x05000037


	//   ....[66]....
        /*01e4*/ 	.word	0x05000024


	//   ....[67]....
        /*01e8*/ 	.word	0x05000019


	//   ....[68]....
        /*01ec*/ 	.word	0x05000019


	//   ....[69]....
        /*01f0*/ 	.word	0x05000019


	//   ....[70]....
        /*01f4*/ 	.word	0x05000019


	//   ....[71]....
        /*01f8*/ 	.word	0x05000019


	//   ....[72]....
        /*01fc*/ 	.word	0x05000019


	//   ....[73]....
        /*0200*/ 	.word	0x05000019


	//   ....[74]....
        /*0204*/ 	.word	0x05000019


	//   ....[75]....
        /*0208*/ 	.word	0x05000019


	//   ....[76]....
        /*020c*/ 	.word	0x05000019


	//   ....[77]....
        /*0210*/ 	.word	0x05000019


	//   ....[78]....
        /*0214*/ 	.word	0x05000019


	//   ....[79]....
        /*0218*/ 	.word	0x05000019


	//   ....[80]....
        /*021c*/ 	.word	0x05000019


	//   ....[81]....
        /*0220*/ 	.word	0x05000019


	//   ....[82]....
        /*0224*/ 	.word	0x05000019


	//   ....[83]....
        /*0228*/ 	.word	0x05000019


	//   ....[84]....
        /*022c*/ 	.word	0x05000019


	//   ....[85]....
        /*0230*/ 	.word	0x05000019


	//   ....[86]....
        /*0234*/ 	.word	0x05000019


	//   ....[87]....
        /*0238*/ 	.word	0x05000019


	//   ....[88]....
        /*023c*/ 	.word	0x05000019


	//   ....[89]....
        /*0240*/ 	.word	0x05000019


	//   ....[90]....
        /*0244*/ 	.word	0x05000019


	//   ....[91]....
        /*0248*/ 	.word	0x05000019


	//   ....[92]....
        /*024c*/ 	.word	0x05000019


	//   ....[93]....
        /*0250*/ 	.word	0x05000019


	//   ....[94]....
        /*0254*/ 	.word	0x05000019


	//   ....[95]....
        /*0258*/ 	.word	0x05000019


	//   ....[96]....
        /*025c*/ 	.word	0x05000019


	//   ....[97]....
        /*0260*/ 	.word	0x05000019


	//   ....[98]....
        /*0264*/ 	.word	0x05000019


	//   ....[99]....
        /*0268*/ 	.word	0x05000019


	//   ....[100]....
        /*026c*/ 	.word	0x05000019


	//   ....[101]....
        /*0270*/ 	.word	0x05000019


	//   ....[102]....
        /*0274*/ 	.word	0x05000019


	//   ....[103]....
        /*0278*/ 	.word	0x05000019


	//   ....[104]....
        /*027c*/ 	.word	0x05000019


	//   ....[105]....
        /*0280*/ 	.word	0x05000019


	//   ....[106]....
        /*0284*/ 	.word	0x05000019


	//   ....[107]....
        /*0288*/ 	.word	0x05000019


	//   ....[108]....
        /*028c*/ 	.word	0x05000019


	//   ....[109]....
        /*0290*/ 	.word	0x05000019


	//   ....[110]....
        /*0294*/ 	.word	0x05000019


	//   ....[111]....
        /*0298*/ 	.word	0x05000019


	//   ....[112]....
        /*029c*/ 	.word	0x05000019


	//   ....[113]....
        /*02a0*/ 	.word	0x05000019


	//   ....[114]....
        /*02a4*/ 	.word	0x05000019


	//   ....[115]....
        /*02a8*/ 	.word	0x05000019


	//   ....[116]....
        /*02ac*/ 	.word	0x05000019


	//   ....[117]....
        /*02b0*/ 	.word	0x05000019


	//   ....[118]....
        /*02b4*/ 	.word	0x05000019


	//   ....[119]....
        /*02b8*/ 	.word	0x05000019


	//   ....[120]....
        /*02bc*/ 	.word	0x05000019


	//   ....[121]....
        /*02c0*/ 	.word	0x05000019


	//   ....[122]....
        /*02c4*/ 	.word	0x05000019


	//   ....[123]....
        /*02c8*/ 	.word	0x05000019


	//----- nvinfo : EIATTR_COOP_GROUP_INSTR_OFFSETS
	.align		4
.L_889:
        /*02cc*/ 	.byte	0x04, 0x28
        /*02ce*/ 	.short	(.L_891 - .L_890)


	//   ....[0]....
.L_890:
        /*02d0*/ 	.word	0x00002d30


	//   ....[1]....
        /*02d4*/ 	.word	0x00002d60


	//   ....[2]....
        /*02d8*/ 	.word	0x00002e60


	//   ....[3]....
        /*02dc*/ 	.word	0x00002e90


	//   ....[4]....
        /*02e0*/ 	.word	0x000034f0


	//   ....[5]....
        /*02e4*/ 	.word	0x00003530


	//   ....[6]....
        /*02e8*/ 	.word	0x000035c0


	//   ....[7]....
        /*02ec*/ 	.word	0x00003600


	//   ....[8]....
        /*02f0*/ 	.word	0x00003740


	//   ....[9]....
        /*02f4*/ 	.word	0x00003760


	//   ....[10]....
        /*02f8*/ 	.word	0x00003810


	//   ....[11]....
        /*02fc*/ 	.word	0x00003850


	//   ....[12]....
        /*0300*/ 	.word	0x000051e0


	//   ....[13]....
        /*0304*/ 	.word	0x00005200


	//   ....[14]....
        /*0308*/ 	.word	0x00005240


	//   ....[15]....
        /*030c*/ 	.word	0x00005250


	//   ....[16]....
        /*0310*/ 	.word	0x00005280


	//   ....[17]....
        /*0314*/ 	.word	0x00005290


	//   ....[18]....
        /*0318*/ 	.word	0x000052c0


	//   ....[19]....
        /*031c*/ 	.word	0x000052d0


	//   ....[20]....
        /*0320*/ 	.word	0x00005470


	//   ....[21]....
        /*0324*/ 	.word	0x00005490


	//   ....[22]....
        /*0328*/ 	.word	0x000054c0


	//   ....[23]....
        /*032c*/ 	.word	0x000054e0


	//   ....[24]....
        /*0330*/ 	.word	0x00005510


	//   ....[25]....
        /*0334*/ 	.word	0x00005520


	//   ....[26]....
        /*0338*/ 	.word	0x00005550


	//   ....[27]....
        /*033c*/ 	.word	0x00005560


	//   ....[28]....
        /*0340*/ 	.word	0x000056a0


	//   ....[29]....
        /*0344*/ 	.word	0x000056c0


	//   ....[30]....
        /*0348*/ 	.word	0x000056f0


	//   ....[31]....
        /*034c*/ 	.word	0x00005710


	//   ....[32]....
        /*0350*/ 	.word	0x00005740


	//   ....[33]....
        /*0354*/ 	.word	0x00005750


	//   ....[34]....
        /*0358*/ 	.word	0x00005780


	//   ....[35]....
        /*035c*/ 	.word	0x00005790


	//   ....[36]....
        /*0360*/ 	.word	0x00005a90


	//   ....[37]....
        /*0364*/ 	.word	0x00005ab0


	//   ....[38]....
        /*0368*/ 	.word	0x00005af0


	//   ....[39]....
        /*036c*/ 	.word	0x00005b30


	//   ....[40]....
        /*0370*/ 	.word	0x00005b70


	//   ....[41]....
        /*0374*/ 	.word	0x00005b90


	//   ....[42]....
        /*0378*/ 	.word	0x00005ba0


	//   ....[43]....
        /*037c*/ 	.word	0x00005bc0


	//   ....[44]....
        /*0380*/ 	.word	0x00005bf0


	//   ....[45]....
        /*0384*/ 	.word	0x00005c10


	//   ....[46]....
        /*0388*/ 	.word	0x00005c30


	//   ....[47]....
        /*038c*/ 	.word	0x00005c50


	//   ....[48]....
        /*0390*/ 	.word	0x00005c70


	//   ....[49]....
        /*0394*/ 	.word	0x00005ca0


	//   ....[50]....
        /*0398*/ 	.word	0x00005cd0


	//   ....[51]....
        /*039c*/ 	.word	0x00005d10


	//   ....[52]....
        /*03a0*/ 	.word	0x00005d30


	//   ....[53]....
        /*03a4*/ 	.word	0x00005d70


	//   ....[54]....
        /*03a8*/ 	.word	0x00005d90


	//   ....[55]....
        /*03ac*/ 	.word	0x00005dd0


	//   ....[56]....
        /*03b0*/ 	.word	0x00005df0


	//   ....[57]....
        /*03b4*/ 	.word	0x00005e10


	//   ....[58]....
        /*03b8*/ 	.word	0x00005e40


	//   ....[59]....
        /*03bc*/ 	.word	0x00005e70


	//   ....[60]....
        /*03c0*/ 	.word	0x00005eb0


	//   ....[61]....
        /*03c4*/ 	.word	0x00005ef0


	//   ....[62]....
        /*03c8*/ 	.word	0x00005f20


	//   ....[63]....
        /*03cc*/ 	.word	0x00005f50


	//   ....[64]....
        /*03d0*/ 	.word	0x00005f70


	//   ....[65]....
        /*03d4*/ 	.word	0x00005f90


	//   ....[66]....
        /*03d8*/ 	.word	0x00006070


	//   ....[67]....
        /*03dc*/ 	.word	0x00006120


	//   ....[68]....
        /*03e0*/ 	.word	0x00006240


	//   ....[69]....
        /*03e4*/ 	.word	0x00006290


	//   ....[70]....
        /*03e8*/ 	.word	0x00006300


	//   ....[71]....
        /*03ec*/ 	.word	0x00006360


	//   ....[72]....
        /*03f0*/ 	.word	0x000063d0


	//   ....[73]....
        /*03f4*/ 	.word	0x00006430


	//   ....[74]....
        /*03f8*/ 	.word	0x000064a0


	//   ....[75]....
        /*03fc*/ 	.word	0x00006500


	//   ....[76]....
        /*0400*/ 	.word	0x000065a0


	//   ....[77]....
        /*0404*/ 	.word	0x00006630


	//   ....[78]....
        /*0408*/ 	.word	0x000066a0


	//   ....[79]....
        /*040c*/ 	.word	0x00006700


	//   ....[80]....
        /*0410*/ 	.word	0x00006770


	//   ....[81]....
        /*0414*/ 	.word	0x000067d0


	//   ....[82]....
        /*0418*/ 	.word	0x00006840


	//   ....[83]....
        /*041c*/ 	.word	0x000068a0


	//   ....[84]....
        /*0420*/ 	.word	0x00006940


	//   ....[85]....
        /*0424*/ 	.word	0x000069d0


	//   ....[86]....
        /*0428*/ 	.word	0x00006a40


	//   ....[87]....
        /*042c*/ 	.word	0x00006aa0


	//   ....[88]....
        /*0430*/ 	.word	0x00006b10


	//   ....[89]....
        /*0434*/ 	.word	0x00006b70


	//   ....[90]....
        /*0438*/ 	.word	0x00006be0


	//   ....[91]....
        /*043c*/ 	.word	0x00006c40


	//   ....[92]....
        /*0440*/ 	.word	0x00006ce0


	//   ....[93]....
        /*0444*/ 	.word	0x00006da0


	//   ....[94]....
        /*0448*/ 	.word	0x00006e80


	//   ....[95]....
        /*044c*/ 	.word	0x00006ed0


	//   ....[96]....
        /*0450*/ 	.word	0x00006f70


	//   ....[97]....
        /*0454*/ 	.word	0x00006fc0


	//   ....[98]....
        /*0458*/ 	.word	0x00007080


	//   ....[99]....
        /*045c*/ 	.word	0x000070e0


	//   ....[100]....
        /*0460*/ 	.word	0x00007180


	//   ....[101]....
        /*0464*/ 	.word	0x00007200


	//   ....[102]....
        /*0468*/ 	.word	0x00007270


	//   ....[103]....
        /*046c*/ 	.word	0x000072d0


	//   ....[104]....
        /*0470*/ 	.word	0x00007340


	//   ....[105]....
        /*0474*/ 	.word	0x000073a0


	//   ....[106]....
        /*0478*/ 	.word	0x00007470


	//   ....[107]....
        /*047c*/ 	.word	0x000074e0


	//   ....[108]....
        /*0480*/ 	.word	0x00007590


	//   ....[109]....
        /*0484*/ 	.word	0x00007600


	//   ....[110]....
        /*0488*/ 	.word	0x00007670


	//   ....[111]....
        /*048c*/ 	.word	0x000076d0


	//   ....[112]....
        /*0490*/ 	.word	0x00007740


	//   ....[113]....
        /*0494*/ 	.word	0x000077a0


	//   ....[114]....
        /*0498*/ 	.word	0x00007810


	//   ....[115]....
        /*049c*/ 	.word	0x00007870


	//   ....[116]....
        /*04a0*/ 	.word	0x000078d0


	//   ....[117]....
        /*04a4*/ 	.word	0x00007920


	//   ....[118]....
        /*04a8*/ 	.word	0x00007990


	//   ....[119]....
        /*04ac*/ 	.word	0x000079f0


	//   ....[120]....
        /*04b0*/ 	.word	0x00007a60


	//   ....[121]....
        /*04b4*/ 	.word	0x00007ac0


	//   ....[122]....
        /*04b8*/ 	.word	0x00007c10


	//   ....[123]....
        /*04bc*/ 	.word	0x00007cc0


	//----- nvinfo : EIATTR_EXIT_INSTR_OFFSETS
	.align		4
.L_891:
        /*04c0*/ 	.byte	0x04, 0x1c
        /*04c2*/ 	.short	(.L_893 - .L_892)


	//   ....[0]....
.L_892:
        /*04c4*/ 	.word	0x000041b0


	//   ....[1]....
        /*04c8*/ 	.word	0x000061e0


	//----- nvinfo : EIATTR_MAX_THREADS
	.align		4
.L_893:
        /*04cc*/ 	.byte	0x04, 0x05
        /*04ce*/ 	.short	(.L_895 - .L_894)
.L_894:
        /*04d0*/ 	.word	0x00000140
        /*04d4*/ 	.word	0x00000001
        /*04d8*/ 	.word	0x00000001


	//----- nvinfo : EIATTR_CRS_STACK_SIZE
	.align		4
.L_895:
        /*04dc*/ 	.byte	0x04, 0x1e
        /*04de*/ 	.short	(.L_897 - .L_896)
.L_896:
        /*04e0*/ 	.word	0x00000000


	//----- nvinfo : EIATTR_CBANK_PARAM_SIZE
	.align		4
.L_897:
        /*04e4*/ 	.byte	0x03, 0x19
        /*04e6*/ 	.short	0x0060


	//----- nvinfo : EIATTR_PARAM_CBANK
	.align		4
        /*04e8*/ 	.byte	0x04, 0x0a
        /*04ea*/ 	.short	(.L_899 - .L_898)
	.align		4
.L_898:
        /*04ec*/ 	.word	index@(.nv.constant0._ZN13group_norm_v218gn_bwd_cuda_kernelI13__nv_bfloat16Li320ELi1ELi16ELi80ELi256ELb1ELb1ELi16ELi320ELi320ELi4ELb1ELi8ELb0ELb0ELNS_15WgradSyncMethodE3ENS_16CompileConditionILi900EEEEEvPT_S6_S6_PKS5_S8_S8_S8_PKfflPfPj)
        /*04f0*/ 	.short	0x0210
        /*04f2*/ 	.short	0x0060


	//----- nvinfo : EIATTR_SW_WAR
	.align		4
.L_899:
        /*04f4*/ 	.byte	0x04, 0x36
        /*04f6*/ 	.short	(.L_901 - .L_900)
.L_900:
        /*04f8*/ 	.word	0x00000008
.L_901:


//--------------------- .nv.info._ZN13group_norm_v218gn_bwd_cuda_kernelI13__nv_bfloat16Li320ELi3ELi16ELi80ELi256ELb1ELb1ELi16ELi320ELi320ELi4ELb1ELi20ELb0ELb0ELNS_15WgradSyncMethodE3ENS_16CompileConditionILi900EEEEEvPT_S6_S6_PKS5_S8_S8_S8_PKfflPfPj --------------------------
	.section	.nv.info._ZN13group_norm_v218gn_bwd_cuda_kernelI13__nv_bfloat16Li320ELi3ELi16ELi80ELi256ELb1ELb1ELi16ELi320ELi320ELi4ELb1ELi20ELb0ELb0ELNS_15WgradSyncMethodE3ENS_16CompileConditionILi900EEEEEvPT_S6_S6_PKS5_S8_S8_S8_PKfflPfPj,"",@"SHT_CUDA_INFO"
	.sectionflags	@""
	.align	4


	//----- nvinfo : EIATTR_CUDA_API_VERSION
	.align		4
        /*0000*/ 	.byte	0x04, 0x37
        /*0002*/ 	.short	(.L_903 - .L_902)
.L_902:
        /*0004*/ 	.word	0x00000082


	//----- nvinfo : EIATTR_KPARAM_INFO
	.align		4
.L_903:
        /*0008*/ 	.byte	0x04, 0x17
        /*000a*/ 	.short	(.L_905 - .L_904)
.L_904:
        /*000c*/ 	.word	0x00000000
        /*0010*/ 	.short	0x000b
        /*0012*/ 	.short	0x0058
        /*0014*/ 	.byte	0x00, 0xf0, 0x21, 0x00


	//----- nvinfo : EIATTR_KPARAM_INFO
	.align		4
.L_905:
        /*0018*/ 	.byte	0x04, 0x17
        /*001a*/ 	.short	(.L_907 - .L_906)
.L_906:
        /*001c*/ 	.word	0x00000000
        /*0020*/ 	.short	0x000a
        /*0022*/ 	.short	0x0050
        /*0024*/ 	.byte	0x00, 0xf0, 0x21, 0x00


	//----- nvinfo : EIATTR_KPARAM_INFO
	.align		4
.L_907:
        /*0028*/ 	.byte	0x04, 0x17
        /*002a*/ 	.short	(.L_909 - .L_908)
.L_908:
        /*002c*/ 	.word	0x00000000
        /*0030*/ 	.short	0x0009
        /*0032*/ 	.short	0x0048
        /*0034*/ 	.byte	0x00, 0xf0, 0x21, 0x00


	//----- nvinfo : EIATTR_KPARAM_INFO
	.align		4
.L_909:
        /*0038*/ 	.byte	0x04, 0x17
        /*003a*/ 	.short	(.L_911 - .L_910)
.L_910:
        /*003c*/ 	.word	0x00000000
        /*0040*/ 	.short	0x0008
        /*0042*/ 	.short	0x0040
        /*0044*/ 	.byte	0x00, 0xf0, 0x11, 0x00


	//----- nvinfo : EIATTR_KPARAM_INFO
	.align		4
.L_911:
        /*0048*/ 	.byte	0x04, 0x17
        /*004a*/ 	.short	(.L_913 - .L_912)
.L_912:
        /*004c*/ 	.word	0x00000000
        /*0050*/ 	.short	0x0007
        /*0052*/ 	.short	0x0038
        /*0054*/ 	.byte	0x00, 0xf0, 0x21, 0x00


	//----- nvinfo : EIATTR_KPARAM_INFO
	.align		4
.L_913:
        /*0058*/ 	.byte	0x04, 0x17
        /*005a*/ 	.short	(.L_915 - .L_914)
.L_914:
        /*005c*/ 	.word	0x00000000
        /*0060*/ 	.short	0x0006
        /*0062*/ 	.short	0x0030
        /*0064*/ 	.byte	0x00, 0xf0, 0x21, 0x00


	//----- nvinfo : EIATTR_KPARAM_INFO
	.align		4
.L_915:
        /*0068*/ 	.byte	0x04, 0x17
        /*006a*/ 	.short	(.L_917 - .L_916)
.L_916:
        /*006c*/ 	.word	0x00000000
        /*0070*/ 	.short	0x0005
        /*0072*/ 	.short	0x0028
        /*0074*/ 	.byte	0x00, 0xf0, 0x21, 0x00


	//----- nvinfo : EIATTR_KPARAM_INFO
	.align		4
.L_917:
        /*0078*/ 	.byte	0x04, 0x17
        /*007a*/ 	.short	(.L_919 - .L_918)
.L_918:
        /*007c*/ 	.word	0x00000000
        /*0080*/ 	.short	0x0004
        /*0082*/ 	.short	0x0020
        /*0084*/ 	.byte	0x00, 0xf0, 0x21, 0x00


	//----- nvinfo : EIATTR_KPARAM_INFO
	.align		4
.L_919:
        /*0088*/ 	.byte	0x04, 0x17
        /*008a*/ 	.short	(.L_921 - .L_920)
.L_920:
        /*008c*/ 	.word	0x00000000
        /*0090*/ 	.short	0x0003
        /*0092*/ 	.short	0x0018
        /*0094*/ 	.byte	0x00, 0xf0, 0x21, 0x00


	//----- nvinfo : EIATTR_KPARAM_INFO
	.align		4
.L_921:
        /*0098*/ 	.byte	0x04, 0x17
        /*009a*/ 	.short	(.L_923 - .L_922)
.L_922:
        /*009c*/ 	.word	0x00000000
        /*00a0*/ 	.short	0x0002
        /*00a2*/ 	.short	0x0010
        /*00a4*/ 	.byte	0x00, 0xf0, 0x21, 0x00


	//----- nvinfo : EIATTR_KPARAM_INFO
	.align		4
.L_923:
        /*00a8*/ 	.byte	0x04, 0x17
        /*00aa*/ 	.short	(.L_925 - .L_924)
.L_924:
        /*00ac*/ 	.word	0x00000000
        /*00b0*/ 	.short	0x0001
        /*00b2*/ 	.short	0x0008
        /*00b4*/ 	.byte	0x00, 0xf0, 0x21, 0x00


	//----- nvinfo : EIATTR_KPARAM_INFO
	.align		4
.L_925:
        /*00b8*/ 	.byte	0x04, 0x17
        /*00ba*/ 	.short	(.L_927 - .L_926)
.L_926:
        /*00bc*/ 	.word	0x00000000
        /*00c0*/ 	.short	0x0000
        /*00c2*/ 	.short	0x0000
        /*00c4*/ 	.byte	0x00, 0xf0, 0x21, 0x00


	//----- nvinfo : EIATTR_SPARSE_MMA_MASK
	.align		4
.L_927:
        /*00c8*/ 	.byte	0x03, 0x50
        /*00ca*/ 	.short	0x0000


	//----- nvinfo : EIATTR_MAXREG_COUNT
	.align		4
        /*00cc*/ 	.byte	0x03, 0x1b
        /*00ce*/ 	.short	0x0040


	//----- nvinfo : EIATTR_NUM_BARRIERS
	.align		4
        /*00d0*/ 	.byte	0x02, 0x4c
        /*00d2*/ 	.byte	0x01
	.zero		1


	//----- nvinfo : EIATTR_ANNOTATIONS
	.align		4
        /*00d4*/ 	.byte	0x04, 0x55
        /*00d6*/ 	.short	(.L_929 - .L_928)


	//   ....[0]....
.L_928:
        /* <DEDUP_REMOVED lines=17> */


	//----- nvinfo : EIATTR_MERCURY_ISA_VERSION
	.align		4
.L_929:
        /*01d8*/ 	.byte	0x03, 0x5f
        /*01da*/ 	.short	0x0101


	//----- nvinfo : EIATTR_COOP_GROUP_MASK_REGIDS
	.align		4
        /*01dc*/ 	.byte	0x04, 0x29
        /*01de*/ 	.short	(.L_931 - .L_930)


	//   ....[0]....
.L_930:
        /*01e0*/ 	.word	0xffffffff


	//   ....[1]....
        /*01e4*/ 	.word	0xffffffff


	//   ....[2]....
        /*01e8*/ 	.word	0xffffffff


	//   ....[3]....
        /*01ec*/ 	.word	0xffffffff


	//   ....[4]....
        /*01f0*/ 	.word	0xffffffff


	//   ....[5]....
        /*01f4*/ 	.word	0xffffffff


	//   ....[6]....
        /*01f8*/ 	.word	0xffffffff


	//   ....[7]....
        /*01fc*/ 	.word	0xffffffff


	//   ....[8]....
        /*0200*/ 	.word	0xffffffff


	//   ....[9]....
        /*0204*/ 	.word	0xffffffff


	//   ....[10]....
        /*0208*/ 	.word	0xffffffff


	//   ....[11]....
        /*020c*/ 	.word	0xffffffff


	//   ....[12]....
        /*0210*/ 	.word	0x05000015


	//   ....[13]....
        /*0214*/ 	.word	0x05000014


	//   ....[14]....
        /*0218*/ 	.word	0x05000016


	//   ....[15]....
        /*021c*/ 	.word	0x05000017


	//   ....[16]....
        /*0220*/ 	.word	0x05000019


	//   ....[17]....
        /*0224*/ 	.word	0x05000018


	//   ....[18]....
        /*0228*/ 	.word	0x0500001a


	//   ....[19]....
        /*022c*/ 	.word	0x0500000f


	//   ....[20]....
        /*0230*/ 	.word	0x05000019


	//   ....[21]....
        /*0234*/ 	.word	0x05000018


	//   ....[22]....
        /*0238*/ 	.word	0x0500001a


	//   ....[23]....
        /*023c*/ 	.word	0x0500001b


	//   ....[24]....
        /*0240*/ 	.word	0x0500001d


	//   ....[25]....
        /*0244*/ 	.word	0x0500001c


	//   ....[26]....
        /*0248*/ 	.word	0x05000020


	//   ....[27]....
        /*024c*/ 	.word	0x0500000f


	//   ....[28]....
        /*0250*/ 	.word	0x05000019


	//   ....[29]....
        /*0254*/ 	.word	0x05000018


	//   ....[30]....
        /*0258*/ 	.word	0x0500001a


	//   ....[31]....
        /*025c*/ 	.word	0x0500001b


	//   ....[32]....
        /*0260*/ 	.word	0x0500001d


	//   ....[33]....
        /*0264*/ 	.word	0x0500001c


	//   ....[34]....
        /*0268*/ 	.word	0x05000020


	//   ....[35]....
        /*026c*/ 	.word	0x0500000f


	//   ....[36]....
        /*0270*/ 	.word	0x05000011


	//   ....[37]....
        /*0274*/ 	.word	0x0500001b


	//   ....[38]....
        /*0278*/ 	.word	0x0500001d


	//   ....[39]....
        /*027c*/ 	.word	0x05000010


	//   ....[40]....
        /*0280*/ 	.word	0x05000023


	//   ....[41]....
        /*0284*/ 	.word	0x0500001e


	//   ....[42]....
        /*0288*/ 	.word	0x05000026


	//   ....[43]....
        /*028c*/ 	.word	0x05000025


	//   ....[44]....
        /*0290*/ 	.word	0x0500001c


	//   ....[45]....
        /*0294*/ 	.word	0x05000016


	//   ....[46]....
        /*0298*/ 	.word	0x05000014


	//   ....[47]....
        /*029c*/ 	.word	0x05000017


	//   ....[48]....
        /*02a0*/ 	.word	0x05000018


	//   ....[49]....
        /*02a4*/ 	.word	0x0500001a


	//   ....[50]....
        /*02a8*/ 	.word	0x0500001b


	//   ....[51]....
        /*02ac*/ 	.word	0x05000011


	//   ....[52]....
        /*02b0*/ 	.word	0x05000029


	//   ....[53]....
        /*02b4*/ 	.word	0x05000013


	//   ....[54]....
        /*02b8*/ 	.word	0x05000014


	//   ....[55]....
        /*02bc*/ 	.word	0x05000012


	//   ....[56]....
        /*02c0*/ 	.word	0x05000015


	//   ....[57]....
        /*02c4*/ 	.word	0x05000017


	//   ....[58]....
        /*02c8*/ 	.word	0x05000018


	//   ....[59]....
        /*02cc*/ 	.word	0x0500000e


	//   ....[60]....
        /*02d0*/ 	.word	0x0500002b


	//   ....[61]....
        /*02d4*/ 	.word	0x05000020


	//   ....[62]....
        /*02d8*/ 	.word	0x05000022


	//   ....[63]....
        /*02dc*/ 	.word	0x05000021


	//   ....[64]....
        /*02e0*/ 	.word	0x05000027


	//   ....[65]....
        /*02e4*/ 	.word	0x05000028


	//   ....[66]....
        /*02e8*/ 	.word	0x05000023


	//   ....[67]....
        /*02ec*/ 	.word	0x0500001e


	//   ....[68]....
        /*02f0*/ 	.word	0x0500001a


	//   ....[69]....
        /*02f4*/ 	.word	0x0500001a


	//   ....[70]....
        /*02f8*/ 	.word	0x0500001a


	//   ....[71]....
        /*02fc*/ 	.word	0x0500001a


	//   ....[72]....
        /*0300*/ 	.word	0x0500001a


	//   ....[73]....
        /*0304*/ 	.word	0x0500001a


	//   ....[74]....
        /*0308*/ 	.word	0x0500001a


	//   ....[75]....
        /*030c*/ 	.word	0x0500001a


	//   ....[76]....
        /*0310*/ 	.word	0x0500001a


	//   ....[77]....
        /*0314*/ 	.word	0x0500001a


	//   ....[78]....
        /*0318*/ 	.word	0x0500001a


	//   ....[79]....
        /*031c*/ 	.word	0x0500001a


	//   ....[80]....
        /*0320*/ 	.word	0x0500001a


	//   ....[81]....
        /*0324*/ 	.word	0x0500001a


	//   ....[82]....
        /*0328*/ 	.word	0x0500001a


	//   ....[83]....
        /*032c*/ 	.word	0x0500001a


	//   ....[84]....
        /*0330*/ 	.word	0x0500001a


	//   ....[85]....
        /*0334*/ 	.word	0x0500001a


	//   ....[86]....
        /*0338*/ 	.word	0x0500001a


	//   ....[87]....
        /*033c*/ 	.word	0x0500001a


	//   ....[88]....
        /*0340*/ 	.word	0x0500001a


	//   ....[89]....
        /*0344*/ 	.word	0x0500001a


	//   ....[90]....
        /*0348*/ 	.word	0x0500001a


	//   ....[91]....
        /*034c*/ 	.word	0x0500001a


	//   ....[92]....
        /*0350*/ 	.word	0x0500001a


	//   ....[93]....
        /*0354*/ 	.word	0x0500001a


	//   ....[94]....
        /*0358*/ 	.word	0x0500001a


	//   ....[95]....
        /*035c*/ 	.word	0x0500001a


	//   ....[96]....
        /*0360*/ 	.word	0x0500001a


	//   ....[97]....
        /*0364*/ 	.word	0x0500001a


	//   ....[98]....
        /*0368*/ 	.word	0x0500001a


	//   ....[99]....
        /*036c*/ 	.word	0x0500001a


	//   ....[100]....
        /*0370*/ 	.word	0x0500001a


	//   ....[101]....
        /*0374*/ 	.word	0x0500001a


	//   ....[102]....
        /*0378*/ 	.word	0x0500001a


	//   ....[103]....
        /*037c*/ 	.word	0x0500001a


	//   ....[104]....
        /*0380*/ 	.word	0x0500001a


	//   ....[105]....
        /*0384*/ 	.word	0x0500001a


	//   ....[106]....
        /*0388*/ 	.word	0x0500001a


	//   ....[107]....
        /*038c*/ 	.word	0x0500001a


	//   ....[108]....
        /*0390*/ 	.word	0x0500001a


	//   ....[109]....
        /*0394*/ 	.word	0x0500001a


	//   ....[110]....
        /*0398*/ 	.word	0x0500001a


	//   ....[111]....
        /*039c*/ 	.word	0x0500001a


	//   ....[112]....
        /*03a0*/ 	.word	0x0500001a


	//   ....[113]....
        /*03a4*/ 	.word	0x0500001a


	//   ....[114]....
        /*03a8*/ 	.word	0x0500001a


	//   ....[115]....
        /*03ac*/ 	.word	0x0500001a


	//   ....[116]....
        /*03b0*/ 	.word	0x0500001a


	//   ....[117]....
        /*03b4*/ 	.word	0x0500001a


	//   ....[118]....
        /*03b8*/ 	.word	0x0500001a


	//   ....[119]....
        /*03bc*/ 	.word	0x0500001a


	//   ....[120]....
        /*03c0*/ 	.word	0x0500001a


	//   ....[121]....
        /*03c4*/ 	.word	0x0500001a


	//   ....[122]....
        /*03c8*/ 	.word	0x0500001a


	//   ....[123]....
        /*03cc*/ 	.word	0x0500001a


	//----- nvinfo : EIATTR_COOP_GROUP_INSTR_OFFSETS
	.align		4
.L_931:
        /*03d0*/ 	.byte	0x04, 0x28
        /*03d2*/ 	.short	(.L_933 - .L_932)


	//   ....[0]....
.L_932:
        /*03d4*/ 	.word	0x00002fe0


	//   ....[1]....
        /*03d8*/ 	.word	0x00003020


	//   ....[2]....
        /*03dc*/ 	.word	0x00003050


	//   ....[3]....
        /*03e0*/ 	.word	0x00003070


	//   ....[4]....
        /*03e4*/ 	.word	0x000039b0


	//   ....[5]....
        /*03e8*/ 	.word	0x000039d0


	//   ....[6]....
        /*03ec*/ 	.word	0x000039f0


	//   ....[7]....
        /*03f0*/ 	.word	0x00003a10


	//   ....[8]....
        /*03f4*/ 	.word	0x00003a30


	//   ....[9]....
        /*03f8*/ 	.word	0x00003a50


	//   ....[10]....
        /*03fc*/ 	.word	0x00003a70


	//   ....[11]....
        /*0400*/ 	.word	0x00003a90


	//   ....[12]....
        /*0404*/ 	.word	0x00005670


	//   ....[13]....
        /*0408*/ 	.word	0x000056a0


	//   ....[14]....
        /*040c*/ 	.word	0x000056e0


	//   ....[15]....
        /*0410*/ 	.word	0x00005700


	//   ....[16]....
        /*0414*/ 	.word	0x00005730


	//   ....[17]....
        /*0418*/ 	.word	0x00005740


	//   ....[18]....
        /*041c*/ 	.word	0x00005770


	//   ....[19]....
        /*0420*/ 	.word	0x00005780


	//   ....[20]....
        /*0424*/ 	.word	0x00005950


	//   ....[21]....
        /*0428*/ 	.word	0x00005980


	//   ....[22]....
        /*042c*/ 	.word	0x000059c0


	//   ....[23]....
        /*0430*/ 	.word	0x000059e0


	//   ....[24]....
        /*0434*/ 	.word	0x00005a10


	//   ....[25]....
        /*0438*/ 	.word	0x00005a20


	//   ....[26]....
        /*043c*/ 	.word	0x00005a50


	//   ....[27]....
        /*0440*/ 	.word	0x00005a60


	//   ....[28]....
        /*0444*/ 	.word	0x00005be0


	//   ....[29]....
        /*0448*/ 	.word	0x00005c10


	//   ....[30]....
        /*044c*/ 	.word	0x00005c50


	//   ....[31]....
        /*0450*/ 	.word	0x00005c70


	//   ....[32]....
        /*0454*/ 	.word	0x00005ca0


	//   ....[33]....
        /*0458*/ 	.word	0x00005cb0


	//   ....[34]....
        /*045c*/ 	.word	0x00005ce0


	//   ....[35]....
        /*0460*/ 	.word	0x00005cf0


	//   ....[36]....
        /*0464*/ 	.word	0x00006010


	//   ....[37]....
        /*0468*/ 	.word	0x00006040


	//   ....[38]....
        /*046c*/ 	.word	0x000060e0


	//   ....[39]....
        /*0470*/ 	.word	0x00006120


	//   ....[40]....
        /*0474*/ 	.word	0x00006160


	//   ....[41]....
        /*0478*/ 	.word	0x00006190


	//   ....[42]....
        /*047c*/ 	.word	0x000061b0


	//   ....[43]....
        /*0480*/ 	.word	0x000061c0


	//   ....[44]....
        /*0484*/ 	.word	0x00006200


	//   ....[45]....
        /*0488*/ 	.word	0x00006230


	//   ....[46]....
        /*048c*/ 	.word	0x000062b0


	//   ....[47]....
        /*0490*/ 	.word	0x000062e0


	//   ....[48]....
        /*0494*/ 	.word	0x00006310


	//   ....[49]....
        /*0498*/ 	.word	0x00006330


	//   ....[50]....
        /*049c*/ 	.word	0x00006360


	//   ....[51]....
        /*04a0*/ 	.word	0x00006370


	//   ....[52]....
        /*04a4*/ 	.word	0x000063a0


	//   ....[53]....
        /*04a8*/ 	.word	0x000063d0


	//   ....[54]....
        /*04ac*/ 	.word	0x00006410


	//   ....[55]....
        /*04b0*/ 	.word	0x00006430


	//   ....[56]....
        /*04b4*/ 	.word	0x00006460


	//   ....[57]....
        /*04b8*/ 	.word	0x00006490


	//   ....[58]....
        /*04bc*/ 	.word	0x000064a0


	//   ....[59]....
        /*04c0*/ 	.word	0x000064d0


	//   ....[60]....
        /*04c4*/ 	.word	0x00006500


	//   ....[61]....
        /*04c8*/ 	.word	0x00006530


	//   ....[62]....
        /*04cc*/ 	.word	0x00006560


	//   ....[63]....
        /*04d0*/ 	.word	0x00006580


	//   ....[64]....
        /*04d4*/ 	.word	0x000065b0


	//   ....[65]....
        /*04d8*/ 	.word	0x000065d0


	//   ....[66]....
        /*04dc*/ 	.word	0x000066a0


	//   ....[67]....
        /*04e0*/ 	.word	0x00006790


	//   ....[68]....
        /*04e4*/ 	.word	0x00006940


	//   ....[69]....
        /*04e8*/ 	.word	0x00006990


	//   ....[70]....
        /*04ec*/ 	.word	0x00006a00


	//   ....[71]....
        /*04f0*/ 	.word	0x00006a60


	//   ....[72]....
        /*04f4*/ 	.word	0x00006ad0


	//   ....[73]....
        /*04f8*/ 	.word	0x00006b30


	//   ....[74]....
        /*04fc*/ 	.word	0x00006ba0


	//   ....[75]....
        /*0500*/ 	.word	0x00006c00


	//   ....[76]....
        /*0504*/ 	.word	0x00006ca0


	//   ....[77]....
        /*0508*/ 	.word	0x00006d30


	//   ....[78]....
        /*050c*/ 	.word	0x00006da0


	//   ....[79]....
        /*0510*/ 	.word	0x00006e00


	//   ....[80]....
        /*0514*/ 	.word	0x00006e70


	//   ....[81]....
        /*0518*/ 	.word	0x00006ed0


	//   ....[82]....
        /*051c*/ 	.word	0x00006f40


	//   ....[83]....
        /*0520*/ 	.word	0x00006fa0


	//   ....[84]....
        /*0524*/ 	.word	0x00007040


	//   ....[85]....
        /*0528*/ 	.word	0x000070d0


	//   ....[86]....
        /*052c*/ 	.word	0x00007140


	//   ....[87]....
        /*0530*/ 	.word	0x000071a0


	//   ....[88]....
        /*0534*/ 	.word	0x00007210


	//   ....[89]....
        /*0538*/ 	.word	0x00007270


	//   ....[90]....
        /*053c*/ 	.word	0x000072e0


	//   ....[91]....
        /*0540*/ 	.word	0x00007340


	//   ....[92]....
        /*0544*/ 	.word	0x000073e0


	//   ....[93]....
        /*0548*/ 	.word	0x00007490


	//   ....[94]....
        /*054c*/ 	.word	0x000075a0


	//   ....[95]....
        /*0550*/ 	.word	0x000075f0


	//   ....[96]....
        /*0554*/ 	.word	0x000076d0


	//   ....[97]....
        /*0558*/ 	.word	0x00007730


	//   ....[98]....
        /*055c*/ 	.word	0x000077c0


	//   ....[99]....
        /*0560*/ 	.word	0x00007810


	//   ....[100]....
        /*0564*/ 	.word	0x00007880


	//   ....[101]....
        /*0568*/ 	.word	0x000078e0


	//   ....[102]....
        /*056c*/ 	.word	0x00007950


	//   ....[103]....
        /*0570*/ 	.word	0x000079b0


	//   ....[104]....
        /*0574*/ 	.word	0x00007a20


	//   ....[105]....
        /*0578*/ 	.word	0x00007a80


	//   ....[106]....
        /*057c*/ 	.word	0x00007b00


	//   ....[107]....
        /*0580*/ 	.word	0x00007b70


	//   ....[108]....
        /*0584*/ 	.word	0x00007be0


	//   ....[109]....
        /*0588*/ 	.word	0x00007c40


	//   ....[110]....
        /*058c*/ 	.word	0x00007cc0


	//   ....[111]....
        /*0590*/ 	.word	0x00007d40


	//   ....[112]....
        /*0594*/ 	.word	0x00007de0


	//   ....[113]....
        /*0598*/ 	.word	0x00007e50


	//   ....[114]....
        /*059c*/ 	.word	0x00007ee0


	//   ....[115]....
        /*05a0*/ 	.word	0x00007f70


	//   ....[116]....
        /*05a4*/ 	.word	0x00007fe0


	//   ....[117]....
        /*05a8*/ 	.word	0x00008040


	//   ....[118]....
        /*05ac*/ 	.word	0x000080b0


	//   ....[119]....
        /*05b0*/ 	.word	0x00008130


	//   ....[120]....
        /*05b4*/ 	.word	0x000081f0


	//   ....[121]....
        /*05b8*/ 	.word	0x000082c0


	//   ....[122]....
        /*05bc*/ 	.word	0x000083b0


	//   ....[123]....
        /*05c0*/ 	.word	0x00008450


	//----- nvinfo : EIATTR_EXIT_INSTR_OFFSETS
	.align		4
.L_933:
        /*05c4*/ 	.byte	0x04, 0x1c
        /*05c6*/ 	.short	(.L_935 - .L_934)


	//   ....[0]....
.L_934:
        /*05c8*/ 	.word	0x000046a0


	//   ....[1]....
        /*05cc*/ 	.word	0x000068e0


	//----- nvinfo : EIATTR_MAX_THREADS
	.align		4
.L_935:
        /*05d0*/ 	.byte	0x04, 0x05
        /*05d2*/ 	.short	(.L_937 - .L_936)
.L_936:
        /*05d4*/ 	.word	0x00000140
        /*05d8*/ 	.word	0x00000001
        /*05dc*/ 	.word	0x00000001


	//----- nvinfo : EIATTR_CRS_STACK_SIZE
	.align		4
.L_937:
        /*05e0*/ 	.byte	0x04, 0x1e
        /*05e2*/ 	.short	(.L_939 - .L_938)
.L_938:
        /*05e4*/ 	.word	0x00000000


	//----- nvinfo : EIATTR_CBANK_PARAM_SIZE
	.align		4
.L_939:
        /*05e8*/ 	.byte	0x03, 0x19
        /*05ea*/ 	.short	0x0060


	//----- nvinfo : EIATTR_PARAM_CBANK
	.align		4
        /*05ec*/ 	.byte	0x04, 0x0a
        /*05ee*/ 	.short	(.L_941 - .L_940)
	.align		4
.L_940:
        /*05f0*/ 	.word	index@(.nv.constant0._ZN13group_norm_v218gn_bwd_cuda_kernelI13__nv_bfloat16Li320ELi3ELi16ELi80ELi256ELb1ELb1ELi16ELi320ELi320ELi4ELb1ELi20ELb0ELb0ELNS_15WgradSyncMethodE3ENS_16CompileConditionILi900EEEEEvPT_S6_S6_PKS5_S8_S8_S8_PKfflPfPj)
        /*05f4*/ 	.short	0x0210
        /*05f6*/ 	.short	0x0060


	//----- nvinfo : EIATTR_SW_WAR
	.align		4
.L_941:
        /*05f8*/ 	.byte	0x04, 0x36
        /*05fa*/ 	.short	(.L_943 - .L_942)
.L_942:
        /*05fc*/ 	.word	0x00000008
.L_943:


//--------------------- .nv.info._ZN13group_norm_v218gn_bwd_cuda_kernelI13__nv_bfloat16Li320ELi1ELi16ELi80ELi256ELb1ELb1ELi32ELi320ELi320ELi4ELb1ELi16ELb0ELb0ELNS_15WgradSyncMethodE3ENS_16CompileConditionILi900EEEEEvPT_S6_S6_PKS5_S8_S8_S8_PKfflPfPj --------------------------
	.section	.nv.info._ZN13group_norm_v218gn_bwd_cuda_kernelI13__nv_bfloat16Li320ELi1ELi16ELi80ELi256ELb1ELb1ELi32ELi320ELi320ELi4ELb1ELi16ELb0ELb0ELNS_15WgradSyncMethodE3ENS_16CompileConditionILi900EEEEEvPT_S6_S6_PKS5_S8_S8_S8_PKfflPfPj,"",@"SHT_CUDA_INFO"
	.sectionflags	@""
	.align	4


	//----- nvinfo : EIATTR_CUDA_API_VERSION
	.align		4
        /*0000*/ 	.byte	0x04, 0x37
        /*0002*/ 	.short	(.L_945 - .L_944)
.L_944:
        /*0004*/ 	.word	0x00000082


	//----- nvinfo : EIATTR_KPARAM_INFO
	.align		4
.L_945:
        /*0008*/ 	.byte	0x04, 0x17
        /*000a*/ 	.short	(.L_947 - .L_946)
.L_946:
        /*000c*/ 	.word	0x00000000
        /*0010*/ 	.short	0x000b
        /*0012*/ 	.short	0x0058
        /*0014*/ 	.byte	0x00, 0xf0, 0x21, 0x00


	//----- nvinfo : EIATTR_KPARAM_INFO
	.align		4
.L_947:
        /*0018*/ 	.byte	0x04, 0x17
        /*001a*/ 	.short	(.L_949 - .L_948)
.L_948:
        /*001c*/ 	.word	0x00000000
        /*0020*/ 	.short	0x000a
        /*0022*/ 	.short	0x0050
        /*0024*/ 	.byte	0x00, 0xf0, 0x21, 0x00


	//----- nvinfo : EIATTR_KPARAM_INFO
	.align		4
.L_949:
        /*0028*/ 	.byte	0x04, 0x17
        /*002a*/ 	.short	(.L_951 - .L_950)
.L_950:
        /*002c*/ 	.word	0x00000000
        /*0030*/ 	.short	0x0009
        /*0032*/ 	.short	0x0048
        /*0034*/ 	.byte	0x00, 0xf0, 0x21, 0x00


	//----- nvinfo : EIATTR_KPARAM_INFO
	.align		4
.L_951:
        /*0038*/ 	.byte	0x04, 0x17
        /*003a*/ 	.short	(.L_953 - .L_952)
.L_952:
        /*003c*/ 	.word	0x00000000
        /*0040*/ 	.short	0x0008
        /*0042*/ 	.short	0x0040
        /*0044*/ 	.byte	0x00, 0xf0, 0x11, 0x00


	//----- nvinfo : EIATTR_KPARAM_INFO
	.align		4
.L_953:
        /*0048*/ 	.byte	0x04, 0x17
        /*004a*/ 	.short	(.L_955 - .L_954)
.L_954:
        /*004c*/ 	.word	0x00000000
        /*0050*/ 	.short	0x0007
        /*0052*/ 	.short	0x0038
        /*0054*/ 	.byte	0x00, 0xf0, 0x21, 0x00


	//----- nvinfo : EIATTR_KPARAM_INFO
	.align		4
.L_955:
        /*0058*/ 	.byte	0x04, 0x17
        /*005a*/ 	.short	(.L_957 - .L_956)
.L_956:
        /*005c*/ 	.word	0x00000000
        /*0060*/ 	.short	0x0006
        /*0062*/ 	.short	0x0030
        /*0064*/ 	.byte	0x00, 0xf0, 0x21, 0x00


	//----- nvinfo : EIATTR_KPARAM_INFO
	.align		4
.L_957:
        /*0068*/ 	.byte	0x04, 0x17
        /*006a*/ 	.short	(.L_959 - .L_958)
.L_958:
        /*006c*/ 	.word	0x00000000
        /*0070*/ 	.short	0x0005
        /*0072*/ 	.short	0x0028
        /*0074*/ 	.byte	0x00, 0xf0, 0x21, 0x00


	//----- nvinfo : EIATTR_KPARAM_INFO
	.align		4
.L_959:
        /*0078*/ 	.byte	0x04, 0x17
        /*007a*/ 	.short	(.L_961 - .L_960)
.L_960:
        /*007c*/ 	.word	0x00000000
        /*0080*/ 	.short	0x0004
        /*0082*/ 	.short	0x0020
        /*0084*/ 	.byte	0x00, 0xf0, 0x21, 0x00


	//----- nvinfo : EIATTR_KPARAM_INFO
	.align		4
.L_961:
        /*0088*/ 	.byte	0x04, 0x17
        /*008a*/ 	.short	(.L_963 - .L_962)
.L_962:
        /*008c*/ 	.word	0x00000000
        /*0090*/ 	.short	0x0003
        /*0092*/ 	.short	0x0018
        /*0094*/ 	.byte	0x00, 0xf0, 0x21, 0x00


	//----- nvinfo : EIATTR_KPARAM_INFO
	.align		4
.L_963:
        /*0098*/ 	.byte	0x04, 0x17
        /*009a*/ 	.short	(.L_965 - .L_964)
.L_964:
        /*009c*/ 	.word	0x00000000
        /*00a0*/ 	.short	0x0002
        /*00a2*/ 	.short	0x0010
        /*00a4*/ 	.byte	0x00, 0xf0, 0x21, 0x00


	//----- nvinfo : EIATTR_KPARAM_INFO
	.align		4
.L_965:
        /*00a8*/ 	.byte	0x04, 0x17
        /*00aa*/ 	.short	(.L_967 - .L_966)
.L_966:
        /*00ac*/ 	.word	0x00000000
        /*00b0*/ 	.short	0x0001
        /*00b2*/ 	.short	0x0008
        /*00b4*/ 	.byte	0x00, 0xf0, 0x21, 0x00


	//----- nvinfo : EIATTR_KPARAM_INFO
	.align		4
.L_967:
        /*00b8*/ 	.byte	0x04, 0x17
        /*00ba*/ 	.short	(.L_969 - .L_968)
.L_968:
        /*00bc*/ 	.word	0x00000000
        /*00c0*/ 	.short	0x0000
        /*00c2*/ 	.short	0x0000
        /*00c4*/ 	.byte	0x00, 0xf0, 0x21, 0x00


	//----- nvinfo : EIATTR_SPARSE_MMA_MASK
	.align		4
.L_969:
        /*00c8*/ 	.byte	0x03, 0x50
        /*00ca*/ 	.short	0x0000


	//----- nvinfo : EIATTR_MAXREG_COUNT
	.align		4
        /*00cc*/ 	.byte	0x03, 0x1b
        /*00ce*/ 	.short	0x00a8


	//----- nvinfo : EIATTR_NUM_BARRIERS
	.align		4
        /*00d0*/ 	.byte	0x02, 0x4c
        /*00d2*/ 	.byte	0x01
	.zero		1


	//----- nvinfo : EIATTR_MERCURY_ISA_VERSION
	.align		4
        /*00d4*/ 	.byte	0x03, 0x5f
        /*00d6*/ 	.short	0x0101


	//----- nvinfo : EIATTR_COOP_GROUP_MASK_REGIDS
	.align		4
        /*00d8*/ 	.byte	0x04, 0x29
        /*00da*/ 	.short	(.L_971 - .L_970)


	//   ....[0]....
.L_970:
        /*00dc*/ 	.word	0xffffffff


	//   ....[1]....
        /*00e0*/ 	.word	0xffffffff


	//   ....[2]....
        /*00e4*/ 	.word	0xffffffff


	//   ....[3]....
        /*00e8*/ 	.word	0xffffffff


	//   ....[4]....
        /*00ec*/ 	.word	0xffffffff


	//   ....[5]....
        /*00f0*/ 	.word	0xffffffff


	//   ....[6]....
        /*00f4*/ 	.word	0xffffffff


	//   ....[7]....
        /*00f8*/ 	.word	0xffffffff


	//   ....[8]....
        /*00fc*/ 	.word	0xffffffff


	//   ....[9]....
        /*0100*/ 	.word	0xffffffff


	//   ....[10]....
        /*0104*/ 	.word	0x0500001c


	//   ....[11]....
        /*0108*/ 	.word	0x0500001b


	//   ....[12]....
        /*010c*/ 	.word	0x0500001d


	//   ....[13]....
        /*0110*/ 	.word	0x0500001e


	//   ....[14]....
        /*0114*/ 	.word	0x05000020


	//   ....[15]....
        /*0118*/ 	.word	0x0500001f


	//   ....[16]....
        /*011c*/ 	.word	0x05000021


	//   ....[17]....
        /*0120*/ 	.word	0x05000016


	//   ....[18]....
        /*0124*/ 	.word	0x05000020


	//   ....[19]....
        /*0128*/ 	.word	0x0500001f


	//   ....[20]....
        /*012c*/ 	.word	0x05000021


	//   ....[21]....
        /*0130*/ 	.word	0x05000026


	//   ....[22]....
        /*0134*/ 	.word	0x05000028


	//   ....[23]....
        /*0138*/ 	.word	0x05000025


	//   ....[24]....
        /*013c*/ 	.word	0x05000027


	//   ....[25]....
        /*0140*/ 	.word	0x0500001a


	//   ....[26]....
        /*0144*/ 	.word	0x05000020


	//   ....[27]....
        /*0148*/ 	.word	0x0500001f


	//   ....[28]....
        /*014c*/ 	.word	0x05000021


	//   ....[29]....
        /*0150*/ 	.word	0x05000026


	//   ....[30]....
        /*0154*/ 	.word	0x05000028


	//   ....[31]....
        /*0158*/ 	.word	0x05000025


	//   ....[32]....
        /*015c*/ 	.word	0x05000027


	//   ....[33]....
        /*0160*/ 	.word	0x0500001a


	//   ....[34]....
        /*0164*/ 	.word	0x0500001b


	//   ....[35]....
        /*0168*/ 	.word	0x0500002e


	//   ....[36]....
        /*016c*/ 	.word	0x0500001c


	//   ....[37]....
        /*0170*/ 	.word	0x0500001e


	//   ....[38]....
        /*0174*/ 	.word	0x05000032


	//   ....[39]....
        /*0178*/ 	.word	0x05000030


	//   ....[40]....
        /*017c*/ 	.word	0x0500001c


	//   ....[41]....
        /*0180*/ 	.word	0x0500001e


	//   ....[42]....
        /*0184*/ 	.word	0x0500002b


	//   ....[43]....
        /*0188*/ 	.word	0x0500001b


	//   ....[44]....
        /*018c*/ 	.word	0x0500001f


	//   ....[45]....
        /*0190*/ 	.word	0x0500002f


	//   ....[46]....
        /*0194*/ 	.word	0x0500002d


	//   ....[47]....
        /*0198*/ 	.word	0x05000030


	//   ....[48]....
        /*019c*/ 	.word	0x05000017


	//   ....[49]....
        /*01a0*/ 	.word	0x05000032


	//   ....[50]....
        /*01a4*/ 	.word	0x05000027


	//   ....[51]....
        /*01a8*/ 	.word	0x05000018


	//   ....[52]....
        /*01ac*/ 	.word	0x05000030


	//   ....[53]....
        /*01b0*/ 	.word	0x05000034


	//   ....[54]....
        /*01b4*/ 	.word	0x0500002a


	//   ....[55]....
        /*01b8*/ 	.word	0x05000029


	//   ....[56]....
        /*01bc*/ 	.word	0x0500001f


	//   ....[57]....
        /*01c0*/ 	.word	0x0500001c


	//   ....[58]....
        /*01c4*/ 	.word	0x0500001e


	//   ....[59]....
        /*01c8*/ 	.word	0x0500001d


	//   ....[60]....
        /*01cc*/ 	.word	0x05000021


	//   ....[61]....
        /*01d0*/ 	.word	0x0500002a


	//   ....[62]....
        /*01d4*/ 	.word	0x0500002e


	//   ....[63]....
        /*01d8*/ 	.word	0x0500002c


	//   ....[64]....
        /*01dc*/ 	.word	0x0500001e


	//   ....[65]....
        /*01e0*/ 	.word	0x0500001a


	//   ....[66]....
        /*01e4*/ 	.word	0x0500002d


	//   ....[67]....
        /*01e8*/ 	.word	0x0500002d


	//   ....[68]....
        /*01ec*/ 	.word	0x0500002d


	//   ....[69]....
        /*01f0*/ 	.word	0x0500002d


	//   ....[70]....
        /*01f4*/ 	.word	0x0500002d


	//   ....[71]....
        /*01f8*/ 	.word	0x0500002d


	//   ....[72]....
        /*01fc*/ 	.word	0x0500002d


	//   ....[73]....
        /*0200*/ 	.word	0x0500002d


	//   ....[74]....
        /*0204*/ 	.word	0x0500002d


	//   ....[75]....
        /*0208*/ 	.word	0x0500002d


	//   ....[76]....
        /*020c*/ 	.word	0x0500002d


	//   ....[77]....
        /*0210*/ 	.word	0x0500002d


	//   ....[78]....
        /*0214*/ 	.word	0x0500002d


	//   ....[79]....
        /*0218*/ 	.word	0x0500002d


	//   ....[80]....
        /*021c*/ 	.word	0x0500002d


	//   ....[81]....
        /*0220*/ 	.word	0x0500002d


	//   ....[82]....
        /*0224*/ 	.word	0x0500002d


	//   ....[83]....
        /*0228*/ 	.word	0x0500002d


	//   ....[84]....
        /*022c*/ 	.word	0x0500002d


	//   ....[85]....
        /*0230*/ 	.word	0x0500002d


	//   ....[86]....
        /*0234*/ 	.word	0x0500002d


	//   ....[87]....
        /*0238*/ 	.word	0x0500002d


	//   ....[88]....
        /*023c*/ 	.word	0x0500002d


	//   ....[89]....
        /*0240*/ 	.word	0x0500002d


	//   ....[90]....
        /*0244*/ 	.word	0x0500002d


	//   ....[91]....
        /*0248*/ 	.word	0x0500002d


	//   ....[92]....
        /*024c*/ 	.word	0x0500002d


	//   ....[93]....
        /*0250*/ 	.word	0x0500002d


	//   ....[94]....
        /*0254*/ 	.word	0x0500002d


	//   ....[95]....
        /*0258*/ 	.word	0x0500002d


	//   ....[96]....
        /*025c*/ 	.word	0x0500002d


	//   ....[97]....
        /*0260*/ 	.word	0x0500002d


	//   ....[98]....
        /*0264*/ 	.word	0x0500002d


	//   ....[99]....
        /*0268*/ 	.word	0x0500002d


	//   ....[100]....
        /*026c*/ 	.word	0x0500002d


	//   ....[101]....
        /*0270*/ 	.word	0x0500002d


	//   ....[102]....
        /*0274*/ 	.word	0x0500002d


	//   ....[103]....
        /*0278*/ 	.word	0x0500002d


	//   ....[104]....
        /*027c*/ 	.word	0x0500002d


	//   ....[105]....
        /*0280*/ 	.word	0x0500002d


	//   ....[106]....
        /*0284*/ 	.word	0x0500002d


	//   ....[107]....
        /*0288*/ 	.word	0x0500002d


	//   ....[108]....
        /*028c*/ 	.word	0x0500002d


	//   ....[109]....
        /*0290*/ 	.word	0x0500002d


	//   ....[110]....
        /*0294*/ 	.word	0x0500002d


	//   ....[111]....
        /*0298*/ 	.word	0x0500002d


	//   ....[112]....
        /*029c*/ 	.word	0x0500002d


	//   ....[113]....
        /*02a0*/ 	.word	0x0500002d


	//   ....[114]....
        /*02a4*/ 	.word	0x0500002d


	//   ....[115]....
        /*02a8*/ 	.word	0x0500002d


	//   ....[116]....
        /*02ac*/ 	.word	0x0500002d


	//   ....[117]....
        /*02b0*/ 	.word	0x0500002d


	//   ....[118]....
        /*02b4*/ 	.word	0x0500002d


	//   ....[119]....
        /*02b8*/ 	.word	0x0500002d


	//   ....[120]....
        /*02bc*/ 	.word	0x0500002d


	//   ....[121]....
        /*02c0*/ 	.word	0x0500002d


	//----- nvinfo : EIATTR_COOP_GROUP_INSTR_OFFSETS
	.align		4
.L_971:
        /*02c4*/ 	.byte	0x04, 0x28
        /*02c6*/ 	.short	(.L_973 - .L_972)


	//   ....[0]....
.L_972:
        /*02c8*/ 	.word	0x00004220


	//   ....[1]....
        /*02cc*/ 	.word	0x00004260


	//   ....[2]....
        /*02d0*/ 	.word	0x00004290


	//   ....[3]....
        /*02d4*/ 	.word	0x000042b0


	//   ....[4]....
        /*02d8*/ 	.word	0x00005420


	//   ....[5]....
        /*02dc*/ 	.word	0x00005430


	//   ....[6]....
        /*02e0*/ 	.word	0x00005490


	//   ....[7]....
        /*02e4*/ 	.word	0x000054d0


	//   ....[8]....
        /*02e8*/ 	.word	0x00005640


	//   ....[9]....
        /*02ec*/ 	.word	0x00005680


	//   ....[10]....
        /*02f0*/ 	.word	0x00007470


	//   ....[11]....
        /*02f4*/ 	.word	0x000074a0


	//   ....[12]....
        /*02f8*/ 	.word	0x000074f0


	//   ....[13]....
        /*02fc*/ 	.word	0x00007510


	//   ....[14]....
        /*0300*/ 	.word	0x00007540


	//   ....[15]....
        /*0304*/ 	.word	0x00007550


	//   ....[16]....
        /*0308*/ 	.word	0x00007580


	//   ....[17]....
        /*030c*/ 	.word	0x00007590


	//   ....[18]....
        /*0310*/ 	.word	0x00007730


	//   ....[19]....
        /*0314*/ 	.word	0x00007760


	//   ....[20]....
        /*0318*/ 	.word	0x000077b0


	//   ....[21]....
        /*031c*/ 	.word	0x000077d0


	//   ....[22]....
        /*0320*/ 	.word	0x00007800


	//   ....[23]....
        /*0324*/ 	.word	0x00007810


	//   ....[24]....
        /*0328*/ 	.word	0x00007840


	//   ....[25]....
        /*032c*/ 	.word	0x00007850


	//   ....[26]....
        /*0330*/ 	.word	0x000079d0


	//   ....[27]....
        /*0334*/ 	.word	0x00007a00


	//   ....[28]....
        /*0338*/ 	.word	0x00007a50


	//   ....[29]....
        /*033c*/ 	.word	0x00007a70


	//   ....[30]....
        /*0340*/ 	.word	0x00007aa0


	//   ....[31]....
        /*0344*/ 	.word	0x00007ab0


	//   ....[32]....
        /*0348*/ 	.word	0x00007ae0


	//   ....[33]....
        /*034c*/ 	.word	0x00007af0


	//   ....[34]....
        /*0350*/ 	.word	0x00007df0


	//   ....[35]....
        /*0354*/ 	.word	0x00007ef0


	//   ....[36]....
        /*0358*/ 	.word	0x00007f10


	//   ....[37]....
        /*035c*/ 	.word	0x00007f30


	//   ....[38]....
        /*0360*/ 	.word	0x00007f60


	//   ....[39]....
        /*0364*/ 	.word	0x00007f70


	//   ....[40]....
        /*0368*/ 	.word	0x00007fa0


	//   ....[41]....
        /*036c*/ 	.word	0x00007fc0


	//   ....[42]....
        /*0370*/ 	.word	0x00007fe0


	//   ....[43]....
        /*0374*/ 	.word	0x00008000


	//   ....[44]....
        /*0378*/ 	.word	0x00008020


	//   ....[45]....
        /*037c*/ 	.word	0x00008040


	//   ....[46]....
        /*0380*/ 	.word	0x00008060


	//   ....[47]....
        /*0384*/ 	.word	0x00008080


	//   ....[48]....
        /*0388*/ 	.word	0x000080c0


	//   ....[49]....
        /*038c*/ 	.word	0x000080f0


	//   ....[50]....
        /*0390*/ 	.word	0x00008110


	//   ....[51]....
        /*0394*/ 	.word	0x00008140


	//   ....[52]....
        /*0398*/ 	.word	0x00008160


	//   ....[53]....
        /*039c*/ 	.word	0x00008190


	//   ....[54]....
        /*03a0*/ 	.word	0x000081a0


	//   ....[55]....
        /*03a4*/ 	.word	0x000081b0


	//   ....[56]....
        /*03a8*/ 	.word	0x00008200


	//   ....[57]....
        /*03ac*/ 	.word	0x00008250


	//   ....[58]....
        /*03b0*/ 	.word	0x00008270


	//   ....[59]....
        /*03b4*/ 	.word	0x000082b0


	//   ....[60]....
        /*03b8*/ 	.word	0x000082f0


	//   ....[61]....
        /*03bc*/ 	.word	0x00008300


	//   ....[62]....
        /*03c0*/ 	.word	0x00008310


	//   ....[63]....
        /*03c4*/ 	.word	0x00008330


	//   ....[64]....
        /*03c8*/ 	.word	0x000084a0


	//   ....[65]....
        /*03cc*/ 	.word	0x00008500


	//   ....[66]....
        /*03d0*/ 	.word	0x00008630


	//   ....[67]....
        /*03d4*/ 	.word	0x00008680


	//   ....[68]....
        /*03d8*/ 	.word	0x000086f0


	//   ....[69]....
        /*03dc*/ 	.word	0x00008750


	//   ....[70]....
        /*03e0*/ 	.word	0x000087c0


	//   ....[71]....
        /*03e4*/ 	.word	0x00008820


	//   ....[72]....
        /*03e8*/ 	.word	0x00008890


	//   ....[73]....
        /*03ec*/ 	.word	0x000088f0


	//   ....[74]....
        /*03f0*/ 	.word	0x000089a0


	//   ....[75]....
        /*03f4*/ 	.word	0x00008a30


	//   ....[76]....
        /*03f8*/ 	.word	0x00008aa0


	//   ....[77]....
        /*03fc*/ 	.word	0x00008b00


	//   ....[78]....
        /*0400*/ 	.word	0x00008b70


	//   ....[79]....
        /*0404*/ 	.word	0x00008bd0


	//   ....[80]....
        /*0408*/ 	.word	0x00008c40


	//   ....[81]....
        /*040c*/ 	.word	0x00008ca0


	//   ....[82]....
        /*0410*/ 	.word	0x00008d50


	//   ....[83]....
        /*0414*/ 	.word	0x00008de0


	//   ....[84]....
        /*0418*/ 	.word	0x00008e50


	//   ....[85]....
        /*041c*/ 	.word	0x00008eb0


	//   ....[86]....
        /*0420*/ 	.word	0x00008f20


	//   ....[87]....
        /*0424*/ 	.word	0x00008f80


	//   ....[88]....
        /*0428*/ 	.word	0x00008ff0


	//   ....[89]....
        /*042c*/ 	.word	0x00009050


	//   ....[90]....
        /*0430*/ 	.word	0x00009100


	//   ....[91]....
        /*0434*/ 	.word	0x000091c0


	//   ....[92]....
        /*0438*/ 	.word	0x000092f0


	//   ....[93]....
        /*043c*/ 	.word	0x00009350


	//   ....[94]....
        /*0440*/ 	.word	0x000093e0


	//   ....[95]....
        /*0444*/ 	.word	0x00009440


	//   ....[96]....
        /*0448*/ 	.word	0x000094c0


	//   ....[97]....
        /*044c*/ 	.word	0x00009570


	//   ....[98]....
        /*0450*/ 	.word	0x000095f0


	//   ....[99]....
        /*0454*/ 	.word	0x00009670


	//   ....[100]....
        /*0458*/ 	.word	0x000096e0


	//   ....[101]....
        /*045c*/ 	.word	0x00009740


	//   ....[102]....
        /*0460*/ 	.word	0x000097b0


	//   ....[103]....
        /*0464*/ 	.word	0x00009810


	//   ....[104]....
        /*0468*/ 	.word	0x000098e0


	//   ....[105]....
        /*046c*/ 	.word	0x00009950


	//   ....[106]....
        /*0470*/ 	.word	0x00009a10


	//   ....[107]....
        /*0474*/ 	.word	0x00009b40


	//   ....[108]....
        /*0478*/ 	.word	0x00009bb0


	//   ....[109]....
        /*047c*/ 	.word	0x00009c10


	//   ....[110]....
        /*0480*/ 	.word	0x00009c80


	//   ....[111]....
        /*0484*/ 	.word	0x00009ce0


	//   ....[112]....
        /*0488*/ 	.word	0x00009d50


	//   ....[113]....
        /*048c*/ 	.word	0x00009db0


	//   ....[114]....
        /*0490*/ 	.word	0x00009e40


	//   ....[115]....
        /*0494*/ 	.word	0x00009ec0


	//   ....[116]....
        /*0498*/ 	.word	0x00009f30


	//   ....[117]....
        /*049c*/ 	.word	0x00009f90


	//   ....[118]....
        /*04a0*/ 	.word	0x0000a000


	//   ....[119]....
        /*04a4*/ 	.word	0x0000a060


	//   ....[120]....
        /*04a8*/ 	.word	0x0000a0d0


	//   ....[121]....
        /*04ac*/ 	.word	0x0000a130


	//----- nvinfo : EIATTR_EXIT_INSTR_OFFSETS
	.align		4
.L_973:
        /*04b0*/ 	.byte	0x04, 0x1c
        /*04b2*/ 	.short	(.L_975 - .L_974)


	//   ....[0]....
.L_974:
        /*04b4*/ 	.word	0x00006460


	//   ....[1]....
        /*04b8*/ 	.word	0x000085d0


	//----- nvinfo : EIATTR_MAX_THREADS
	.align		4
.L_975:
        /*04bc*/ 	.byte	0x04, 0x05
        /*04be*/ 	.short	(.L_977 - .L_976)
.L_976:
        /*04c0*/ 	.word	0x00000140
        /*04c4*/ 	.word	0x00000001
        /*04c8*/ 	.word	0x00000001


	//----- nvinfo : EIATTR_CRS_STACK_SIZE
	.align		4
.L_977:
        /*04cc*/ 	.byte	0x04, 0x1e
        /*04ce*/ 	.short	(.L_979 - .L_978)
.L_978:
        /*04d0*/ 	.word	0x00000000


	//----- nvinfo : EIATTR_CBANK_PARAM_SIZE
	.align		4
.L_979:
        /*04d4*/ 	.byte	0x03, 0x19
        /*04d6*/ 	.short	0x0060


	//----- nvinfo : EIATTR_PARAM_CBANK
	.align		4
        /*04d8*/ 	.byte	0x04, 0x0a
        /*04da*/ 	.short	(.L_981 - .L_980)
	.align		4
.L_980:
        /*04dc*/ 	.word	index@(.nv.constant0._ZN13group_norm_v218gn_bwd_cuda_kernelI13__nv_bfloat16Li320ELi1ELi16ELi80ELi256ELb1ELb1ELi32ELi320ELi320ELi4ELb1ELi16ELb0ELb0ELNS_15WgradSyncMethodE3ENS_16CompileConditionILi900EEEEEvPT_S6_S6_PKS5_S8_S8_S8_PKfflPfPj)
        /*04e0*/ 	.short	0x0210
        /*04e2*/ 	.short	0x0060


	//----- nvinfo : EIATTR_SW_WAR
	.align		4
.L_981:
        /*04e4*/ 	.byte	0x04, 0x36
        /*04e6*/ 	.short	(.L_983 - .L_982)
.L_982:
        /*04e8*/ 	.word	0x00000008
.L_983:


//--------------------- .nv.info._ZN13group_norm_v218gn_bwd_cuda_kernelI13__nv_bfloat16Li320ELi1ELi16ELi80ELi256ELb1ELb1ELi64ELi320ELi320ELi4ELb1ELi36ELb0ELb0ELNS_15WgradSyncMethodE3ENS_16CompileConditionILi900EEEEEvPT_S6_S6_PKS5_S8_S8_S8_PKfflPfPj --------------------------
	.section	.nv.info._ZN13group_norm_v218gn_bwd_cuda_kernelI13__nv_bfloat16Li320ELi1ELi16ELi80ELi256ELb1ELb1ELi64ELi320ELi320ELi4ELb1ELi36ELb0ELb0ELNS_15WgradSyncMethodE3ENS_16CompileConditionILi900EEEEEvPT_S6_S6_PKS5_S8_S8_S8_PKfflPfPj,"",@"SHT_CUDA_INFO"
	.sectionflags	@""
	.align	4


	//----- nvinfo : EIATTR_CUDA_API_VERSION
	.align		4
        /*0000*/ 	.byte	0x04, 0x37
        /*0002*/ 	.short	(.L_985 - .L_984)
.L_984:
        /*0004*/ 	.word	0x00000082


	//----- nvinfo : EIATTR_KPARAM_INFO
	.align		4
.L_985:
        /*0008*/ 	.byte	0x04, 0x17
        /*000a*/ 	.short	(.L_987 - .L_986)
.L_986:
        /*000c*/ 	.word	0x00000000
        /*0010*/ 	.short	0x000b
        /*0012*/ 	.short	0x0058
        /*0014*/ 	.byte	0x00, 0xf0, 0x21, 0x00


	//----- nvinfo : EIATTR_KPARAM_INFO
	.align		4
.L_987:
        /*0018*/ 	.byte	0x04, 0x17
        /*001a*/ 	.short	(.L_989 - .L_988)
.L_988:
        /*001c*/ 	.word	0x00000000
        /*0020*/ 	.short	0x000a
        /*0022*/ 	.short	0x0050
        /*0024*/ 	.byte	0x00, 0xf0, 0x21, 0x00


	//----- nvinfo : EIATTR_KPARAM_INFO
	.align		4
.L_989:
        /*0028*/ 	.byte	0x04, 0x17
        /*002a*/ 	.short	(.L_991 - .L_990)
.L_990:
        /*002c*/ 	.word	0x00000000
        /*0030*/ 	.short	0x0009
        /*0032*/ 	.short	0x0048
        /*0034*/ 	.byte	0x00, 0xf0, 0x21, 0x00


	//----- nvinfo : EIATTR_KPARAM_INFO
	.align		4
.L_991:
        /*0038*/ 	.byte	0x04, 0x17
        /*003a*/ 	.short	(.L_993 - .L_992)
.L_992:
        /*003c*/ 	.word	0x00000000
        /*0040*/ 	.short	0x0008
        /*0042*/ 	.short	0x0040
        /*0044*/ 	.byte	0x00, 0xf0, 0x11, 0x00


	//----- nvinfo : EIATTR_KPARAM_INFO
	.align		4
.L_993:
        /*0048*/ 	.byte	0x04, 0x17
        /*004a*/ 	.short	(.L_995 - .L_994)
.L_994:
        /*004c*/ 	.word	0x00000000
        /*0050*/ 	.short	0x0007
        /*0052*/ 	.short	0x0038
        /*0054*/ 	.byte	0x00, 0xf0, 0x21, 0x00


	//----- nvinfo : EIATTR_KPARAM_INFO
	.align		4
.L_995:
        /*0058*/ 	.byte	0x04, 0x17
        /*005a*/ 	.short	(.L_997 - .L_996)
.L_996:
        /*005c*/ 	.word	0x00000000
        /*0060*/ 	.short	0x0006
        /*0062*/ 	.short	0x0030
        /*0064*/ 	.byte	0x00, 0xf0, 0x21, 0x00


	//----- nvinfo : EIATTR_KPARAM_INFO
	.align		4
.L_997:
        /*0068*/ 	.byte	0x04, 0x17
        /*006a*/ 	.short	(.L_999 - .L_998)
.L_998:
        /*006c*/ 	.word	0x00000000
        /*0070*/ 	.short	0x0005
        /*0072*/ 	.short	0x0028
        /*0074*/ 	.byte	0x00, 0xf0, 0x21, 0x00


	//----- nvinfo : EIATTR_KPARAM_INFO
	.align		4
.L_999:
        /*0078*/ 	.byte	0x04, 0x17
        /*007a*/ 	.short	(.L_1001 - .L_1000)
.L_1000:
        /*007c*/ 	.word	0x00000000
        /*0080*/ 	.short	0x0004
        /*0082*/ 	.short	0x0020
        /*0084*/ 	.byte	0x00, 0xf0, 0x21, 0x00


	//----- nvinfo : EIATTR_KPARAM_INFO
	.align		4
.L_1001:
        /*0088*/ 	.byte	0x04, 0x17
        /*008a*/ 	.short	(.L_1003 - .L_1002)
.L_1002:
        /*008c*/ 	.word	0x00000000
        /*0090*/ 	.short	0x0003
        /*0092*/ 	.short	0x0018
        /*0094*/ 	.byte	0x00, 0xf0, 0x21, 0x00


	//----- nvinfo : EIATTR_KPARAM_INFO
	.align		4
.L_1003:
        /*0098*/ 	.byte	0x04, 0x17
        /*009a*/ 	.short	(.L_1005 - .L_1004)
.L_1004:
        /*009c*/ 	.word	0x00000000
        /*00a0*/ 	.short	0x0002
        /*00a2*/ 	.short	0x0010
        /*00a4*/ 	.byte	0x00, 0xf0, 0x21, 0x00


	//----- nvinfo : EIATTR_KPARAM_INFO
	.align		4
.L_1005:
        /*00a8*/ 	.byte	0x04, 0x17
        /*00aa*/ 	.short	(.L_1007 - .L_1006)
.L_1006:
        /*00ac*/ 	.word	0x00000000
        /*00b0*/ 	.short	0x0001
        /*00b2*/ 	.short	0x0008
        /*00b4*/ 	.byte	0x00, 0xf0, 0x21, 0x00


	//----- nvinfo : EIATTR_KPARAM_INFO
	.align		4
.L_1007:
        /*00b8*/ 	.byte	0x04, 0x17
        /*00ba*/ 	.short	(.L_1009 - .L_1008)
.L_1008:
        /*00bc*/ 	.word	0x00000000
        /*00c0*/ 	.short	0x0000
        /*00c2*/ 	.short	0x0000
        /*00c4*/ 	.byte	0x00, 0xf0, 0x21, 0x00


	//----- nvinfo : EIATTR_SPARSE_MMA_MASK
	.align		4
.L_1009:
        /*00c8*/ 	.byte	0x03, 0x50
        /*00ca*/ 	.short	0x0000


	//----- nvinfo : EIATTR_MAXREG_COUNT
	.align		4
        /*00cc*/ 	.byte	0x03, 0x1b
        /*00ce*/ 	.short	0x00a8


	//----- nvinfo : EIATTR_NUM_BARRIERS
	.align		4
        /*00d0*/ 	.byte	0x02, 0x4c
        /*00d2*/ 	.byte	0x01
	.zero		1


	//----- nvinfo : EIATTR_ANNOTATIONS
	.align		4
        /*00d4*/ 	.byte	0x04, 0x55
        /*00d6*/ 	.short	(.L_1011 - .L_1010)


	//   ....[0]....
.L_1010:
        /* <DEDUP_REMOVED lines=36> */


	//----- nvinfo : EIATTR_MERCURY_ISA_VERSION
	.align		4
.L_1011:
        /*0308*/ 	.byte	0x03, 0x5f
        /*030a*/ 	.short	0x0101


	//----- nvinfo : EIATTR_INT_WARP_WIDE_INSTR_OFFSETS
	.align		4
        /*030c*/ 	.byte	0x04, 0x31
        /*030e*/ 	.short	(.L_1013 - .L_1012)


	//   ....[0]....
.L_1012:
        /*0310*/ 	.word	0x00007c90


	//----- nvinfo : EIATTR_COOP_GROUP_MASK_REGIDS
	.align		4
.L_1013:
        /*0314*/ 	.byte	0x04, 0x29
        /*0316*/ 	.short	(.L_1015 - .L_1014)


	//   ....[0]....
.L_1014:
        /*0318*/ 	.word	0xffffffff


	//   ....[1]....
        /*031c*/ 	.word	0xffffffff


	//   ....[2]....
        /*0320*/ 	.word	0xffffffff


	//   ....[3]....
        /*0324*/ 	.word	0xffffffff


	//   ....[4]....
        /*0328*/ 	.word	0xffffffff


	//   ....[5]....
        /*032c*/ 	.word	0xffffffff


	//   ....[6]....
        /*0330*/ 	.word	0xffffffff


	//   ....[7]....
        /*0334*/ 	.word	0xffffffff


	//   ....[8]....
        /*0338*/ 	.word	0x05000020


	//   ....[9]....
        /*033c*/ 	.word	0x0500001f


	//   ....[10]....
        /*0340*/ 	.word	0x05000021


	//   ....[11]....
        /*0344*/ 	.word	0x05000022


	//   ....[12]....
        /*0348*/ 	.word	0x05000024


	//   ....[13]....
        /*034c*/ 	.word	0x05000023


	//   ....[14]....
        /*0350*/ 	.word	0x05000025


	//   ....[15]....
        /*0354*/ 	.word	0x0500001a


	//   ....[16]....
        /*0358*/ 	.word	0x05000024


	//   ....[17]....
        /*035c*/ 	.word	0x05000023


	//   ....[18]....
        /*0360*/ 	.word	0x05000025


	//   ....[19]....
        /*0364*/ 	.word	0x0500002a


	//   ....[20]....
        /*0368*/ 	.word	0x0500002c


	//   ....[21]....
        /*036c*/ 	.word	0x05000029


	//   ....[22]....
        /*0370*/ 	.word	0x0500002b


	//   ....[23]....
        /*0374*/ 	.word	0x0500001e


	//   ....[24]....
        /*0378*/ 	.word	0x05000024


	//   ....[25]....
        /*037c*/ 	.word	0x05000023


	//   ....[26]....
        /*0380*/ 	.word	0x05000025


	//   ....[27]....
        /*0384*/ 	.word	0x0500002a


	//   ....[28]....
        /*0388*/ 	.word	0x0500002c


	//   ....[29]....
        /*038c*/ 	.word	0x05000029


	//   ....[30]....
        /*0390*/ 	.word	0x0500002b


	//   ....[31]....
        /*0394*/ 	.word	0x0500001e


	//   ....[32]....
        /*0398*/ 	.word	0x0500001e


	//   ....[33]....
        /*039c*/ 	.word	0x0500001f


	//   ....[34]....
        /*03a0*/ 	.word	0x05000032


	//   ....[35]....
        /*03a4*/ 	.word	0x05000021


	//   ....[36]....
        /*03a8*/ 	.word	0x05000020


	//   ....[37]....
        /*03ac*/ 	.word	0x05000031


	//   ....[38]....
        /*03b0*/ 	.word	0x0500001f


	//   ....[39]....
        /*03b4*/ 	.word	0x05000034


	//   ....[40]....
        /*03b8*/ 	.word	0x0500001e


	//   ....[41]....
        /*03bc*/ 	.word	0x05000031


	//   ....[42]....
        /*03c0*/ 	.word	0x05000020


	//   ....[43]....
        /*03c4*/ 	.word	0x05000021


	//   ....[44]....
        /*03c8*/ 	.word	0x05000030


	//   ....[45]....
        /*03cc*/ 	.word	0x05000033


	//   ....[46]....
        /*03d0*/ 	.word	0x0500001c


	//   ....[47]....
        /*03d4*/ 	.word	0x0500002d


	//   ....[48]....
        /*03d8*/ 	.word	0x0500001d


	//   ....[49]....
        /*03dc*/ 	.word	0x05000031


	//   ....[50]....
        /*03e0*/ 	.word	0x05000030


	//   ....[51]....
        /*03e4*/ 	.word	0x05000034


	//   ....[52]....
        /*03e8*/ 	.word	0x0500002b


	//   ....[53]....
        /*03ec*/ 	.word	0x0500002e


	//   ....[54]....
        /*03f0*/ 	.word	0x05000020


	//   ....[55]....
        /*03f4*/ 	.word	0x05000021


	//   ....[56]....
        /*03f8*/ 	.word	0x05000022


	//   ....[57]....
        /*03fc*/ 	.word	0x05000023


	//   ....[58]....
        /*0400*/ 	.word	0x05000029


	//   ....[59]....
        /*0404*/ 	.word	0x0500002b


	//   ....[60]....
        /*0408*/ 	.word	0x05000030


	//   ....[61]....
        /*040c*/ 	.word	0x0500002f


	//   ....[62]....
        /*0410*/ 	.word	0x05000022


	//   ....[63]....
        /*0414*/ 	.word	0x05000019


	//   ....[64]....
        /*0418*/ 	.word	0x05000033


	//   ....[65]....
        /*041c*/ 	.word	0x05000033


	//   ....[66]....
        /*0420*/ 	.word	0x05000033


	//   ....[67]....
        /*0424*/ 	.word	0x05000033


	//   ....[68]....
        /*0428*/ 	.word	0x05000033


	//   ....[69]....
        /*042c*/ 	.word	0x05000033


	//   ....[70]....
        /*0430*/ 	.word	0x05000033


	//   ....[71]....
        /*0434*/ 	.word	0x05000033


	//   ....[72]....
        /*0438*/ 	.word	0x05000033


	//   ....[73]....
        /*043c*/ 	.word	0x05000033


	//   ....[74]....
        /*0440*/ 	.word	0x05000033


	//   ....[75]....
        /*0444*/ 	.word	0x05000033


	//   ....[76]....
        /*0448*/ 	.word	0x05000033


	//   ....[77]....
        /*044c*/ 	.word	0x05000033


	//   ....[78]....
        /*0450*/ 	.word	0x05000033


	//   ....[79]....
        /*0454*/ 	.word	0x05000033


	//   ....[80]....
        /*0458*/ 	.word	0x05000033


	//   ....[81]....
        /*045c*/ 	.word	0x05000033


	//   ....[82]....
        /*0460*/ 	.word	0x05000033


	//   ....[83]....
        /*0464*/ 	.word	0x05000033


	//   ....[84]....
        /*0468*/ 	.word	0x05000033


	//   ....[85]....
        /*046c*/ 	.word	0x05000033


	//   ....[86]....
        /*0470*/ 	.word	0x05000033


	//   ....[87]....
        /*0474*/ 	.word	0x05000033


	//   ....[88]....
        /*0478*/ 	.word	0x05000033


	//   ....[89]....
        /*047c*/ 	.word	0x05000033


	//   ....[90]....
        /*0480*/ 	.word	0x05000033


	//   ....[91]....
        /*0484*/ 	.word	0x05000033


	//   ....[92]....
        /*0488*/ 	.word	0x05000033


	//   ....[93]....
        /*048c*/ 	.word	0x05000033


	//   ....[94]....
        /*0490*/ 	.word	0x05000033


	//   ....[95]....
        /*0494*/ 	.word	0x05000033


	//   ....[96]....
        /*0498*/ 	.word	0x05000033


	//   ....[97]....
        /*049c*/ 	.word	0x05000033


	//   ....[98]....
        /*04a0*/ 	.word	0x05000033


	//   ....[99]....
        /*04a4*/ 	.word	0x05000033


	//   ....[100]....
        /*04a8*/ 	.word	0x05000033


	//   ....[101]....
        /*04ac*/ 	.word	0x05000033


	//   ....[102]....
        /*04b0*/ 	.word	0x05000033


	//   ....[103]....
        /*04b4*/ 	.word	0x05000033


	//   ....[104]....
        /*04b8*/ 	.word	0x05000033


	//   ....[105]....
        /*04bc*/ 	.word	0x05000033


	//   ....[106]....
        /*04c0*/ 	.word	0x05000033


	//   ....[107]....
        /*04c4*/ 	.word	0x05000033


	//   ....[108]....
        /*04c8*/ 	.word	0x05000033


	//   ....[109]....
        /*04cc*/ 	.word	0x05000033


	//   ....[110]....
        /*04d0*/ 	.word	0x05000033


	//   ....[111]....
        /*04d4*/ 	.word	0x05000033


	//   ....[112]....
        /*04d8*/ 	.word	0x05000033


	//   ....[113]....
        /*04dc*/ 	.word	0x05000033


	//   ....[114]....
        /*04e0*/ 	.word	0x05000033


	//   ....[115]....
        /*04e4*/ 	.word	0x05000033


	//   ....[116]....
        /*04e8*/ 	.word	0x05000033


	//   ....[117]....
        /*04ec*/ 	.word	0x05000033


	//   ....[118]....
        /*04f0*/ 	.word	0x05000033


	//   ....[119]....
        /*04f4*/ 	.word	0x05000033


	//----- nvinfo : EIATTR_COOP_GROUP_INSTR_OFFSETS
	.align		4
.L_1015:
        /*04f8*/ 	.byte	0x04, 0x28
        /*04fa*/ 	.short	(.L_1017 - .L_1016)


	//   ....[0]....
.L_1016:
        /*04fc*/ 	.word	0x00007430


	//   ....[1]....
        /*0500*/ 	.word	0x00007460


	//   ....[2]....
        /*0504*/ 	.word	0x00007580


	//   ....[3]....
        /*0508*/ 	.word	0x000075b0


	//   ....[4]....
        /*050c*/ 	.word	0x00007ef0


	//   ....[5]....
        /*0510*/ 	.word	0x00007f10


	//   ....[6]....
        /*0514*/ 	.word	0x00007f30


	//   ....[7]....
        /*0518*/ 	.word	0x00007f50


	//   ....[8]....
        /*051c*/ 	.word	0x0000c200


	//   ....[9]....
        /*0520*/ 	.word	0x0000c230


	//   ....[10]....
        /*0524*/ 	.word	0x0000c280


	//   ....[11]....
        /*0528*/ 	.word	0x0000c2a0


	//   ....[12]....
        /*052c*/ 	.word	0x0000c2d0


	//   ....[13]....
        /*0530*/ 	.word	0x0000c2e0


	//   ....[14]....
        /*0534*/ 	.word	0x0000c310


	//   ....[15]....
        /*0538*/ 	.word	0x0000c320


	//   ....[16]....
        /*053c*/ 	.word	0x0000c4b0


	//   ....[17]....
        /*0540*/ 	.word	0x0000c4e0


	//   ....[18]....
        /*0544*/ 	.word	0x0000c530


	//   ....[19]....
        /*0548*/ 	.word	0x0000c550


	//   ....[20]....
        /*054c*/ 	.word	0x0000c580


	//   ....[21]....
        /*0550*/ 	.word	0x0000c590


	//   ....[22]....
        /*0554*/ 	.word	0x0000c5c0


	//   ....[23]....
        /*0558*/ 	.word	0x0000c5d0


	//   ....[24]....
        /*055c*/ 	.word	0x0000c710


	//   ....[25]....
        /*0560*/ 	.word	0x0000c740


	//   ....[26]....
        /*0564*/ 	.word	0x0000c790


	//   ....[27]....
        /*0568*/ 	.word	0x0000c7b0


	//   ....[28]....
        /*056c*/ 	.word	0x0000c7e0


	//   ....[29]....
        /*0570*/ 	.word	0x0000c7f0


	//   ....[30]....
        /*0574*/ 	.word	0x0000c820


	//   ....[31]....
        /*0578*/ 	.word	0x0000c830


	//   ....[32]....
        /*057c*/ 	.word	0x0000cb50


	//   ....[33]....
        /*0580*/ 	.word	0x0000cb80


	//   ....[34]....
        /*0584*/ 	.word	0x0000cbb0


	//   ....[35]....
        /*0588*/ 	.word	0x0000cc00


	//   ....[36]....
        /*058c*/ 	.word	0x0000cc20


	//   ....[37]....
        /*0590*/ 	.word	0x0000cc50


	//   ....[38]....
        /*0594*/ 	.word	0x0000cc70


	//   ....[39]....
        /*0598*/ 	.word	0x0000cc90


	//   ....[40]....
        /*059c*/ 	.word	0x0000ccb0


	//   ....[41]....
        /*05a0*/ 	.word	0x0000ccd0


	//   ....[42]....
        /*05a4*/ 	.word	0x0000ccf0


	//   ....[43]....
        /*05a8*/ 	.word	0x0000cd10


	//   ....[44]....
        /*05ac*/ 	.word	0x0000cd30


	//   ....[45]....
        /*05b0*/ 	.word	0x0000cd60


	//   ....[46]....
        /*05b4*/ 	.word	0x0000cda0


	//   ....[47]....
        /*05b8*/ 	.word	0x0000cdc0


	//   ....[48]....
        /*05bc*/ 	.word	0x0000cde0


	//   ....[49]....
        /*05c0*/ 	.word	0x0000ce00


	//   ....[50]....
        /*05c4*/ 	.word	0x0000ce30


	//   ....[51]....
        /*05c8*/ 	.word	0x0000ce60


	//   ....[52]....
        /*05cc*/ 	.word	0x0000ce80


	//   ....[53]....
        /*05d0*/ 	.word	0x0000cea0


	//   ....[54]....
        /*05d4*/ 	.word	0x0000cec0


	//   ....[55]....
        /*05d8*/ 	.word	0x0000cef0


	//   ....[56]....
        /*05dc*/ 	.word	0x0000cf40


	//   ....[57]....
        /*05e0*/ 	.word	0x0000cf70


	//   ....[58]....
        /*05e4*/ 	.word	0x0000cfa0


	//   ....[59]....
        /*05e8*/ 	.word	0x0000cfd0


	//   ....[60]....
        /*05ec*/ 	.word	0x0000d000


	//   ....[61]....
        /*05f0*/ 	.word	0x0000d030


	//   ....[62]....
        /*05f4*/ 	.word	0x0000d160


	//   ....[63]....
        /*05f8*/ 	.word	0x0000d1b0


	//   ....[64]....
        /*05fc*/ 	.word	0x0000d2e0


	//   ....[65]....
        /*0600*/ 	.word	0x0000d330


	//   ....[66]....
        /*0604*/ 	.word	0x0000d3a0


	//   ....[67]....
        /*0608*/ 	.word	0x0000d400


	//   ....[68]....
        /*060c*/ 	.word	0x0000d470


	//   ....[69]....
        /*0610*/ 	.word	0x0000d4d0


	//   ....[70]....
        /*0614*/ 	.word	0x0000d540


	//   ....[71]....
        /*0618*/ 	.word	0x0000d5a0


	//   ....[72]....
        /*061c*/ 	.word	0x0000d650


	//   ....[73]....
        /*0620*/ 	.word	0x0000d6e0


	//   ....[74]....
        /*0624*/ 	.word	0x0000d750


	//   ....[75]....
        /*0628*/ 	.word	0x0000d7b0


	//   ....[76]....
        /*062c*/ 	.word	0x0000d820


	//   ....[77]....
        /*0630*/ 	.word	0x0000d880


	//   ....[78]....
        /*0634*/ 	.word	0x0000d8f0


	//   ....[79]....
        /*0638*/ 	.word	0x0000d950


	//   ....[80]....
        /*063c*/ 	.word	0x0000da00


	//   ....[81]....
        /*0640*/ 	.word	0x0000da90


	//   ....[82]....
        /*0644*/ 	.word	0x0000db00


	//   ....[83]....
        /*0648*/ 	.word	0x0000db60


	//   ....[84]....
        /*064c*/ 	.word	0x0000dbd0


	//   ....[85]....
        /*0650*/ 	.word	0x0000dc30


	//   ....[86]....
        /*0654*/ 	.word	0x0000dca0


	//   ....[87]....
        /*0658*/ 	.word	0x0000dd00


	//   ....[88]....
        /*065c*/ 	.word	0x0000ddb0


	//   ....[89]....
        /*0660*/ 	.word	0x0000de70


	//   ....[90]....
        /*0664*/ 	.word	0x0000dfa0


	//   ....[91]....
        /*0668*/ 	.word	0x0000e020


	//   ....[92]....
        /*066c*/ 	.word	0x0000e0d0


	//   ....[93]....
        /*0670*/ 	.word	0x0000e130


	//   ....[94]....
        /*0674*/ 	.word	0x0000e1b0


	//   ....[95]....
        /*0678*/ 	.word	0x0000e280


	//   ....[96]....
        /*067c*/ 	.word	0x0000e300


	//   ....[97]....
        /*0680*/ 	.word	0x0000e3a0


	//   ....[98]....
        /*0684*/ 	.word	0x0000e460


	//   ....[99]....
        /*0688*/ 	.word	0x0000e4c0


	//   ....[100]....
        /*068c*/ 	.word	0x0000e530


	//   ....[101]....
        /*0690*/ 	.word	0x0000e590


	//   ....[102]....
        /*0694*/ 	.word	0x0000e600


	//   ....[103]....
        /*0698*/ 	.word	0x0000e660


	//   ....[104]....
        /*069c*/ 	.word	0x0000e6e0


	//   ....[105]....
        /*06a0*/ 	.word	0x0000e760


	//   ....[106]....
        /*06a4*/ 	.word	0x0000e7d0


	//   ....[107]....
        /*06a8*/ 	.word	0x0000e830


	//   ....[108]....
        /*06ac*/ 	.word	0x0000e8a0


	//   ....[109]....
        /*06b0*/ 	.word	0x0000e900


	//   ....[110]....
        /*06b4*/ 	.word	0x0000e970


	//   ....[111]....
        /*06b8*/ 	.word	0x0000e9d0


	//   ....[112]....
        /*06bc*/ 	.word	0x0000ea30


	//   ....[113]....
        /*06c0*/ 	.word	0x0000eaa0


	//   ....[114]....
        /*06c4*/ 	.word	0x0000eb10


	//   ....[115]....
        /*06c8*/ 	.word	0x0000eb70


	//   ....[116]....
        /*06cc*/ 	.word	0x0000ebe0


	//   ....[117]....
        /*06d0*/ 	.word	0x0000ec40


	//   ....[118]....
        /*06d4*/ 	.word	0x0000ed00


	//   ....[119]....
        /*06d8*/ 	.word	0x0000ed90


	//----- nvinfo : EIATTR_EXIT_INSTR_OFFSETS
	.align		4
.L_1017:
        /*06dc*/ 	.byte	0x04, 0x1c
        /*06de*/ 	.short	(.L_1019 - .L_1018)


	//   ....[0]....
.L_1018:
        /*06e0*/ 	.word	0x0000b1d0


	//   ....[1]....
        /*06e4*/ 	.word	0x0000d280


	//----- nvinfo : EIATTR_MAX_THREADS
	.align		4
.L_1019:
        /*06e8*/ 	.byte	0x04, 0x05
        /*06ea*/ 	.short	(.L_1021 - .L_1020)
.L_1020:
        /*06ec*/ 	.word	0x00000140
        /*06f0*/ 	.word	0x00000001
        /*06f4*/ 	.word	0x00000001


	//----- nvinfo : EIATTR_CRS_STACK_SIZE
	.align		4
.L_1021:
        /*06f8*/ 	.byte	0x04, 0x1e
        /*06fa*/ 	.short	(.L_1023 - .L_1022)
.L_1022:
        /*06fc*/ 	.word	0x00000000


	//----- nvinfo : EIATTR_CBANK_PARAM_SIZE
	.align		4
.L_1023:
        /*0700*/ 	.byte	0x03, 0x19
        /*0702*/ 	.short	0x0060


	//----- nvinfo : EIATTR_PARAM_CBANK
	.align		4
        /*0704*/ 	.byte	0x04, 0x0a
        /*0706*/ 	.short	(.L_1025 - .L_1024)
	.align		4
.L_1024:
        /*0708*/ 	.word	index@(.nv.constant0._ZN13group_norm_v218gn_bwd_cuda_kernelI13__nv_bfloat16Li320ELi1ELi16ELi80ELi256ELb1ELb1ELi64ELi320ELi320ELi4ELb1ELi36ELb0ELb0ELNS_15WgradSyncMethodE3ENS_16CompileConditionILi900EEEEEvPT_S6_S6_PKS5_S8_S8_S8_PKfflPfPj)
        /*070c*/ 	.short	0x0210
        /*070e*/ 	.short	0x0060


	//----- nvinfo : EIATTR_SW_WAR
	.align		4
.L_1025:
        /*0710*/ 	.byte	0x04, 0x36
        /*0712*/ 	.short	(.L_1027 - .L_1026)
.L_1026:
        /*0714*/ 	.word	0x00000008
.L_1027:


//--------------------- .nv.info._ZN13group_norm_v218gn_bwd_cuda_kernelI13__nv_bfloat16Li320ELi3ELi16ELi80ELi256ELb1ELb1ELi32ELi320ELi320ELi4ELb1ELi40ELb0ELb0ELNS_15WgradSyncMethodE3ENS_16CompileConditionILi900EEEEEvPT_S6_S6_PKS5_S8_S8_S8_PKfflPfPj --------------------------
	.section	.nv.info._ZN13group_norm_v218gn_bwd_cuda_kernelI13__nv_bfloat16Li320ELi3ELi16ELi80ELi256ELb1ELb1ELi32ELi320ELi320ELi4ELb1ELi40ELb0ELb0ELNS_15WgradSyncMethodE3ENS_16CompileConditionILi900EEEEEvPT_S6_S6_PKS5_S8_S8_S8_PKfflPfPj,"",@"SHT_CUDA_INFO"
	.sectionflags	@""
	.align	4


	//----- nvinfo : EIATTR_CUDA_API_VERSION
	.align		4
        /*0000*/ 	.byte	0x04, 0x37
        /*0002*/ 	.short	(.L_1029 - .L_1028)
.L_1028:
        /*0004*/ 	.word	0x00000082


	//----- nvinfo : EIATTR_KPARAM_INFO
	.align		4
.L_1029:
        /*0008*/ 	.byte	0x04, 0x17
        /*000a*/ 	.short	(.L_1031 - .L_1030)
.L_1030:
        /*000c*/ 	.word	0x00000000
        /*0010*/ 	.short	0x000b
        /*0012*/ 	.short	0x0058
        /*0014*/ 	.byte	0x00, 0xf0, 0x21, 0x00


	//----- nvinfo : EIATTR_KPARAM_INFO
	.align		4
.L_1031:
        /*0018*/ 	.byte	0x04, 0x17
        /*001a*/ 	.short	(.L_1033 - .L_1032)
.L_1032:
        /*001c*/ 	.word	0x00000000
        /*0020*/ 	.short	0x000a
        /*0022*/ 	.short	0x0050
        /*0024*/ 	.byte	0x00, 0xf0, 0x21, 0x00


	//----- nvinfo : EIATTR_KPARAM_INFO
	.align		4
.L_1033:
        /*0028*/ 	.byte	0x04, 0x17
        /*002a*/ 	.short	(.L_1035 - .L_1034)
.L_1034:
        /*002c*/ 	.word	0x00000000
        /*0030*/ 	.short	0x0009
        /*0032*/ 	.short	0x0048
        /*0034*/ 	.byte	0x00, 0xf0, 0x21, 0x00


	//----- nvinfo : EIATTR_KPARAM_INFO
	.align		4
.L_1035:
        /*0038*/ 	.byte	0x04, 0x17
        /*003a*/ 	.short	(.L_1037 - .L_1036)
.L_1036:
        /*003c*/ 	.word	0x00000000
        /*0040*/ 	.short	0x0008
        /*0042*/ 	.short	0x0040
        /*0044*/ 	.byte	0x00, 0xf0, 0x11, 0x00


	//----- nvinfo : EIATTR_KPARAM_INFO
	.align		4
.L_1037:
        /*0048*/ 	.byte	0x04, 0x17
        /*004a*/ 	.short	(.L_1039 - .L_1038)
.L_1038:
        /*004c*/ 	.word	0x00000000
        /*0050*/ 	.short	0x0007
        /*0052*/ 	.short	0x0038
        /*0054*/ 	.byte	0x00, 0xf0, 0x21, 0x00


	//----- nvinfo : EIATTR_KPARAM_INFO
	.align		4
.L_1039:
        /*0058*/ 	.byte	0x04, 0x17
        /*005a*/ 	.short	(.L_1041 - .L_1040)
.L_1040:
        /*005c*/ 	.word	0x00000000
        /*0060*/ 	.short	0x0006
        /*0062*/ 	.short	0x0030
        /*0064*/ 	.byte	0x00, 0xf0, 0x21, 0x00


	//----- nvinfo : EIATTR_KPARAM_INFO
	.align		4
.L_1041:
        /*0068*/ 	.byte	0x04, 0x17
        /*006a*/ 	.short	(.L_1043 - .L_1042)
.L_1042:
        /*006c*/ 	.word	0x00000000
        /*0070*/ 	.short	0x0005
        /*0072*/ 	.short	0x0028
        /*0074*/ 	.byte	0x00, 0xf0, 0x21, 0x00


	//----- nvinfo : EIATTR_KPARAM_INFO
	.align		4
.L_1043:
        /*0078*/ 	.byte	0x04, 0x17
        /*007a*/ 	.short	(.L_1045 - .L_1044)
.L_1044:
        /*007c*/ 	.word	0x00000000
        /*0080*/ 	.short	0x0004
        /*0082*/ 	.short	0x0020
        /*0084*/ 	.byte	0x00, 0xf0, 0x21, 0x00


	//----- nvinfo : EIATTR_KPARAM_INFO
	.align		4
.L_1045:
        /*0088*/ 	.byte	0x04, 0x17
        /*008a*/ 	.short	(.L_1047 - .L_1046)
.L_1046:
        /*008c*/ 	.word	0x00000000
        /*0090*/ 	.short	0x0003
        /*0092*/ 	.short	0x0018
        /*0094*/ 	.byte	0x00, 0xf0, 0x21, 0x00


	//----- nvinfo : EIATTR_KPARAM_INFO
	.align		4
.L_1047:
        /*0098*/ 	.byte	0x04, 0x17
        /*009a*/ 	.short	(.L_1049 - .L_1048)
.L_1048:
        /*009c*/ 	.word	0x00000000
        /*00a0*/ 	.short	0x0002
        /*00a2*/ 	.short	0x0010
        /*00a4*/ 	.byte	0x00, 0xf0, 0x21, 0x00


	//----- nvinfo : EIATTR_KPARAM_INFO
	.align		4
.L_1049:
        /*00a8*/ 	.byte	0x04, 0x17
        /*00aa*/ 	.short	(.L_1051 - .L_1050)
.L_1050:
        /*00ac*/ 	.word	0x00000000
        /*00b0*/ 	.short	0x0001
        /*00b2*/ 	.short	0x0008
        /*00b4*/ 	.byte	0x00, 0xf0, 0x21, 0x00


	//----- nvinfo : EIATTR_KPARAM_INFO
	.align		4
.L_1051:
        /*00b8*/ 	.byte	0x04, 0x17
        /*00ba*/ 	.short	(.L_1053 - .L_1052)
.L_1052:
        /*00bc*/ 	.word	0x00000000
        /*00c0*/ 	.short	0x0000
        /*00c2*/ 	.short	0x0000
        /*00c4*/ 	.byte	0x00, 0xf0, 0x21, 0x00


	//----- nvinfo : EIATTR_SPARSE_MMA_MASK
	.align		4
.L_1053:
        /*00c8*/ 	.byte	0x03, 0x50
        /*00ca*/ 	.short	0x0000


	//----- nvinfo : EIATTR_MAXREG_COUNT
	.align		4
        /*00cc*/ 	.byte	0x03, 0x1b
        /*00ce*/ 	.short	0x0040


	//----- nvinfo : EIATTR_NUM_BARRIERS
	.align		4
        /*00d0*/ 	.byte	0x02, 0x4c
        /*00d2*/ 	.byte	0x01
	.zero		1


	//----- nvinfo : EIATTR_ANNOTATIONS
	.align		4
        /*00d4*/ 	.byte	0x04, 0x55
        /*00d6*/ 	.short	(.L_1055 - .L_1054)


	//   ....[0]....
.L_1054:
        /* <DEDUP_REMOVED lines=84> */


	//----- nvinfo : EIATTR_MERCURY_ISA_VERSION
	.align		4
.L_1055:
        /*0600*/ 	.byte	0x03, 0x5f
        /*0602*/ 	.short	0x0101


	//----- nvinfo : EIATTR_COOP_GROUP_MASK_REGIDS
	.align		4
        /*0604*/ 	.byte	0x04, 0x29
        /*0606*/ 	.short	(.L_1057 - .L_1056)


	//   ....[0]....
.L_1056:
        /*0608*/ 	.word	0xffffffff


	//   ....[1]....
        /*060c*/ 	.word	0xffffffff


	//   ....[2]....
        /*0610*/ 	.word	0xffffffff


	//   ....[3]....
        /*0614*/ 	.word	0xffffffff


	//   ....[4]....
        /*0618*/ 	.word	0xffffffff


	//   ....[5]....
        /*061c*/ 	.word	0xffffffff


	//   ....[6]....
        /*0620*/ 	.word	0xffffffff


	//   ....[7]....
        /*0624*/ 	.word	0xffffffff


	//   ....[8]....
        /*0628*/ 	.word	0xffffffff


	//   ....[9]....
        /*062c*/ 	.word	0xffffffff


	//   ....[10]....
        /*0630*/ 	.word	0x05000015


	//   ....[11]....
        /*0634*/ 	.word	0x05000014


	//   ....[12]....
        /*0638*/ 	.word	0x05000016


	//   ....[13]....
        /*063c*/ 	.word	0x05000017


	//   ....[14]....
        /*0640*/ 	.word	0x05000019


	//   ....[15]....
        /*0644*/ 	.word	0x05000018


	//   ....[16]....
        /*0648*/ 	.word	0x0500001a


	//   ....[17]....
        /*064c*/ 	.word	0x0500000f


	//   ....[18]....
        /*0650*/ 	.word	0x05000019


	//   ....[19]....
        /*0654*/ 	.word	0x05000018


	//   ....[20]....
        /*0658*/ 	.word	0x0500001a


	//   ....[21]....
        /*065c*/ 	.word	0x0500001b


	//   ....[22]....
        /*0660*/ 	.word	0x0500001d


	//   ....[23]....
        /*0664*/ 	.word	0x0500001c


	//   ....[24]....
        /*0668*/ 	.word	0x05000020


	//   ....[25]....
        /*066c*/ 	.word	0x0500000f


	//   ....[26]....
        /*0670*/ 	.word	0x05000019


	//   ....[27]....
        /*0674*/ 	.word	0x05000018


	//   ....[28]....
        /*0678*/ 	.word	0x0500001a


	//   ....[29]....
        /*067c*/ 	.word	0x0500001b


	//   ....[30]....
        /*0680*/ 	.word	0x0500001d


	//   ....[31]....
        /*0684*/ 	.word	0x0500001c


	//   ....[32]....
        /*0688*/ 	.word	0x05000020


	//   ....[33]....
        /*068c*/ 	.word	0x0500000f


	//   ....[34]....
        /*0690*/ 	.word	0x05000011


	//   ....[35]....
        /*0694*/ 	.word	0x0500001b


	//   ....[36]....
        /*0698*/ 	.word	0x0500001d


	//   ....[37]....
        /*069c*/ 	.word	0x05000010


	//   ....[38]....
        /*06a0*/ 	.word	0x05000023


	//   ....[39]....
        /*06a4*/ 	.word	0x0500001e


	//   ....[40]....
        /*06a8*/ 	.word	0x05000026


	//   ....[41]....
        /*06ac*/ 	.word	0x05000025


	//   ....[42]....
        /*06b0*/ 	.word	0x0500001c


	//   ....[43]....
        /*06b4*/ 	.word	0x05000016


	//   ....[44]....
        /*06b8*/ 	.word	0x05000014


	//   ....[45]....
        /*06bc*/ 	.word	0x05000017


	//   ....[46]....
        /*06c0*/ 	.word	0x05000018


	//   ....[47]....
        /*06c4*/ 	.word	0x0500001a


	//   ....[48]....
        /*06c8*/ 	.word	0x0500001b


	//   ....[49]....
        /*06cc*/ 	.word	0x05000011


	//   ....[50]....
        /*06d0*/ 	.word	0x05000029


	//   ....[51]....
        /*06d4*/ 	.word	0x05000013


	//   ....[52]....
        /*06d8*/ 	.word	0x05000014


	//   ....[53]....
        /*06dc*/ 	.word	0x05000012


	//   ....[54]....
        /*06e0*/ 	.word	0x05000015


	//   ....[55]....
        /*06e4*/ 	.word	0x05000017


	//   ....[56]....
        /*06e8*/ 	.word	0x05000018


	//   ....[57]....
        /*06ec*/ 	.word	0x0500000e


	//   ....[58]....
        /*06f0*/ 	.word	0x0500002b


	//   ....[59]....
        /*06f4*/ 	.word	0x05000020


	//   ....[60]....
        /*06f8*/ 	.word	0x05000022


	//   ....[61]....
        /*06fc*/ 	.word	0x05000021


	//   ....[62]....
        /*0700*/ 	.word	0x05000027


	//   ....[63]....
        /*0704*/ 	.word	0x05000028


	//   ....[64]....
        /*0708*/ 	.word	0x05000023


	//   ....[65]....
        /*070c*/ 	.word	0x0500001e


	//   ....[66]....
        /*0710*/ 	.word	0x0500001a


	//   ....[67]....
        /*0714*/ 	.word	0x0500001a


	//   ....[68]....
        /*0718*/ 	.word	0x0500001a


	//   ....[69]....
        /*071c*/ 	.word	0x0500001a


	//   ....[70]....
        /*0720*/ 	.word	0x0500001a


	//   ....[71]....
        /*0724*/ 	.word	0x0500001a


	//   ....[72]....
        /*0728*/ 	.word	0x0500001a


	//   ....[73]....
        /*072c*/ 	.word	0x0500001a


	//   ....[74]....
        /*0730*/ 	.word	0x0500001a


	//   ....[75]....
        /*0734*/ 	.word	0x0500001a


	//   ....[76]....
        /*0738*/ 	.word	0x0500001a


	//   ....[77]....
        /*073c*/ 	.word	0x0500001a


	//   ....[78]....
        /*0740*/ 	.word	0x0500001a


	//   ....[79]....
        /*0744*/ 	.word	0x0500001a


	//   ....[80]....
        /*0748*/ 	.word	0x0500001a


	//   ....[81]....
        /*074c*/ 	.word	0x0500001a


	//   ....[82]....
        /*0750*/ 	.word	0x0500001a


	//   ....[83]....
        /*0754*/ 	.word	0x0500001a


	//   ....[84]....
        /*0758*/ 	.word	0x0500001a


	//   ....[85]....
        /*075c*/ 	.word	0x0500001a


	//   ....[86]....
        /*0760*/ 	.word	0x0500001a


	//   ....[87]....
        /*0764*/ 	.word	0x0500001a


	//   ....[88]....
        /*0768*/ 	.word	0x0500001a


	//   ....[89]....
        /*076c*/ 	.word	0x0500001a


	//   ....[90]....
        /*0770*/ 	.word	0x0500001a


	//   ....[91]....
        /*0774*/ 	.word	0x0500001a


	//   ....[92]....
        /*0778*/ 	.word	0x0500001a


	//   ....[93]....
        /*077c*/ 	.word	0x0500001a


	//   ....[94]....
        /*0780*/ 	.word	0x0500001a


	//   ....[95]....
        /*0784*/ 	.word	0x0500001a


	//   ....[96]....
        /*0788*/ 	.word	0x0500001a


	//   ....[97]....
        /*078c*/ 	.word	0x0500001a


	//   ....[98]....
        /*0790*/ 	.word	0x0500001a


	//   ....[99]....
        /*0794*/ 	.word	0x0500001a


	//   ....[100]....
        /*0798*/ 	.word	0x0500001a


	//   ....[101]....
        /*079c*/ 	.word	0x0500001a


	//   ....[102]....
        /*07a0*/ 	.word	0x0500001a


	//   ....[103]....
        /*07a4*/ 	.word	0x0500001a


	//   ....[104]....
        /*07a8*/ 	.word	0x0500001a


	//   ....[105]....
        /*07ac*/ 	.word	0x0500001a


	//   ....[106]....
        /*07b0*/ 	.word	0x0500001a


	//   ....[107]....
        /*07b4*/ 	.word	0x0500001a


	//   ....[108]....
        /*07b8*/ 	.word	0x0500001a


	//   ....[109]....
        /*07bc*/ 	.word	0x0500001a


	//   ....[110]....
        /*07c0*/ 	.word	0x0500001a


	//   ....[111]....
        /*07c4*/ 	.word	0x0500001a


	//   ....[112]....
        /*07c8*/ 	.word	0x0500001a


	//   ....[113]....
        /*07cc*/ 	.word	0x0500001a


	//   ....[114]....
        /*07d0*/ 	.word	0x0500001a


	//   ....[115]....
        /*07d4*/ 	.word	0x0500001a


	//   ....[116]....
        /*07d8*/ 	.word	0x0500001a


	//   ....[117]....
        /*07dc*/ 	.word	0x0500001a


	//   ....[118]....
        /*07e0*/ 	.word	0x0500001a


	//   ....[119]....
        /*07e4*/ 	.word	0x0500001a


	//   ....[120]....
        /*07e8*/ 	.word	0x0500001a


	//   ....[121]....
        /*07ec*/ 	.word	0x0500001a


	//----- nvinfo : EIATTR_COOP_GROUP_INSTR_OFFSETS
	.align		4
.L_1057:
        /*07f0*/ 	.byte	0x04, 0x28
        /*07f2*/ 	.short	(.L_1059 - .L_1058)


	//   ....[0]....
.L_1058:
        /*07f4*/ 	.word	0x00004c50


	//   ....[1]....
        /*07f8*/ 	.word	0x00004c60


	//   ....[2]....
        /*07fc*/ 	.word	0x00004c90


	//   ....[3]....
        /*0800*/ 	.word	0x00004ca0


	//   ....[4]....
        /*0804*/ 	.word	0x00005550


	//   ....[5]....
        /*0808*/ 	.word	0x00005570


	//   ....[6]....
        /*080c*/ 	.word	0x00005590


	//   ....[7]....
        /*0810*/ 	.word	0x000055b0


	//   ....[8]....
        /*0814*/ 	.word	0x000055d0


	//   ....[9]....
        /*0818*/ 	.word	0x000055f0


	//   ....[10]....
        /*081c*/ 	.word	0x00008160


	//   ....[11]....
        /*0820*/ 	.word	0x00008190


	//   ....[12]....
        /*0824*/ 	.word	0x000081e0


	//   ....[13]....
        /*0828*/ 	.word	0x00008200


	//   ....[14]....
        /*082c*/ 	.word	0x00008230


	//   ....[15]....
        /*0830*/ 	.word	0x00008240


	//   ....[16]....
        /*0834*/ 	.word	0x00008270


	//   ....[17]....
        /*0838*/ 	.word	0x00008280


	//   ....[18]....
        /*083c*/ 	.word	0x00008440


	//   ....[19]....
        /*0840*/ 	.word	0x00008470


	//   ....[20]....
        /*0844*/ 	.word	0x000084c0


	//   ....[21]....
        /*0848*/ 	.word	0x000084e0


	//   ....[22]....
        /*084c*/ 	.word	0x00008510


	//   ....[23]....
        /*0850*/ 	.word	0x00008520


	//   ....[24]....
        /*0854*/ 	.word	0x00008550


	//   ....[25]....
        /*0858*/ 	.word	0x00008560


	//   ....[26]....
        /*085c*/ 	.word	0x000086d0


	//   ....[27]....
        /*0860*/ 	.word	0x00008700


	//   ....[28]....
        /*0864*/ 	.word	0x00008750


	//   ....[29]....
        /*0868*/ 	.word	0x00008770


	//   ....[30]....
        /*086c*/ 	.word	0x000087a0


	//   ....[31]....
        /*0870*/ 	.word	0x000087b0


	//   ....[32]....
        /*0874*/ 	.word	0x000087e0


	//   ....[33]....
        /*0878*/ 	.word	0x000087f0


	//   ....[34]....
        /*087c*/ 	.word	0x00008ab0


	//   ....[35]....
        /*0880*/ 	.word	0x00008ae0


	//   ....[36]....
        /*0884*/ 	.word	0x00008bc0


	//   ....[37]....
        /*0888*/ 	.word	0x00008c00


	//   ....[38]....
        /*088c*/ 	.word	0x00008c30


	//   ....[39]....
        /*0890*/ 	.word	0x00008c60


	//   ....[40]....
        /*0894*/ 	.word	0x00008c90


	//   ....[41]....
        /*0898*/ 	.word	0x00008cc0


	//   ....[42]....
        /*089c*/ 	.word	0x00008d00


	//   ....[43]....
        /*08a0*/ 	.word	0x00008d30


	//   ....[44]....
        /*08a4*/ 	.word	0x00008dd0


	//   ....[45]....
        /*08a8*/ 	.word	0x00008df0


	//   ....[46]....
        /*08ac*/ 	.word	0x00008e20


	//   ....[47]....
        /*08b0*/ 	.word	0x00008e40


	//   ....[48]....
        /*08b4*/ 	.word	0x00008e60


	//   ....[49]....
        /*08b8*/ 	.word	0x00008e70


	//   ....[50]....
        /*08bc*/ 	.word	0x00008ea0


	//   ....[51]....
        /*08c0*/ 	.word	0x00008ed0


	//   ....[52]....
        /*08c4*/ 	.word	0x00008f10


	//   ....[53]....
        /*08c8*/ 	.word	0x00008f30


	//   ....[54]....
        /*08cc*/ 	.word	0x00008f60


	//   ....[55]....
        /*08d0*/ 	.word	0x00008f90


	//   ....[56]....
        /*08d4*/ 	.word	0x00008fa0


	//   ....[57]....
        /*08d8*/ 	.word	0x00008fd0


	//   ....[58]....
        /*08dc*/ 	.word	0x00009000


	//   ....[59]....
        /*08e0*/ 	.word	0x00009030


	//   ....[60]....
        /*08e4*/ 	.word	0x00009060


	//   ....[61]....
        /*08e8*/ 	.word	0x00009080


	//   ....[62]....
        /*08ec*/ 	.word	0x000090b0


	//   ....[63]....
        /*08f0*/ 	.word	0x000090d0


	//   ....[64]....
        /*08f4*/ 	.word	0x00009190


	//   ....[65]....
        /*08f8*/ 	.word	0x00009290


	//   ....[66]....
        /*08fc*/ 	.word	0x00009440


	//   ....[67]....
        /*0900*/ 	.word	0x00009490


	//   ....[68]....
        /*0904*/ 	.word	0x00009500


	//   ....[69]....
        /*0908*/ 	.word	0x00009560


	//   ....[70]....
        /*090c*/ 	.word	0x000095d0


	//   ....[71]....
        /*0910*/ 	.word	0x00009630


	//   ....[72]....
        /*0914*/ 	.word	0x000096a0


	//   ....[73]....
        /*0918*/ 	.word	0x00009700


	//   ....[74]....
        /*091c*/ 	.word	0x000097a0


	//   ....[75]....
        /*0920*/ 	.word	0x00009830


	//   ....[76]....
        /*0924*/ 	.word	0x000098a0


	//   ....[77]....
        /*0928*/ 	.word	0x00009900


	//   ....[78]....
        /*092c*/ 	.word	0x00009970


	//   ....[79]....
        /*0930*/ 	.word	0x000099d0


	//   ....[80]....
        /*0934*/ 	.word	0x00009a40


	//   ....[81]....
        /*0938*/ 	.word	0x00009aa0


	//   ....[82]....
        /*093c*/ 	.word	0x00009b40


	//   ....[83]....
        /*0940*/ 	.word	0x00009bd0


	//   ....[84]....
        /*0944*/ 	.word	0x00009c40


	//   ....[85]....
        /*0948*/ 	.word	0x00009ca0


	//   ....[86]....
        /*094c*/ 	.word	0x00009d10


	//   ....[87]....
        /*0950*/ 	.word	0x00009d70


	//   ....[88]....
        /*0954*/ 	.word	0x00009de0


	//   ....[89]....
        /*0958*/ 	.word	0x00009e40


	//   ....[90]....
        /*095c*/ 	.word	0x00009ee0


	//   ....[91]....
        /*0960*/ 	.word	0x00009f90


	//   ....[92]....
        /*0964*/ 	.word	0x0000a0a0


	//   ....[93]....
        /*0968*/ 	.word	0x0000a0f0


	//   ....[94]....
        /*096c*/ 	.word	0x0000a1c0


	//   ....[95]....
        /*0970*/ 	.word	0x0000a230


	//   ....[96]....
        /*0974*/ 	.word	0x0000a2c0


	//   ....[97]....
        /*0978*/ 	.word	0x0000a310


	//   ....[98]....
        /*097c*/ 	.word	0x0000a380


	//   ....[99]....
        /*0980*/ 	.word	0x0000a3e0


	//   ....[100]....
        /*0984*/ 	.word	0x0000a450


	//   ....[101]....
        /*0988*/ 	.word	0x0000a4b0


	//   ....[102]....
        /*098c*/ 	.word	0x0000a520


	//   ....[103]....
        /*0990*/ 	.word	0x0000a580


	//   ....[104]....
        /*0994*/ 	.word	0x0000a600


	//   ....[105]....
        /*0998*/ 	.word	0x0000a670


	//   ....[106]....
        /*099c*/ 	.word	0x0000a6e0


	//   ....[107]....
        /*09a0*/ 	.word	0x0000a740


	//   ....[108]....
        /*09a4*/ 	.word	0x0000a7c0


	//   ....[109]....
        /*09a8*/ 	.word	0x0000a840


	//   ....[110]....
        /*09ac*/ 	.word	0x0000a8e0


	//   ....[111]....
        /*09b0*/ 	.word	0x0000a950


	//   ....[112]....
        /*09b4*/ 	.word	0x0000a9e0


	//   ....[113]....
        /*09b8*/ 	.word	0x0000aa70


	//   ....[114]....
        /*09bc*/ 	.word	0x0000aae0


	//   ....[115]....
        /*09c0*/ 	.word	0x0000ab40


	//   ....[116]....
        /*09c4*/ 	.word	0x0000abb0


	//   ....[117]....
        /*09c8*/ 	.word	0x0000ac30


	//   ....[118]....
        /*09cc*/ 	.word	0x0000acf0


	//   ....[119]....
        /*09d0*/ 	.word	0x0000adc0


	//   ....[120]....
        /*09d4*/ 	.word	0x0000aea0


	//   ....[121]....
        /*09d8*/ 	.word	0x0000af50


	//----- nvinfo : EIATTR_EXIT_INSTR_OFFSETS
	.align		4
.L_1059:
        /*09dc*/ 	.byte	0x04, 0x1c
        /*09de*/ 	.short	(.L_1061 - .L_1060)


	//   ....[0]....
.L_1060:
        /*09e0*/ 	.word	0x000071a0


	//   ....[1]....
        /*09e4*/ 	.word	0x000093e0


	//----- nvinfo : EIATTR_MAX_THREADS
	.align		4
.L_1061:
        /*09e8*/ 	.byte	0x04, 0x05
        /*09ea*/ 	.short	(.L_1063 - .L_1062)
.L_1062:
        /*09ec*/ 	.word	0x00000140
        /*09f0*/ 	.word	0x00000001
        /*09f4*/ 	.word	0x00000001


	//----- nvinfo : EIATTR_CRS_STACK_SIZE
	.align		4
.L_1063:
        /*09f8*/ 	.byte	0x04, 0x1e
        /*09fa*/ 	.short	(.L_1065 - .L_1064)
.L_1064:
        /*09fc*/ 	.word	0x00000000


	//----- nvinfo : EIATTR_CBANK_PARAM_SIZE
	.align		4
.L_1065:
        /*0a00*/ 	.byte	0x03, 0x19
        /*0a02*/ 	.short	0x0060


	//----- nvinfo : EIATTR_PARAM_CBANK
	.align		4
        /*0a04*/ 	.byte	0x04, 0x0a
        /*0a06*/ 	.short	(.L_1067 - .L_1066)
	.align		4
.L_1066:
        /*0a08*/ 	.word	index@(.nv.constant0._ZN13group_norm_v218gn_bwd_cuda_kernelI13__nv_bfloat16Li320ELi3ELi16ELi80ELi256ELb1ELb1ELi32ELi320ELi320ELi4ELb1ELi40ELb0ELb0ELNS_15WgradSyncMethodE3ENS_16CompileConditionILi900EEEEEvPT_S6_S6_PKS5_S8_S8_S8_PKfflPfPj)
        /*0a0c*/ 	.short	0x0210
        /*0a0e*/ 	.short	0x0060


	//----- nvinfo : EIATTR_SW_WAR
	.align		4
.L_1067:
        /*0a10*/ 	.byte	0x04, 0x36
        /*0a12*/ 	.short	(.L_1069 - .L_1068)
.L_1068:
        /*0a14*/ 	.word	0x00000008
.L_1069:


//--------------------- .nv.info._ZN13group_norm_v218gn_bwd_cuda_kernelI13__nv_bfloat16Li320ELi2ELi16ELi80ELi256ELb1ELb1ELi32ELi320ELi320ELi4ELb1ELi36ELb0ELb0ELNS_15WgradSyncMethodE3ENS_16CompileConditionILi900EEEEEvPT_S6_S6_PKS5_S8_S8_S8_PKfflPfPj --------------------------
	.section	.nv.info._ZN13group_norm_v218gn_bwd_cuda_kernelI13__nv_bfloat16Li320ELi2ELi16ELi80ELi256ELb1ELb1ELi32ELi320ELi320ELi4ELb1ELi36ELb0ELb0ELNS_15WgradSyncMethodE3ENS_16CompileConditionILi900EEEEEvPT_S6_S6_PKS5_S8_S8_S8_PKfflPfPj,"",@"SHT_CUDA_INFO"
	.sectionflags	@""
	.align	4


	//----- nvinfo : EIATTR_CUDA_API_VERSION
	.align		4
        /*0000*/ 	.byte	0x04, 0x37
        /*0002*/ 	.short	(.L_1071 - .L_1070)
.L_1070:
        /*0004*/ 	.word	0x00000082


	//----- nvinfo : EIATTR_KPARAM_INFO
	.align		4
.L_1071:
        /*0008*/ 	.byte	0x04, 0x17
        /*000a*/ 	.short	(.L_1073 - .L_1072)
.L_1072:
        /*000c*/ 	.word	0x00000000
        /*0010*/ 	.short	0x000b
        /*0012*/ 	.short	0x0058
        /*0014*/ 	.byte	0x00, 0xf0, 0x21, 0x00


	//----- nvinfo : EIATTR_KPARAM_INFO
	.align		4
.L_1073:
        /*0018*/ 	.byte	0x04, 0x17
        /*001a*/ 	.short	(.L_1075 - .L_1074)
.L_1074:
        /*001c*/ 	.word	0x00000000
        /*0020*/ 	.short	0x000a
        /*0022*/ 	.short	0x0050
        /*0024*/ 	.byte	0x00, 0xf0, 0x21, 0x00


	//----- nvinfo : EIATTR_KPARAM_INFO
	.align		4
.L_1075:
        /*0028*/ 	.byte	0x04, 0x17
        /*002a*/ 	.short	(.L_1077 - .L_1076)
.L_1076:
        /*002c*/ 	.word	0x00000000
        /*0030*/ 	.short	0x0009
        /*0032*/ 	.short	0x0048
        /*0034*/ 	.byte	0x00, 0xf0, 0x21, 0x00


	//----- nvinfo : EIATTR_KPARAM_INFO
	.align		4
.L_1077:
        /*0038*/ 	.byte	0x04, 0x17
        /*003a*/ 	.short	(.L_1079 - .L_1078)
.L_1078:
        /*003c*/ 	.word	0x00000000
        /*0040*/ 	.short	0x0008
        /*0042*/ 	.short	0x0040
        /*0044*/ 	.byte	0x00, 0xf0, 0x11, 0x00


	//----- nvinfo : EIATTR_KPARAM_INFO
	.align		4
.L_1079:
        /*0048*/ 	.byte	0x04, 0x17
        /*004a*/ 	.short	(.L_1081 - .L_1080)
.L_1080:
        /*004c*/ 	.word	0x00000000
        /*0050*/ 	.short	0x0007
        /*0052*/ 	.short	0x0038
        /*0054*/ 	.byte	0x00, 0xf0, 0x21, 0x00


	//----- nvinfo : EIATTR_KPARAM_INFO
	.align		4
.L_1081:
        /*0058*/ 	.byte	0x04, 0x17
        /*005a*/ 	.short	(.L_1083 - .L_1082)
.L_1082:
        /*005c*/ 	.word	0x00000000
        /*0060*/ 	.short	0x0006
        /*0062*/ 	.short	0x0030
        /*0064*/ 	.byte	0x00, 0xf0, 0x21, 0x00


	//----- nvinfo : EIATTR_KPARAM_INFO
	.align		4
.L_1083:
        /*0068*/ 	.byte	0x04, 0x17
        /*006a*/ 	.short	(.L_1085 - .L_1084)
.L_1084:
        /*006c*/ 	.word	0x00000000
        /*0070*/ 	.short	0x0005
        /*0072*/ 	.short	0x0028
        /*0074*/ 	.byte	0x00, 0xf0, 0x21, 0x00


	//----- nvinfo : EIATTR_KPARAM_INFO
	.align		4
.L_1085:
        /*0078*/ 	.byte	0x04, 0x17
        /*007a*/ 	.short	(.L_1087 - .L_1086)
.L_1086:
        /*007c*/ 	.word	0x00000000
        /*0080*/ 	.short	0x0004
        /*0082*/ 	.short	0x0020
        /*0084*/ 	.byte	0x00, 0xf0, 0x21, 0x00


	//----- nvinfo : EIATTR_KPARAM_INFO
	.align		4
.L_1087:
        /*0088*/ 	.byte	0x04, 0x17
        /*008a*/ 	.short	(.L_1089 - .L_1088)
.L_1088:
        /*008c*/ 	.word	0x00000000
        /*0090*/ 	.short	0x0003
        /*0092*/ 	.short	0x0018
        /*0094*/ 	.byte	0x00, 0xf0, 0x21, 0x00


	//----- nvinfo : EIATTR_KPARAM_INFO
	.align		4
.L_1089:
        /*0098*/ 	.byte	0x04, 0x17
        /*009a*/ 	.short	(.L_1091 - .L_1090)
.L_1090:
        /*009c*/ 	.word	0x00000000
        /*00a0*/ 	.short	0x0002
        /*00a2*/ 	.short	0x0010
        /*00a4*/ 	.byte	0x00, 0xf0, 0x21, 0x00


	//----- nvinfo : EIATTR_KPARAM_INFO
	.align		4
.L_1091:
        /*00a8*/ 	.byte	0x04, 0x17
        /*00aa*/ 	.short	(.L_1093 - .L_1092)
.L_1092:
        /*00ac*/ 	.word	0x00000000
        /*00b0*/ 	.short	0x0001
        /*00b2*/ 	.short	0x0008
        /*00b4*/ 	.byte	0x00, 0xf0, 0x21, 0x00


	//----- nvinfo : EIATTR_KPARAM_INFO
	.align		4
.L_1093:
        /*00b8*/ 	.byte	0x04, 0x17
        /*00ba*/ 	.short	(.L_1095 - .L_1094)
.L_1094:
        /*00bc*/ 	.word	0x00000000
        /*00c0*/ 	.short	0x0000
        /*00c2*/ 	.short	0x0000
        /*00c4*/ 	.byte	0x00, 0xf0, 0x21, 0x00


	//----- nvinfo : EIATTR_SPARSE_MMA_MASK
	.align		4
.L_1095:
        /*00c8*/ 	.byte	0x03, 0x50
        /*00ca*/ 	.short	0x0000


	//----- nvinfo : EIATTR_MAXREG_COUNT
	.align		4
        /*00cc*/ 	.byte	0x03, 0x1b
        /*00ce*/ 	.short	0x0060


	//----- nvinfo : EIATTR_NUM_BARRIERS
	.align		4
        /*00d0*/ 	.byte	0x02, 0x4c
        /*00d2*/ 	.byte	0x01
	.zero		1


	//----- nvinfo : EIATTR_ANNOTATIONS
	.align		4
        /*00d4*/ 	.byte	0x04, 0x55
        /*00d6*/ 	.short	(.L_1097 - .L_1096)


	//   ....[0]....
.L_1096:
        /* <DEDUP_REMOVED lines=25> */


	//----- nvinfo : EIATTR_MERCURY_ISA_VERSION
	.align		4
.L_1097:
        /*0258*/ 	.byte	0x03, 0x5f
        /*025a*/ 	.short	0x0101


	//----- nvinfo : EIATTR_COOP_GROUP_MASK_REGIDS
	.align		4
        /*025c*/ 	.byte	0x04, 0x29
        /*025e*/ 	.short	(.L_1099 - .L_1098)


	//   ....[0]....
.L_1098:
        /*0260*/ 	.word	0xffffffff


	//   ....[1]....
        /*0264*/ 	.word	0xffffffff


	//   ....[2]....
        /*0268*/ 	.word	0xffffffff


	//   ....[3]....
        /*026c*/ 	.word	0xffffffff


	//   ....[4]....
        /*0270*/ 	.word	0xffffffff


	//   ....[5]....
        /*0274*/ 	.word	0xffffffff


	//   ....[6]....
        /*0278*/ 	.word	0xffffffff


	//   ....[7]....
        /*027c*/ 	.word	0xffffffff


	//   ....[8]....
        /*0280*/ 	.word	0xffffffff


	//   ....[9]....
        /*0284*/ 	.word	0xffffffff


	//   ....[10]....
        /*0288*/ 	.word	0x0500000f


	//   ....[11]....
        /*028c*/ 	.word	0x05000016


	//   ....[12]....
        /*0290*/ 	.word	0x05000018


	//   ....[13]....
        /*0294*/ 	.word	0x05000011


	//   ....[14]....
        /*0298*/ 	.word	0x0500001d


	//   ....[15]....
        /*029c*/ 	.word	0x05000012


	//   ....[16]....
        /*02a0*/ 	.word	0x05000016


	//   ....[17]....
        /*02a4*/ 	.word	0x05000017


	//   ....[18]....
        /*02a8*/ 	.word	0x05000016


	//   ....[19]....
        /*02ac*/ 	.word	0x0500000f


	//   ....[20]....
        /*02b0*/ 	.word	0x05000011


	//   ....[21]....
        /*02b4*/ 	.word	0x05000018


	//   ....[22]....
        /*02b8*/ 	.word	0x05000022


	//   ....[23]....
        /*02bc*/ 	.word	0x05000021


	//   ....[24]....
        /*02c0*/ 	.word	0x0500000f


	//   ....[25]....
        /*02c4*/ 	.word	0x05000016


	//   ....[26]....
        /*02c8*/ 	.word	0x05000016


	//   ....[27]....
        /*02cc*/ 	.word	0x0500000f


	//   ....[28]....
        /*02d0*/ 	.word	0x05000011


	//   ....[29]....
        /*02d4*/ 	.word	0x05000018


	//   ....[30]....
        /*02d8*/ 	.word	0x05000022


	//   ....[31]....
        /*02dc*/ 	.word	0x05000021


	//   ....[32]....
        /*02e0*/ 	.word	0x0500000f


	//   ....[33]....
        /*02e4*/ 	.word	0x05000016


	//   ....[34]....
        /*02e8*/ 	.word	0x0500000f


	//   ....[35]....
        /*02ec*/ 	.word	0x05000016


	//   ....[36]....
        /*02f0*/ 	.word	0x05000022


	//   ....[37]....
        /*02f4*/ 	.word	0x05000018


	//   ....[38]....
        /*02f8*/ 	.word	0x0500001c


	//   ....[39]....
        /*02fc*/ 	.word	0x0500002e


	//   ....[40]....
        /*0300*/ 	.word	0x05000024


	//   ....[41]....
        /*0304*/ 	.word	0x05000017


	//   ....[42]....
        /*0308*/ 	.word	0x05000016


	//   ....[43]....
        /*030c*/ 	.word	0x0500001b


	//   ....[44]....
        /*0310*/ 	.word	0x0500000f


	//   ....[45]....
        /*0314*/ 	.word	0x05000011


	//   ....[46]....
        /*0318*/ 	.word	0x05000029


	//   ....[47]....
        /*031c*/ 	.word	0x05000023


	//   ....[48]....
        /*0320*/ 	.word	0x0500002c


	//   ....[49]....
        /*0324*/ 	.word	0x05000012


	//   ....[50]....
        /*0328*/ 	.word	0x05000022


	//   ....[51]....
        /*032c*/ 	.word	0x05000025


	//   ....[52]....
        /*0330*/ 	.word	0x05000014


	//   ....[53]....
        /*0334*/ 	.word	0x05000020


	//   ....[54]....
        /*0338*/ 	.word	0x0500001e


	//   ....[55]....
        /*033c*/ 	.word	0x0500001c


	//   ....[56]....
        /*0340*/ 	.word	0x05000027


	//   ....[57]....
        /*0344*/ 	.word	0x0500001b


	//   ....[58]....
        /*0348*/ 	.word	0x05000023


	//   ....[59]....
        /*034c*/ 	.word	0x05000024


	//   ....[60]....
        /*0350*/ 	.word	0x0500002a


	//   ....[61]....
        /*0354*/ 	.word	0x0500002b


	//   ....[62]....
        /*0358*/ 	.word	0x05000031


	//   ....[63]....
        /*035c*/ 	.word	0x05000033


	//   ....[64]....
        /*0360*/ 	.word	0x05000021


	//   ....[65]....
        /*0364*/ 	.word	0x05000011


	//   ....[66]....
        /*0368*/ 	.word	0x0500000f


	//   ....[67]....
        /*036c*/ 	.word	0x0500000f


	//   ....[68]....
        /*0370*/ 	.word	0x0500000f


	//   ....[69]....
        /*0374*/ 	.word	0x0500000f


	//   ....[70]....
        /*0378*/ 	.word	0x0500000f


	//   ....[71]....
        /*037c*/ 	.word	0x0500000f


	//   ....[72]....
        /*0380*/ 	.word	0x0500000f


	//   ....[73]....
        /*0384*/ 	.word	0x0500000f


	//   ....[74]....
        /*0388*/ 	.word	0x0500000f


	//   ....[75]....
        /*038c*/ 	.word	0x0500000f


	//   ....[76]....
        /*0390*/ 	.word	0x0500000f


	//   ....[77]....
        /*0394*/ 	.word	0x0500000f


	//   ....[78]....
        /*0398*/ 	.word	0x0500000f


	//   ....[79]....
        /*039c*/ 	.word	0x0500000f


	//   ....[80]....
        /*03a0*/ 	.word	0x0500000f


	//   ....[81]....
        /*03a4*/ 	.word	0x0500000f


	//   ....[82]....
        /*03a8*/ 	.word	0x0500000f


	//   ....[83]....
        /*03ac*/ 	.word	0x0500000f


	//   ....[84]....
        /*03b0*/ 	.word	0x0500000f


	//   ....[85]....
        /*03b4*/ 	.word	0x0500000f


	//   ....[86]....
        /*03b8*/ 	.word	0x0500000f


	//   ....[87]....
        /*03bc*/ 	.word	0x0500000f


	//   ....[88]....
        /*03c0*/ 	.word	0x0500000f


	//   ....[89]....
        /*03c4*/ 	.word	0x0500000f


	//   ....[90]....
        /*03c8*/ 	.word	0x0500000f


	//   ....[91]....
        /*03cc*/ 	.word	0x0500000f


	//   ....[92]....
        /*03d0*/ 	.word	0x0500000f


	//   ....[93]....
        /*03d4*/ 	.word	0x0500000f


	//   ....[94]....
        /*03d8*/ 	.word	0x0500000f


	//   ....[95]....
        /*03dc*/ 	.word	0x0500000f


	//   ....[96]....
        /*03e0*/ 	.word	0x0500000f


	//   ....[97]....
        /*03e4*/ 	.word	0x0500000f


	//   ....[98]....
        /*03e8*/ 	.word	0x0500000f


	//   ....[99]....
        /*03ec*/ 	.word	0x0500000f


	//   ....[100]....
        /*03f0*/ 	.word	0x0500000f


	//   ....[101]....
        /*03f4*/ 	.word	0x0500000f


	//   ....[102]....
        /*03f8*/ 	.word	0x0500000f


	//   ....[103]....
        /*03fc*/ 	.word	0x0500000f


	//   ....[104]....
        /*0400*/ 	.word	0x0500000f


	//   ....[105]....
        /*0404*/ 	.word	0x0500000f


	//   ....[106]....
        /*0408*/ 	.word	0x0500000f


	//   ....[107]....
        /*040c*/ 	.word	0x0500000f


	//   ....[108]....
        /*0410*/ 	.word	0x0500000f


	//   ....[109]....
        /*0414*/ 	.word	0x0500000f


	//   ....[110]....
        /*0418*/ 	.word	0x0500000f


	//   ....[111]....
        /*041c*/ 	.word	0x0500000f


	//   ....[112]....
        /*0420*/ 	.word	0x0500000f


	//   ....[113]....
        /*0424*/ 	.word	0x0500000f


	//   ....[114]....
        /*0428*/ 	.word	0x0500000f


	//   ....[115]....
        /*042c*/ 	.word	0x0500000f


	//   ....[116]....
        /*0430*/ 	.word	0x0500000f


	//   ....[117]....
        /*0434*/ 	.word	0x0500000f


	//   ....[118]....
        /*0438*/ 	.word	0x0500000f


	//   ....[119]....
        /*043c*/ 	.word	0x0500000f


	//   ....[120]....
        /*0440*/ 	.word	0x0500000f


	//   ....[121]....
        /*0444*/ 	.word	0x0500000f


	//----- nvinfo : EIATTR_COOP_GROUP_INSTR_OFFSETS
	.align		4
.L_1099:
        /*0448*/ 	.byte	0x04, 0x28
        /*044a*/ 	.short	(.L_1101 - .L_1100)


	//   ....[0]....
.L_1100:
        /*044c*/ 	.word	0x00004670


	//   ....[1]....
        /*0450*/ 	.word	0x000046b0


	//   ....[2]....
        /*0454*/ 	.word	0x000046e0


	//   ....[3]....
        /*0458*/ 	.word	0x00004700


	//   ....[4]....
        /*045c*/ 	.word	0x00004fd0


	//   ....[5]....
        /*0460*/ 	.word	0x00004ff0


	//   ....[6]....
        /*0464*/ 	.word	0x00005010


	//   ....[7]....
        /*0468*/ 	.word	0x00005030


	//   ....[8]....
        /*046c*/ 	.word	0x00005050


	//   ....[9]....
        /*0470*/ 	.word	0x00005070


	//   ....[10]....
        /*0474*/ 	.word	0x00007a10


	//   ....[11]....
        /*0478*/ 	.word	0x00007a40


	//   ....[12]....
        /*047c*/ 	.word	0x00007a90


	//   ....[13]....
        /*0480*/ 	.word	0x00007aa0


	//   ....[14]....
        /*0484*/ 	.word	0x00007ad0


	//   ....[15]....
        /*0488*/ 	.word	0x00007ae0


	//   ....[16]....
        /*048c*/ 	.word	0x00007b10


	//   ....[17]....
        /*0490*/ 	.word	0x00007b20


	//   ....[18]....
        /*0494*/ 	.word	0x00007cf0


	//   ....[19]....
        /*0498*/ 	.word	0x00007d20


	//   ....[20]....
        /*049c*/ 	.word	0x00007d60


	//   ....[21]....
        /*04a0*/ 	.word	0x00007d70


	//   ....[22]....
        /*04a4*/ 	.word	0x00007da0


	//   ....[23]....
        /*04a8*/ 	.word	0x00007db0


	//   ....[24]....
        /*04ac*/ 	.word	0x00007de0


	//   ....[25]....
        /*04b0*/ 	.word	0x00007df0


	//   ....[26]....
        /*04b4*/ 	.word	0x00007f60


	//   ....[27]....
        /*04b8*/ 	.word	0x00007f90


	//   ....[28]....
        /*04bc*/ 	.word	0x00007fd0


	//   ....[29]....
        /*04c0*/ 	.word	0x00007fe0


	//   ....[30]....
        /*04c4*/ 	.word	0x00008010


	//   ....[31]....
        /*04c8*/ 	.word	0x00008020


	//   ....[32]....
        /*04cc*/ 	.word	0x00008050


	//   ....[33]....
        /*04d0*/ 	.word	0x00008060


	//   ....[34]....
        /*04d4*/ 	.word	0x00008330


	//   ....[35]....
        /*04d8*/ 	.word	0x00008360


	//   ....[36]....
        /*04dc*/ 	.word	0x00008460


	//   ....[37]....
        /*04e0*/ 	.word	0x000084a0


	//   ....[38]....
        /*04e4*/ 	.word	0x000084d0


	//   ....[39]....
        /*04e8*/ 	.word	0x00008500


	//   ....[40]....
        /*04ec*/ 	.word	0x00008510


	//   ....[41]....
        /*04f0*/ 	.word	0x00008530


	//   ....[42]....
        /*04f4*/ 	.word	0x00008570


	//   ....[43]....
        /*04f8*/ 	.word	0x000085a0


	//   ....[44]....
        /*04fc*/ 	.word	0x000085d0


	//   ....[45]....
        /*0500*/ 	.word	0x000085f0


	//   ....[46]....
        /*0504*/ 	.word	0x00008610


	//   ....[47]....
        /*0508*/ 	.word	0x00008630


	//   ....[48]....
        /*050c*/ 	.word	0x00008650


	//   ....[49]....
        /*0510*/ 	.word	0x00008680


	//   ....[50]....
        /*0514*/ 	.word	0x000086d0


	//   ....[51]....
        /*0518*/ 	.word	0x00008700


	//   ....[52]....
        /*051c*/ 	.word	0x00008720


	//   ....[53]....
        /*0520*/ 	.word	0x00008740


	//   ....[54]....
        /*0524*/ 	.word	0x00008770


	//   ....[55]....
        /*0528*/ 	.word	0x00008790


	//   ....[56]....
        /*052c*/ 	.word	0x000087a0


	//   ....[57]....
        /*0530*/ 	.word	0x000087c0


	//   ....[58]....
        /*0534*/ 	.word	0x00008800


	//   ....[59]....
        /*0538*/ 	.word	0x00008830


	//   ....[60]....
        /*053c*/ 	.word	0x00008850


	//   ....[61]....
        /*0540*/ 	.word	0x00008880


	//   ....[62]....
        /*0544*/ 	.word	0x000088a0


	//   ....[63]....
        /*0548*/ 	.word	0x000088e0


	//   ....[64]....
        /*054c*/ 	.word	0x00008a80


	//   ....[65]....
        /*0550*/ 	.word	0x00008ad0


	//   ....[66]....
        /*0554*/ 	.word	0x00008c60


	//   ....[67]....
        /*0558*/ 	.word	0x00008cb0


	//   ....[68]....
        /*055c*/ 	.word	0x00008d20


	//   ....[69]....
        /*0560*/ 	.word	0x00008d80


	//   ....[70]....
        /*0564*/ 	.word	0x00008df0


	//   ....[71]....
        /*0568*/ 	.word	0x00008e50


	//   ....[72]....
        /*056c*/ 	.word	0x00008ec0


	//   ....[73]....
        /*0570*/ 	.word	0x00008f20


	//   ....[74]....
        /*0574*/ 	.word	0x00008fc0


	//   ....[75]....
        /*0578*/ 	.word	0x00009050


	//   ....[76]....
        /*057c*/ 	.word	0x000090c0


	//   ....[77]....
        /*0580*/ 	.word	0x00009120


	//   ....[78]....
        /*0584*/ 	.word	0x00009190


	//   ....[79]....
        /*0588*/ 	.word	0x000091f0


	//   ....[80]....
        /*058c*/ 	.word	0x00009260


	//   ....[81]....
        /*0590*/ 	.word	0x000092c0


	//   ....[82]....
        /*0594*/ 	.word	0x00009360


	//   ....[83]....
        /*0598*/ 	.word	0x000093f0


	//   ....[84]....
        /*059c*/ 	.word	0x00009460


	//   ....[85]....
        /*05a0*/ 	.word	0x000094c0


	//   ....[86]....
        /*05a4*/ 	.word	0x00009530


	//   ....[87]....
        /*05a8*/ 	.word	0x00009590


	//   ....[88]....
        /*05ac*/ 	.word	0x00009600


	//   ....[89]....
        /*05b0*/ 	.word	0x00009660


	//   ....[90]....
        /*05b4*/ 	.word	0x00009700


	//   ....[91]....
        /*05b8*/ 	.word	0x000097b0


	//   ....[92]....
        /*05bc*/ 	.word	0x000098c0


	//   ....[93]....
        /*05c0*/ 	.word	0x00009920


	//   ....[94]....
        /*05c4*/ 	.word	0x000099b0


	//   ....[95]....
        /*05c8*/ 	.word	0x00009a00


	//   ....[96]....
        /*05cc*/ 	.word	0x00009a90


	//   ....[97]....
        /*05d0*/ 	.word	0x00009b30


	//   ....[98]....
        /*05d4*/ 	.word	0x00009ba0


	//   ....[99]....
        /*05d8*/ 	.word	0x00009c10


	//   ....[100]....
        /*05dc*/ 	.word	0x00009c80


	//   ....[101]....
        /*05e0*/ 	.word	0x00009ce0


	//   ....[102]....
        /*05e4*/ 	.word	0x00009d50


	//   ....[103]....
        /*05e8*/ 	.word	0x00009db0


	//   ....[104]....
        /*05ec*/ 	.word	0x00009e30


	//   ....[105]....
        /*05f0*/ 	.word	0x00009e90


	//   ....[106]....
        /*05f4*/ 	.word	0x00009f00


	//   ....[107]....
        /*05f8*/ 	.word	0x00009f50


	//   ....[108]....
        /*05fc*/ 	.word	0x00009fc0


	//   ....[109]....
        /*0600*/ 	.word	0x0000a020


	//   ....[110]....
        /*0604*/ 	.word	0x0000a0c0


	//   ....[111]....
        /*0608*/ 	.word	0x0000a150


	//   ....[112]....
        /*060c*/ 	.word	0x0000a1d0


	//   ....[113]....
        /*0610*/ 	.word	0x0000a270


	//   ....[114]....
        /*0614*/ 	.word	0x0000a300


	//   ....[115]....
        /*0618*/ 	.word	0x0000a360


	//   ....[116]....
        /*061c*/ 	.word	0x0000a3d0


	//   ....[117]....
        /*0620*/ 	.word	0x0000a440


	//   ....[118]....
        /*0624*/ 	.word	0x0000a510


	//   ....[119]....
        /*0628*/ 	.word	0x0000a5d0


	//   ....[120]....
        /*062c*/ 	.word	0x0000a700


	//   ....[121]....
        /*0630*/ 	.word	0x0000a780


	//----- nvinfo : EIATTR_EXIT_INSTR_OFFSETS
	.align		4
.L_1101:
        /*0634*/ 	.byte	0x04, 0x1c
        /*0636*/ 	.short	(.L_1103 - .L_1102)


	//   ....[0]....
.L_1102:
        /*0638*/ 	.word	0x00006a40


	//   ....[1]....
        /*063c*/ 	.word	0x00008c00


	//----- nvinfo : EIATTR_MAX_THREADS
	.align		4
.L_1103:
        /*0640*/ 	.byte	0x04, 0x05
        /*0642*/ 	.short	(.L_1105 - .L_1104)
.L_1104:
        /*0644*/ 	.word	0x00000140
        /*0648*/ 	.word	0x00000001
        /*064c*/ 	.word	0x00000001


	//----- nvinfo : EIATTR_CRS_STACK_SIZE
	.align		4
.L_1105:
        /*0650*/ 	.byte	0x04, 0x1e
        /*0652*/ 	.short	(.L_1107 - .L_1106)
.L_1106:
        /*0654*/ 	.word	0x00000000


	//----- nvinfo : EIATTR_CBANK_PARAM_SIZE
	.align		4
.L_1107:
        /*0658*/ 	.byte	0x03, 0x19
        /*065a*/ 	.short	0x0060


	//----- nvinfo : EIATTR_PARAM_CBANK
	.align		4
        /*065c*/ 	.byte	0x04, 0x0a
        /*065e*/ 	.short	(.L_1109 - .L_1108)
	.align		4
.L_1108:
        /*0660*/ 	.word	index@(.nv.constant0._ZN13group_norm_v218gn_bwd_cuda_kernelI13__nv_bfloat16Li320ELi2ELi16ELi80ELi256ELb1ELb1ELi32ELi320ELi320ELi4ELb1ELi36ELb0ELb0ELNS_15WgradSyncMethodE3ENS_16CompileConditionILi900EEEEEvPT_S6_S6_PKS5_S8_S8_S8_PKfflPfPj)
        /*0664*/ 	.short	0x0210
        /*0666*/ 	.short	0x0060


	//----- nvinfo : EIATTR_SW_WAR
	.align		4
.L_1109:
        /*0668*/ 	.byte	0x04, 0x36
        /*066a*/ 	.short	(.L_1111 - .L_1110)
.L_1110:
        /*066c*/ 	.word	0x00000008
.L_1111:


//--------------------- .nv.info._ZN13group_norm_v214gn_cuda_kernelI13__nv_bfloat16Li320ELi1ELi32ELi40ELi256ELb0ELi256ELi40ELi40ELi4ELb0ELi116ELb0ELb0ENS_16CompileConditionILi900EEEEEvPT_PKS4_S7_S7_flPfS8_Pj --------------------------
	.section	.nv.info._ZN13group_norm_v214gn_cuda_kernelI13__nv_bfloat16Li320ELi1ELi32ELi40ELi256ELb0ELi256ELi40ELi40ELi4ELb0ELi116ELb0ELb0ENS_16CompileConditionILi900EEEEEvPT_PKS4_S7_S7_flPfS8_Pj,"",@"SHT_CUDA_INFO"
	.sectionflags	@""
	.align	4


	//----- nvinfo : EIATTR_CUDA_API_VERSION
	.align		4
        /*0000*/ 	.byte	0x04, 0x37
        /*0002*/ 	.short	(.L_1113 - .L_1112)
.L_1112:
        /*0004*/ 	.word	0x00000082


	//----- nvinfo : EIATTR_KPARAM_INFO
	.align		4
.L_1113:
        /*0008*/ 	.byte	0x04, 0x17
        /*000a*/ 	.short	(.L_1115 - .L_1114)
.L_1114:
        /*000c*/ 	.word	0x00000000
        /*0010*/ 	.short	0x0008
        /*0012*/ 	.short	0x0040
        /*0014*/ 	.byte	0x00, 0xf0, 0x21, 0x00


	//----- nvinfo : EIATTR_KPARAM_INFO
	.align		4
.L_1115:
        /*0018*/ 	.byte	0x04, 0x17
        /*001a*/ 	.short	(.L_1117 - .L_1116)
.L_1116:
        /*001c*/ 	.word	0x00000000
        /*0020*/ 	.short	0x0007
        /*0022*/ 	.short	0x0038
        /*0024*/ 	.byte	0x00, 0xf0, 0x21, 0x00


	//----- nvinfo : EIATTR_KPARAM_INFO
	.align		4
.L_1117:
        /*0028*/ 	.byte	0x04, 0x17
        /*002a*/ 	.short	(.L_1119 - .L_1118)
.L_1118:
        /*002c*/ 	.word	0x00000000
        /*0030*/ 	.short	0x0006
        /*0032*/ 	.short	0x0030
        /*0034*/ 	.byte	0x00, 0xf0, 0x21, 0x00


	//----- nvinfo : EIATTR_KPARAM_INFO
	.align		4
.L_1119:
        /*0038*/ 	.byte	0x04, 0x17
        /*003a*/ 	.short	(.L_1121 - .L_1120)
.L_1120:
        /*003c*/ 	.word	0x00000000
        /*0040*/ 	.short	0x0005
        /*0042*/ 	.short	0x0028
        /*0044*/ 	.byte	0x00, 0xf0, 0x21, 0x00


	//----- nvinfo : EIATTR_KPARAM_INFO
	.align		4
.L_1121:
        /*0048*/ 	.byte	0x04, 0x17
        /*004a*/ 	.short	(.L_1123 - .L_1122)
.L_1122:
        /*004c*/ 	.word	0x00000000
        /*0050*/ 	.short	0x0004
        /*0052*/ 	.short	0x0020
        /*0054*/ 	.byte	0x00, 0xf0, 0x11, 0x00


	//----- nvinfo : EIATTR_KPARAM_INFO
	.align		4
.L_1123:
        /*0058*/ 	.byte	0x04, 0x17
        /*005a*/ 	.short	(.L_1125 - .L_1124)
.L_1124:
        /*005c*/ 	.word	0x00000000
        /*0060*/ 	.short	0x0003
        /*0062*/ 	.short	0x0018
        /*0064*/ 	.byte	0x00, 0xf0, 0x21, 0x00


	//----- nvinfo : EIATTR_KPARAM_INFO
	.align		4
.L_1125:
        /*0068*/ 	.byte	0x04, 0x17
        /*006a*/ 	.short	(.L_1127 - .L_1126)
.L_1126:
        /*006c*/ 	.word	0x00000000
        /*0070*/ 	.short	0x0002
        /*0072*/ 	.short	0x0010
        /*0074*/ 	.byte	0x00, 0xf0, 0x21, 0x00


	//----- nvinfo : EIATTR_KPARAM_INFO
	.align		4
.L_1127:
        /*0078*/ 	.byte	0x04, 0x17
        /*007a*/ 	.short	(.L_1129 - .L_1128)
.L_1128:
        /*007c*/ 	.word	0x00000000
        /*0080*/ 	.short	0x0001
        /*0082*/ 	.short	0x0008
        /*0084*/ 	.byte	0x00, 0xf0, 0x21, 0x00


	//----- nvinfo : EIATTR_KPARAM_INFO
	.align		4
.L_1129:
        /*0088*/ 	.byte	0x04, 0x17
        /*008a*/ 	.short	(.L_1131 - .L_1130)
.L_1130:
        /*008c*/ 	.word	0x00000000
        /*0090*/ 	.short	0x0000
        /*0092*/ 	.short	0x0000
        /*0094*/ 	.byte	0x00, 0xf0, 0x21, 0x00


	//----- nvinfo : EIATTR_SPARSE_MMA_MASK
	.align		4
.L_1131:
        /*0098*/ 	.byte	0x03, 0x50
        /*009a*/ 	.short	0x0000


	//----- nvinfo : EIATTR_MAXREG_COUNT
	.align		4
        /*009c*/ 	.byte	0x03, 0x1b
        /*009e*/ 	.short	0x00a8


	//----- nvinfo : EIATTR_NUM_BARRIERS
	.align		4
        /*00a0*/ 	.byte	0x02, 0x4c
        /*00a2*/ 	.byte	0x01
	.zero		1


	//----- nvinfo : EIATTR_MERCURY_ISA_VERSION
	.align		4
        /*00a4*/ 	.byte	0x03, 0x5f
        /*00a6*/ 	.short	0x0101


	//----- nvinfo : EIATTR_COOP_GROUP_MASK_REGIDS
	.align		4
        /*00a8*/ 	.byte	0x04, 0x29
        /*00aa*/ 	.short	(.L_1133 - .L_1132)


	//   ....[0]....
.L_1132:
        /*00ac*/ 	.word	0xffffffff


	//   ....[1]....
        /*00b0*/ 	.word	0xffffffff


	//   ....[2]....
        /*00b4*/ 	.word	0xffffffff


	//   ....[3]....
        /*00b8*/ 	.word	0xffffffff


	//   ....[4]....
        /*00bc*/ 	.word	0xffffffff


	//   ....[5]....
        /*00c0*/ 	.word	0xffffffff


	//   ....[6]....
        /*00c4*/ 	.word	0xffffffff


	//   ....[7]....
        /*00c8*/ 	.word	0xffffffff


	//   ....[8]....
        /*00cc*/ 	.word	0xffffffff


	//   ....[9]....
        /*00d0*/ 	.word	0xffffffff


	//   ....[10]....
        /*00d4*/ 	.word	0xffffffff


	//   ....[11]....
        /*00d8*/ 	.word	0xffffffff


	//   ....[12]....
        /*00dc*/ 	.word	0xffffffff


	//   ....[13]....
        /*00e0*/ 	.word	0xffffffff


	//   ....[14]....
        /*00e4*/ 	.word	0xffffffff


	//   ....[15]....
        /*00e8*/ 	.word	0xffffffff


	//   ....[16]....
        /*00ec*/ 	.word	0xffffffff


	//   ....[17]....
        /*00f0*/ 	.word	0xffffffff


	//   ....[18]....
        /*00f4*/ 	.word	0x0500002d


	//   ....[19]....
        /*00f8*/ 	.word	0x0500002d


	//   ....[20]....
        /*00fc*/ 	.word	0x0500002d


	//   ....[21]....
        /*0100*/ 	.word	0x0500002d


	//   ....[22]....
        /*0104*/ 	.word	0x0500002d


	//   ....[23]....
        /*0108*/ 	.word	0x0500002d


	//   ....[24]....
        /*010c*/ 	.word	0x0500002d


	//   ....[25]....
        /*0110*/ 	.word	0x0500002d


	//----- nvinfo : EIATTR_COOP_GROUP_INSTR_OFFSETS
	.align		4
.L_1133:
        /*0114*/ 	.byte	0x04, 0x28
        /*0116*/ 	.short	(.L_1135 - .L_1134)


	//   ....[0]....
.L_1134:
        /*0118*/ 	.word	0x00000970


	//   ....[1]....
        /*011c*/ 	.word	0x00000980


	//   ....[2]....
        /*0120*/ 	.word	0x000009b0


	//   ....[3]....
        /*0124*/ 	.word	0x000009c0


	//   ....[4]....
        /*0128*/ 	.word	0x000009f0


	//   ....[5]....
        /*012c*/ 	.word	0x00000a00


	//   ....[6]....
        /*0130*/ 	.word	0x00000a30


	//   ....[7]....
        /*0134*/ 	.word	0x00000a40


	//   ....[8]....
        /*0138*/ 	.word	0x00000a70


	//   ....[9]....
        /*013c*/ 	.word	0x00000a80


	//   ....[10]....
        /*0140*/ 	.word	0x00000bd0


	//   ....[11]....
        /*0144*/ 	.word	0x00000be0


	//   ....[12]....
        /*0148*/ 	.word	0x00000c10


	//   ....[13]....
        /*014c*/ 	.word	0x00000c20


	//   ....[14]....
        /*0150*/ 	.word	0x00000c50


	//   ....[15]....
        /*0154*/ 	.word	0x00000c60


	//   ....[16]....
        /*0158*/ 	.word	0x00000c90


	//   ....[17]....
        /*015c*/ 	.word	0x00000ca0


	//   ....[18]....
        /*0160*/ 	.word	0x00001aa0


	//   ....[19]....
        /*0164*/ 	.word	0x00001af0


	//   ....[20]....
        /*0168*/ 	.word	0x00001b60


	//   ....[21]....
        /*016c*/ 	.word	0x00001bc0


	//   ....[22]....
        /*0170*/ 	.word	0x00001c30


	//   ....[23]....
        /*0174*/ 	.word	0x00001c90


	//   ....[24]....
        /*0178*/ 	.word	0x00001d00


	//   ....[25]....
        /*017c*/ 	.word	0x00001d60


	//----- nvinfo : EIATTR_EXIT_INSTR_OFFSETS
	.align		4
.L_1135:
        /*0180*/ 	.byte	0x04, 0x1c
        /*0182*/ 	.short	(.L_1137 - .L_1136)


	//   ....[0]....
.L_1136:
        /*0184*/ 	.word	0x00001a40


	//----- nvinfo : EIATTR_MAX_THREADS
	.align		4
.L_1137:
        /*0188*/ 	.byte	0x04, 0x05
        /*018a*/ 	.short	(.L_1139 - .L_1138)
.L_1138:
        /*018c*/ 	.word	0x00000140
        /*0190*/ 	.word	0x00000001
        /*0194*/ 	.word	0x00000001


	//----- nvinfo : EIATTR_CRS_STACK_SIZE
	.align		4
.L_1139:
        /*0198*/ 	.byte	0x04, 0x1e
        /*019a*/ 	.short	(.L_1141 - .L_1140)
.L_1140:
        /*019c*/ 	.word	0x00000000


	//----- nvinfo : EIATTR_CBANK_PARAM_SIZE
	.align		4
.L_1141:
        /*01a0*/ 	.byte	0x03, 0x19
        /*01a2*/ 	.short	0x0048


	//----- nvinfo : EIATTR_PARAM_CBANK
	.align		4
        /*01a4*/ 	.byte	0x04, 0x0a
        /*01a6*/ 	.short	(.L_1143 - .L_1142)
	.align		4
.L_1142:
        /*01a8*/ 	.word	index@(.nv.constant0._ZN13group_norm_v214gn_cuda_kernelI13__nv_bfloat16Li320ELi1ELi32ELi40ELi256ELb0ELi256ELi40ELi40ELi4ELb0ELi116ELb0ELb0ENS_16CompileConditionILi900EEEEEvPT_PKS4_S7_S7_flPfS8_Pj)
        /*01ac*/ 	.short	0x0210
        /*01ae*/ 	.short	0x0048


	//----- nvinfo : EIATTR_SW_WAR
	.align		4
.L_1143:
        /*01b0*/ 	.byte	0x04, 0x36
        /*01b2*/ 	.short	(.L_1145 - .L_1144)
.L_1144:
        /*01b4*/ 	.word	0x00000008
.L_1145:


//--------------------- .nv.info._ZN13group_norm_v214gn_cuda_kernelI13__nv_bfloat16Li320ELi1ELi32ELi40ELi256ELb0ELi256ELi40ELi40ELi4ELb0ELi148ELb0ELb0ENS_16CompileConditionILi900EEEEEvPT_PKS4_S7_S7_flPfS8_Pj --------------------------
	.section	.nv.info._ZN13group_norm_v214gn_cuda_kernelI13__nv_bfloat16Li320ELi1ELi32ELi40ELi256ELb0ELi256ELi40ELi40ELi4ELb0ELi148ELb0ELb0ENS_16CompileConditionILi900EEEEEvPT_PKS4_S7_S7_flPfS8_Pj,"",@"SHT_CUDA_INFO"
	.sectionflags	@""
	.align	4


	//----- nvinfo : EIATTR_CUDA_API_VERSION
	.align		4
        /*0000*/ 	.byte	0x04, 0x37
        /*0002*/ 	.short	(.L_1147 - .L_1146)
.L_1146:
        /*0004*/ 	.word	0x00000082


	//----- nvinfo : EIATTR_KPARAM_INFO
	.align		4
.L_1147:
        /*0008*/ 	.byte	0x04, 0x17
        /*000a*/ 	.short	(.L_1149 - .L_1148)
.L_1148:
        /*000c*/ 	.word	0x00000000
        /*0010*/ 	.short	0x0008
        /*0012*/ 	.short	0x0040
        /*0014*/ 	.byte	0x00, 0xf0, 0x21, 0x00


	//----- nvinfo : EIATTR_KPARAM_INFO
	.align		4
.L_1149:
        /*0018*/ 	.byte	0x04, 0x17
        /*001a*/ 	.short	(.L_1151 - .L_1150)
.L_1150:
        /*001c*/ 	.word	0x00000000
        /*0020*/ 	.short	0x0007
        /*0022*/ 	.short	0x0038
        /*0024*/ 	.byte	0x00, 0xf0, 0x21, 0x00


	//----- nvinfo : EIATTR_KPARAM_INFO
	.align		4
.L_1151:
        /*0028*/ 	.byte	0x04, 0x17
        /*002a*/ 	.short	(.L_1153 - .L_1152)
.L_1152:
        /*002c*/ 	.word	0x00000000
        /*0030*/ 	.short	0x0006
        /*0032*/ 	.short	0x0030
        /*0034*/ 	.byte	0x00, 0xf0, 0x21, 0x00


	//----- nvinfo : EIATTR_KPARAM_INFO
	.align		4
.L_1153:
        /*0038*/ 	.byte	0x04, 0x17
        /*003a*/ 	.short	(.L_1155 - .L_1154)
.L_1154:
        /*003c*/ 	.word	0x00000000
        /*0040*/ 	.short	0x0005
        /*0042*/ 	.short	0x0028
        /*0044*/ 	.byte	0x00, 0xf0, 0x21, 0x00


	//----- nvinfo : EIATTR_KPARAM_INFO
	.align		4
.L_1155:
        /*0048*/ 	.byte	0x04, 0x17
        /*004a*/ 	.short	(.L_1157 - .L_1156)
.L_1156:
        /*004c*/ 	.word	0x00000000
        /*0050*/ 	.short	0x0004
        /*0052*/ 	.short	0x0020
        /*0054*/ 	.byte	0x00, 0xf0, 0x11, 0x00


	//----- nvinfo : EIATTR_KPARAM_INFO
	.align		4
.L_1157:
        /*0058*/ 	.byte	0x04, 0x17
        /*005a*/ 	.short	(.L_1159 - .L_1158)
.L_1158:
        /*005c*/ 	.word	0x00000000
        /*0060*/ 	.short	0x0003
        /*0062*/ 	.short	0x0018
        /*0064*/ 	.byte	0x00, 0xf0, 0x21, 0x00


	//----- nvinfo : EIATTR_KPARAM_INFO
	.align		4
.L_1159:
        /*0068*/ 	.byte	0x04, 0x17
        /*006a*/ 	.short	(.L_1161 - .L_1160)
.L_1160:
        /*006c*/ 	.word	0x00000000
        /*0070*/ 	.short	0x0002
        /*0072*/ 	.short	0x0010
        /*0074*/ 	.byte	0x00, 0xf0, 0x21, 0x00


	//----- nvinfo : EIATTR_KPARAM_INFO
	.align		4
.L_1161:
        /*0078*/ 	.byte	0x04, 0x17
        /*007a*/ 	.short	(.L_1163 - .L_1162)
.L_1162:
        /*007c*/ 	.word	0x00000000
        /*0080*/ 	.short	0x0001
        /*0082*/ 	.short	0x0008
        /*0084*/ 	.byte	0x00, 0xf0, 0x21, 0x00


	//----- nvinfo : EIATTR_KPARAM_INFO
	.align		4
.L_1163:
        /*0088*/ 	.byte	0x04, 0x17
        /*008a*/ 	.short	(.L_1165 - .L_1164)
.L_1164:
        /*008c*/ 	.word	0x00000000
        /*0090*/ 	.short	0x0000
        /*0092*/ 	.short	0x0000
        /*0094*/ 	.byte	0x00, 0xf0, 0x21, 0x00


	//----- nvinfo : EIATTR_SPARSE_MMA_MASK
	.align		4
.L_1165:
        /*0098*/ 	.byte	0x03, 0x50
        /*009a*/ 	.short	0x0000


	//----- nvinfo : EIATTR_MAXREG_COUNT
	.align		4
        /*009c*/ 	.byte	0x03, 0x1b
        /*009e*/ 	.short	0x00a8


	//----- nvinfo : EIATTR_NUM_BARRIERS
	.align		4
        /*00a0*/ 	.byte	0x02, 0x4c
        /*00a2*/ 	.byte	0x01
	.zero		1


	//----- nvinfo : EIATTR_MERCURY_ISA_VERSION
	.align		4
        /*00a4*/ 	.byte	0x03, 0x5f
        /*00a6*/ 	.short	0x0101


	//----- nvinfo : EIATTR_COOP_GROUP_MASK_REGIDS
	.align		4
        /*00a8*/ 	.byte	0x04, 0x29
        /*00aa*/ 	.short	(.L_1167 - .L_1166)


	//   ....[0]....
.L_1166:
        /*00ac*/ 	.word	0xffffffff


	//   ....[1]....
        /*00b0*/ 	.word	0xffffffff


	//   ....[2]....
        /*00b4*/ 	.word	0xffffffff


	//   ....[3]....
        /*00b8*/ 	.word	0xffffffff


	//   ....[4]....
        /*00bc*/ 	.word	0xffffffff


	//   ....[5]....
        /*00c0*/ 	.word	0xffffffff


	//   ....[6]....
        /*00c4*/ 	.word	0xffffffff


	//   ....[7]....
        /*00c8*/ 	.word	0xffffffff


	//   ....[8]....
        /*00cc*/ 	.word	0xffffffff


	//   ....[9]....
        /*00d0*/ 	.word	0xffffffff


	//   ....[10]....
        /*00d4*/ 	.word	0xffffffff


	//   ....[11]....
        /*00d8*/ 	.word	0xffffffff


	//   ....[12]....
        /*00dc*/ 	.word	0xffffffff


	//   ....[13]....
        /*00e0*/ 	.word	0xffffffff


	//   ....[14]....
        /*00e4*/ 	.word	0xffffffff


	//   ....[15]....
        /*00e8*/ 	.word	0xffffffff


	//   ....[16]....
        /*00ec*/ 	.word	0xffffffff


	//   ....[17]....
        /*00f0*/ 	.word	0xffffffff


	//   ....[18]....
        /*00f4*/ 	.word	0x0500002d


	//   ....[19]....
        /*00f8*/ 	.word	0x0500002d


	//   ....[20]....
        /*00fc*/ 	.word	0x0500002d


	//   ....[21]....
        /*0100*/ 	.word	0x0500002d


	//   ....[22]....
        /*0104*/ 	.word	0x0500002d


	//   ....[23]....
        /*0108*/ 	.word	0x0500002d


	//   ....[24]....
        /*010c*/ 	.word	0x0500002d


	//   ....[25]....
        /*0110*/ 	.word	0x0500002d


	//----- nvinfo : EIATTR_COOP_GROUP_INSTR_OFFSETS
	.align		4
.L_1167:
        /*0114*/ 	.byte	0x04, 0x28
        /*0116*/ 	.short	(.L_1169 - .L_1168)


	//   ....[0]....
.L_1168:
        /*0118*/ 	.word	0x00000970


	//   ....[1]....
        /*011c*/ 	.word	0x00000980


	//   ....[2]....
        /*0120*/ 	.word	0x000009b0


	//   ....[3]....
        /*0124*/ 	.word	0x000009c0


	//   ....[4]....
        /*0128*/ 	.word	0x000009f0


	//   ....[5]....
        /*012c*/ 	.word	0x00000a00


	//   ....[6]....
        /*0130*/ 	.word	0x00000a30


	//   ....[7]....
        /*0134*/ 	.word	0x00000a40


	//   ....[8]....
        /*0138*/ 	.word	0x00000a70


	//   ....[9]....
        /*013c*/ 	.word	0x00000a80


	//   ....[10]....
        /*0140*/ 	.word	0x00000bd0


	//   ....[11]....
        /*0144*/ 	.word	0x00000be0


	//   ....[12]....
        /*0148*/ 	.word	0x00000c10


	//   ....[13]....
        /*014c*/ 	.word	0x00000c20


	//   ....[14]....
        /*0150*/ 	.word	0x00000c50


	//   ....[15]....
        /*0154*/ 	.word	0x00000c60


	//   ....[16]....
        /*0158*/ 	.word	0x00000c90


	//   ....[17]....
        /*015c*/ 	.word	0x00000ca0


	//   ....[18]....
        /*0160*/ 	.word	0x00001aa0


	//   ....[19]....
        /*0164*/ 	.word	0x00001af0


	//   ....[20]....
        /*0168*/ 	.word	0x00001b60


	//   ....[21]....
        /*016c*/ 	.word	0x00001bc0


	//   ....[22]....
        /*0170*/ 	.word	0x00001c30


	//   ....[23]....
        /*0174*/ 	.word	0x00001c90


	//   ....[24]....
        /*0178*/ 	.word	0x00001d00


	//   ....[25]....
        /*017c*/ 	.word	0x00001d60


	//----- nvinfo : EIATTR_EXIT_INSTR_OFFSETS
	.align		4
.L_1169:
        /*0180*/ 	.byte	0x04, 0x1c
        /*0182*/ 	.short	(.L_1171 - .L_1170)


	//   ....[0]....
.L_1170:
        /*0184*/ 	.word	0x00001a40


	//----- nvinfo : EIATTR_MAX_THREADS
	.align		4
.L_1171:
        /*0188*/ 	.byte	0x04, 0x05
        /*018a*/ 	.short	(.L_1173 - .L_1172)
.L_1172:
        /*018c*/ 	.word	0x00000140
        /*0190*/ 	.word	0x00000001
        /*0194*/ 	.word	0x00000001


	//----- nvinfo : EIATTR_CRS_STACK_SIZE
	.align		4
.L_1173:
        /*0198*/ 	.byte	0x04, 0x1e
        /*019a*/ 	.short	(.L_1175 - .L_1174)
.L_1174:
        /*019c*/ 	.word	0x00000000


	//----- nvinfo : EIATTR_CBANK_PARAM_SIZE
	.align		4
.L_1175:
        /*01a0*/ 	.byte	0x03, 0x19
        /*01a2*/ 	.short	0x0048


	//----- nvinfo : EIATTR_PARAM_CBANK
	.align		4
        /*01a4*/ 	.byte	0x04, 0x0a
        /*01a6*/ 	.short	(.L_1177 - .L_1176)
	.align		4
.L_1176:
        /*01a8*/ 	.word	index@(.nv.constant0._ZN13group_norm_v214gn_cuda_kernelI13__nv_bfloat16Li320ELi1ELi32ELi40ELi256ELb0ELi256ELi40ELi40ELi4ELb0ELi148ELb0ELb0ENS_16CompileConditionILi900EEEEEvPT_PKS4_S7_S7_flPfS8_Pj)
        /*01ac*/ 	.short	0x0210
        /*01ae*/ 	.short	0x0048


	//----- nvinfo : EIATTR_SW_WAR
	.align		4
.L_1177:
        /*01b0*/ 	.byte	0x04, 0x36
        /*01b2*/ 	.short	(.L_1179 - .L_1178)
.L_1178:
        /*01b4*/ 	.word	0x00000008
.L_1179:


//--------------------- .nv.info._ZN13group_norm_v214gn_cuda_kernelI13__nv_bfloat16Li320ELi3ELi16ELi80ELi256ELb1ELi4ELi320ELi320ELi4ELb1ELi5ELb0ELb0ENS_16CompileConditionILi900EEEEEvPT_PKS4_S7_S7_flPfS8_Pj --------------------------
	.section	.nv.info._ZN13group_norm_v214gn_cuda_kernelI13__nv_bfloat16Li320ELi3ELi16ELi80ELi256ELb1ELi4ELi320ELi320ELi4ELb1ELi5ELb0ELb0ENS_16CompileConditionILi900EEEEEvPT_PKS4_S7_S7_flPfS8_Pj,"",@"SHT_CUDA_INFO"
	.sectionflags	@""
	.align	4


	//----- nvinfo : EIATTR_CUDA_API_VERSION
	.align		4
        /*0000*/ 	.byte	0x04, 0x37
        /*0002*/ 	.short	(.L_1181 - .L_1180)
.L_1180:
        /*0004*/ 	.word	0x00000082


	//----- nvinfo : EIATTR_KPARAM_INFO
	.align		4
.L_1181:
        /*0008*/ 	.byte	0x04, 0x17
        /*000a*/ 	.short	(.L_1183 - .L_1182)
.L_1182:
        /*000c*/ 	.word	0x00000000
        /*0010*/ 	.short	0x0008
        /*0012*/ 	.short	0x0040
        /*0014*/ 	.byte	0x00, 0xf0, 0x21, 0x00


	//----- nvinfo : EIATTR_KPARAM_INFO
	.align		4
.L_1183:
        /*0018*/ 	.byte	0x04, 0x17
        /*001a*/ 	.short	(.L_1185 - .L_1184)
.L_1184:
        /*001c*/ 	.word	0x00000000
        /*0020*/ 	.short	0x0007
        /*0022*/ 	.short	0x0038
        /*0024*/ 	.byte	0x00, 0xf0, 0x21, 0x00


	//----- nvinfo : EIATTR_KPARAM_INFO
	.align		4
.L_1185:
        /*0028*/ 	.byte	0x04, 0x17
        /*002a*/ 	.short	(.L_1187 - .L_1186)
.L_1186:
        /*002c*/ 	.word	0x00000000
        /*0030*/ 	.short	0x0006
        /*0032*/ 	.short	0x0030
        /*0034*/ 	.byte	0x00, 0xf0, 0x21, 0x00


	//----- nvinfo : EIATTR_KPARAM_INFO
	.align		4
.L_1187:
        /*0038*/ 	.byte	0x04, 0x17
        /*003a*/ 	.short	(.L_1189 - .L_1188)
.L_1188:
        /*003c*/ 	.word	0x00000000
        /*0040*/ 	.short	0x0005
        /*0042*/ 	.short	0x0028
        /*0044*/ 	.byte	0x00, 0xf0, 0x21, 0x00


	//----- nvinfo : EIATTR_KPARAM_INFO
	.align		4
.L_1189:
        /*0048*/ 	.byte	0x04, 0x17
        /*004a*/ 	.short	(.L_1191 - .L_1190)
.L_1190:
        /*004c*/ 	.word	0x00000000
        /*0050*/ 	.short	0x0004
        /*0052*/ 	.short	0x0020
        /*0054*/ 	.byte	0x00, 0xf0, 0x11, 0x00


	//----- nvinfo : EIATTR_KPARAM_INFO
	.align		4
.L_1191:
        /*0058*/ 	.byte	0x04, 0x17
        /*005a*/ 	.short	(.L_1193 - .L_1192)
.L_1192:
        /*005c*/ 	.word	0x00000000
        /*0060*/ 	.short	0x0003
        /*0062*/ 	.short	0x0018
        /*0064*/ 	.byte	0x00, 0xf0, 0x21, 0x00


	//----- nvinfo : EIATTR_KPARAM_INFO
	.align		4
.L_1193:
        /*0068*/ 	.byte	0x04, 0x17
        /*006a*/ 	.short	(.L_1195 - .L_1194)
.L_1194:
        /*006c*/ 	.word	0x00000000
        /*0070*/ 	.short	0x0002
        /*0072*/ 	.short	0x0010
        /*0074*/ 	.byte	0x00, 0xf0, 0x21, 0x00


	//----- nvinfo : EIATTR_KPARAM_INFO
	.align		4
.L_1195:
        /*0078*/ 	.byte	0x04, 0x17
        /*007a*/ 	.short	(.L_1197 - .L_1196)
.L_1196:
        /*007c*/ 	.word	0x00000000
        /*0080*/ 	.short	0x0001
        /*0082*/ 	.short	0x0008
        /*0084*/ 	.byte	0x00, 0xf0, 0x21, 0x00


	//----- nvinfo : EIATTR_KPARAM_INFO
	.align		4
.L_1197:
        /*0088*/ 	.byte	0x04, 0x17
        /*008a*/ 	.short	(.L_1199 - .L_1198)
.L_1198:
        /*008c*/ 	.word	0x00000000
        /*0090*/ 	.short	0x0000
        /*0092*/ 	.short	0x0000
        /*0094*/ 	.byte	0x00, 0xf0, 0x21, 0x00


	//----- nvinfo : EIATTR_SPARSE_MMA_MASK
	.align		4
.L_1199:
        /*0098*/ 	.byte	0x03, 0x50
        /*009a*/ 	.short	0x0000


	//----- nvinfo : EIATTR_MAXREG_COUNT
	.align		4
        /*009c*/ 	.byte	0x03, 0x1b
        /*009e*/ 	.short	0x0040


	//----- nvinfo : EIATTR_NUM_BARRIERS
	.align		4
        /*00a0*/ 	.byte	0x02, 0x4c
        /*00a2*/ 	.byte	0x01
	.zero		1


	//----- nvinfo : EIATTR_MERCURY_ISA_VERSION
	.align		4
        /*00a4*/ 	.byte	0x03, 0x5f
        /*00a6*/ 	.short	0x0101


	//----- nvinfo : EIATTR_COOP_GROUP_MASK_REGIDS
	.align		4
        /*00a8*/ 	.byte	0x04, 0x29
        /*00aa*/ 	.short	(.L_1201 - .L_1200)


	//   ....[0]....
.L_1200:
        /*00ac*/ 	.word	0xffffffff


	//   ....[1]....
        /*00b0*/ 	.word	0xffffffff


	//   ....[2]....
        /*00b4*/ 	.word	0xffffffff


	//   ....[3]....
        /*00b8*/ 	.word	0xffffffff


	//   ....[4]....
        /*00bc*/ 	.word	0xffffffff


	//   ....[5]....
        /*00c0*/ 	.word	0xffffffff


	//   ....[6]....
        /*00c4*/ 	.word	0xffffffff


	//   ....[7]....
        /*00c8*/ 	.word	0xffffffff


	//   ....[8]....
        /*00cc*/ 	.word	0xffffffff


	//   ....[9]....
        /*00d0*/ 	.word	0xffffffff


	//   ....[10]....
        /*00d4*/ 	.word	0xffffffff


	//   ....[11]....
        /*00d8*/ 	.word	0xffffffff


	//   ....[12]....
        /*00dc*/ 	.word	0xffffffff


	//   ....[13]....
        /*00e0*/ 	.word	0xffffffff


	//----- nvinfo : EIATTR_COOP_GROUP_INSTR_OFFSETS
	.align		4
.L_1201:
        /*00e4*/ 	.byte	0x04, 0x28
        /*00e6*/ 	.short	(.L_1203 - .L_1202)


	//   ....[0]....
.L_1202:
        /*00e8*/ 	.word	0x00001030


	//   ....[1]....
        /*00ec*/ 	.word	0x00001060


	//   ....[2]....
        /*00f0*/ 	.word	0x00001090


	//   ....[3]....
        /*00f4*/ 	.word	0x000010a0


	//   ....[4]....
        /*00f8*/ 	.word	0x000014b0


	//   ....[5]....
        /*00fc*/ 	.word	0x000014c0


	//   ....[6]....
        /*0100*/ 	.word	0x00001500


	//   ....[7]....
        /*0104*/ 	.word	0x00001510


	//   ....[8]....
        /*0108*/ 	.word	0x00001540


	//   ....[9]....
        /*010c*/ 	.word	0x00001560


	//   ....[10]....
        /*0110*/ 	.word	0x00001590


	//   ....[11]....
        /*0114*/ 	.word	0x000015a0


	//   ....[12]....
        /*0118*/ 	.word	0x000015f0


	//   ....[13]....
        /*011c*/ 	.word	0x00001620


	//----- nvinfo : EIATTR_EXIT_INSTR_OFFSETS
	.align		4
.L_1203:
        /*0120*/ 	.byte	0x04, 0x1c
        /*0122*/ 	.short	(.L_1205 - .L_1204)


	//   ....[0]....
.L_1204:
        /*0124*/ 	.word	0x00000080


	//   ....[1]....
        /*0128*/ 	.word	0x00001cc0


	//----- nvinfo : EIATTR_MAX_THREADS
	.align		4
.L_1205:
        /*012c*/ 	.byte	0x04, 0x05
        /*012e*/ 	.short	(.L_1207 - .L_1206)
.L_1206:
        /*0130*/ 	.word	0x00000140
        /*0134*/ 	.word	0x00000001
        /*0138*/ 	.word	0x00000001


	//----- nvinfo : EIATTR_CRS_STACK_SIZE
	.align		4
.L_1207:
        /*013c*/ 	.byte	0x04, 0x1e
        /*013e*/ 	.short	(.L_1209 - .L_1208)
.L_1208:
        /*0140*/ 	.word	0x00000000


	//----- nvinfo : EIATTR_CBANK_PARAM_SIZE
	.align		4
.L_1209:
        /*0144*/ 	.byte	0x03, 0x19
        /*0146*/ 	.short	0x0048


	//----- nvinfo : EIATTR_PARAM_CBANK
	.align		4
        /*0148*/ 	.byte	0x04, 0x0a
        /*014a*/ 	.short	(.L_1211 - .L_1210)
	.align		4
.L_1210:
        /*014c*/ 	.word	index@(.nv.constant0._ZN13group_norm_v214gn_cuda_kernelI13__nv_bfloat16Li320ELi3ELi16ELi80ELi256ELb1ELi4ELi320ELi320ELi4ELb1ELi5ELb0ELb0ENS_16CompileConditionILi900EEEEEvPT_PKS4_S7_S7_flPfS8_Pj)
        /*0150*/ 	.short	0x0210
        /*0152*/ 	.short	0x0048


	//----- nvinfo : EIATTR_SW_WAR
	.align		4
.L_1211:
        /*0154*/ 	.byte	0x04, 0x36
        /*0156*/ 	.short	(.L_1213 - .L_1212)
.L_1212:
        /*0158*/ 	.word	0x00000008
.L_1213:


//--------------------- .nv.info._ZN13group_norm_v214gn_cuda_kernelI13__nv_bfloat16Li320ELi1ELi16ELi80ELi256ELb1ELi8ELi320ELi320ELi4ELb1ELi4ELb0ELb0ENS_16CompileConditionILi900EEEEEvPT_PKS4_S7_S7_flPfS8_Pj --------------------------
	.section	.nv.info._ZN13group_norm_v214gn_cuda_kernelI13__nv_bfloat16Li320ELi1ELi16ELi80ELi256ELb1ELi8ELi320ELi320ELi4ELb1ELi4ELb0ELb0ENS_16CompileConditionILi900EEEEEvPT_PKS4_S7_S7_flPfS8_Pj,"",@"SHT_CUDA_INFO"
	.sectionflags	@""
	.align	4


	//----- nvinfo : EIATTR_CUDA_API_VERSION
	.align		4
        /*0000*/ 	.byte	0x04, 0x37
        /*0002*/ 	.short	(.L_1215 - .L_1214)
.L_1214:
        /*0004*/ 	.word	0x00000082


	//----- nvinfo : EIATTR_KPARAM_INFO
	.align		4
.L_1215:
        /*0008*/ 	.byte	0x04, 0x17
        /*000a*/ 	.short	(.L_1217 - .L_1216)
.L_1216:
        /*000c*/ 	.word	0x00000000
        /*0010*/ 	.short	0x0008
        /*0012*/ 	.short	0x0040
        /*0014*/ 	.byte	0x00, 0xf0, 0x21, 0x00


	//----- nvinfo : EIATTR_KPARAM_INFO
	.align		4
.L_1217:
        /*0018*/ 	.byte	0x04, 0x17
        /*001a*/ 	.short	(.L_1219 - .L_1218)
.L_1218:
        /*001c*/ 	.word	0x00000000
        /*0020*/ 	.short	0x0007
        /*0022*/ 	.short	0x0038
        /*0024*/ 	.byte	0x00, 0xf0, 0x21, 0x00


	//----- nvinfo : EIATTR_KPARAM_INFO
	.align		4
.L_1219:
        /*0028*/ 	.byte	0x04, 0x17
        /*002a*/ 	.short	(.L_1221 - .L_1220)
.L_1220:
        /*002c*/ 	.word	0x00000000
        /*0030*/ 	.short	0x0006
        /*0032*/ 	.short	0x0030
        /*0034*/ 	.byte	0x00, 0xf0, 0x21, 0x00


	//----- nvinfo : EIATTR_KPARAM_INFO
	.align		4
.L_1221:
        /*0038*/ 	.byte	0x04, 0x17
        /*003a*/ 	.short	(.L_1223 - .L_1222)
.L_1222:
        /*003c*/ 	.word	0x00000000
        /*0040*/ 	.short	0x0005
        /*0042*/ 	.short	0x0028
        /*0044*/ 	.byte	0x00, 0xf0, 0x21, 0x00


	//----- nvinfo : EIATTR_KPARAM_INFO
	.align		4
.L_1223:
        /*0048*/ 	.byte	0x04, 0x17
        /*004a*/ 	.short	(.L_1225 - .L_1224)
.L_1224:
        /*004c*/ 	.word	0x00000000
        /*0050*/ 	.short	0x0004
        /*0052*/ 	.short	0x0020
        /*0054*/ 	.byte	0x00, 0xf0, 0x11, 0x00


	//----- nvinfo : EIATTR_KPARAM_INFO
	.align		4
.L_1225:
        /*0058*/ 	.byte	0x04, 0x17
        /*005a*/ 	.short	(.L_1227 - .L_1226)
.L_1226:
        /*005c*/ 	.word	0x00000000
        /*0060*/ 	.short	0x0003
        /*0062*/ 	.short	0x0018
        /*0064*/ 	.byte	0x00, 0xf0, 0x21, 0x00


	//----- nvinfo : EIATTR_KPARAM_INFO
	.align		4
.L_1227:
        /*0068*/ 	.byte	0x04, 0x17
        /*006a*/ 	.short	(.L_1229 - .L_1228)
.L_1228:
        /*006c*/ 	.word	0x00000000
        /*0070*/ 	.short	0x0002
        /*0072*/ 	.short	0x0010
        /*0074*/ 	.byte	0x00, 0xf0, 0x21, 0x00


	//----- nvinfo : EIATTR_KPARAM_INFO
	.align		4
.L_1229:
        /*0078*/ 	.byte	0x04, 0x17
        /*007a*/ 	.short	(.L_1231 - .L_1230)
.L_1230:
        /*007c*/ 	.word	0x00000000
        /*0080*/ 	.short	0x0001
        /*0082*/ 	.short	0x0008
        /*0084*/ 	.byte	0x00, 0xf0, 0x21, 0x00


	//----- nvinfo : EIATTR_KPARAM_INFO
	.align		4
.L_1231:
        /*0088*/ 	.byte	0x04, 0x17
        /*008a*/ 	.short	(.L_1233 - .L_1232)
.L_1232:
        /*008c*/ 	.word	0x00000000
        /*0090*/ 	.short	0x0000
        /*0092*/ 	.short	0x0000
        /*0094*/ 	.byte	0x00, 0xf0, 0x21, 0x00


	//----- nvinfo : EIATTR_SPARSE_MMA_MASK
	.align		4
.L_1233:
        /*0098*/ 	.byte	0x03, 0x50
        /*009a*/ 	.short	0x0000


	//----- nvinfo : EIATTR_MAXREG_COUNT
	.align		4
        /*009c*/ 	.byte	0x03, 0x1b
        /*009e*/ 	.short	0x00a8


	//----- nvinfo : EIATTR_NUM_BARRIERS
	.align		4
        /*00a0*/ 	.byte	0x02, 0x4c
        /*00a2*/ 	.byte	0x01
	.zero		1


	//----- nvinfo : EIATTR_MERCURY_ISA_VERSION
	.align		4
        /*00a4*/ 	.byte	0x03, 0x5f
        /*00a6*/ 	.short	0x0101


	//----- nvinfo : EIATTR_COOP_GROUP_MASK_REGIDS
	.align		4
        /*00a8*/ 	.byte	0x04, 0x29
        /*00aa*/ 	.short	(.L_1235 - .L_1234)


	//   ....[0]....
.L_1234:
        /*00ac*/ 	.word	0xffffffff


	//   ....[1]....
        /*00b0*/ 	.word	0xffffffff


	//   ....[2]....
        /*00b4*/ 	.word	0xffffffff


	//   ....[3]....
        /*00b8*/ 	.word	0xffffffff


	//   ....[4]....
        /*00bc*/ 	.word	0xffffffff


	//   ....[5]....
        /*00c0*/ 	.word	0xffffffff


	//   ....[6]....
        /*00c4*/ 	.word	0xffffffff


	//   ....[7]....
        /*00c8*/ 	.word	0xffffffff


	//   ....[8]....
        /*00cc*/ 	.word	0xffffffff


	//   ....[9]....
        /*00d0*/ 	.word	0xffffffff


	//   ....[10]....
        /*00d4*/ 	.word	0xffffffff


	//   ....[11]....
        /*00d8*/ 	.word	0xffffffff


	//   ....[12]....
        /*00dc*/ 	.word	0xffffffff


	//   ....[13]....
        /*00e0*/ 	.word	0xffffffff


	//----- nvinfo : EIATTR_COOP_GROUP_INSTR_OFFSETS
	.align		4
.L_1235:
        /*00e4*/ 	.byte	0x04, 0x28
        /*00e6*/ 	.short	(.L_1237 - .L_1236)


	//   ....[0]....
.L_1236:
        /*00e8*/ 	.word	0x00001090


	//   ....[1]....
        /*00ec*/ 	.word	0x000010d0


	//   ....[2]....
        /*00f0*/ 	.word	0x00001110


	//   ....[3]....
        /*00f4*/ 	.word	0x00001120


	//   ....[4]....
        /*00f8*/ 	.word	0x000013c0


	//   ....[5]....
        /*00fc*/ 	.word	0x00001400


	//   ....[6]....
        /*0100*/ 	.word	0x00001440


	//   ....[7]....
        /*0104*/ 	.word	0x00001450


	//   ....[8]....
        /*0108*/ 	.word	0x00001480


	//   ....[9]....
        /*010c*/ 	.word	0x00001490


	//   ....[10]....
        /*0110*/ 	.word	0x000014c0


	//   ....[11]....
        /*0114*/ 	.word	0x000014e0


	//   ....[12]....
        /*0118*/ 	.word	0x00001520


	//   ....[13]....
        /*011c*/ 	.word	0x00001540


	//----- nvinfo : EIATTR_EXIT_INSTR_OFFSETS
	.align		4
.L_1237:
        /*0120*/ 	.byte	0x04, 0x1c
        /*0122*/ 	.short	(.L_1239 - .L_1238)


	//   ....[0]....
.L_1238:
        /*0124*/ 	.word	0x00000060


	//   ....[1]....
        /*0128*/ 	.word	0x00001da0


	//----- nvinfo : EIATTR_MAX_THREADS
	.align		4
.L_1239:
        /*012c*/ 	.byte	0x04, 0x05
        /*012e*/ 	.short	(.L_1241 - .L_1240)
.L_1240:
        /*0130*/ 	.word	0x00000140
        /*0134*/ 	.word	0x00000001
        /*0138*/ 	.word	0x00000001


	//----- nvinfo : EIATTR_CRS_STACK_SIZE
	.align		4
.L_1241:
        /*013c*/ 	.byte	0x04, 0x1e
        /*013e*/ 	.short	(.L_1243 - .L_1242)
.L_1242:
        /*0140*/ 	.word	0x00000000


	//----- nvinfo : EIATTR_CBANK_PARAM_SIZE
	.align		4
.L_1243:
        /*0144*/ 	.byte	0x03, 0x19
        /*0146*/ 	.short	0x0048


	//----- nvinfo : EIATTR_PARAM_CBANK
	.align		4
        /*0148*/ 	.byte	0x04, 0x0a
        /*014a*/ 	.short	(.L_1245 - .L_1244)
	.align		4
.L_1244:
        /*014c*/ 	.word	index@(.nv.constant0._ZN13group_norm_v214gn_cuda_kernelI13__nv_bfloat16Li320ELi1ELi16ELi80ELi256ELb1ELi8ELi320ELi320ELi4ELb1ELi4ELb0ELb0ENS_16CompileConditionILi900EEEEEvPT_PKS4_S7_S7_flPfS8_Pj)
        /*0150*/ 	.short	0x0210
        /*0152*/ 	.short	0x0048


	//----- nvinfo : EIATTR_SW_WAR
	.align		4
.L_1245:
        /*0154*/ 	.byte	0x04, 0x36
        /*0156*/ 	.short	(.L_1247 - .L_1246)
.L_1246:
        /*0158*/ 	.word	0x00000008
.L_1247:


//--------------------- .nv.info._ZN13group_norm_v214gn_cuda_kernelI13__nv_bfloat16Li320ELi3ELi16ELi80ELi256ELb1ELi8ELi320ELi320ELi4ELb1ELi10ELb0ELb0ENS_16CompileConditionILi900EEEEEvPT_PKS4_S7_S7_flPfS8_Pj --------------------------
	.section	.nv.info._ZN13group_norm_v214gn_cuda_kernelI13__nv_bfloat16Li320ELi3ELi16ELi80ELi256ELb1ELi8ELi320ELi320ELi4ELb1ELi10ELb0ELb0ENS_16CompileConditionILi900EEEEEvPT_PKS4_S7_S7_flPfS8_Pj,"",@"SHT_CUDA_INFO"
	.sectionflags	@""
	.align	4


	//----- nvinfo : EIATTR_CUDA_API_VERSION
	.align		4
        /*0000*/ 	.byte	0x04, 0x37
        /*0002*/ 	.short	(.L_1249 - .L_1248)
.L_1248:
        /*0004*/ 	.word	0x00000082


	//----- nvinfo : EIATTR_KPARAM_INFO
	.align		4
.L_1249:
        /*0008*/ 	.byte	0x04, 0x17
        /*000a*/ 	.short	(.L_1251 - .L_1250)
.L_1250:
        /*000c*/ 	.word	0x00000000
        /*0010*/ 	.short	0x0008
        /*0012*/ 	.short	0x0040
        /*0014*/ 	.byte	0x00, 0xf0, 0x21, 0x00


	//----- nvinfo : EIATTR_KPARAM_INFO
	.align		4
.L_1251:
        /*0018*/ 	.byte	0x04, 0x17
        /*001a*/ 	.short	(.L_1253 - .L_1252)
.L_1252:
        /*001c*/ 	.word	0x00000000
        /*0020*/ 	.short	0x0007
        /*0022*/ 	.short	0x0038
        /*0024*/ 	.byte	0x00, 0xf0, 0x21, 0x00


	//----- nvinfo : EIATTR_KPARAM_INFO
	.align		4
.L_1253:
        /*0028*/ 	.byte	0x04, 0x17
        /*002a*/ 	.short	(.L_1255 - .L_1254)
.L_1254:
        /*002c*/ 	.word	0x00000000
        /*0030*/ 	.short	0x0006
        /*0032*/ 	.short	0x0030
        /*0034*/ 	.byte	0x00, 0xf0, 0x21, 0x00


	//----- nvinfo : EIATTR_KPARAM_INFO
	.align		4
.L_1255:
        /*0038*/ 	.byte	0x04, 0x17
        /*003a*/ 	.short	(.L_1257 - .L_1256)
.L_1256:
        /*003c*/ 	.word	0x00000000
        /*0040*/ 	.short	0x0005
        /*0042*/ 	.short	0x0028
        /*0044*/ 	.byte	0x00, 0xf0, 0x21, 0x00


	//----- nvinfo : EIATTR_KPARAM_INFO
	.align		4
.L_1257:
        /*0048*/ 	.byte	0x04, 0x17
        /*004a*/ 	.short	(.L_1259 - .L_1258)
.L_1258:
        /*004c*/ 	.word	0x00000000
        /*0050*/ 	.short	0x0004
        /*0052*/ 	.short	0x0020
        /*0054*/ 	.byte	0x00, 0xf0, 0x11, 0x00


	//----- nvinfo : EIATTR_KPARAM_INFO
	.align		4
.L_1259:
        /*0058*/ 	.byte	0x04, 0x17
        /*005a*/ 	.short	(.L_1261 - .L_1260)
.L_1260:
        /*005c*/ 	.word	0x00000000
        /*0060*/ 	.short	0x0003
        /*0062*/ 	.short	0x0018
        /*0064*/ 	.byte	0x00, 0xf0, 0x21, 0x00


	//----- nvinfo : EIATTR_KPARAM_INFO
	.align		4
.L_1261:
        /*0068*/ 	.byte	0x04, 0x17
        /*006a*/ 	.short	(.L_1263 - .L_1262)
.L_1262:
        /*006c*/ 	.word	0x00000000
        /*0070*/ 	.short	0x0002
        /*0072*/ 	.short	0x0010
        /*0074*/ 	.byte	0x00, 0xf0, 0x21, 0x00


	//----- nvinfo : EIATTR_KPARAM_INFO
	.align		4
.L_1263:
        /*0078*/ 	.byte	0x04, 0x17
        /*007a*/ 	.short	(.L_1265 - .L_1264)
.L_1264:
        /*007c*/ 	.word	0x00000000
        /*0080*/ 	.short	0x0001
        /*0082*/ 	.short	0x0008
        /*0084*/ 	.byte	0x00, 0xf0, 0x21, 0x00


	//----- nvinfo : EIATTR_KPARAM_INFO
	.align		4
.L_1265:
        /*0088*/ 	.byte	0x04, 0x17
        /*008a*/ 	.short	(.L_1267 - .L_1266)
.L_1266:
        /*008c*/ 	.word	0x00000000
        /*0090*/ 	.short	0x0000
        /*0092*/ 	.short	0x0000
        /*0094*/ 	.byte	0x00, 0xf0, 0x21, 0x00


	//----- nvinfo : EIATTR_SPARSE_MMA_MASK
	.align		4
.L_1267:
        /*0098*/ 	.byte	0x03, 0x50
        /*009a*/ 	.short	0x0000


	//----- nvinfo : EIATTR_MAXREG_COUNT
	.align		4
        /*009c*/ 	.byte	0x03, 0x1b
        /*009e*/ 	.short	0x0040


	//----- nvinfo : EIATTR_NUM_BARRIERS
	.align		4
        /*00a0*/ 	.byte	0x02, 0x4c
        /*00a2*/ 	.byte	0x01
	.zero		1


	//----- nvinfo : EIATTR_MERCURY_ISA_VERSION
	.align		4
        /*00a4*/ 	.byte	0x03, 0x5f
        /*00a6*/ 	.short	0x0101


	//----- nvinfo : EIATTR_COOP_GROUP_MASK_REGIDS
	.align		4
        /*00a8*/ 	.byte	0x04, 0x29
        /*00aa*/ 	.short	(.L_1269 - .L_1268)


	//   ....[0]....
.L_1268:
        /*00ac*/ 	.word	0xffffffff


	//   ....[1]....
        /*00b0*/ 	.word	0xffffffff


	//   ....[2]....
        /*00b4*/ 	.word	0xffffffff


	//   ....[3]....
        /*00b8*/ 	.word	0xffffffff


	//   ....[4]....
        /*00bc*/ 	.word	0xffffffff


	//   ....[5]....
        /*00c0*/ 	.word	0xffffffff


	//   ....[6]....
        /*00c4*/ 	.word	0xffffffff


	//   ....[7]....
        /*00c8*/ 	.word	0xffffffff


	//   ....[8]....
        /*00cc*/ 	.word	0xffffffff


	//   ....[9]....
        /*00d0*/ 	.word	0xffffffff


	//   ....[10]....
        /*00d4*/ 	.word	0xffffffff


	//   ....[11]....
        /*00d8*/ 	.word	0xffffffff


	//   ....[12]....
        /*00dc*/ 	.word	0xffffffff


	//   ....[13]....
        /*00e0*/ 	.word	0xffffffff


	//----- nvinfo : EIATTR_COOP_GROUP_INSTR_OFFSETS
	.align		4
.L_1269:
        /*00e4*/ 	.byte	0x04, 0x28
        /*00e6*/ 	.short	(.L_1271 - .L_1270)


	//   ....[0]....
.L_1270:
        /*00e8*/ 	.word	0x00001180


	//   ....[1]....
        /*00ec*/ 	.word	0x000011b0


	//   ....[2]....
        /*00f0*/ 	.word	0x000011e0


	//   ....[3]....
        /*00f4*/ 	.word	0x000011f0


	//   ....[4]....
        /*00f8*/ 	.word	0x000015d0


	//   ....[5]....
        /*00fc*/ 	.word	0x000015e0


	//   ....[6]....
        /*0100*/ 	.word	0x00001620


	//   ....[7]....
        /*0104*/ 	.word	0x00001630


	//   ....[8]....
        /*0108*/ 	.word	0x00001660


	//   ....[9]....
        /*010c*/ 	.word	0x00001670


	//   ....[10]....
        /*0110*/ 	.word	0x000016a0


	//   ....[11]....
        /*0114*/ 	.word	0x000016b0


	//   ....[12]....
        /*0118*/ 	.word	0x000016e0


	//   ....[13]....
        /*011c*/ 	.word	0x000016f0


	//----- nvinfo : EIATTR_EXIT_INSTR_OFFSETS
	.align		4
.L_1271:
        /*0120*/ 	.byte	0x04, 0x1c
        /*0122*/ 	.short	(.L_1273 - .L_1272)


	//   ....[0]....
.L_1272:
        /*0124*/ 	.word	0x00000080


	//   ....[1]....
        /*0128*/ 	.word	0x00002130


	//----- nvinfo : EIATTR_MAX_THREADS
	.align		4
.L_1273:
        /*012c*/ 	.byte	0x04, 0x05
        /*012e*/ 	.short	(.L_1275 - .L_1274)
.L_1274:
        /*0130*/ 	.word	0x00000140
        /*0134*/ 	.word	0x00000001
        /*0138*/ 	.word	0x00000001


	//----- nvinfo : EIATTR_CRS_STACK_SIZE
	.align		4
.L_1275:
        /*013c*/ 	.byte	0x04, 0x1e
        /*013e*/ 	.short	(.L_1277 - .L_1276)
.L_1276:
        /*0140*/ 	.word	0x00000000


	//----- nvinfo : EIATTR_CBANK_PARAM_SIZE
	.align		4
.L_1277:
        /*0144*/ 	.byte	0x03, 0x19
        /*0146*/ 	.short	0x0048


	//----- nvinfo : EIATTR_PARAM_CBANK
	.align		4
        /*0148*/ 	.byte	0x04, 0x0a
        /*014a*/ 	.short	(.L_1279 - .L_1278)
	.align		4
.L_1278:
        /*014c*/ 	.word	index@(.nv.constant0._ZN13group_norm_v214gn_cuda_kernelI13__nv_bfloat16Li320ELi3ELi16ELi80ELi256ELb1ELi8ELi320ELi320ELi4ELb1ELi10ELb0ELb0ENS_16CompileConditionILi900EEEEEvPT_PKS4_S7_S7_flPfS8_Pj)
        /*0150*/ 	.short	0x0210
        /*0152*/ 	.short	0x0048


	//----- nvinfo : EIATTR_SW_WAR
	.align		4
.L_1279:
        /*0154*/ 	.byte	0x04, 0x36
        /*0156*/ 	.short	(.L_1281 - .L_1280)
.L_1280:
        /*0158*/ 	.word	0x00000008
.L_1281:


//--------------------- .nv.info._ZN13group_norm_v214gn_cuda_kernelI13__nv_bfloat16Li320ELi1ELi16ELi80ELi256ELb1ELi16ELi320ELi320ELi4ELb1ELi9ELb0ELb0ENS_16CompileConditionILi900EEEEEvPT_PKS4_S7_S7_flPfS8_Pj --------------------------
	.section	.nv.info._ZN13group_norm_v214gn_cuda_kernelI13__nv_bfloat16Li320ELi1ELi16ELi80ELi256ELb1ELi16ELi320ELi320ELi4ELb1ELi9ELb0ELb0ENS_16CompileConditionILi900EEEEEvPT_PKS4_S7_S7_flPfS8_Pj,"",@"SHT_CUDA_INFO"
	.sectionflags	@""
	.align	4


	//----- nvinfo : EIATTR_CUDA_API_VERSION
	.align		4
        /*0000*/ 	.byte	0x04, 0x37
        /*0002*/ 	.short	(.L_1283 - .L_1282)
.L_1282:
        /*0004*/ 	.word	0x00000082


	//----- nvinfo : EIATTR_KPARAM_INFO
	.align		4
.L_1283:
        /*0008*/ 	.byte	0x04, 0x17
        /*000a*/ 	.short	(.L_1285 - .L_1284)
.L_1284:
        /*000c*/ 	.word	0x00000000
        /*0010*/ 	.short	0x0008
        /*0012*/ 	.short	0x0040
        /*0014*/ 	.byte	0x00, 0xf0, 0x21, 0x00


	//----- nvinfo : EIATTR_KPARAM_INFO
	.align		4
.L_1285:
        /*0018*/ 	.byte	0x04, 0x17
        /*001a*/ 	.short	(.L_1287 - .L_1286)
.L_1286:
        /*001c*/ 	.word	0x00000000
        /*0020*/ 	.short	0x0007
        /*0022*/ 	.short	0x0038
        /*0024*/ 	.byte	0x00, 0xf0, 0x21, 0x00


	//----- nvinfo : EIATTR_KPARAM_INFO
	.align		4
.L_1287:
        /*0028*/ 	.byte	0x04, 0x17
        /*002a*/ 	.short	(.L_1289 - .L_1288)
.L_1288:
        /*002c*/ 	.word	0x00000000
        /*0030*/ 	.short	0x0006
        /*0032*/ 	.short	0x0030
        /*0034*/ 	.byte	0x00, 0xf0, 0x21, 0x00


	//----- nvinfo : EIATTR_KPARAM_INFO
	.align		4
.L_1289:
        /*0038*/ 	.byte	0x04, 0x17
        /*003a*/ 	.short	(.L_1291 - .L_1290)
.L_1290:
        /*003c*/ 	.word	0x00000000
        /*0040*/ 	.short	0x0005
        /*0042*/ 	.short	0x0028
        /*0044*/ 	.byte	0x00, 0xf0, 0x21, 0x00


	//----- nvinfo : EIATTR_KPARAM_INFO
	.align		4
.L_1291:
        /*0048*/ 	.byte	0x04, 0x17
        /*004a*/ 	.short	(.L_1293 - .L_1292)
.L_1292:
        /*004c*/ 	.word	0x00000000
        /*0050*/ 	.short	0x0004
        /*0052*/ 	.short	0x0020
        /*0054*/ 	.byte	0x00, 0xf0, 0x11, 0x00


	//----- nvinfo : EIATTR_KPARAM_INFO
	.align		4
.L_1293:
        /*0058*/ 	.byte	0x04, 0x17
        /*005a*/ 	.short	(.L_1295 - .L_1294)
.L_1294:
        /*005c*/ 	.word	0x00000000
        /*0060*/ 	.short	0x0003
        /*0062*/ 	.short	0x0018
        /*0064*/ 	.byte	0x00, 0xf0, 0x21, 0x00


	//----- nvinfo : EIATTR_KPARAM_INFO
	.align		4
.L_1295:
        /*0068*/ 	.byte	0x04, 0x17
        /*006a*/ 	.short	(.L_1297 - .L_1296)
.L_1296:
        /*006c*/ 	.word	0x00000000
        /*0070*/ 	.short	0x0002
        /*0072*/ 	.short	0x0010
        /*0074*/ 	.byte	0x00, 0xf0, 0x21, 0x00


	//----- nvinfo : EIATTR_KPARAM_INFO
	.align		4
.L_1297:
        /*0078*/ 	.byte	0x04, 0x17
        /*007a*/ 	.short	(.L_1299 - .L_1298)
.L_1298:
        /*007c*/ 	.word	0x00000000
        /*0080*/ 	.short	0x0001
        /*0082*/ 	.short	0x0008
        /*0084*/ 	.byte	0x00, 0xf0, 0x21, 0x00


	//----- nvinfo : EIATTR_KPARAM_INFO
	.align		4
.L_1299:
        /*0088*/ 	.byte	0x04, 0x17
        /*008a*/ 	.short	(.L_1301 - .L_1300)
.L_1300:
        /*008c*/ 	.word	0x00000000
        /*0090*/ 	.short	0x0000
        /*0092*/ 	.short	0x0000
        /*0094*/ 	.byte	0x00, 0xf0, 0x21, 0x00


	//----- nvinfo : EIATTR_SPARSE_MMA_MASK
	.align		4
.L_1301:
        /*0098*/ 	.byte	0x03, 0x50
        /*009a*/ 	.short	0x0000


	//----- nvinfo : EIATTR_MAXREG_COUNT
	.align		4
        /*009c*/ 	.byte	0x03, 0x1b
        /*009e*/ 	.short	0x00a8


	//----- nvinfo : EIATTR_NUM_BARRIERS
	.align		4
        /*00a0*/ 	.byte	0x02, 0x4c
        /*00a2*/ 	.byte	0x01
	.zero		1


	//----- nvinfo : EIATTR_MERCURY_ISA_VERSION
	.align		4
        /*00a4*/ 	.byte	0x03, 0x5f
        /*00a6*/ 	.short	0x0101


	//----- nvinfo : EIATTR_COOP_GROUP_MASK_REGIDS
	.align		4
        /*00a8*/ 	.byte	0x04, 0x29
        /*00aa*/ 	.short	(.L_1303 - .L_1302)


	//   ....[0]....
.L_1302:
        /*00ac*/ 	.word	0xffffffff


	//   ....[1]....
        /*00b0*/ 	.word	0xffffffff


	//   ....[2]....
        /*00b4*/ 	.word	0xffffffff


	//   ....[3]....
        /*00b8*/ 	.word	0xffffffff


	//   ....[4]....
        /*00bc*/ 	.word	0xffffffff


	//   ....[5]....
        /*00c0*/ 	.word	0xffffffff


	//   ....[6]....
        /*00c4*/ 	.word	0xffffffff


	//   ....[7]....
        /*00c8*/ 	.word	0xffffffff


	//   ....[8]....
        /*00cc*/ 	.word	0xffffffff


	//   ....[9]....
        /*00d0*/ 	.word	0xffffffff


	//   ....[10]....
        /*00d4*/ 	.word	0xffffffff


	//   ....[11]....
        /*00d8*/ 	.word	0xffffffff


	//----- nvinfo : EIATTR_COOP_GROUP_INSTR_OFFSETS
	.align		4
.L_1303:
        /*00dc*/ 	.byte	0x04, 0x28
        /*00de*/ 	.short	(.L_1305 - .L_1304)


	//   ....[0]....
.L_1304:
        /*00e0*/ 	.word	0x000015f0


	//   ....[1]....
        /*00e4*/ 	.word	0x00001620


	//   ....[2]....
        /*00e8*/ 	.word	0x00001690


	//   ....[3]....
        /*00ec*/ 	.word	0x000016c0


	//   ....[4]....
        /*00f0*/ 	.word	0x000018d0


	//   ....[5]....
        /*00f4*/ 	.word	0x00001910


	//   ....[6]....
        /*00f8*/ 	.word	0x00001980


	//   ....[7]....
        /*00fc*/ 	.word	0x00001990


	//   ....[8]....
        /*0100*/ 	.word	0x000019c0


	//   ....[9]....
        /*0104*/ 	.word	0x000019d0


	//   ....[10]....
        /*0108*/ 	.word	0x00001a10


	//   ....[11]....
        /*010c*/ 	.word	0x00001a30


	//----- nvinfo : EIATTR_EXIT_INSTR_OFFSETS
	.align		4
.L_1305:
        /*0110*/ 	.byte	0x04, 0x1c
        /*0112*/ 	.short	(.L_1307 - .L_1306)


	//   ....[0]....
.L_1306:
        /*0114*/ 	.word	0x00000070


	//   ....[1]....
        /*0118*/ 	.word	0x000028a0


	//----- nvinfo : EIATTR_MAX_THREADS
	.align		4
.L_1307:
        /*011c*/ 	.byte	0x04, 0x05
        /*011e*/ 	.short	(.L_1309 - .L_1308)
.L_1308:
        /*0120*/ 	.word	0x00000140
        /*0124*/ 	.word	0x00000001
        /*0128*/ 	.word	0x00000001


	//----- nvinfo : EIATTR_CRS_STACK_SIZE
	.align		4
.L_1309:
        /*012c*/ 	.byte	0x04, 0x1e
        /*012e*/ 	.short	(.L_1311 - .L_1310)
.L_1310:
        /*0130*/ 	.word	0x00000000


	//----- nvinfo : EIATTR_CBANK_PARAM_SIZE
	.align		4
.L_1311:
        /*0134*/ 	.byte	0x03, 0x19
        /*0136*/ 	.short	0x0048


	//----- nvinfo : EIATTR_PARAM_CBANK
	.align		4
        /*0138*/ 	.byte	0x04, 0x0a
        /*013a*/ 	.short	(.L_1313 - .L_1312)
	.align		4
.L_1312:
        /*013c*/ 	.word	index@(.nv.constant0._ZN13group_norm_v214gn_cuda_kernelI13__nv_bfloat16Li320ELi1ELi16ELi80ELi256ELb1ELi16ELi320ELi320ELi4ELb1ELi9ELb0ELb0ENS_16CompileConditionILi900EEEEEvPT_PKS4_S7_S7_flPfS8_Pj)
        /*0140*/ 	.short	0x0210
        /*0142*/ 	.short	0x0048


	//----- nvinfo : EIATTR_SW_WAR
	.align		4
.L_1313:
        /*0144*/ 	.byte	0x04, 0x36
        /*0146*/ 	.short	(.L_1315 - .L_1314)
.L_1314:
        /*0148*/ 	.word	0x00000008
.L_1315:


//--------------------- .nv.info._ZN13group_norm_v214gn_cuda_kernelI13__nv_bfloat16Li320ELi3ELi16ELi80ELi256ELb1ELi16ELi320ELi320ELi4ELb1ELi21ELb0ELb0ENS_16CompileConditionILi900EEEEEvPT_PKS4_S7_S7_flPfS8_Pj --------------------------
	.section	.nv.info._ZN13group_norm_v214gn_cuda_kernelI13__nv_bfloat16Li320ELi3ELi16ELi80ELi256ELb1ELi16ELi320ELi320ELi4ELb1ELi21ELb0ELb0ENS_16CompileConditionILi900EEEEEvPT_PKS4_S7_S7_flPfS8_Pj,"",@"SHT_CUDA_INFO"
	.sectionflags	@""
	.align	4


	//----- nvinfo : EIATTR_CUDA_API_VERSION
	.align		4
        /*0000*/ 	.byte	0x04, 0x37
        /*0002*/ 	.short	(.L_1317 - .L_1316)
.L_1316:
        /*0004*/ 	.word	0x00000082


	//----- nvinfo : EIATTR_KPARAM_INFO
	.align		4
.L_1317:
        /*0008*/ 	.byte	0x04, 0x17
        /*000a*/ 	.short	(.L_1319 - .L_1318)
.L_1318:
        /*000c*/ 	.word	0x00000000
        /*0010*/ 	.short	0x0008
        /*0012*/ 	.short	0x0040
        /*0014*/ 	.byte	0x00, 0xf0, 0x21, 0x00


	//----- nvinfo : EIATTR_KPARAM_INFO
	.align		4
.L_1319:
        /*0018*/ 	.byte	0x04, 0x17
        /*001a*/ 	.short	(.L_1321 - .L_1320)
.L_1320:
        /*001c*/ 	.word	0x00000000
        /*0020*/ 	.short	0x0007
        /*0022*/ 	.short	0x0038
        /*0024*/ 	.byte	0x00, 0xf0, 0x21, 0x00


	//----- nvinfo : EIATTR_KPARAM_INFO
	.align		4
.L_1321:
        /*0028*/ 	.byte	0x04, 0x17
        /*002a*/ 	.short	(.L_1323 - .L_1322)
.L_1322:
        /*002c*/ 	.word	0x00000000
        /*0030*/ 	.short	0x0006
        /*0032*/ 	.short	0x0030
        /*0034*/ 	.byte	0x00, 0xf0, 0x21, 0x00


	//----- nvinfo : EIATTR_KPARAM_INFO
	.align		4
.L_1323:
        /*0038*/ 	.byte	0x04, 0x17
        /*003a*/ 	.short	(.L_1325 - .L_1324)
.L_1324:
        /*003c*/ 	.word	0x00000000
        /*0040*/ 	.short	0x0005
        /*0042*/ 	.short	0x0028
        /*0044*/ 	.byte	0x00, 0xf0, 0x21, 0x00


	//----- nvinfo : EIATTR_KPARAM_INFO
	.align		4
.L_1325:
        /*0048*/ 	.byte	0x04, 0x17
        /*004a*/ 	.short	(.L_1327 - .L_1326)
.L_1326:
        /*004c*/ 	.word	0x00000000
        /*0050*/ 	.short	0x0004
        /*0052*/ 	.short	0x0020
        /*0054*/ 	.byte	0x00, 0xf0, 0x11, 0x00


	//----- nvinfo : EIATTR_KPARAM_INFO
	.align		4
.L_1327:
        /*0058*/ 	.byte	0x04, 0x17
        /*005a*/ 	.short	(.L_1329 - .L_1328)
.L_1328:
        /*005c*/ 	.word	0x00000000
        /*0060*/ 	.short	0x0003
        /*0062*/ 	.short	0x0018
        /*0064*/ 	.byte	0x00, 0xf0, 0x21, 0x00


	//----- nvinfo : EIATTR_KPARAM_INFO
	.align		4
.L_1329:
        /*0068*/ 	.byte	0x04, 0x17
        /*006a*/ 	.short	(.L_1331 - .L_1330)
.L_1330:
        /*006c*/ 	.word	0x00000000
        /*0070*/ 	.short	0x0002
        /*0072*/ 	.short	0x0010
        /*0074*/ 	.byte	0x00, 0xf0, 0x21, 0x00


	//----- nvinfo : EIATTR_KPARAM_INFO
	.align		4
.L_1331:
        /*0078*/ 	.byte	0x04, 0x17
        /*007a*/ 	.short	(.L_1333 - .L_1332)
.L_1332:
        /*007c*/ 	.word	0x00000000
        /*0080*/ 	.short	0x0001
        /*0082*/ 	.short	0x0008
        /*0084*/ 	.byte	0x00, 0xf0, 0x21, 0x00


	//----- nvinfo : EIATTR_KPARAM_INFO
	.align		4
.L_1333:
        /*0088*/ 	.byte	0x04, 0x17
        /*008a*/ 	.short	(.L_1335 - .L_1334)
.L_1334:
        /*008c*/ 	.word	0x00000000
        /*0090*/ 	.short	0x0000
        /*0092*/ 	.short	0x0000
        /*0094*/ 	.byte	0x00, 0xf0, 0x21, 0x00


	//----- nvinfo : EIATTR_SPARSE_MMA_MASK
	.align		4
.L_1335:
        /*0098*/ 	.byte	0x03, 0x50
        /*009a*/ 	.short	0x0000


	//----- nvinfo : EIATTR_MAXREG_COUNT
	.align		4
        /*009c*/ 	.byte	0x03, 0x1b
        /*009e*/ 	.short	0x0040


	//----- nvinfo : EIATTR_NUM_BARRIERS
	.align		4
        /*00a0*/ 	.byte	0x02, 0x4c
        /*00a2*/ 	.byte	0x01
	.zero		1


	//----- nvinfo : EIATTR_MERCURY_ISA_VERSION
	.align		4
        /*00a4*/ 	.byte	0x03, 0x5f
        /*00a6*/ 	.short	0x0101


	//----- nvinfo : EIATTR_COOP_GROUP_MASK_REGIDS
	.align		4
        /*00a8*/ 	.byte	0x04, 0x29
        /*00aa*/ 	.short	(.L_1337 - .L_1336)


	//   ....[0]....
.L_1336:
        /*00ac*/ 	.word	0xffffffff


	//   ....[1]....
        /*00b0*/ 	.word	0xffffffff


	//   ....[2]....
        /*00b4*/ 	.word	0xffffffff


	//   ....[3]....
        /*00b8*/ 	.word	0xffffffff


	//   ....[4]....
        /*00bc*/ 	.word	0xffffffff


	//   ....[5]....
        /*00c0*/ 	.word	0xffffffff


	//   ....[6]....
        /*00c4*/ 	.word	0xffffffff


	//   ....[7]....
        /*00c8*/ 	.word	0xffffffff


	//   ....[8]....
        /*00cc*/ 	.word	0xffffffff


	//   ....[9]....
        /*00d0*/ 	.word	0xffffffff


	//   ....[10]....
        /*00d4*/ 	.word	0xffffffff


	//   ....[11]....
        /*00d8*/ 	.word	0xffffffff


	//----- nvinfo : EIATTR_COOP_GROUP_INSTR_OFFSETS
	.align		4
.L_1337:
        /*00dc*/ 	.byte	0x04, 0x28
        /*00de*/ 	.short	(.L_1339 - .L_1338)


	//   ....[0]....
.L_1338:
        /*00e0*/ 	.word	0x00001400


	//   ....[1]....
        /*00e4*/ 	.word	0x00001430


	//   ....[2]....
        /*00e8*/ 	.word	0x00001460


	//   ....[3]....
        /*00ec*/ 	.word	0x00001470


	//   ....[4]....
        /*00f0*/ 	.word	0x00001890


	//   ....[5]....
        /*00f4*/ 	.word	0x000018a0


	//   ....[6]....
        /*00f8*/ 	.word	0x000018e0


	//   ....[7]....
        /*00fc*/ 	.word	0x00001900


	//   ....[8]....
        /*0100*/ 	.word	0x00001940


	//   ....[9]....
        /*0104*/ 	.word	0x00001960


	//   ....[10]....
        /*0108*/ 	.word	0x000019b0


	//   ....[11]....
        /*010c*/ 	.word	0x000019c0


	//----- nvinfo : EIATTR_EXIT_INSTR_OFFSETS
	.align		4
.L_1339:
        /*0110*/ 	.byte	0x04, 0x1c
        /*0112*/ 	.short	(.L_1341 - .L_1340)


	//   ....[0]....
.L_1340:
        /*0114*/ 	.word	0x00000080


	//   ....[1]....
        /*0118*/ 	.word	0x00002960


	//----- nvinfo : EIATTR_MAX_THREADS
	.align		4
.L_1341:
        /*011c*/ 	.byte	0x04, 0x05
        /*011e*/ 	.short	(.L_1343 - .L_1342)
.L_1342:
        /*0120*/ 	.word	0x00000140
        /*0124*/ 	.word	0x00000001
        /*0128*/ 	.word	0x00000001


	//----- nvinfo : EIATTR_CRS_STACK_SIZE
	.align		4
.L_1343:
        /*012c*/ 	.byte	0x04, 0x1e
        /*012e*/ 	.short	(.L_1345 - .L_1344)
.L_1344:
        /*0130*/ 	.word	0x00000000


	//----- nvinfo : EIATTR_CBANK_PARAM_SIZE
	.align		4
.L_1345:
        /*0134*/ 	.byte	0x03, 0x19
        /*0136*/ 	.short	0x0048


	//----- nvinfo : EIATTR_PARAM_CBANK
	.align		4
        /*0138*/ 	.byte	0x04, 0x0a
        /*013a*/ 	.short	(.L_1347 - .L_1346)
	.align		4
.L_1346:
        /*013c*/ 	.word	index@(.nv.constant0._ZN13group_norm_v214gn_cuda_kernelI13__nv_bfloat16Li320ELi3ELi16ELi80ELi256ELb1ELi16ELi320ELi320ELi4ELb1ELi21ELb0ELb0ENS_16CompileConditionILi900EEEEEvPT_PKS4_S7_S7_flPfS8_Pj)
        /*0140*/ 	.short	0x0210
        /*0142*/ 	.short	0x0048


	//----- nvinfo : EIATTR_SW_WAR
	.align		4
.L_1347:
        /*0144*/ 	.byte	0x04, 0x36
        /*0146*/ 	.short	(.L_1349 - .L_1348)
.L_1348:
        /*0148*/ 	.word	0x00000008
.L_1349:


//--------------------- .nv.info._ZN13group_norm_v214gn_cuda_kernelI13__nv_bfloat16Li320ELi1ELi16ELi80ELi256ELb1ELi32ELi320ELi320ELi4ELb1ELi18ELb0ELb0ENS_16CompileConditionILi900EEEEEvPT_PKS4_S7_S7_flPfS8_Pj --------------------------
	.section	.nv.info._ZN13group_norm_v214gn_cuda_kernelI13__nv_bfloat16Li320ELi1ELi16ELi80ELi256ELb1ELi32ELi320ELi320ELi4ELb1ELi18ELb0ELb0ENS_16CompileConditionILi900EEEEEvPT_PKS4_S7_S7_flPfS8_Pj,"",@"SHT_CUDA_INFO"
	.sectionflags	@""
	.align	4


	//----- nvinfo : EIATTR_CUDA_API_VERSION
	.align		4
        /*0000*/ 	.byte	0x04, 0x37
        /*0002*/ 	.short	(.L_1351 - .L_1350)
.L_1350:
        /*0004*/ 	.word	0x00000082


	//----- nvinfo : EIATTR_KPARAM_INFO
	.align		4
.L_1351:
        /*0008*/ 	.byte	0x04, 0x17
        /*000a*/ 	.short	(.L_1353 - .L_1352)
.L_1352:
        /*000c*/ 	.word	0x00000000
        /*0010*/ 	.short	0x0008
        /*0012*/ 	.short	0x0040
        /*0014*/ 	.byte	0x00, 0xf0, 0x21, 0x00


	//----- nvinfo : EIATTR_KPARAM_INFO
	.align		4
.L_1353:
        /*0018*/ 	.byte	0x04, 0x17
        /*001a*/ 	.short	(.L_1355 - .L_1354)
.L_1354:
        /*001c*/ 	.word	0x00000000
        /*0020*/ 	.short	0x0007
        /*0022*/ 	.short	0x0038
        /*0024*/ 	.byte	0x00, 0xf0, 0x21, 0x00


	//----- nvinfo : EIATTR_KPARAM_INFO
	.align		4
.L_1355:
        /*0028*/ 	.byte	0x04, 0x17
        /*002a*/ 	.short	(.L_1357 - .L_1356)
.L_1356:
        /*002c*/ 	.word	0x00000000
        /*0030*/ 	.short	0x0006
        /*0032*/ 	.short	0x0030
        /*0034*/ 	.byte	0x00, 0xf0, 0x21, 0x00


	//----- nvinfo : EIATTR_KPARAM_INFO
	.align		4
.L_1357:
        /*0038*/ 	.byte	0x04, 0x17
        /*003a*/ 	.short	(.L_1359 - .L_1358)
.L_1358:
        /*003c*/ 	.word	0x00000000
        /*0040*/ 	.short	0x0005
        /*0042*/ 	.short	0x0028
        /*0044*/ 	.byte	0x00, 0xf0, 0x21, 0x00


	//----- nvinfo : EIATTR_KPARAM_INFO
	.align		4
.L_1359:
        /*0048*/ 	.byte	0x04, 0x17
        /*004a*/ 	.short	(.L_1361 - .L_1360)
.L_1360:
        /*004c*/ 	.word	0x00000000
        /*0050*/ 	.short	0x0004
        /*0052*/ 	.short	0x0020
        /*0054*/ 	.byte	0x00, 0xf0, 0x11, 0x00


	//----- nvinfo : EIATTR_KPARAM_INFO
	.align		4
.L_1361:
        /*0058*/ 	.byte	0x04, 0x17
        /*005a*/ 	.short	(.L_1363 - .L_1362)
.L_1362:
        /*005c*/ 	.word	0x00000000
        /*0060*/ 	.short	0x0003
        /*0062*/ 	.short	0x0018
        /*0064*/ 	.byte	0x00, 0xf0, 0x21, 0x00


	//----- nvinfo : EIATTR_KPARAM_INFO
	.align		4
.L_1363:
        /*0068*/ 	.byte	0x04, 0x17
        /*006a*/ 	.short	(.L_1365 - .L_1364)
.L_1364:
        /*006c*/ 	.word	0x00000000
        /*0070*/ 	.short	0x0002
        /*0072*/ 	.short	0x0010
        /*0074*/ 	.byte	0x00, 0xf0, 0x21, 0x00


	//----- nvinfo : EIATTR_KPARAM_INFO
	.align		4
.L_1365:
        /*0078*/ 	.byte	0x04, 0x17
        /*007a*/ 	.short	(.L_1367 - .L_1366)
.L_1366:
        /*007c*/ 	.word	0x00000000
        /*0080*/ 	.short	0x0001
        /*0082*/ 	.short	0x0008
        /*0084*/ 	.byte	0x00, 0xf0, 0x21, 0x00


	//----- nvinfo : EIATTR_KPARAM_INFO
	.align		4
.L_1367:
        /*0088*/ 	.byte	0x04, 0x17
        /*008a*/ 	.short	(.L_1369 - .L_1368)
.L_1368:
        /*008c*/ 	.word	0x00000000
        /*0090*/ 	.short	0x0000
        /*0092*/ 	.short	0x0000
        /*0094*/ 	.byte	0x00, 0xf0, 0x21, 0x00


	//----- nvinfo : EIATTR_SPARSE_MMA_MASK
	.align		4
.L_1369:
        /*0098*/ 	.byte	0x03, 0x50
        /*009a*/ 	.short	0x0000


	//----- nvinfo : EIATTR_MAXREG_COUNT
	.align		4
        /*009c*/ 	.byte	0x03, 0x1b
        /*009e*/ 	.short	0x00a8


	//----- nvinfo : EIATTR_NUM_BARRIERS
	.align		4
        /*00a0*/ 	.byte	0x02, 0x4c
        /*00a2*/ 	.byte	0x01
	.zero		1


	//----- nvinfo : EIATTR_MERCURY_ISA_VERSION
	.align		4
        /*00a4*/ 	.byte	0x03, 0x5f
        /*00a6*/ 	.short	0x0101


	//----- nvinfo : EIATTR_COOP_GROUP_MASK_REGIDS
	.align		4
        /*00a8*/ 	.byte	0x04, 0x29
        /*00aa*/ 	.short	(.L_1371 - .L_1370)


	//   ....[0]....
.L_1370:
        /*00ac*/ 	.word	0xffffffff


	//   ....[1]....
        /*00b0*/ 	.word	0xffffffff


	//   ....[2]....
        /*00b4*/ 	.word	0xffffffff


	//   ....[3]....
        /*00b8*/ 	.word	0xffffffff


	//   ....[4]....
        /*00bc*/ 	.word	0xffffffff


	//   ....[5]....
        /*00c0*/ 	.word	0xffffffff


	//   ....[6]....
        /*00c4*/ 	.word	0xffffffff


	//   ....[7]....
        /*00c8*/ 	.word	0xffffffff


	//   ....[8]....
        /*00cc*/ 	.word	0xffffffff


	//   ....[9]....
        /*00d0*/ 	.word	0xffffffff


	//----- nvinfo : EIATTR_COOP_GROUP_INSTR_OFFSETS
	.align		4
.L_1371:
        /*00d4*/ 	.byte	0x04, 0x28
        /*00d6*/ 	.short	(.L_1373 - .L_1372)


	//   ....[0]....
.L_1372:
        /*00d8*/ 	.word	0x00001900


	//   ....[1]....
        /*00dc*/ 	.word	0x00001930


	//   ....[2]....
        /*00e0*/ 	.word	0x00001960


	//   ....[3]....
        /*00e4*/ 	.word	0x00001970


	//   ....[4]....
        /*00e8*/ 	.word	0x00001e10


	//   ....[5]....
        /*00ec*/ 	.word	0x00001e20


	//   ....[6]....
        /*00f0*/ 	.word	0x00001e50


	//   ....[7]....
        /*00f4*/ 	.word	0x00001e70


	//   ....[8]....
        /*00f8*/ 	.word	0x00001ee0


	//   ....[9]....
        /*00fc*/ 	.word	0x00001ef0


	//----- nvinfo : EIATTR_EXIT_INSTR_OFFSETS
	.align		4
.L_1373:
        /*0100*/ 	.byte	0x04, 0x1c
        /*0102*/ 	.short	(.L_1375 - .L_1374)


	//   ....[0]....
.L_1374:
        /*0104*/ 	.word	0x00000080


	//   ....[1]....
        /*0108*/ 	.word	0x00003a10


	//----- nvinfo : EIATTR_MAX_THREADS
	.align		4
.L_1375:
        /*010c*/ 	.byte	0x04, 0x05
        /*010e*/ 	.short	(.L_1377 - .L_1376)
.L_1376:
        /*0110*/ 	.word	0x00000140
        /*0114*/ 	.word	0x00000001
        /*0118*/ 	.word	0x00000001


	//----- nvinfo : EIATTR_CRS_STACK_SIZE
	.align		4
.L_1377:
        /*011c*/ 	.byte	0x04, 0x1e
        /*011e*/ 	.short	(.L_1379 - .L_1378)
.L_1378:
        /*0120*/ 	.word	0x00000000


	//----- nvinfo : EIATTR_CBANK_PARAM_SIZE
	.align		4
.L_1379:
        /*0124*/ 	.byte	0x03, 0x19
        /*0126*/ 	.short	0x0048


	//----- nvinfo : EIATTR_PARAM_CBANK
	.align		4
        /*0128*/ 	.byte	0x04, 0x0a
        /*012a*/ 	.short	(.L_1381 - .L_1380)
	.align		4
.L_1380:
        /*012c*/ 	.word	index@(.nv.constant0._ZN13group_norm_v214gn_cuda_kernelI13__nv_bfloat16Li320ELi1ELi16ELi80ELi256ELb1ELi32ELi320ELi320ELi4ELb1ELi18ELb0ELb0ENS_16CompileConditionILi900EEEEEvPT_PKS4_S7_S7_flPfS8_Pj)
        /*0130*/ 	.short	0x0210
        /*0132*/ 	.short	0x0048


	//----- nvinfo : EIATTR_SW_WAR
	.align		4
.L_1381:
        /*0134*/ 	.byte	0x04, 0x36
        /*0136*/ 	.short	(.L_1383 - .L_1382)
.L_1382:
        /*0138*/ 	.word	0x00000008
.L_1383:


//--------------------- .nv.info._ZN13group_norm_v214gn_cuda_kernelI13__nv_bfloat16Li320ELi3ELi16ELi80ELi256ELb1ELi32ELi320ELi320ELi4ELb1ELi43ELb0ELb0ENS_16CompileConditionILi900EEEEEvPT_PKS4_S7_S7_flPfS8_Pj --------------------------
	.section	.nv.info._ZN13group_norm_v214gn_cuda_kernelI13__nv_bfloat16Li320ELi3ELi16ELi80ELi256ELb1ELi32ELi320ELi320ELi4ELb1ELi43ELb0ELb0ENS_16CompileConditionILi900EEEEEvPT_PKS4_S7_S7_flPfS8_Pj,"",@"SHT_CUDA_INFO"
	.sectionflags	@""
	.align	4


	//----- nvinfo : EIATTR_CUDA_API_VERSION
	.align		4
        /*0000*/ 	.byte	0x04, 0x37
        /*0002*/ 	.short	(.L_1385 - .L_1384)
.L_1384:
        /*0004*/ 	.word	0x00000082


	//----- nvinfo : EIATTR_KPARAM_INFO
	.align		4
.L_1385:
        /*0008*/ 	.byte	0x04, 0x17
        /*000a*/ 	.short	(.L_1387 - .L_1386)
.L_1386:
        /*000c*/ 	.word	0x00000000
        /*0010*/ 	.short	0x0008
        /*0012*/ 	.short	0x0040
        /*0014*/ 	.byte	0x00, 0xf0, 0x21, 0x00


	//----- nvinfo : EIATTR_KPARAM_INFO
	.align		4
.L_1387:
        /*0018*/ 	.byte	0x04, 0x17
        /*001a*/ 	.short	(.L_1389 - .L_1388)
.L_1388:
        /*001c*/ 	.word	0x00000000
        /*0020*/ 	.short	0x0007
        /*0022*/ 	.short	0x0038
        /*0024*/ 	.byte	0x00, 0xf0, 0x21, 0x00


	//----- nvinfo : EIATTR_KPARAM_INFO
	.align		4
.L_1389:
        /*0028*/ 	.byte	0x04, 0x17
        /*002a*/ 	.short	(.L_1391 - .L_1390)
.L_1390:
        /*002c*/ 	.word	0x00000000
        /*0030*/ 	.short	0x0006
        /*0032*/ 	.short	0x0030
        /*0034*/ 	.byte	0x00, 0xf0, 0x21, 0x00


	//----- nvinfo : EIATTR_KPARAM_INFO
	.align		4
.L_1391:
        /*0038*/ 	.byte	0x04, 0x17
        /*003a*/ 	.short	(.L_1393 - .L_1392)
.L_1392:
        /*003c*/ 	.word	0x00000000
        /*0040*/ 	.short	0x0005
        /*0042*/ 	.short	0x0028
        /*0044*/ 	.byte	0x00, 0xf0, 0x21, 0x00


	//----- nvinfo : EIATTR_KPARAM_INFO
	.align		4
.L_1393:
        /*0048*/ 	.byte	0x04, 0x17
        /*004a*/ 	.short	(.L_1395 - .L_1394)
.L_1394:
        /*004c*/ 	.word	0x00000000
        /*0050*/ 	.short	0x0004
        /*0052*/ 	.short	0x0020
        /*0054*/ 	.byte	0x00, 0xf0, 0x11, 0x00


	//----- nvinfo : EIATTR_KPARAM_INFO
	.align		4
.L_1395:
        /*0058*/ 	.byte	0x04, 0x17
        /*005a*/ 	.short	(.L_1397 - .L_1396)
.L_1396:
        /*005c*/ 	.word	0x00000000
        /*0060*/ 	.short	0x0003
        /*0062*/ 	.short	0x0018
        /*0064*/ 	.byte	0x00, 0xf0, 0x21, 0x00


	//----- nvinfo : EIATTR_KPARAM_INFO
	.align		4
.L_1397:
        /*0068*/ 	.byte	0x04, 0x17
        /*006a*/ 	.short	(.L_1399 - .L_1398)
.L_1398:
        /*006c*/ 	.word	0x00000000
        /*0070*/ 	.short	0x0002
        /*0072*/ 	.short	0x0010
        /*0074*/ 	.byte	0x00, 0xf0, 0x21, 0x00


	//----- nvinfo : EIATTR_KPARAM_INFO
	.align		4
.L_1399:
        /*0078*/ 	.byte	0x04, 0x17
        /*007a*/ 	.short	(.L_1401 - .L_1400)
.L_1400:
        /*007c*/ 	.word	0x00000000
        /*0080*/ 	.short	0x0001
        /*0082*/ 	.short	0x0008
        /*0084*/ 	.byte	0x00, 0xf0, 0x21, 0x00


	//----- nvinfo : EIATTR_KPARAM_INFO
	.align		4
.L_1401:
        /*0088*/ 	.byte	0x04, 0x17
        /*008a*/ 	.short	(.L_1403 - .L_1402)
.L_1402:
        /*008c*/ 	.word	0x00000000
        /*0090*/ 	.short	0x0000
        /*0092*/ 	.short	0x0000
        /*0094*/ 	.byte	0x00, 0xf0, 0x21, 0x00


	//----- nvinfo : EIATTR_SPARSE_MMA_MASK
	.align		4
.L_1403:
        /*0098*/ 	.byte	0x03, 0x50
        /*009a*/ 	.short	0x0000


	//----- nvinfo : EIATTR_MAXREG_COUNT
	.align		4
        /*009c*/ 	.byte	0x03, 0x1b
        /*009e*/ 	.short	0x0040


	//----- nvinfo : EIATTR_NUM_BARRIERS
	.align		4
        /*00a0*/ 	.byte	0x02, 0x4c
        /*00a2*/ 	.byte	0x01
	.zero		1


	//----- nvinfo : EIATTR_MERCURY_ISA_VERSION
	.align		4
        /*00a4*/ 	.byte	0x03, 0x5f
        /*00a6*/ 	.short	0x0101


	//----- nvinfo : EIATTR_COOP_GROUP_MASK_REGIDS
	.align		4
        /*00a8*/ 	.byte	0x04, 0x29
        /*00aa*/ 	.short	(.L_1405 - .L_1404)


	//   ....[0]....
.L_1404:
        /*00ac*/ 	.word	0xffffffff


	//   ....[1]....
        /*00b0*/ 	.word	0xffffffff


	//   ....[2]....
        /*00b4*/ 	.word	0xffffffff


	//   ....[3]....
        /*00b8*/ 	.word	0xffffffff


	//   ....[4]....
        /*00bc*/ 	.word	0xffffffff


	//   ....[5]....
        /*00c0*/ 	.word	0xffffffff


	//   ....[6]....
        /*00c4*/ 	.word	0xffffffff


	//   ....[7]....
        /*00c8*/ 	.word	0xffffffff


	//   ....[8]....
        /*00cc*/ 	.word	0xffffffff


	//   ....[9]....
        /*00d0*/ 	.word	0xffffffff


	//----- nvinfo : EIATTR_COOP_GROUP_INSTR_OFFSETS
	.align		4
.L_1405:
        /*00d4*/ 	.byte	0x04, 0x28
        /*00d6*/ 	.short	(.L_1407 - .L_1406)


	//   ....[0]....
.L_1406:
        /*00d8*/ 	.word	0x00001930


	//   ....[1]....
        /*00dc*/ 	.word	0x00001960


	//   ....[2]....
        /*00e0*/ 	.word	0x00001990


	//   ....[3]....
        /*00e4*/ 	.word	0x000019a0


	//   ....[4]....
        /*00e8*/ 	.word	0x00001e80


	//   ....[5]....
        /*00ec*/ 	.word	0x00001e90


	//   ....[6]....
        /*00f0*/ 	.word	0x00001ec0


	//   ....[7]....
        /*00f4*/ 	.word	0x00001ee0


	//   ....[8]....
        /*00f8*/ 	.word	0x00001f20


	//   ....[9]....
        /*00fc*/ 	.word	0x00001f40


	//----- nvinfo : EIATTR_EXIT_INSTR_OFFSETS
	.align		4
.L_1407:
        /*0100*/ 	.byte	0x04, 0x1c
        /*0102*/ 	.short	(.L_1409 - .L_1408)


	//   ....[0]....
.L_1408:
        /*0104*/ 	.word	0x00000080


	//   ....[1]....
        /*0108*/ 	.word	0x00003ad0


	//----- nvinfo : EIATTR_MAX_THREADS
	.align		4
.L_1409:
        /*010c*/ 	.byte	0x04, 0x05
        /*010e*/ 	.short	(.L_1411 - .L_1410)
.L_1410:
        /*0110*/ 	.word	0x00000140
        /*0114*/ 	.word	0x00000001
        /*0118*/ 	.word	0x00000001


	//----- nvinfo : EIATTR_CRS_STACK_SIZE
	.align		4
.L_1411:
        /*011c*/ 	.byte	0x04, 0x1e
        /*011e*/ 	.short	(.L_1413 - .L_1412)
.L_1412:
        /*0120*/ 	.word	0x00000000


	//----- nvinfo : EIATTR_CBANK_PARAM_SIZE
	.align		4
.L_1413:
        /*0124*/ 	.byte	0x03, 0x19
        /*0126*/ 	.short	0x0048


	//----- nvinfo : EIATTR_PARAM_CBANK
	.align		4
        /*0128*/ 	.byte	0x04, 0x0a
        /*012a*/ 	.short	(.L_1415 - .L_1414)
	.align		4
.L_1414:
        /*012c*/ 	.word	index@(.nv.constant0._ZN13group_norm_v214gn_cuda_kernelI13__nv_bfloat16Li320ELi3ELi16ELi80ELi256ELb1ELi32ELi320ELi320ELi4ELb1ELi43ELb0ELb0ENS_16CompileConditionILi900EEEEEvPT_PKS4_S7_S7_flPfS8_Pj)
        /*0130*/ 	.short	0x0210
        /*0132*/ 	.short	0x0048


	//----- nvinfo : EIATTR_SW_WAR
	.align		4
.L_1415:
        /*0134*/ 	.byte	0x04, 0x36
        /*0136*/ 	.short	(.L_1417 - .L_1416)
.L_1416:
        /*0138*/ 	.word	0x00000008
.L_1417:


//--------------------- .nv.info._ZN13group_norm_v214gn_cuda_kernelI13__nv_bfloat16Li320ELi1ELi16ELi80ELi256ELb1ELi64ELi320ELi320ELi4ELb1ELi37ELb0ELb0ENS_16CompileConditionILi900EEEEEvPT_PKS4_S7_S7_flPfS8_Pj --------------------------
	.section	.nv.info._ZN13group_norm_v214gn_cuda_kernelI13__nv_bfloat16Li320ELi1ELi16ELi80ELi256ELb1ELi64ELi320ELi320ELi4ELb1ELi37ELb0ELb0ENS_16CompileConditionILi900EEEEEvPT_PKS4_S7_S7_flPfS8_Pj,"",@"SHT_CUDA_INFO"
	.sectionflags	@""
	.align	4


	//----- nvinfo : EIATTR_CUDA_API_VERSION
	.align		4
        /*0000*/ 	.byte	0x04, 0x37
        /*0002*/ 	.short	(.L_1419 - .L_1418)
.L_1418:
        /*0004*/ 	.word	0x00000082


	//----- nvinfo : EIATTR_KPARAM_INFO
	.align		4
.L_1419:
        /*0008*/ 	.byte	0x04, 0x17
        /*000a*/ 	.short	(.L_1421 - .L_1420)
.L_1420:
        /*000c*/ 	.word	0x00000000
        /*0010*/ 	.short	0x0008
        /*0012*/ 	.short	0x0040
        /*0014*/ 	.byte	0x00, 0xf0, 0x21, 0x00


	//----- nvinfo : EIATTR_KPARAM_INFO
	.align		4
.L_1421:
        /*0018*/ 	.byte	0x04, 0x17
        /*001a*/ 	.short	(.L_1423 - .L_1422)
.L_1422:
        /*001c*/ 	.word	0x00000000
        /*0020*/ 	.short	0x0007
        /*0022*/ 	.short	0x0038
        /*0024*/ 	.byte	0x00, 0xf0, 0x21, 0x00


	//----- nvinfo : EIATTR_KPARAM_INFO
	.align		4
.L_1423:
        /*0028*/ 	.byte	0x04, 0x17
        /*002a*/ 	.short	(.L_1425 - .L_1424)
.L_1424:
        /*002c*/ 	.word	0x00000000
        /*0030*/ 	.short	0x0006
        /*0032*/ 	.short	0x0030
        /*0034*/ 	.byte	0x00, 0xf0, 0x21, 0x00


	//----- nvinfo : EIATTR_KPARAM_INFO
	.align		4
.L_1425:
        /*0038*/ 	.byte	0x04, 0x17
        /*003a*/ 	.short	(.L_1427 - .L_1426)
.L_1426:
        /*003c*/ 	.word	0x00000000
        /*0040*/ 	.short	0x0005
        /*0042*/ 	.short	0x0028
        /*0044*/ 	.byte	0x00, 0xf0, 0x21, 0x00


	//----- nvinfo : EIATTR_KPARAM_INFO
	.align		4
.L_1427:
        /*0048*/ 	.byte	0x04, 0x17
        /*004a*/ 	.short	(.L_1429 - .L_1428)
.L_1428:
        /*004c*/ 	.word	0x00000000
        /*0050*/ 	.short	0x0004
        /*0052*/ 	.short	0x0020
        /*0054*/ 	.byte	0x00, 0xf0, 0x11, 0x00


	//----- nvinfo : EIATTR_KPARAM_INFO
	.align		4
.L_1429:
        /*0058*/ 	.byte	0x04, 0x17
        /*005a*/ 	.short	(.L_1431 - .L_1430)
.L_1430:
        /*005c*/ 	.word	0x00000000
        /*0060*/ 	.short	0x0003
        /*0062*/ 	.short	0x0018
        /*0064*/ 	.byte	0x00, 0xf0, 0x21, 0x00


	//----- nvinfo : EIATTR_KPARAM_INFO
	.align		4
.L_1431:
        /*0068*/ 	.byte	0x04, 0x17
        /*006a*/ 	.short	(.L_1433 - .L_1432)
.L_1432:
        /*006c*/ 	.word	0x00000000
        /*0070*/ 	.short	0x0002
        /*0072*/ 	.short	0x0010
        /*0074*/ 	.byte	0x00, 0xf0, 0x21, 0x00


	//----- nvinfo : EIATTR_KPARAM_INFO
	.align		4
.L_1433:
        /*0078*/ 	.byte	0x04, 0x17
        /*007a*/ 	.short	(.L_1435 - .L_1434)
.L_1434:
        /*007c*/ 	.word	0x00000000
        /*0080*/ 	.short	0x0001
        /*0082*/ 	.short	0x0008
        /*0084*/ 	.byte	0x00, 0xf0, 0x21, 0x00


	//----- nvinfo : EIATTR_KPARAM_INFO
	.align		4
.L_1435:
        /*0088*/ 	.byte	0x04, 0x17
        /*008a*/ 	.short	(.L_1437 - .L_1436)
.L_1436:
        /*008c*/ 	.word	0x00000000
        /*0090*/ 	.short	0x0000
        /*0092*/ 	.short	0x0000
        /*0094*/ 	.byte	0x00, 0xf0, 0x21, 0x00


	//----- nvinfo : EIATTR_SPARSE_MMA_MASK
	.align		4
.L_1437:
        /*0098*/ 	.byte	0x03, 0x50
        /*009a*/ 	.short	0x0000


	//----- nvinfo : EIATTR_MAXREG_COUNT
	.align		4
        /*009c*/ 	.byte	0x03, 0x1b
        /*009e*/ 	.short	0x00a8


	//----- nvinfo : EIATTR_NUM_BARRIERS
	.align		4
        /*00a0*/ 	.byte	0x02, 0x4c
        /*00a2*/ 	.byte	0x01
	.zero		1


	//----- nvinfo : EIATTR_MERCURY_ISA_VERSION
	.align		4
        /*00a4*/ 	.byte	0x03, 0x5f
        /*00a6*/ 	.short	0x0101


	//----- nvinfo : EIATTR_COOP_GROUP_MASK_REGIDS
	.align		4
        /*00a8*/ 	.byte	0x04, 0x29
        /*00aa*/ 	.short	(.L_1439 - .L_1438)


	//   ....[0]....
.L_1438:
        /*00ac*/ 	.word	0xffffffff


	//   ....[1]....
        /*00b0*/ 	.word	0xffffffff


	//   ....[2]....
        /*00b4*/ 	.word	0xffffffff


	//   ....[3]....
        /*00b8*/ 	.word	0xffffffff


	//   ....[4]....
        /*00bc*/ 	.word	0xffffffff


	//   ....[5]....
        /*00c0*/ 	.word	0xffffffff


	//   ....[6]....
        /*00c4*/ 	.word	0xffffffff


	//   ....[7]....
        /*00c8*/ 	.word	0xffffffff


	//----- nvinfo : EIATTR_COOP_GROUP_INSTR_OFFSETS
	.align		4
.L_1439:
        /*00cc*/ 	.byte	0x04, 0x28
        /*00ce*/ 	.short	(.L_1441 - .L_1440)


	//   ....[0]....
.L_1440:
        /*00d0*/ 	.word	0x00002300


	//   ....[1]....
        /*00d4*/ 	.word	0x00002330


	//   ....[2]....
        /*00d8*/ 	.word	0x00002360


	//   ....[3]....
        /*00dc*/ 	.word	0x00002370


	//   ....[4]....
        /*00e0*/ 	.word	0x00002900


	//   ....[5]....
        /*00e4*/ 	.word	0x00002910


	//   ....[6]....
        /*00e8*/ 	.word	0x00002950


	//   ....[7]....
        /*00ec*/ 	.word	0x00002980


	//----- nvinfo : EIATTR_EXIT_INSTR_OFFSETS
	.align		4
.L_1441:
        /*00f0*/ 	.byte	0x04, 0x1c
        /*00f2*/ 	.short	(.L_1443 - .L_1442)


	//   ....[0]....
.L_1442:
        /*00f4*/ 	.word	0x00000080


	//   ....[1]....
        /*00f8*/ 	.word	0x00005bb0


	//----- nvinfo : EIATTR_MAX_THREADS
	.align		4
.L_1443:
        /*00fc*/ 	.byte	0x04, 0x05
        /*00fe*/ 	.short	(.L_1445 - .L_1444)
.L_1444:
        /*0100*/ 	.word	0x00000140
        /*0104*/ 	.word	0x00000001
        /*0108*/ 	.word	0x00000001


	//----- nvinfo : EIATTR_CRS_STACK_SIZE
	.align		4
.L_1445:
        /*010c*/ 	.byte	0x04, 0x1e
        /*010e*/ 	.short	(.L_1447 - .L_1446)
.L_1446:
        /*0110*/ 	.word	0x00000000


	//----- nvinfo : EIATTR_CBANK_PARAM_SIZE
	.align		4
.L_1447:
        /*0114*/ 	.byte	0x03, 0x19
        /*0116*/ 	.short	0x0048


	//----- nvinfo : EIATTR_PARAM_CBANK
	.align		4
        /*0118*/ 	.byte	0x04, 0x0a
        /*011a*/ 	.short	(.L_1449 - .L_1448)
	.align		4
.L_1448:
        /*011c*/ 	.word	index@(.nv.constant0._ZN13group_norm_v214gn_cuda_kernelI13__nv_bfloat16Li320ELi1ELi16ELi80ELi256ELb1ELi64ELi320ELi320ELi4ELb1ELi37ELb0ELb0ENS_16CompileConditionILi900EEEEEvPT_PKS4_S7_S7_flPfS8_Pj)
        /*0120*/ 	.short	0x0210
        /*0122*/ 	.short	0x0048


	//----- nvinfo : EIATTR_SW_WAR
	.align		4
.L_1449:
        /*0124*/ 	.byte	0x04, 0x36
        /*0126*/ 	.short	(.L_1451 - .L_1450)
.L_1450:
        /*0128*/ 	.word	0x00000008
.L_1451:


//--------------------- .nv.info._ZN13group_norm_v214gn_cuda_kernelI13__nv_bfloat16Li320ELi3ELi16ELi80ELi256ELb1ELi64ELi320ELi320ELi4ELb1ELi87ELb0ELb0ENS_16CompileConditionILi900EEEEEvPT_PKS4_S7_S7_flPfS8_Pj --------------------------
	.section	.nv.info._ZN13group_norm_v214gn_cuda_kernelI13__nv_bfloat16Li320ELi3ELi16ELi80ELi256ELb1ELi64ELi320ELi320ELi4ELb1ELi87ELb0ELb0ENS_16CompileConditionILi900EEEEEvPT_PKS4_S7_S7_flPfS8_Pj,"",@"SHT_CUDA_INFO"
	.sectionflags	@""
	.align	4


	//----- nvinfo : EIATTR_CUDA_API_VERSION
	.align		4
        /*0000*/ 	.byte	0x04, 0x37
        /*0002*/ 	.short	(.L_1453 - .L_1452)
.L_1452:
        /*0004*/ 	.word	0x00000082


	//----- nvinfo : EIATTR_KPARAM_INFO
	.align		4
.L_1453:
        /*0008*/ 	.byte	0x04, 0x17
        /*000a*/ 	.short	(.L_1455 - .L_1454)
.L_1454:
        /*000c*/ 	.word	0x00000000
        /*0010*/ 	.short	0x0008
        /*0012*/ 	.short	0x0040
        /*0014*/ 	.byte	0x00, 0xf0, 0x21, 0x00


	//----- nvinfo : EIATTR_KPARAM_INFO
	.align		4
.L_1455:
        /*0018*/ 	.byte	0x04, 0x17
        /*001a*/ 	.short	(.L_1457 - .L_1456)
.L_1456:
        /*001c*/ 	.word	0x00000000
        /*0020*/ 	.short	0x0007
        /*0022*/ 	.short	0x0038
        /*0024*/ 	.byte	0x00, 0xf0, 0x21, 0x00


	//----- nvinfo : EIATTR_KPARAM_INFO
	.align		4
.L_1457:
        /*0028*/ 	.byte	0x04, 0x17
        /*002a*/ 	.short	(.L_1459 - .L_1458)
.L_1458:
        /*002c*/ 	.word	0x00000000
        /*0030*/ 	.short	0x0006
        /*0032*/ 	.short	0x0030
        /*0034*/ 	.byte	0x00, 0xf0, 0x21, 0x00


	//----- nvinfo : EIATTR_KPARAM_INFO
	.align		4
.L_1459:
        /*0038*/ 	.byte	0x04, 0x17
        /*003a*/ 	.short	(.L_1461 - .L_1460)
.L_1460:
        /*003c*/ 	.word	0x00000000
        /*0040*/ 	.short	0x0005
        /*0042*/ 	.short	0x0028
        /*0044*/ 	.byte	0x00, 0xf0, 0x21, 0x00


	//----- nvinfo : EIATTR_KPARAM_INFO
	.align		4
.L_1461:
        /*0048*/ 	.byte	0x04, 0x17
        /*004a*/ 	.short	(.L_1463 - .L_1462)
.L_1462:
        /*004c*/ 	.word	0x00000000
        /*0050*/ 	.short	0x0004
        /*0052*/ 	.short	0x0020
        /*0054*/ 	.byte	0x00, 0xf0, 0x11, 0x00


	//----- nvinfo : EIATTR_KPARAM_INFO
	.align		4
.L_1463:
        /*0058*/ 	.byte	0x04, 0x17
        /*005a*/ 	.short	(.L_1465 - .L_1464)
.L_1464:
        /*005c*/ 	.word	0x00000000
        /*0060*/ 	.short	0x0003
        /*0062*/ 	.short	0x0018
        /*0064*/ 	.byte	0x00, 0xf0, 0x21, 0x00


	//----- nvinfo : EIATTR_KPARAM_INFO
	.align		4
.L_1465:
        /*0068*/ 	.byte	0x04, 0x17
        /*006a*/ 	.short	(.L_1467 - .L_1466)
.L_1466:
        /*006c*/ 	.word	0x00000000
        /*0070*/ 	.short	0x0002
        /*0072*/ 	.short	0x0010
        /*0074*/ 	.byte	0x00, 0xf0, 0x21, 0x00


	//----- nvinfo : EIATTR_KPARAM_INFO
	.align		4
.L_1467:
        /*0078*/ 	.byte	0x04, 0x17
        /*007a*/ 	.short	(.L_1469 - .L_1468)
.L_1468:
        /*007c*/ 	.word	0x00000000
        /*0080*/ 	.short	0x0001
        /*0082*/ 	.short	0x0008
        /*0084*/ 	.byte	0x00, 0xf0, 0x21, 0x00


	//----- nvinfo : EIATTR_KPARAM_INFO
	.align		4
.L_1469:
        /*0088*/ 	.byte	0x04, 0x17
        /*008a*/ 	.short	(.L_1471 - .L_1470)
.L_1470:
        /*008c*/ 	.word	0x00000000
        /*0090*/ 	.short	0x0000
        /*0092*/ 	.short	0x0000
        /*0094*/ 	.byte	0x00, 0xf0, 0x21, 0x00


	//----- nvinfo : EIATTR_SPARSE_MMA_MASK
	.align		4
.L_1471:
        /*0098*/ 	.byte	0x03, 0x50
        /*009a*/ 	.short	0x0000


	//----- nvinfo : EIATTR_MAXREG_COUNT
	.align		4
        /*009c*/ 	.byte	0x03, 0x1b
        /*009e*/ 	.short	0x0040


	//----- nvinfo : EIATTR_NUM_BARRIERS
	.align		4
        /*00a0*/ 	.byte	0x02, 0x4c
        /*00a2*/ 	.byte	0x01
	.zero		1


	//----- nvinfo : EIATTR_ANNOTATIONS
	.align		4
        /*00a4*/ 	.byte	0x04, 0x55
        /*00a6*/ 	.short	(.L_1473 - .L_1472)


	//   ....[0]....
.L_1472:
        /* <DEDUP_REMOVED lines=116> */


	//----- nvinfo : EIATTR_MERCURY_ISA_VERSION
	.align		4
.L_1473:
        /*07d8*/ 	.byte	0x03, 0x5f
        /*07da*/ 	.short	0x0101


	//----- nvinfo : EIATTR_COOP_GROUP_MASK_REGIDS
	.align		4
        /*07dc*/ 	.byte	0x04, 0x29
        /*07de*/ 	.short	(.L_1475 - .L_1474)


	//   ....[0]....
.L_1474:
        /*07e0*/ 	.word	0xffffffff


	//   ....[1]....
        /*07e4*/ 	.word	0xffffffff


	//   ....[2]....
        /*07e8*/ 	.word	0xffffffff


	//   ....[3]....
        /*07ec*/ 	.word	0xffffffff


	//   ....[4]....
        /*07f0*/ 	.word	0xffffffff


	//   ....[5]....
        /*07f4*/ 	.word	0xffffffff


	//   ....[6]....
        /*07f8*/ 	.word	0xffffffff


	//   ....[7]....
        /*07fc*/ 	.word	0xffffffff


	//----- nvinfo : EIATTR_COOP_GROUP_INSTR_OFFSETS
	.align		4
.L_1475:
        /*0800*/ 	.byte	0x04, 0x28
        /*0802*/ 	.short	(.L_1477 - .L_1476)


	//   ....[0]....
.L_1476:
        /*0804*/ 	.word	0x000025d0


	//   ....[1]....
        /*0808*/ 	.word	0x000025f0


	//   ....[2]....
        /*080c*/ 	.word	0x00002650


	//   ....[3]....
        /*0810*/ 	.word	0x00002660


	//   ....[4]....
        /*0814*/ 	.word	0x00002d20


	//   ....[5]....
        /*0818*/ 	.word	0x00002d40


	//   ....[6]....
        /*081c*/ 	.word	0x00002d60


	//   ....[7]....
        /*0820*/ 	.word	0x00002d80


	//----- nvinfo : EIATTR_EXIT_INSTR_OFFSETS
	.align		4
.L_1477:
        /*0824*/ 	.byte	0x04, 0x1c
        /*0826*/ 	.short	(.L_1479 - .L_1478)


	//   ....[0]....
.L_1478:
        /*0828*/ 	.word	0x00000090


	//   ....[1]....
        /*082c*/ 	.word	0x00006b00


	//----- nvinfo : EIATTR_MAX_THREADS
	.align		4
.L_1479:
        /*0830*/ 	.byte	0x04, 0x05
        /*0832*/ 	.short	(.L_1481 - .L_1480)
.L_1480:
        /*0834*/ 	.word	0x00000140
        /*0838*/ 	.word	0x00000001
        /*083c*/ 	.word	0x00000001


	//----- nvinfo : EIATTR_CRS_STACK_SIZE
	.align		4
.L_1481:
        /*0840*/ 	.byte	0x04, 0x1e
        /*0842*/ 	.short	(.L_1483 - .L_1482)
.L_1482:
        /*0844*/ 	.word	0x00000000


	//----- nvinfo : EIATTR_CBANK_PARAM_SIZE
	.align		4
.L_1483:
        /*0848*/ 	.byte	0x03, 0x19
        /*084a*/ 	.short	0x0048


	//----- nvinfo : EIATTR_PARAM_CBANK
	.align		4
        /*084c*/ 	.byte	0x04, 0x0a
        /*084e*/ 	.short	(.L_1485 - .L_1484)
	.align		4
.L_1484:
        /*0850*/ 	.word	index@(.nv.constant0._ZN13group_norm_v214gn_cuda_kernelI13__nv_bfloat16Li320ELi3ELi16ELi80ELi256ELb1ELi64ELi320ELi320ELi4ELb1ELi87ELb0ELb0ENS_16CompileConditionILi900EEEEEvPT_PKS4_S7_S7_flPfS8_Pj)
        /*0854*/ 	.short	0x0210
        /*0856*/ 	.short	0x0048


	//----- nvinfo : EIATTR_SW_WAR
	.align		4
.L_1485:
        /*0858*/ 	.byte	0x04, 0x36
        /*085a*/ 	.short	(.L_1487 - .L_1486)
.L_1486:
        /*085c*/ 	.word	0x00000008
.L_1487:


//--------------------- .nv.info._ZN13group_norm_v214gn_cuda_kernelI13__nv_bfloat16Li320ELi1ELi16ELi80ELi256ELb1ELi128ELi320ELi320ELi4ELb1ELi74ELb0ELb0ENS_16CompileConditionILi900EEEEEvPT_PKS4_S7_S7_flPfS8_Pj --------------------------
	.section	.nv.info._ZN13group_norm_v214gn_cuda_kernelI13__nv_bfloat16Li320ELi1ELi16ELi80ELi256ELb1ELi128ELi320ELi320ELi4ELb1ELi74ELb0ELb0ENS_16CompileConditionILi900EEEEEvPT_PKS4_S7_S7_flPfS8_Pj,"",@"SHT_CUDA_INFO"
	.sectionflags	@""
	.align	4


	//----- nvinfo : EIATTR_CUDA_API_VERSION
	.align		4
        /*0000*/ 	.byte	0x04, 0x37
        /*0002*/ 	.short	(.L_1489 - .L_1488)
.L_1488:
        /*0004*/ 	.word	0x00000082


	//----- nvinfo : EIATTR_KPARAM_INFO
	.align		4
.L_1489:
        /*0008*/ 	.byte	0x04, 0x17
        /*000a*/ 	.short	(.L_1491 - .L_1490)
.L_1490:
        /*000c*/ 	.word	0x00000000
        /*0010*/ 	.short	0x0008
        /*0012*/ 	.short	0x0040
        /*0014*/ 	.byte	0x00, 0xf0, 0x21, 0x00


	//----- nvinfo : EIATTR_KPARAM_INFO
	.align		4
.L_1491:
        /*0018*/ 	.byte	0x04, 0x17
        /*001a*/ 	.short	(.L_1493 - .L_1492)
.L_1492:
        /*001c*/ 	.word	0x00000000
        /*0020*/ 	.short	0x0007
        /*0022*/ 	.short	0x0038
        /*0024*/ 	.byte	0x00, 0xf0, 0x21, 0x00


	//----- nvinfo : EIATTR_KPARAM_INFO
	.align		4
.L_1493:
        /*0028*/ 	.byte	0x04, 0x17
        /*002a*/ 	.short	(.L_1495 - .L_1494)
.L_1494:
        /*002c*/ 	.word	0x00000000
        /*0030*/ 	.short	0x0006
        /*0032*/ 	.short	0x0030
        /*0034*/ 	.byte	0x00, 0xf0, 0x21, 0x00


	//----- nvinfo : EIATTR_KPARAM_INFO
	.align		4
.L_1495:
        /*0038*/ 	.byte	0x04, 0x17
        /*003a*/ 	.short	(.L_1497 - .L_1496)
.L_1496:
        /*003c*/ 	.word	0x00000000
        /*0040*/ 	.short	0x0005
        /*0042*/ 	.short	0x0028
        /*0044*/ 	.byte	0x00, 0xf0, 0x21, 0x00


	//----- nvinfo : EIATTR_KPARAM_INFO
	.align		4
.L_1497:
        /*0048*/ 	.byte	0x04, 0x17
        /*004a*/ 	.short	(.L_1499 - .L_1498)
.L_1498:
        /*004c*/ 	.word	0x00000000
        /*0050*/ 	.short	0x0004
        /*0052*/ 	.short	0x0020
        /*0054*/ 	.byte	0x00, 0xf0, 0x11, 0x00


	//----- nvinfo : EIATTR_KPARAM_INFO
	.align		4
.L_1499:
        /*0058*/ 	.byte	0x04, 0x17
        /*005a*/ 	.short	(.L_1501 - .L_1500)
.L_1500:
        /*005c*/ 	.word	0x00000000
        /*0060*/ 	.short	0x0003
        /*0062*/ 	.short	0x0018
        /*0064*/ 	.byte	0x00, 0xf0, 0x21, 0x00


	//----- nvinfo : EIATTR_KPARAM_INFO
	.align		4
.L_1501:
        /*0068*/ 	.byte	0x04, 0x17
        /*006a*/ 	.short	(.L_1503 - .L_1502)
.L_1502:
        /*006c*/ 	.word	0x00000000
        /*0070*/ 	.short	0x0002
        /*0072*/ 	.short	0x0010
        /*0074*/ 	.byte	0x00, 0xf0, 0x21, 0x00


	//----- nvinfo : EIATTR_KPARAM_INFO
	.align		4
.L_1503:
        /*0078*/ 	.byte	0x04, 0x17
        /*007a*/ 	.short	(.L_1505 - .L_1504)
.L_1504:
        /*007c*/ 	.word	0x00000000
        /*0080*/ 	.short	0x0001
        /*0082*/ 	.short	0x0008
        /*0084*/ 	.byte	0x00, 0xf0, 0x21, 0x00


	//----- nvinfo : EIATTR_KPARAM_INFO
	.align		4
.L_1505:
        /*0088*/ 	.byte	0x04, 0x17
        /*008a*/ 	.short	(.L_1507 - .L_1506)
.L_1506:
        /*008c*/ 	.word	0x00000000
        /*0090*/ 	.short	0x0000
        /*0092*/ 	.short	0x0000
        /*0094*/ 	.byte	0x00, 0xf0, 0x21, 0x00


	//----- nvinfo : EIATTR_SPARSE_MMA_MASK
	.align		4
.L_1507:
        /*0098*/ 	.byte	0x03, 0x50
        /*009a*/ 	.short	0x0000


	//----- nvinfo : EIATTR_MAXREG_COUNT
	.align		4
        /*009c*/ 	.byte	0x03, 0x1b
        /*009e*/ 	.short	0x00a8


	//----- nvinfo : EIATTR_NUM_BARRIERS
	.align		4
        /*00a0*/ 	.byte	0x02, 0x4c
        /*00a2*/ 	.byte	0x01
	.zero		1


	//----- nvinfo : EIATTR_ANNOTATIONS
	.align		4
        /*00a4*/ 	.byte	0x04, 0x55
        /*00a6*/ 	.short	(.L_1509 - .L_1508)


	//   ....[0]....
.L_1508:
        /* <DEDUP_REMOVED lines=85> */


	//----- nvinfo : EIATTR_MERCURY_ISA_VERSION
	.align		4
.L_1509:
        /*05e8*/ 	.byte	0x03, 0x5f
        /*05ea*/ 	.short	0x0101


	//----- nvinfo : EIATTR_COOP_GROUP_MASK_REGIDS
	.align		4
        /*05ec*/ 	.byte	0x04, 0x29
        /*05ee*/ 	.short	(.L_1511 - .L_1510)


	//   ....[0]....
.L_1510:
        /*05f0*/ 	.word	0xffffffff


	//   ....[1]....
        /*05f4*/ 	.word	0xffffffff


	//   ....[2]....
        /*05f8*/ 	.word	0xffffffff


	//   ....[3]....
        /*05fc*/ 	.word	0xffffffff


	//   ....[4]....
        /*0600*/ 	.word	0xffffffff


	//   ....[5]....
        /*0604*/ 	.word	0xffffffff


	//----- nvinfo : EIATTR_COOP_GROUP_INSTR_OFFSETS
	.align		4
.L_1511:
        /*0608*/ 	.byte	0x04, 0x28
        /*060a*/ 	.short	(.L_1513 - .L_1512)


	//   ....[0]....
.L_1512:
        /*060c*/ 	.word	0x00003810


	//   ....[1]....
        /*0610*/ 	.word	0x00003840


	//   ....[2]....
        /*0614*/ 	.word	0x000038b0


	//   ....[3]....
        /*0618*/ 	.word	0x000038d0


	//   ....[4]....
        /*061c*/ 	.word	0x00004020


	//   ....[5]....
        /*0620*/ 	.word	0x00004030


	//----- nvinfo : EIATTR_EXIT_INSTR_OFFSETS
	.align		4
.L_1513:
        /*0624*/ 	.byte	0x04, 0x1c
        /*0626*/ 	.short	(.L_1515 - .L_1514)


	//   ....[0]....
.L_1514:
        /*0628*/ 	.word	0x00000090


	//   ....[1]....
        /*062c*/ 	.word	0x0000aec0


	//----- nvinfo : EIATTR_MAX_THREADS
	.align		4
.L_1515:
        /*0630*/ 	.byte	0x04, 0x05
        /*0632*/ 	.short	(.L_1517 - .L_1516)
.L_1516:
        /*0634*/ 	.word	0x00000140
        /*0638*/ 	.word	0x00000001
        /*063c*/ 	.word	0x00000001


	//----- nvinfo : EIATTR_CRS_STACK_SIZE
	.align		4
.L_1517:
        /*0640*/ 	.byte	0x04, 0x1e
        /*0642*/ 	.short	(.L_1519 - .L_1518)
.L_1518:
        /*0644*/ 	.word	0x00000000


	//----- nvinfo : EIATTR_CBANK_PARAM_SIZE
	.align		4
.L_1519:
        /*0648*/ 	.byte	0x03, 0x19
        /*064a*/ 	.short	0x0048


	//----- nvinfo : EIATTR_PARAM_CBANK
	.align		4
        /*064c*/ 	.byte	0x04, 0x0a
        /*064e*/ 	.short	(.L_1521 - .L_1520)
	.align		4
.L_1520:
        /*0650*/ 	.word	index@(.nv.constant0._ZN13group_norm_v214gn_cuda_kernelI13__nv_bfloat16Li320ELi1ELi16ELi80ELi256ELb1ELi128ELi320ELi320ELi4ELb1ELi74ELb0ELb0ENS_16CompileConditionILi900EEEEEvPT_PKS4_S7_S7_flPfS8_Pj)
        /*0654*/ 	.short	0x0210
        /*0656*/ 	.short	0x0048


	//----- nvinfo : EIATTR_SW_WAR
	.align		4
.L_1521:
        /*0658*/ 	.byte	0x04, 0x36
        /*065a*/ 	.short	(.L_1523 - .L_1522)
.L_1522:
        /*065c*/ 	.word	0x00000008
.L_1523:


//--------------------- .nv.info._ZN13group_norm_v214gn_cuda_kernelI13__nv_bfloat16Li320ELi1ELi16ELi80ELi256ELb1ELi128ELi320ELi320ELi4ELb0ELi74ELb0ELb1ENS_16CompileConditionILi900EEEEEvPT_PKS4_S7_S7_flPfS8_Pj --------------------------
	.section	.nv.info._ZN13group_norm_v214gn_cuda_kernelI13__nv_bfloat16Li320ELi1ELi16ELi80ELi256ELb1ELi128ELi320ELi320ELi4ELb0ELi74ELb0ELb1ENS_16CompileConditionILi900EEEEEvPT_PKS4_S7_S7_flPfS8_Pj,"",@"SHT_CUDA_INFO"
	.sectionflags	@""
	.align	4


	//----- nvinfo : EIATTR_CUDA_API_VERSION
	.align		4
        /*0000*/ 	.byte	0x04, 0x37
        /*0002*/ 	.short	(.L_1525 - .L_1524)
.L_1524:
        /*0004*/ 	.word	0x00000082


	//----- nvinfo : EIATTR_KPARAM_INFO
	.align		4
.L_1525:
        /*0008*/ 	.byte	0x04, 0x17
        /*000a*/ 	.short	(.L_1527 - .L_1526)
.L_1526:
        /*000c*/ 	.word	0x00000000
        /*0010*/ 	.short	0x0008
        /*0012*/ 	.short	0x0040
        /*0014*/ 	.byte	0x00, 0xf0, 0x21, 0x00


	//----- nvinfo : EIATTR_KPARAM_INFO
	.align		4
.L_1527:
        /*0018*/ 	.byte	0x04, 0x17
        /*001a*/ 	.short	(.L_1529 - .L_1528)
.L_1528:
        /*001c*/ 	.word	0x00000000
        /*0020*/ 	.short	0x0007
        /*0022*/ 	.short	0x0038
        /*0024*/ 	.byte	0x00, 0xf0, 0x21, 0x00


	//----- nvinfo : EIATTR_KPARAM_INFO
	.align		4
.L_1529:
        /*0028*/ 	.byte	0x04, 0x17
        /*002a*/ 	.short	(.L_1531 - .L_1530)
.L_1530:
        /*002c*/ 	.word	0x00000000
        /*0030*/ 	.short	0x0006
        /*0032*/ 	.short	0x0030
        /*0034*/ 	.byte	0x00, 0xf0, 0x21, 0x00


	//----- nvinfo : EIATTR_KPARAM_INFO
	.align		4
.L_1531:
        /*0038*/ 	.byte	0x04, 0x17
        /*003a*/ 	.short	(.L_1533 - .L_1532)
.L_1532:
        /*003c*/ 	.word	0x00000000
        /*0040*/ 	.short	0x0005
        /*0042*/ 	.short	0x0028
        /*0044*/ 	.byte	0x00, 0xf0, 0x21, 0x00


	//----- nvinfo : EIATTR_KPARAM_INFO
	.align		4
.L_1533:
        /*0048*/ 	.byte	0x04, 0x17
        /*004a*/ 	.short	(.L_1535 - .L_1534)
.L_1534:
        /*004c*/ 	.word	0x00000000
        /*0050*/ 	.short	0x0004
        /*0052*/ 	.short	0x0020
        /*0054*/ 	.byte	0x00, 0xf0, 0x11, 0x00


	//----- nvinfo : EIATTR_KPARAM_INFO
	.align		4
.L_1535:
        /*0058*/ 	.byte	0x04, 0x17
        /*005a*/ 	.short	(.L_1537 - .L_1536)
.L_1536:
        /*005c*/ 	.word	0x00000000
        /*0060*/ 	.short	0x0003
        /*0062*/ 	.short	0x0018
        /*0064*/ 	.byte	0x00, 0xf0, 0x21, 0x00


	//----- nvinfo : EIATTR_KPARAM_INFO
	.align		4
.L_1537:
        /*0068*/ 	.byte	0x04, 0x17
        /*006a*/ 	.short	(.L_1539 - .L_1538)
.L_1538:
        /*006c*/ 	.word	0x00000000
        /*0070*/ 	.short	0x0002
        /*0072*/ 	.short	0x0010
        /*0074*/ 	.byte	0x00, 0xf0, 0x21, 0x00


	//----- nvinfo : EIATTR_KPARAM_INFO
	.align		4
.L_1539:
        /*0078*/ 	.byte	0x04, 0x17
        /*007a*/ 	.short	(.L_1541 - .L_1540)
.L_1540:
        /*007c*/ 	.word	0x00000000
        /*0080*/ 	.short	0x0001
        /*0082*/ 	.short	0x0008
        /*0084*/ 	.byte	0x00, 0xf0, 0x21, 0x00


	//----- nvinfo : EIATTR_KPARAM_INFO
	.align		4
.L_1541:
        /*0088*/ 	.byte	0x04, 0x17
        /*008a*/ 	.short	(.L_1543 - .L_1542)
.L_1542:
        /*008c*/ 	.word	0x00000000
        /*0090*/ 	.short	0x0000
        /*0092*/ 	.short	0x0000
        /*0094*/ 	.byte	0x00, 0xf0, 0x21, 0x00


	//----- nvinfo : EIATTR_SPARSE_MMA_MASK
	.align		4
.L_1543:
        /*0098*/ 	.byte	0x03, 0x50
        /*009a*/ 	.short	0x0000


	//----- nvinfo : EIATTR_MAXREG_COUNT
	.align		4
        /*009c*/ 	.byte	0x03, 0x1b
        /*009e*/ 	.short	0x00a8


	//----- nvinfo : EIATTR_NUM_BARRIERS
	.align		4
        /*00a0*/ 	.byte	0x02, 0x4c
        /*00a2*/ 	.byte	0x01
	.zero		1


	//----- nvinfo : EIATTR_ANNOTATIONS
	.align		4
        /*00a4*/ 	.byte	0x04, 0x55
        /*00a6*/ 	.short	(.L_1545 - .L_1544)


	//   ....[0]....
.L_1544:
        /* <DEDUP_REMOVED lines=73> */


	//----- nvinfo : EIATTR_MERCURY_ISA_VERSION
	.align		4
.L_1545:
        /*0528*/ 	.byte	0x03, 0x5f
        /*052a*/ 	.short	0x0101


	//----- nvinfo : EIATTR_COOP_GROUP_MASK_REGIDS
	.align		4
        /*052c*/ 	.byte	0x04, 0x29
        /*052e*/ 	.short	(.L_1547 - .L_1546)


	//   ....[0]....
.L_1546:
        /*0530*/ 	.word	0xffffffff


	//   ....[1]....
        /*0534*/ 	.word	0xffffffff


	//   ....[2]....
        /*0538*/ 	.word	0xffffffff


	//   ....[3]....
        /*053c*/ 	.word	0xffffffff


	//   ....[4]....
        /*0540*/ 	.word	0xffffffff


	//   ....[5]....
        /*0544*/ 	.word	0xffffffff


	//   ....[6]....
        /*0548*/ 	.word	0xffffffff


	//   ....[7]....
        /*054c*/ 	.word	0xffffffff


	//----- nvinfo : EIATTR_COOP_GROUP_INSTR_OFFSETS
	.align		4
.L_1547:
        /*0550*/ 	.byte	0x04, 0x28
        /*0552*/ 	.short	(.L_1549 - .L_1548)


	//   ....[0]....
.L_1548:
        /*0554*/ 	.word	0x000035f0


	//   ....[1]....
        /*0558*/ 	.word	0x00003620


	//   ....[2]....
        /*055c*/ 	.word	0x00003680


	//   ....[3]....
        /*0560*/ 	.word	0x000036a0


	//   ....[4]....
        /*0564*/ 	.word	0x00003760


	//   ....[5]....
        /*0568*/ 	.word	0x00003940


	//   ....[6]....
        /*056c*/ 	.word	0x00003950


	//   ....[7]....
        /*0570*/ 	.word	0x00003990


	//----- nvinfo : EIATTR_EXIT_INSTR_OFFSETS
	.align		4
.L_1549:
        /*0574*/ 	.byte	0x04, 0x1c
        /*0576*/ 	.short	(.L_1551 - .L_1550)


	//   ....[0]....
.L_1550:
        /*0578*/ 	.word	0x0000a250


	//   ....[1]....
        /*057c*/ 	.word	0x0000a270


	//----- nvinfo : EIATTR_MAX_THREADS
	.align		4
.L_1551:
        /*0580*/ 	.byte	0x04, 0x05
        /*0582*/ 	.short	(.L_1553 - .L_1552)
.L_1552:
        /*0584*/ 	.word	0x00000140
        /*0588*/ 	.word	0x00000001
        /*058c*/ 	.word	0x00000001


	//----- nvinfo : EIATTR_CRS_STACK_SIZE
	.align		4
.L_1553:
        /*0590*/ 	.byte	0x04, 0x1e
        /*0592*/ 	.short	(.L_1555 - .L_1554)
.L_1554:
        /*0594*/ 	.word	0x00000000


	//----- nvinfo : EIATTR_CBANK_PARAM_SIZE
	.align		4
.L_1555:
        /*0598*/ 	.byte	0x03, 0x19
        /*059a*/ 	.short	0x0048


	//----- nvinfo : EIATTR_PARAM_CBANK
	.align		4
        /*059c*/ 	.byte	0x04, 0x0a
        /*059e*/ 	.short	(.L_1557 - .L_1556)
	.align		4
.L_1556:
        /*05a0*/ 	.word	index@(.nv.constant0._ZN13group_norm_v214gn_cuda_kernelI13__nv_bfloat16Li320ELi1ELi16ELi80ELi256ELb1ELi128ELi320ELi320ELi4ELb0ELi74ELb0ELb1ENS_16CompileConditionILi900EEEEEvPT_PKS4_S7_S7_flPfS8_Pj)
        /*05a4*/ 	.short	0x0210
        /*05a6*/ 	.short	0x0048


	//----- nvinfo : EIATTR_SW_WAR
	.align		4
.L_1557:
        /*05a8*/ 	.byte	0x04, 0x36
        /*05aa*/ 	.short	(.L_1559 - .L_1558)
.L_1558:
        /*05ac*/ 	.word	0x00000008
.L_1559:


//--------------------- .nv.info._ZN13group_norm_v218gn_bwd_cuda_kernelI6__halfLi320ELi3ELi32ELi40ELi256ELb0ELb1ELi4ELi320ELi320ELi4ELb1ELi5ELb0ELb0ELNS_15WgradSyncMethodE2ENS_16CompileConditionILi900EEEEEvPT_S6_S6_PKS5_S8_S8_S8_PKfflPfPj --------------------------
	.section	.nv.info._ZN13group_norm_v218gn_bwd_cuda_kernelI6__halfLi320ELi3ELi32ELi40ELi256ELb0ELb1ELi4ELi320ELi320ELi4ELb1ELi5ELb0ELb0ELNS_15WgradSyncMethodE2ENS_16CompileConditionILi900EEEEEvPT_S6_S6_PKS5_S8_S8_S8_PKfflPfPj,"",@"SHT_CUDA_INFO"
	.sectionflags	@""
	.align	4


	//----- nvinfo : EIATTR_CUDA_API_VERSION
	.align		4
        /*0000*/ 	.byte	0x04, 0x37
        /*0002*/ 	.short	(.L_1561 - .L_1560)
.L_1560:
        /*0004*/ 	.word	0x00000082


	//----- nvinfo : EIATTR_KPARAM_INFO
	.align		4
.L_1561:
        /*0008*/ 	.byte	0x04, 0x17
        /*000a*/ 	.short	(.L_1563 - .L_1562)
.L_1562:
        /*000c*/ 	.word	0x00000000
        /*0010*/ 	.short	0x000b
        /*0012*/ 	.short	0x0058
        /*0014*/ 	.byte	0x00, 0xf0, 0x21, 0x00


	//----- nvinfo : EIATTR_KPARAM_INFO
	.align		4
.L_1563:
        /*0018*/ 	.byte	0x04, 0x17
        /*001a*/ 	.short	(.L_1565 - .L_1564)
.L_1564:
        /*001c*/ 	.word	0x00000000
        /*0020*/ 	.short	0x000a
        /*0022*/ 	.short	0x0050
        /*0024*/ 	.byte	0x00, 0xf0, 0x21, 0x00


	//----- nvinfo : EIATTR_KPARAM_INFO
	.align		4
.L_1565:
        /*0028*/ 	.byte	0x04, 0x17
        /*002a*/ 	.short	(.L_1567 - .L_1566)
.L_1566:
        /*002c*/ 	.word	0x00000000
        /*0030*/ 	.short	0x0009
        /*0032*/ 	.short	0x0048
        /*0034*/ 	.byte	0x00, 0xf0, 0x21, 0x00


	//----- nvinfo : EIATTR_KPARAM_INFO
	.align		4
.L_1567:
        /*0038*/ 	.byte	0x04, 0x17
        /*003a*/ 	.short	(.L_1569 - .L_1568)
.L_1568:
        /*003c*/ 	.word	0x00000000
        /*0040*/ 	.short	0x0008
        /*0042*/ 	.short	0x0040
        /*0044*/ 	.byte	0x00, 0xf0, 0x11, 0x00


	//----- nvinfo : EIATTR_KPARAM_INFO
	.align		4
.L_1569:
        /*0048*/ 	.byte	0x04, 0x17
        /*004a*/ 	.short	(.L_1571 - .L_1570)
.L_1570:
        /*004c*/ 	.word	0x00000000
        /*0050*/ 	.short	0x0007
        /*0052*/ 	.short	0x0038
        /*0054*/ 	.byte	0x00, 0xf0, 0x21, 0x00


	//----- nvinfo : EIATTR_KPARAM_INFO
	.align		4
.L_1571:
        /*0058*/ 	.byte	0x04, 0x17
        /*005a*/ 	.short	(.L_1573 - .L_1572)
.L_1572:
        /*005c*/ 	.word	0x00000000
        /*0060*/ 	.short	0x0006
        /*0062*/ 	.short	0x0030
        /*0064*/ 	.byte	0x00, 0xf0, 0x21, 0x00


	//----- nvinfo : EIATTR_KPARAM_INFO
	.align		4
.L_1573:
        /*0068*/ 	.byte	0x04, 0x17
        /*006a*/ 	.short	(.L_1575 - .L_1574)
.L_1574:
        /*006c*/ 	.word	0x00000000
        /*0070*/ 	.short	0x0005
        /*0072*/ 	.short	0x0028
        /*0074*/ 	.byte	0x00, 0xf0, 0x21, 0x00


	//----- nvinfo : EIATTR_KPARAM_INFO
	.align		4
.L_1575:
        /*0078*/ 	.byte	0x04, 0x17
        /*007a*/ 	.short	(.L_1577 - .L_1576)
.L_1576:
        /*007c*/ 	.word	0x00000000
        /*0080*/ 	.short	0x0004
        /*0082*/ 	.short	0x0020
        /*0084*/ 	.byte	0x00, 0xf0, 0x21, 0x00


	//----- nvinfo : EIATTR_KPARAM_INFO
	.align		4
.L_1577:
        /*0088*/ 	.byte	0x04, 0x17
        /*008a*/ 	.short	(.L_1579 - .L_1578)
.L_1578:
        /*008c*/ 	.word	0x00000000
        /*0090*/ 	.short	0x0003
        /*0092*/ 	.short	0x0018
        /*0094*/ 	.byte	0x00, 0xf0, 0x21, 0x00


	//----- nvinfo : EIATTR_KPARAM_INFO
	.align		4
.L_1579:
        /*0098*/ 	.byte	0x04, 0x17
        /*009a*/ 	.short	(.L_1581 - .L_1580)
.L_1580:
        /*009c*/ 	.word	0x00000000
        /*00a0*/ 	.short	0x0002
        /*00a2*/ 	.short	0x0010
        /*00a4*/ 	.byte	0x00, 0xf0, 0x21, 0x00


	//----- nvinfo : EIATTR_KPARAM_INFO
	.align		4
.L_1581:
        /*00a8*/ 	.byte	0x04, 0x17
        /*00aa*/ 	.short	(.L_1583 - .L_1582)
.L_1582:
        /*00ac*/ 	.word	0x00000000
        /*00b0*/ 	.short	0x0001
        /*00b2*/ 	.short	0x0008
        /*00b4*/ 	.byte	0x00, 0xf0, 0x21, 0x00


	//----- nvinfo : EIATTR_KPARAM_INFO
	.align		4
.L_1583:
        /*00b8*/ 	.byte	0x04, 0x17
        /*00ba*/ 	.short	(.L_1585 - .L_1584)
.L_1584:
        /*00bc*/ 	.word	0x00000000
        /*00c0*/ 	.short	0x0000
        /*00c2*/ 	.short	0x0000
        /*00c4*/ 	.byte	0x00, 0xf0, 0x21, 0x00


	//----- nvinfo : EIATTR_SPARSE_MMA_MASK
	.align		4
.L_1585:
        /*00c8*/ 	.byte	0x03, 0x50
        /*00ca*/ 	.short	0x0000


	//----- nvinfo : EIATTR_MAXREG_COUNT
	.align		4
        /*00cc*/ 	.byte	0x03, 0x1b
        /*00ce*/ 	.short	0x0040


	//----- nvinfo : EIATTR_NUM_BARRIERS
	.align		4
        /*00d0*/ 	.byte	0x02, 0x4c
        /*00d2*/ 	.byte	0x01
	.zero		1


	//----- nvinfo : EIATTR_MERCURY_ISA_VERSION
	.align		4
        /*00d4*/ 	.byte	0x03, 0x5f
        /*00d6*/ 	.short	0x0101


	//----- nvinfo : EIATTR_COOP_GROUP_MASK_REGIDS
	.align		4
        /*00d8*/ 	.byte	0x04, 0x29
        /*00da*/ 	.short	(.L_1587 - .L_1586)


	//   ....[0]....
.L_1586:
        /*00dc*/ 	.word	0xffffffff


	//   ....[1]....
        /*00e0*/ 	.word	0xffffffff


	//   ....[2]....
        /*00e4*/ 	.word	0xffffffff


	//   ....[3]....
        /*00e8*/ 	.word	0xffffffff


	//   ....[4]....
        /*00ec*/ 	.word	0xffffffff


	//   ....[5]....
        /*00f0*/ 	.word	0xffffffff


	//   ....[6]....
        /*00f4*/ 	.word	0xffffffff


	//   ....[7]....
        /*00f8*/ 	.word	0xffffffff


	//   ....[8]....
        /*00fc*/ 	.word	0xffffffff


	//   ....[9]....
        /*0100*/ 	.word	0xffffffff


	//   ....[10]....
        /*0104*/ 	.word	0xffffffff


	//   ....[11]....
        /*0108*/ 	.word	0xffffffff


	//   ....[12]....
        /*010c*/ 	.word	0xffffffff


	//   ....[13]....
        /*0110*/ 	.word	0xffffffff


	//   ....[14]....
        /*0114*/ 	.word	0x05000017


	//   ....[15]....
        /*0118*/ 	.word	0x05000016


	//   ....[16]....
        /*011c*/ 	.word	0x05000018


	//   ....[17]....
        /*0120*/ 	.word	0x05000019


	//   ....[18]....
        /*0124*/ 	.word	0x0500001b


	//   ....[19]....
        /*0128*/ 	.word	0x0500001a


	//   ....[20]....
        /*012c*/ 	.word	0x0500001c


	//   ....[21]....
        /*0130*/ 	.word	0x05000011


	//   ....[22]....
        /*0134*/ 	.word	0x0500001b


	//   ....[23]....
        /*0138*/ 	.word	0x0500001a


	//   ....[24]....
        /*013c*/ 	.word	0x0500001c


	//   ....[25]....
        /*0140*/ 	.word	0x0500001d


	//   ....[26]....
        /*0144*/ 	.word	0x0500001f


	//   ....[27]....
        /*0148*/ 	.word	0x0500001e


	//   ....[28]....
        /*014c*/ 	.word	0x05000022


	//   ....[29]....
        /*0150*/ 	.word	0x05000011


	//   ....[30]....
        /*0154*/ 	.word	0x0500001b


	//   ....[31]....
        /*0158*/ 	.word	0x0500001a


	//   ....[32]....
        /*015c*/ 	.word	0x0500001c


	//   ....[33]....
        /*0160*/ 	.word	0x0500001d


	//   ....[34]....
        /*0164*/ 	.word	0x0500001f


	//   ....[35]....
        /*0168*/ 	.word	0x0500001e


	//   ....[36]....
        /*016c*/ 	.word	0x05000022


	//   ....[37]....
        /*0170*/ 	.word	0x05000011


	//   ....[38]....
        /*0174*/ 	.word	0x0500001d


	//   ....[39]....
        /*0178*/ 	.word	0x05000020


	//   ....[40]....
        /*017c*/ 	.word	0x0500001d


	//   ....[41]....
        /*0180*/ 	.word	0x05000028


	//   ....[42]....
        /*0184*/ 	.word	0x05000025


	//   ....[43]....
        /*0188*/ 	.word	0x0500001f


	//   ....[44]....
        /*018c*/ 	.word	0x0500001c


	//   ....[45]....
        /*0190*/ 	.word	0x0500001e


	//   ....[46]....
        /*0194*/ 	.word	0x05000019


	//   ....[47]....
        /*0198*/ 	.word	0x0500001c


	//   ....[48]....
        /*019c*/ 	.word	0x05000018


	//   ....[49]....
        /*01a0*/ 	.word	0x05000016


	//   ....[50]....
        /*01a4*/ 	.word	0x0500001a


	//   ....[51]....
        /*01a8*/ 	.word	0x0500001f


	//   ....[52]....
        /*01ac*/ 	.word	0x0500001d


	//   ....[53]....
        /*01b0*/ 	.word	0x05000017


	//   ....[54]....
        /*01b4*/ 	.word	0x05000020


	//   ....[55]....
        /*01b8*/ 	.word	0x05000019


	//   ....[56]....
        /*01bc*/ 	.word	0x05000016


	//   ....[57]....
        /*01c0*/ 	.word	0x05000015


	//   ....[58]....
        /*01c4*/ 	.word	0x0500001a


	//   ....[59]....
        /*01c8*/ 	.word	0x05000014


	//   ....[60]....
        /*01cc*/ 	.word	0x05000022


	//   ....[61]....
        /*01d0*/ 	.word	0x05000011


	//   ....[62]....
        /*01d4*/ 	.word	0x05000029


	//   ....[63]....
        /*01d8*/ 	.word	0x05000024


	//   ....[64]....
        /*01dc*/ 	.word	0x05000023


	//   ....[65]....
        /*01e0*/ 	.word	0x0500002a


	//   ....[66]....
        /*01e4*/ 	.word	0x0500002d


	//   ....[67]....
        /*01e8*/ 	.word	0x05000022


	//   ....[68]....
        /*01ec*/ 	.word	0x05000025


	//   ....[69]....
        /*01f0*/ 	.word	0x05000020


	//   ....[70]....
        /*01f4*/ 	.word	0x0500001c


	//   ....[71]....
        /*01f8*/ 	.word	0x0500001c


	//   ....[72]....
        /*01fc*/ 	.word	0x0500001c


	//   ....[73]....
        /*0200*/ 	.word	0x0500001c


	//   ....[74]....
        /*0204*/ 	.word	0x0500001c


	//   ....[75]....
        /*0208*/ 	.word	0x0500001c


	//   ....[76]....
        /*020c*/ 	.word	0x0500001c


	//   ....[77]....
        /*0210*/ 	.word	0x0500001c


	//   ....[78]....
        /*0214*/ 	.word	0x0500001c


	//   ....[79]....
        /*0218*/ 	.word	0x0500001c


	//   ....[80]....
        /*021c*/ 	.word	0x0500001c


	//   ....[81]....
        /*0220*/ 	.word	0x0500001c


	//   ....[82]....
        /*0224*/ 	.word	0x0500001c


	//   ....[83]....
        /*0228*/ 	.word	0x0500001c


	//   ....[84]....
        /*022c*/ 	.word	0x0500001c


	//   ....[85]....
        /*0230*/ 	.word	0x0500001c


	//   ....[86]....
        /*0234*/ 	.word	0x0500001c


	//   ....[87]....
        /*0238*/ 	.word	0x0500001c


	//   ....[88]....
        /*023c*/ 	.word	0x0500001c


	//   ....[89]....
        /*0240*/ 	.word	0x0500001c


	//   ....[90]....
        /*0244*/ 	.word	0x0500001c


	//   ....[91]....
        /*0248*/ 	.word	0x0500001c


	//   ....[92]....
        /*024c*/ 	.word	0x0500001c


	//   ....[93]....
        /*0250*/ 	.word	0x0500001c


	//   ....[94]....
        /*0254*/ 	.word	0x0500001c


	//   ....[95]....
        /*0258*/ 	.word	0x0500001c


	//   ....[96]....
        /*025c*/ 	.word	0x0500001c


	//   ....[97]....
        /*0260*/ 	.word	0x0500001c


	//   ....[98]....
        /*0264*/ 	.word	0x0500001c


	//   ....[99]....
        /*0268*/ 	.word	0x0500001c


	//   ....[100]....
        /*026c*/ 	.word	0x0500001c


	//   ....[101]....
        /*0270*/ 	.word	0x0500001c


	//   ....[102]....
        /*0274*/ 	.word	0x0500001c


	//   ....[103]....
        /*0278*/ 	.word	0x0500001c


	//   ....[104]....
        /*027c*/ 	.word	0x0500001c


	//   ....[105]....
        /*0280*/ 	.word	0x0500001c


	//   ....[106]....
        /*0284*/ 	.word	0x0500001c


	//   ....[107]....
        /*0288*/ 	.word	0x0500001c


	//   ....[108]....
        /*028c*/ 	.word	0x0500001c


	//   ....[109]....
        /*0290*/ 	.word	0x0500001c


	//   ....[110]....
        /*0294*/ 	.word	0x0500001c


	//   ....[111]....
        /*0298*/ 	.word	0x0500001c


	//   ....[112]....
        /*029c*/ 	.word	0x0500001c


	//   ....[113]....
        /*02a0*/ 	.word	0x0500001c


	//   ....[114]....
        /*02a4*/ 	.word	0x0500001c


	//   ....[115]....
        /*02a8*/ 	.word	0x0500001c


	//   ....[116]....
        /*02ac*/ 	.word	0x0500001c


	//   ....[117]....
        /*02b0*/ 	.word	0x0500001c


	//   ....[118]....
        /*02b4*/ 	.word	0x0500001c


	//   ....[119]....
        /*02b8*/ 	.word	0x0500001c


	//   ....[120]....
        /*02bc*/ 	.word	0x0500001c


	//   ....[121]....
        /*02c0*/ 	.word	0x0500001c


	//   ....[122]....
        /*02c4*/ 	.word	0x0500001c


	//   ....[123]....
        /*02c8*/ 	.word	0x0500001c


	//   ....[124]....
        /*02cc*/ 	.word	0x0500001c


	//   ....[125]....
        /*02d0*/ 	.word	0x0500001c


	//----- nvinfo : EIATTR_COOP_GROUP_INSTR_OFFSETS
	.align		4
.L_1587:
        /*02d4*/ 	.byte	0x04, 0x28
        /*02d6*/ 	.short	(.L_1589 - .L_1588)


	//   ....[0]....
.L_1588:
        /*02d8*/ 	.word	0x00001260


	//   ....[1]....
        /*02dc*/ 	.word	0x00001270


	//   ....[2]....
        /*02e0*/ 	.word	0x000012e0


	//   ....[3]....
        /*02e4*/ 	.word	0x00001310


	//   ....[4]....
        /*02e8*/ 	.word	0x000018f0


	//   ....[5]....
        /*02ec*/ 	.word	0x00001900


	//   ....[6]....
        /*02f0*/ 	.word	0x00001930


	//   ....[7]....
        /*02f4*/ 	.word	0x00001940


	//   ....[8]....
        /*02f8*/ 	.word	0x00001970


	//   ....[9]....
        /*02fc*/ 	.word	0x00001980


	//   ....[10]....
        /*0300*/ 	.word	0x000019d0


	//   ....[11]....
        /*0304*/ 	.word	0x00001a00


	//   ....[12]....
        /*0308*/ 	.word	0x00001a40


	//   ....[13]....
        /*030c*/ 	.word	0x00001a50


	//   ....[14]....
        /*0310*/ 	.word	0x00002ba0


	//   ....[15]....
        /*0314*/ 	.word	0x00002bd0


	//   ....[16]....
        /*0318*/ 	.word	0x00002c00


	//   ....[17]....
        /*031c*/ 	.word	0x00002c20


	//   ....[18]....
        /*0320*/ 	.word	0x00002c50


	//   ....[19]....
        /*0324*/ 	.word	0x00002c60


	//   ....[20]....
        /*0328*/ 	.word	0x00002c90


	//   ....[21]....
        /*032c*/ 	.word	0x00002ca0


	//   ....[22]....
        /*0330*/ 	.word	0x00002e90


	//   ....[23]....
        /*0334*/ 	.word	0x00002ec0


	//   ....[24]....
        /*0338*/ 	.word	0x00002ef0


	//   ....[25]....
        /*033c*/ 	.word	0x00002f10


	//   ....[26]....
        /*0340*/ 	.word	0x00002f40


	//   ....[27]....
        /*0344*/ 	.word	0x00002f50


	//   ....[28]....
        /*0348*/ 	.word	0x00002f80


	//   ....[29]....
        /*034c*/ 	.word	0x00002f90


	//   ....[30]....
        /*0350*/ 	.word	0x00003120


	//   ....[31]....
        /*0354*/ 	.word	0x00003150


	//   ....[32]....
        /*0358*/ 	.word	0x00003180


	//   ....[33]....
        /*035c*/ 	.word	0x000031a0


	//   ....[34]....
        /*0360*/ 	.word	0x000031d0


	//   ....[35]....
        /*0364*/ 	.word	0x000031e0


	//   ....[36]....
        /*0368*/ 	.word	0x00003210


	//   ....[37]....
        /*036c*/ 	.word	0x00003220


	//   ....[38]....
        /*0370*/ 	.word	0x00003580


	//   ....[39]....
        /*0374*/ 	.word	0x00003590


	//   ....[40]....
        /*0378*/ 	.word	0x00003610


	//   ....[41]....
        /*037c*/ 	.word	0x00003630


	//   ....[42]....
        /*0380*/ 	.word	0x00003670


	//   ....[43]....
        /*0384*/ 	.word	0x00003680


	//   ....[44]....
        /*0388*/ 	.word	0x00003690


	//   ....[45]....
        /*038c*/ 	.word	0x000036c0


	//   ....[46]....
        /*0390*/ 	.word	0x00003720


	//   ....[47]....
        /*0394*/ 	.word	0x00003760


	//   ....[48]....
        /*0398*/ 	.word	0x000037a0


	//   ....[49]....
        /*039c*/ 	.word	0x000037b0


	//   ....[50]....
        /*03a0*/ 	.word	0x000037e0


	//   ....[51]....
        /*03a4*/ 	.word	0x000037f0


	//   ....[52]....
        /*03a8*/ 	.word	0x00003820


	//   ....[53]....
        /*03ac*/ 	.word	0x00003840


	//   ....[54]....
        /*03b0*/ 	.word	0x00003850


	//   ....[55]....
        /*03b4*/ 	.word	0x00003890


	//   ....[56]....
        /*03b8*/ 	.word	0x000038f0


	//   ....[57]....
        /*03bc*/ 	.word	0x00003920


	//   ....[58]....
        /*03c0*/ 	.word	0x00003940


	//   ....[59]....
        /*03c4*/ 	.word	0x00003970


	//   ....[60]....
        /*03c8*/ 	.word	0x00003980


	//   ....[61]....
        /*03cc*/ 	.word	0x000039b0


	//   ....[62]....
        /*03d0*/ 	.word	0x000039d0


	//   ....[63]....
        /*03d4*/ 	.word	0x00003a00


	//   ....[64]....
        /*03d8*/ 	.word	0x00003a20


	//   ....[65]....
        /*03dc*/ 	.word	0x00003a50


	//   ....[66]....
        /*03e0*/ 	.word	0x00003a80


	//   ....[67]....
        /*03e4*/ 	.word	0x00003ad0


	//   ....[68]....
        /*03e8*/ 	.word	0x00003be0


	//   ....[69]....
        /*03ec*/ 	.word	0x00003c40


	//   ....[70]....
        /*03f0*/ 	.word	0x00003df0


	//   ....[71]....
        /*03f4*/ 	.word	0x00003e40


	//   ....[72]....
        /*03f8*/ 	.word	0x00003eb0


	//   ....[73]....
        /*03fc*/ 	.word	0x00003f10


	//   ....[74]....
        /*0400*/ 	.word	0x00003f80


	//   ....[75]....
        /*0404*/ 	.word	0x00003fe0


	//   ....[76]....
        /*0408*/ 	.word	0x00004050


	//   ....[77]....
        /*040c*/ 	.word	0x000040b0


	//   ....[78]....
        /*0410*/ 	.word	0x00004150


	//   ....[79]....
        /*0414*/ 	.word	0x000041e0


	//   ....[80]....
        /*0418*/ 	.word	0x00004250


	//   ....[81]....
        /*041c*/ 	.word	0x000042b0


	//   ....[82]....
        /*0420*/ 	.word	0x00004320


	//   ....[83]....
        /*0424*/ 	.word	0x00004380


	//   ....[84]....
        /*0428*/ 	.word	0x000043f0


	//   ....[85]....
        /*042c*/ 	.word	0x00004450


	//   ....[86]....
        /*0430*/ 	.word	0x000044f0


	//   ....[87]....
        /*0434*/ 	.word	0x00004580


	//   ....[88]....
        /*0438*/ 	.word	0x000045f0


	//   ....[89]....
        /*043c*/ 	.word	0x00004650


	//   ....[90]....
        /*0440*/ 	.word	0x000046c0


	//   ....[91]....
        /*0444*/ 	.word	0x00004720


	//   ....[92]....
        /*0448*/ 	.word	0x00004790


	//   ....[93]....
        /*044c*/ 	.word	0x000047f0


	//   ....[94]....
        /*0450*/ 	.word	0x00004890


	//   ....[95]....
        /*0454*/ 	.word	0x00004950


	//   ....[96]....
        /*0458*/ 	.word	0x00004a50


	//   ....[97]....
        /*045c*/ 	.word	0x00004aa0


	//   ....[98]....
        /*0460*/ 	.word	0x00004b60


	//   ....[99]....
        /*0464*/ 	.word	0x00004bb0


	//   ....[100]....
        /*0468*/ 	.word	0x00004c20


	//   ....[101]....
        /*046c*/ 	.word	0x00004c70


	//   ....[102]....
        /*0470*/ 	.word	0x00004ce0


	//   ....[103]....
        /*0474*/ 	.word	0x00004d40


	//   ....[104]....
        /*0478*/ 	.word	0x00004db0


	//   ....[105]....
        /*047c*/ 	.word	0x00004e10


	//   ....[106]....
        /*0480*/ 	.word	0x00004eb0


	//   ....[107]....
        /*0484*/ 	.word	0x00004f30


	//   ....[108]....
        /*0488*/ 	.word	0x00004fc0


	//   ....[109]....
        /*048c*/ 	.word	0x00005030


	//   ....[110]....
        /*0490*/ 	.word	0x000050a0


	//   ....[111]....
        /*0494*/ 	.word	0x00005100


	//   ....[112]....
        /*0498*/ 	.word	0x00005180


	//   ....[113]....
        /*049c*/ 	.word	0x00005200


	//   ....[114]....
        /*04a0*/ 	.word	0x000052a0


	//   ....[115]....
        /*04a4*/ 	.word	0x00005310


	//   ....[116]....
        /*04a8*/ 	.word	0x000053a0


	//   ....[117]....
        /*04ac*/ 	.word	0x00005440


	//   ....[118]....
        /*04b0*/ 	.word	0x000054d0


	//   ....[119]....
        /*04b4*/ 	.word	0x00005530


	//   ....[120]....
        /*04b8*/ 	.word	0x000055a0


	//   ....[121]....
        /*04bc*/ 	.word	0x00005620


	//   ....[122]....
        /*04c0*/ 	.word	0x000056c0


	//   ....[123]....
        /*04c4*/ 	.word	0x00005770


	//   ....[124]....
        /*04c8*/ 	.word	0x00005880


	//   ....[125]....
        /*04cc*/ 	.word	0x00005900


	//----- nvinfo : EIATTR_EXIT_INSTR_OFFSETS
	.align		4
.L_1589:
        /*04d0*/ 	.byte	0x04, 0x1c
        /*04d2*/ 	.short	(.L_1591 - .L_1590)


	//   ....[0]....
.L_1590:
        /*04d4*/ 	.word	0x00001ca0


	//   ....[1]....
        /*04d8*/ 	.word	0x00003d90


	//----- nvinfo : EIATTR_MAX_THREADS
	.align		4
.L_1591:
        /*04dc*/ 	.byte	0x04, 0x05
        /*04de*/ 	.short	(.L_1593 - .L_1592)
.L_1592:
        /*04e0*/ 	.word	0x00000140
        /*04e4*/ 	.word	0x00000001
        /*04e8*/ 	.word	0x00000001


	//----- nvinfo : EIATTR_CRS_STACK_SIZE
	.align		4
.L_1593:
        /*04ec*/ 	.byte	0x04, 0x1e
        /*04ee*/ 	.short	(.L_1595 - .L_1594)
.L_1594:
        /*04f0*/ 	.word	0x00000000


	//----- nvinfo : EIATTR_CBANK_PARAM_SIZE
	.align		4
.L_1595:
        /*04f4*/ 	.byte	0x03, 0x19
        /*04f6*/ 	.short	0x0060


	//----- nvinfo : EIATTR_PARAM_CBANK
	.align		4
        /*04f8*/ 	.byte	0x04, 0x0a
        /*04fa*/ 	.short	(.L_1597 - .L_1596)
	.align		4
.L_1596:
        /*04fc*/ 	.word	index@(.nv.constant0._ZN13group_norm_v218gn_bwd_cuda_kernelI6__halfLi320ELi3ELi32ELi40ELi256ELb0ELb1ELi4ELi320ELi320ELi4ELb1ELi5ELb0ELb0ELNS_15WgradSyncMethodE2ENS_16CompileConditionILi900EEEEEvPT_S6_S6_PKS5_S8_S8_S8_PKfflPfPj)
        /*0500*/ 	.short	0x0210
        /*0502*/ 	.short	0x0060


	//----- nvinfo : EIATTR_SW_WAR
	.align		4
.L_1597:
        /*0504*/ 	.byte	0x04, 0x36
        /*0506*/ 	.short	(.L_1599 - .L_1598)
.L_1598:
        /*0508*/ 	.word	0x00000008
.L_1599:


//--------------------- .nv.info._ZN13group_norm_v218gn_bwd_cuda_kernelI6__halfLi320ELi1ELi32ELi40ELi256ELb0ELb1ELi8ELi320ELi320ELi4ELb1ELi4ELb0ELb0ELNS_15WgradSyncMethodE3ENS_16CompileConditionILi900EEEEEvPT_S6_S6_PKS5_S8_S8_S8_PKfflPfPj --------------------------
	.section	.nv.info._ZN13group_norm_v218gn_bwd_cuda_kernelI6__halfLi320ELi1ELi32ELi40ELi256ELb0ELb1ELi8ELi320ELi320ELi4ELb1ELi4ELb0ELb0ELNS_15WgradSyncMethodE3ENS_16CompileConditionILi900EEEEEvPT_S6_S6_PKS5_S8_S8_S8_PKfflPfPj,"",@"SHT_CUDA_INFO"
	.sectionflags	@""
	.align	4


	//----- nvinfo : EIATTR_CUDA_API_VERSION
	.align		4
        /*0000*/ 	.byte	0x04, 0x37
        /*0002*/ 	.short	(.L_1601 - .L_1600)
.L_1600:
        /*0004*/ 	.word	0x00000082


	//----- nvinfo : EIATTR_KPARAM_INFO
	.align		4
.L_1601:
        /*0008*/ 	.byte	0x04, 0x17
        /*000a*/ 	.short	(.L_1603 - .L_1602)
.L_1602:
        /*000c*/ 	.word	0x00000000
        /*0010*/ 	.short	0x000b
        /*0012*/ 	.short	0x0058
        /*0014*/ 	.byte	0x00, 0xf0, 0x21, 0x00


	//----- nvinfo : EIATTR_KPARAM_INFO
	.align		4
.L_1603:
        /*0018*/ 	.byte	0x04, 0x17
        /*001a*/ 	.short	(.L_1605 - .L_1604)
.L_1604:
        /*001c*/ 	.word	0x00000000
        /*0020*/ 	.short	0x000a
        /*0022*/ 	.short	0x0050
        /*0024*/ 	.byte	0x00, 0xf0, 0x21, 0x00


	//----- nvinfo : EIATTR_KPARAM_INFO
	.align		4
.L_1605:
        /*0028*/ 	.byte	0x04, 0x17
        /*002a*/ 	.short	(.L_1607 - .L_1606)
.L_1606:
        /*002c*/ 	.word	0x00000000
        /*0030*/ 	.short	0x0009
        /*0032*/ 	.short	0x0048
        /*0034*/ 	.byte	0x00, 0xf0, 0x21, 0x00


	//----- nvinfo : EIATTR_KPARAM_INFO
	.align		4
.L_1607:
        /*0038*/ 	.byte	0x04, 0x17
        /*003a*/ 	.short	(.L_1609 - .L_1608)
.L_1608:
        /*003c*/ 	.word	0x00000000
        /*0040*/ 	.short	0x0008
        /*0042*/ 	.short	0x0040
        /*0044*/ 	.byte	0x00, 0xf0, 0x11, 0x00


	//----- nvinfo : EIATTR_KPARAM_INFO
	.align		4
.L_1609:
        /*0048*/ 	.byte	0x04, 0x17
        /*004a*/ 	.short	(.L_1611 - .L_1610)
.L_1610:
        /*004c*/ 	.word	0x00000000
        /*0050*/ 	.short	0x0007
        /*0052*/ 	.short	0x0038
        /*0054*/ 	.byte	0x00, 0xf0, 0x21, 0x00


	//----- nvinfo : EIATTR_KPARAM_INFO
	.align		4
.L_1611:
        /*0058*/ 	.byte	0x04, 0x17
        /*005a*/ 	.short	(.L_1613 - .L_1612)
.L_1612:
        /*005c*/ 	.word	0x00000000
        /*0060*/ 	.short	0x0006
        /*0062*/ 	.short	0x0030
        /*0064*/ 	.byte	0x00, 0xf0, 0x21, 0x00


	//----- nvinfo : EIATTR_KPARAM_INFO
	.align		4
.L_1613:
        /*0068*/ 	.byte	0x04, 0x17
        /*006a*/ 	.short	(.L_1615 - .L_1614)
.L_1614:
        /*006c*/ 	.word	0x00000000
        /*0070*/ 	.short	0x0005
        /*0072*/ 	.short	0x0028
        /*0074*/ 	.byte	0x00, 0xf0, 0x21, 0x00


	//----- nvinfo : EIATTR_KPARAM_INFO
	.align		4
.L_1615:
        /*0078*/ 	.byte	0x04, 0x17
        /*007a*/ 	.short	(.L_1617 - .L_1616)
.L_1616:
        /*007c*/ 	.word	0x00000000
        /*0080*/ 	.short	0x0004
        /*0082*/ 	.short	0x0020
        /*0084*/ 	.byte	0x00, 0xf0, 0x21, 0x00


	//----- nvinfo : EIATTR_KPARAM_INFO
	.align		4
.L_1617:
        /*0088*/ 	.byte	0x04, 0x17
        /*008a*/ 	.short	(.L_1619 - .L_1618)
.L_1618:
        /*008c*/ 	.word	0x00000000
        /*0090*/ 	.short	0x0003
        /*0092*/ 	.short	0x0018
        /*0094*/ 	.byte	0x00, 0xf0, 0x21, 0x00


	//----- nvinfo : EIATTR_KPARAM_INFO
	.align		4
.L_1619:
        /*0098*/ 	.byte	0x04, 0x17
        /*009a*/ 	.short	(.L_1621 - .L_1620)
.L_1620:
        /*009c*/ 	.word	0x00000000
        /*00a0*/ 	.short	0x0002
        /*00a2*/ 	.short	0x0010
        /*00a4*/ 	.byte	0x00, 0xf0, 0x21, 0x00


	//----- nvinfo : EIATTR_KPARAM_INFO
	.align		4
.L_1621:
        /*00a8*/ 	.byte	0x04, 0x17
        /*00aa*/ 	.short	(.L_1623 - .L_1622)
.L_1622:
        /*00ac*/ 	.word	0x00000000
        /*00b0*/ 	.short	0x0001
        /*00b2*/ 	.short	0x0008
        /*00b4*/ 	.byte	0x00, 0xf0, 0x21, 0x00


	//----- nvinfo : EIATTR_KPARAM_INFO
	.align		4
.L_1623:
        /*00b8*/ 	.byte	0x04, 0x17
        /*00ba*/ 	.short	(.L_1625 - .L_1624)
.L_1624:
        /*00bc*/ 	.word	0x00000000
        /*00c0*/ 	.short	0x0000
        /*00c2*/ 	.short	0x0000
        /*00c4*/ 	.byte	0x00, 0xf0, 0x21, 0x00


	//----- nvinfo : EIATTR_SPARSE_MMA_MASK
	.align		4
.L_1625:
        /*00c8*/ 	.byte	0x03, 0x50
        /*00ca*/ 	.short	0x0000


	//----- nvinfo : EIATTR_MAXREG_COUNT
	.align		4
        /*00cc*/ 	.byte	0x03, 0x1b
        /*00ce*/ 	.short	0x00a8


	//----- nvinfo : EIATTR_NUM_BARRIERS
	.align		4
        /*00d0*/ 	.byte	0x02, 0x4c
        /*00d2*/ 	.byte	0x01
	.zero		1


	//----- nvinfo : EIATTR_MERCURY_ISA_VERSION
	.align		4
        /*00d4*/ 	.byte	0x03, 0x5f
        /*00d6*/ 	.short	0x0101


	//----- nvinfo : EIATTR_COOP_GROUP_MASK_REGIDS
	.align		4
        /*00d8*/ 	.byte	0x04, 0x29
        /*00da*/ 	.short	(.L_1627 - .L_1626)


	//   ....[0]....
.L_1626:
        /*00dc*/ 	.word	0xffffffff


	//   ....[1]....
        /*00e0*/ 	.word	0xffffffff


	//   ....[2]....
        /*00e4*/ 	.word	0xffffffff


	//   ....[3]....
        /*00e8*/ 	.word	0xffffffff


	//   ....[4]....
        /*00ec*/ 	.word	0xffffffff


	//   ....[5]....
        /*00f0*/ 	.word	0xffffffff


	//   ....[6]....
        /*00f4*/ 	.word	0xffffffff


	//   ....[7]....
        /*00f8*/ 	.word	0xffffffff


	//   ....[8]....
        /*00fc*/ 	.word	0xffffffff


	//   ....[9]....
        /*0100*/ 	.word	0xffffffff


	//   ....[10]....
        /*0104*/ 	.word	0xffffffff


	//   ....[11]....
        /*0108*/ 	.word	0xffffffff


	//   ....[12]....
        /*010c*/ 	.word	0xffffffff


	//   ....[13]....
        /*0110*/ 	.word	0xffffffff


	//   ....[14]....
        /*0114*/ 	.word	0x05000007


	//   ....[15]....
        /*0118*/ 	.word	0x05000006


	//   ....[16]....
        /*011c*/ 	.word	0x05000008


	//   ....[17]....
        /*0120*/ 	.word	0x05000009


	//   ....[18]....
        /*0124*/ 	.word	0x0500000f


	//   ....[19]....
        /*0128*/ 	.word	0x05000002


	//   ....[20]....
        /*012c*/ 	.word	0x05000006


	//   ....[21]....
        /*0130*/ 	.word	0x05000003


	//   ....[22]....
        /*0134*/ 	.word	0x05000006


	//   ....[23]....
        /*0138*/ 	.word	0x05000007


	//   ....[24]....
        /*013c*/ 	.word	0x05000009


	//   ....[25]....
        /*0140*/ 	.word	0x05000008


	//   ....[26]....
        /*0144*/ 	.word	0x05000014


	//   ....[27]....
        /*0148*/ 	.word	0x05000013


	//   ....[28]....
        /*014c*/ 	.word	0x05000007


	//   ....[29]....
        /*0150*/ 	.word	0x0500000a


	//   ....[30]....
        /*0154*/ 	.word	0x05000006


	//   ....[31]....
        /*0158*/ 	.word	0x05000007


	//   ....[32]....
        /*015c*/ 	.word	0x05000009


	//   ....[33]....
        /*0160*/ 	.word	0x05000008


	//   ....[34]....
        /*0164*/ 	.word	0x05000014


	//   ....[35]....
        /*0168*/ 	.word	0x05000013


	//   ....[36]....
        /*016c*/ 	.word	0x05000007


	//   ....[37]....
        /*0170*/ 	.word	0x0500000a


	//   ....[38]....
        /*0174*/ 	.word	0x0500000a


	//   ....[39]....
        /*0178*/ 	.word	0x05000007


	//   ....[40]....
        /*017c*/ 	.word	0x0500000d


	//   ....[41]....
        /*0180*/ 	.word	0x05000009


	//   ....[42]....
        /*0184*/ 	.word	0x05000006


	//   ....[43]....
        /*0188*/ 	.word	0x0500000f


	//   ....[44]....
        /*018c*/ 	.word	0x05000007


	//   ....[45]....
        /*0190*/ 	.word	0x0500000d


	//   ....[46]....
        /*0194*/ 	.word	0x05000006


	//   ....[47]....
        /*0198*/ 	.word	0x0500000c


	//   ....[48]....
        /*019c*/ 	.word	0x05000014


	//   ....[49]....
        /*01a0*/ 	.word	0x05000010


	//   ....[50]....
        /*01a4*/ 	.word	0x05000008


	//   ....[51]....
        /*01a8*/ 	.word	0x05000009


	//   ....[52]....
        /*01ac*/ 	.word	0x0500000a


	//   ....[53]....
        /*01b0*/ 	.word	0x0500001a


	//   ....[54]....
        /*01b4*/ 	.word	0x05000005


	//   ....[55]....
        /*01b8*/ 	.word	0x0500001b


	//   ....[56]....
        /*01bc*/ 	.word	0x05000006


	//   ....[57]....
        /*01c0*/ 	.word	0x05000017


	//   ....[58]....
        /*01c4*/ 	.word	0x05000004


	//   ....[59]....
        /*01c8*/ 	.word	0x05000019


	//   ....[60]....
        /*01cc*/ 	.word	0x0500000e


	//   ....[61]....
        /*01d0*/ 	.word	0x0500000f


	//   ....[62]....
        /*01d4*/ 	.word	0x0500001d


	//   ....[63]....
        /*01d8*/ 	.word	0x05000013


	//   ....[64]....
        /*01dc*/ 	.word	0x05000017


	//   ....[65]....
        /*01e0*/ 	.word	0x05000012


	//   ....[66]....
        /*01e4*/ 	.word	0x05000019


	//   ....[67]....
        /*01e8*/ 	.word	0x05000016


	//   ....[68]....
        /*01ec*/ 	.word	0x0500000d


	//   ....[69]....
        /*01f0*/ 	.word	0x0500000a


	//   ....[70]....
        /*01f4*/ 	.word	0x05000006


	//   ....[71]....
        /*01f8*/ 	.word	0x05000006


	//   ....[72]....
        /*01fc*/ 	.word	0x05000006


	//   ....[73]....
        /*0200*/ 	.word	0x05000006


	//   ....[74]....
        /*0204*/ 	.word	0x05000006


	//   ....[75]....
        /*0208*/ 	.word	0x05000006


	//   ....[76]....
        /*020c*/ 	.word	0x05000006


	//   ....[77]....
        /*0210*/ 	.word	0x05000006


	//   ....[78]....
        /*0214*/ 	.word	0x05000006


	//   ....[79]....
        /*0218*/ 	.word	0x05000006


	//   ....[80]....
        /*021c*/ 	.word	0x05000006


	//   ....[81]....
        /*0220*/ 	.word	0x05000006


	//   ....[82]....
        /*0224*/ 	.word	0x05000006


	//   ....[83]....
        /*0228*/ 	.word	0x05000006


	//   ....[84]....
        /*022c*/ 	.word	0x05000006


	//   ....[85]....
        /*0230*/ 	.word	0x05000006


	//   ....[86]....
        /*0234*/ 	.word	0x05000006


	//   ....[87]....
        /*0238*/ 	.word	0x05000006


	//   ....[88]....
        /*023c*/ 	.word	0x05000006


	//   ....[89]....
        /*0240*/ 	.word	0x05000006


	//   ....[90]....
        /*0244*/ 	.word	0x05000006


	//   ....[91]....
        /*0248*/ 	.word	0x05000006


	//   ....[92]....
        /*024c*/ 	.word	0x05000006


	//   ....[93]....
        /*0250*/ 	.word	0x05000006


	//   ....[94]....
        /*0254*/ 	.word	0x05000006


	//   ....[95]....
        /*0258*/ 	.word	0x05000006


	//   ....[96]....
        /*025c*/ 	.word	0x05000006


	//   ....[97]....
        /*0260*/ 	.word	0x05000006


	//   ....[98]....
        /*0264*/ 	.word	0x05000006


	//   ....[99]....
        /*0268*/ 	.word	0x05000006


	//   ....[100]....
        /*026c*/ 	.word	0x05000006


	//   ....[101]....
        /*0270*/ 	.word	0x05000006


	//   ....[102]....
        /*0274*/ 	.word	0x05000006


	//   ....[103]....
        /*0278*/ 	.word	0x05000006


	//   ....[104]....
        /*027c*/ 	.word	0x05000006


	//   ....[105]....
        /*0280*/ 	.word	0x05000006


	//   ....[106]....
        /*0284*/ 	.word	0x05000006


	//   ....[107]....
        /*0288*/ 	.word	0x05000006


	//   ....[108]....
        /*028c*/ 	.word	0x05000006


	//   ....[109]....
        /*0290*/ 	.word	0x05000006


	//   ....[110]....
        /*0294*/ 	.word	0x05000006


	//   ....[111]....
        /*0298*/ 	.word	0x05000006


	//   ....[112]....
        /*029c*/ 	.word	0x05000006


	//   ....[113]....
        /*02a0*/ 	.word	0x05000006


	//   ....[114]....
        /*02a4*/ 	.word	0x05000006


	//   ....[115]....
        /*02a8*/ 	.word	0x05000006


	//   ....[116]....
        /*02ac*/ 	.word	0x05000006


	//   ....[117]....
        /*02b0*/ 	.word	0x05000006


	//   ....[118]....
        /*02b4*/ 	.word	0x05000006


	//   ....[119]....
        /*02b8*/ 	.word	0x05000006


	//   ....[120]....
        /*02bc*/ 	.word	0x05000006


	//   ....[121]....
        /*02c0*/ 	.word	0x05000006


	//   ....[122]....
        /*02c4*/ 	.word	0x05000006


	//   ....[123]....
        /*02c8*/ 	.word	0x05000006


	//   ....[124]....
        /*02cc*/ 	.word	0x05000006


	//   ....[125]....
        /*02d0*/ 	.word	0x05000006


	//----- nvinfo : EIATTR_COOP_GROUP_INSTR_OFFSETS
	.align		4
.L_1627:
        /*02d4*/ 	.byte	0x04, 0x28
        /*02d6*/ 	.short	(.L_1629 - .L_1628)


	//   ....[0]....
.L_1628:
        /*02d8*/ 	.word	0x000016f0


	//   ....[1]....
        /*02dc*/ 	.word	0x00001710


	//   ....[2]....
        /*02e0*/ 	.word	0x00001760


	//   ....[3]....
        /*02e4*/ 	.word	0x00001780


	//   ....[4]....
        /*02e8*/ 	.word	0x00001b90


	//   ....[5]....
        /*02ec*/ 	.word	0x00001ba0


	//   ....[6]....
        /*02f0*/ 	.word	0x00001bd0


	//   ....[7]....
        /*02f4*/ 	.word	0x00001be0


	//   ....[8]....
        /*02f8*/ 	.word	0x00001c10


	//   ....[9]....
        /*02fc*/ 	.word	0x00001c20


	//   ....[10]....
        /*0300*/ 	.word	0x00001c50


	//   ....[11]....
        /*0304*/ 	.word	0x00001c80


	//   ....[12]....
        /*0308*/ 	.word	0x00001cd0


	//   ....[13]....
        /*030c*/ 	.word	0x00001ce0


	//   ....[14]....
        /*0310*/ 	.word	0x00003100


	//   ....[15]....
        /*0314*/ 	.word	0x00003120


	//   ....[16]....
        /*0318*/ 	.word	0x00003160


	//   ....[17]....
        /*031c*/ 	.word	0x00003180


	//   ....[18]....
        /*0320*/ 	.word	0x000031b0


	//   ....[19]....
        /*0324*/ 	.word	0x000031c0


	//   ....[20]....
        /*0328*/ 	.word	0x000031f0


	//   ....[21]....
        /*032c*/ 	.word	0x00003200


	//   ....[22]....
        /*0330*/ 	.word	0x000033b0


	//   ....[23]....
        /*0334*/ 	.word	0x000033e0


	//   ....[24]....
        /*0338*/ 	.word	0x00003410


	//   ....[25]....
        /*033c*/ 	.word	0x00003420


	//   ....[26]....
        /*0340*/ 	.word	0x00003450


	//   ....[27]....
        /*0344*/ 	.word	0x00003460


	//   ....[28]....
        /*0348*/ 	.word	0x00003490


	//   ....[29]....
        /*034c*/ 	.word	0x000034a0


	//   ....[30]....
        /*0350*/ 	.word	0x000035f0


	//   ....[31]....
        /*0354*/ 	.word	0x00003620


	//   ....[32]....
        /*0358*/ 	.word	0x00003650


	//   ....[33]....
        /*035c*/ 	.word	0x00003660


	//   ....[34]....
        /*0360*/ 	.word	0x00003690


	//   ....[35]....
        /*0364*/ 	.word	0x000036a0


	//   ....[36]....
        /*0368*/ 	.word	0x000036d0


	//   ....[37]....
        /*036c*/ 	.word	0x000036e0


	//   ....[38]....
        /*0370*/ 	.word	0x000039f0


	//   ....[39]....
        /*0374*/ 	.word	0x00003a10


	//   ....[40]....
        /*0378*/ 	.word	0x00003a40


	//   ....[41]....
        /*037c*/ 	.word	0x00003a70


	//   ....[42]....
        /*0380*/ 	.word	0x00003aa0


	//   ....[43]....
        /*0384*/ 	.word	0x00003ac0


	//   ....[44]....
        /*0388*/ 	.word	0x00003ae0


	//   ....[45]....
        /*038c*/ 	.word	0x00003b20


	//   ....[46]....
        /*0390*/ 	.word	0x00003b50


	//   ....[47]....
        /*0394*/ 	.word	0x00003b90


	//   ....[48]....
        /*0398*/ 	.word	0x00003bb0


	//   ....[49]....
        /*039c*/ 	.word	0x00003bd0


	//   ....[50]....
        /*03a0*/ 	.word	0x00003c00


	//   ....[51]....
        /*03a4*/ 	.word	0x00003c30


	//   ....[52]....
        /*03a8*/ 	.word	0x00003c70


	//   ....[53]....
        /*03ac*/ 	.word	0x00003ca0


	//   ....[54]....
        /*03b0*/ 	.word	0x00003cd0


	//   ....[55]....
        /*03b4*/ 	.word	0x00003d00


	//   ....[56]....
        /*03b8*/ 	.word	0x00003d30


	//   ....[57]....
        /*03bc*/ 	.word	0x00003d60


	//   ....[58]....
        /*03c0*/ 	.word	0x00003d70


	//   ....[59]....
        /*03c4*/ 	.word	0x00003d90


	//   ....[60]....
        /*03c8*/ 	.word	0x00003dc0


	//   ....[61]....
        /*03cc*/ 	.word	0x00003de0


	//   ....[62]....
        /*03d0*/ 	.word	0x00003e00


	//   ....[63]....
        /*03d4*/ 	.word	0x00003e30


	//   ....[64]....
        /*03d8*/ 	.word	0x00003e80


	//   ....[65]....
        /*03dc*/ 	.word	0x00003eb0


	//   ....[66]....
        /*03e0*/ 	.word	0x00003ee0


	//   ....[67]....
        /*03e4*/ 	.word	0x00003f10


	//   ....[68]....
        /*03e8*/ 	.word	0x00003f70


	//   ....[69]....
        /*03ec*/ 	.word	0x00004080


	//   ....[70]....
        /*03f0*/ 	.word	0x000041a0


	//   ....[71]....
        /*03f4*/ 	.word	0x000041f0


	//   ....[72]....
        /*03f8*/ 	.word	0x00004260


	//   ....[73]....
        /*03fc*/ 	.word	0x000042c0


	//   ....[74]....
        /*0400*/ 	.word	0x00004330


	//   ....[75]....
        /*0404*/ 	.word	0x00004390


	//   ....[76]....
        /*0408*/ 	.word	0x00004400


	//   ....[77]....
        /*040c*/ 	.word	0x00004460


	//   ....[78]....
        /*0410*/ 	.word	0x00004500


	//   ....[79]....
        /*0414*/ 	.word	0x00004590


	//   ....[80]....
        /*0418*/ 	.word	0x00004600


	//   ....[81]....
        /*041c*/ 	.word	0x00004660


	//   ....[82]....
        /*0420*/ 	.word	0x000046d0


	//   ....[83]....
        /*0424*/ 	.word	0x00004730


	//   ....[84]....
        /*0428*/ 	.word	0x000047a0


	//   ....[85]....
        /*042c*/ 	.word	0x00004800


	//   ....[86]....
        /*0430*/ 	.word	0x000048a0


	//   ....[87]....
        /*0434*/ 	.word	0x00004930


	//   ....[88]....
        /*0438*/ 	.word	0x000049a0


	//   ....[89]....
        /*043c*/ 	.word	0x00004a00


	//   ....[90]....
        /*0440*/ 	.word	0x00004a70


	//   ....[91]....
        /*0444*/ 	.word	0x00004ad0


	//   ....[92]....
        /*0448*/ 	.word	0x00004b40


	//   ....[93]....
        /*044c*/ 	.word	0x00004ba0


	//   ....[94]....
        /*0450*/ 	.word	0x00004c40


	//   ....[95]....
        /*0454*/ 	.word	0x00004d00


	//   ....[96]....
        /*0458*/ 	.word	0x00004de0


	//   ....[97]....
        /*045c*/ 	.word	0x00004e30


	//   ....[98]....
        /*0460*/ 	.word	0x00004ed0


	//   ....[99]....
        /*0464*/ 	.word	0x00004f30


	//   ....[100]....
        /*0468*/ 	.word	0x00004fe0


	//   ....[101]....
        /*046c*/ 	.word	0x00005040


	//   ....[102]....
        /*0470*/ 	.word	0x000050f0


	//   ....[103]....
        /*0474*/ 	.word	0x00005150


	//   ....[104]....
        /*0478*/ 	.word	0x000051c0


	//   ....[105]....
        /*047c*/ 	.word	0x00005220


	//   ....[106]....
        /*0480*/ 	.word	0x00005290


	//   ....[107]....
        /*0484*/ 	.word	0x000052f0


	//   ....[108]....
        /*0488*/ 	.word	0x00005360


	//   ....[109]....
        /*048c*/ 	.word	0x000053d0


	//   ....[110]....
        /*0490*/ 	.word	0x00005450


	//   ....[111]....
        /*0494*/ 	.word	0x000054b0


	//   ....[112]....
        /*0498*/ 	.word	0x00005530


	//   ....[113]....
        /*049c*/ 	.word	0x00005590


	//   ....[114]....
        /*04a0*/ 	.word	0x00005640


	//   ....[115]....
        /*04a4*/ 	.word	0x000056b0


	//   ....[116]....
        /*04a8*/ 	.word	0x00005750


	//   ....[117]....
        /*04ac*/ 	.word	0x000057c0


	//   ....[118]....
        /*04b0*/ 	.word	0x00005820


	//   ....[119]....
        /*04b4*/ 	.word	0x00005870


	//   ....[120]....
        /*04b8*/ 	.word	0x000058e0


	//   ....[121]....
        /*04bc*/ 	.word	0x00005940


	//   ....[122]....
        /*04c0*/ 	.word	0x000059b0


	//   ....[123]....
        /*04c4*/ 	.word	0x00005a10


	//   ....[124]....
        /*04c8*/ 	.word	0x00005b60


	//   ....[125]....
        /*04cc*/ 	.word	0x00005c10


	//----- nvinfo : EIATTR_EXIT_INSTR_OFFSETS
	.align		4
.L_1629:
        /*04d0*/ 	.byte	0x04, 0x1c
        /*04d2*/ 	.short	(.L_1631 - .L_1630)


	//   ....[0]....
.L_1630:
        /*04d4*/ 	.word	0x000020e0


	//   ....[1]....
        /*04d8*/ 	.word	0x00004140


	//----- nvinfo : EIATTR_MAX_THREADS
	.align		4
.L_1631:
        /*04dc*/ 	.byte	0x04, 0x05
        /*04de*/ 	.short	(.L_1633 - .L_1632)
.L_1632:
        /*04e0*/ 	.word	0x00000140
        /*04e4*/ 	.word	0x00000001
        /*04e8*/ 	.word	0x00000001


	//----- nvinfo : EIATTR_CRS_STACK_SIZE
	.align		4
.L_1633:
        /*04ec*/ 	.byte	0x04, 0x1e
        /*04ee*/ 	.short	(.L_1635 - .L_1634)
.L_1634:
        /*04f0*/ 	.word	0x00000000


	//----- nvinfo : EIATTR_CBANK_PARAM_SIZE
	.align		4
.L_1635:
        /*04f4*/ 	.byte	0x03, 0x19
        /*04f6*/ 	.short	0x0060


	//----- nvinfo : EIATTR_PARAM_CBANK
	.align		4
        /*04f8*/ 	.byte	0x04, 0x0a
        /*04fa*/ 	.short	(.L_1637 - .L_1636)
	.align		4
.L_1636:
        /*04fc*/ 	.word	index@(.nv.constant0._ZN13group_norm_v218gn_bwd_cuda_kernelI6__halfLi320ELi1ELi32ELi40ELi256ELb0ELb1ELi8ELi320ELi320ELi4ELb1ELi4ELb0ELb0ELNS_15WgradSyncMethodE3ENS_16CompileConditionILi900EEEEEvPT_S6_S6_PKS5_S8_S8_S8_PKfflPfPj)
        /*0500*/ 	.short	0x0210
        /*0502*/ 	.short	0x0060


	//----- nvinfo : EIATTR_SW_WAR
	.align		4
.L_1637:
        /*0504*/ 	.byte	0x04, 0x36
        /*0506*/ 	.short	(.L_1639 - .L_1638)
.L_1638:
        /*0508*/ 	.word	0x00000008
.L_1639:


//--------------------- .nv.info._ZN13group_norm_v218gn_bwd_cuda_kernelI6__halfLi320ELi3ELi32ELi40ELi256ELb0ELb1ELi8ELi320ELi320ELi4ELb1ELi8ELb0ELb0ELNS_15WgradSyncMethodE3ENS_16CompileConditionILi900EEEEEvPT_S6_S6_PKS5_S8_S8_S8_PKfflPfPj --------------------------
	.section	.nv.info._ZN13group_norm_v218gn_bwd_cuda_kernelI6__halfLi320ELi3ELi32ELi40ELi256ELb0ELb1ELi8ELi320ELi320ELi4ELb1ELi8ELb0ELb0ELNS_15WgradSyncMethodE3ENS_16CompileConditionILi900EEEEEvPT_S6_S6_PKS5_S8_S8_S8_PKfflPfPj,"",@"SHT_CUDA_INFO"
	.sectionflags	@""
	.align	4


	//----- nvinfo : EIATTR_CUDA_API_VERSION
	.align		4
        /*0000*/ 	.byte	0x04, 0x37
        /*0002*/ 	.short	(.L_1641 - .L_1640)
.L_1640:
        /*0004*/ 	.word	0x00000082


	//----- nvinfo : EIATTR_KPARAM_INFO
	.align		4
.L_1641:
        /*0008*/ 	.byte	0x04, 0x17
        /*000a*/ 	.short	(.L_1643 - .L_1642)
.L_1642:
        /*000c*/ 	.word	0x00000000
        /*0010*/ 	.short	0x000b
        /*0012*/ 	.short	0x0058
        /*0014*/ 	.byte	0x00, 0xf0, 0x21, 0x00


	//----- nvinfo : EIATTR_KPARAM_INFO
	.align		4
.L_1643:
        /*0018*/ 	.byte	0x04, 0x17
        /*001a*/ 	.short	(.L_1645 - .L_1644)
.L_1644:
        /*001c*/ 	.word	0x00000000
        /*0020*/ 	.short	0x000a
        /*0022*/ 	.short	0x0050
        /*0024*/ 	.byte	0x00, 0xf0, 0x21, 0x00


	//----- nvinfo : EIATTR_KPARAM_INFO
	.align		4
.L_1645:
        /*0028*/ 	.byte	0x04, 0x17
        /*002a*/ 	.short	(.L_1647 - .L_1646)
.L_1646:
        /*002c*/ 	.word	0x00000000
        /*0030*/ 	.short	0x0009
        /*0032*/ 	.short	0x0048
        /*0034*/ 	.byte	0x00, 0xf0, 0x21, 0x00


	//----- nvinfo : EIATTR_KPARAM_INFO
	.align		4
.L_1647:
        /*0038*/ 	.byte	0x04, 0x17
        /*003a*/ 	.short	(.L_1649 - .L_1648)
.L_1648:
        /*003c*/ 	.word	0x00000000
        /*0040*/ 	.short	0x0008
        /*0042*/ 	.short	0x0040
        /*0044*/ 	.byte	0x00, 0xf0, 0x11, 0x00


	//----- nvinfo : EIATTR_KPARAM_INFO
	.align		4
.L_1649:
        /*0048*/ 	.byte	0x04, 0x17
        /*004a*/ 	.short	(.L_1651 - .L_1650)
.L_1650:
        /*004c*/ 	.word	0x00000000
        /*0050*/ 	.short	0x0007
        /*0052*/ 	.short	0x0038
        /*0054*/ 	.byte	0x00, 0xf0, 0x21, 0x00


	//----- nvinfo : EIATTR_KPARAM_INFO
	.align		4
.L_1651:
        /*0058*/ 	.byte	0x04, 0x17
        /*005a*/ 	.short	(.L_1653 - .L_1652)
.L_1652:
        /*005c*/ 	.word	0x00000000
        /*0060*/ 	.short	0x0006
        /*0062*/ 	.short	0x0030
        /*0064*/ 	.byte	0x00, 0xf0, 0x21, 0x00


	//----- nvinfo : EIATTR_KPARAM_INFO
	.align		4
.L_1653:
        /*0068*/ 	.byte	0x04, 0x17
        /*006a*/ 	.short	(.L_1655 - .L_1654)
.L_1654:
        /*006c*/ 	.word	0x00000000
        /*0070*/ 	.short	0x0005
        /*0072*/ 	.short	0x0028
        /*0074*/ 	.byte	0x00, 0xf0, 0x21, 0x00


	//----- nvinfo : EIATTR_KPARAM_INFO
	.align		4
.L_1655:
        /*0078*/ 	.byte	0x04, 0x17
        /*007a*/ 	.short	(.L_1657 - .L_1656)
.L_1656:
        /*007c*/ 	.word	0x00000000
        /*0080*/ 	.short	0x0004
        /*0082*/ 	.short	0x0020
        /*0084*/ 	.byte	0x00, 0xf0, 0x21, 0x00


	//----- nvinfo : EIATTR_KPARAM_INFO
	.align		4
.L_1657:
        /*0088*/ 	.byte	0x04, 0x17
        /*008a*/ 	.short	(.L_1659 - .L_1658)
.L_1658:
        /*008c*/ 	.word	0x00000000
        /*0090*/ 	.short	0x0003
        /*0092*/ 	.short	0x0018
        /*0094*/ 	.byte	0x00, 0xf0, 0x21, 0x00


	//----- nvinfo : EIATTR_KPARAM_INFO
	.align		4
.L_1659:
        /*0098*/ 	.byte	0x04, 0x17
        /*009a*/ 	.short	(.L_1661 - .L_1660)
.L_1660:
        /*009c*/ 	.word	0x00000000
        /*00a0*/ 	.short	0x0002
        /*00a2*/ 	.short	0x0010
        /*00a4*/ 	.byte	0x00, 0xf0, 0x21, 0x00


	//----- nvinfo : EIATTR_KPARAM_INFO
	.align		4
.L_1661:
        /*00a8*/ 	.byte	0x04, 0x17
        /*00aa*/ 	.short	(.L_1663 - .L_1662)
.L_1662:
        /*00ac*/ 	.word	0x00000000
        /*00b0*/ 	.short	0x0001
        /*00b2*/ 	.short	0x0008
        /*00b4*/ 	.byte	0x00, 0xf0, 0x21, 0x00


	//----- nvinfo : EIATTR_KPARAM_INFO
	.align		4
.L_1663:
        /*00b8*/ 	.byte	0x04, 0x17
        /*00ba*/ 	.short	(.L_1665 - .L_1664)
.L_1664:
        /*00bc*/ 	.word	0x00000000
        /*00c0*/ 	.short	0x0000
        /*00c2*/ 	.short	0x0000
        /*00c4*/ 	.byte	0x00, 0xf0, 0x21, 0x00


	//----- nvinfo : EIATTR_SPARSE_MMA_MASK
	.align		4
.L_1665:
        /*00c8*/ 	.byte	0x03, 0x50
        /*00ca*/ 	.short	0x0000


	//----- nvinfo : EIATTR_MAXREG_COUNT
	.align		4
        /*00cc*/ 	.byte	0x03, 0x1b
        /*00ce*/ 	.short	0x0040


	//----- nvinfo : EIATTR_NUM_BARRIERS
	.align		4
        /*00d0*/ 	.byte	0x02, 0x4c
        /*00d2*/ 	.byte	0x01
	.zero		1


	//----- nvinfo : EIATTR_MERCURY_ISA_VERSION
	.align		4
        /*00d4*/ 	.byte	0x03, 0x5f
        /*00d6*/ 	.short	0x0101


	//----- nvinfo : EIATTR_COOP_GROUP_MASK_REGIDS
	.align		4
        /*00d8*/ 	.byte	0x04, 0x29
        /*00da*/ 	.short	(.L_1667 - .L_1666)


	//   ....[0]....
.L_1666:
        /*00dc*/ 	.word	0xffffffff


	//   ....[1]....
        /*00e0*/ 	.word	0xffffffff


	//   ....[2]....
        /*00e4*/ 	.word	0xffffffff


	//   ....[3]....
        /*00e8*/ 	.word	0xffffffff


	//   ....[4]....
        /*00ec*/ 	.word	0xffffffff


	//   ....[5]....
        /*00f0*/ 	.word	0xffffffff


	//   ....[6]....
        /*00f4*/ 	.word	0xffffffff


	//   ....[7]....
        /*00f8*/ 	.word	0xffffffff


	//   ....[8]....
        /*00fc*/ 	.word	0xffffffff


	//   ....[9]....
        /*0100*/ 	.word	0xffffffff


	//   ....[10]....
        /*0104*/ 	.word	0xffffffff


	//   ....[11]....
        /*0108*/ 	.word	0xffffffff


	//   ....[12]....
        /*010c*/ 	.word	0xffffffff


	//   ....[13]....
        /*0110*/ 	.word	0xffffffff


	//   ....[14]....
        /*0114*/ 	.word	0x05000017


	//   ....[15]....
        /*0118*/ 	.word	0x05000016


	//   ....[16]....
        /*011c*/ 	.word	0x05000018


	//   ....[17]....
        /*0120*/ 	.word	0x05000019


	//   ....[18]....
        /*0124*/ 	.word	0x0500001b


	//   ....[19]....
        /*0128*/ 	.word	0x0500001a


	//   ....[20]....
        /*012c*/ 	.word	0x0500001c


	//   ....[21]....
        /*0130*/ 	.word	0x05000011


	//   ....[22]....
        /*0134*/ 	.word	0x0500001b


	//   ....[23]....
        /*0138*/ 	.word	0x0500001a


	//   ....[24]....
        /*013c*/ 	.word	0x0500001c


	//   ....[25]....
        /*0140*/ 	.word	0x0500001d


	//   ....[26]....
        /*0144*/ 	.word	0x0500001f


	//   ....[27]....
        /*0148*/ 	.word	0x0500001e


	//   ....[28]....
        /*014c*/ 	.word	0x05000022


	//   ....[29]....
        /*0150*/ 	.word	0x05000011


	//   ....[30]....
        /*0154*/ 	.word	0x0500001b


	//   ....[31]....
        /*0158*/ 	.word	0x0500001a


	//   ....[32]....
        /*015c*/ 	.word	0x0500001c


	//   ....[33]....
        /*0160*/ 	.word	0x0500001d


	//   ....[34]....
        /*0164*/ 	.word	0x0500001f


	//   ....[35]....
        /*0168*/ 	.word	0x0500001e


	//   ....[36]....
        /*016c*/ 	.word	0x05000022


	//   ....[37]....
        /*0170*/ 	.word	0x05000011


	//   ....[38]....
        /*0174*/ 	.word	0x0500001d


	//   ....[39]....
        /*0178*/ 	.word	0x05000020


	//   ....[40]....
        /*017c*/ 	.word	0x0500001d


	//   ....[41]....
        /*0180*/ 	.word	0x05000028


	//   ....[42]....
        /*0184*/ 	.word	0x05000025


	//   ....[43]....
        /*0188*/ 	.word	0x0500001f


	//   ....[44]....
        /*018c*/ 	.word	0x0500001c


	//   ....[45]....
        /*0190*/ 	.word	0x0500001e


	//   ....[46]....
        /*0194*/ 	.word	0x05000019


	//   ....[47]....
        /*0198*/ 	.word	0x0500001c


	//   ....[48]....
        /*019c*/ 	.word	0x05000018


	//   ....[49]....
        /*01a0*/ 	.word	0x05000016


	//   ....[50]....
        /*01a4*/ 	.word	0x0500001a


	//   ....[51]....
        /*01a8*/ 	.word	0x0500001f


	//   ....[52]....
        /*01ac*/ 	.word	0x0500001d


	//   ....[53]....
        /*01b0*/ 	.word	0x05000017


	//   ....[54]....
        /*01b4*/ 	.word	0x05000020


	//   ....[55]....
        /*01b8*/ 	.word	0x05000019


	//   ....[56]....
        /*01bc*/ 	.word	0x05000016


	//   ....[57]....
        /*01c0*/ 	.word	0x05000015


	//   ....[58]....
        /*01c4*/ 	.word	0x0500001a


	//   ....[59]....
        /*01c8*/ 	.word	0x05000014


	//   ....[60]....
        /*01cc*/ 	.word	0x05000022


	//   ....[61]....
        /*01d0*/ 	.word	0x05000011


	//   ....[62]....
        /*01d4*/ 	.word	0x05000029


	//   ....[63]....
        /*01d8*/ 	.word	0x05000024


	//   ....[64]....
        /*01dc*/ 	.word	0x05000023


	//   ....[65]....
        /*01e0*/ 	.word	0x0500002a


	//   ....[66]....
        /*01e4*/ 	.word	0x0500002d


	//   ....[67]....
        /*01e8*/ 	.word	0x05000022


	//   ....[68]....
        /*01ec*/ 	.word	0x05000025


	//   ....[69]....
        /*01f0*/ 	.word	0x05000020


	//   ....[70]....
        /*01f4*/ 	.word	0x0500001c


	//   ....[71]....
        /*01f8*/ 	.word	0x0500001c


	//   ....[72]....
        /*01fc*/ 	.word	0x0500001c


	//   ....[73]....
        /*0200*/ 	.word	0x0500001c


	//   ....[74]....
        /*0204*/ 	.word	0x0500001c


	//   ....[75]....
        /*0208*/ 	.word	0x0500001c


	//   ....[76]....
        /*020c*/ 	.word	0x0500001c


	//   ....[77]....
        /*0210*/ 	.word	0x0500001c


	//   ....[78]....
        /*0214*/ 	.word	0x0500001c


	//   ....[79]....
        /*0218*/ 	.word	0x0500001c


	//   ....[80]....
        /*021c*/ 	.word	0x0500001c


	//   ....[81]....
        /*0220*/ 	.word	0x0500001c


	//   ....[82]....
        /*0224*/ 	.word	0x0500001c


	//   ....[83]....
        /*0228*/ 	.word	0x0500001c


	//   ....[84]....
        /*022c*/ 	.word	0x0500001c


	//   ....[85]....
        /*0230*/ 	.word	0x0500001c


	//   ....[86]....
        /*0234*/ 	.word	0x0500001c


	//   ....[87]....
        /*0238*/ 	.word	0x0500001c


	//   ....[88]....
        /*023c*/ 	.word	0x0500001c


	//   ....[89]....
        /*0240*/ 	.word	0x0500001c


	//   ....[90]....
        /*0244*/ 	.word	0x0500001c


	//   ....[91]....
        /*0248*/ 	.word	0x0500001c


	//   ....[92]....
        /*024c*/ 	.word	0x0500001c


	//   ....[93]....
        /*0250*/ 	.word	0x0500001c


	//   ....[94]....
        /*0254*/ 	.word	0x0500001c


	//   ....[95]....
        /*0258*/ 	.word	0x0500001c


	//   ....[96]....
        /*025c*/ 	.word	0x0500001c


	//   ....[97]....
        /*0260*/ 	.word	0x0500001c


	//   ....[98]....
        /*0264*/ 	.word	0x0500001c


	//   ....[99]....
        /*0268*/ 	.word	0x0500001c


	//   ....[100]....
        /*026c*/ 	.word	0x0500001c


	//   ....[101]....
        /*0270*/ 	.word	0x0500001c


	//   ....[102]....
        /*0274*/ 	.word	0x0500001c


	//   ....[103]....
        /*0278*/ 	.word	0x0500001c


	//   ....[104]....
        /*027c*/ 	.word	0x0500001c


	//   ....[105]....
        /*0280*/ 	.word	0x0500001c


	//   ....[106]....
        /*0284*/ 	.word	0x0500001c


	//   ....[107]....
        /*0288*/ 	.word	0x0500001c


	//   ....[108]....
        /*028c*/ 	.word	0x0500001c


	//   ....[109]....
        /*0290*/ 	.word	0x0500001c


	//   ....[110]....
        /*0294*/ 	.word	0x0500001c


	//   ....[111]....
        /*0298*/ 	.word	0x0500001c


	//   ....[112]....
        /*029c*/ 	.word	0x0500001c


	//   ....[113]....
        /*02a0*/ 	.word	0x0500001c


	//   ....[114]....
        /*02a4*/ 	.word	0x0500001c


	//   ....[115]....
        /*02a8*/ 	.word	0x0500001c


	//   ....[116]....
        /*02ac*/ 	.word	0x0500001c


	//   ....[117]....
        /*02b0*/ 	.word	0x0500001c


	//   ....[118]....
        /*02b4*/ 	.word	0x0500001c


	//   ....[119]....
        /*02b8*/ 	.word	0x0500001c


	//   ....[120]....
        /*02bc*/ 	.word	0x0500001c


	//   ....[121]....
        /*02c0*/ 	.word	0x0500001c


	//   ....[122]....
        /*02c4*/ 	.word	0x0500001c


	//   ....[123]....
        /*02c8*/ 	.word	0x0500001c


	//   ....[124]....
        /*02cc*/ 	.word	0x0500001c


	//   ....[125]....
        /*02d0*/ 	.word	0x0500001c


	//----- nvinfo : EIATTR_COOP_GROUP_INSTR_OFFSETS
	.align		4
.L_1667:
        /*02d4*/ 	.byte	0x04, 0x28
        /*02d6*/ 	.short	(.L_1669 - .L_1668)


	//   ....[0]....
.L_1668:
        /*02d8*/ 	.word	0x00001690


	//   ....[1]....
        /*02dc*/ 	.word	0x000016c0


	//   ....[2]....
        /*02e0*/ 	.word	0x000016f0


	//   ....[3]....
        /*02e4*/ 	.word	0x00001700


	//   ....[4]....
        /*02e8*/ 	.word	0x00001cf0


	//   ....[5]....
        /*02ec*/ 	.word	0x00001d00


	//   ....[6]....
        /*02f0*/ 	.word	0x00001d30


	//   ....[7]....
        /*02f4*/ 	.word	0x00001d40


	//   ....[8]....
        /*02f8*/ 	.word	0x00001d70


	//   ....[9]....
        /*02fc*/ 	.word	0x00001d80


	//   ....[10]....
        /*0300*/ 	.word	0x00001db0


	//   ....[11]....
        /*0304*/ 	.word	0x00001dd0


	//   ....[12]....
        /*0308*/ 	.word	0x00001e00


	//   ....[13]....
        /*030c*/ 	.word	0x00001e10


	//   ....[14]....
        /*0310*/ 	.word	0x00003200


	//   ....[15]....
        /*0314*/ 	.word	0x00003230


	//   ....[16]....
        /*0318*/ 	.word	0x00003260


	//   ....[17]....
        /*031c*/ 	.word	0x00003280


	//   ....[18]....
        /*0320*/ 	.word	0x000032b0


	//   ....[19]....
        /*0324*/ 	.word	0x000032c0


	//   ....[20]....
        /*0328*/ 	.word	0x000032f0


	//   ....[21]....
        /*032c*/ 	.word	0x00003300


	//   ....[22]....
        /*0330*/ 	.word	0x000034f0


	//   ....[23]....
        /*0334*/ 	.word	0x00003520


	//   ....[24]....
        /*0338*/ 	.word	0x00003550


	//   ....[25]....
        /*033c*/ 	.word	0x00003570


	//   ....[26]....
        /*0340*/ 	.word	0x000035a0


	//   ....[27]....
        /*0344*/ 	.word	0x000035b0


	//   ....[28]....
        /*0348*/ 	.word	0x000035e0


	//   ....[29]....
        /*034c*/ 	.word	0x000035f0


	//   ....[30]....
        /*0350*/ 	.word	0x00003780


	//   ....[31]....
        /*0354*/ 	.word	0x000037b0


	//   ....[32]....
        /*0358*/ 	.word	0x000037e0


	//   ....[33]....
        /*035c*/ 	.word	0x00003800


	//   ....[34]....
        /*0360*/ 	.word	0x00003830


	//   ....[35]....
        /*0364*/ 	.word	0x00003840


	//   ....[36]....
        /*0368*/ 	.word	0x00003870


	//   ....[37]....
        /*036c*/ 	.word	0x00003880


	//   ....[38]....
        /*0370*/ 	.word	0x00003be0


	//   ....[39]....
        /*0374*/ 	.word	0x00003bf0


	//   ....[40]....
        /*0378*/ 	.word	0x00003c70


	//   ....[41]....
        /*037c*/ 	.word	0x00003c90


	//   ....[42]....
        /*0380*/ 	.word	0x00003cd0


	//   ....[43]....
        /*0384*/ 	.word	0x00003ce0


	//   ....[44]....
        /*0388*/ 	.word	0x00003cf0


	//   ....[45]....
        /*038c*/ 	.word	0x00003d20


	//   ....[46]....
        /*0390*/ 	.word	0x00003d80


	//   ....[47]....
        /*0394*/ 	.word	0x00003dc0


	//   ....[48]....
        /*0398*/ 	.word	0x00003e00


	//   ....[49]....
        /*039c*/ 	.word	0x00003e10


	//   ....[50]....
        /*03a0*/ 	.word	0x00003e40


	//   ....[51]....
        /*03a4*/ 	.word	0x00003e50


	//   ....[52]....
        /*03a8*/ 	.word	0x00003e80


	//   ....[53]....
        /*03ac*/ 	.word	0x00003ea0


	//   ....[54]....
        /*03b0*/ 	.word	0x00003eb0


	//   ....[55]....
        /*03b4*/ 	.word	0x00003ef0


	//   ....[56]....
        /*03b8*/ 	.word	0x00003f50


	//   ....[57]....
        /*03bc*/ 	.word	0x00003f80


	//   ....[58]....
        /*03c0*/ 	.word	0x00003fa0


	//   ....[59]....
        /*03c4*/ 	.word	0x00003fd0


	//   ....[60]....
        /*03c8*/ 	.word	0x00003fe0


	//   ....[61]....
        /*03cc*/ 	.word	0x00004010


	//   ....[62]....
        /*03d0*/ 	.word	0x00004030


	//   ....[63]....
        /*03d4*/ 	.word	0x00004060


	//   ....[64]....
        /*03d8*/ 	.word	0x00004080


	//   ....[65]....
        /*03dc*/ 	.word	0x000040b0


	//   ....[66]....
        /*03e0*/ 	.word	0x000040e0


	//   ....[67]....
        /*03e4*/ 	.word	0x00004130


	//   ....[68]....
        /*03e8*/ 	.word	0x00004240


	//   ....[69]....
        /*03ec*/ 	.word	0x000042a0


	//   ....[70]....
        /*03f0*/ 	.word	0x00004470


	//   ....[71]....
        /*03f4*/ 	.word	0x000044c0


	//   ....[72]....
        /*03f8*/ 	.word	0x00004530


	//   ....[73]....
        /*03fc*/ 	.word	0x00004590


	//   ....[74]....
        /*0400*/ 	.word	0x00004600


	//   ....[75]....
        /*0404*/ 	.word	0x00004660


	//   ....[76]....
        /*0408*/ 	.word	0x000046d0


	//   ....[77]....
        /*040c*/ 	.word	0x00004730


	//   ....[78]....
        /*0410*/ 	.word	0x000047d0


	//   ....[79]....
        /*0414*/ 	.word	0x00004860


	//   ....[80]....
        /*0418*/ 	.word	0x000048d0


	//   ....[81]....
        /*041c*/ 	.word	0x00004930


	//   ....[82]....
        /*0420*/ 	.word	0x000049a0


	//   ....[83]....
        /*0424*/ 	.word	0x00004a00


	//   ....[84]....
        /*0428*/ 	.word	0x00004a70


	//   ....[85]....
        /*042c*/ 	.word	0x00004ad0


	//   ....[86]....
        /*0430*/ 	.word	0x00004b70


	//   ....[87]....
        /*0434*/ 	.word	0x00004c00


	//   ....[88]....
        /*0438*/ 	.word	0x00004c70


	//   ....[89]....
        /*043c*/ 	.word	0x00004cd0


	//   ....[90]....
        /*0440*/ 	.word	0x00004d40


	//   ....[91]....
        /*0444*/ 	.word	0x00004da0


	//   ....[92]....
        /*0448*/ 	.word	0x00004e10


	//   ....[93]....
        /*044c*/ 	.word	0x00004e70


	//   ....[94]....
        /*0450*/ 	.word	0x00004f10


	//   ....[95]....
        /*0454*/ 	.word	0x00004fd0


	//   ....[96]....
        /*0458*/ 	.word	0x000050d0


	//   ....[97]....
        /*045c*/ 	.word	0x00005120


	//   ....[98]....
        /*0460*/ 	.word	0x000051e0


	//   ....[99]....
        /*0464*/ 	.word	0x00005230


	//   ....[100]....
        /*0468*/ 	.word	0x000052a0


	//   ....[101]....
        /*046c*/ 	.word	0x000052f0


	//   ....[102]....
        /*0470*/ 	.word	0x00005360


	//   ....[103]....
        /*0474*/ 	.word	0x000053c0


	//   ....[104]....
        /*0478*/ 	.word	0x00005430


	//   ....[105]....
        /*047c*/ 	.word	0x00005490


	//   ....[106]....
        /*0480*/ 	.word	0x00005530


	//   ....[107]....
        /*0484*/ 	.word	0x000055b0


	//   ....[108]....
        /*0488*/ 	.word	0x00005640


	//   ....[109]....
        /*048c*/ 	.word	0x000056b0


	//   ....[110]....
        /*0490*/ 	.word	0x00005720


	//   ....[111]....
        /*0494*/ 	.word	0x00005780


	//   ....[112]....
        /*0498*/ 	.word	0x00005800


	//   ....[113]....
        /*049c*/ 	.word	0x00005880


	//   ....[114]....
        /*04a0*/ 	.word	0x00005920


	//   ....[115]....
        /*04a4*/ 	.word	0x00005990


	//   ....[116]....
        /*04a8*/ 	.word	0x00005a20


	//   ....[117]....
        /*04ac*/ 	.word	0x00005ac0


	//   ....[118]....
        /*04b0*/ 	.word	0x00005b50


	//   ....[119]....
        /*04b4*/ 	.word	0x00005bb0


	//   ....[120]....
        /*04b8*/ 	.word	0x00005c20


	//   ....[121]....
        /*04bc*/ 	.word	0x00005ca0


	//   ....[122]....
        /*04c0*/ 	.word	0x00005d40


	//   ....[123]....
        /*04c4*/ 	.word	0x00005df0


	//   ....[124]....
        /*04c8*/ 	.word	0x00005f00


	//   ....[125]....
        /*04cc*/ 	.word	0x00005f80


	//----- nvinfo : EIATTR_EXIT_INSTR_OFFSETS
	.align		4
.L_1669:
        /*04d0*/ 	.byte	0x04, 0x1c
        /*04d2*/ 	.short	(.L_1671 - .L_1670)


	//   ....[0]....
.L_1670:
        /*04d4*/ 	.word	0x00002210


	//   ....[1]....
        /*04d8*/ 	.word	0x00004410


	//----- nvinfo : EIATTR_MAX_THREADS
	.align		4
.L_1671:
        /*04dc*/ 	.byte	0x04, 0x05
        /*04de*/ 	.short	(.L_1673 - .L_1672)
.L_1672:
        /*04e0*/ 	.word	0x00000140
        /*04e4*/ 	.word	0x00000001
        /*04e8*/ 	.word	0x00000001


	//----- nvinfo : EIATTR_CRS_STACK_SIZE
	.align		4
.L_1673:
        /*04ec*/ 	.byte	0x04, 0x1e
        /*04ee*/ 	.short	(.L_1675 - .L_1674)
.L_1674:
        /*04f0*/ 	.word	0x00000000


	//----- nvinfo : EIATTR_CBANK_PARAM_SIZE
	.align		4
.L_1675:
        /*04f4*/ 	.byte	0x03, 0x19
        /*04f6*/ 	.short	0x0060


	//----- nvinfo : EIATTR_PARAM_CBANK
	.align		4
        /*04f8*/ 	.byte	0x04, 0x0a
        /*04fa*/ 	.short	(.L_1677 - .L_1676)
	.align		4
.L_1676:
        /*04fc*/ 	.word	index@(.nv.constant0._ZN13group_norm_v218gn_bwd_cuda_kernelI6__halfLi320ELi3ELi32ELi40ELi256ELb0ELb1ELi8ELi320ELi320ELi4ELb1ELi8ELb0ELb0ELNS_15WgradSyncMethodE3ENS_16CompileConditionILi900EEEEEvPT_S6_S6_PKS5_S8_S8_S8_PKfflPfPj)
        /*0500*/ 	.short	0x0210
        /*0502*/ 	.short	0x0060


	//----- nvinfo : EIATTR_SW_WAR
	.align		4
.L_1677:
        /*0504*/ 	.byte	0x04, 0x36
        /*0506*/ 	.short	(.L_1679 - .L_1678)
.L_1678:
        /*0508*/ 	.word	0x00000008
.L_1679:


//--------------------- .nv.info._ZN13group_norm_v218gn_bwd_cuda_kernelI6__halfLi320ELi1ELi32ELi40ELi256ELb0ELb1ELi16ELi320ELi320ELi4ELb1ELi8ELb0ELb0ELNS_15WgradSyncMethodE3ENS_16CompileConditionILi900EEEEEvPT_S6_S6_PKS5_S8_S8_S8_PKfflPfPj --------------------------
	.section	.nv.info._ZN13group_norm_v218gn_bwd_cuda_kernelI6__halfLi320ELi1ELi32ELi40ELi256ELb0ELb1ELi16ELi320ELi320ELi4ELb1ELi8ELb0ELb0ELNS_15WgradSyncMethodE3ENS_16CompileConditionILi900EEEEEvPT_S6_S6_PKS5_S8_S8_S8_PKfflPfPj,"",@"SHT_CUDA_INFO"
	.sectionflags	@""
	.align	4


	//----- nvinfo : EIATTR_CUDA_API_VERSION
	.align		4
        /*0000*/ 	.byte	0x04, 0x37
        /*0002*/ 	.short	(.L_1681 - .L_1680)
.L_1680:
        /*0004*/ 	.word	0x00000082


	//----- nvinfo : EIATTR_KPARAM_INFO
	.align		4
.L_1681:
        /*0008*/ 	.byte	0x04, 0x17
        /*000a*/ 	.short	(.L_1683 - .L_1682)
.L_1682:
        /*000c*/ 	.word	0x00000000
        /*0010*/ 	.short	0x000b
        /*0012*/ 	.short	0x0058
        /*0014*/ 	.byte	0x00, 0xf0, 0x21, 0x00


	//----- nvinfo : EIATTR_KPARAM_INFO
	.align		4
.L_1683:
        /*0018*/ 	.byte	0x04, 0x17
        /*001a*/ 	.short	(.L_1685 - .L_1684)
.L_1684:
        /*001c*/ 	.word	0x00000000
        /*0020*/ 	.short	0x000a
        /*0022*/ 	.short	0x0050
        /*0024*/ 	.byte	0x00, 0xf0, 0x21, 0x00


	//----- nvinfo : EIATTR_KPARAM_INFO
	.align		4
.L_1685:
        /*0028*/ 	.byte	0x04, 0x17
        /*002a*/ 	.short	(.L_1687 - .L_1686)
.L_1686:
        /*002c*/ 	.word	0x00000000
        /*0030*/ 	.short	0x0009
        /*0032*/ 	.short	0x0048
        /*0034*/ 	.byte	0x00, 0xf0, 0x21, 0x00


	//----- nvinfo : EIATTR_KPARAM_INFO
	.align		4
.L_1687:
        /*0038*/ 	.byte	0x04, 0x17
        /*003a*/ 	.short	(.L_1689 - .L_1688)
.L_1688:
        /*003c*/ 	.word	0x00000000
        /*0040*/ 	.short	0x0008
        /*0042*/ 	.short	0x0040
        /*0044*/ 	.byte	0x00, 0xf0, 0x11, 0x00


	//----- nvinfo : EIATTR_KPARAM_INFO
	.align		4
.L_1689:
        /*0048*/ 	.byte	0x04, 0x17
        /*004a*/ 	.short	(.L_1691 - .L_1690)
.L_1690:
        /*004c*/ 	.word	0x00000000
        /*0050*/ 	.short	0x0007
        /*0052*/ 	.short	0x0038
        /*0054*/ 	.byte	0x00, 0xf0, 0x21, 0x00


	//----- nvinfo : EIATTR_KPARAM_INFO
	.align		4
.L_1691:
        /*0058*/ 	.byte	0x04, 0x17
        /*005a*/ 	.short	(.L_1693 - .L_1692)
.L_1692:
        /*005c*/ 	.word	0x00000000
        /*0060*/ 	.short	0x0006
        /*0062*/ 	.short	0x0030
        /*0064*/ 	.byte	0x00, 0xf0, 0x21, 0x00


	//----- nvinfo : EIATTR_KPARAM_INFO
	.align		4
.L_1693:
        /*0068*/ 	.byte	0x04, 0x17
        /*006a*/ 	.short	(.L_1695 - .L_1694)
.L_1694:
        /*006c*/ 	.word	0x00000000
        /*0070*/ 	.short	0x0005
        /*0072*/ 	.short	0x0028
        /*0074*/ 	.byte	0x00, 0xf0, 0x21, 0x00


	//----- nvinfo : EIATTR_KPARAM_INFO
	.align		4
.L_1695:
        /*0078*/ 	.byte	0x04, 0x17
        /*007a*/ 	.short	(.L_1697 - .L_1696)
.L_1696:
        /*007c*/ 	.word	0x00000000
        /*0080*/ 	.short	0x0004
        /*0082*/ 	.short	0x0020
        /*0084*/ 	.byte	0x00, 0xf0, 0x21, 0x00


	//----- nvinfo : EIATTR_KPARAM_INFO
	.align		4
.L_1697:
        /*0088*/ 	.byte	0x04, 0x17
        /*008a*/ 	.short	(.L_1699 - .L_1698)
.L_1698:
        /*008c*/ 	.word	0x00000000
        /*0090*/ 	.short	0x0003
        /*0092*/ 	.short	0x0018
        /*0094*/ 	.byte	0x00, 0xf0, 0x21, 0x00


	//----- nvinfo : EIATTR_KPARAM_INFO
	.align		4
.L_1699:
        /*0098*/ 	.byte	0x04, 0x17
        /*009a*/ 	.short	(.L_1701 - .L_1700)
.L_1700:
        /*009c*/ 	.word	0x00000000
        /*00a0*/ 	.short	0x0002
        /*00a2*/ 	.short	0x0010
        /*00a4*/ 	.byte	0x00, 0xf0, 0x21, 0x00


	//----- nvinfo : EIATTR_KPARAM_INFO
	.align		4
.L_1701:
        /*00a8*/ 	.byte	0x04, 0x17
        /*00aa*/ 	.short	(.L_1703 - .L_1702)
.L_1702:
        /*00ac*/ 	.word	0x00000000
        /*00b0*/ 	.short	0x0001
        /*00b2*/ 	.short	0x0008
        /*00b4*/ 	.byte	0x00, 0xf0, 0x21, 0x00


	//----- nvinfo : EIATTR_KPARAM_INFO
	.align		4
.L_1703:
        /*00b8*/ 	.byte	0x04, 0x17
        /*00ba*/ 	.short	(.L_1705 - .L_1704)
.L_1704:
        /*00bc*/ 	.word	0x00000000
        /*00c0*/ 	.short	0x0000
        /*00c2*/ 	.short	0x0000
        /*00c4*/ 	.byte	0x00, 0xf0, 0x21, 0x00


	//----- nvinfo : EIATTR_SPARSE_MMA_MASK
	.align		4
.L_1705:
        /*00c8*/ 	.byte	0x03, 0x50
        /*00ca*/ 	.short	0x0000


	//----- nvinfo : EIATTR_MAXREG_COUNT
	.align		4
        /*00cc*/ 	.byte	0x03, 0x1b
        /*00ce*/ 	.short	0x00a8


	//----- nvinfo : EIATTR_NUM_BARRIERS
	.align		4
        /*00d0*/ 	.byte	0x02, 0x4c
        /*00d2*/ 	.byte	0x01
	.zero		1


	//----- nvinfo : EIATTR_MERCURY_ISA_VERSION
	.align		4
        /*00d4*/ 	.byte	0x03, 0x5f
        /*00d6*/ 	.short	0x0101


	//----- nvinfo : EIATTR_COOP_GROUP_MASK_REGIDS
	.align		4
        /*00d8*/ 	.byte	0x04, 0x29
        /*00da*/ 	.short	(.L_1707 - .L_1706)


	//   ....[0]....
.L_1706:
        /*00dc*/ 	.word	0xffffffff


	//   ....[1]....
        /*00e0*/ 	.word	0xffffffff


	//   ....[2]....
        /*00e4*/ 	.word	0xffffffff


	//   ....[3]....
        /*00e8*/ 	.word	0xffffffff


	//   ....[4]....
        /*00ec*/ 	.word	0xffffffff


	//   ....[5]....
        /*00f0*/ 	.word	0xffffffff


	//   ....[6]....
        /*00f4*/ 	.word	0xffffffff


	//   ....[7]....
        /*00f8*/ 	.word	0xffffffff


	//   ....[8]....
        /*00fc*/ 	.word	0xffffffff


	//   ....[9]....
        /*0100*/ 	.word	0xffffffff


	//   ....[10]....
        /*0104*/ 	.word	0xffffffff


	//   ....[11]....
        /*0108*/ 	.word	0xffffffff


	//   ....[12]....
        /*010c*/ 	.word	0x05000017


	//   ....[13]....
        /*0110*/ 	.word	0x05000010


	//   ....[14]....
        /*0114*/ 	.word	0x05000016


	//   ....[15]....
        /*0118*/ 	.word	0x05000019


	//   ....[16]....
        /*011c*/ 	.word	0x0500001f


	//   ....[17]....
        /*0120*/ 	.word	0x05000012


	//   ....[18]....
        /*0124*/ 	.word	0x05000010


	//   ....[19]....
        /*0128*/ 	.word	0x05000013


	//   ....[20]....
        /*012c*/ 	.word	0x05000017


	//   ....[21]....
        /*0130*/ 	.word	0x05000010


	//   ....[22]....
        /*0134*/ 	.word	0x05000016


	//   ....[23]....
        /*0138*/ 	.word	0x05000019


	//   ....[24]....
        /*013c*/ 	.word	0x05000023


	//   ....[25]....
        /*0140*/ 	.word	0x05000022


	//   ....[26]....
        /*0144*/ 	.word	0x05000010


	//   ....[27]....
        /*0148*/ 	.word	0x05000017


	//   ....[28]....
        /*014c*/ 	.word	0x05000017


	//   ....[29]....
        /*0150*/ 	.word	0x05000010


	//   ....[30]....
        /*0154*/ 	.word	0x05000016


	//   ....[31]....
        /*0158*/ 	.word	0x05000019


	//   ....[32]....
        /*015c*/ 	.word	0x05000023


	//   ....[33]....
        /*0160*/ 	.word	0x05000022


	//   ....[34]....
        /*0164*/ 	.word	0x05000010


	//   ....[35]....
        /*0168*/ 	.word	0x05000017


	//   ....[36]....
        /*016c*/ 	.word	0x05000017


	//   ....[37]....
        /*0170*/ 	.word	0x05000018


	//   ....[38]....
        /*0174*/ 	.word	0x05000010


	//   ....[39]....
        /*0178*/ 	.word	0x05000016


	//   ....[40]....
        /*017c*/ 	.word	0x05000017


	//   ....[41]....
        /*0180*/ 	.word	0x05000019


	//   ....[42]....
        /*0184*/ 	.word	0x0500001f


	//   ....[43]....
        /*0188*/ 	.word	0x05000017


	//   ....[44]....
        /*018c*/ 	.word	0x05000023


	//   ....[45]....
        /*0190*/ 	.word	0x05000019


	//   ....[46]....
        /*0194*/ 	.word	0x0500001f


	//   ....[47]....
        /*0198*/ 	.word	0x05000010


	//   ....[48]....
        /*019c*/ 	.word	0x05000016


	//   ....[49]....
        /*01a0*/ 	.word	0x0500001a


	//   ....[50]....
        /*01a4*/ 	.word	0x05000022


	//   ....[51]....
        /*01a8*/ 	.word	0x05000018


	//   ....[52]....
        /*01ac*/ 	.word	0x0500001a


	//   ....[53]....
        /*01b0*/ 	.word	0x05000014


	//   ....[54]....
        /*01b4*/ 	.word	0x0500001e


	//   ....[55]....
        /*01b8*/ 	.word	0x05000021


	//   ....[56]....
        /*01bc*/ 	.word	0x05000027


	//   ....[57]....
        /*01c0*/ 	.word	0x0500002b


	//   ....[58]....
        /*01c4*/ 	.word	0x0500002d


	//   ....[59]....
        /*01c8*/ 	.word	0x0500001f


	//   ....[60]....
        /*01cc*/ 	.word	0x05000024


	//   ....[61]....
        /*01d0*/ 	.word	0x05000032


	//   ....[62]....
        /*01d4*/ 	.word	0x05000025


	//   ....[63]....
        /*01d8*/ 	.word	0x0500002a


	//   ....[64]....
        /*01dc*/ 	.word	0x0500002c


	//   ....[65]....
        /*01e0*/ 	.word	0x0500002d


	//   ....[66]....
        /*01e4*/ 	.word	0x05000017


	//   ....[67]....
        /*01e8*/ 	.word	0x05000014


	//   ....[68]....
        /*01ec*/ 	.word	0x05000010


	//   ....[69]....
        /*01f0*/ 	.word	0x05000010


	//   ....[70]....
        /*01f4*/ 	.word	0x05000010


	//   ....[71]....
        /*01f8*/ 	.word	0x05000010


	//   ....[72]....
        /*01fc*/ 	.word	0x05000010


	//   ....[73]....
        /*0200*/ 	.word	0x05000010


	//   ....[74]....
        /*0204*/ 	.word	0x05000010


	//   ....[75]....
        /*0208*/ 	.word	0x05000010


	//   ....[76]....
        /*020c*/ 	.word	0x05000010


	//   ....[77]....
        /*0210*/ 	.word	0x05000010


	//   ....[78]....
        /*0214*/ 	.word	0x05000010


	//   ....[79]....
        /*0218*/ 	.word	0x05000010


	//   ....[80]....
        /*021c*/ 	.word	0x05000010


	//   ....[81]....
        /*0220*/ 	.word	0x05000010


	//   ....[82]....
        /*0224*/ 	.word	0x05000010


	//   ....[83]....
        /*0228*/ 	.word	0x05000010


	//   ....[84]....
        /*022c*/ 	.word	0x05000010


	//   ....[85]....
        /*0230*/ 	.word	0x05000010


	//   ....[86]....
        /*0234*/ 	.word	0x05000010


	//   ....[87]....
        /*0238*/ 	.word	0x05000010


	//   ....[88]....
        /*023c*/ 	.word	0x05000010


	//   ....[89]....
        /*0240*/ 	.word	0x05000010


	//   ....[90]....
        /*0244*/ 	.word	0x05000010


	//   ....[91]....
        /*0248*/ 	.word	0x05000010


	//   ....[92]....
        /*024c*/ 	.word	0x05000010


	//   ....[93]....
        /*0250*/ 	.word	0x05000010


	//   ....[94]....
        /*0254*/ 	.word	0x05000010


	//   ....[95]....
        /*0258*/ 	.word	0x05000010


	//   ....[96]....
        /*025c*/ 	.word	0x05000010


	//   ....[97]....
        /*0260*/ 	.word	0x05000010


	//   ....[98]....
        /*0264*/ 	.word	0x05000010


	//   ....[99]....
        /*0268*/ 	.word	0x05000010


	//   ....[100]....
        /*026c*/ 	.word	0x05000010


	//   ....[101]....
        /*0270*/ 	.word	0x05000010


	//   ....[102]....
        /*0274*/ 	.word	0x05000010


	//   ....[103]....
        /*0278*/ 	.word	0x05000010


	//   ....[104]....
        /*027c*/ 	.word	0x05000010


	//   ....[105]....
        /*0280*/ 	.word	0x05000010


	//   ....[106]....
        /*0284*/ 	.word	0x05000010


	//   ....[107]....
        /*0288*/ 	.word	0x05000010


	//   ....[108]....
        /*028c*/ 	.word	0x05000010


	//   ....[109]....
        /*0290*/ 	.word	0x05000010


	//   ....[110]....
        /*0294*/ 	.word	0x05000010


	//   ....[111]....
        /*0298*/ 	.word	0x05000010


	//   ....[112]....
        /*029c*/ 	.word	0x05000010


	//   ....[113]....
        /*02a0*/ 	.word	0x05000010


	//   ....[114]....
        /*02a4*/ 	.word	0x05000010


	//   ....[115]....
        /*02a8*/ 	.word	0x05000010


	//   ....[116]....
        /*02ac*/ 	.word	0x05000010


	//   ....[117]....
        /*02b0*/ 	.word	0x05000010


	//   ....[118]....
        /*02b4*/ 	.word	0x05000010


	//   ....[119]....
        /*02b8*/ 	.word	0x05000010


	//   ....[120]....
        /*02bc*/ 	.word	0x05000010


	//   ....[121]....
        /*02c0*/ 	.word	0x05000010


	//   ....[122]....
        /*02c4*/ 	.word	0x05000010


	//   ....[123]....
        /*02c8*/ 	.word	0x05000010


	//----- nvinfo : EIATTR_COOP_GROUP_INSTR_OFFSETS
	.align		4
.L_1707:
        /*02cc*/ 	.byte	0x04, 0x28
        /*02ce*/ 	.short	(.L_1709 - .L_1708)


	//   ....[0]....
.L_1708:
        /*02d0*/ 	.word	0x00001c00


	//   ....[1]....
        /*02d4*/ 	.word	0x00001c40


	//   ....[2]....
        /*02d8*/ 	.word	0x00001c80


	//   ....[3]....
        /*02dc*/ 	.word	0x00001c90


	//   ....[4]....
        /*02e0*/ 	.word	0x000021c0


	//   ....[5]....
        /*02e4*/ 	.word	0x000021d0


	//   ....[6]....
        /*02e8*/ 	.word	0x00002200


	//   ....[7]....
        /*02ec*/ 	.word	0x00002210


	//   ....[8]....
        /*02f0*/ 	.word	0x00002240


	//   ....[9]....
        /*02f4*/ 	.word	0x00002270


	//   ....[10]....
        /*02f8*/ 	.word	0x000022d0


	//   ....[11]....
        /*02fc*/ 	.word	0x000022e0


	//   ....[12]....
        /*0300*/ 	.word	0x00003950


	//   ....[13]....
        /*0304*/ 	.word	0x00003970


	//   ....[14]....
        /*0308*/ 	.word	0x000039b0


	//   ....[15]....
        /*030c*/ 	.word	0x000039d0


	//   ....[16]....
        /*0310*/ 	.word	0x00003a00


	//   ....[17]....
        /*0314*/ 	.word	0x00003a10


	//   ....[18]....
        /*0318*/ 	.word	0x00003a40


	//   ....[19]....
        /*031c*/ 	.word	0x00003a50


	//   ....[20]....
        /*0320*/ 	.word	0x00003c20


	//   ....[21]....
        /*0324*/ 	.word	0x00003c50


	//   ....[22]....
        /*0328*/ 	.word	0x00003c80


	//   ....[23]....
        /*032c*/ 	.word	0x00003c90


	//   ....[24]....
        /*0330*/ 	.word	0x00003cc0


	//   ....[25]....
        /*0334*/ 	.word	0x00003cd0


	//   ....[26]....
        /*0338*/ 	.word	0x00003d00


	//   ....[27]....
        /*033c*/ 	.word	0x00003d10


	//   ....[28]....
        /*0340*/ 	.word	0x00003e80


	//   ....[29]....
        /*0344*/ 	.word	0x00003eb0


	//   ....[30]....
        /*0348*/ 	.word	0x00003ee0


	//   ....[31]....
        /*034c*/ 	.word	0x00003ef0


	//   ....[32]....
        /*0350*/ 	.word	0x00003f20


	//   ....[33]....
        /*0354*/ 	.word	0x00003f30


	//   ....[34]....
        /*0358*/ 	.word	0x00003f60


	//   ....[35]....
        /*035c*/ 	.word	0x00003f70


	//   ....[36]....
        /*0360*/ 	.word	0x00004280


	//   ....[37]....
        /*0364*/ 	.word	0x000042b0


	//   ....[38]....
        /*0368*/ 	.word	0x00004360


	//   ....[39]....
        /*036c*/ 	.word	0x00004390


	//   ....[40]....
        /*0370*/ 	.word	0x000043c0


	//   ....[41]....
        /*0374*/ 	.word	0x000043e0


	//   ....[42]....
        /*0378*/ 	.word	0x000043f0


	//   ....[43]....
        /*037c*/ 	.word	0x00004410


	//   ....[44]....
        /*0380*/ 	.word	0x00004450


	//   ....[45]....
        /*0384*/ 	.word	0x00004480


	//   ....[46]....
        /*0388*/ 	.word	0x000044a0


	//   ....[47]....
        /*038c*/ 	.word	0x000044c0


	//   ....[48]....
        /*0390*/ 	.word	0x000044e0


	//   ....[49]....
        /*0394*/ 	.word	0x00004500


	//   ....[50]....
        /*0398*/ 	.word	0x00004520


	//   ....[51]....
        /*039c*/ 	.word	0x00004540


	//   ....[52]....
        /*03a0*/ 	.word	0x00004590


	//   ....[53]....
        /*03a4*/ 	.word	0x000045c0


	//   ....[54]....
        /*03a8*/ 	.word	0x000045f0


	//   ....[55]....
        /*03ac*/ 	.word	0x00004610


	//   ....[56]....
        /*03b0*/ 	.word	0x00004640


	//   ....[57]....
        /*03b4*/ 	.word	0x00004660


	//   ....[58]....
        /*03b8*/ 	.word	0x00004670


	//   ....[59]....
        /*03bc*/ 	.word	0x00004690


	//   ....[60]....
        /*03c0*/ 	.word	0x000046e0


	//   ....[61]....
        /*03c4*/ 	.word	0x00004710


	//   ....[62]....
        /*03c8*/ 	.word	0x00004750


	//   ....[63]....
        /*03cc*/ 	.word	0x00004770


	//   ....[64]....
        /*03d0*/ 	.word	0x000047b0


	//   ....[65]....
        /*03d4*/ 	.word	0x000047e0


	//   ....[66]....
        /*03d8*/ 	.word	0x00004930


	//   ....[67]....
        /*03dc*/ 	.word	0x00004960


	//   ....[68]....
        /*03e0*/ 	.word	0x00004b30


	//   ....[69]....
        /*03e4*/ 	.word	0x00004b80


	//   ....[70]....
        /*03e8*/ 	.word	0x00004bf0


	//   ....[71]....
        /*03ec*/ 	.word	0x00004c50


	//   ....[72]....
        /*03f0*/ 	.word	0x00004cc0


	//   ....[73]....
        /*03f4*/ 	.word	0x00004d20


	//   ....[74]....
        /*03f8*/ 	.word	0x00004d90


	//   ....[75]....
        /*03fc*/ 	.word	0x00004df0


	//   ....[76]....
        /*0400*/ 	.word	0x00004e90


	//   ....[77]....
        /*0404*/ 	.word	0x00004f20


	//   ....[78]....
        /*0408*/ 	.word	0x00004f90


	//   ....[79]....
        /*040c*/ 	.word	0x00004ff0


	//   ....[80]....
        /*0410*/ 	.word	0x00005060


	//   ....[81]....
        /*0414*/ 	.word	0x000050c0


	//   ....[82]....
        /*0418*/ 	.word	0x00005130


	//   ....[83]....
        /*041c*/ 	.word	0x00005190


	//   ....[84]....
        /*0420*/ 	.word	0x00005230


	//   ....[85]....
        /*0424*/ 	.word	0x000052c0


	//   ....[86]....
        /*0428*/ 	.word	0x00005330


	//   ....[87]....
        /*042c*/ 	.word	0x00005390


	//   ....[88]....
        /*0430*/ 	.word	0x00005400


	//   ....[89]....
        /*0434*/ 	.word	0x00005460


	//   ....[90]....
        /*0438*/ 	.word	0x000054d0


	//   ....[91]....
        /*043c*/ 	.word	0x00005530


	//   ....[92]....
        /*0440*/ 	.word	0x000055d0


	//   ....[93]....
        /*0444*/ 	.word	0x00005690


	//   ....[94]....
        /*0448*/ 	.word	0x00005790


	//   ....[95]....
        /*044c*/ 	.word	0x000057e0


	//   ....[96]....
        /*0450*/ 	.word	0x00005870


	//   ....[97]....
        /*0454*/ 	.word	0x000058c0


	//   ....[98]....
        /*0458*/ 	.word	0x00005950


	//   ....[99]....
        /*045c*/ 	.word	0x000059e0


	//   ....[100]....
        /*0460*/ 	.word	0x00005a50


	//   ....[101]....
        /*0464*/ 	.word	0x00005ac0


	//   ....[102]....
        /*0468*/ 	.word	0x00005b30


	//   ....[103]....
        /*046c*/ 	.word	0x00005b90


	//   ....[104]....
        /*0470*/ 	.word	0x00005c00


	//   ....[105]....
        /*0474*/ 	.word	0x00005c60


	//   ....[106]....
        /*0478*/ 	.word	0x00005cf0


	//   ....[107]....
        /*047c*/ 	.word	0x00005da0


	//   ....[108]....
        /*0480*/ 	.word	0x00005e20


	//   ....[109]....
        /*0484*/ 	.word	0x00005eb0


	//   ....[110]....
        /*0488*/ 	.word	0x00005f30


	//   ....[111]....
        /*048c*/ 	.word	0x00005f90


	//   ....[112]....
        /*0490*/ 	.word	0x00006000


	//   ....[113]....
        /*0494*/ 	.word	0x00006060


	//   ....[114]....
        /*0498*/ 	.word	0x00006120


	//   ....[115]....
        /*049c*/ 	.word	0x000061a0


	//   ....[116]....
        /*04a0*/ 	.word	0x00006210


	//   ....[117]....
        /*04a4*/ 	.word	0x00006270


	//   ....[118]....
        /*04a8*/ 	.word	0x00006300


	//   ....[119]....
        /*04ac*/ 	.word	0x00006360


	//   ....[120]....
        /*04b0*/ 	.word	0x000063e0


	//   ....[121]....
        /*04b4*/ 	.word	0x00006490


	//   ....[122]....
        /*04b8*/ 	.word	0x000065c0


	//   ....[123]....
        /*04bc*/ 	.word	0x00006640


	//----- nvinfo : EIATTR_EXIT_INSTR_OFFSETS
	.align		4
.L_1709:
        /*04c0*/ 	.byte	0x04, 0x1c
        /*04c2*/ 	.short	(.L_1711 - .L_1710)


	//   ....[0]....
.L_1710:
        /*04c4*/ 	.word	0x00002980


	//   ....[1]....
        /*04c8*/ 	.word	0x00004ad0


	//----- nvinfo : EIATTR_MAX_THREADS
	.align		4
.L_1711:
        /*04cc*/ 	.byte	0x04, 0x05
        /*04ce*/ 	.short	(.L_1713 - .L_1712)
.L_1712:
        /*04d0*/ 	.word	0x00000140
        /*04d4*/ 	.word	0x00000001
        /*04d8*/ 	.word	0x00000001


	//----- nvinfo : EIATTR_CRS_STACK_SIZE
	.align		4
.L_1713:
        /*04dc*/ 	.byte	0x04, 0x1e
        /*04de*/ 	.short	(.L_1715 - .L_1714)
.L_1714:
        /*04e0*/ 	.word	0x00000000


	//----- nvinfo : EIATTR_CBANK_PARAM_SIZE
	.align		4
.L_1715:
        /*04e4*/ 	.byte	0x03, 0x19
        /*04e6*/ 	.short	0x0060


	//----- nvinfo : EIATTR_PARAM_CBANK
	.align		4
        /*04e8*/ 	.byte	0x04, 0x0a
        /*04ea*/ 	.short	(.L_1717 - .L_1716)
	.align		4
.L_1716:
        /*04ec*/ 	.word	index@(.nv.constant0._ZN13group_norm_v218gn_bwd_cuda_kernelI6__halfLi320ELi1ELi32ELi40ELi256ELb0ELb1ELi16ELi320ELi320ELi4ELb1ELi8ELb0ELb0ELNS_15WgradSyncMethodE3ENS_16CompileConditionILi900EEEEEvPT_S6_S6_PKS5_S8_S8_S8_PKfflPfPj)
        /*04f0*/ 	.short	0x0210
        /*04f2*/ 	.short	0x0060


	//----- nvinfo : EIATTR_SW_WAR
	.align		4
.L_1717:
        /*04f4*/ 	.byte	0x04, 0x36
        /*04f6*/ 	.short	(.L_1719 - .L_1718)
.L_1718:
        /*04f8*/ 	.word	0x00000008
.L_1719:


//--------------------- .nv.info._ZN13group_norm_v218gn_bwd_cuda_kernelI6__halfLi320ELi3ELi32ELi40ELi256ELb0ELb1ELi16ELi320ELi320ELi4ELb1ELi20ELb0ELb0ELNS_15WgradSyncMethodE3ENS_16CompileConditionILi900EEEEEvPT_S6_S6_PKS5_S8_S8_S8_PKfflPfPj --------------------------
	.section	.nv.info._ZN13group_norm_v218gn_bwd_cuda_kernelI6__halfLi320ELi3ELi32ELi40ELi256ELb0ELb1ELi16ELi320ELi320ELi4ELb1ELi20ELb0ELb0ELNS_15WgradSyncMethodE3ENS_16CompileConditionILi900EEEEEvPT_S6_S6_PKS5_S8_S8_S8_PKfflPfPj,"",@"SHT_CUDA_INFO"
	.sectionflags	@""
	.align	4


	//----- nvinfo : EIATTR_CUDA_API_VERSION
	.align		4
        /*0000*/ 	.byte	0x04, 0x37
        /*0002*/ 	.short	(.L_1721 - .L_1720)
.L_1720:
        /*0004*/ 	.word	0x00000082


	//----- nvinfo : EIATTR_KPARAM_INFO
	.align		4
.L_1721:
        /*0008*/ 	.byte	0x04, 0x17
        /*000a*/ 	.short	(.L_1723 - .L_1722)
.L_1722:
        /*000c*/ 	.word	0x00000000
        /*0010*/ 	.short	0x000b
        /*0012*/ 	.short	0x0058
        /*0014*/ 	.byte	0x00, 0xf0, 0x21, 0x00


	//----- nvinfo : EIATTR_KPARAM_INFO
	.align		4
.L_1723:
        /*0018*/ 	.byte	0x04, 0x17
        /*001a*/ 	.short	(.L_1725 - .L_1724)
.L_1724:
        /*001c*/ 	.word	0x00000000
        /*0020*/ 	.short	0x000a
        /*0022*/ 	.short	0x0050
        /*0024*/ 	.byte	0x00, 0xf0, 0x21, 0x00


	//----- nvinfo : EIATTR_KPARAM_INFO
	.align		4
.L_1725:
        /*0028*/ 	.byte	0x04, 0x17
        /*002a*/ 	.short	(.L_1727 - .L_1726)
.L_1726:
        /*002c*/ 	.word	0x00000000
        /*0030*/ 	.short	0x0009
        /*0032*/ 	.short	0x0048
        /*0034*/ 	.byte	0x00, 0xf0, 0x21, 0x00


	//----- nvinfo : EIATTR_KPARAM_INFO
	.align		4
.L_1727:
        /*0038*/ 	.byte	0x04, 0x17
        /*003a*/ 	.short	(.L_1729 - .L_1728)
.L_1728:
        /*003c*/ 	.word	0x00000000
        /*0040*/ 	.short	0x0008
        /*0042*/ 	.short	0x0040
        /*0044*/ 	.byte	0x00, 0xf0, 0x11, 0x00


	//----- nvinfo : EIATTR_KPARAM_INFO
	.align		4
.L_1729:
        /*0048*/ 	.byte	0x04, 0x17
        /*004a*/ 	.short	(.L_1731 - .L_1730)
.L_1730:
        /*004c*/ 	.word	0x00000000
        /*0050*/ 	.short	0x0007
        /*0052*/ 	.short	0x0038
        /*0054*/ 	.byte	0x00, 0xf0, 0x21, 0x00


	//----- nvinfo : EIATTR_KPARAM_INFO
	.align		4
.L_1731:
        /*0058*/ 	.byte	0x04, 0x17
        /*005a*/ 	.short	(.L_1733 - .L_1732)
.L_1732:
        /*005c*/ 	.word	0x00000000
        /*0060*/ 	.short	0x0006
        /*0062*/ 	.short	0x0030
        /*0064*/ 	.byte	0x00, 0xf0, 0x21, 0x00


	//----- nvinfo : EIATTR_KPARAM_INFO
	.align		4
.L_1733:
        /*0068*/ 	.byte	0x04, 0x17
        /*006a*/ 	.short	(.L_1735 - .L_1734)
.L_1734:
        /*006c*/ 	.word	0x00000000
        /*0070*/ 	.short	0x0005
        /*0072*/ 	.short	0x0028
        /*0074*/ 	.byte	0x00, 0xf0, 0x21, 0x00


	//----- nvinfo : EIATTR_KPARAM_INFO
	.align		4
.L_1735:
        /*0078*/ 	.byte	0x04, 0x17
        /*007a*/ 	.short	(.L_1737 - .L_1736)
.L_1736:
        /*007c*/ 	.word	0x00000000
        /*0080*/ 	.short	0x0004
        /*0082*/ 	.short	0x0020
        /*0084*/ 	.byte	0x00, 0xf0, 0x21, 0x00


	//----- nvinfo : EIATTR_KPARAM_INFO
	.align		4
.L_1737:
        /*0088*/ 	.byte	0x04, 0x17
        /*008a*/ 	.short	(.L_1739 - .L_1738)
.L_1738:
        /*008c*/ 	.word	0x00000000
        /*0090*/ 	.short	0x0003
        /*0092*/ 	.short	0x0018
        /*0094*/ 	.byte	0x00, 0xf0, 0x21, 0x00


	//----- nvinfo : EIATTR_KPARAM_INFO
	.align		4
.L_1739:
        /*0098*/ 	.byte	0x04, 0x17
        /*009a*/ 	.short	(.L_1741 - .L_1740)
.L_1740:
        /*009c*/ 	.word	0x00000000
        /*00a0*/ 	.short	0x0002
        /*00a2*/ 	.short	0x0010
        /*00a4*/ 	.byte	0x00, 0xf0, 0x21, 0x00


	//----- nvinfo : EIATTR_KPARAM_INFO
	.align		4
.L_1741:
        /*00a8*/ 	.byte	0x04, 0x17
        /*00aa*/ 	.short	(.L_1743 - .L_1742)
.L_1742:
        /*00ac*/ 	.word	0x00000000
        /*00b0*/ 	.short	0x0001
        /*00b2*/ 	.short	0x0008
        /*00b4*/ 	.byte	0x00, 0xf0, 0x21, 0x00


	//----- nvinfo : EIATTR_KPARAM_INFO
	.align		4
.L_1743:
        /*00b8*/ 	.byte	0x04, 0x17
        /*00ba*/ 	.short	(.L_1745 - .L_1744)
.L_1744:
        /*00bc*/ 	.word	0x00000000
        /*00c0*/ 	.short	0x0000
        /*00c2*/ 	.short	0x0000
        /*00c4*/ 	.byte	0x00, 0xf0, 0x21, 0x00


	//----- nvinfo : EIATTR_SPARSE_MMA_MASK
	.align		4
.L_1745:
        /*00c8*/ 	.byte	0x03, 0x50
        /*00ca*/ 	.short	0x0000


	//----- nvinfo : EIATTR_MAXREG_COUNT
	.align		4
        /*00cc*/ 	.byte	0x03, 0x1b
        /*00ce*/ 	.short	0x0040


	//----- nvinfo : EIATTR_NUM_BARRIERS
	.align		4
        /*00d0*/ 	.byte	0x02, 0x4c
        /*00d2*/ 	.byte	0x01
	.zero		1


	//----- nvinfo : EIATTR_ANNOTATIONS
	.align		4
        /*00d4*/ 	.byte	0x04, 0x55
        /*00d6*/ 	.short	(.L_1747 - .L_1746)


	//   ....[0]....
.L_1746:
        /*00d8*/ 	.word	0x00000001
        /*00dc*/ 	.byte	0x90, 0x04, 0x00, 0x00, 0x01, 0x00, 0x00, 0x00, 0xb0, 0x04, 0x00, 0x00, 0x01, 0x00, 0x00, 0x00
        /*00ec*/ 	.byte	0xc0, 0x04, 0x00, 0x00, 0x01, 0x00, 0x00, 0x00, 0xd0, 0x04, 0x00, 0x00, 0x01, 0x00, 0x00, 0x00
        /*00fc*/ 	.byte	0x00, 0x14, 0x00, 0x00, 0x01, 0x00, 0x00, 0x00, 0x20, 0x14, 0x00, 0x00, 0x01, 0x00, 0x00, 0x00
        /*010c*/ 	.byte	0x30, 0x14, 0x00, 0x00, 0x01, 0x00, 0x00, 0x00, 0x40, 0x14, 0x00, 0x00, 0x01, 0x00, 0x00, 0x00
        /*011c*/ 	.byte	0xf0, 0x14, 0x00, 0x00, 0x01, 0x00, 0x00, 0x00, 0x10, 0x17, 0x00, 0x00, 0x01, 0x00, 0x00, 0x00
        /*012c*/ 	.byte	0xd0, 0x1e, 0x00, 0x00, 0x01, 0x00, 0x00, 0x00, 0x80, 0x1f, 0x00, 0x00


	//----- nvinfo : EIATTR_MERCURY_ISA_VERSION
	.align		4
.L_1747:
        /*0138*/ 	.byte	0x03, 0x5f
        /*013a*/ 	.short	0x0101


	//----- nvinfo : EIATTR_COOP_GROUP_MASK_REGIDS
	.align		4
        /*013c*/ 	.byte	0x04, 0x29
        /*013e*/ 	.short	(.L_1749 - .L_1748)


	//   ....[0]....
.L_1748:
        /*0140*/ 	.word	0xffffffff


	//   ....[1]....
        /*0144*/ 	.word	0xffffffff


	//   ....[2]....
        /*0148*/ 	.word	0xffffffff


	//   ....[3]....
        /*014c*/ 	.word	0xffffffff


	//   ....[4]....
        /*0150*/ 	.word	0xffffffff


	//   ....[5]....
        /*0154*/ 	.word	0xffffffff


	//   ....[6]....
        /*0158*/ 	.word	0xffffffff


	//   ....[7]....
        /*015c*/ 	.word	0xffffffff


	//   ....[8]....
        /*0160*/ 	.word	0xffffffff


	//   ....[9]....
        /*0164*/ 	.word	0xffffffff


	//   ....[10]....
        /*0168*/ 	.word	0xffffffff


	//   ....[11]....
        /*016c*/ 	.word	0xffffffff


	//   ....[12]....
        /*0170*/ 	.word	0x05000015


	//   ....[13]....
        /*0174*/ 	.word	0x05000014


	//   ....[14]....
        /*0178*/ 	.word	0x05000016


	//   ....[15]....
        /*017c*/ 	.word	0x05000017


	//   ....[16]....
        /*0180*/ 	.word	0x05000019


	//   ....[17]....
        /*0184*/ 	.word	0x05000018


	//   ....[18]....
        /*0188*/ 	.word	0x0500001a


	//   ....[19]....
        /*018c*/ 	.word	0x0500000f


	//   ....[20]....
        /*0190*/ 	.word	0x05000019


	//   ....[21]....
        /*0194*/ 	.word	0x05000018


	//   ....[22]....
        /*0198*/ 	.word	0x0500001a


	//   ....[23]....
        /*019c*/ 	.word	0x0500001b


	//   ....[24]....
        /*01a0*/ 	.word	0x0500001d


	//   ....[25]....
        /*01a4*/ 	.word	0x0500001c


	//   ....[26]....
        /*01a8*/ 	.word	0x05000020


	//   ....[27]....
        /*01ac*/ 	.word	0x0500000f


	//   ....[28]....
        /*01b0*/ 	.word	0x05000019


	//   ....[29]....
        /*01b4*/ 	.word	0x05000018


	//   ....[30]....
        /*01b8*/ 	.word	0x0500001a


	//   ....[31]....
        /*01bc*/ 	.word	0x0500001b


	//   ....[32]....
        /*01c0*/ 	.word	0x0500001d


	//   ....[33]....
        /*01c4*/ 	.word	0x0500001c


	//   ....[34]....
        /*01c8*/ 	.word	0x05000020


	//   ....[35]....
        /*01cc*/ 	.word	0x0500000f


	//   ....[36]....
        /*01d0*/ 	.word	0x05000011


	//   ....[37]....
        /*01d4*/ 	.word	0x0500001b


	//   ....[38]....
        /*01d8*/ 	.word	0x05000010


	//   ....[39]....
        /*01dc*/ 	.word	0x0500001d


	//   ....[40]....
        /*01e0*/ 	.word	0x05000023


	//   ....[41]....
        /*01e4*/ 	.word	0x0500001e


	//   ....[42]....
        /*01e8*/ 	.word	0x05000026


	//   ....[43]....
        /*01ec*/ 	.word	0x05000025


	//   ....[44]....
        /*01f0*/ 	.word	0x0500001c


	//   ....[45]....
        /*01f4*/ 	.word	0x05000016


	//   ....[46]....
        /*01f8*/ 	.word	0x05000011


	//   ....[47]....
        /*01fc*/ 	.word	0x0500001b


	//   ....[48]....
        /*0200*/ 	.word	0x05000014


	//   ....[49]....
        /*0204*/ 	.word	0x05000017


	//   ....[50]....
        /*0208*/ 	.word	0x05000018


	//   ....[51]....
        /*020c*/ 	.word	0x0500001a


	//   ....[52]....
        /*0210*/ 	.word	0x05000029


	//   ....[53]....
        /*0214*/ 	.word	0x05000013


	//   ....[54]....
        /*0218*/ 	.word	0x05000018


	//   ....[55]....
        /*021c*/ 	.word	0x0500000e


	//   ....[56]....
        /*0220*/ 	.word	0x05000014


	//   ....[57]....
        /*0224*/ 	.word	0x05000012


	//   ....[58]....
        /*0228*/ 	.word	0x05000015


	//   ....[59]....
        /*022c*/ 	.word	0x05000017


	//   ....[60]....
        /*0230*/ 	.word	0x0500002b


	//   ....[61]....
        /*0234*/ 	.word	0x05000028


	//   ....[62]....
        /*0238*/ 	.word	0x05000020


	//   ....[63]....
        /*023c*/ 	.word	0x05000022


	//   ....[64]....
        /*0240*/ 	.word	0x05000021


	//   ....[65]....
        /*0244*/ 	.word	0x05000027


	//   ....[66]....
        /*0248*/ 	.word	0x05000023


	//   ....[67]....
        /*024c*/ 	.word	0x0500001e


	//   ....[68]....
        /*0250*/ 	.word	0x0500001a


	//   ....[69]....
        /*0254*/ 	.word	0x0500001a


	//   ....[70]....
        /*0258*/ 	.word	0x0500001a


	//   ....[71]....
        /*025c*/ 	.word	0x0500001a


	//   ....[72]....
        /*0260*/ 	.word	0x0500001a


	//   ....[73]....
        /*0264*/ 	.word	0x0500001a


	//   ....[74]....
        /*0268*/ 	.word	0x0500001a


	//   ....[75]....
        /*026c*/ 	.word	0x0500001a


	//   ....[76]....
        /*0270*/ 	.word	0x0500001a


	//   ....[77]....
        /*0274*/ 	.word	0x0500001a


	//   ....[78]....
        /*0278*/ 	.word	0x0500001a


	//   ....[79]....
        /*027c*/ 	.word	0x0500001a


	//   ....[80]....
        /*0280*/ 	.word	0x0500001a


	//   ....[81]....
        /*0284*/ 	.word	0x0500001a


	//   ....[82]....
        /*0288*/ 	.word	0x0500001a


	//   ....[83]....
        /*028c*/ 	.word	0x0500001a


	//   ....[84]....
        /*0290*/ 	.word	0x0500001a


	//   ....[85]....
        /*0294*/ 	.word	0x0500001a


	//   ....[86]....
        /*0298*/ 	.word	0x0500001a


	//   ....[87]....
        /*029c*/ 	.word	0x0500001a


	//   ....[88]....
        /*02a0*/ 	.word	0x0500001a


	//   ....[89]....
        /*02a4*/ 	.word	0x0500001a


	//   ....[90]....
        /*02a8*/ 	.word	0x0500001a


	//   ....[91]....
        /*02ac*/ 	.word	0x0500001a


	//   ....[92]....
        /*02b0*/ 	.word	0x0500001a


	//   ....[93]....
        /*02b4*/ 	.word	0x0500001a


	//   ....[94]....
        /*02b8*/ 	.word	0x0500001a


	//   ....[95]....
        /*02bc*/ 	.word	0x0500001a


	//   ....[96]....
        /*02c0*/ 	.word	0x0500001a


	//   ....[97]....
        /*02c4*/ 	.word	0x0500001a


	//   ....[98]....
        /*02c8*/ 	.word	0x0500001a


	//   ....[99]....
        /*02cc*/ 	.word	0x0500001a


	//   ....[100]....
        /*02d0*/ 	.word	0x0500001a


	//   ....[101]....
        /*02d4*/ 	.word	0x0500001a


	//   ....[102]....
        /*02d8*/ 	.word	0x0500001a


	//   ....[103]....
        /*02dc*/ 	.word	0x0500001a


	//   ....[104]....
        /*02e0*/ 	.word	0x0500001a


	//   ....[105]....
        /*02e4*/ 	.word	0x0500001a


	//   ....[106]....
        /*02e8*/ 	.word	0x0500001a


	//   ....[107]....
        /*02ec*/ 	.word	0x0500001a


	//   ....[108]....
        /*02f0*/ 	.word	0x0500001a


	//   ....[109]....
        /*02f4*/ 	.word	0x0500001a


	//   ....[110]....
        /*02f8*/ 	.word	0x0500001a


	//   ....[111]....
        /*02fc*/ 	.word	0x0500001a


	//   ....[112]....
        /*0300*/ 	.word	0x0500001a


	//   ....[113]....
        /*0304*/ 	.word	0x0500001a


	//   ....[114]....
        /*0308*/ 	.word	0x0500001a


	//   ....[115]....
        /*030c*/ 	.word	0x0500001a


	//   ....[116]....
        /*0310*/ 	.word	0x0500001a


	//   ....[117]....
        /*0314*/ 	.word	0x0500001a


	//   ....[118]....
        /*0318*/ 	.word	0x0500001a


	//   ....[119]....
        /*031c*/ 	.word	0x0500001a


	//   ....[120]....
        /*0320*/ 	.word	0x0500001a


	//   ....[121]....
        /*0324*/ 	.word	0x0500001a


	//   ....[122]....
        /*0328*/ 	.word	0x0500001a


	//   ....[123]....
        /*032c*/ 	.word	0x0500001a


	//----- nvinfo : EIATTR_COOP_GROUP_INSTR_OFFSETS
	.align		4
.L_1749:
        /*0330*/ 	.byte	0x04, 0x28
        /*0332*/ 	.short	(.L_1751 - .L_1750)


	//   ....[0]....
.L_1750:
        /*0334*/ 	.word	0x00001e10


	//   ....[1]....
        /*0338*/ 	.word	0x00001e40


	//   ....[2]....
        /*033c*/ 	.word	0x00001e70


	//   ....[3]....
        /*0340*/ 	.word	0x00001e80


	//   ....[4]....
        /*0344*/ 	.word	0x000024a0


	//   ....[5]....
        /*0348*/ 	.word	0x000024c0


	//   ....[6]....
        /*034c*/ 	.word	0x000024e0


	//   ....[7]....
        /*0350*/ 	.word	0x00002500


	//   ....[8]....
        /*0354*/ 	.word	0x00002520


	//   ....[9]....
        /*0358*/ 	.word	0x00002540


	//   ....[10]....
        /*035c*/ 	.word	0x00002560


	//   ....[11]....
        /*0360*/ 	.word	0x00002580


	//   ....[12]....
        /*0364*/ 	.word	0x00003c20


	//   ....[13]....
        /*0368*/ 	.word	0x00003c50


	//   ....[14]....
        /*036c*/ 	.word	0x00003c80


	//   ....[15]....
        /*0370*/ 	.word	0x00003ca0


	//   ....[16]....
        /*0374*/ 	.word	0x00003cd0


	//   ....[17]....
        /*0378*/ 	.word	0x00003ce0


	//   ....[18]....
        /*037c*/ 	.word	0x00003d10


	//   ....[19]....
        /*0380*/ 	.word	0x00003d20


	//   ....[20]....
        /*0384*/ 	.word	0x00003ef0


	//   ....[21]....
        /*0388*/ 	.word	0x00003f20


	//   ....[22]....
        /*038c*/ 	.word	0x00003f60


	//   ....[23]....
        /*0390*/ 	.word	0x00003f80


	//   ....[24]....
        /*0394*/ 	.word	0x00003fb0


	//   ....[25]....
        /*0398*/ 	.word	0x00003fc0


	//   ....[26]....
        /*039c*/ 	.word	0x00003ff0


	//   ....[27]....
        /*03a0*/ 	.word	0x00004000


	//   ....[28]....
        /*03a4*/ 	.word	0x00004190


	//   ....[29]....
        /*03a8*/ 	.word	0x000041c0


	//   ....[30]....
        /*03ac*/ 	.word	0x000041f0


	//   ....[31]....
        /*03b0*/ 	.word	0x00004210


	//   ....[32]....
        /*03b4*/ 	.word	0x00004240


	//   ....[33]....
        /*03b8*/ 	.word	0x00004250


	//   ....[34]....
        /*03bc*/ 	.word	0x00004280


	//   ....[35]....
        /*03c0*/ 	.word	0x00004290


	//   ....[36]....
        /*03c4*/ 	.word	0x00004490


	//   ....[37]....
        /*03c8*/ 	.word	0x00004590


	//   ....[38]....
        /*03cc*/ 	.word	0x00004620


	//   ....[39]....
        /*03d0*/ 	.word	0x000046c0


	//   ....[40]....
        /*03d4*/ 	.word	0x000046f0


	//   ....[41]....
        /*03d8*/ 	.word	0x00004740


	//   ....[42]....
        /*03dc*/ 	.word	0x00004760


	//   ....[43]....
        /*03e0*/ 	.word	0x00004790


	//   ....[44]....
        /*03e4*/ 	.word	0x000047a0


	//   ....[45]....
        /*03e8*/ 	.word	0x000047c0


	//   ....[46]....
        /*03ec*/ 	.word	0x00004840


	//   ....[47]....
        /*03f0*/ 	.word	0x00004880


	//   ....[48]....
        /*03f4*/ 	.word	0x000048c0


	//   ....[49]....
        /*03f8*/ 	.word	0x000048f0


	//   ....[50]....
        /*03fc*/ 	.word	0x00004900


	//   ....[51]....
        /*0400*/ 	.word	0x00004910


	//   ....[52]....
        /*0404*/ 	.word	0x00004920


	//   ....[53]....
        /*0408*/ 	.word	0x00004960


	//   ....[54]....
        /*040c*/ 	.word	0x000049a0


	//   ....[55]....
        /*0410*/ 	.word	0x000049d0


	//   ....[56]....
        /*0414*/ 	.word	0x00004a10


	//   ....[57]....
        /*0418*/ 	.word	0x00004a30


	//   ....[58]....
        /*041c*/ 	.word	0x00004a60


	//   ....[59]....
        /*0420*/ 	.word	0x00004a80


	//   ....[60]....
        /*0424*/ 	.word	0x00004aa0


	//   ....[61]....
        /*0428*/ 	.word	0x00004ae0


	//   ....[62]....
        /*042c*/ 	.word	0x00004b30


	//   ....[63]....
        /*0430*/ 	.word	0x00004b50


	//   ....[64]....
        /*0434*/ 	.word	0x00004b80


	//   ....[65]....
        /*0438*/ 	.word	0x00004b90


	//   ....[66]....
        /*043c*/ 	.word	0x00004cb0


	//   ....[67]....
        /*0440*/ 	.word	0x00004d00


	//   ....[68]....
        /*0444*/ 	.word	0x00004ee0


	//   ....[69]....
        /*0448*/ 	.word	0x00004f30


	//   ....[70]....
        /*044c*/ 	.word	0x00004fa0


	//   ....[71]....
        /*0450*/ 	.word	0x00005000


	//   ....[72]....
        /*0454*/ 	.word	0x00005070


	//   ....[73]....
        /*0458*/ 	.word	0x000050d0


	//   ....[74]....
        /*045c*/ 	.word	0x00005140


	//   ....[75]....
        /*0460*/ 	.word	0x000051a0


	//   ....[76]....
        /*0464*/ 	.word	0x00005240


	//   ....[77]....
        /*0468*/ 	.word	0x000052d0


	//   ....[78]....
        /*046c*/ 	.word	0x00005340


	//   ....[79]....
        /*0470*/ 	.word	0x000053a0


	//   ....[80]....
        /*0474*/ 	.word	0x00005410


	//   ....[81]....
        /*0478*/ 	.word	0x00005470


	//   ....[82]....
        /*047c*/ 	.word	0x000054e0


	//   ....[83]....
        /*0480*/ 	.word	0x00005540


	//   ....[84]....
        /*0484*/ 	.word	0x000055e0


	//   ....[85]....
        /*0488*/ 	.word	0x00005670


	//   ....[86]....
        /*048c*/ 	.word	0x000056e0


	//   ....[87]....
        /*0490*/ 	.word	0x00005740


	//   ....[88]....
        /*0494*/ 	.word	0x000057b0


	//   ....[89]....
        /*0498*/ 	.word	0x00005810


	//   ....[90]....
        /*049c*/ 	.word	0x00005880


	//   ....[91]....
        /*04a0*/ 	.word	0x000058e0


	//   ....[92]....
        /*04a4*/ 	.word	0x00005980


	//   ....[93]....
        /*04a8*/ 	.word	0x00005a40


	//   ....[94]....
        /*04ac*/ 	.word	0x00005b40


	//   ....[95]....
        /*04b0*/ 	.word	0x00005b90


	//   ....[96]....
        /*04b4*/ 	.word	0x00005c80


	//   ....[97]....
        /*04b8*/ 	.word	0x00005cd0


	//   ....[98]....
        /*04bc*/ 	.word	0x00005d60


	//   ....[99]....
        /*04c0*/ 	.word	0x00005db0


	//   ....[100]....
        /*04c4*/ 	.word	0x00005e20


	//   ....[101]....
        /*04c8*/ 	.word	0x00005e80


	//   ....[102]....
        /*04cc*/ 	.word	0x00005ef0


	//   ....[103]....
        /*04d0*/ 	.word	0x00005f50


	//   ....[104]....
        /*04d4*/ 	.word	0x00005fc0


	//   ....[105]....
        /*04d8*/ 	.word	0x00006020


	//   ....[106]....
        /*04dc*/ 	.word	0x000060a0


	//   ....[107]....
        /*04e0*/ 	.word	0x00006110


	//   ....[108]....
        /*04e4*/ 	.word	0x00006180


	//   ....[109]....
        /*04e8*/ 	.word	0x000061e0


	//   ....[110]....
        /*04ec*/ 	.word	0x00006260


	//   ....[111]....
        /*04f0*/ 	.word	0x000062e0


	//   ....[112]....
        /*04f4*/ 	.word	0x00006380


	//   ....[113]....
        /*04f8*/ 	.word	0x000063f0


	//   ....[114]....
        /*04fc*/ 	.word	0x00006480


	//   ....[115]....
        /*0500*/ 	.word	0x00006510


	//   ....[116]....
        /*0504*/ 	.word	0x00006580


	//   ....[117]....
        /*0508*/ 	.word	0x000065e0


	//   ....[118]....
        /*050c*/ 	.word	0x00006650


	//   ....[119]....
        /*0510*/ 	.word	0x000066d0


	//   ....[120]....
        /*0514*/ 	.word	0x00006790


	//   ....[121]....
        /*0518*/ 	.word	0x00006860


	//   ....[122]....
        /*051c*/ 	.word	0x00006940


	//   ....[123]....
        /*0520*/ 	.word	0x000069f0


	//----- nvinfo : EIATTR_EXIT_INSTR_OFFSETS
	.align		4
.L_1751:
        /*0524*/ 	.byte	0x04, 0x1c
        /*0526*/ 	.short	(.L_1753 - .L_1752)


	//   ....[0]....
.L_1752:
        /*0528*/ 	.word	0x00002c40


	//   ....[1]....
        /*052c*/ 	.word	0x00004e80


	//----- nvinfo : EIATTR_MAX_THREADS
	.align		4
.L_1753:
        /*0530*/ 	.byte	0x04, 0x05
        /*0532*/ 	.short	(.L_1755 - .L_1754)
.L_1754:
        /*0534*/ 	.word	0x00000140
        /*0538*/ 	.word	0x00000001
        /*053c*/ 	.word	0x00000001


	//----- nvinfo : EIATTR_CRS_STACK_SIZE
	.align		4
.L_1755:
        /*0540*/ 	.byte	0x04, 0x1e
        /*0542*/ 	.short	(.L_1757 - .L_1756)
.L_1756:
        /*0544*/ 	.word	0x00000000


	//----- nvinfo : EIATTR_CBANK_PARAM_SIZE
	.align		4
.L_1757:
        /*0548*/ 	.byte	0x03, 0x19
        /*054a*/ 	.short	0x0060


	//----- nvinfo : EIATTR_PARAM_CBANK
	.align		4
        /*054c*/ 	.byte	0x04, 0x0a
        /*054e*/ 	.short	(.L_1759 - .L_1758)
	.align		4
.L_1758:
        /*0550*/ 	.word	index@(.nv.constant0._ZN13group_norm_v218gn_bwd_cuda_kernelI6__halfLi320ELi3ELi32ELi40ELi256ELb0ELb1ELi16ELi320ELi320ELi4ELb1ELi20ELb0ELb0ELNS_15WgradSyncMethodE3ENS_16CompileConditionILi900EEEEEvPT_S6_S6_PKS5_S8_S8_S8_PKfflPfPj)
        /*0554*/ 	.short	0x0210
        /*0556*/ 	.short	0x0060


	//----- nvinfo : EIATTR_SW_WAR
	.align		4
.L_1759:
        /*0558*/ 	.byte	0x04, 0x36
        /*055a*/ 	.short	(.L_1761 - .L_1760)
.L_1760:
        /*055c*/ 	.word	0x00000008
.L_1761:


//--------------------- .nv.info._ZN13group_norm_v218gn_bwd_cuda_kernelI6__halfLi320ELi1ELi32ELi40ELi256ELb0ELb1ELi32ELi320ELi320ELi4ELb1ELi16ELb0ELb0ELNS_15WgradSyncMethodE3ENS_16CompileConditionILi900EEEEEvPT_S6_S6_PKS5_S8_S8_S8_PKfflPfPj --------------------------
	.section	.nv.info._ZN13group_norm_v218gn_bwd_cuda_kernelI6__halfLi320ELi1ELi32ELi40ELi256ELb0ELb1ELi32ELi320ELi320ELi4ELb1ELi16ELb0ELb0ELNS_15WgradSyncMethodE3ENS_16CompileConditionILi900EEEEEvPT_S6_S6_PKS5_S8_S8_S8_PKfflPfPj,"",@"SHT_CUDA_INFO"
	.sectionflags	@""
	.align	4


	//----- nvinfo : EIATTR_CUDA_API_VERSION
	.align		4
        /*0000*/ 	.byte	0x04, 0x37
        /*0002*/ 	.short	(.L_1763 - .L_1762)
.L_1762:
        /*0004*/ 	.word	0x00000082


	//----- nvinfo : EIATTR_KPARAM_INFO
	.align		4
.L_1763:
        /*0008*/ 	.byte	0x04, 0x17
        /*000a*/ 	.short	(.L_1765 - .L_1764)
.L_1764:
        /*000c*/ 	.word	0x00000000
        /*0010*/ 	.short	0x000b
        /*0012*/ 	.short	0x0058
        /*0014*/ 	.byte	0x00, 0xf0, 0x21, 0x00


	//----- nvinfo : EIATTR_KPARAM_INFO
	.align		4
.L_1765:
        /*0018*/ 	.byte	0x04, 0x17
        /*001a*/ 	.short	(.L_1767 - .L_1766)
.L_1766:
        /*001c*/ 	.word	0x00000000
        /*0020*/ 	.short	0x000a
        /*0022*/ 	.short	0x0050
        /*0024*/ 	.byte	0x00, 0xf0, 0x21, 0x00


	//----- nvinfo : EIATTR_KPARAM_INFO
	.align		4
.L_1767:
        /*0028*/ 	.byte	0x04, 0x17
        /*002a*/ 	.short	(.L_1769 - .L_1768)
.L_1768:
        /*002c*/ 	.word	0x00000000
        /*0030*/ 	.short	0x0009
        /*0032*/ 	.short	0x0048
        /*0034*/ 	.byte	0x00, 0xf0, 0x21, 0x00


	//----- nvinfo : EIATTR_KPARAM_INFO
	.align		4
.L_1769:
        /*0038*/ 	.byte	0x04, 0x17
        /*003a*/ 	.short	(.L_1771 - .L_1770)
.L_1770:
        /*003c*/ 	.word	0x00000000
        /*0040*/ 	.short	0x0008
        /*0042*/ 	.short	0x0040
        /*0044*/ 	.byte	0x00, 0xf0, 0x11, 0x00


	//----- nvinfo : EIATTR_KPARAM_INFO
	.align		4
.L_1771:
        /*0048*/ 	.byte	0x04, 0x17
        /*004a*/ 	.short	(.L_1773 - .L_1772)
.L_1772:
        /*004c*/ 	.word	0x00000000
        /*0050*/ 	.short	0x0007
        /*0052*/ 	.short	0x0038
        /*0054*/ 	.byte	0x00, 0xf0, 0x21, 0x00


	//----- nvinfo : EIATTR_KPARAM_INFO
	.align		4
.L_1773:
        /*0058*/ 	.byte	0x04, 0x17
        /*005a*/ 	.short	(.L_1775 - .L_1774)
.L_1774:
        /*005c*/ 	.word	0x00000000
        /*0060*/ 	.short	0x0006
        /*0062*/ 	.short	0x0030
        /*0064*/ 	.byte	0x00, 0xf0, 0x21, 0x00


	//----- nvinfo : EIATTR_KPARAM_INFO
	.align		4
.L_1775:
        /*0068*/ 	.byte	0x04, 0x17
        /*006a*/ 	.short	(.L_1777 - .L_1776)
.L_1776:
        /*006c*/ 	.word	0x00000000
        /*0070*/ 	.short	0x0005
        /*0072*/ 	.short	0x0028
        /*0074*/ 	.byte	0x00, 0xf0, 0x21, 0x00


	//----- nvinfo : EIATTR_KPARAM_INFO
	.align		4
.L_1777:
        /*0078*/ 	.byte	0x04, 0x17
        /*007a*/ 	.short	(.L_1779 - .L_1778)
.L_1778:
        /*007c*/ 	.word	0x00000000
        /*0080*/ 	.short	0x0004
        /*0082*/ 	.short	0x0020
        /*0084*/ 	.byte	0x00, 0xf0, 0x21, 0x00


	//----- nvinfo : EIATTR_KPARAM_INFO
	.align		4
.L_1779:
        /*0088*/ 	.byte	0x04, 0x17
        /*008a*/ 	.short	(.L_1781 - .L_1780)
.L_1780:
        /*008c*/ 	.word	0x00000000
        /*0090*/ 	.short	0x0003
        /*0092*/ 	.short	0x0018
        /*0094*/ 	.byte	0x00, 0xf0, 0x21, 0x00


	//----- nvinfo : EIATTR_KPARAM_INFO
	.align		4
.L_1781:
        /*0098*/ 	.byte	0x04, 0x17
        /*009a*/ 	.short	(.L_1783 - .L_1782)
.L_1782:
        /*009c*/ 	.word	0x00000000
        /*00a0*/ 	.short	0x0002
        /*00a2*/ 	.short	0x0010
        /*00a4*/ 	.byte	0x00, 0xf0, 0x21, 0x00


	//----- nvinfo : EIATTR_KPARAM_INFO
	.align		4
.L_1783:
        /*00a8*/ 	.byte	0x04, 0x17
        /*00aa*/ 	.short	(.L_1785 - .L_1784)
.L_1784:
        /*00ac*/ 	.word	0x00000000
        /*00b0*/ 	.short	0x0001
        /*00b2*/ 	.short	0x0008
        /*00b4*/ 	.byte	0x00, 0xf0, 0x21, 0x00


	//----- nvinfo : EIATTR_KPARAM_INFO
	.align		4
.L_1785:
        /*00b8*/ 	.byte	0x04, 0x17
        /*00ba*/ 	.short	(.L_1787 - .L_1786)
.L_1786:
        /*00bc*/ 	.word	0x00000000
        /*00c0*/ 	.short	0x0000
        /*00c2*/ 	.short	0x0000
        /*00c4*/ 	.byte	0x00, 0xf0, 0x21, 0x00


	//----- nvinfo : EIATTR_SPARSE_MMA_MASK
	.align		4
.L_1787:
        /*00c8*/ 	.byte	0x03, 0x50
        /*00ca*/ 	.short	0x0000


	//----- nvinfo : EIATTR_MAXREG_COUNT
	.align		4
        /*00cc*/ 	.byte	0x03, 0x1b
        /*00ce*/ 	.short	0x00a8


	//----- nvinfo : EIATTR_NUM_BARRIERS
	.align		4
        /*00d0*/ 	.byte	0x02, 0x4c
        /*00d2*/ 	.byte	0x01
	.zero		1


	//----- nvinfo : EIATTR_MERCURY_ISA_VERSION
	.align		4
        /*00d4*/ 	.byte	0x03, 0x5f
        /*00d6*/ 	.short	0x0101


	//----- nvinfo : EIATTR_COOP_GROUP_MASK_REGIDS
	.align		4
        /*00d8*/ 	.byte	0x04, 0x29
        /*00da*/ 	.short	(.L_1789 - .L_1788)


	//   ....[0]....
.L_1788:
        /*00dc*/ 	.word	0xffffffff


	//   ....[1]....
        /*00e0*/ 	.word	0xffffffff


	//   ....[2]....
        /*00e4*/ 	.word	0xffffffff


	//   ....[3]....
        /*00e8*/ 	.word	0xffffffff


	//   ....[4]....
        /*00ec*/ 	.word	0xffffffff


	//   ....[5]....
        /*00f0*/ 	.word	0xffffffff


	//   ....[6]....
        /*00f4*/ 	.word	0xffffffff


	//   ....[7]....
        /*00f8*/ 	.word	0xffffffff


	//   ....[8]....
        /*00fc*/ 	.word	0xffffffff


	//   ....[9]....
        /*0100*/ 	.word	0xffffffff


	//   ....[10]....
        /*0104*/ 	.word	0x05000021


	//   ....[11]....
        /*0108*/ 	.word	0x05000020


	//   ....[12]....
        /*010c*/ 	.word	0x05000022


	//   ....[13]....
        /*0110*/ 	.word	0x05000023


	//   ....[14]....
        /*0114*/ 	.word	0x05000025


	//   ....[15]....
        /*0118*/ 	.word	0x0500001a


	//   ....[16]....
        /*011c*/ 	.word	0x05000024


	//   ....[17]....
        /*0120*/ 	.word	0x0500001b


	//   ....[18]....
        /*0124*/ 	.word	0x05000025


	//   ....[19]....
        /*0128*/ 	.word	0x05000024


	//   ....[20]....
        /*012c*/ 	.word	0x0500002a


	//   ....[21]....
        /*0130*/ 	.word	0x05000029


	//   ....[22]....
        /*0134*/ 	.word	0x0500002b


	//   ....[23]....
        /*0138*/ 	.word	0x0500002c


	//   ....[24]....
        /*013c*/ 	.word	0x0500002e


	//   ....[25]....
        /*0140*/ 	.word	0x0500001f


	//   ....[26]....
        /*0144*/ 	.word	0x05000025


	//   ....[27]....
        /*0148*/ 	.word	0x05000024


	//   ....[28]....
        /*014c*/ 	.word	0x0500002a


	//   ....[29]....
        /*0150*/ 	.word	0x05000029


	//   ....[30]....
        /*0154*/ 	.word	0x0500002b


	//   ....[31]....
        /*0158*/ 	.word	0x0500002c


	//   ....[32]....
        /*015c*/ 	.word	0x0500002e


	//   ....[33]....
        /*0160*/ 	.word	0x0500001f


	//   ....[34]....
        /*0164*/ 	.word	0x05000020


	//   ....[35]....
        /*0168*/ 	.word	0x0500001f


	//   ....[36]....
        /*016c*/ 	.word	0x05000034


	//   ....[37]....
        /*0170*/ 	.word	0x05000036


	//   ....[38]....
        /*0174*/ 	.word	0x05000022


	//   ....[39]....
        /*0178*/ 	.word	0x05000021


	//   ....[40]....
        /*017c*/ 	.word	0x0500001f


	//   ....[41]....
        /*0180*/ 	.word	0x05000034


	//   ....[42]....
        /*0184*/ 	.word	0x05000020


	//   ....[43]....
        /*0188*/ 	.word	0x05000031


	//   ....[44]....
        /*018c*/ 	.word	0x05000033


	//   ....[45]....
        /*0190*/ 	.word	0x05000021


	//   ....[46]....
        /*0194*/ 	.word	0x05000022


	//   ....[47]....
        /*0198*/ 	.word	0x05000036


	//   ....[48]....
        /*019c*/ 	.word	0x0500001c


	//   ....[49]....
        /*01a0*/ 	.word	0x0500002d


	//   ....[50]....
        /*01a4*/ 	.word	0x0500001d


	//   ....[51]....
        /*01a8*/ 	.word	0x05000036


	//   ....[52]....
        /*01ac*/ 	.word	0x05000034


	//   ....[53]....
        /*01b0*/ 	.word	0x05000031


	//   ....[54]....
        /*01b4*/ 	.word	0x0500002e


	//   ....[55]....
        /*01b8*/ 	.word	0x0500002f


	//   ....[56]....
        /*01bc*/ 	.word	0x05000021


	//   ....[57]....
        /*01c0*/ 	.word	0x05000022


	//   ....[58]....
        /*01c4*/ 	.word	0x05000030


	//   ....[59]....
        /*01c8*/ 	.word	0x05000023


	//   ....[60]....
        /*01cc*/ 	.word	0x05000024


	//   ....[61]....
        /*01d0*/ 	.word	0x05000029


	//   ....[62]....
        /*01d4*/ 	.word	0x0500002e


	//   ....[63]....
        /*01d8*/ 	.word	0x05000032


	//   ....[64]....
        /*01dc*/ 	.word	0x05000022


	//   ....[65]....
        /*01e0*/ 	.word	0x0500001e


	//   ....[66]....
        /*01e4*/ 	.word	0x05000033


	//   ....[67]....
        /*01e8*/ 	.word	0x05000033


	//   ....[68]....
        /*01ec*/ 	.word	0x05000033


	//   ....[69]....
        /*01f0*/ 	.word	0x05000033


	//   ....[70]....
        /*01f4*/ 	.word	0x05000033


	//   ....[71]....
        /*01f8*/ 	.word	0x05000033


	//   ....[72]....
        /*01fc*/ 	.word	0x05000033


	//   ....[73]....
        /*0200*/ 	.word	0x05000033


	//   ....[74]....
        /*0204*/ 	.word	0x05000033


	//   ....[75]....
        /*0208*/ 	.word	0x05000033


	//   ....[76]....
        /*020c*/ 	.word	0x05000033


	//   ....[77]....
        /*0210*/ 	.word	0x05000033


	//   ....[78]....
        /*0214*/ 	.word	0x05000033


	//   ....[79]....
        /*0218*/ 	.word	0x05000033


	//   ....[80]....
        /*021c*/ 	.word	0x05000033


	//   ....[81]....
        /*0220*/ 	.word	0x05000033


	//   ....[82]....
        /*0224*/ 	.word	0x05000033


	//   ....[83]....
        /*0228*/ 	.word	0x05000033


	//   ....[84]....
        /*022c*/ 	.word	0x05000033


	//   ....[85]....
        /*0230*/ 	.word	0x05000033


	//   ....[86]....
        /*0234*/ 	.word	0x05000033


	//   ....[87]....
        /*0238*/ 	.word	0x05000033


	//   ....[88]....
        /*023c*/ 	.word	0x05000033


	//   ....[89]....
        /*0240*/ 	.word	0x05000033


	//   ....[90]....
        /*0244*/ 	.word	0x05000033


	//   ....[91]....
        /*0248*/ 	.word	0x05000033


	//   ....[92]....
        /*024c*/ 	.word	0x05000033


	//   ....[93]....
        /*0250*/ 	.word	0x05000033


	//   ....[94]....
        /*0254*/ 	.word	0x05000033


	//   ....[95]....
        /*0258*/ 	.word	0x05000033


	//   ....[96]....
        /*025c*/ 	.word	0x05000033


	//   ....[97]....
        /*0260*/ 	.word	0x05000033


	//   ....[98]....
        /*0264*/ 	.word	0x05000033


	//   ....[99]....
        /*0268*/ 	.word	0x05000033


	//   ....[100]....
        /*026c*/ 	.word	0x05000033


	//   ....[101]....
        /*0270*/ 	.word	0x05000033


	//   ....[102]....
        /*0274*/ 	.word	0x05000033


	//   ....[103]....
        /*0278*/ 	.word	0x05000033


	//   ....[104]....
        /*027c*/ 	.word	0x05000033


	//   ....[105]....
        /*0280*/ 	.word	0x05000033


	//   ....[106]....
        /*0284*/ 	.word	0x05000033


	//   ....[107]....
        /*0288*/ 	.word	0x05000033


	//   ....[108]....
        /*028c*/ 	.word	0x05000033


	//   ....[109]....
        /*0290*/ 	.word	0x05000033


	//   ....[110]....
        /*0294*/ 	.word	0x05000033


	//   ....[111]....
        /*0298*/ 	.word	0x05000033


	//   ....[112]....
        /*029c*/ 	.word	0x05000033


	//   ....[113]....
        /*02a0*/ 	.word	0x05000033


	//   ....[114]....
        /*02a4*/ 	.word	0x05000033


	//   ....[115]....
        /*02a8*/ 	.word	0x05000033


	//   ....[116]....
        /*02ac*/ 	.word	0x05000033


	//   ....[117]....
        /*02b0*/ 	.word	0x05000033


	//   ....[118]....
        /*02b4*/ 	.word	0x05000033


	//   ....[119]....
        /*02b8*/ 	.word	0x05000033


	//   ....[120]....
        /*02bc*/ 	.word	0x05000033


	//   ....[121]....
        /*02c0*/ 	.word	0x05000033


	//----- nvinfo : EIATTR_COOP_GROUP_INSTR_OFFSETS
	.align		4
.L_1789:
        /*02c4*/ 	.byte	0x04, 0x28
        /*02c6*/ 	.short	(.L_1791 - .L_1790)


	//   ....[0]....
.L_1790:
        /*02c8*/ 	.word	0x000027d0


	//   ....[1]....
        /*02cc*/ 	.word	0x00002810


	//   ....[2]....
        /*02d0*/ 	.word	0x00002850


	//   ....[3]....
        /*02d4*/ 	.word	0x00002860


	//   ....[4]....
        /*02d8*/ 	.word	0x00002d80


	//   ....[5]....
        /*02dc*/ 	.word	0x00002d90


	//   ....[6]....
        /*02e0*/ 	.word	0x00002dc0


	//   ....[7]....
        /*02e4*/ 	.word	0x00002df0


	//   ....[8]....
        /*02e8*/ 	.word	0x00002e60


	//   ....[9]....
        /*02ec*/ 	.word	0x00002e70


	//   ....[10]....
        /*02f0*/ 	.word	0x00004a80


	//   ....[11]....
        /*02f4*/ 	.word	0x00004ab0


	//   ....[12]....
        /*02f8*/ 	.word	0x00004af0


	//   ....[13]....
        /*02fc*/ 	.word	0x00004b10


	//   ....[14]....
        /*0300*/ 	.word	0x00004b40


	//   ....[15]....
        /*0304*/ 	.word	0x00004b50


	//   ....[16]....
        /*0308*/ 	.word	0x00004b80


	//   ....[17]....
        /*030c*/ 	.word	0x00004b90


	//   ....[18]....
        /*0310*/ 	.word	0x00004d30


	//   ....[19]....
        /*0314*/ 	.word	0x00004d60


	//   ....[20]....
        /*0318*/ 	.word	0x00004da0


	//   ....[21]....
        /*031c*/ 	.word	0x00004dc0


	//   ....[22]....
        /*0320*/ 	.word	0x00004df0


	//   ....[23]....
        /*0324*/ 	.word	0x00004e00


	//   ....[24]....
        /*0328*/ 	.word	0x00004e30


	//   ....[25]....
        /*032c*/ 	.word	0x00004e40


	//   ....[26]....
        /*0330*/ 	.word	0x00004f70


	//   ....[27]....
        /*0334*/ 	.word	0x00004fa0


	//   ....[28]....
        /*0338*/ 	.word	0x00004ff0


	//   ....[29]....
        /*033c*/ 	.word	0x00005010


	//   ....[30]....
        /*0340*/ 	.word	0x00005040


	//   ....[31]....
        /*0344*/ 	.word	0x00005050


	//   ....[32]....
        /*0348*/ 	.word	0x00005080


	//   ....[33]....
        /*034c*/ 	.word	0x00005090


	//   ....[34]....
        /*0350*/ 	.word	0x000053b0


	//   ....[35]....
        /*0354*/ 	.word	0x000053d0


	//   ....[36]....
        /*0358*/ 	.word	0x000053f0


	//   ....[37]....
        /*035c*/ 	.word	0x00005420


	//   ....[38]....
        /*0360*/ 	.word	0x00005470


	//   ....[39]....
        /*0364*/ 	.word	0x000054a0


	//   ....[40]....
        /*0368*/ 	.word	0x000054c0


	//   ....[41]....
        /*036c*/ 	.word	0x000054e0


	//   ....[42]....
        /*0370*/ 	.word	0x00005500


	//   ....[43]....
        /*0374*/ 	.word	0x00005520


	//   ....[44]....
        /*0378*/ 	.word	0x00005540


	//   ....[45]....
        /*037c*/ 	.word	0x00005560


	//   ....[46]....
        /*0380*/ 	.word	0x00005580


	//   ....[47]....
        /*0384*/ 	.word	0x000055b0


	//   ....[48]....
        /*0388*/ 	.word	0x000055f0


	//   ....[49]....
        /*038c*/ 	.word	0x00005610


	//   ....[50]....
        /*0390*/ 	.word	0x00005630


	//   ....[51]....
        /*0394*/ 	.word	0x00005660


	//   ....[52]....
        /*0398*/ 	.word	0x00005680


	//   ....[53]....
        /*039c*/ 	.word	0x000056a0


	//   ....[54]....
        /*03a0*/ 	.word	0x000056c0


	//   ....[55]....
        /*03a4*/ 	.word	0x000056e0


	//   ....[56]....
        /*03a8*/ 	.word	0x00005720


	//   ....[57]....
        /*03ac*/ 	.word	0x00005750


	//   ....[58]....
        /*03b0*/ 	.word	0x000057a0


	//   ....[59]....
        /*03b4*/ 	.word	0x000057d0


	//   ....[60]....
        /*03b8*/ 	.word	0x00005800


	//   ....[61]....
        /*03bc*/ 	.word	0x00005830


	//   ....[62]....
        /*03c0*/ 	.word	0x00005850


	//   ....[63]....
        /*03c4*/ 	.word	0x00005880


	//   ....[64]....
        /*03c8*/ 	.word	0x000059b0


	//   ....[65]....
        /*03cc*/ 	.word	0x00005a20


	//   ....[66]....
        /*03d0*/ 	.word	0x00005b50


	//   ....[67]....
        /*03d4*/ 	.word	0x00005ba0


	//   ....[68]....
        /*03d8*/ 	.word	0x00005c10


	//   ....[69]....
        /*03dc*/ 	.word	0x00005c70


	//   ....[70]....
        /*03e0*/ 	.word	0x00005ce0


	//   ....[71]....
        /*03e4*/ 	.word	0x00005d40


	//   ....[72]....
        /*03e8*/ 	.word	0x00005db0


	//   ....[73]....
        /*03ec*/ 	.word	0x00005e10


	//   ....[74]....
        /*03f0*/ 	.word	0x00005ec0


	//   ....[75]....
        /*03f4*/ 	.word	0x00005f60


	//   ....[76]....
        /*03f8*/ 	.word	0x00005fc0


	//   ....[77]....
        /*03fc*/ 	.word	0x00006020


	//   ....[78]....
        /*0400*/ 	.word	0x00006090


	//   ....[79]....
        /*0404*/ 	.word	0x000060f0


	//   ....[80]....
        /*0408*/ 	.word	0x00006160


	//   ....[81]....
        /*040c*/ 	.word	0x000061c0


	//   ....[82]....
        /*0410*/ 	.word	0x00006270


	//   ....[83]....
        /*0414*/ 	.word	0x00006300


	//   ....[84]....
        /*0418*/ 	.word	0x00006370


	//   ....[85]....
        /*041c*/ 	.word	0x000063d0


	//   ....[86]....
        /*0420*/ 	.word	0x00006440


	//   ....[87]....
        /*0424*/ 	.word	0x000064a0


	//   ....[88]....
        /*0428*/ 	.word	0x00006510


	//   ....[89]....
        /*042c*/ 	.word	0x00006570


	//   ....[90]....
        /*0430*/ 	.word	0x00006620


	//   ....[91]....
        /*0434*/ 	.word	0x00006700


	//   ....[92]....
        /*0438*/ 	.word	0x00006830


	//   ....[93]....
        /*043c*/ 	.word	0x000068a0


	//   ....[94]....
        /*0440*/ 	.word	0x00006950


	//   ....[95]....
        /*0444*/ 	.word	0x000069b0


	//   ....[96]....
        /*0448*/ 	.word	0x00006a30


	//   ....[97]....
        /*044c*/ 	.word	0x00006af0


	//   ....[98]....
        /*0450*/ 	.word	0x00006b80


	//   ....[99]....
        /*0454*/ 	.word	0x00006c20


	//   ....[100]....
        /*0458*/ 	.word	0x00006d00


	//   ....[101]....
        /*045c*/ 	.word	0x00006d60


	//   ....[102]....
        /*0460*/ 	.word	0x00006dd0


	//   ....[103]....
        /*0464*/ 	.word	0x00006e30


	//   ....[104]....
        /*0468*/ 	.word	0x00006ea0


	//   ....[105]....
        /*046c*/ 	.word	0x00006f00


	//   ....[106]....
        /*0470*/ 	.word	0x00006fa0


	//   ....[107]....
        /*0474*/ 	.word	0x00007020


	//   ....[108]....
        /*0478*/ 	.word	0x00007090


	//   ....[109]....
        /*047c*/ 	.word	0x000070f0


	//   ....[110]....
        /*0480*/ 	.word	0x00007160


	//   ....[111]....
        /*0484*/ 	.word	0x000071c0


	//   ....[112]....
        /*0488*/ 	.word	0x00007230


	//   ....[113]....
        /*048c*/ 	.word	0x00007290


	//   ....[114]....
        /*0490*/ 	.word	0x00007320


	//   ....[115]....
        /*0494*/ 	.word	0x000073a0


	//   ....[116]....
        /*0498*/ 	.word	0x00007410


	//   ....[117]....
        /*049c*/ 	.word	0x00007470


	//   ....[118]....
        /*04a0*/ 	.word	0x000074e0


	//   ....[119]....
        /*04a4*/ 	.word	0x00007540


	//   ....[120]....
        /*04a8*/ 	.word	0x000075b0


	//   ....[121]....
        /*04ac*/ 	.word	0x00007610


	//----- nvinfo : EIATTR_EXIT_INSTR_OFFSETS
	.align		4
.L_1791:
        /*04b0*/ 	.byte	0x04, 0x1c
        /*04b2*/ 	.short	(.L_1793 - .L_1792)


	//   ....[0]....
.L_1792:
        /*04b4*/ 	.word	0x00003a80


	//   ....[1]....
        /*04b8*/ 	.word	0x00005af0


	//----- nvinfo : EIATTR_MAX_THREADS
	.align		4
.L_1793:
        /*04bc*/ 	.byte	0x04, 0x05
        /*04be*/ 	.short	(.L_1795 - .L_1794)
.L_1794:
        /*04c0*/ 	.word	0x00000140
        /*04c4*/ 	.word	0x00000001
        /*04c8*/ 	.word	0x00000001


	//----- nvinfo : EIATTR_CRS_STACK_SIZE
	.align		4
.L_1795:
        /*04cc*/ 	.byte	0x04, 0x1e
        /*04ce*/ 	.short	(.L_1797 - .L_1796)
.L_1796:
        /*04d0*/ 	.word	0x00000000


	//----- nvinfo : EIATTR_CBANK_PARAM_SIZE
	.align		4
.L_1797:
        /*04d4*/ 	.byte	0x03, 0x19
        /*04d6*/ 	.short	0x0060


	//----- nvinfo : EIATTR_PARAM_CBANK
	.align		4
        /*04d8*/ 	.byte	0x04, 0x0a
        /*04da*/ 	.short	(.L_1799 - .L_1798)
	.align		4
.L_1798:
        /*04dc*/ 	.word	index@(.nv.constant0._ZN13group_norm_v218gn_bwd_cuda_kernelI6__halfLi320ELi1ELi32ELi40ELi256ELb0ELb1ELi32ELi320ELi320ELi4ELb1ELi16ELb0ELb0ELNS_15WgradSyncMethodE3ENS_16CompileConditionILi900EEEEEvPT_S6_S6_PKS5_S8_S8_S8_PKfflPfPj)
        /*04e0*/ 	.short	0x0210
        /*04e2*/ 	.short	0x0060


	//----- nvinfo : EIATTR_SW_WAR
	.align		4
.L_1799:
        /*04e4*/ 	.byte	0x04, 0x36
        /*04e6*/ 	.short	(.L_1801 - .L_1800)
.L_1800:
        /*04e8*/ 	.word	0x00000008
.L_1801:


//--------------------- .nv.info._ZN13group_norm_v218gn_bwd_cuda_kernelI6__halfLi320ELi1ELi32ELi40ELi256ELb0ELb1ELi64ELi320ELi320ELi4ELb1ELi36ELb0ELb0ELNS_15WgradSyncMethodE3ENS_16CompileConditionILi900EEEEEvPT_S6_S6_PKS5_S8_S8_S8_PKfflPfPj --------------------------
	.section	.nv.info._ZN13group_norm_v218gn_bwd_cuda_kernelI6__halfLi320ELi1ELi32ELi40ELi256ELb0ELb1ELi64ELi320ELi320ELi4ELb1ELi36ELb0ELb0ELNS_15WgradSyncMethodE3ENS_16CompileConditionILi900EEEEEvPT_S6_S6_PKS5_S8_S8_S8_PKfflPfPj,"",@"SHT_CUDA_INFO"
	.sectionflags	@""
	.align	4


	//----- nvinfo : EIATTR_CUDA_API_VERSION
	.align		4
        /*0000*/ 	.byte	0x04, 0x37
        /*0002*/ 	.short	(.L_1803 - .L_1802)
.L_1802:
        /*0004*/ 	.word	0x00000082


	//----- nvinfo : EIATTR_KPARAM_INFO
	.align		4
.L_1803:
        /*0008*/ 	.byte	0x04, 0x17
        /*000a*/ 	.short	(.L_1805 - .L_1804)
.L_1804:
        /*000c*/ 	.word	0x00000000
        /*0010*/ 	.short	0x000b
        /*0012*/ 	.short	0x0058
        /*0014*/ 	.byte	0x00, 0xf0, 0x21, 0x00


	//----- nvinfo : EIATTR_KPARAM_INFO
	.align		4
.L_1805:
        /*0018*/ 	.byte	0x04, 0x17
        /*001a*/ 	.short	(.L_1807 - .L_1806)
.L_1806:
        /*001c*/ 	.word	0x00000000
        /*0020*/ 	.short	0x000a
        /*0022*/ 	.short	0x0050
        /*0024*/ 	.byte	0x00, 0xf0, 0x21, 0x00


	//----- nvinfo : EIATTR_KPARAM_INFO
	.align		4
.L_1807:
        /*0028*/ 	.byte	0x04, 0x17
        /*002a*/ 	.short	(.L_1809 - .L_1808)
.L_1808:
        /*002c*/ 	.word	0x00000000
        /*0030*/ 	.short	0x0009
        /*0032*/ 	.short	0x0048
        /*0034*/ 	.byte	0x00, 0xf0, 0x21, 0x00


	//----- nvinfo : EIATTR_KPARAM_INFO
	.align		4
.L_1809:
        /*0038*/ 	.byte	0x04, 0x17
        /*003a*/ 	.short	(.L_1811 - .L_1810)
.L_1810:
        /*003c*/ 	.word	0x00000000
        /*0040*/ 	.short	0x0008
        /*0042*/ 	.short	0x0040
        /*0044*/ 	.byte	0x00, 0xf0, 0x11, 0x00


	//----- nvinfo : EIATTR_KPARAM_INFO
	.align		4
.L_1811:
        /*0048*/ 	.byte	0x04, 0x17
        /*004a*/ 	.short	(.L_1813 - .L_1812)
.L_1812:
        /*004c*/ 	.word	0x00000000
        /*0050*/ 	.short	0x0007
        /*0052*/ 	.short	0x0038
        /*0054*/ 	.byte	0x00, 0xf0, 0x21, 0x00


	//----- nvinfo : EIATTR_KPARAM_INFO
	.align		4
.L_1813:
        /*0058*/ 	.byte	0x04, 0x17
        /*005a*/ 	.short	(.L_1815 - .L_1814)
.L_1814:
        /*005c*/ 	.word	0x00000000
        /*0060*/ 	.short	0x0006
        /*0062*/ 	.short	0x0030
        /*0064*/ 	.byte	0x00, 0xf0, 0x21, 0x00


	//----- nvinfo : EIATTR_KPARAM_INFO
	.align		4
.L_1815:
        /*0068*/ 	.byte	0x04, 0x17
        /*006a*/ 	.short	(.L_1817 - .L_1816)
.L_1816:
        /*006c*/ 	.word	0x00000000
        /*0070*/ 	.short	0x0005
        /*0072*/ 	.short	0x0028
        /*0074*/ 	.byte	0x00, 0xf0, 0x21, 0x00


	//----- nvinfo : EIATTR_KPARAM_INFO
	.align		4
.L_1817:
        /*0078*/ 	.byte	0x04, 0x17
        /*007a*/ 	.short	(.L_1819 - .L_1818)
.L_1818:
        /*007c*/ 	.word	0x00000000
        /*0080*/ 	.short	0x0004
        /*0082*/ 	.short	0x0020
        /*0084*/ 	.byte	0x00, 0xf0, 0x21, 0x00


	//----- nvinfo : EIATTR_KPARAM_INFO
	.align		4
.L_1819:
        /*0088*/ 	.byte	0x04, 0x17
        /*008a*/ 	.short	(.L_1821 - .L_1820)
.L_1820:
        /*008c*/ 	.word	0x00000000
        /*0090*/ 	.short	0x0003
        /*0092*/ 	.short	0x0018
        /*0094*/ 	.byte	0x00, 0xf0, 0x21, 0x00


	//----- nvinfo : EIATTR_KPARAM_INFO
	.align		4
.L_1821:
        /*0098*/ 	.byte	0x04, 0x17
        /*009a*/ 	.short	(.L_1823 - .L_1822)
.L_1822:
        /*009c*/ 	.word	0x00000000
        /*00a0*/ 	.short	0x0002
        /*00a2*/ 	.short	0x0010
        /*00a4*/ 	.byte	0x00, 0xf0, 0x21, 0x00


	//----- nvinfo : EIATTR_KPARAM_INFO
	.align		4
.L_1823:
        /*00a8*/ 	.byte	0x04, 0x17
        /*00aa*/ 	.short	(.L_1825 - .L_1824)
.L_1824:
        /*00ac*/ 	.word	0x00000000
        /*00b0*/ 	.short	0x0001
        /*00b2*/ 	.short	0x0008
        /*00b4*/ 	.byte	0x00, 0xf0, 0x21, 0x00


	//----- nvinfo : EIATTR_KPARAM_INFO
	.align		4
.L_1825:
        /*00b8*/ 	.byte	0x04, 0x17
        /*00ba*/ 	.short	(.L_1827 - .L_1826)
.L_1826:
        /*00bc*/ 	.word	0x00000000
        /*00c0*/ 	.short	0x0000
        /*00c2*/ 	.short	0x0000
        /*00c4*/ 	.byte	0x00, 0xf0, 0x21, 0x00


	//----- nvinfo : EIATTR_SPARSE_MMA_MASK
	.align		4
.L_1827:
        /*00c8*/ 	.byte	0x03, 0x50
        /*00ca*/ 	.short	0x0000


	//----- nvinfo : EIATTR_MAXREG_COUNT
	.align		4
        /*00cc*/ 	.byte	0x03, 0x1b
        /*00ce*/ 	.short	0x00a8


	//----- nvinfo : EIATTR_NUM_BARRIERS
	.align		4
        /*00d0*/ 	.byte	0x02, 0x4c
        /*00d2*/ 	.byte	0x01
	.zero		1


	//----- nvinfo : EIATTR_ANNOTATIONS
	.align		4
        /*00d4*/ 	.byte	0x04, 0x55
        /*00d6*/ 	.short	(.L_1829 - .L_1828)


	//   ....[0]....
.L_1828:
        /* <DEDUP_REMOVED lines=30> */


	//----- nvinfo : EIATTR_MERCURY_ISA_VERSION
	.align		4
.L_1829:
        /*02a8*/ 	.byte	0x03, 0x5f
        /*02aa*/ 	.short	0x0101


	//----- nvinfo : EIATTR_INT_WARP_WIDE_INSTR_OFFSETS
	.align		4
        /*02ac*/ 	.byte	0x04, 0x31
        /*02ae*/ 	.short	(.L_1831 - .L_1830)


	//   ....[0]....
.L_1830:
        /*02b0*/ 	.word	0x00004a60


	//----- nvinfo : EIATTR_COOP_GROUP_MASK_REGIDS
	.align		4
.L_1831:
        /*02b4*/ 	.byte	0x04, 0x29
        /*02b6*/ 	.short	(.L_1833 - .L_1832)


	//   ....[0]....
.L_1832:
        /*02b8*/ 	.word	0xffffffff


	//   ....[1]....
        /*02bc*/ 	.word	0xffffffff


	//   ....[2]....
        /*02c0*/ 	.word	0xffffffff


	//   ....[3]....
        /*02c4*/ 	.word	0xffffffff


	//   ....[4]....
        /*02c8*/ 	.word	0xffffffff


	//   ....[5]....
        /*02cc*/ 	.word	0xffffffff


	//   ....[6]....
        /*02d0*/ 	.word	0xffffffff


	//   ....[7]....
        /*02d4*/ 	.word	0xffffffff


	//   ....[8]....
        /*02d8*/ 	.word	0x05000020


	//   ....[9]....
        /*02dc*/ 	.word	0x0500001f


	//   ....[10]....
        /*02e0*/ 	.word	0x05000021


	//   ....[11]....
        /*02e4*/ 	.word	0x05000022


	//   ....[12]....
        /*02e8*/ 	.word	0x05000024


	//   ....[13]....
        /*02ec*/ 	.word	0x05000023


	//   ....[14]....
        /*02f0*/ 	.word	0x05000025


	//   ....[15]....
        /*02f4*/ 	.word	0x0500001a


	//   ....[16]....
        /*02f8*/ 	.word	0x05000024


	//   ....[17]....
        /*02fc*/ 	.word	0x05000023


	//   ....[18]....
        /*0300*/ 	.word	0x05000025


	//   ....[19]....
        /*0304*/ 	.word	0x0500002a


	//   ....[20]....
        /*0308*/ 	.word	0x0500002c


	//   ....[21]....
        /*030c*/ 	.word	0x05000029


	//   ....[22]....
        /*0310*/ 	.word	0x0500002b


	//   ....[23]....
        /*0314*/ 	.word	0x0500001e


	//   ....[24]....
        /*0318*/ 	.word	0x05000024


	//   ....[25]....
        /*031c*/ 	.word	0x05000023


	//   ....[26]....
        /*0320*/ 	.word	0x05000025


	//   ....[27]....
        /*0324*/ 	.word	0x0500002a


	//   ....[28]....
        /*0328*/ 	.word	0x0500002c


	//   ....[29]....
        /*032c*/ 	.word	0x05000029


	//   ....[30]....
        /*0330*/ 	.word	0x0500002b


	//   ....[31]....
        /*0334*/ 	.word	0x0500001e


	//   ....[32]....
        /*0338*/ 	.word	0x0500001e


	//   ....[33]....
        /*033c*/ 	.word	0x0500001f


	//   ....[34]....
        /*0340*/ 	.word	0x05000032


	//   ....[35]....
        /*0344*/ 	.word	0x05000021


	//   ....[36]....
        /*0348*/ 	.word	0x05000020


	//   ....[37]....
        /*034c*/ 	.word	0x05000031


	//   ....[38]....
        /*0350*/ 	.word	0x0500001f


	//   ....[39]....
        /*0354*/ 	.word	0x05000034


	//   ....[40]....
        /*0358*/ 	.word	0x0500001e


	//   ....[41]....
        /*035c*/ 	.word	0x05000031


	//   ....[42]....
        /*0360*/ 	.word	0x05000020


	//   ....[43]....
        /*0364*/ 	.word	0x05000021


	//   ....[44]....
        /*0368*/ 	.word	0x05000030


	//   ....[45]....
        /*036c*/ 	.word	0x05000033


	//   ....[46]....
        /*0370*/ 	.word	0x0500001c


	//   ....[47]....
        /*0374*/ 	.word	0x0500002d


	//   ....[48]....
        /*0378*/ 	.word	0x0500001d


	//   ....[49]....
        /*037c*/ 	.word	0x05000031


	//   ....[50]....
        /*0380*/ 	.word	0x05000030


	//   ....[51]....
        /*0384*/ 	.word	0x05000034


	//   ....[52]....
        /*0388*/ 	.word	0x0500002b


	//   ....[53]....
        /*038c*/ 	.word	0x0500002e


	//   ....[54]....
        /*0390*/ 	.word	0x05000020


	//   ....[55]....
        /*0394*/ 	.word	0x05000021


	//   ....[56]....
        /*0398*/ 	.word	0x05000022


	//   ....[57]....
        /*039c*/ 	.word	0x05000023


	//   ....[58]....
        /*03a0*/ 	.word	0x05000029


	//   ....[59]....
        /*03a4*/ 	.word	0x0500002b


	//   ....[60]....
        /*03a8*/ 	.word	0x05000030


	//   ....[61]....
        /*03ac*/ 	.word	0x0500002f


	//   ....[62]....
        /*03b0*/ 	.word	0x05000022


	//   ....[63]....
        /*03b4*/ 	.word	0x05000019


	//   ....[64]....
        /*03b8*/ 	.word	0x05000033


	//   ....[65]....
        /*03bc*/ 	.word	0x05000033


	//   ....[66]....
        /*03c0*/ 	.word	0x05000033


	//   ....[67]....
        /*03c4*/ 	.word	0x05000033


	//   ....[68]....
        /*03c8*/ 	.word	0x05000033


	//   ....[69]....
        /*03cc*/ 	.word	0x05000033


	//   ....[70]....
        /*03d0*/ 	.word	0x05000033


	//   ....[71]....
        /*03d4*/ 	.word	0x05000033


	//   ....[72]....
        /*03d8*/ 	.word	0x05000033


	//   ....[73]....
        /*03dc*/ 	.word	0x05000033


	//   ....[74]....
        /*03e0*/ 	.word	0x05000033


	//   ....[75]....
        /*03e4*/ 	.word	0x05000033


	//   ....[76]....
        /*03e8*/ 	.word	0x05000033


	//   ....[77]....
        /*03ec*/ 	.word	0x05000033


	//   ....[78]....
        /*03f0*/ 	.word	0x05000033


	//   ....[79]....
        /*03f4*/ 	.word	0x05000033


	//   ....[80]....
        /*03f8*/ 	.word	0x05000033


	//   ....[81]....
        /*03fc*/ 	.word	0x05000033


	//   ....[82]....
        /*0400*/ 	.word	0x05000033


	//   ....[83]....
        /*0404*/ 	.word	0x05000033


	//   ....[84]....
        /*0408*/ 	.word	0x05000033


	//   ....[85]....
        /*040c*/ 	.word	0x05000033


	//   ....[86]....
        /*0410*/ 	.word	0x05000033


	//   ....[87]....
        /*0414*/ 	.word	0x05000033


	//   ....[88]....
        /*0418*/ 	.word	0x05000033


	//   ....[89]....
        /*041c*/ 	.word	0x05000033


	//   ....[90]....
        /*0420*/ 	.word	0x05000033


	//   ....[91]....
        /*0424*/ 	.word	0x05000033


	//   ....[92]....
        /*0428*/ 	.word	0x05000033


	//   ....[93]....
        /*042c*/ 	.word	0x05000033


	//   ....[94]....
        /*0430*/ 	.word	0x05000033


	//   ....[95]....
        /*0434*/ 	.word	0x05000033


	//   ....[96]....
        /*0438*/ 	.word	0x05000033


	//   ....[97]....
        /*043c*/ 	.word	0x05000033


	//   ....[98]....
        /*0440*/ 	.word	0x05000033


	//   ....[99]....
        /*0444*/ 	.word	0x05000033


	//   ....[100]....
        /*0448*/ 	.word	0x05000033


	//   ....[101]....
        /*044c*/ 	.word	0x05000033


	//   ....[102]....
        /*0450*/ 	.word	0x05000033


	//   ....[103]....
        /*0454*/ 	.word	0x05000033


	//   ....[104]....
        /*0458*/ 	.word	0x05000033


	//   ....[105]....
        /*045c*/ 	.word	0x05000033


	//   ....[106]....
        /*0460*/ 	.word	0x05000033


	//   ....[107]....
        /*0464*/ 	.word	0x05000033


	//   ....[108]....
        /*0468*/ 	.word	0x05000033


	//   ....[109]....
        /*046c*/ 	.word	0x05000033


	//   ....[110]....
        /*0470*/ 	.word	0x05000033


	//   ....[111]....
        /*0474*/ 	.word	0x05000033


	//   ....[112]....
        /*0478*/ 	.word	0x05000033


	//   ....[113]....
        /*047c*/ 	.word	0x05000033


	//   ....[114]....
        /*0480*/ 	.word	0x05000033


	//   ....[115]....
        /*0484*/ 	.word	0x05000033


	//   ....[116]....
        /*0488*/ 	.word	0x05000033


	//   ....[117]....
        /*048c*/ 	.word	0x05000033


	//   ....[118]....
        /*0490*/ 	.word	0x05000033


	//   ....[119]....
        /*0494*/ 	.word	0x05000033


	//----- nvinfo : EIATTR_COOP_GROUP_INSTR_OFFSETS
	.align		4
.L_1833:
        /*0498*/ 	.byte	0x04, 0x28
        /*049a*/ 	.short	(.L_1835 - .L_1834)


	//   ....[0]....
.L_1834:
        /*049c*/ 	.word	0x000045d0


	//   ....[1]....
        /*04a0*/ 	.word	0x000045e0


	//   ....[2]....
        /*04a4*/ 	.word	0x00004640


	//   ....[3]....
        /*04a8*/ 	.word	0x00004670


	//   ....[4]....
        /*04ac*/ 	.word	0x00004c10


	//   ....[5]....
        /*04b0*/ 	.word	0x00004c30


	//   ....[6]....
        /*04b4*/ 	.word	0x00004c50


	//   ....[7]....
        /*04b8*/ 	.word	0x00004c70


	//   ....[8]....
        /*04bc*/ 	.word	0x000074f0


	//   ....[9]....
        /*04c0*/ 	.word	0x00007520


	//   ....[10]....
        /*04c4*/ 	.word	0x00007570


	//   ....[11]....
        /*04c8*/ 	.word	0x00007590


	//   ....[12]....
        /*04cc*/ 	.word	0x000075c0


	//   ....[13]....
        /*04d0*/ 	.word	0x000075d0


	//   ....[14]....
        /*04d4*/ 	.word	0x00007600


	//   ....[15]....
        /*04d8*/ 	.word	0x00007610


	//   ....[16]....
        /*04dc*/ 	.word	0x000077a0


	//   ....[17]....
        /*04e0*/ 	.word	0x000077d0


	//   ....[18]....
        /*04e4*/ 	.word	0x00007820


	//   ....[19]....
        /*04e8*/ 	.word	0x00007840


	//   ....[20]....
        /*04ec*/ 	.word	0x00007870


	//   ....[21]....
        /*04f0*/ 	.word	0x00007880


	//   ....[22]....
        /*04f4*/ 	.word	0x000078b0


	//   ....[23]....
        /*04f8*/ 	.word	0x000078c0


	//   ....[24]....
        /*04fc*/ 	.word	0x00007a00


	//   ....[25]....
        /*0500*/ 	.word	0x00007a30


	//   ....[26]....
        /*0504*/ 	.word	0x00007a80


	//   ....[27]....
        /*0508*/ 	.word	0x00007aa0


	//   ....[28]....
        /*050c*/ 	.word	0x00007ad0


	//   ....[29]....
        /*0510*/ 	.word	0x00007ae0


	//   ....[30]....
        /*0514*/ 	.word	0x00007b10


	//   ....[31]....
        /*0518*/ 	.word	0x00007b20


	//   ....[32]....
        /*051c*/ 	.word	0x00007e40


	//   ....[33]....
        /*0520*/ 	.word	0x00007e70


	//   ....[34]....
        /*0524*/ 	.word	0x00007ea0


	//   ....[35]....
        /*0528*/ 	.word	0x00007ef0


	//   ....[36]....
        /*052c*/ 	.word	0x00007f10


	//   ....[37]....
        /*0530*/ 	.word	0x00007f40


	//   ....[38]....
        /*0534*/ 	.word	0x00007f60


	//   ....[39]....
        /*0538*/ 	.word	0x00007f80


	//   ....[40]....
        /*053c*/ 	.word	0x00007fa0


	//   ....[41]....
        /*0540*/ 	.word	0x00007fc0


	//   ....[42]....
        /*0544*/ 	.word	0x00007fe0


	//   ....[43]....
        /*0548*/ 	.word	0x00008000


	//   ....[44]....
        /*054c*/ 	.word	0x00008020


	//   ....[45]....
        /*0550*/ 	.word	0x00008050


	//   ....[46]....
        /*0554*/ 	.word	0x00008090


	//   ....[47]....
        /*0558*/ 	.word	0x000080b0


	//   ....[48]....
        /*055c*/ 	.word	0x000080d0


	//   ....[49]....
        /*0560*/ 	.word	0x000080f0


	//   ....[50]....
        /*0564*/ 	.word	0x00008120


	//   ....[51]....
        /*0568*/ 	.word	0x00008150


	//   ....[52]....
        /*056c*/ 	.word	0x00008170


	//   ....[53]....
        /*0570*/ 	.word	0x00008190


	//   ....[54]....
        /*0574*/ 	.word	0x000081b0


	//   ....[55]....
        /*0578*/ 	.word	0x000081e0


	//   ....[56]....
        /*057c*/ 	.word	0x00008230


	//   ....[57]....
        /*0580*/ 	.word	0x00008260


	//   ....[58]....
        /*0584*/ 	.word	0x00008290


	//   ....[59]....
        /*0588*/ 	.word	0x000082c0


	//   ....[60]....
        /*058c*/ 	.word	0x000082f0


	//   ....[61]....
        /*0590*/ 	.word	0x00008320


	//   ....[62]....
        /*0594*/ 	.word	0x00008450


	//   ....[63]....
        /*0598*/ 	.word	0x000084a0


	//   ....[64]....
        /*059c*/ 	.word	0x000085d0


	//   ....[65]....
        /*05a0*/ 	.word	0x00008620


	//   ....[66]....
        /*05a4*/ 	.word	0x00008690


	//   ....[67]....
        /*05a8*/ 	.word	0x000086f0


	//   ....[68]....
        /*05ac*/ 	.word	0x00008760


	//   ....[69]....
        /*05b0*/ 	.word	0x000087c0


	//   ....[70]....
        /*05b4*/ 	.word	0x00008830


	//   ....[71]....
        /*05b8*/ 	.word	0x00008890


	//   ....[72]....
        /*05bc*/ 	.word	0x00008940


	//   ....[73]....
        /*05c0*/ 	.word	0x000089d0


	//   ....[74]....
        /*05c4*/ 	.word	0x00008a40


	//   ....[75]....
        /*05c8*/ 	.word	0x00008aa0


	//   ....[76]....
        /*05cc*/ 	.word	0x00008b10


	//   ....[77]....
        /*05d0*/ 	.word	0x00008b70


	//   ....[78]....
        /*05d4*/ 	.word	0x00008be0


	//   ....[79]....
        /*05d8*/ 	.word	0x00008c40


	//   ....[80]....
        /*05dc*/ 	.word	0x00008cf0


	//   ....[81]....
        /*05e0*/ 	.word	0x00008d80


	//   ....[82]....
        /*05e4*/ 	.word	0x00008df0


	//   ....[83]....
        /*05e8*/ 	.word	0x00008e50


	//   ....[84]....
        /*05ec*/ 	.word	0x00008ec0


	//   ....[85]....
        /*05f0*/ 	.word	0x00008f20


	//   ....[86]....
        /*05f4*/ 	.word	0x00008f90


	//   ....[87]....
        /*05f8*/ 	.word	0x00008ff0


	//   ....[88]....
        /*05fc*/ 	.word	0x000090a0


	//   ....[89]....
        /*0600*/ 	.word	0x00009160


	//   ....[90]....
        /*0604*/ 	.word	0x00009290


	//   ....[91]....
        /*0608*/ 	.word	0x00009310


	//   ....[92]....
        /*060c*/ 	.word	0x000093c0


	//   ....[93]....
        /*0610*/ 	.word	0x00009420


	//   ....[94]....
        /*0614*/ 	.word	0x000094a0


	//   ....[95]....
        /*0618*/ 	.word	0x00009570


	//   ....[96]....
        /*061c*/ 	.word	0x000095f0


	//   ....[97]....
        /*0620*/ 	.word	0x00009690


	//   ....[98]....
        /*0624*/ 	.word	0x00009750


	//   ....[99]....
        /*0628*/ 	.word	0x000097b0


	//   ....[100]....
        /*062c*/ 	.word	0x00009820


	//   ....[101]....
        /*0630*/ 	.word	0x00009880


	//   ....[102]....
        /*0634*/ 	.word	0x000098f0


	//   ....[103]....
        /*0638*/ 	.word	0x00009950


	//   ....[104]....
        /*063c*/ 	.word	0x000099d0


	//   ....[105]....
        /*0640*/ 	.word	0x00009a50


	//   ....[106]....
        /*0644*/ 	.word	0x00009ac0


	//   ....[107]....
        /*0648*/ 	.word	0x00009b20


	//   ....[108]....
        /*064c*/ 	.word	0x00009b90


	//   ....[109]....
        /*0650*/ 	.word	0x00009bf0


	//   ....[110]....
        /*0654*/ 	.word	0x00009c60


	//   ....[111]....
        /*0658*/ 	.word	0x00009cc0


	//   ....[112]....
        /*065c*/ 	.word	0x00009d20


	//   ....[113]....
        /*0660*/ 	.word	0x00009d90


	//   ....[114]....
        /*0664*/ 	.word	0x00009e00


	//   ....[115]....
        /*0668*/ 	.word	0x00009e60


	//   ....[116]....
        /*066c*/ 	.word	0x00009ed0


	//   ....[117]....
        /*0670*/ 	.word	0x00009f30


	//   ....[118]....
        /*0674*/ 	.word	0x00009ff0


	//   ....[119]....
        /*0678*/ 	.word	0x0000a080


	//----- nvinfo : EIATTR_EXIT_INSTR_OFFSETS
	.align		4
.L_1835:
        /*067c*/ 	.byte	0x04, 0x1c
        /*067e*/ 	.short	(.L_1837 - .L_1836)


	//   ....[0]....
.L_1836:
        /*0680*/ 	.word	0x000064c0


	//   ....[1]....
        /*0684*/ 	.word	0x00008570


	//----- nvinfo : EIATTR_MAX_THREADS
	.align		4
.L_1837:
        /*0688*/ 	.byte	0x04, 0x05
        /*068a*/ 	.short	(.L_1839 - .L_1838)
.L_1838:
        /*068c*/ 	.word	0x00000140
        /*0690*/ 	.word	0x00000001
        /*0694*/ 	.word	0x00000001


	//----- nvinfo : EIATTR_CRS_STACK_SIZE
	.align		4
.L_1839:
        /*0698*/ 	.byte	0x04, 0x1e
        /*069a*/ 	.short	(.L_1841 - .L_1840)
.L_1840:
        /*069c*/ 	.word	0x00000000


	//----- nvinfo : EIATTR_CBANK_PARAM_SIZE
	.align		4
.L_1841:
        /*06a0*/ 	.byte	0x03, 0x19
        /*06a2*/ 	.short	0x0060


	//----- nvinfo : EIATTR_PARAM_CBANK
	.align		4
        /*06a4*/ 	.byte	0x04, 0x0a
        /*06a6*/ 	.short	(.L_1843 - .L_1842)
	.align		4
.L_1842:
        /*06a8*/ 	.word	index@(.nv.constant0._ZN13group_norm_v218gn_bwd_cuda_kernelI6__halfLi320ELi1ELi32ELi40ELi256ELb0ELb1ELi64ELi320ELi320ELi4ELb1ELi36ELb0ELb0ELNS_15WgradSyncMethodE3ENS_16CompileConditionILi900EEEEEvPT_S6_S6_PKS5_S8_S8_S8_PKfflPfPj)
        /*06ac*/ 	.short	0x0210
        /*06ae*/ 	.short	0x0060


	//----- nvinfo : EIATTR_SW_WAR
	.align		4
.L_1843:
        /*06b0*/ 	.byte	0x04, 0x36
        /*06b2*/ 	.short	(.L_1845 - .L_1844)
.L_1844:
        /*06b4*/ 	.word	0x00000008
.L_1845:


//--------------------- .nv.info._ZN13group_norm_v218gn_bwd_cuda_kernelI6__halfLi320ELi3ELi32ELi40ELi256ELb0ELb1ELi32ELi320ELi320ELi4ELb1ELi40ELb0ELb0ELNS_15WgradSyncMethodE3ENS_16CompileConditionILi900EEEEEvPT_S6_S6_PKS5_S8_S8_S8_PKfflPfPj --------------------------
	.section	.nv.info._ZN13group_norm_v218gn_bwd_cuda_kernelI6__halfLi320ELi3ELi32ELi40ELi256ELb0ELb1ELi32ELi320ELi320ELi4ELb1ELi40ELb0ELb0ELNS_15WgradSyncMethodE3ENS_16CompileConditionILi900EEEEEvPT_S6_S6_PKS5_S8_S8_S8_PKfflPfPj,"",@"SHT_CUDA_INFO"
	.sectionflags	@""
	.align	4


	//----- nvinfo : EIATTR_CUDA_API_VERSION
	.align		4
        /*0000*/ 	.byte	0x04, 0x37
        /*0002*/ 	.short	(.L_1847 - .L_1846)
.L_1846:
        /*0004*/ 	.word	0x00000082


	//----- nvinfo : EIATTR_KPARAM_INFO
	.align		4
.L_1847:
        /*0008*/ 	.byte	0x04, 0x17
        /*000a*/ 	.short	(.L_1849 - .L_1848)
.L_1848:
        /*000c*/ 	.word	0x00000000
        /*0010*/ 	.short	0x000b
        /*0012*/ 	.short	0x0058
        /*0014*/ 	.byte	0x00, 0xf0, 0x21, 0x00


	//----- nvinfo : EIATTR_KPARAM_INFO
	.align		4
.L_1849:
        /*0018*/ 	.byte	0x04, 0x17
        /*001a*/ 	.short	(.L_1851 - .L_1850)
.L_1850:
        /*001c*/ 	.word	0x00000000
        /*0020*/ 	.short	0x000a
        /*0022*/ 	.short	0x0050
        /*0024*/ 	.byte	0x00, 0xf0, 0x21, 0x00


	//----- nvinfo : EIATTR_KPARAM_INFO
	.align		4
.L_1851:
        /*0028*/ 	.byte	0x04, 0x17
        /*002a*/ 	.short	(.L_1853 - .L_1852)
.L_1852:
        /*002c*/ 	.word	0x00000000
        /*0030*/ 	.short	0x0009
        /*0032*/ 	.short	0x0048
        /*0034*/ 	.byte	0x00, 0xf0, 0x21, 0x00


	//----- nvinfo : EIATTR_KPARAM_INFO
	.align		4
.L_1853:
        /*0038*/ 	.byte	0x04, 0x17
        /*003a*/ 	.short	(.L_1855 - .L_1854)
.L_1854:
        /*003c*/ 	.word	0x00000000
        /*0040*/ 	.short	0x0008
        /*0042*/ 	.short	0x0040
        /*0044*/ 	.byte	0x00, 0xf0, 0x11, 0x00


	//----- nvinfo : EIATTR_KPARAM_INFO
	.align		4
.L_1855:
        /*0048*/ 	.byte	0x04, 0x17
        /*004a*/ 	.short	(.L_1857 - .L_1856)
.L_1856:
        /*004c*/ 	.word	0x00000000
        /*0050*/ 	.short	0x0007
        /*0052*/ 	.short	0x0038
        /*0054*/ 	.byte	0x00, 0xf0, 0x21, 0x00


	//----- nvinfo : EIATTR_KPARAM_INFO
	.align		4
.L_1857:
        /*0058*/ 	.byte	0x04, 0x17
        /*005a*/ 	.short	(.L_1859 - .L_1858)
.L_1858:
        /*005c*/ 	.word	0x00000000
        /*0060*/ 	.short	0x0006
        /*0062*/ 	.short	0x0030
        /*0064*/ 	.byte	0x00, 0xf0, 0x21, 0x00


	//----- nvinfo : EIATTR_KPARAM_INFO
	.align		4
.L_1859:
        /*0068*/ 	.byte	0x04, 0x17
        /*006a*/ 	.short	(.L_1861 - .L_1860)
.L_1860:
        /*006c*/ 	.word	0x00000000
        /*0070*/ 	.short	0x0005
        /*0072*/ 	.short	0x0028
        /*0074*/ 	.byte	0x00, 0xf0, 0x21, 0x00


	//----- nvinfo : EIATTR_KPARAM_INFO
	.align		4
.L_1861:
        /*0078*/ 	.byte	0x04, 0x17
        /*007a*/ 	.short	(.L_1863 - .L_1862)
.L_1862:
        /*007c*/ 	.word	0x00000000
        /*0080*/ 	.short	0x0004
        /*0082*/ 	.short	0x0020
        /*0084*/ 	.byte	0x00, 0xf0, 0x21, 0x00


	//----- nvinfo : EIATTR_KPARAM_INFO
	.align		4
.L_1863:
        /*0088*/ 	.byte	0x04, 0x17
        /*008a*/ 	.short	(.L_1865 - .L_1864)
.L_1864:
        /*008c*/ 	.word	0x00000000
        /*0090*/ 	.short	0x0003
        /*0092*/ 	.short	0x0018
        /*0094*/ 	.byte	0x00, 0xf0, 0x21, 0x00


	//----- nvinfo : EIATTR_KPARAM_INFO
	.align		4
.L_1865:
        /*0098*/ 	.byte	0x04, 0x17
        /*009a*/ 	.short	(.L_1867 - .L_1866)
.L_1866:
        /*009c*/ 	.word	0x00000000
        /*00a0*/ 	.short	0x0002
        /*00a2*/ 	.short	0x0010
        /*00a4*/ 	.byte	0x00, 0xf0, 0x21, 0x00


	//----- nvinfo : EIATTR_KPARAM_INFO
	.align		4
.L_1867:
        /*00a8*/ 	.byte	0x04, 0x17
        /*00aa*/ 	.short	(.L_1869 - .L_1868)
.L_1868:
        /*00ac*/ 	.word	0x00000000
        /*00b0*/ 	.short	0x0001
        /*00b2*/ 	.short	0x0008
        /*00b4*/ 	.byte	0x00, 0xf0, 0x21, 0x00


	//----- nvinfo : EIATTR_KPARAM_INFO
	.align		4
.L_1869:
        /*00b8*/ 	.byte	0x04, 0x17
        /*00ba*/ 	.short	(.L_1871 - .L_1870)
.L_1870:
        /*00bc*/ 	.word	0x00000000
        /*00c0*/ 	.short	0x0000
        /*00c2*/ 	.short	0x0000
        /*00c4*/ 	.byte	0x00, 0xf0, 0x21, 0x00


	//----- nvinfo : EIATTR_SPARSE_MMA_MASK
	.align		4
.L_1871:
        /*00c8*/ 	.byte	0x03, 0x50
        /*00ca*/ 	.short	0x0000


	//----- nvinfo : EIATTR_MAXREG_COUNT
	.align		4
        /*00cc*/ 	.byte	0x03, 0x1b
        /*00ce*/ 	.short	0x0040


	//----- nvinfo : EIATTR_NUM_BARRIERS
	.align		4
        /*00d0*/ 	.byte	0x02, 0x4c
        /*00d2*/ 	.byte	0x01
	.zero		1


	//----- nvinfo : EIATTR_ANNOTATIONS
	.align		4
        /*00d4*/ 	.byte	0x04, 0x55
        /*00d6*/ 	.short	(.L_1873 - .L_1872)


	//   ....[0]....
.L_1872:
        /* <DEDUP_REMOVED lines=77> */


	//----- nvinfo : EIATTR_MERCURY_ISA_VERSION
	.align		4
.L_1873:
        /*0598*/ 	.byte	0x03, 0x5f
        /*059a*/ 	.short	0x0101


	//----- nvinfo : EIATTR_COOP_GROUP_MASK_REGIDS
	.align		4
        /*059c*/ 	.byte	0x04, 0x29
        /*059e*/ 	.short	(.L_1875 - .L_1874)


	//   ....[0]....
.L_1874:
        /*05a0*/ 	.word	0xffffffff


	//   ....[1]....
        /*05a4*/ 	.word	0xffffffff


	//   ....[2]....
        /*05a8*/ 	.word	0xffffffff


	//   ....[3]....
        /*05ac*/ 	.word	0xffffffff


	//   ....[4]....
        /*05b0*/ 	.word	0xffffffff


	//   ....[5]....
        /*05b4*/ 	.word	0xffffffff


	//   ....[6]....
        /*05b8*/ 	.word	0xffffffff


	//   ....[7]....
        /*05bc*/ 	.word	0xffffffff


	//   ....[8]....
        /*05c0*/ 	.word	0xffffffff


	//   ....[9]....
        /*05c4*/ 	.word	0xffffffff


	//   ....[10]....
        /*05c8*/ 	.word	0x05000015


	//   ....[11]....
        /*05cc*/ 	.word	0x05000014


	//   ....[12]....
        /*05d0*/ 	.word	0x05000016


	//   ....[13]....
        /*05d4*/ 	.word	0x05000017


	//   ....[14]....
        /*05d8*/ 	.word	0x05000019


	//   ....[15]....
        /*05dc*/ 	.word	0x05000018


	//   ....[16]....
        /*05e0*/ 	.word	0x0500001a


	//   ....[17]....
        /*05e4*/ 	.word	0x0500000f


	//   ....[18]....
        /*05e8*/ 	.word	0x05000019


	//   ....[19]....
        /*05ec*/ 	.word	0x05000018


	//   ....[20]....
        /*05f0*/ 	.word	0x0500001a


	//   ....[21]....
        /*05f4*/ 	.word	0x0500001b


	//   ....[22]....
        /*05f8*/ 	.word	0x0500001d


	//   ....[23]....
        /*05fc*/ 	.word	0x0500001c


	//   ....[24]....
        /*0600*/ 	.word	0x05000020


	//   ....[25]....
        /*0604*/ 	.word	0x0500000f


	//   ....[26]....
        /*0608*/ 	.word	0x05000019


	//   ....[27]....
        /*060c*/ 	.word	0x05000018


	//   ....[28]....
        /*0610*/ 	.word	0x0500001a


	//   ....[29]....
        /*0614*/ 	.word	0x0500001b


	//   ....[30]....
        /*0618*/ 	.word	0x0500001d


	//   ....[31]....
        /*061c*/ 	.word	0x0500001c


	//   ....[32]....
        /*0620*/ 	.word	0x05000020


	//   ....[33]....
        /*0624*/ 	.word	0x0500000f


	//   ....[34]....
        /*0628*/ 	.word	0x05000011


	//   ....[35]....
        /*062c*/ 	.word	0x0500001b


	//   ....[36]....
        /*0630*/ 	.word	0x0500001d


	//   ....[37]....
        /*0634*/ 	.word	0x05000010


	//   ....[38]....
        /*0638*/ 	.word	0x05000023


	//   ....[39]....
        /*063c*/ 	.word	0x0500001e


	//   ....[40]....
        /*0640*/ 	.word	0x05000026


	//   ....[41]....
        /*0644*/ 	.word	0x05000025


	//   ....[42]....
        /*0648*/ 	.word	0x0500001c


	//   ....[43]....
        /*064c*/ 	.word	0x05000016


	//   ....[44]....
        /*0650*/ 	.word	0x05000014


	//   ....[45]....
        /*0654*/ 	.word	0x05000017


	//   ....[46]....
        /*0658*/ 	.word	0x05000018


	//   ....[47]....
        /*065c*/ 	.word	0x0500001a


	//   ....[48]....
        /*0660*/ 	.word	0x0500001b


	//   ....[49]....
        /*0664*/ 	.word	0x05000011


	//   ....[50]....
        /*0668*/ 	.word	0x05000029


	//   ....[51]....
        /*066c*/ 	.word	0x05000013


	//   ....[52]....
        /*0670*/ 	.word	0x05000012


	//   ....[53]....
        /*0674*/ 	.word	0x05000015


	//   ....[54]....
        /*0678*/ 	.word	0x05000017


	//   ....[55]....
        /*067c*/ 	.word	0x05000018


	//   ....[56]....
        /*0680*/ 	.word	0x05000014


	//   ....[57]....
        /*0684*/ 	.word	0x0500000e


	//   ....[58]....
        /*0688*/ 	.word	0x0500002b


	//   ....[59]....
        /*068c*/ 	.word	0x05000022


	//   ....[60]....
        /*0690*/ 	.word	0x05000021


	//   ....[61]....
        /*0694*/ 	.word	0x05000027


	//   ....[62]....
        /*0698*/ 	.word	0x05000028


	//   ....[63]....
        /*069c*/ 	.word	0x05000020


	//   ....[64]....
        /*06a0*/ 	.word	0x05000023


	//   ....[65]....
        /*06a4*/ 	.word	0x0500001e


	//   ....[66]....
        /*06a8*/ 	.word	0x0500001a


	//   ....[67]....
        /*06ac*/ 	.word	0x0500001a


	//   ....[68]....
        /*06b0*/ 	.word	0x0500001a


	//   ....[69]....
        /*06b4*/ 	.word	0x0500001a


	//   ....[70]....
        /*06b8*/ 	.word	0x0500001a


	//   ....[71]....
        /*06bc*/ 	.word	0x0500001a


	//   ....[72]....
        /*06c0*/ 	.word	0x0500001a


	//   ....[73]....
        /*06c4*/ 	.word	0x0500001a


	//   ....[74]....
        /*06c8*/ 	.word	0x0500001a


	//   ....[75]....
        /*06cc*/ 	.word	0x0500001a


	//   ....[76]....
        /*06d0*/ 	.word	0x0500001a


	//   ....[77]....
        /*06d4*/ 	.word	0x0500001a


	//   ....[78]....
        /*06d8*/ 	.word	0x0500001a


	//   ....[79]....
        /*06dc*/ 	.word	0x0500001a


	//   ....[80]....
        /*06e0*/ 	.word	0x0500001a


	//   ....[81]....
        /*06e4*/ 	.word	0x0500001a


	//   ....[82]....
        /*06e8*/ 	.word	0x0500001a


	//   ....[83]....
        /*06ec*/ 	.word	0x0500001a


	//   ....[84]....
        /*06f0*/ 	.word	0x0500001a


	//   ....[85]....
        /*06f4*/ 	.word	0x0500001a


	//   ....[86]....
        /*06f8*/ 	.word	0x0500001a


	//   ....[87]....
        /*06fc*/ 	.word	0x0500001a


	//   ....[88]....
        /*0700*/ 	.word	0x0500001a


	//   ....[89]....
        /*0704*/ 	.word	0x0500001a


	//   ....[90]....
        /*0708*/ 	.word	0x0500001a


	//   ....[91]....
        /*070c*/ 	.word	0x0500001a


	//   ....[92]....
        /*0710*/ 	.word	0x0500001a


	//   ....[93]....
        /*0714*/ 	.word	0x0500001a


	//   ....[94]....
        /*0718*/ 	.word	0x0500001a


	//   ....[95]....
        /*071c*/ 	.word	0x0500001a


	//   ....[96]....
        /*0720*/ 	.word	0x0500001a


	//   ....[97]....
        /*0724*/ 	.word	0x0500001a


	//   ....[98]....
        /*0728*/ 	.word	0x0500001a


	//   ....[99]....
        /*072c*/ 	.word	0x0500001a


	//   ....[100]....
        /*0730*/ 	.word	0x0500001a


	//   ....[101]....
        /*0734*/ 	.word	0x0500001a


	//   ....[102]....
        /*0738*/ 	.word	0x0500001a


	//   ....[103]....
        /*073c*/ 	.word	0x0500001a


	//   ....[104]....
        /*0740*/ 	.word	0x0500001a


	//   ....[105]....
        /*0744*/ 	.word	0x0500001a


	//   ....[106]....
        /*0748*/ 	.word	0x0500001a


	//   ....[107]....
        /*074c*/ 	.word	0x0500001a


	//   ....[108]....
        /*0750*/ 	.word	0x0500001a


	//   ....[109]....
        /*0754*/ 	.word	0x0500001a


	//   ....[110]....
        /*0758*/ 	.word	0x0500001a


	//   ....[111]....
        /*075c*/ 	.word	0x0500001a


	//   ....[112]....
        /*0760*/ 	.word	0x0500001a


	//   ....[113]....
        /*0764*/ 	.word	0x0500001a


	//   ....[114]....
        /*0768*/ 	.word	0x0500001a


	//   ....[115]....
        /*076c*/ 	.word	0x0500001a


	//   ....[116]....
        /*0770*/ 	.word	0x0500001a


	//   ....[117]....
        /*0774*/ 	.word	0x0500001a


	//   ....[118]....
        /*0778*/ 	.word	0x0500001a


	//   ....[119]....
        /*077c*/ 	.word	0x0500001a


	//   ....[120]....
        /*0780*/ 	.word	0x0500001a


	//   ....[121]....
        /*0784*/ 	.word	0x0500001a


	//----- nvinfo : EIATTR_COOP_GROUP_INSTR_OFFSETS
	.align		4
.L_1875:
        /*0788*/ 	.byte	0x04, 0x28
        /*078a*/ 	.short	(.L_1877 - .L_1876)


	//   ....[0]....
.L_1876:
        /*078c*/ 	.word	0x000030e0


	//   ....[1]....
        /*0790*/ 	.word	0x00003100


	//   ....[2]....
        /*0794*/ 	.word	0x00003140


	//   ....[3]....
        /*0798*/ 	.word	0x00003150


	//   ....[4]....
        /*079c*/ 	.word	0x00003850


	//   ....[5]....
        /*07a0*/ 	.word	0x00003870


	//   ....[6]....
        /*07a4*/ 	.word	0x00003890


	//   ....[7]....
        /*07a8*/ 	.word	0x000038b0


	//   ....[8]....
        /*07ac*/ 	.word	0x000038d0


	//   ....[9]....
        /*07b0*/ 	.word	0x000038f0


	//   ....[10]....
        /*07b4*/ 	.word	0x000057e0


	//   ....[11]....
        /*07b8*/ 	.word	0x00005810


	//   ....[12]....
        /*07bc*/ 	.word	0x00005850


	//   ....[13]....
        /*07c0*/ 	.word	0x00005870


	//   ....[14]....
        /*07c4*/ 	.word	0x000058a0


	//   ....[15]....
        /*07c8*/ 	.word	0x000058b0


	//   ....[16]....
        /*07cc*/ 	.word	0x000058e0


	//   ....[17]....
        /*07d0*/ 	.word	0x000058f0


	//   ....[18]....
        /*07d4*/ 	.word	0x00005ac0


	//   ....[19]....
        /*07d8*/ 	.word	0x00005af0


	//   ....[20]....
        /*07dc*/ 	.word	0x00005b30


	//   ....[21]....
        /*07e0*/ 	.word	0x00005b50


	//   ....[22]....
        /*07e4*/ 	.word	0x00005b80


	//   ....[23]....
        /*07e8*/ 	.word	0x00005b90


	//   ....[24]....
        /*07ec*/ 	.word	0x00005bc0


	//   ....[25]....
        /*07f0*/ 	.word	0x00005bd0


	//   ....[26]....
        /*07f4*/ 	.word	0x00005d50


	//   ....[27]....
        /*07f8*/ 	.word	0x00005d80


	//   ....[28]....
        /*07fc*/ 	.word	0x00005dc0


	//   ....[29]....
        /*0800*/ 	.word	0x00005de0


	//   ....[30]....
        /*0804*/ 	.word	0x00005e10


	//   ....[31]....
        /*0808*/ 	.word	0x00005e20


	//   ....[32]....
        /*080c*/ 	.word	0x00005e50


	//   ....[33]....
        /*0810*/ 	.word	0x00005e60


	//   ....[34]....
        /*0814*/ 	.word	0x00006150


	//   ....[35]....
        /*0818*/ 	.word	0x00006180


	//   ....[36]....
        /*081c*/ 	.word	0x00006250


	//   ....[37]....
        /*0820*/ 	.word	0x00006290


	//   ....[38]....
        /*0824*/ 	.word	0x000062c0


	//   ....[39]....
        /*0828*/ 	.word	0x000062f0


	//   ....[40]....
        /*082c*/ 	.word	0x00006320


	//   ....[41]....
        /*0830*/ 	.word	0x00006330


	//   ....[42]....
        /*0834*/ 	.word	0x00006370


	//   ....[43]....
        /*0838*/ 	.word	0x000063a0


	//   ....[44]....
        /*083c*/ 	.word	0x00006440


	//   ....[45]....
        /*0840*/ 	.word	0x00006460


	//   ....[46]....
        /*0844*/ 	.word	0x00006490


	//   ....[47]....
        /*0848*/ 	.word	0x000064b0


	//   ....[48]....
        /*084c*/ 	.word	0x000064d0


	//   ....[49]....
        /*0850*/ 	.word	0x000064e0


	//   ....[50]....
        /*0854*/ 	.word	0x00006510


	//   ....[51]....
        /*0858*/ 	.word	0x00006550


	//   ....[52]....
        /*085c*/ 	.word	0x00006580


	//   ....[53]....
        /*0860*/ 	.word	0x000065a0


	//   ....[54]....
        /*0864*/ 	.word	0x000065d0


	//   ....[55]....
        /*0868*/ 	.word	0x00006600


	//   ....[56]....
        /*086c*/ 	.word	0x00006620


	//   ....[57]....
        /*0870*/ 	.word	0x00006640


	//   ....[58]....
        /*0874*/ 	.word	0x00006670


	//   ....[59]....
        /*0878*/ 	.word	0x000066b0


	//   ....[60]....
        /*087c*/ 	.word	0x000066d0


	//   ....[61]....
        /*0880*/ 	.word	0x00006700


	//   ....[62]....
        /*0884*/ 	.word	0x00006720


	//   ....[63]....
        /*0888*/ 	.word	0x00006750


	//   ....[64]....
        /*088c*/ 	.word	0x00006800


	//   ....[65]....
        /*0890*/ 	.word	0x00006900


	//   ....[66]....
        /*0894*/ 	.word	0x00006ab0


	//   ....[67]....
        /*0898*/ 	.word	0x00006b00


	//   ....[68]....
        /*089c*/ 	.word	0x00006b70


	//   ....[69]....
        /*08a0*/ 	.word	0x00006bd0


	//   ....[70]....
        /*08a4*/ 	.word	0x00006c40


	//   ....[71]....
        /*08a8*/ 	.word	0x00006ca0


	//   ....[72]....
        /*08ac*/ 	.word	0x00006d10


	//   ....[73]....
        /*08b0*/ 	.word	0x00006d70


	//   ....[74]....
        /*08b4*/ 	.word	0x00006e10


	//   ....[75]....
        /*08b8*/ 	.word	0x00006ea0


	//   ....[76]....
        /*08bc*/ 	.word	0x00006f10


	//   ....[77]....
        /*08c0*/ 	.word	0x00006f70


	//   ....[78]....
        /*08c4*/ 	.word	0x00006fe0


	//   ....[79]....
        /*08c8*/ 	.word	0x00007040


	//   ....[80]....
        /*08cc*/ 	.word	0x000070b0


	//   ....[81]....
        /*08d0*/ 	.word	0x00007110


	//   ....[82]....
        /*08d4*/ 	.word	0x000071b0


	//   ....[83]....
        /*08d8*/ 	.word	0x00007240


	//   ....[84]....
        /*08dc*/ 	.word	0x000072b0


	//   ....[85]....
        /*08e0*/ 	.word	0x00007310


	//   ....[86]....
        /*08e4*/ 	.word	0x00007380


	//   ....[87]....
        /*08e8*/ 	.word	0x000073e0


	//   ....[88]....
        /*08ec*/ 	.word	0x00007450


	//   ....[89]....
        /*08f0*/ 	.word	0x000074b0


	//   ....[90]....
        /*08f4*/ 	.word	0x00007550


	//   ....[91]....
        /*08f8*/ 	.word	0x00007610


	//   ....[92]....
        /*08fc*/ 	.word	0x00007710


	//   ....[93]....
        /*0900*/ 	.word	0x00007760


	//   ....[94]....
        /*0904*/ 	.word	0x00007850


	//   ....[95]....
        /*0908*/ 	.word	0x000078a0


	//   ....[96]....
        /*090c*/ 	.word	0x00007930


	//   ....[97]....
        /*0910*/ 	.word	0x00007980


	//   ....[98]....
        /*0914*/ 	.word	0x000079f0


	//   ....[99]....
        /*0918*/ 	.word	0x00007a50


	//   ....[100]....
        /*091c*/ 	.word	0x00007ac0


	//   ....[101]....
        /*0920*/ 	.word	0x00007b20


	//   ....[102]....
        /*0924*/ 	.word	0x00007b90


	//   ....[103]....
        /*0928*/ 	.word	0x00007bf0


	//   ....[104]....
        /*092c*/ 	.word	0x00007c70


	//   ....[105]....
        /*0930*/ 	.word	0x00007ce0


	//   ....[106]....
        /*0934*/ 	.word	0x00007d50


	//   ....[107]....
        /*0938*/ 	.word	0x00007db0


	//   ....[108]....
        /*093c*/ 	.word	0x00007e30


	//   ....[109]....
        /*0940*/ 	.word	0x00007eb0


	//   ....[110]....
        /*0944*/ 	.word	0x00007f50


	//   ....[111]....
        /*0948*/ 	.word	0x00007fc0


	//   ....[112]....
        /*094c*/ 	.word	0x00008050


	//   ....[113]....
        /*0950*/ 	.word	0x000080e0


	//   ....[114]....
        /*0954*/ 	.word	0x00008150


	//   ....[115]....
        /*0958*/ 	.word	0x000081b0


	//   ....[116]....
        /*095c*/ 	.word	0x00008220


	//   ....[117]....
        /*0960*/ 	.word	0x000082a0


	//   ....[118]....
        /*0964*/ 	.word	0x00008360


	//   ....[119]....
        /*0968*/ 	.word	0x00008430


	//   ....[120]....
        /*096c*/ 	.word	0x00008510


	//   ....[121]....
        /*0970*/ 	.word	0x000085c0


	//----- nvinfo : EIATTR_EXIT_INSTR_OFFSETS
	.align		4
.L_1877:
        /*0974*/ 	.byte	0x04, 0x1c
        /*0976*/ 	.short	(.L_1879 - .L_1878)


	//   ....[0]....
.L_1878:
        /*0978*/ 	.word	0x00004810


	//   ....[1]....
        /*097c*/ 	.word	0x00006a50


	//----- nvinfo : EIATTR_MAX_THREADS
	.align		4
.L_1879:
        /*0980*/ 	.byte	0x04, 0x05
        /*0982*/ 	.short	(.L_1881 - .L_1880)
.L_1880:
        /*0984*/ 	.word	0x00000140
        /*0988*/ 	.word	0x00000001
        /*098c*/ 	.word	0x00000001


	//----- nvinfo : EIATTR_CRS_STACK_SIZE
	.align		4
.L_1881:
        /*0990*/ 	.byte	0x04, 0x1e
        /*0992*/ 	.short	(.L_1883 - .L_1882)
.L_1882:
        /*0994*/ 	.word	0x00000000


	//----- nvinfo : EIATTR_CBANK_PARAM_SIZE
	.align		4
.L_1883:
        /*0998*/ 	.byte	0x03, 0x19
        /*099a*/ 	.short	0x0060


	//----- nvinfo : EIATTR_PARAM_CBANK
	.align		4
        /*099c*/ 	.byte	0x04, 0x0a
        /*099e*/ 	.short	(.L_1885 - .L_1884)
	.align		4
.L_1884:
        /*09a0*/ 	.word	index@(.nv.constant0._ZN13group_norm_v218gn_bwd_cuda_kernelI6__halfLi320ELi3ELi32ELi40ELi256ELb0ELb1ELi32ELi320ELi320ELi4ELb1ELi40ELb0ELb0ELNS_15WgradSyncMethodE3ENS_16CompileConditionILi900EEEEEvPT_S6_S6_PKS5_S8_S8_S8_PKfflPfPj)
        /*09a4*/ 	.short	0x0210
        /*09a6*/ 	.short	0x0060


	//----- nvinfo : EIATTR_SW_WAR
	.align		4
.L_1885:
        /*09a8*/ 	.byte	0x04, 0x36
        /*09aa*/ 	.short	(.L_1887 - .L_1886)
.L_1886:
        /*09ac*/ 	.word	0x00000008
.L_1887:


//--------------------- .nv.info._ZN13group_norm_v218gn_bwd_cuda_kernelI6__halfLi320ELi2ELi32ELi40ELi256ELb0ELb1ELi32ELi320ELi320ELi4ELb1ELi36ELb0ELb0ELNS_15WgradSyncMethodE3ENS_16CompileConditionILi900EEEEEvPT_S6_S6_PKS5_S8_S8_S8_PKfflPfPj --------------------------
	.section	.nv.info._ZN13group_norm_v218gn_bwd_cuda_kernelI6__halfLi320ELi2ELi32ELi40ELi256ELb0ELb1ELi32ELi320ELi320ELi4ELb1ELi36ELb0ELb0ELNS_15WgradSyncMethodE3ENS_16CompileConditionILi900EEEEEvPT_S6_S6_PKS5_S8_S8_S8_PKfflPfPj,"",@"SHT_CUDA_INFO"
	.sectionflags	@""
	.align	4


	//----- nvinfo : EIATTR_CUDA_API_VERSION
	.align		4
        /*0000*/ 	.byte	0x04, 0x37
        /*0002*/ 	.short	(.L_1889 - .L_1888)
.L_1888:
        /*0004*/ 	.word	0x00000082


	//----- nvinfo : EIATTR_KPARAM_INFO
	.align		4
.L_1889:
        /*0008*/ 	.byte	0x04, 0x17
        /*000a*/ 	.short	(.L_1891 - .L_1890)
.L_1890:
        /*000c*/ 	.word	0x00000000
        /*0010*/ 	.short	0x000b
        /*0012*/ 	.short	0x0058
        /*0014*/ 	.byte	0x00, 0xf0, 0x21, 0x00


	//----- nvinfo : EIATTR_KPARAM_INFO
	.align		4
.L_1891:
        /*0018*/ 	.byte	0x04, 0x17
        /*001a*/ 	.short	(.L_1893 - .L_1892)
.L_1892:
        /*001c*/ 	.word	0x00000000
        /*0020*/ 	.short	0x000a
        /*0022*/ 	.short	0x0050
        /*0024*/ 	.byte	0x00, 0xf0, 0x21, 0x00


	//----- nvinfo : EIATTR_KPARAM_INFO
	.align		4
.L_1893:
        /*0028*/ 	.byte	0x04, 0x17
        /*002a*/ 	.short	(.L_1895 - .L_1894)
.L_1894:
        /*002c*/ 	.word	0x00000000
        /*0030*/ 	.short	0x0009
        /*0032*/ 	.short	0x0048
        /*0034*/ 	.byte	0x00, 0xf0, 0x21, 0x00


	//----- nvinfo : EIATTR_KPARAM_INFO
	.align		4
.L_1895:
        /*0038*/ 	.byte	0x04, 0x17
        /*003a*/ 	.short	(.L_1897 - .L_1896)
.L_1896:
        /*003c*/ 	.word	0x00000000
        /*0040*/ 	.short	0x0008
        /*0042*/ 	.short	0x0040
        /*0044*/ 	.byte	0x00, 0xf0, 0x11, 0x00


	//----- nvinfo : EIATTR_KPARAM_INFO
	.align		4
.L_1897:
        /*0048*/ 	.byte	0x04, 0x17
        /*004a*/ 	.short	(.L_1899 - .L_1898)
.L_1898:
        /*004c*/ 	.word	0x00000000
        /*0050*/ 	.short	0x0007
        /*0052*/ 	.short	0x0038
        /*0054*/ 	.byte	0x00, 0xf0, 0x21, 0x00


	//----- nvinfo : EIATTR_KPARAM_INFO
	.align		4
.L_1899:
        /*0058*/ 	.byte	0x04, 0x17
        /*005a*/ 	.short	(.L_1901 - .L_1900)
.L_1900:
        /*005c*/ 	.word	0x00000000
        /*0060*/ 	.short	0x0006
        /*0062*/ 	.short	0x0030
        /*0064*/ 	.byte	0x00, 0xf0, 0x21, 0x00


	//----- nvinfo : EIATTR_KPARAM_INFO
	.align		4
.L_1901:
        /*0068*/ 	.byte	0x04, 0x17
        /*006a*/ 	.short	(.L_1903 - .L_1902)
.L_1902:
        /*006c*/ 	.word	0x00000000
        /*0070*/ 	.short	0x0005
        /*0072*/ 	.short	0x0028
        /*0074*/ 	.byte	0x00, 0xf0, 0x21, 0x00


	//----- nvinfo : EIATTR_KPARAM_INFO
	.align		4
.L_1903:
        /*0078*/ 	.byte	0x04, 0x17
        /*007a*/ 	.short	(.L_1905 - .L_1904)
.L_1904:
        /*007c*/ 	.word	0x00000000
        /*0080*/ 	.short	0x0004
        /*0082*/ 	.short	0x0020
        /*0084*/ 	.byte	0x00, 0xf0, 0x21, 0x00


	//----- nvinfo : EIATTR_KPARAM_INFO
	.align		4
.L_1905:
        /*0088*/ 	.byte	0x04, 0x17
        /*008a*/ 	.short	(.L_1907 - .L_1906)
.L_1906:
        /*008c*/ 	.word	0x00000000
        /*0090*/ 	.short	0x0003
        /*0092*/ 	.short	0x0018
        /*0094*/ 	.byte	0x00, 0xf0, 0x21, 0x00


	//----- nvinfo : EIATTR_KPARAM_INFO
	.align		4
.L_1907:
        /*0098*/ 	.byte	0x04, 0x17
        /*009a*/ 	.short	(.L_1909 - .L_1908)
.L_1908:
        /*009c*/ 	.word	0x00000000
        /*00a0*/ 	.short	0x0002
        /*00a2*/ 	.short	0x0010
        /*00a4*/ 	.byte	0x00, 0xf0, 0x21, 0x00


	//----- nvinfo : EIATTR_KPARAM_INFO
	.align		4
.L_1909:
        /*00a8*/ 	.byte	0x04, 0x17
        /*00aa*/ 	.short	(.L_1911 - .L_1910)
.L_1910:
        /*00ac*/ 	.word	0x00000000
        /*00b0*/ 	.short	0x0001
        /*00b2*/ 	.short	0x0008
        /*00b4*/ 	.byte	0x00, 0xf0, 0x21, 0x00


	//----- nvinfo : EIATTR_KPARAM_INFO
	.align		4
.L_1911:
        /*00b8*/ 	.byte	0x04, 0x17
        /*00ba*/ 	.short	(.L_1913 - .L_1912)
.L_1912:
        /*00bc*/ 	.word	0x00000000
        /*00c0*/ 	.short	0x0000
        /*00c2*/ 	.short	0x0000
        /*00c4*/ 	.byte	0x00, 0xf0, 0x21, 0x00


	//----- nvinfo : EIATTR_SPARSE_MMA_MASK
	.align		4
.L_1913:
        /*00c8*/ 	.byte	0x03, 0x50
        /*00ca*/ 	.short	0x0000


	//----- nvinfo : EIATTR_MAXREG_COUNT
	.align		4
        /*00cc*/ 	.byte	0x03, 0x1b
        /*00ce*/ 	.short	0x0060


	//----- nvinfo : EIATTR_NUM_BARRIERS
	.align		4
        /*00d0*/ 	.byte	0x02, 0x4c
        /*00d2*/ 	.byte	0x01
	.zero		1


	//----- nvinfo : EIATTR_ANNOTATIONS
	.align		4
        /*00d4*/ 	.byte	0x04, 0x55
        /*00d6*/ 	.short	(.L_1915 - .L_1914)


	//   ....[0]....
.L_1914:
        /* <DEDUP_REMOVED lines=13> */


	//----- nvinfo : EIATTR_MERCURY_ISA_VERSION
	.align		4
.L_1915:
        /*0198*/ 	.byte	0x03, 0x5f
        /*019a*/ 	.short	0x0101


	//----- nvinfo : EIATTR_COOP_GROUP_MASK_REGIDS
	.align		4
        /*019c*/ 	.byte	0x04, 0x29
        /*019e*/ 	.short	(.L_1917 - .L_1916)


	//   ....[0]....
.L_1916:
        /*01a0*/ 	.word	0xffffffff


	//   ....[1]....
        /*01a4*/ 	.word	0xffffffff


	//   ....[2]....
        /*01a8*/ 	.word	0xffffffff


	//   ....[3]....
        /*01ac*/ 	.word	0xffffffff


	//   ....[4]....
        /*01b0*/ 	.word	0xffffffff


	//   ....[5]....
        /*01b4*/ 	.word	0xffffffff


	//   ....[6]....
        /*01b8*/ 	.word	0xffffffff


	//   ....[7]....
        /*01bc*/ 	.word	0xffffffff


	//   ....[8]....
        /*01c0*/ 	.word	0xffffffff


	//   ....[9]....
        /*01c4*/ 	.word	0xffffffff


	//   ....[10]....
        /*01c8*/ 	.word	0x0500000f


	//   ....[11]....
        /*01cc*/ 	.word	0x05000016


	//   ....[12]....
        /*01d0*/ 	.word	0x05000018


	//   ....[13]....
        /*01d4*/ 	.word	0x05000011


	//   ....[14]....
        /*01d8*/ 	.word	0x0500001d


	//   ....[15]....
        /*01dc*/ 	.word	0x05000012


	//   ....[16]....
        /*01e0*/ 	.word	0x05000016


	//   ....[17]....
        /*01e4*/ 	.word	0x05000017


	//   ....[18]....
        /*01e8*/ 	.word	0x05000016


	//   ....[19]....
        /*01ec*/ 	.word	0x0500000f


	//   ....[20]....
        /*01f0*/ 	.word	0x05000011


	//   ....[21]....
        /*01f4*/ 	.word	0x05000018


	//   ....[22]....
        /*01f8*/ 	.word	0x05000022


	//   ....[23]....
        /*01fc*/ 	.word	0x05000021


	//   ....[24]....
        /*0200*/ 	.word	0x0500000f


	//   ....[25]....
        /*0204*/ 	.word	0x05000016


	//   ....[26]....
        /*0208*/ 	.word	0x05000016


	//   ....[27]....
        /*020c*/ 	.word	0x0500000f


	//   ....[28]....
        /*0210*/ 	.word	0x05000011


	//   ....[29]....
        /*0214*/ 	.word	0x05000018


	//   ....[30]....
        /*0218*/ 	.word	0x05000022


	//   ....[31]....
        /*021c*/ 	.word	0x05000021


	//   ....[32]....
        /*0220*/ 	.word	0x0500000f


	//   ....[33]....
        /*0224*/ 	.word	0x05000016


	//   ....[34]....
        /*0228*/ 	.word	0x0500000f


	//   ....[35]....
        /*022c*/ 	.word	0x05000016


	//   ....[36]....
        /*0230*/ 	.word	0x05000022


	//   ....[37]....
        /*0234*/ 	.word	0x05000018


	//   ....[38]....
        /*0238*/ 	.word	0x0500001c


	//   ....[39]....
        /*023c*/ 	.word	0x0500002e


	//   ....[40]....
        /*0240*/ 	.word	0x05000024


	//   ....[41]....
        /*0244*/ 	.word	0x05000017


	//   ....[42]....
        /*0248*/ 	.word	0x05000016


	//   ....[43]....
        /*024c*/ 	.word	0x0500001b


	//   ....[44]....
        /*0250*/ 	.word	0x0500000f


	//   ....[45]....
        /*0254*/ 	.word	0x05000011


	//   ....[46]....
        /*0258*/ 	.word	0x05000029


	//   ....[47]....
        /*025c*/ 	.word	0x05000023


	//   ....[48]....
        /*0260*/ 	.word	0x0500002c


	//   ....[49]....
        /*0264*/ 	.word	0x05000012


	//   ....[50]....
        /*0268*/ 	.word	0x05000022


	//   ....[51]....
        /*026c*/ 	.word	0x05000025


	//   ....[52]....
        /*0270*/ 	.word	0x05000014


	//   ....[53]....
        /*0274*/ 	.word	0x05000020


	//   ....[54]....
        /*0278*/ 	.word	0x0500001e


	//   ....[55]....
        /*027c*/ 	.word	0x0500001c


	//   ....[56]....
        /*0280*/ 	.word	0x05000027


	//   ....[57]....
        /*0284*/ 	.word	0x0500001b


	//   ....[58]....
        /*0288*/ 	.word	0x05000023


	//   ....[59]....
        /*028c*/ 	.word	0x05000024


	//   ....[60]....
        /*0290*/ 	.word	0x0500002a


	//   ....[61]....
        /*0294*/ 	.word	0x0500002b


	//   ....[62]....
        /*0298*/ 	.word	0x05000031


	//   ....[63]....
        /*029c*/ 	.word	0x05000033


	//   ....[64]....
        /*02a0*/ 	.word	0x05000021


	//   ....[65]....
        /*02a4*/ 	.word	0x05000011


	//   ....[66]....
        /*02a8*/ 	.word	0x0500000f


	//   ....[67]....
        /*02ac*/ 	.word	0x0500000f


	//   ....[68]....
        /*02b0*/ 	.word	0x0500000f


	//   ....[69]....
        /*02b4*/ 	.word	0x0500000f


	//   ....[70]....
        /*02b8*/ 	.word	0x0500000f


	//   ....[71]....
        /*02bc*/ 	.word	0x0500000f


	//   ....[72]....
        /*02c0*/ 	.word	0x0500000f


	//   ....[73]....
        /*02c4*/ 	.word	0x0500000f


	//   ....[74]....
        /*02c8*/ 	.word	0x0500000f


	//   ....[75]....
        /*02cc*/ 	.word	0x0500000f


	//   ....[76]....
        /*02d0*/ 	.word	0x0500000f


	//   ....[77]....
        /*02d4*/ 	.word	0x0500000f


	//   ....[78]....
        /*02d8*/ 	.word	0x0500000f


	//   ....[79]....
        /*02dc*/ 	.word	0x0500000f


	//   ....[80]....
        /*02e0*/ 	.word	0x0500000f


	//   ....[81]....
        /*02e4*/ 	.word	0x0500000f


	//   ....[82]....
        /*02e8*/ 	.word	0x0500000f


	//   ....[83]....
        /*02ec*/ 	.word	0x0500000f


	//   ....[84]....
        /*02f0*/ 	.word	0x0500000f


	//   ....[85]....
        /*02f4*/ 	.word	0x0500000f


	//   ....[86]....
        /*02f8*/ 	.word	0x0500000f


	//   ....[87]....
        /*02fc*/ 	.word	0x0500000f


	//   ....[88]....
        /*0300*/ 	.word	0x0500000f


	//   ....[89]....
        /*0304*/ 	.word	0x0500000f


	//   ....[90]....
        /*0308*/ 	.word	0x0500000f


	//   ....[91]....
        /*030c*/ 	.word	0x0500000f


	//   ....[92]....
        /*0310*/ 	.word	0x0500000f


	//   ....[93]....
        /*0314*/ 	.word	0x0500000f


	//   ....[94]....
        /*0318*/ 	.word	0x0500000f


	//   ....[95]....
        /*031c*/ 	.word	0x0500000f


	//   ....[96]....
        /*0320*/ 	.word	0x0500000f


	//   ....[97]....
        /*0324*/ 	.word	0x0500000f


	//   ....[98]....
        /*0328*/ 	.word	0x0500000f


	//   ....[99]....
        /*032c*/ 	.word	0x0500000f


	//   ....[100]....
        /*0330*/ 	.word	0x0500000f


	//   ....[101]....
        /*0334*/ 	.word	0x0500000f


	//   ....[102]....
        /*0338*/ 	.word	0x0500000f


	//   ....[103]....
        /*033c*/ 	.word	0x0500000f


	//   ....[104]....
        /*0340*/ 	.word	0x0500000f


	//   ....[105]....
        /*0344*/ 	.word	0x0500000f


	//   ....[106]....
        /*0348*/ 	.word	0x0500000f


	//   ....[107]....
        /*034c*/ 	.word	0x0500000f


	//   ....[108]....
        /*0350*/ 	.word	0x0500000f


	//   ....[109]....
        /*0354*/ 	.word	0x0500000f


	//   ....[110]....
        /*0358*/ 	.word	0x0500000f


	//   ....[111]....
        /*035c*/ 	.word	0x0500000f


	//   ....[112]....
        /*0360*/ 	.word	0x0500000f


	//   ....[113]....
        /*0364*/ 	.word	0x0500000f


	//   ....[114]....
        /*0368*/ 	.word	0x0500000f


	//   ....[115]....
        /*036c*/ 	.word	0x0500000f


	//   ....[116]....
        /*0370*/ 	.word	0x0500000f


	//   ....[117]....
        /*0374*/ 	.word	0x0500000f


	//   ....[118]....
        /*0378*/ 	.word	0x0500000f


	//   ....[119]....
        /*037c*/ 	.word	0x0500000f


	//   ....[120]....
        /*0380*/ 	.word	0x0500000f


	//   ....[121]....
        /*0384*/ 	.word	0x0500000f


	//----- nvinfo : EIATTR_COOP_GROUP_INSTR_OFFSETS
	.align		4
.L_1917:
        /*0388*/ 	.byte	0x04, 0x28
        /*038a*/ 	.short	(.L_1919 - .L_1918)


	//   ....[0]....
.L_1918:
        /*038c*/ 	.word	0x00002c00


	//   ....[1]....
        /*0390*/ 	.word	0x00002c20


	//   ....[2]....
        /*0394*/ 	.word	0x00002c60


	//   ....[3]....
        /*0398*/ 	.word	0x00002c70


	//   ....[4]....
        /*039c*/ 	.word	0x000032a0


	//   ....[5]....
        /*03a0*/ 	.word	0x000032c0


	//   ....[6]....
        /*03a4*/ 	.word	0x000032e0


	//   ....[7]....
        /*03a8*/ 	.word	0x00003300


	//   ....[8]....
        /*03ac*/ 	.word	0x00003320


	//   ....[9]....
        /*03b0*/ 	.word	0x00003340


	//   ....[10]....
        /*03b4*/ 	.word	0x00004fd0


	//   ....[11]....
        /*03b8*/ 	.word	0x00005000


	//   ....[12]....
        /*03bc*/ 	.word	0x00005050


	//   ....[13]....
        /*03c0*/ 	.word	0x00005060


	//   ....[14]....
        /*03c4*/ 	.word	0x00005090


	//   ....[15]....
        /*03c8*/ 	.word	0x000050a0


	//   ....[16]....
        /*03cc*/ 	.word	0x000050d0


	//   ....[17]....
        /*03d0*/ 	.word	0x000050e0


	//   ....[18]....
        /*03d4*/ 	.word	0x000052c0


	//   ....[19]....
        /*03d8*/ 	.word	0x000052f0


	//   ....[20]....
        /*03dc*/ 	.word	0x00005320


	//   ....[21]....
        /*03e0*/ 	.word	0x00005330


	//   ....[22]....
        /*03e4*/ 	.word	0x00005360


	//   ....[23]....
        /*03e8*/ 	.word	0x00005370


	//   ....[24]....
        /*03ec*/ 	.word	0x000053a0


	//   ....[25]....
        /*03f0*/ 	.word	0x000053b0


	//   ....[26]....
        /*03f4*/ 	.word	0x00005530


	//   ....[27]....
        /*03f8*/ 	.word	0x00005560


	//   ....[28]....
        /*03fc*/ 	.word	0x00005590


	//   ....[29]....
        /*0400*/ 	.word	0x000055a0


	//   ....[30]....
        /*0404*/ 	.word	0x000055d0


	//   ....[31]....
        /*0408*/ 	.word	0x000055e0


	//   ....[32]....
        /*040c*/ 	.word	0x00005610


	//   ....[33]....
        /*0410*/ 	.word	0x00005620


	//   ....[34]....
        /*0414*/ 	.word	0x00005910


	//   ....[35]....
        /*0418*/ 	.word	0x00005940


	//   ....[36]....
        /*041c*/ 	.word	0x00005a20


	//   ....[37]....
        /*0420*/ 	.word	0x00005a60


	//   ....[38]....
        /*0424*/ 	.word	0x00005a90


	//   ....[39]....
        /*0428*/ 	.word	0x00005ac0


	//   ....[40]....
        /*042c*/ 	.word	0x00005ad0


	//   ....[41]....
        /*0430*/ 	.word	0x00005b00


	//   ....[42]....
        /*0434*/ 	.word	0x00005b40


	//   ....[43]....
        /*0438*/ 	.word	0x00005b70


	//   ....[44]....
        /*043c*/ 	.word	0x00005b90


	//   ....[45]....
        /*0440*/ 	.word	0x00005bb0


	//   ....[46]....
        /*0444*/ 	.word	0x00005bd0


	//   ....[47]....
        /*0448*/ 	.word	0x00005bf0


	//   ....[48]....
        /*044c*/ 	.word	0x00005c10


	//   ....[49]....
        /*0450*/ 	.word	0x00005c40


	//   ....[50]....
        /*0454*/ 	.word	0x00005c90


	//   ....[51]....
        /*0458*/ 	.word	0x00005cc0


	//   ....[52]....
        /*045c*/ 	.word	0x00005ce0


	//   ....[53]....
        /*0460*/ 	.word	0x00005d00


	//   ....[54]....
        /*0464*/ 	.word	0x00005d30


	//   ....[55]....
        /*0468*/ 	.word	0x00005d50


	//   ....[56]....
        /*046c*/ 	.word	0x00005d60


	//   ....[57]....
        /*0470*/ 	.word	0x00005d80


	//   ....[58]....
        /*0474*/ 	.word	0x00005dc0


	//   ....[59]....
        /*0478*/ 	.word	0x00005df0


	//   ....[60]....
        /*047c*/ 	.word	0x00005e10


	//   ....[61]....
        /*0480*/ 	.word	0x00005e40


	//   ....[62]....
        /*0484*/ 	.word	0x00005e60


	//   ....[63]....
        /*0488*/ 	.word	0x00005ea0


	//   ....[64]....
        /*048c*/ 	.word	0x00006040


	//   ....[65]....
        /*0490*/ 	.word	0x00006090


	//   ....[66]....
        /*0494*/ 	.word	0x00006220


	//   ....[67]....
        /*0498*/ 	.word	0x00006270


	//   ....[68]....
        /*049c*/ 	.word	0x000062e0


	//   ....[69]....
        /*04a0*/ 	.word	0x00006340


	//   ....[70]....
        /*04a4*/ 	.word	0x000063b0


	//   ....[71]....
        /*04a8*/ 	.word	0x00006410


	//   ....[72]....
        /*04ac*/ 	.word	0x00006480


	//   ....[73]....
        /*04b0*/ 	.word	0x000064e0


	//   ....[74]....
        /*04b4*/ 	.word	0x00006580


	//   ....[75]....
        /*04b8*/ 	.word	0x00006610


	//   ....[76]....
        /*04bc*/ 	.word	0x00006680


	//   ....[77]....
        /*04c0*/ 	.word	0x000066e0


	//   ....[78]....
        /*04c4*/ 	.word	0x00006750


	//   ....[79]....
        /*04c8*/ 	.word	0x000067b0


	//   ....[80]....
        /*04cc*/ 	.word	0x00006820


	//   ....[81]....
        /*04d0*/ 	.word	0x00006880


	//   ....[82]....
        /*04d4*/ 	.word	0x00006920


	//   ....[83]....
        /*04d8*/ 	.word	0x000069b0


	//   ....[84]....
        /*04dc*/ 	.word	0x00006a20


	//   ....[85]....
        /*04e0*/ 	.word	0x00006a80


	//   ....[86]....
        /*04e4*/ 	.word	0x00006af0


	//   ....[87]....
        /*04e8*/ 	.word	0x00006b50


	//   ....[88]....
        /*04ec*/ 	.word	0x00006bc0


	//   ....[89]....
        /*04f0*/ 	.word	0x00006c20


	//   ....[90]....
        /*04f4*/ 	.word	0x00006cc0


	//   ....[91]....
        /*04f8*/ 	.word	0x00006da0


	//   ....[92]....
        /*04fc*/ 	.word	0x00006e90


	//   ....[93]....
        /*0500*/ 	.word	0x00006ee0


	//   ....[94]....
        /*0504*/ 	.word	0x00006f70


	//   ....[95]....
        /*0508*/ 	.word	0x00006fc0


	//   ....[96]....
        /*050c*/ 	.word	0x00007050


	//   ....[97]....
        /*0510*/ 	.word	0x000070f0


	//   ....[98]....
        /*0514*/ 	.word	0x00007160


	//   ....[99]....
        /*0518*/ 	.word	0x000071d0


	//   ....[100]....
        /*051c*/ 	.word	0x00007240


	//   ....[101]....
        /*0520*/ 	.word	0x000072a0


	//   ....[102]....
        /*0524*/ 	.word	0x00007310


	//   ....[103]....
        /*0528*/ 	.word	0x00007370


	//   ....[104]....
        /*052c*/ 	.word	0x000073f0


	//   ....[105]....
        /*0530*/ 	.word	0x00007450


	//   ....[106]....
        /*0534*/ 	.word	0x000074c0


	//   ....[107]....
        /*0538*/ 	.word	0x00007510


	//   ....[108]....
        /*053c*/ 	.word	0x00007580


	//   ....[109]....
        /*0540*/ 	.word	0x000075e0


	//   ....[110]....
        /*0544*/ 	.word	0x00007680


	//   ....[111]....
        /*0548*/ 	.word	0x00007710


	//   ....[112]....
        /*054c*/ 	.word	0x00007790


	//   ....[113]....
        /*0550*/ 	.word	0x00007830


	//   ....[114]....
        /*0554*/ 	.word	0x000078c0


	//   ....[115]....
        /*0558*/ 	.word	0x00007920


	//   ....[116]....
        /*055c*/ 	.word	0x00007990


	//   ....[117]....
        /*0560*/ 	.word	0x00007a00


	//   ....[118]....
        /*0564*/ 	.word	0x00007ad0


	//   ....[119]....
        /*0568*/ 	.word	0x00007b90


	//   ....[120]....
        /*056c*/ 	.word	0x00007cc0


	//   ....[121]....
        /*0570*/ 	.word	0x00007d40


	//----- nvinfo : EIATTR_EXIT_INSTR_OFFSETS
	.align		4
.L_1919:
        /*0574*/ 	.byte	0x04, 0x1c
        /*0576*/ 	.short	(.L_1921 - .L_1920)


	//   ....[0]....
.L_1920:
        /*0578*/ 	.word	0x00004000


	//   ....[1]....
        /*057c*/ 	.word	0x000061c0


	//----- nvinfo : EIATTR_MAX_THREADS
	.align		4
.L_1921:
        /*0580*/ 	.byte	0x04, 0x05
        /*0582*/ 	.short	(.L_1923 - .L_1922)
.L_1922:
        /*0584*/ 	.word	0x00000140
        /*0588*/ 	.word	0x00000001
        /*058c*/ 	.word	0x00000001


	//----- nvinfo : EIATTR_CRS_STACK_SIZE
	.align		4
.L_1923:
        /*0590*/ 	.byte	0x04, 0x1e
        /*0592*/ 	.short	(.L_1925 - .L_1924)
.L_1924:
        /*0594*/ 	.word	0x00000000


	//----- nvinfo : EIATTR_CBANK_PARAM_SIZE
	.align		4
.L_1925:
        /*0598*/ 	.byte	0x03, 0x19
        /*059a*/ 	.short	0x0060


	//----- nvinfo : EIATTR_PARAM_CBANK
	.align		4
        /*059c*/ 	.byte	0x04, 0x0a
        /*059e*/ 	.short	(.L_1927 - .L_1926)
	.align		4
.L_1926:
        /*05a0*/ 	.word	index@(.nv.constant0._ZN13group_norm_v218gn_bwd_cuda_kernelI6__halfLi320ELi2ELi32ELi40ELi256ELb0ELb1ELi32ELi320ELi320ELi4ELb1ELi36ELb0ELb0ELNS_15WgradSyncMethodE3ENS_16CompileConditionILi900EEEEEvPT_S6_S6_PKS5_S8_S8_S8_PKfflPfPj)
        /*05a4*/ 	.short	0x0210
        /*05a6*/ 	.short	0x0060


	//----- nvinfo : EIATTR_SW_WAR
	.align		4
.L_1927:
        /*05a8*/ 	.byte	0x04, 0x36
        /*05aa*/ 	.short	(.L_1929 - .L_1928)
.L_1928:
        /*05ac*/ 	.word	0x00000008
.L_1929:


//--------------------- .nv.info._ZN13group_norm_v218gn_bwd_cuda_kernelI6__halfLi320ELi3ELi16ELi80ELi256ELb1ELb1ELi4ELi320ELi320ELi4ELb1ELi5ELb0ELb0ELNS_15WgradSyncMethodE2ENS_16CompileConditionILi900EEEEEvPT_S6_S6_PKS5_S8_S8_S8_PKfflPfPj --------------------------
	.section	.nv.info._ZN13group_norm_v218gn_bwd_cuda_kernelI6__halfLi320ELi3ELi16ELi80ELi256ELb1ELb1ELi4ELi320ELi320ELi4ELb1ELi5ELb0ELb0ELNS_15WgradSyncMethodE2ENS_16CompileConditionILi900EEEEEvPT_S6_S6_PKS5_S8_S8_S8_PKfflPfPj,"",@"SHT_CUDA_INFO"
	.sectionflags	@""
	.align	4


	//----- nvinfo : EIATTR_CUDA_API_VERSION
	.align		4
        /*0000*/ 	.byte	0x04, 0x37
        /*0002*/ 	.short	(.L_1931 - .L_1930)
.L_1930:
        /*0004*/ 	.word	0x00000082


	//----- nvinfo : EIATTR_KPARAM_INFO
	.align		4
.L_1931:
        /*0008*/ 	.byte	0x04, 0x17
        /*000a*/ 	.short	(.L_1933 - .L_1932)
.L_1932:
        /*000c*/ 	.word	0x00000000
        /*0010*/ 	.short	0x000b
        /*0012*/ 	.short	0x0058
        /*0014*/ 	.byte	0x00, 0xf0, 0x21, 0x00


	//----- nvinfo : EIATTR_KPARAM_INFO
	.align		4
.L_1933:
        /*0018*/ 	.byte	0x04, 0x17
        /*001a*/ 	.short	(.L_1935 - .L_1934)
.L_1934:
        /*001c*/ 	.word	0x00000000
        /*0020*/ 	.short	0x000a
        /*0022*/ 	.short	0x0050
        /*0024*/ 	.byte	0x00, 0xf0, 0x21, 0x00


	//----- nvinfo : EIATTR_KPARAM_INFO
	.align		4
.L_1935:
        /*0028*/ 	.byte	0x04, 0x17
        /*002a*/ 	.short	(.L_1937 - .L_1936)
.L_1936:
        /*002c*/ 	.word	0x00000000
        /*0030*/ 	.short	0x0009
        /*0032*/ 	.short	0x0048
        /*0034*/ 	.byte	0x00, 0xf0, 0x21, 0x00


	//----- nvinfo : EIATTR_KPARAM_INFO
	.align		4
.L_1937:
        /*0038*/ 	.byte	0x04, 0x17
        /*003a*/ 	.short	(.L_1939 - .L_1938)
.L_1938:
        /*003c*/ 	.word	0x00000000
        /*0040*/ 	.short	0x0008
        /*0042*/ 	.short	0x0040
        /*0044*/ 	.byte	0x00, 0xf0, 0x11, 0x00


	//----- nvinfo : EIATTR_KPARAM_INFO
	.align		4
.L_1939:
        /*0048*/ 	.byte	0x04, 0x17
        /*004a*/ 	.short	(.L_1941 - .L_1940)
.L_1940:
        /*004c*/ 	.word	0x00000000
        /*0050*/ 	.short	0x0007
        /*0052*/ 	.short	0x0038
        /*0054*/ 	.byte	0x00, 0xf0, 0x21, 0x00


	//----- nvinfo : EIATTR_KPARAM_INFO
	.align		4
.L_1941:
        /*0058*/ 	.byte	0x04, 0x17
        /*005a*/ 	.short	(.L_1943 - .L_1942)
.L_1942:
        /*005c*/ 	.word	0x00000000
        /*0060*/ 	.short	0x0006
        /*0062*/ 	.short	0x0030
        /*0064*/ 	.byte	0x00, 0xf0, 0x21, 0x00


	//----- nvinfo : EIATTR_KPARAM_INFO
	.align		4
.L_1943:
        /*0068*/ 	.byte	0x04, 0x17
        /*006a*/ 	.short	(.L_1945 - .L_1944)
.L_1944:
        /*006c*/ 	.word	0x00000000
        /*0070*/ 	.short	0x0005
        /*0072*/ 	.short	0x0028
        /*0074*/ 	.byte	0x00, 0xf0, 0x21, 0x00


	//----- nvinfo : EIATTR_KPARAM_INFO
	.align		4
.L_1945:
        /*0078*/ 	.byte	0x04, 0x17
        /*007a*/ 	.short	(.L_1947 - .L_1946)
.L_1946:
        /*007c*/ 	.word	0x00000000
        /*0080*/ 	.short	0x0004
        /*0082*/ 	.short	0x0020
        /*0084*/ 	.byte	0x00, 0xf0, 0x21, 0x00


	//----- nvinfo : EIATTR_KPARAM_INFO
	.align		4
.L_1947:
        /*0088*/ 	.byte	0x04, 0x17
        /*008a*/ 	.short	(.L_1949 - .L_1948)
.L_1948:
        /*008c*/ 	.word	0x00000000
        /*0090*/ 	.short	0x0003
        /*0092*/ 	.short	0x0018
        /*0094*/ 	.byte	0x00, 0xf0, 0x21, 0x00


	//----- nvinfo : EIATTR_KPARAM_INFO
	.align		4
.L_1949:
        /*0098*/ 	.byte	0x04, 0x17
        /*009a*/ 	.short	(.L_1951 - .L_1950)
.L_1950:
        /*009c*/ 	.word	0x00000000
        /*00a0*/ 	.short	0x0002
        /*00a2*/ 	.short	0x0010
        /*00a4*/ 	.byte	0x00, 0xf0, 0x21, 0x00


	//----- nvinfo : EIATTR_KPARAM_INFO
	.align		4
.L_1951:
        /*00a8*/ 	.byte	0x04, 0x17
        /*00aa*/ 	.short	(.L_1953 - .L_1952)
.L_1952:
        /*00ac*/ 	.word	0x00000000
        /*00b0*/ 	.short	0x0001
        /*00b2*/ 	.short	0x0008
        /*00b4*/ 	.byte	0x00, 0xf0, 0x21, 0x00


	//----- nvinfo : EIATTR_KPARAM_INFO
	.align		4
.L_1953:
        /*00b8*/ 	.byte	0x04, 0x17
        /*00ba*/ 	.short	(.L_1955 - .L_1954)
.L_1954:
        /*00bc*/ 	.word	0x00000000
        /*00c0*/ 	.short	0x0000
        /*00c2*/ 	.short	0x0000
        /*00c4*/ 	.byte	0x00, 0xf0, 0x21, 0x00


	//----- nvinfo : EIATTR_SPARSE_MMA_MASK
	.align		4
.L_1955:
        /*00c8*/ 	.byte	0x03, 0x50
        /*00ca*/ 	.short	0x0000


	//----- nvinfo : EIATTR_MAXREG_COUNT
	.align		4
        /*00cc*/ 	.byte	0x03, 0x1b
        /*00ce*/ 	.short	0x0040


	//----- nvinfo : EIATTR_NUM_BARRIERS
	.align		4
        /*00d0*/ 	.byte	0x02, 0x4c
        /*00d2*/ 	.byte	0x01
	.zero		1


	//----- nvinfo : EIATTR_MERCURY_ISA_VERSION
	.align		4
        /*00d4*/ 	.byte	0x03, 0x5f
        /*00d6*/ 	.short	0x0101


	//----- nvinfo : EIATTR_COOP_GROUP_MASK_REGIDS
	.align		4
        /*00d8*/ 	.byte	0x04, 0x29
        /*00da*/ 	.short	(.L_1957 - .L_1956)


	//   ....[0]....
.L_1956:
        /*00dc*/ 	.word	0xffffffff


	//   ....[1]....
        /*00e0*/ 	.word	0xffffffff


	//   ....[2]....
        /*00e4*/ 	.word	0xffffffff


	//   ....[3]....
        /*00e8*/ 	.word	0xffffffff


	//   ....[4]....
        /*00ec*/ 	.word	0xffffffff


	//   ....[5]....
        /*00f0*/ 	.word	0xffffffff


	//   ....[6]....
        /*00f4*/ 	.word	0xffffffff


	//   ....[7]....
        /*00f8*/ 	.word	0xffffffff


	//   ....[8]....
        /*00fc*/ 	.word	0xffffffff


	//   ....[9]....
        /*0100*/ 	.word	0xffffffff


	//   ....[10]....
        /*0104*/ 	.word	0xffffffff


	//   ....[11]....
        /*0108*/ 	.word	0xffffffff


	//   ....[12]....
        /*010c*/ 	.word	0xffffffff


	//   ....[13]....
        /*0110*/ 	.word	0xffffffff


	//   ....[14]....
        /*0114*/ 	.word	0x05000017


	//   ....[15]....
        /*0118*/ 	.word	0x05000016


	//   ....[16]....
        /*011c*/ 	.word	0x05000018


	//   ....[17]....
        /*0120*/ 	.word	0x05000019


	//   ....[18]....
        /*0124*/ 	.word	0x0500001b


	//   ....[19]....
        /*0128*/ 	.word	0x0500001a


	//   ....[20]....
        /*012c*/ 	.word	0x0500001c


	//   ....[21]....
        /*0130*/ 	.word	0x05000011


	//   ....[22]....
        /*0134*/ 	.word	0x0500001b


	//   ....[23]....
        /*0138*/ 	.word	0x0500001a


	//   ....[24]....
        /*013c*/ 	.word	0x0500001c


	//   ....[25]....
        /*0140*/ 	.word	0x0500001d


	//   ....[26]....
        /*0144*/ 	.word	0x0500001f


	//   ....[27]....
        /*0148*/ 	.word	0x0500001e


	//   ....[28]....
        /*014c*/ 	.word	0x05000022


	//   ....[29]....
        /*0150*/ 	.word	0x05000011


	//   ....[30]....
        /*0154*/ 	.word	0x0500001b


	//   ....[31]....
        /*0158*/ 	.word	0x0500001a


	//   ....[32]....
        /*015c*/ 	.word	0x0500001c


	//   ....[33]....
        /*0160*/ 	.word	0x0500001d


	//   ....[34]....
        /*0164*/ 	.word	0x0500001f


	//   ....[35]....
        /*0168*/ 	.word	0x0500001e


	//   ....[36]....
        /*016c*/ 	.word	0x05000022


	//   ....[37]....
        /*0170*/ 	.word	0x05000011


	//   ....[38]....
        /*0174*/ 	.word	0x0500001d


	//   ....[39]....
        /*0178*/ 	.word	0x05000020


	//   ....[40]....
        /*017c*/ 	.word	0x0500001d


	//   ....[41]....
        /*0180*/ 	.word	0x05000028


	//   ....[42]....
        /*0184*/ 	.word	0x05000025


	//   ....[43]....
        /*0188*/ 	.word	0x0500001f


	//   ....[44]....
        /*018c*/ 	.word	0x0500001c


	//   ....[45]....
        /*0190*/ 	.word	0x0500001e


	//   ....[46]....
        /*0194*/ 	.word	0x05000019


	//   ....[47]....
        /*0198*/ 	.word	0x0500001c


	//   ....[48]....
        /*019c*/ 	.word	0x05000018


	//   ....[49]....
        /*01a0*/ 	.word	0x05000016


	//   ....[50]....
        /*01a4*/ 	.word	0x0500001a


	//   ....[51]....
        /*01a8*/ 	.word	0x0500001f


	//   ....[52]....
        /*01ac*/ 	.word	0x0500001d


	//   ....[53]....
        /*01b0*/ 	.word	0x05000017


	//   ....[54]....
        /*01b4*/ 	.word	0x05000020


	//   ....[55]....
        /*01b8*/ 	.word	0x05000019


	//   ....[56]....
        /*01bc*/ 	.word	0x05000016


	//   ....[57]....
        /*01c0*/ 	.word	0x05000015


	//   ....[58]....
        /*01c4*/ 	.word	0x0500001a


	//   ....[59]....
        /*01c8*/ 	.word	0x05000014


	//   ....[60]....
        /*01cc*/ 	.word	0x05000022


	//   ....[61]....
        /*01d0*/ 	.word	0x05000011


	//   ....[62]....
        /*01d4*/ 	.word	0x05000029


	//   ....[63]....
        /*01d8*/ 	.word	0x05000024


	//   ....[64]....
        /*01dc*/ 	.word	0x05000023


	//   ....[65]....
        /*01e0*/ 	.word	0x0500002a


	//   ....[66]....
        /*01e4*/ 	.word	0x0500002d


	//   ....[67]....
        /*01e8*/ 	.word	0x05000022


	//   ....[68]....
        /*01ec*/ 	.word	0x05000025


	//   ....[69]....
        /*01f0*/ 	.word	0x05000020


	//   ....[70]....
        /*01f4*/ 	.word	0x0500001c


	//   ....[71]....
        /*01f8*/ 	.word	0x0500001c


	//   ....[72]....
        /*01fc*/ 	.word	0x0500001c


	//   ....[73]....
        /*0200*/ 	.word	0x0500001c


	//   ....[74]....
        /*0204*/ 	.word	0x0500001c


	//   ....[75]....
        /*0208*/ 	.word	0x0500001c


	//   ....[76]....
        /*020c*/ 	.word	0x0500001c


	//   ....[77]....
        /*0210*/ 	.word	0x0500001c


	//   ....[78]....
        /*0214*/ 	.word	0x0500001c


	//   ....[79]....
        /*0218*/ 	.word	0x0500001c


	//   ....[80]....
        /*021c*/ 	.word	0x0500001c


	//   ....[81]....
        /*0220*/ 	.word	0x0500001c


	//   ....[82]....
        /*0224*/ 	.word	0x0500001c


	//   ....[83]....
        /*0228*/ 	.word	0x0500001c


	//   ....[84]....
        /*022c*/ 	.word	0x0500001c


	//   ....[85]....
        /*0230*/ 	.word	0x0500001c


	//   ....[86]....
        /*0234*/ 	.word	0x0500001c


	//   ....[87]....
        /*0238*/ 	.word	0x0500001c


	//   ....[88]....
        /*023c*/ 	.word	0x0500001c


	//   ....[89]....
        /*0240*/ 	.word	0x0500001c


	//   ....[90]....
        /*0244*/ 	.word	0x0500001c


	//   ....[91]....
        /*0248*/ 	.word	0x0500001c


	//   ....[92]....
        /*024c*/ 	.word	0x0500001c


	//   ....[93]....
        /*0250*/ 	.word	0x0500001c


	//   ....[94]....
        /*0254*/ 	.word	0x0500001c


	//   ....[95]....
        /*0258*/ 	.word	0x0500001c


	//   ....[96]....
        /*025c*/ 	.word	0x0500001c


	//   ....[97]....
        /*0260*/ 	.word	0x0500001c


	//   ....[98]....
        /*0264*/ 	.word	0x0500001c


	//   ....[99]....
        /*0268*/ 	.word	0x0500001c


	//   ....[100]....
        /*026c*/ 	.word	0x0500001c


	//   ....[101]....
        /*0270*/ 	.word	0x0500001c


	//   ....[102]....
        /*0274*/ 	.word	0x0500001c


	//   ....[103]....
        /*0278*/ 	.word	0x0500001c


	//   ....[104]....
        /*027c*/ 	.word	0x0500001c


	//   ....[105]....
        /*0280*/ 	.word	0x0500001c


	//   ....[106]....
        /*0284*/ 	.word	0x0500001c


	//   ....[107]....
        /*0288*/ 	.word	0x0500001c


	//   ....[108]....
        /*028c*/ 	.word	0x0500001c


	//   ....[109]....
        /*0290*/ 	.word	0x0500001c


	//   ....[110]....
        /*0294*/ 	.word	0x0500001c


	//   ....[111]....
        /*0298*/ 	.word	0x0500001c


	//   ....[112]....
        /*029c*/ 	.word	0x0500001c


	//   ....[113]....
        /*02a0*/ 	.word	0x0500001c


	//   ....[114]....
        /*02a4*/ 	.word	0x0500001c


	//   ....[115]....
        /*02a8*/ 	.word	0x0500001c


	//   ....[116]....
        /*02ac*/ 	.word	0x0500001c


	//   ....[117]....
        /*02b0*/ 	.word	0x0500001c


	//   ....[118]....
        /*02b4*/ 	.word	0x0500001c


	//   ....[119]....
        /*02b8*/ 	.word	0x0500001c


	//   ....[120]....
        /*02bc*/ 	.word	0x0500001c


	//   ....[121]....
        /*02c0*/ 	.word	0x0500001c


	//   ....[122]....
        /*02c4*/ 	.word	0x0500001c


	//   ....[123]....
        /*02c8*/ 	.word	0x0500001c


	//   ....[124]....
        /*02cc*/ 	.word	0x0500001c


	//   ....[125]....
        /*02d0*/ 	.word	0x0500001c


	//----- nvinfo : EIATTR_COOP_GROUP_INSTR_OFFSETS
	.align		4
.L_1957:
        /*02d4*/ 	.byte	0x04, 0x28
        /*02d6*/ 	.short	(.L_1959 - .L_1958)


	//   ....[0]....
.L_1958:
        /*02d8*/ 	.word	0x00001ab0


	//   ....[1]....
        /*02dc*/ 	.word	0x00001ac0


	//   ....[2]....
        /*02e0*/ 	.word	0x00001b30


	//   ....[3]....
        /*02e4*/ 	.word	0x00001b60


	//   ....[4]....
        /*02e8*/ 	.word	0x00002170


	//   ....[5]....
        /*02ec*/ 	.word	0x00002180


	//   ....[6]....
        /*02f0*/ 	.word	0x000021d0


	//   ....[7]....
        /*02f4*/ 	.word	0x000021e0


	//   ....[8]....
        /*02f8*/ 	.word	0x00002210


	//   ....[9]....
        /*02fc*/ 	.word	0x00002220


	//   ....[10]....
        /*0300*/ 	.word	0x00002250


	//   ....[11]....
        /*0304*/ 	.word	0x00002260


	//   ....[12]....
        /*0308*/ 	.word	0x00002290


	//   ....[13]....
        /*030c*/ 	.word	0x000022a0


	//   ....[14]....
        /*0310*/ 	.word	0x000033f0


	//   ....[15]....
        /*0314*/ 	.word	0x00003420


	//   ....[16]....
        /*0318*/ 	.word	0x00003450


	//   ....[17]....
        /*031c*/ 	.word	0x00003470


	//   ....[18]....
        /*0320*/ 	.word	0x000034a0


	//   ....[19]....
        /*0324*/ 	.word	0x000034b0


	//   ....[20]....
        /*0328*/ 	.word	0x000034e0


	//   ....[21]....
        /*032c*/ 	.word	0x000034f0


	//   ....[22]....
        /*0330*/ 	.word	0x000036e0


	//   ....[23]....
        /*0334*/ 	.word	0x00003710


	//   ....[24]....
        /*0338*/ 	.word	0x00003740


	//   ....[25]....
        /*033c*/ 	.word	0x00003760


	//   ....[26]....
        /*0340*/ 	.word	0x00003790


	//   ....[27]....
        /*0344*/ 	.word	0x000037a0


	//   ....[28]....
        /*0348*/ 	.word	0x000037d0


	//   ....[29]....
        /*034c*/ 	.word	0x000037e0


	//   ....[30]....
        /*0350*/ 	.word	0x00003970


	//   ....[31]....
        /*0354*/ 	.word	0x000039a0


	//   ....[32]....
        /*0358*/ 	.word	0x000039d0


	//   ....[33]....
        /*035c*/ 	.word	0x000039f0


	//   ....[34]....
        /*0360*/ 	.word	0x00003a20


	//   ....[35]....
        /*0364*/ 	.word	0x00003a30


	//   ....[36]....
        /*0368*/ 	.word	0x00003a60


	//   ....[37]....
        /*036c*/ 	.word	0x00003a70


	//   ....[38]....
        /*0370*/ 	.word	0x00003dd0


	//   ....[39]....
        /*0374*/ 	.word	0x00003de0


	//   ....[40]....
        /*0378*/ 	.word	0x00003e60


	//   ....[41]....
        /*037c*/ 	.word	0x00003e80


	//   ....[42]....
        /*0380*/ 	.word	0x00003ec0


	//   ....[43]....
        /*0384*/ 	.word	0x00003ed0


	//   ....[44]....
        /*0388*/ 	.word	0x00003ee0


	//   ....[45]....
        /*038c*/ 	.word	0x00003f10


	//   ....[46]....
        /*0390*/ 	.word	0x00003f70


	//   ....[47]....
        /*0394*/ 	.word	0x00003fb0


	//   ....[48]....
        /*0398*/ 	.word	0x00003ff0


	//   ....[49]....
        /*039c*/ 	.word	0x00004000


	//   ....[50]....
        /*03a0*/ 	.word	0x00004030


	//   ....[51]....
        /*03a4*/ 	.word	0x00004040


	//   ....[52]....
        /*03a8*/ 	.word	0x00004070


	//   ....[53]....
        /*03ac*/ 	.word	0x00004090


	//   ....[54]....
        /*03b0*/ 	.word	0x000040a0


	//   ....[55]....
        /*03b4*/ 	.word	0x000040e0


	//   ....[56]....
        /*03b8*/ 	.word	0x00004140


	//   ....[57]....
        /*03bc*/ 	.word	0x00004170


	//   ....[58]....
        /*03c0*/ 	.word	0x00004190


	//   ....[59]....
        /*03c4*/ 	.word	0x000041c0


	//   ....[60]....
        /*03c8*/ 	.word	0x000041d0


	//   ....[61]....
        /*03cc*/ 	.word	0x00004200


	//   ....[62]....
        /*03d0*/ 	.word	0x00004220


	//   ....[63]....
        /*03d4*/ 	.word	0x00004250


	//   ....[64]....
        /*03d8*/ 	.word	0x00004270


	//   ....[65]....
        /*03dc*/ 	.word	0x000042a0


	//   ....[66]....
        /*03e0*/ 	.word	0x000042d0


	//   ....[67]....
        /*03e4*/ 	.word	0x00004320


	//   ....[68]....
        /*03e8*/ 	.word	0x00004430


	//   ....[69]....
        /*03ec*/ 	.word	0x00004490


	//   ....[70]....
        /*03f0*/ 	.word	0x00004640


	//   ....[71]....
        /*03f4*/ 	.word	0x00004690


	//   ....[72]....
        /*03f8*/ 	.word	0x00004700


	//   ....[73]....
        /*03fc*/ 	.word	0x00004760


	//   ....[74]....
        /*0400*/ 	.word	0x000047d0


	//   ....[75]....
        /*0404*/ 	.word	0x00004830


	//   ....[76]....
        /*0408*/ 	.word	0x000048a0


	//   ....[77]....
        /*040c*/ 	.word	0x00004900


	//   ....[78]....
        /*0410*/ 	.word	0x000049a0


	//   ....[79]....
        /*0414*/ 	.word	0x00004a30


	//   ....[80]....
        /*0418*/ 	.word	0x00004aa0


	//   ....[81]....
        /*041c*/ 	.word	0x00004b00


	//   ....[82]....
        /*0420*/ 	.word	0x00004b70


	//   ....[83]....
        /*0424*/ 	.word	0x00004bd0


	//   ....[84]....
        /*0428*/ 	.word	0x00004c40


	//   ....[85]....
        /*042c*/ 	.word	0x00004ca0


	//   ....[86]....
        /*0430*/ 	.word	0x00004d40


	//   ....[87]....
        /*0434*/ 	.word	0x00004dd0


	//   ....[88]....
        /*0438*/ 	.word	0x00004e40


	//   ....[89]....
        /*043c*/ 	.word	0x00004ea0


	//   ....[90]....
        /*0440*/ 	.word	0x00004f10


	//   ....[91]....
        /*0444*/ 	.word	0x00004f70


	//   ....[92]....
        /*0448*/ 	.word	0x00004fe0


	//   ....[93]....
        /*044c*/ 	.word	0x00005040


	//   ....[94]....
        /*0450*/ 	.word	0x000050e0


	//   ....[95]....
        /*0454*/ 	.word	0x000051a0


	//   ....[96]....
        /*0458*/ 	.word	0x000052a0


	//   ....[97]....
        /*045c*/ 	.word	0x000052f0


	//   ....[98]....
        /*0460*/ 	.word	0x000053b0


	//   ....[99]....
        /*0464*/ 	.word	0x00005400


	//   ....[100]....
        /*0468*/ 	.word	0x00005470


	//   ....[101]....
        /*046c*/ 	.word	0x000054c0


	//   ....[102]....
        /*0470*/ 	.word	0x00005530


	//   ....[103]....
        /*0474*/ 	.word	0x00005590


	//   ....[104]....
        /*0478*/ 	.word	0x00005600


	//   ....[105]....
        /*047c*/ 	.word	0x00005660


	//   ....[106]....
        /*0480*/ 	.word	0x00005700


	//   ....[107]....
        /*0484*/ 	.word	0x00005780


	//   ....[108]....
        /*0488*/ 	.word	0x00005810


	//   ....[109]....
        /*048c*/ 	.word	0x00005880


	//   ....[110]....
        /*0490*/ 	.word	0x000058f0


	//   ....[111]....
        /*0494*/ 	.word	0x00005950


	//   ....[112]....
        /*0498*/ 	.word	0x000059d0


	//   ....[113]....
        /*049c*/ 	.word	0x00005a50


	//   ....[114]....
        /*04a0*/ 	.word	0x00005af0


	//   ....[115]....
        /*04a4*/ 	.word	0x00005b60


	//   ....[116]....
        /*04a8*/ 	.word	0x00005bf0


	//   ....[117]....
        /*04ac*/ 	.word	0x00005c90


	//   ....[118]....
        /*04b0*/ 	.word	0x00005d20


	//   ....[119]....
        /*04b4*/ 	.word	0x00005d80


	//   ....[120]....
        /*04b8*/ 	.word	0x00005df0


	//   ....[121]....
        /*04bc*/ 	.word	0x00005e70


	//   ....[122]....
        /*04c0*/ 	.word	0x00005f10


	//   ....[123]....
        /*04c4*/ 	.word	0x00005fc0


	//   ....[124]....
        /*04c8*/ 	.word	0x000060d0


	//   ....[125]....
        /*04cc*/ 	.word	0x00006150


	//----- nvinfo : EIATTR_EXIT_INSTR_OFFSETS
	.align		4
.L_1959:
        /*04d0*/ 	.byte	0x04, 0x1c
        /*04d2*/ 	.short	(.L_1961 - .L_1960)


	//   ....[0]....
.L_1960:
        /*04d4*/ 	.word	0x000024f0


	//   ....[1]....
        /*04d8*/ 	.word	0x000045e0


	//----- nvinfo : EIATTR_MAX_THREADS
	.align		4
.L_1961:
        /*04dc*/ 	.byte	0x04, 0x05
        /*04de*/ 	.short	(.L_1963 - .L_1962)
.L_1962:
        /*04e0*/ 	.word	0x00000140
        /*04e4*/ 	.word	0x00000001
        /*04e8*/ 	.word	0x00000001


	//----- nvinfo : EIATTR_CRS_STACK_SIZE
	.align		4
.L_1963:
        /*04ec*/ 	.byte	0x04, 0x1e
        /*04ee*/ 	.short	(.L_1965 - .L_1964)
.L_1964:
        /*04f0*/ 	.word	0x00000000


	//----- nvinfo : EIATTR_CBANK_PARAM_SIZE
	.align		4
.L_1965:
        /*04f4*/ 	.byte	0x03, 0x19
        /*04f6*/ 	.short	0x0060


	//----- nvinfo : EIATTR_PARAM_CBANK
	.align		4
        /*04f8*/ 	.byte	0x04, 0x0a
        /*04fa*/ 	.short	(.L_1967 - .L_1966)
	.align		4
.L_1966:
        /*04fc*/ 	.word	index@(.nv.constant0._ZN13group_norm_v218gn_bwd_cuda_kernelI6__halfLi320ELi3ELi16ELi80ELi256ELb1ELb1ELi4ELi320ELi320ELi4ELb1ELi5ELb0ELb0ELNS_15WgradSyncMethodE2ENS_16CompileConditionILi900EEEEEvPT_S6_S6_PKS5_S8_S8_S8_PKfflPfPj)
        /*0500*/ 	.short	0x0210
        /*0502*/ 	.short	0x0060


	//----- nvinfo : EIATTR_SW_WAR
	.align		4
.L_1967:
        /*0504*/ 	.byte	0x04, 0x36
        /*0506*/ 	.short	(.L_1969 - .L_1968)
.L_1968:
        /*0508*/ 	.word	0x00000008
.L_1969:


//--------------------- .nv.info._ZN13group_norm_v218gn_bwd_cuda_kernelI6__halfLi320ELi1ELi16ELi80ELi256ELb1ELb1ELi8ELi320ELi320ELi4ELb1ELi4ELb0ELb0ELNS_15WgradSyncMethodE3ENS_16CompileConditionILi900EEEEEvPT_S6_S6_PKS5_S8_S8_S8_PKfflPfPj --------------------------
	.section	.nv.info._ZN13group_norm_v218gn_bwd_cuda_kernelI6__halfLi320ELi1ELi16ELi80ELi256ELb1ELb1ELi8ELi320ELi320ELi4ELb1ELi4ELb0ELb0ELNS_15WgradSyncMethodE3ENS_16CompileConditionILi900EEEEEvPT_S6_S6_PKS5_S8_S8_S8_PKfflPfPj,"",@"SHT_CUDA_INFO"
	.sectionflags	@""
	.align	4


	//----- nvinfo : EIATTR_CUDA_API_VERSION
	.align		4
        /*0000*/ 	.byte	0x04, 0x37
        /*0002*/ 	.short	(.L_1971 - .L_1970)
.L_1970:
        /*0004*/ 	.word	0x00000082


	//----- nvinfo : EIATTR_KPARAM_INFO
	.align		4
.L_1971:
        /*0008*/ 	.byte	0x04, 0x17
        /*000a*/ 	.short	(.L_1973 - .L_1972)
.L_1972:
        /*000c*/ 	.word	0x00000000
        /*0010*/ 	.short	0x000b
        /*0012*/ 	.short	0x0058
        /*0014*/ 	.byte	0x00, 0xf0, 0x21, 0x00


	//----- nvinfo : EIATTR_KPARAM_INFO
	.align		4
.L_1973:
        /*0018*/ 	.byte	0x04, 0x17
        /*001a*/ 	.short	(.L_1975 - .L_1974)
.L_1974:
        /*001c*/ 	.word	0x00000000
        /*0020*/ 	.short	0x000a
        /*0022*/ 	.short	0x0050
        /*0024*/ 	.byte	0x00, 0xf0, 0x21, 0x00


	//----- nvinfo : EIATTR_KPARAM_INFO
	.align		4
.L_1975:
        /*0028*/ 	.byte	0x04, 0x17
        /*002a*/ 	.short	(.L_1977 - .L_1976)
.L_1976:
        /*002c*/ 	.word	0x00000000
        /*0030*/ 	.short	0x0009
        /*0032*/ 	.short	0x0048
        /*0034*/ 	.byte	0x00, 0xf0, 0x21, 0x00


	//----- nvinfo : EIATTR_KPARAM_INFO
	.align		4
.L_1977:
        /*0038*/ 	.byte	0x04, 0x17
        /*003a*/ 	.short	(.L_1979 - .L_1978)
.L_1978:
        /*003c*/ 	.word	0x00000000
        /*0040*/ 	.short	0x0008
        /*0042*/ 	.short	0x0040
        /*0044*/ 	.byte	0x00, 0xf0, 0x11, 0x00


	//----- nvinfo : EIATTR_KPARAM_INFO
	.align		4
.L_1979:
        /*0048*/ 	.byte	0x04, 0x17
        /*004a*/ 	.short	(.L_1981 - .L_1980)
.L_1980:
        /*004c*/ 	.word	0x00000000
        /*0050*/ 	.short	0x0007
        /*0052*/ 	.short	0x0038
        /*0054*/ 	.byte	0x00, 0xf0, 0x21, 0x00


	//----- nvinfo : EIATTR_KPARAM_INFO
	.align		4
.L_1981:
        /*0058*/ 	.byte	0x04, 0x17
        /*005a*/ 	.short	(.L_1983 - .L_1982)
.L_1982:
        /*005c*/ 	.word	0x00000000
        /*0060*/ 	.short	0x0006
        /*0062*/ 	.short	0x0030
        /*0064*/ 	.byte	0x00, 0xf0, 0x21, 0x00


	//----- nvinfo : EIATTR_KPARAM_INFO
	.align		4
.L_1983:
        /*0068*/ 	.byte	0x04, 0x17
        /*006a*/ 	.short	(.L_1985 - .L_1984)
.L_1984:
        /*006c*/ 	.word	0x00000000
        /*0070*/ 	.short	0x0005
        /*0072*/ 	.short	0x0028
        /*0074*/ 	.byte	0x00, 0xf0, 0x21, 0x00


	//----- nvinfo : EIATTR_KPARAM_INFO
	.align		4
.L_1985:
        /*0078*/ 	.byte	0x04, 0x17
        /*007a*/ 	.short	(.L_1987 - .L_1986)
.L_1986:
        /*007c*/ 	.word	0x00000000
        /*0080*/ 	.short	0x0004
        /*0082*/ 	.short	0x0020
        /*0084*/ 	.byte	0x00, 0xf0, 0x21, 0x00


	//----- nvinfo : EIATTR_KPARAM_INFO
	.align		4
.L_1987:
        /*0088*/ 	.byte	0x04, 0x17
        /*008a*/ 	.short	(.L_1989 - .L_1988)
.L_1988:
        /*008c*/ 	.word	0x00000000
        /*0090*/ 	.short	0x0003
        /*0092*/ 	.short	0x0018
        /*0094*/ 	.byte	0x00, 0xf0, 0x21, 0x00


	//----- nvinfo : EIATTR_KPARAM_INFO
	.align		4
.L_1989:
        /*0098*/ 	.byte	0x04, 0x17
        /*009a*/ 	.short	(.L_1991 - .L_1990)
.L_1990:
        /*009c*/ 	.word	0x00000000
        /*00a0*/ 	.short	0x0002
        /*00a2*/ 	.short	0x0010
        /*00a4*/ 	.byte	0x00, 0xf0, 0x21, 0x00


	//----- nvinfo : EIATTR_KPARAM_INFO
	.align		4
.L_1991:
        /*00a8*/ 	.byte	0x04, 0x17
        /*00aa*/ 	.short	(.L_1993 - .L_1992)
.L_1992:
        /*00ac*/ 	.word	0x00000000
        /*00b0*/ 	.short	0x0001
        /*00b2*/ 	.short	0x0008
        /*00b4*/ 	.byte	0x00, 0xf0, 0x21, 0x00


	//----- nvinfo : EIATTR_KPARAM_INFO
	.align		4
.L_1993:
        /*00b8*/ 	.byte	0x04, 0x17
        /*00ba*/ 	.short	(.L_1995 - .L_1994)
.L_1994:
        /*00bc*/ 	.word	0x00000000
        /*00c0*/ 	.short	0x0000
        /*00c2*/ 	.short	0x0000
        /*00c4*/ 	.byte	0x00, 0xf0, 0x21, 0x00


	//----- nvinfo : EIATTR_SPARSE_MMA_MASK
	.align		4
.L_1995:
        /*00c8*/ 	.byte	0x03, 0x50
        /*00ca*/ 	.short	0x0000


	//----- nvinfo : EIATTR_MAXREG_COUNT
	.align		4
        /*00cc*/ 	.byte	0x03, 0x1b
        /*00ce*/ 	.short	0x00a8


	//----- nvinfo : EIATTR_NUM_BARRIERS
	.align		4
        /*00d0*/ 	.byte	0x02, 0x4c
        /*00d2*/ 	.byte	0x01
	.zero		1


	//----- nvinfo : EIATTR_MERCURY_ISA_VERSION
	.align		4
        /*00d4*/ 	.byte	0x03, 0x5f
        /*00d6*/ 	.short	0x0101


	//----- nvinfo : EIATTR_COOP_GROUP_MASK_REGIDS
	.align		4
        /*00d8*/ 	.byte	0x04, 0x29
        /*00da*/ 	.short	(.L_1997 - .L_1996)


	//   ....[0]....
.L_1996:
        /*00dc*/ 	.word	0xffffffff


	//   ....[1]....
        /*00e0*/ 	.word	0xffffffff


	//   ....[2]....
        /*00e4*/ 	.word	0xffffffff


	//   ....[3]....
        /*00e8*/ 	.word	0xffffffff


	//   ....[4]....
        /*00ec*/ 	.word	0xffffffff


	//   ....[5]....
        /*00f0*/ 	.word	0xffffffff


	//   ....[6]....
        /*00f4*/ 	.word	0xffffffff


	//   ....[7]....
        /*00f8*/ 	.word	0xffffffff


	//   ....[8]....
        /*00fc*/ 	.word	0xffffffff


	//   ....[9]....
        /*0100*/ 	.word	0xffffffff


	//   ....[10]....
        /*0104*/ 	.word	0xffffffff


	//   ....[11]....
        /*0108*/ 	.word	0xffffffff


	//   ....[12]....
        /*010c*/ 	.word	0xffffffff


	//   ....[13]....
        /*0110*/ 	.word	0xffffffff


	//   ....[14]....
        /*0114*/ 	.word	0x05000011


	//   ....[15]....
        /*0118*/ 	.word	0x05000016


	//   ....[16]....
        /*011c*/ 	.word	0x05000018


	//   ....[17]....
        /*0120*/ 	.word	0x05000017


	//   ....[18]....
        /*0124*/ 	.word	0x0500001f


	//   ....[19]....
        /*0128*/ 	.word	0x05000012


	//   ....[20]....
        /*012c*/ 	.word	0x05000016


	//   ....[21]....
        /*0130*/ 	.word	0x05000019


	//   ....[22]....
        /*0134*/ 	.word	0x05000011


	//   ....[23]....
        /*0138*/ 	.word	0x05000016


	//   ....[24]....
        /*013c*/ 	.word	0x05000018


	//   ....[25]....
        /*0140*/ 	.word	0x05000017


	//   ....[26]....
        /*0144*/ 	.word	0x05000023


	//   ....[27]....
        /*0148*/ 	.word	0x05000022


	//   ....[28]....
        /*014c*/ 	.word	0x05000016


	//   ....[29]....
        /*0150*/ 	.word	0x05000019


	//   ....[30]....
        /*0154*/ 	.word	0x05000011


	//   ....[31]....
        /*0158*/ 	.word	0x05000016


	//   ....[32]....
        /*015c*/ 	.word	0x05000018


	//   ....[33]....
        /*0160*/ 	.word	0x05000017


	//   ....[34]....
        /*0164*/ 	.word	0x05000023


	//   ....[35]....
        /*0168*/ 	.word	0x05000022


	//   ....[36]....
        /*016c*/ 	.word	0x05000016


	//   ....[37]....
        /*0170*/ 	.word	0x05000019


	//   ....[38]....
        /*0174*/ 	.word	0x05000016


	//   ....[39]....
        /*0178*/ 	.word	0x05000011


	//   ....[40]....
        /*017c*/ 	.word	0x05000019


	//   ....[41]....
        /*0180*/ 	.word	0x05000017


	//   ....[42]....
        /*0184*/ 	.word	0x0500001f


	//   ....[43]....
        /*0188*/ 	.word	0x05000018


	//   ....[44]....
        /*018c*/ 	.word	0x05000023


	//   ....[45]....
        /*0190*/ 	.word	0x05000016


	//   ....[46]....
        /*0194*/ 	.word	0x05000026


	//   ....[47]....
        /*0198*/ 	.word	0x0500002b


	//   ....[48]....
        /*019c*/ 	.word	0x05000018


	//   ....[49]....
        /*01a0*/ 	.word	0x0500001a


	//   ....[50]....
        /*01a4*/ 	.word	0x05000011


	//   ....[51]....
        /*01a8*/ 	.word	0x05000020


	//   ....[52]....
        /*01ac*/ 	.word	0x05000014


	//   ....[53]....
        /*01b0*/ 	.word	0x05000015


	//   ....[54]....
        /*01b4*/ 	.word	0x05000029


	//   ....[55]....
        /*01b8*/ 	.word	0x0500002b


	//   ....[56]....
        /*01bc*/ 	.word	0x05000021


	//   ....[57]....
        /*01c0*/ 	.word	0x05000020


	//   ....[58]....
        /*01c4*/ 	.word	0x05000025


	//   ....[59]....
        /*01c8*/ 	.word	0x05000027


	//   ....[60]....
        /*01cc*/ 	.word	0x0500001f


	//   ....[61]....
        /*01d0*/ 	.word	0x0500001a


	//   ....[62]....
        /*01d4*/ 	.word	0x0500002c


	//   ....[63]....
        /*01d8*/ 	.word	0x05000023


	//   ....[64]....
        /*01dc*/ 	.word	0x05000021


	//   ....[65]....
        /*01e0*/ 	.word	0x05000026


	//   ....[66]....
        /*01e4*/ 	.word	0x05000028


	//   ....[67]....
        /*01e8*/ 	.word	0x0500002b


	//   ....[68]....
        /*01ec*/ 	.word	0x05000018


	//   ....[69]....
        /*01f0*/ 	.word	0x05000019


	//   ....[70]....
        /*01f4*/ 	.word	0x05000011


	//   ....[71]....
        /*01f8*/ 	.word	0x05000011


	//   ....[72]....
        /*01fc*/ 	.word	0x05000011


	//   ....[73]....
        /*0200*/ 	.word	0x05000011


	//   ....[74]....
        /*0204*/ 	.word	0x05000011


	//   ....[75]....
        /*0208*/ 	.word	0x05000011


	//   ....[76]....
        /*020c*/ 	.word	0x05000011


	//   ....[77]....
        /*0210*/ 	.word	0x05000011


	//   ....[78]....
        /*0214*/ 	.word	0x05000011


	//   ....[79]....
        /*0218*/ 	.word	0x05000011


	//   ....[80]....
        /*021c*/ 	.word	0x05000011


	//   ....[81]....
        /*0220*/ 	.word	0x05000011


	//   ....[82]....
        /*0224*/ 	.word	0x05000011


	//   ....[83]....
        /*0228*/ 	.word	0x05000011


	//   ....[84]....
        /*022c*/ 	.word	0x05000011


	//   ....[85]....
        /*0230*/ 	.word	0x05000011


	//   ....[86]....
        /*0234*/ 	.word	0x05000011


	//   ....[87]....
        /*0238*/ 	.word	0x05000011


	//   ....[88]....
        /*023c*/ 	.word	0x05000011


	//   ....[89]....
        /*0240*/ 	.word	0x05000011


	//   ....[90]....
        /*0244*/ 	.word	0x05000011


	//   ....[91]....
        /*0248*/ 	.word	0x05000011


	//   ....[92]....
        /*024c*/ 	.word	0x05000011


	//   ....[93]....
        /*0250*/ 	.word	0x05000011


	//   ....[94]....
        /*0254*/ 	.word	0x05000011


	//   ....[95]....
        /*0258*/ 	.word	0x05000011


	//   ....[96]....
        /*025c*/ 	.word	0x05000011


	//   ....[97]....
        /*0260*/ 	.word	0x05000011


	//   ....[98]....
        /*0264*/ 	.word	0x05000011


	//   ....[99]....
        /*0268*/ 	.word	0x05000011


	//   ....[100]....
        /*026c*/ 	.word	0x05000011


	//   ....[101]....
        /*0270*/ 	.word	0x05000011


	//   ....[102]....
        /*0274*/ 	.word	0x05000011


	//   ....[103]....
        /*0278*/ 	.word	0x05000011


	//   ....[104]....
        /*027c*/ 	.word	0x05000011


	//   ....[105]....
        /*0280*/ 	.word	0x05000011


	//   ....[106]....
        /*0284*/ 	.word	0x05000011


	//   ....[107]....
        /*0288*/ 	.word	0x05000011


	//   ....[108]....
        /*028c*/ 	.word	0x05000011


	//   ....[109]....
        /*0290*/ 	.word	0x05000011


	//   ....[110]....
        /*0294*/ 	.word	0x05000011


	//   ....[111]....
        /*0298*/ 	.word	0x05000011


	//   ....[112]....
        /*029c*/ 	.word	0x05000011


	//   ....[113]....
        /*02a0*/ 	.word	0x05000011


	//   ....[114]....
        /*02a4*/ 	.word	0x05000011


	//   ....[115]....
        /*02a8*/ 	.word	0x05000011


	//   ....[116]....
        /*02ac*/ 	.word	0x05000011


	//   ....[117]....
        /*02b0*/ 	.word	0x05000011


	//   ....[118]....
        /*02b4*/ 	.word	0x05000011


	//   ....[119]....
        /*02b8*/ 	.word	0x05000011


	//   ....[120]....
        /*02bc*/ 	.word	0x05000011


	//   ....[121]....
        /*02c0*/ 	.word	0x05000011


	//   ....[122]....
        /*02c4*/ 	.word	0x05000011


	//   ....[123]....
        /*02c8*/ 	.word	0x05000011


	//   ....[124]....
        /*02cc*/ 	.word	0x05000011


	//   ....[125]....
        /*02d0*/ 	.word	0x05000011


	//----- nvinfo : EIATTR_COOP_GROUP_INSTR_OFFSETS
	.align		4
.L_1997:
        /*02d4*/ 	.byte	0x04, 0x28
        /*02d6*/ 	.short	(.L_1999 - .L_1998)


	//   ....[0]....
.L_1998:
        /*02d8*/ 	.word	0x000020c0


	//   ....[1]....
        /*02dc*/ 	.word	0x00002100


	//   ....[2]....
        /*02e0*/ 	.word	0x00002140


	//   ....[3]....
        /*02e4*/ 	.word	0x00002150


	//   ....[4]....
        /*02e8*/ 	.word	0x00002680


	//   ....[5]....
        /*02ec*/ 	.word	0x00002690


	//   ....[6]....
        /*02f0*/ 	.word	0x000026c0


	//   ....[7]....
        /*02f4*/ 	.word	0x000026d0


	//   ....[8]....
        /*02f8*/ 	.word	0x00002700


	//   ....[9]....
        /*02fc*/ 	.word	0x00002710


	//   ....[10]....
        /*0300*/ 	.word	0x00002740


	//   ....[11]....
        /*0304*/ 	.word	0x00002750


	//   ....[12]....
        /*0308*/ 	.word	0x000027a0


	//   ....[13]....
        /*030c*/ 	.word	0x000027d0


	//   ....[14]....
        /*0310*/ 	.word	0x00003ba0


	//   ....[15]....
        /*0314*/ 	.word	0x00003bc0


	//   ....[16]....
        /*0318*/ 	.word	0x00003c00


	//   ....[17]....
        /*031c*/ 	.word	0x00003c10


	//   ....[18]....
        /*0320*/ 	.word	0x00003c40


	//   ....[19]....
        /*0324*/ 	.word	0x00003c50


	//   ....[20]....
        /*0328*/ 	.word	0x00003c80


	//   ....[21]....
        /*032c*/ 	.word	0x00003c90


	//   ....[22]....
        /*0330*/ 	.word	0x00003e70


	//   ....[23]....
        /*0334*/ 	.word	0x00003ea0


	//   ....[24]....
        /*0338*/ 	.word	0x00003ed0


	//   ....[25]....
        /*033c*/ 	.word	0x00003ee0


	//   ....[26]....
        /*0340*/ 	.word	0x00003f10


	//   ....[27]....
        /*0344*/ 	.word	0x00003f20


	//   ....[28]....
        /*0348*/ 	.word	0x00003f50


	//   ....[29]....
        /*034c*/ 	.word	0x00003f60


	//   ....[30]....
        /*0350*/ 	.word	0x000040e0


	//   ....[31]....
        /*0354*/ 	.word	0x00004110


	//   ....[32]....
        /*0358*/ 	.word	0x00004140


	//   ....[33]....
        /*035c*/ 	.word	0x00004150


	//   ....[34]....
        /*0360*/ 	.word	0x00004180


	//   ....[35]....
        /*0364*/ 	.word	0x00004190


	//   ....[36]....
        /*0368*/ 	.word	0x000041c0


	//   ....[37]....
        /*036c*/ 	.word	0x000041d0


	//   ....[38]....
        /*0370*/ 	.word	0x000044f0


	//   ....[39]....
        /*0374*/ 	.word	0x00004560


	//   ....[40]....
        /*0378*/ 	.word	0x000045b0


	//   ....[41]....
        /*037c*/ 	.word	0x000045e0


	//   ....[42]....
        /*0380*/ 	.word	0x000045f0


	//   ....[43]....
        /*0384*/ 	.word	0x00004620


	//   ....[44]....
        /*0388*/ 	.word	0x00004650


	//   ....[45]....
        /*038c*/ 	.word	0x00004680


	//   ....[46]....
        /*0390*/ 	.word	0x000046a0


	//   ....[47]....
        /*0394*/ 	.word	0x000046d0


	//   ....[48]....
        /*0398*/ 	.word	0x000046f0


	//   ....[49]....
        /*039c*/ 	.word	0x00004710


	//   ....[50]....
        /*03a0*/ 	.word	0x00004730


	//   ....[51]....
        /*03a4*/ 	.word	0x00004750


	//   ....[52]....
        /*03a8*/ 	.word	0x00004780


	//   ....[53]....
        /*03ac*/ 	.word	0x000047a0


	//   ....[54]....
        /*03b0*/ 	.word	0x000047f0


	//   ....[55]....
        /*03b4*/ 	.word	0x00004820


	//   ....[56]....
        /*03b8*/ 	.word	0x00004840


	//   ....[57]....
        /*03bc*/ 	.word	0x00004870


	//   ....[58]....
        /*03c0*/ 	.word	0x000048a0


	//   ....[59]....
        /*03c4*/ 	.word	0x000048c0


	//   ....[60]....
        /*03c8*/ 	.word	0x000048e0


	//   ....[61]....
        /*03cc*/ 	.word	0x00004910


	//   ....[62]....
        /*03d0*/ 	.word	0x00004960


	//   ....[63]....
        /*03d4*/ 	.word	0x00004980


	//   ....[64]....
        /*03d8*/ 	.word	0x000049b0


	//   ....[65]....
        /*03dc*/ 	.word	0x000049d0


	//   ....[66]....
        /*03e0*/ 	.word	0x00004a00


	//   ....[67]....
        /*03e4*/ 	.word	0x00004a40


	//   ....[68]....
        /*03e8*/ 	.word	0x00004ac0


	//   ....[69]....
        /*03ec*/ 	.word	0x00004bc0


	//   ....[70]....
        /*03f0*/ 	.word	0x00004d20


	//   ....[71]....
        /*03f4*/ 	.word	0x00004d70


	//   ....[72]....
        /*03f8*/ 	.word	0x00004de0


	//   ....[73]....
        /*03fc*/ 	.word	0x00004e40


	//   ....[74]....
        /*0400*/ 	.word	0x00004eb0


	//   ....[75]....
        /*0404*/ 	.word	0x00004f10


	//   ....[76]....
        /*0408*/ 	.word	0x00004f80


	//   ....[77]....
        /*040c*/ 	.word	0x00004fe0


	//   ....[78]....
        /*0410*/ 	.word	0x00005080


	//   ....[79]....
        /*0414*/ 	.word	0x00005110


	//   ....[80]....
        /*0418*/ 	.word	0x00005180


	//   ....[81]....
        /*041c*/ 	.word	0x000051e0


	//   ....[82]....
        /*0420*/ 	.word	0x00005250


	//   ....[83]....
        /*0424*/ 	.word	0x000052b0


	//   ....[84]....
        /*0428*/ 	.word	0x00005320


	//   ....[85]....
        /*042c*/ 	.word	0x00005380


	//   ....[86]....
        /*0430*/ 	.word	0x00005420


	//   ....[87]....
        /*0434*/ 	.word	0x000054b0


	//   ....[88]....
        /*0438*/ 	.word	0x00005520


	//   ....[89]....
        /*043c*/ 	.word	0x00005580


	//   ....[90]....
        /*0440*/ 	.word	0x000055f0


	//   ....[91]....
        /*0444*/ 	.word	0x00005650


	//   ....[92]....
        /*0448*/ 	.word	0x000056c0


	//   ....[93]....
        /*044c*/ 	.word	0x00005720


	//   ....[94]....
        /*0450*/ 	.word	0x000057c0


	//   ....[95]....
        /*0454*/ 	.word	0x00005880


	//   ....[96]....
        /*0458*/ 	.word	0x00005990


	//   ....[97]....
        /*045c*/ 	.word	0x000059e0


	//   ....[98]....
        /*0460*/ 	.word	0x00005a80


	//   ....[99]....
        /*0464*/ 	.word	0x00005ad0


	//   ....[100]....
        /*0468*/ 	.word	0x00005b60


	//   ....[101]....
        /*046c*/ 	.word	0x00005bb0


	//   ....[102]....
        /*0470*/ 	.word	0x00005c10


	//   ....[103]....
        /*0474*/ 	.word	0x00005c60


	//   ....[104]....
        /*0478*/ 	.word	0x00005cd0


	//   ....[105]....
        /*047c*/ 	.word	0x00005d30


	//   ....[106]....
        /*0480*/ 	.word	0x00005dd0


	//   ....[107]....
        /*0484*/ 	.word	0x00005e40


	//   ....[108]....
        /*0488*/ 	.word	0x00005ee0


	//   ....[109]....
        /*048c*/ 	.word	0x00005f40


	//   ....[110]....
        /*0490*/ 	.word	0x00005fb0


	//   ....[111]....
        /*0494*/ 	.word	0x00006010


	//   ....[112]....
        /*0498*/ 	.word	0x00006080


	//   ....[113]....
        /*049c*/ 	.word	0x000060e0


	//   ....[114]....
        /*04a0*/ 	.word	0x000061a0


	//   ....[115]....
        /*04a4*/ 	.word	0x00006210


	//   ....[116]....
        /*04a8*/ 	.word	0x000062e0


	//   ....[117]....
        /*04ac*/ 	.word	0x00006390


	//   ....[118]....
        /*04b0*/ 	.word	0x00006460


	//   ....[119]....
        /*04b4*/ 	.word	0x000064d0


	//   ....[120]....
        /*04b8*/ 	.word	0x00006540


	//   ....[121]....
        /*04bc*/ 	.word	0x000065a0


	//   ....[122]....
        /*04c0*/ 	.word	0x00006610


	//   ....[123]....
        /*04c4*/ 	.word	0x00006670


	//   ....[124]....
        /*04c8*/ 	.word	0x00006770


	//   ....[125]....
        /*04cc*/ 	.word	0x000067f0


	//----- nvinfo : EIATTR_EXIT_INSTR_OFFSETS
	.align		4
.L_1999:
        /*04d0*/ 	.byte	0x04, 0x1c
        /*04d2*/ 	.short	(.L_2001 - .L_2000)


	//   ....[0]....
.L_2000:
        /*04d4*/ 	.word	0x00002bc0


	//   ....[1]....
        /*04d8*/ 	.word	0x00004cc0


	//----- nvinfo : EIATTR_MAX_THREADS
	.align		4
.L_2001:
        /*04dc*/ 	.byte	0x04, 0x05
        /*04de*/ 	.short	(.L_2003 - .L_2002)
.L_2002:
        /*04e0*/ 	.word	0x00000140
        /*04e4*/ 	.word	0x00000001
        /*04e8*/ 	.word	0x00000001


	//----- nvinfo : EIATTR_CRS_STACK_SIZE
	.align		4
.L_2003:
        /*04ec*/ 	.byte	0x04, 0x1e
        /*04ee*/ 	.short	(.L_2005 - .L_2004)
.L_2004:
        /*04f0*/ 	.word	0x00000000


	//----- nvinfo : EIATTR_CBANK_PARAM_SIZE
	.align		4
.L_2005:
        /*04f4*/ 	.byte	0x03, 0x19
        /*04f6*/ 	.short	0x0060


	//----- nvinfo : EIATTR_PARAM_CBANK
	.align		4
        /*04f8*/ 	.byte	0x04, 0x0a
        /*04fa*/ 	.short	(.L_2007 - .L_2006)
	.align		4
.L_2006:
        /*04fc*/ 	.word	index@(.nv.constant0._ZN13group_norm_v218gn_bwd_cuda_kernelI6__halfLi320ELi1ELi16ELi80ELi256ELb1ELb1ELi8ELi320ELi320ELi4ELb1ELi4ELb0ELb0ELNS_15WgradSyncMethodE3ENS_16CompileConditionILi900EEEEEvPT_S6_S6_PKS5_S8_S8_S8_PKfflPfPj)
        /*0500*/ 	.short	0x0210
        /*0502*/ 	.short	0x0060


	//----- nvinfo : EIATTR_SW_WAR
	.align		4
.L_2007:
        /*0504*/ 	.byte	0x04, 0x36
        /*0506*/ 	.short	(.L_2009 - .L_2008)
.L_2008:
        /*0508*/ 	.word	0x00000008
.L_2009:


//--------------------- .nv.info._ZN13group_norm_v218gn_bwd_cuda_kernelI6__halfLi320ELi3ELi16ELi80ELi256ELb1ELb1ELi8ELi320ELi320ELi4ELb1ELi8ELb0ELb0ELNS_15WgradSyncMethodE3ENS_16CompileConditionILi900EEEEEvPT_S6_S6_PKS5_S8_S8_S8_PKfflPfPj --------------------------
	.section	.nv.info._ZN13group_norm_v218gn_bwd_cuda_kernelI6__halfLi320ELi3ELi16ELi80ELi256ELb1ELb1ELi8ELi320ELi320ELi4ELb1ELi8ELb0ELb0ELNS_15WgradSyncMethodE3ENS_16CompileConditionILi900EEEEEvPT_S6_S6_PKS5_S8_S8_S8_PKfflPfPj,"",@"SHT_CUDA_INFO"
	.sectionflags	@""
	.align	4


	//----- nvinfo : EIATTR_CUDA_API_VERSION
	.align		4
        /*0000*/ 	.byte	0x04, 0x37
        /*0002*/ 	.short	(.L_2011 - .L_2010)
.L_2010:
        /*0004*/ 	.word	0x00000082


	//----- nvinfo : EIATTR_KPARAM_INFO
	.align		4
.L_2011:
        /*0008*/ 	.byte	0x04, 0x17
        /*000a*/ 	.short	(.L_2013 - .L_2012)
.L_2012:
        /*000c*/ 	.word	0x00000000
        /*0010*/ 	.short	0x000b
        /*0012*/ 	.short	0x0058
        /*0014*/ 	.byte	0x00, 0xf0, 0x21, 0x00


	//----- nvinfo : EIATTR_KPARAM_INFO
	.align		4
.L_2013:
        /*0018*/ 	.byte	0x04, 0x17
        /*001a*/ 	.short	(.L_2015 - .L_2014)
.L_2014:
        /*001c*/ 	.word	0x00000000
        /*0020*/ 	.short	0x000a
        /*0022*/ 	.short	0x0050
        /*0024*/ 	.byte	0x00, 0xf0, 0x21, 0x00


	//----- nvinfo : EIATTR_KPARAM_INFO
	.align		4
.L_2015:
        /*0028*/ 	.byte	0x04, 0x17
        /*002a*/ 	.short	(.L_2017 - .L_2016)
.L_2016:
        /*002c*/ 	.word	0x00000000
        /*0030*/ 	.short	0x0009
        /*0032*/ 	.short	0x0048
        /*0034*/ 	.byte	0x00, 0xf0, 0x21, 0x00


	//----- nvinfo : EIATTR_KPARAM_INFO
	.align		4
.L_2017:
        /*0038*/ 	.byte	0x04, 0x17
        /*003a*/ 	.short	(.L_2019 - .L_2018)
.L_2018:
        /*003c*/ 	.word	0x00000000
        /*0040*/ 	.short	0x0008
        /*0042*/ 	.short	0x0040
        /*0044*/ 	.byte	0x00, 0xf0, 0x11, 0x00


	//----- nvinfo : EIATTR_KPARAM_INFO
	.align		4
.L_2019:
        /*0048*/ 	.byte	0x04, 0x17
        /*004a*/ 	.short	(.L_2021 - .L_2020)
.L_2020:
        /*004c*/ 	.word	0x00000000
        /*0050*/ 	.short	0x0007
        /*0052*/ 	.short	0x0038
        /*0054*/ 	.byte	0x00, 0xf0, 0x21, 0x00


	//----- nvinfo : EIATTR_KPARAM_INFO
	.align		4
.L_2021:
        /*0058*/ 	.byte	0x04, 0x17
        /*005a*/ 	.short	(.L_2023 - .L_2022)
.L_2022:
        /*005c*/ 	.word	0x00000000
        /*0060*/ 	.short	0x0006
        /*0062*/ 	.short	0x0030
        /*0064*/ 	.byte	0x00, 0xf0, 0x21, 0x00


	//----- nvinfo : EIATTR_KPARAM_INFO
	.align		4
.L_2023:
        /*0068*/ 	.byte	0x04, 0x17
        /*006a*/ 	.short	(.L_2025 - .L_2024)
.L_2024:
        /*006c*/ 	.word	0x00000000
        /*0070*/ 	.short	0x0005
        /*0072*/ 	.short	0x0028
        /*0074*/ 	.byte	0x00, 0xf0, 0x21, 0x00


	//----- nvinfo : EIATTR_KPARAM_INFO
	.align		4
.L_2025:
        /*0078*/ 	.byte	0x04, 0x17
        /*007a*/ 	.short	(.L_2027 - .L_2026)
.L_2026:
        /*007c*/ 	.word	0x00000000
        /*0080*/ 	.short	0x0004
        /*0082*/ 	.short	0x0020
        /*0084*/ 	.byte	0x00, 0xf0, 0x21, 0x00


	//----- nvinfo : EIATTR_KPARAM_INFO
	.align		4
.L_2027:
        /*0088*/ 	.byte	0x04, 0x17
        /*008a*/ 	.short	(.L_2029 - .L_2028)
.L_2028:
        /*008c*/ 	.word	0x00000000
        /*0090*/ 	.short	0x0003
        /*0092*/ 	.short	0x0018
        /*0094*/ 	.byte	0x00, 0xf0, 0x21, 0x00


	//----- nvinfo : EIATTR_KPARAM_INFO
	.align		4
.L_2029:
        /*0098*/ 	.byte	0x04, 0x17
        /*009a*/ 	.short	(.L_2031 - .L_2030)
.L_2030:
        /*009c*/ 	.word	0x00000000
        /*00a0*/ 	.short	0x0002
        /*00a2*/ 	.short	0x0010
        /*00a4*/ 	.byte	0x00, 0xf0, 0x21, 0x00


	//----- nvinfo : EIATTR_KPARAM_INFO
	.align		4
.L_2031:
        /*00a8*/ 	.byte	0x04, 0x17
        /*00aa*/ 	.short	(.L_2033 - .L_2032)
.L_2032:
        /*00ac*/ 	.word	0x00000000
        /*00b0*/ 	.short	0x0001
        /*00b2*/ 	.short	0x0008
        /*00b4*/ 	.byte	0x00, 0xf0, 0x21, 0x00


	//----- nvinfo : EIATTR_KPARAM_INFO
	.align		4
.L_2033:
        /*00b8*/ 	.byte	0x04, 0x17
        /*00ba*/ 	.short	(.L_2035 - .L_2034)
.L_2034:
        /*00bc*/ 	.word	0x00000000
        /*00c0*/ 	.short	0x0000
        /*00c2*/ 	.short	0x0000
        /*00c4*/ 	.byte	0x00, 0xf0, 0x21, 0x00


	//----- nvinfo : EIATTR_SPARSE_MMA_MASK
	.align		4
.L_2035:
        /*00c8*/ 	.byte	0x03, 0x50
        /*00ca*/ 	.short	0x0000


	//----- nvinfo : EIATTR_MAXREG_COUNT
	.align		4
        /*00cc*/ 	.byte	0x03, 0x1b
        /*00ce*/ 	.short	0x0040


	//----- nvinfo : EIATTR_NUM_BARRIERS
	.align		4
        /*00d0*/ 	.byte	0x02, 0x4c
        /*00d2*/ 	.byte	0x01
	.zero		1


	//----- nvinfo : EIATTR_MERCURY_ISA_VERSION
	.align		4
        /*00d4*/ 	.byte	0x03, 0x5f
        /*00d6*/ 	.short	0x0101


	//----- nvinfo : EIATTR_COOP_GROUP_MASK_REGIDS
	.align		4
        /*00d8*/ 	.byte	0x04, 0x29
        /*00da*/ 	.short	(.L_2037 - .L_2036)


	//   ....[0]....
.L_2036:
        /*00dc*/ 	.word	0xffffffff


	//   ....[1]....
        /*00e0*/ 	.word	0xffffffff


	//   ....[2]....
        /*00e4*/ 	.word	0xffffffff


	//   ....[3]....
        /*00e8*/ 	.word	0xffffffff


	//   ....[4]....
        /*00ec*/ 	.word	0xffffffff


	//   ....[5]....
        /*00f0*/ 	.word	0xffffffff


	//   ....[6]....
        /*00f4*/ 	.word	0xffffffff


	//   ....[7]....
        /*00f8*/ 	.word	0xffffffff


	//   ....[8]....
        /*00fc*/ 	.word	0xffffffff


	//   ....[9]....
        /*0100*/ 	.word	0xffffffff


	//   ....[10]....
        /*0104*/ 	.word	0xffffffff


	//   ....[11]....
        /*0108*/ 	.word	0xffffffff


	//   ....[12]....
        /*010c*/ 	.word	0xffffffff


	//   ....[13]....
        /*0110*/ 	.word	0xffffffff


	//   ....[14]....
        /*0114*/ 	.word	0x05000017


	//   ....[15]....
        /*0118*/ 	.word	0x05000016


	//   ....[16]....
        /*011c*/ 	.word	0x05000018


	//   ....[17]....
        /*0120*/ 	.word	0x05000019


	//   ....[18]....
        /*0124*/ 	.word	0x0500001b


	//   ....[19]....
        /*0128*/ 	.word	0x0500001a


	//   ....[20]....
        /*012c*/ 	.word	0x0500001c


	//   ....[21]....
        /*0130*/ 	.word	0x05000011


	//   ....[22]....
        /*0134*/ 	.word	0x0500001b


	//   ....[23]....
        /*0138*/ 	.word	0x0500001a


	//   ....[24]....
        /*013c*/ 	.word	0x0500001c


	//   ....[25]....
        /*0140*/ 	.word	0x0500001d


	//   ....[26]....
        /*0144*/ 	.word	0x0500001f


	//   ....[27]....
        /*0148*/ 	.word	0x0500001e


	//   ....[28]....
        /*014c*/ 	.word	0x05000022


	//   ....[29]....
        /*0150*/ 	.word	0x05000011


	//   ....[30]....
        /*0154*/ 	.word	0x0500001b


	//   ....[31]....
        /*0158*/ 	.word	0x0500001a


	//   ....[32]....
        /*015c*/ 	.word	0x0500001c


	//   ....[33]....
        /*0160*/ 	.word	0x0500001d


	//   ....[34]....
        /*0164*/ 	.word	0x0500001f


	//   ....[35]....
        /*0168*/ 	.word	0x0500001e


	//   ....[36]....
        /*016c*/ 	.word	0x05000022


	//   ....[37]....
        /*0170*/ 	.word	0x05000011


	//   ....[38]....
        /*0174*/ 	.word	0x0500001d


	//   ....[39]....
        /*0178*/ 	.word	0x05000020


	//   ....[40]....
        /*017c*/ 	.word	0x0500001d


	//   ....[41]....
        /*0180*/ 	.word	0x05000028


	//   ....[42]....
        /*0184*/ 	.word	0x05000025


	//   ....[43]....
        /*0188*/ 	.word	0x0500001f


	//   ....[44]....
        /*018c*/ 	.word	0x0500001c


	//   ....[45]....
        /*0190*/ 	.word	0x0500001e


	//   ....[46]....
        /*0194*/ 	.word	0x05000019


	//   ....[47]....
        /*0198*/ 	.word	0x0500001c


	//   ....[48]....
        /*019c*/ 	.word	0x05000016


	//   ....[49]....
        /*01a0*/ 	.word	0x05000018


	//   ....[50]....
        /*01a4*/ 	.word	0x0500001a


	//   ....[51]....
        /*01a8*/ 	.word	0x0500001f


	//   ....[52]....
        /*01ac*/ 	.word	0x0500001d


	//   ....[53]....
        /*01b0*/ 	.word	0x05000017


	//   ....[54]....
        /*01b4*/ 	.word	0x05000020


	//   ....[55]....
        /*01b8*/ 	.word	0x05000019


	//   ....[56]....
        /*01bc*/ 	.word	0x05000016


	//   ....[57]....
        /*01c0*/ 	.word	0x05000015


	//   ....[58]....
        /*01c4*/ 	.word	0x0500001a


	//   ....[59]....
        /*01c8*/ 	.word	0x05000022


	//   ....[60]....
        /*01cc*/ 	.word	0x05000014


	//   ....[61]....
        /*01d0*/ 	.word	0x0500002d


	//   ....[62]....
        /*01d4*/ 	.word	0x05000011


	//   ....[63]....
        /*01d8*/ 	.word	0x05000024


	//   ....[64]....
        /*01dc*/ 	.word	0x05000023


	//   ....[65]....
        /*01e0*/ 	.word	0x05000029


	//   ....[66]....
        /*01e4*/ 	.word	0x0500002a


	//   ....[67]....
        /*01e8*/ 	.word	0x05000022


	//   ....[68]....
        /*01ec*/ 	.word	0x05000025


	//   ....[69]....
        /*01f0*/ 	.word	0x05000020


	//   ....[70]....
        /*01f4*/ 	.word	0x0500001c


	//   ....[71]....
        /*01f8*/ 	.word	0x0500001c


	//   ....[72]....
        /*01fc*/ 	.word	0x0500001c


	//   ....[73]....
        /*0200*/ 	.word	0x0500001c


	//   ....[74]....
        /*0204*/ 	.word	0x0500001c


	//   ....[75]....
        /*0208*/ 	.word	0x0500001c


	//   ....[76]....
        /*020c*/ 	.word	0x0500001c


	//   ....[77]....
        /*0210*/ 	.word	0x0500001c


	//   ....[78]....
        /*0214*/ 	.word	0x0500001c


	//   ....[79]....
        /*0218*/ 	.word	0x0500001c


	//   ....[80]....
        /*021c*/ 	.word	0x0500001c


	//   ....[81]....
        /*0220*/ 	.word	0x0500001c


	//   ....[82]....
        /*0224*/ 	.word	0x0500001c


	//   ....[83]....
        /*0228*/ 	.word	0x0500001c


	//   ....[84]....
        /*022c*/ 	.word	0x0500001c


	//   ....[85]....
        /*0230*/ 	.word	0x0500001c


	//   ....[86]....
        /*0234*/ 	.word	0x0500001c


	//   ....[87]....
        /*0238*/ 	.word	0x0500001c


	//   ....[88]....
        /*023c*/ 	.word	0x0500001c


	//   ....[89]....
        /*0240*/ 	.word	0x0500001c


	//   ....[90]....
        /*0244*/ 	.word	0x0500001c


	//   ....[91]....
        /*0248*/ 	.word	0x0500001c


	//   ....[92]....
        /*024c*/ 	.word	0x0500001c


	//   ....[93]....
        /*0250*/ 	.word	0x0500001c


	//   ....[94]....
        /*0254*/ 	.word	0x0500001c


	//   ....[95]....
        /*0258*/ 	.word	0x0500001c


	//   ....[96]....
        /*025c*/ 	.word	0x0500001c


	//   ....[97]....
        /*0260*/ 	.word	0x0500001c


	//   ....[98]....
        /*0264*/ 	.word	0x0500001c


	//   ....[99]....
        /*0268*/ 	.word	0x0500001c


	//   ....[100]....
        /*026c*/ 	.word	0x0500001c


	//   ....[101]....
        /*0270*/ 	.word	0x0500001c


	//   ....[102]....
        /*0274*/ 	.word	0x0500001c


	//   ....[103]....
        /*0278*/ 	.word	0x0500001c


	//   ....[104]....
        /*027c*/ 	.word	0x0500001c


	//   ....[105]....
        /*0280*/ 	.word	0x0500001c


	//   ....[106]....
        /*0284*/ 	.word	0x0500001c


	//   ....[107]....
        /*0288*/ 	.word	0x0500001c


	//   ....[108]....
        /*028c*/ 	.word	0x0500001c


	//   ....[109]....
        /*0290*/ 	.word	0x0500001c


	//   ....[110]....
        /*0294*/ 	.word	0x0500001c


	//   ....[111]....
        /*0298*/ 	.word	0x0500001c


	//   ....[112]....
        /*029c*/ 	.word	0x0500001c


	//   ....[113]....
        /*02a0*/ 	.word	0x0500001c


	//   ....[114]....
        /*02a4*/ 	.word	0x0500001c


	//   ....[115]....
        /*02a8*/ 	.word	0x0500001c


	//   ....[116]....
        /*02ac*/ 	.word	0x0500001c


	//   ....[117]....
        /*02b0*/ 	.word	0x0500001c


	//   ....[118]....
        /*02b4*/ 	.word	0x0500001c


	//   ....[119]....
        /*02b8*/ 	.word	0x0500001c


	//   ....[120]....
        /*02bc*/ 	.word	0x0500001c


	//   ....[121]....
        /*02c0*/ 	.word	0x0500001c


	//   ....[122]....
        /*02c4*/ 	.word	0x0500001c


	//   ....[123]....
        /*02c8*/ 	.word	0x0500001c


	//   ....[124]....
        /*02cc*/ 	.word	0x0500001c


	//   ....[125]....
        /*02d0*/ 	.word	0x0500001c


	//----- nvinfo : EIATTR_COOP_GROUP_INSTR_OFFSETS
	.align		4
.L_2037:
        /*02d4*/ 	.byte	0x04, 0x28
        /*02d6*/ 	.short	(.L_2039 - .L_2038)


	//   ....[0]....
.L_2038:
        /*02d8*/ 	.word	0x00002120


	//   ....[1]....
        /*02dc*/ 	.word	0x00002150


	//   ....[2]....
        /*02e0*/ 	.word	0x00002180


	//   ....[3]....
        /*02e4*/ 	.word	0x00002190


	//   ....[4]....
        /*02e8*/ 	.word	0x00002780


	//   ....[5]....
        /*02ec*/ 	.word	0x00002790


	//   ....[6]....
        /*02f0*/ 	.word	0x000027c0


	//   ....[7]....
        /*02f4*/ 	.word	0x000027d0


	//   ....[8]....
        /*02f8*/ 	.word	0x00002800


	//   ....[9]....
        /*02fc*/ 	.word	0x00002810


	//   ....[10]....
        /*0300*/ 	.word	0x00002840


	//   ....[11]....
        /*0304*/ 	.word	0x00002860


	//   ....[12]....
        /*0308*/ 	.word	0x00002890


	//   ....[13]....
        /*030c*/ 	.word	0x000028a0


	//   ....[14]....
        /*0310*/ 	.word	0x00003c90


	//   ....[15]....
        /*0314*/ 	.word	0x00003cc0


	//   ....[16]....
        /*0318*/ 	.word	0x00003cf0


	//   ....[17]....
        /*031c*/ 	.word	0x00003d10


	//   ....[18]....
        /*0320*/ 	.word	0x00003d40


	//   ....[19]....
        /*0324*/ 	.word	0x00003d50


	//   ....[20]....
        /*0328*/ 	.word	0x00003d80


	//   ....[21]....
        /*032c*/ 	.word	0x00003d90


	//   ....[22]....
        /*0330*/ 	.word	0x00003f70


	//   ....[23]....
        /*0334*/ 	.word	0x00003fa0


	//   ....[24]....
        /*0338*/ 	.word	0x00003fe0


	//   ....[25]....
        /*033c*/ 	.word	0x00004000


	//   ....[26]....
        /*0340*/ 	.word	0x00004030


	//   ....[27]....
        /*0344*/ 	.word	0x00004040


	//   ....[28]....
        /*0348*/ 	.word	0x00004070


	//   ....[29]....
        /*034c*/ 	.word	0x00004080


	//   ....[30]....
        /*0350*/ 	.word	0x00004210


	//   ....[31]....
        /*0354*/ 	.word	0x00004240


	//   ....[32]....
        /*0358*/ 	.word	0x00004270


	//   ....[33]....
        /*035c*/ 	.word	0x00004290


	//   ....[34]....
        /*0360*/ 	.word	0x000042c0


	//   ....[35]....
        /*0364*/ 	.word	0x000042d0


	//   ....[36]....
        /*0368*/ 	.word	0x00004300


	//   ....[37]....
        /*036c*/ 	.word	0x00004310


	//   ....[38]....
        /*0370*/ 	.word	0x00004650


	//   ....[39]....
        /*0374*/ 	.word	0x00004680


	//   ....[40]....
        /*0378*/ 	.word	0x00004700


	//   ....[41]....
        /*037c*/ 	.word	0x00004720


	//   ....[42]....
        /*0380*/ 	.word	0x00004750


	//   ....[43]....
        /*0384*/ 	.word	0x00004770


	//   ....[44]....
        /*0388*/ 	.word	0x00004780


	//   ....[45]....
        /*038c*/ 	.word	0x000047b0


	//   ....[46]....
        /*0390*/ 	.word	0x00004810


	//   ....[47]....
        /*0394*/ 	.word	0x00004850


	//   ....[48]....
        /*0398*/ 	.word	0x00004880


	//   ....[49]....
        /*039c*/ 	.word	0x000048a0


	//   ....[50]....
        /*03a0*/ 	.word	0x000048d0


	//   ....[51]....
        /*03a4*/ 	.word	0x000048e0


	//   ....[52]....
        /*03a8*/ 	.word	0x00004910


	//   ....[53]....
        /*03ac*/ 	.word	0x00004930


	//   ....[54]....
        /*03b0*/ 	.word	0x00004950


	//   ....[55]....
        /*03b4*/ 	.word	0x00004990


	//   ....[56]....
        /*03b8*/ 	.word	0x000049c0


	//   ....[57]....
        /*03bc*/ 	.word	0x000049f0


	//   ....[58]....
        /*03c0*/ 	.word	0x00004a20


	//   ....[59]....
        /*03c4*/ 	.word	0x00004a40


	//   ....[60]....
        /*03c8*/ 	.word	0x00004a70


	//   ....[61]....
        /*03cc*/ 	.word	0x00004a90


	//   ....[62]....
        /*03d0*/ 	.word	0x00004ac0


	//   ....[63]....
        /*03d4*/ 	.word	0x00004ae0


	//   ....[64]....
        /*03d8*/ 	.word	0x00004b10


	//   ....[65]....
        /*03dc*/ 	.word	0x00004b50


	//   ....[66]....
        /*03e0*/ 	.word	0x00004b70


	//   ....[67]....
        /*03e4*/ 	.word	0x00004bb0


	//   ....[68]....
        /*03e8*/ 	.word	0x00004c40


	//   ....[69]....
        /*03ec*/ 	.word	0x00004d50


	//   ....[70]....
        /*03f0*/ 	.word	0x00004f00


	//   ....[71]....
        /*03f4*/ 	.word	0x00004f50


	//   ....[72]....
        /*03f8*/ 	.word	0x00004fc0


	//   ....[73]....
        /*03fc*/ 	.word	0x00005020


	//   ....[74]....
        /*0400*/ 	.word	0x00005090


	//   ....[75]....
        /*0404*/ 	.word	0x000050f0


	//   ....[76]....
        /*0408*/ 	.word	0x00005160


	//   ....[77]....
        /*040c*/ 	.word	0x000051c0


	//   ....[78]....
        /*0410*/ 	.word	0x00005260


	//   ....[79]....
        /*0414*/ 	.word	0x000052f0


	//   ....[80]....
        /*0418*/ 	.word	0x00005360


	//   ....[81]....
        /*041c*/ 	.word	0x000053c0


	//   ....[82]....
        /*0420*/ 	.word	0x00005430


	//   ....[83]....
        /*0424*/ 	.word	0x00005490


	//   ....[84]....
        /*0428*/ 	.word	0x00005500


	//   ....[85]....
        /*042c*/ 	.word	0x00005560


	//   ....[86]....
        /*0430*/ 	.word	0x00005600


	//   ....[87]....
        /*0434*/ 	.word	0x00005690


	//   ....[88]....
        /*0438*/ 	.word	0x00005700


	//   ....[89]....
        /*043c*/ 	.word	0x00005760


	//   ....[90]....
        /*0440*/ 	.word	0x000057d0


	//   ....[91]....
        /*0444*/ 	.word	0x00005830


	//   ....[92]....
        /*0448*/ 	.word	0x000058a0


	//   ....[93]....
        /*044c*/ 	.word	0x00005900


	//   ....[94]....
        /*0450*/ 	.word	0x000059a0


	//   ....[95]....
        /*0454*/ 	.word	0x00005a60


	//   ....[96]....
        /*0458*/ 	.word	0x00005b60


	//   ....[97]....
        /*045c*/ 	.word	0x00005bb0


	//   ....[98]....
        /*0460*/ 	.word	0x00005c70


	//   ....[99]....
        /*0464*/ 	.word	0x00005cc0


	//   ....[100]....
        /*0468*/ 	.word	0x00005d30


	//   ....[101]....
        /*046c*/ 	.word	0x00005d80


	//   ....[102]....
        /*0470*/ 	.word	0x00005df0


	//   ....[103]....
        /*0474*/ 	.word	0x00005e50


	//   ....[104]....
        /*0478*/ 	.word	0x00005ec0


	//   ....[105]....
        /*047c*/ 	.word	0x00005f20


	//   ....[106]....
        /*0480*/ 	.word	0x00005fd0


	//   ....[107]....
        /*0484*/ 	.word	0x00006040


	//   ....[108]....
        /*0488*/ 	.word	0x000060d0


	//   ....[109]....
        /*048c*/ 	.word	0x00006140


	//   ....[110]....
        /*0490*/ 	.word	0x000061b0


	//   ....[111]....
        /*0494*/ 	.word	0x00006210


	//   ....[112]....
        /*0498*/ 	.word	0x00006290


	//   ....[113]....
        /*049c*/ 	.word	0x00006310


	//   ....[114]....
        /*04a0*/ 	.word	0x000063b0


	//   ....[115]....
        /*04a4*/ 	.word	0x00006420


	//   ....[116]....
        /*04a8*/ 	.word	0x000064b0


	//   ....[117]....
        /*04ac*/ 	.word	0x00006550


	//   ....[118]....
        /*04b0*/ 	.word	0x000065e0


	//   ....[119]....
        /*04b4*/ 	.word	0x00006640


	//   ....[120]....
        /*04b8*/ 	.word	0x000066b0


	//   ....[121]....
        /*04bc*/ 	.word	0x00006730


	//   ....[122]....
        /*04c0*/ 	.word	0x000067d0


	//   ....[123]....
        /*04c4*/ 	.word	0x00006880


	//   ....[124]....
        /*04c8*/ 	.word	0x00006960


	//   ....[125]....
        /*04cc*/ 	.word	0x00006a10


	//----- nvinfo : EIATTR_EXIT_INSTR_OFFSETS
	.align		4
.L_2039:
        /*04d0*/ 	.byte	0x04, 0x1c
        /*04d2*/ 	.short	(.L_2041 - .L_2040)


	//   ....[0]....
.L_2040:
        /*04d4*/ 	.word	0x00002ca0


	//   ....[1]....
        /*04d8*/ 	.word	0x00004ea0


	//----- nvinfo : EIATTR_MAX_THREADS
	.align		4
.L_2041:
        /*04dc*/ 	.byte	0x04, 0x05
        /*04de*/ 	.short	(.L_2043 - .L_2042)
.L_2042:
        /*04e0*/ 	.word	0x00000140
        /*04e4*/ 	.word	0x00000001
        /*04e8*/ 	.word	0x00000001


	//----- nvinfo : EIATTR_CRS_STACK_SIZE
	.align		4
.L_2043:
        /*04ec*/ 	.byte	0x04, 0x1e
        /*04ee*/ 	.short	(.L_2045 - .L_2044)
.L_2044:
        /*04f0*/ 	.word	0x00000000


	//----- nvinfo : EIATTR_CBANK_PARAM_SIZE
	.align		4
.L_2045:
        /*04f4*/ 	.byte	0x03, 0x19
        /*04f6*/ 	.short	0x0060


	//----- nvinfo : EIATTR_PARAM_CBANK
	.align		4
        /*04f8*/ 	.byte	0x04, 0x0a
        /*04fa*/ 	.short	(.L_2047 - .L_2046)
	.align		4
.L_2046:
        /*04fc*/ 	.word	index@(.nv.constant0._ZN13group_norm_v218gn_bwd_cuda_kernelI6__halfLi320ELi3ELi16ELi80ELi256ELb1ELb1ELi8ELi320ELi320ELi4ELb1ELi8ELb0ELb0ELNS_15WgradSyncMethodE3ENS_16CompileConditionILi900EEEEEvPT_S6_S6_PKS5_S8_S8_S8_PKfflPfPj)
        /*0500*/ 	.short	0x0210
        /*0502*/ 	.short	0x0060


	//----- nvinfo : EIATTR_SW_WAR
	.align		4
.L_2047:
        /*0504*/ 	.byte	0x04, 0x36
        /*0506*/ 	.short	(.L_2049 - .L_2048)
.L_2048:
        /*0508*/ 	.word	0x00000008
.L_2049:


//--------------------- .nv.info._ZN13group_norm_v218gn_bwd_cuda_kernelI6__halfLi320ELi1ELi16ELi80ELi256ELb1ELb1ELi16ELi320ELi320ELi4ELb1ELi8ELb0ELb0ELNS_15WgradSyncMethodE3ENS_16CompileConditionILi900EEEEEvPT_S6_S6_PKS5_S8_S8_S8_PKfflPfPj --------------------------
	.section	.nv.info._ZN13group_norm_v218gn_bwd_cuda_kernelI6__halfLi320ELi1ELi16ELi80ELi256ELb1ELb1ELi16ELi320ELi320ELi4ELb1ELi8ELb0ELb0ELNS_15WgradSyncMethodE3ENS_16CompileConditionILi900EEEEEvPT_S6_S6_PKS5_S8_S8_S8_PKfflPfPj,"",@"SHT_CUDA_INFO"
	.sectionflags	@""
	.align	4


	//----- nvinfo : EIATTR_CUDA_API_VERSION
	.align		4
        /*0000*/ 	.byte	0x04, 0x37
        /*0002*/ 	.short	(.L_2051 - .L_2050)
.L_2050:
        /*0004*/ 	.word	0x00000082


	//----- nvinfo : EIATTR_KPARAM_INFO
	.align		4
.L_2051:
        /*0008*/ 	.byte	0x04, 0x17
        /*000a*/ 	.short	(.L_2053 - .L_2052)
.L_2052:
        /*000c*/ 	.word	0x00000000
        /*0010*/ 	.short	0x000b
        /*0012*/ 	.short	0x0058
        /*0014*/ 	.byte	0x00, 0xf0, 0x21, 0x00


	//----- nvinfo : EIATTR_KPARAM_INFO
	.align		4
.L_2053:
        /*0018*/ 	.byte	0x04, 0x17
        /*001a*/ 	.short	(.L_2055 - .L_2054)
.L_2054:
        /*001c*/ 	.word	0x00000000
        /*0020*/ 	.short	0x000a
        /*0022*/ 	.short	0x0050
        /*0024*/ 	.byte	0x00, 0xf0, 0x21, 0x00


	//----- nvinfo : EIATTR_KPARAM_INFO
	.align		4
.L_2055:
        /*0028*/ 	.byte	0x04, 0x17
        /*002a*/ 	.short	(.L_2057 - .L_2056)
.L_2056:
        /*002c*/ 	.word	0x00000000
        /*0030*/ 	.short	0x0009
        /*0032*/ 	.short	0x0048
        /*0034*/ 	.byte	0x00, 0xf0, 0x21, 0x00


	//----- nvinfo : EIATTR_KPARAM_INFO
	.align		4
.L_2057:
        /*0038*/ 	.byte	0x04, 0x17
        /*003a*/ 	.short	(.L_2059 - .L_2058)
.L_2058:
        /*003c*/ 	.word	0x00000000
        /*0040*/ 	.short	0x0008
        /*0042*/ 	.short	0x0040
        /*0044*/ 	.byte	0x00, 0xf0, 0x11, 0x00


	//----- nvinfo : EIATTR_KPARAM_INFO
	.align		4
.L_2059:
        /*0048*/ 	.byte	0x04, 0x17
        /*004a*/ 	.short	(.L_2061 - .L_2060)
.L_2060:
        /*004c*/ 	.word	0x00000000
        /*0050*/ 	.short	0x0007
        /*0052*/ 	.short	0x0038
        /*0054*/ 	.byte	0x00, 0xf0, 0x21, 0x00


	//----- nvinfo : EIATTR_KPARAM_INFO
	.align		4
.L_2061:
        /*0058*/ 	.byte	0x04, 0x17
        /*005a*/ 	.short	(.L_2063 - .L_2062)
.L_2062:
        /*005c*/ 	.word	0x00000000
        /*0060*/ 	.short	0x0006
        /*0062*/ 	.short	0x0030
        /*0064*/ 	.byte	0x00, 0xf0, 0x21, 0x00


	//----- nvinfo : EIATTR_KPARAM_INFO
	.align		4
.L_2063:
        /*0068*/ 	.byte	0x04, 0x17
        /*006a*/ 	.short	(.L_2065 - .L_2064)
.L_2064:
        /*006c*/ 	.word	0x00000000
        /*0070*/ 	.short	0x0005
        /*0072*/ 	.short	0x0028
        /*0074*/ 	.byte	0x00, 0xf0, 0x21, 0x00


	//----- nvinfo : EIATTR_KPARAM_INFO
	.align		4
.L_2065:
        /*0078*/ 	.byte	0x04, 0x17
        /*007a*/ 	.short	(.L_2067 - .L_2066)
.L_2066:
        /*007c*/ 	.word	0x00000000
        /*0080*/ 	.short	0x0004
        /*0082*/ 	.short	0x0020
        /*0084*/ 	.byte	0x00, 0xf0, 0x21, 0x00


	//----- nvinfo : EIATTR_KPARAM_INFO
	.align		4
.L_2067:
        /*0088*/ 	.byte	0x04, 0x17
        /*008a*/ 	.short	(.L_2069 - .L_2068)
.L_2068:
        /*008c*/ 	.word	0x00000000
        /*0090*/ 	.short	0x0003
        /*0092*/ 	.short	0x0018
        /*0094*/ 	.byte	0x00, 0xf0, 0x21, 0x00


	//----- nvinfo : EIATTR_KPARAM_INFO
	.align		4
.L_2069:
        /*0098*/ 	.byte	0x04, 0x17
        /*009a*/ 	.short	(.L_2071 - .L_2070)
.L_2070:
        /*009c*/ 	.word	0x00000000
        /*00a0*/ 	.short	0x0002
        /*00a2*/ 	.short	0x0010
        /*00a4*/ 	.byte	0x00, 0xf0, 0x21, 0x00


	//----- nvinfo : EIATTR_KPARAM_INFO
	.align		4
.L_2071:
        /*00a8*/ 	.byte	0x04, 0x17
        /*00aa*/ 	.short	(.L_2073 - .L_2072)
.L_2072:
        /*00ac*/ 	.word	0x00000000
        /*00b0*/ 	.short	0x0001
        /*00b2*/ 	.short	0x0008
        /*00b4*/ 	.byte	0x00, 0xf0, 0x21, 0x00


	//----- nvinfo : EIATTR_KPARAM_INFO
	.align		4
.L_2073:
        /*00b8*/ 	.byte	0x04, 0x17
        /*00ba*/ 	.short	(.L_2075 - .L_2074)
.L_2074:
        /*00bc*/ 	.word	0x00000000
        /*00c0*/ 	.short	0x0000
        /*00c2*/ 	.short	0x0000
        /*00c4*/ 	.byte	0x00, 0xf0, 0x21, 0x00


	//----- nvinfo : EIATTR_SPARSE_MMA_MASK
	.align		4
.L_2075:
        /*00c8*/ 	.byte	0x03, 0x50
        /*00ca*/ 	.short	0x0000


	//----- nvinfo : EIATTR_MAXREG_COUNT
	.align		4
        /*00cc*/ 	.byte	0x03, 0x1b
        /*00ce*/ 	.short	0x00a8


	//----- nvinfo : EIATTR_NUM_BARRIERS
	.align		4
        /*00d0*/ 	.byte	0x02, 0x4c
        /*00d2*/ 	.byte	0x01
	.zero		1


	//----- nvinfo : EIATTR_MERCURY_ISA_VERSION
	.align		4
        /*00d4*/ 	.byte	0x03, 0x5f
        /*00d6*/ 	.short	0x0101


	//----- nvinfo : EIATTR_COOP_GROUP_MASK_REGIDS
	.align		4
        /*00d8*/ 	.byte	0x04, 0x29
        /*00da*/ 	.short	(.L_2077 - .L_2076)


	//   ....[0]....
.L_2076:
        /*00dc*/ 	.word	0xffffffff


	//   ....[1]....
        /*00e0*/ 	.word	0xffffffff


	//   ....[2]....
        /*00e4*/ 	.word	0xffffffff


	//   ....[3]....
        /*00e8*/ 	.word	0xffffffff


	//   ....[4]....
        /*00ec*/ 	.word	0xffffffff


	//   ....[5]....
        /*00f0*/ 	.word	0xffffffff


	//   ....[6]....
        /*00f4*/ 	.word	0xffffffff


	//   ....[7]....
        /*00f8*/ 	.word	0xffffffff


	//   ....[8]....
        /*00fc*/ 	.word	0xffffffff


	//   ....[9]....
        /*0100*/ 	.word	0xffffffff


	//   ....[10]....
        /*0104*/ 	.word	0xffffffff


	//   ....[11]....
        /*0108*/ 	.word	0xffffffff


	//   ....[12]....
        /*010c*/ 	.word	0x05000019


	//   ....[13]....
        /*0110*/ 	.word	0x0500001e


	//   ....[14]....
        /*0114*/ 	.word	0x05000020


	//   ....[15]....
        /*0118*/ 	.word	0x0500001f


	//   ....[16]....
        /*011c*/ 	.word	0x05000027


	//   ....[17]....
        /*0120*/ 	.word	0x0500001a


	//   ....[18]....
        /*0124*/ 	.word	0x0500001e


	//   ....[19]....
        /*0128*/ 	.word	0x05000020


	//   ....[20]....
        /*012c*/ 	.word	0x0500001e


	//   ....[21]....
        /*0130*/ 	.word	0x05000020


	//   ....[22]....
        /*0134*/ 	.word	0x05000019


	//   ....[23]....
        /*0138*/ 	.word	0x0500001f


	//   ....[24]....
        /*013c*/ 	.word	0x05000022


	//   ....[25]....
        /*0140*/ 	.word	0x0500001e


	//   ....[26]....
        /*0144*/ 	.word	0x05000023


	//   ....[27]....
        /*0148*/ 	.word	0x05000019


	//   ....[28]....
        /*014c*/ 	.word	0x0500001e


	//   ....[29]....
        /*0150*/ 	.word	0x05000020


	//   ....[30]....
        /*0154*/ 	.word	0x05000019


	//   ....[31]....
        /*0158*/ 	.word	0x0500001f


	//   ....[32]....
        /*015c*/ 	.word	0x05000022


	//   ....[33]....
        /*0160*/ 	.word	0x0500001e


	//   ....[34]....
        /*0164*/ 	.word	0x05000023


	//   ....[35]....
        /*0168*/ 	.word	0x05000019


	//   ....[36]....
        /*016c*/ 	.word	0x05000020


	//   ....[37]....
        /*0170*/ 	.word	0x05000019


	//   ....[38]....
        /*0174*/ 	.word	0x0500001f


	//   ....[39]....
        /*0178*/ 	.word	0x0500001e


	//   ....[40]....
        /*017c*/ 	.word	0x05000022


	//   ....[41]....
        /*0180*/ 	.word	0x05000023


	//   ....[42]....
        /*0184*/ 	.word	0x05000019


	//   ....[43]....
        /*0188*/ 	.word	0x0500001e


	//   ....[44]....
        /*018c*/ 	.word	0x05000025


	//   ....[45]....
        /*0190*/ 	.word	0x05000022


	//   ....[46]....
        /*0194*/ 	.word	0x0500001f


	//   ....[47]....
        /*0198*/ 	.word	0x05000023


	//   ....[48]....
        /*019c*/ 	.word	0x05000024


	//   ....[49]....
        /*01a0*/ 	.word	0x0500002b


	//   ....[50]....
        /*01a4*/ 	.word	0x05000020


	//   ....[51]....
        /*01a8*/ 	.word	0x0500001d


	//   ....[52]....
        /*01ac*/ 	.word	0x05000019


	//   ....[53]....
        /*01b0*/ 	.word	0x0500001c


	//   ....[54]....
        /*01b4*/ 	.word	0x05000030


	//   ....[55]....
        /*01b8*/ 	.word	0x0500001f


	//   ....[56]....
        /*01bc*/ 	.word	0x0500002e


	//   ....[57]....
        /*01c0*/ 	.word	0x05000032


	//   ....[58]....
        /*01c4*/ 	.word	0x05000025


	//   ....[59]....
        /*01c8*/ 	.word	0x05000026


	//   ....[60]....
        /*01cc*/ 	.word	0x05000028


	//   ....[61]....
        /*01d0*/ 	.word	0x0500002a


	//   ....[62]....
        /*01d4*/ 	.word	0x05000027


	//   ....[63]....
        /*01d8*/ 	.word	0x0500002c


	//   ....[64]....
        /*01dc*/ 	.word	0x0500002e


	//   ....[65]....
        /*01e0*/ 	.word	0x05000037


	//   ....[66]....
        /*01e4*/ 	.word	0x05000024


	//   ....[67]....
        /*01e8*/ 	.word	0x05000019


	//   ....[68]....
        /*01ec*/ 	.word	0x05000019


	//   ....[69]....
        /*01f0*/ 	.word	0x05000019


	//   ....[70]....
        /*01f4*/ 	.word	0x05000019


	//   ....[71]....
        /*01f8*/ 	.word	0x05000019


	//   ....[72]....
        /*01fc*/ 	.word	0x05000019


	//   ....[73]....
        /*0200*/ 	.word	0x05000019


	//   ....[74]....
        /*0204*/ 	.word	0x05000019


	//   ....[75]....
        /*0208*/ 	.word	0x05000019


	//   ....[76]....
        /*020c*/ 	.word	0x05000019


	//   ....[77]....
        /*0210*/ 	.word	0x05000019


	//   ....[78]....
        /*0214*/ 	.word	0x05000019


	//   ....[79]....
        /*0218*/ 	.word	0x05000019


	//   ....[80]....
        /*021c*/ 	.word	0x05000019


	//   ....[81]....
        /*0220*/ 	.word	0x05000019


	//   ....[82]....
        /*0224*/ 	.word	0x05000019


	//   ....[83]....
        /*0228*/ 	.word	0x05000019


	//   ....[84]....
        /*022c*/ 	.word	0x05000019


	//   ....[85]....
        /*0230*/ 	.word	0x05000019


	//   ....[86]....
        /*0234*/ 	.word	0x05000019


	//   ....[87]....
        /*0238*/ 	.word	0x05000019


	//   ....[88]....
        /*023c*/ 	.word	0x05000019


	//   ....[89]....
        /*0240*/ 	.word	0x05000019


	//   ....[90]....
        /*0244*/ 	.word	0x05000019


	//   ....[91]....
        /*0248*/ 	.word	0x05000019


	//   ....[92]....
        /*024c*/ 	.word	0x05000019


	//   ....[93]....
        /*0250*/ 	.word	0x05000019


	//   ....[94]....
        /*0254*/ 	.word	0x05000019


	//   ....[95]....
        /*0258*/ 	.word	0x05000019


	//   ....[96]....
        /*025c*/ 	.word	0x05000019


	//   ....[97]....
        /*0260*/ 	.word	0x05000019


	//   ....[98]....
        /*0264*/ 	.word	0x05000019


	//   ....[99]....
        /*0268*/ 	.word	0x05000019


	//   ....[100]....
        /*026c*/ 	.word	0x05000019


	//   ....[101]....
        /*0270*/ 	.word	0x05000019


	//   ....[102]....
        /*0274*/ 	.word	0x05000019


	//   ....[103]....
        /*0278*/ 	.word	0x05000019


	//   ....[104]....
        /*027c*/ 	.word	0x05000019


	//   ....[105]....
        /*0280*/ 	.word	0x05000019


	//   ....[106]....
        /*0284*/ 	.word	0x05000019


	//   ....[107]....
        /*0288*/ 	.word	0x05000019


	//   ....[108]....
        /*028c*/ 	.word	0x05000019


	//   ....[109]....
        /*0290*/ 	.word	0x05000019


	//   ....[110]....
        /*0294*/ 	.word	0x05000019


	//   ....[111]....
        /*0298*/ 	.word	0x05000019


	//   ....[112]....
        /*029c*/ 	.word	0x05000019


	//   ....[113]....
        /*02a0*/ 	.word	0x05000019


	//   ....[114]....
        /*02a4*/ 	.word	0x05000019


	//   ....[115]....
        /*02a8*/ 	.word	0x05000019


	//   ....[116]....
        /*02ac*/ 	.word	0x05000019


	//   ....[117]....
        /*02b0*/ 	.word	0x05000019


	//   ....[118]....
        /*02b4*/ 	.word	0x05000019


	//   ....[119]....
        /*02b8*/ 	.word	0x05000019


	//   ....[120]....
        /*02bc*/ 	.word	0x05000019


	//   ....[121]....
        /*02c0*/ 	.word	0x05000019


	//   ....[122]....
        /*02c4*/ 	.word	0x05000019


	//   ....[123]....
        /*02c8*/ 	.word	0x05000019


	//----- nvinfo : EIATTR_COOP_GROUP_INSTR_OFFSETS
	.align		4
.L_2077:
        /*02cc*/ 	.byte	0x04, 0x28
        /*02ce*/ 	.short	(.L_2079 - .L_2078)


	//   ....[0]....
.L_2078:
        /*02d0*/ 	.word	0x00002be0


	//   ....[1]....
        /*02d4*/ 	.word	0x00002c00


	//   ....[2]....
        /*02d8*/ 	.word	0x00002c50


	//   ....[3]....
        /*02dc*/ 	.word	0x00002c70


	//   ....[4]....
        /*02e0*/ 	.word	0x00003080


	//   ....[5]....
        /*02e4*/ 	.word	0x00003090


	//   ....[6]....
        /*02e8*/ 	.word	0x000030c0


	//   ....[7]....
        /*02ec*/ 	.word	0x000030d0


	//   ....[8]....
        /*02f0*/ 	.word	0x00003100


	//   ....[9]....
        /*02f4*/ 	.word	0x00003130


	//   ....[10]....
        /*02f8*/ 	.word	0x00003190


	//   ....[11]....
        /*02fc*/ 	.word	0x000031a0


	//   ....[12]....
        /*0300*/ 	.word	0x00004870


	//   ....[13]....
        /*0304*/ 	.word	0x000048a0


	//   ....[14]....
        /*0308*/ 	.word	0x000048e0


	//   ....[15]....
        /*030c*/ 	.word	0x000048f0


	//   ....[16]....
        /*0310*/ 	.word	0x00004920


	//   ....[17]....
        /*0314*/ 	.word	0x00004930


	//   ....[18]....
        /*0318*/ 	.word	0x00004960


	//   ....[19]....
        /*031c*/ 	.word	0x00004970


	//   ....[20]....
        /*0320*/ 	.word	0x00004b10


	//   ....[21]....
        /*0324*/ 	.word	0x00004b30


	//   ....[22]....
        /*0328*/ 	.word	0x00004b60


	//   ....[23]....
        /*032c*/ 	.word	0x00004b80


	//   ....[24]....
        /*0330*/ 	.word	0x00004bb0


	//   ....[25]....
        /*0334*/ 	.word	0x00004bc0


	//   ....[26]....
        /*0338*/ 	.word	0x00004bf0


	//   ....[27]....
        /*033c*/ 	.word	0x00004c00


	//   ....[28]....
        /*0340*/ 	.word	0x00004d40


	//   ....[29]....
        /*0344*/ 	.word	0x00004d60


	//   ....[30]....
        /*0348*/ 	.word	0x00004d90


	//   ....[31]....
        /*034c*/ 	.word	0x00004db0


	//   ....[32]....
        /*0350*/ 	.word	0x00004de0


	//   ....[33]....
        /*0354*/ 	.word	0x00004df0


	//   ....[34]....
        /*0358*/ 	.word	0x00004e20


	//   ....[35]....
        /*035c*/ 	.word	0x00004e30


	//   ....[36]....
        /*0360*/ 	.word	0x00005110


	//   ....[37]....
        /*0364*/ 	.word	0x00005150


	//   ....[38]....
        /*0368*/ 	.word	0x00005190


	//   ....[39]....
        /*036c*/ 	.word	0x000051d0


	//   ....[40]....
        /*0370*/ 	.word	0x00005210


	//   ....[41]....
        /*0374*/ 	.word	0x00005230


	//   ....[42]....
        /*0378*/ 	.word	0x00005240


	//   ....[43]....
        /*037c*/ 	.word	0x00005260


	//   ....[44]....
        /*0380*/ 	.word	0x00005290


	//   ....[45]....
        /*0384*/ 	.word	0x000052b0


	//   ....[46]....
        /*0388*/ 	.word	0x000052d0


	//   ....[47]....
        /*038c*/ 	.word	0x000052f0


	//   ....[48]....
        /*0390*/ 	.word	0x00005310


	//   ....[49]....
        /*0394*/ 	.word	0x00005340


	//   ....[50]....
        /*0398*/ 	.word	0x00005370


	//   ....[51]....
        /*039c*/ 	.word	0x000053b0


	//   ....[52]....
        /*03a0*/ 	.word	0x000053d0


	//   ....[53]....
        /*03a4*/ 	.word	0x00005410


	//   ....[54]....
        /*03a8*/ 	.word	0x00005430


	//   ....[55]....
        /*03ac*/ 	.word	0x00005470


	//   ....[56]....
        /*03b0*/ 	.word	0x00005490


	//   ....[57]....
        /*03b4*/ 	.word	0x000054b0


	//   ....[58]....
        /*03b8*/ 	.word	0x000054e0


	//   ....[59]....
        /*03bc*/ 	.word	0x00005510


	//   ....[60]....
        /*03c0*/ 	.word	0x00005550


	//   ....[61]....
        /*03c4*/ 	.word	0x00005590


	//   ....[62]....
        /*03c8*/ 	.word	0x000055c0


	//   ....[63]....
        /*03cc*/ 	.word	0x000055f0


	//   ....[64]....
        /*03d0*/ 	.word	0x00005610


	//   ....[65]....
        /*03d4*/ 	.word	0x00005630


	//   ....[66]....
        /*03d8*/ 	.word	0x00005710


	//   ....[67]....
        /*03dc*/ 	.word	0x000057c0


	//   ....[68]....
        /*03e0*/ 	.word	0x000058e0


	//   ....[69]....
        /*03e4*/ 	.word	0x00005930


	//   ....[70]....
        /*03e8*/ 	.word	0x000059a0


	//   ....[71]....
        /*03ec*/ 	.word	0x00005a00


	//   ....[72]....
        /*03f0*/ 	.word	0x00005a70


	//   ....[73]....
        /*03f4*/ 	.word	0x00005ad0


	//   ....[74]....
        /*03f8*/ 	.word	0x00005b40


	//   ....[75]....
        /*03fc*/ 	.word	0x00005ba0


	//   ....[76]....
        /*0400*/ 	.word	0x00005c40


	//   ....[77]....
        /*0404*/ 	.word	0x00005ce0


	//   ....[78]....
        /*0408*/ 	.word	0x00005d40


	//   ....[79]....
        /*040c*/ 	.word	0x00005da0


	//   ....[80]....
        /*0410*/ 	.word	0x00005e10


	//   ....[81]....
        /*0414*/ 	.word	0x00005e70


	//   ....[82]....
        /*0418*/ 	.word	0x00005ee0


	//   ....[83]....
        /*041c*/ 	.word	0x00005f40


	//   ....[84]....
        /*0420*/ 	.word	0x00005fe0


	//   ....[85]....
        /*0424*/ 	.word	0x00006080


	//   ....[86]....
        /*0428*/ 	.word	0x000060e0


	//   ....[87]....
        /*042c*/ 	.word	0x00006140


	//   ....[88]....
        /*0430*/ 	.word	0x000061b0


	//   ....[89]....
        /*0434*/ 	.word	0x00006210


	//   ....[90]....
        /*0438*/ 	.word	0x00006280


	//   ....[91]....
        /*043c*/ 	.word	0x000062e0


	//   ....[92]....
        /*0440*/ 	.word	0x00006380


	//   ....[93]....
        /*0444*/ 	.word	0x00006460


	//   ....[94]....
        /*0448*/ 	.word	0x00006520


	//   ....[95]....
        /*044c*/ 	.word	0x00006570


	//   ....[96]....
        /*0450*/ 	.word	0x00006610


	//   ....[97]....
        /*0454*/ 	.word	0x00006660


	//   ....[98]....
        /*0458*/ 	.word	0x00006720


	//   ....[99]....
        /*045c*/ 	.word	0x00006780


	//   ....[100]....
        /*0460*/ 	.word	0x00006820


	//   ....[101]....
        /*0464*/ 	.word	0x000068a0


	//   ....[102]....
        /*0468*/ 	.word	0x00006910


	//   ....[103]....
        /*046c*/ 	.word	0x00006970


	//   ....[104]....
        /*0470*/ 	.word	0x000069e0


	//   ....[105]....
        /*0474*/ 	.word	0x00006a40


	//   ....[106]....
        /*0478*/ 	.word	0x00006b10


	//   ....[107]....
        /*047c*/ 	.word	0x00006b80


	//   ....[108]....
        /*0480*/ 	.word	0x00006c30


	//   ....[109]....
        /*0484*/ 	.word	0x00006ca0


	//   ....[110]....
        /*0488*/ 	.word	0x00006d10


	//   ....[111]....
        /*048c*/ 	.word	0x00006d70


	//   ....[112]....
        /*0490*/ 	.word	0x00006de0


	//   ....[113]....
        /*0494*/ 	.word	0x00006e40


	//   ....[114]....
        /*0498*/ 	.word	0x00006eb0


	//   ....[115]....
        /*049c*/ 	.word	0x00006f10


	//   ....[116]....
        /*04a0*/ 	.word	0x00006f70


	//   ....[117]....
        /*04a4*/ 	.word	0x00006fc0


	//   ....[118]....
        /*04a8*/ 	.word	0x00007030


	//   ....[119]....
        /*04ac*/ 	.word	0x00007090


	//   ....[120]....
        /*04b0*/ 	.word	0x00007100


	//   ....[121]....
        /*04b4*/ 	.word	0x00007160


	//   ....[122]....
        /*04b8*/ 	.word	0x000072b0


	//   ....[123]....
        /*04bc*/ 	.word	0x00007360


	//----- nvinfo : EIATTR_EXIT_INSTR_OFFSETS
	.align		4
.L_2079:
        /*04c0*/ 	.byte	0x04, 0x1c
        /*04c2*/ 	.short	(.L_2081 - .L_2080)


	//   ....[0]....
.L_2080:
        /*04c4*/ 	.word	0x00003850


	//   ....[1]....
        /*04c8*/ 	.word	0x00005880


	//----- nvinfo : EIATTR_MAX_THREADS
	.align		4
.L_2081:
        /*04cc*/ 	.byte	0x04, 0x05
        /*04ce*/ 	.short	(.L_2083 - .L_2082)
.L_2082:
        /*04d0*/ 	.word	0x00000140
        /*04d4*/ 	.word	0x00000001
        /*04d8*/ 	.word	0x00000001


	//----- nvinfo : EIATTR_CRS_STACK_SIZE
	.align		4
.L_2083:
        /*04dc*/ 	.byte	0x04, 0x1e
        /*04de*/ 	.short	(.L_2085 - .L_2084)
.L_2084:
        /*04e0*/ 	.word	0x00000000


	//----- nvinfo : EIATTR_CBANK_PARAM_SIZE
	.align		4
.L_2085:
        /*04e4*/ 	.byte	0x03, 0x19
        /*04e6*/ 	.short	0x0060


	//----- nvinfo : EIATTR_PARAM_CBANK
	.align		4
        /*04e8*/ 	.byte	0x04, 0x0a
        /*04ea*/ 	.short	(.L_2087 - .L_2086)
	.align		4
.L_2086:
        /*04ec*/ 	.word	index@(.nv.constant0._ZN13group_norm_v218gn_bwd_cuda_kernelI6__halfLi320ELi1ELi16ELi80ELi256ELb1ELb1ELi16ELi320ELi320ELi4ELb1ELi8ELb0ELb0ELNS_15WgradSyncMethodE3ENS_16CompileConditionILi900EEEEEvPT_S6_S6_PKS5_S8_S8_S8_PKfflPfPj)
        /*04f0*/ 	.short	0x0210
        /*04f2*/ 	.short	0x0060


	//----- nvinfo : EIATTR_SW_WAR
	.align		4
.L_2087:
        /*04f4*/ 	.byte	0x04, 0x36
        /*04f6*/ 	.short	(.L_2089 - .L_2088)
.L_2088:
        /*04f8*/ 	.word	0x00000008
.L_2089:


//--------------------- .nv.info._ZN13group_norm_v218gn_bwd_cuda_kernelI6__halfLi320ELi3ELi16ELi80ELi256ELb1ELb1ELi16ELi320ELi320ELi4ELb1ELi20ELb0ELb0ELNS_15WgradSyncMethodE3ENS_16CompileConditionILi900EEEEEvPT_S6_S6_PKS5_S8_S8_S8_PKfflPfPj --------------------------
	.section	.nv.info._ZN13group_norm_v218gn_bwd_cuda_kernelI6__halfLi320ELi3ELi16ELi80ELi256ELb1ELb1ELi16ELi320ELi320ELi4ELb1ELi20ELb0ELb0ELNS_15WgradSyncMethodE3ENS_16CompileConditionILi900EEEEEvPT_S6_S6_PKS5_S8_S8_S8_PKfflPfPj,"",@"SHT_CUDA_INFO"
	.sectionflags	@""
	.align	4


	//----- nvinfo : EIATTR_CUDA_API_VERSION
	.align		4
        /*0000*/ 	.byte	0x04, 0x37
        /*0002*/ 	.short	(.L_2091 - .L_2090)
.L_2090:
        /*0004*/ 	.word	0x00000082


	//----- nvinfo : EIATTR_KPARAM_INFO
	.align		4
.L_2091:
        /*0008*/ 	.byte	0x04, 0x17
        /*000a*/ 	.short	(.L_2093 - .L_2092)
.L_2092:
        /*000c*/ 	.word	0x00000000
        /*0010*/ 	.short	0x000b
        /*0012*/ 	.short	0x0058
        /*0014*/ 	.byte	0x00, 0xf0, 0x21, 0x00


	//----- nvinfo : EIATTR_KPARAM_INFO
	.align		4
.L_2093:
        /*0018*/ 	.byte	0x04, 0x17
        /*001a*/ 	.short	(.L_2095 - .L_2094)
.L_2094:
        /*001c*/ 	.word	0x00000000
        /*0020*/ 	.short	0x000a
        /*0022*/ 	.short	0x0050
        /*0024*/ 	.byte	0x00, 0xf0, 0x21, 0x00


	//----- nvinfo : EIATTR_KPARAM_INFO
	.align		4
.L_2095:
        /*0028*/ 	.byte	0x04, 0x17
        /*002a*/ 	.short	(.L_2097 - .L_2096)
.L_2096:
        /*002c*/ 	.word	0x00000000
        /*0030*/ 	.short	0x0009
        /*0032*/ 	.short	0x0048
        /*0034*/ 	.byte	0x00, 0xf0, 0x21, 0x00


	//----- nvinfo : EIATTR_KPARAM_INFO
	.align		4
.L_2097:
        /*0038*/ 	.byte	0x04, 0x17
        /*003a*/ 	.short	(.L_2099 - .L_2098)
.L_2098:
        /*003c*/ 	.word	0x00000000
        /*0040*/ 	.short	0x0008
        /*0042*/ 	.short	0x0040
        /*0044*/ 	.byte	0x00, 0xf0, 0x11, 0x00


	//----- nvinfo : EIATTR_KPARAM_INFO
	.align		4
.L_2099:
        /*0048*/ 	.byte	0x04, 0x17
        /*004a*/ 	.short	(.L_2101 - .L_2100)
.L_2100:
        /*004c*/ 	.word	0x00000000
        /*0050*/ 	.short	0x0007
        /*0052*/ 	.short	0x0038
        /*0054*/ 	.byte	0x00, 0xf0, 0x21, 0x00


	//----- nvinfo : EIATTR_KPARAM_INFO
	.align		4
.L_2101:
        /*0058*/ 	.byte	0x04, 0x17
        /*005a*/ 	.short	(.L_2103 - .L_2102)
.L_2102:
        /*005c*/ 	.word	0x00000000
        /*0060*/ 	.short	0x0006
        /*0062*/ 	.short	0x0030
        /*0064*/ 	.byte	0x00, 0xf0, 0x21, 0x00


	//----- nvinfo : EIATTR_KPARAM_INFO
	.align		4
.L_2103:
        /*0068*/ 	.byte	0x04, 0x17
        /*006a*/ 	.short	(.L_2105 - .L_2104)
.L_2104:
        /*006c*/ 	.word	0x00000000
        /*0070*/ 	.short	0x0005
        /*0072*/ 	.short	0x0028
        /*0074*/ 	.byte	0x00, 0xf0, 0x21, 0x00


	//----- nvinfo : EIATTR_KPARAM_INFO
	.align		4
.L_2105:
        /*0078*/ 	.byte	0x04, 0x17
        /*007a*/ 	.short	(.L_2107 - .L_2106)
.L_2106:
        /*007c*/ 	.word	0x00000000
        /*0080*/ 	.short	0x0004
        /*0082*/ 	.short	0x0020
        /*0084*/ 	.byte	0x00, 0xf0, 0x21, 0x00


	//----- nvinfo : EIATTR_KPARAM_INFO
	.align		4
.L_2107:
        /*0088*/ 	.byte	0x04, 0x17
        /*008a*/ 	.short	(.L_2109 - .L_2108)
.L_2108:
        /*008c*/ 	.word	0x00000000
        /*0090*/ 	.short	0x0003
        /*0092*/ 	.short	0x0018
        /*0094*/ 	.byte	0x00, 0xf0, 0x21, 0x00


	//----- nvinfo : EIATTR_KPARAM_INFO
	.align		4
.L_2109:
        /*0098*/ 	.byte	0x04, 0x17
        /*009a*/ 	.short	(.L_2111 - .L_2110)
.L_2110:
        /*009c*/ 	.word	0x00000000
        /*00a0*/ 	.short	0x0002
        /*00a2*/ 	.short	0x0010
        /*00a4*/ 	.byte	0x00, 0xf0, 0x21, 0x00


	//----- nvinfo : EIATTR_KPARAM_INFO
	.align		4
.L_2111:
        /*00a8*/ 	.byte	0x04, 0x17
        /*00aa*/ 	.short	(.L_2113 - .L_2112)
.L_2112:
        /*00ac*/ 	.word	0x00000000
        /*00b0*/ 	.short	0x0001
        /*00b2*/ 	.short	0x0008
        /*00b4*/ 	.byte	0x00, 0xf0, 0x21, 0x00


	//----- nvinfo : EIATTR_KPARAM_INFO
	.align		4
.L_2113:
        /*00b8*/ 	.byte	0x04, 0x17
        /*00ba*/ 	.short	(.L_2115 - .L_2114)
.L_2114:
        /*00bc*/ 	.word	0x00000000
        /*00c0*/ 	.short	0x0000
        /*00c2*/ 	.short	0x0000
        /*00c4*/ 	.byte	0x00, 0xf0, 0x21, 0x00


	//----- nvinfo : EIATTR_SPARSE_MMA_MASK
	.align		4
.L_2115:
        /*00c8*/ 	.byte	0x03, 0x50
        /*00ca*/ 	.short	0x0000


	//----- nvinfo : EIATTR_MAXREG_COUNT
	.align		4
        /*00cc*/ 	.byte	0x03, 0x1b
        /*00ce*/ 	.short	0x0040


	//----- nvinfo : EIATTR_NUM_BARRIERS
	.align		4
        /*00d0*/ 	.byte	0x02, 0x4c
        /*00d2*/ 	.byte	0x01
	.zero		1


	//----- nvinfo : EIATTR_ANNOTATIONS
	.align		4
        /*00d4*/ 	.byte	0x04, 0x55
        /*00d6*/ 	.short	(.L_2117 - .L_2116)


	//   ....[0]....
.L_2116:
        /* <DEDUP_REMOVED lines=10> */


	//----- nvinfo : EIATTR_MERCURY_ISA_VERSION
	.align		4
.L_2117:
        /*0168*/ 	.byte	0x03, 0x5f
        /*016a*/ 	.short	0x0101


	//----- nvinfo : EIATTR_COOP_GROUP_MASK_REGIDS
	.align		4
        /*016c*/ 	.byte	0x04, 0x29
        /*016e*/ 	.short	(.L_2119 - .L_2118)


	//   ....[0]....
.L_2118:
        /*0170*/ 	.word	0xffffffff


	//   ....[1]....
        /*0174*/ 	.word	0xffffffff


	//   ....[2]....
        /*0178*/ 	.word	0xffffffff


	//   ....[3]....
        /*017c*/ 	.word	0xffffffff


	//   ....[4]....
        /*0180*/ 	.word	0xffffffff


	//   ....[5]....
        /*0184*/ 	.word	0xffffffff


	//   ....[6]....
        /*0188*/ 	.word	0xffffffff


	//   ....[7]....
        /*018c*/ 	.word	0xffffffff


	//   ....[8]....
        /*0190*/ 	.word	0xffffffff


	//   ....[9]....
        /*0194*/ 	.word	0xffffffff


	//   ....[10]....
        /*0198*/ 	.word	0xffffffff


	//   ....[11]....
        /*019c*/ 	.word	0xffffffff


	//   ....[12]....
        /*01a0*/ 	.word	0x05000015


	//   ....[13]....
        /*01a4*/ 	.word	0x05000014


	//   ....[14]....
        /*01a8*/ 	.word	0x05000016


	//   ....[15]....
        /*01ac*/ 	.word	0x05000017


	//   ....[16]....
        /*01b0*/ 	.word	0x05000019


	//   ....[17]....
        /*01b4*/ 	.word	0x05000018


	//   ....[18]....
        /*01b8*/ 	.word	0x0500001a


	//   ....[19]....
        /*01bc*/ 	.word	0x0500000f


	//   ....[20]....
        /*01c0*/ 	.word	0x05000019


	//   ....[21]....
        /*01c4*/ 	.word	0x05000018


	//   ....[22]....
        /*01c8*/ 	.word	0x0500001a


	//   ....[23]....
        /*01cc*/ 	.word	0x0500001b


	//   ....[24]....
        /*01d0*/ 	.word	0x0500001d


	//   ....[25]....
        /*01d4*/ 	.word	0x0500001c


	//   ....[26]....
        /*01d8*/ 	.word	0x05000020


	//   ....[27]....
        /*01dc*/ 	.word	0x0500000f


	//   ....[28]....
        /*01e0*/ 	.word	0x05000019


	//   ....[29]....
        /*01e4*/ 	.word	0x05000018


	//   ....[30]....
        /*01e8*/ 	.word	0x0500001a


	//   ....[31]....
        /*01ec*/ 	.word	0x0500001b


	//   ....[32]....
        /*01f0*/ 	.word	0x0500001d


	//   ....[33]....
        /*01f4*/ 	.word	0x0500001c


	//   ....[34]....
        /*01f8*/ 	.word	0x05000020


	//   ....[35]....
        /*01fc*/ 	.word	0x0500000f


	//   ....[36]....
        /*0200*/ 	.word	0x05000011


	//   ....[37]....
        /*0204*/ 	.word	0x0500001b


	//   ....[38]....
        /*0208*/ 	.word	0x0500001d


	//   ....[39]....
        /*020c*/ 	.word	0x05000010


	//   ....[40]....
        /*0210*/ 	.word	0x05000023


	//   ....[41]....
        /*0214*/ 	.word	0x05000026


	//   ....[42]....
        /*0218*/ 	.word	0x05000025


	//   ....[43]....
        /*021c*/ 	.word	0x0500001e


	//   ....[44]....
        /*0220*/ 	.word	0x0500001c


	//   ....[45]....
        /*0224*/ 	.word	0x05000016


	//   ....[46]....
        /*0228*/ 	.word	0x05000014


	//   ....[47]....
        /*022c*/ 	.word	0x05000017


	//   ....[48]....
        /*0230*/ 	.word	0x05000018


	//   ....[49]....
        /*0234*/ 	.word	0x0500001a


	//   ....[50]....
        /*0238*/ 	.word	0x0500001b


	//   ....[51]....
        /*023c*/ 	.word	0x05000011


	//   ....[52]....
        /*0240*/ 	.word	0x05000029


	//   ....[53]....
        /*0244*/ 	.word	0x05000013


	//   ....[54]....
        /*0248*/ 	.word	0x05000012


	//   ....[55]....
        /*024c*/ 	.word	0x05000015


	//   ....[56]....
        /*0250*/ 	.word	0x05000017


	//   ....[57]....
        /*0254*/ 	.word	0x05000018


	//   ....[58]....
        /*0258*/ 	.word	0x05000014


	//   ....[59]....
        /*025c*/ 	.word	0x0500000e


	//   ....[60]....
        /*0260*/ 	.word	0x0500002b


	//   ....[61]....
        /*0264*/ 	.word	0x05000022


	//   ....[62]....
        /*0268*/ 	.word	0x05000021


	//   ....[63]....
        /*026c*/ 	.word	0x05000027


	//   ....[64]....
        /*0270*/ 	.word	0x05000028


	//   ....[65]....
        /*0274*/ 	.word	0x05000020


	//   ....[66]....
        /*0278*/ 	.word	0x05000023


	//   ....[67]....
        /*027c*/ 	.word	0x0500001e


	//   ....[68]....
        /*0280*/ 	.word	0x0500001a


	//   ....[69]....
        /*0284*/ 	.word	0x0500001a


	//   ....[70]....
        /*0288*/ 	.word	0x0500001a


	//   ....[71]....
        /*028c*/ 	.word	0x0500001a


	//   ....[72]....
        /*0290*/ 	.word	0x0500001a


	//   ....[73]....
        /*0294*/ 	.word	0x0500001a


	//   ....[74]....
        /*0298*/ 	.word	0x0500001a


	//   ....[75]....
        /*029c*/ 	.word	0x0500001a


	//   ....[76]....
        /*02a0*/ 	.word	0x0500001a


	//   ....[77]....
        /*02a4*/ 	.word	0x0500001a


	//   ....[78]....
        /*02a8*/ 	.word	0x0500001a


	//   ....[79]....
        /*02ac*/ 	.word	0x0500001a


	//   ....[80]....
        /*02b0*/ 	.word	0x0500001a


	//   ....[81]....
        /*02b4*/ 	.word	0x0500001a


	//   ....[82]....
        /*02b8*/ 	.word	0x0500001a


	//   ....[83]....
        /*02bc*/ 	.word	0x0500001a


	//   ....[84]....
        /*02c0*/ 	.word	0x0500001a


	//   ....[85]....
        /*02c4*/ 	.word	0x0500001a


	//   ....[86]....
        /*02c8*/ 	.word	0x0500001a


	//   ....[87]....
        /*02cc*/ 	.word	0x0500001a


	//   ....[88]....
        /*02d0*/ 	.word	0x0500001a


	//   ....[89]....
        /*02d4*/ 	.word	0x0500001a


	//   ....[90]....
        /*02d8*/ 	.word	0x0500001a


	//   ....[91]....
        /*02dc*/ 	.word	0x0500001a


	//   ....[92]....
        /*02e0*/ 	.word	0x0500001a


	//   ....[93]....
        /*02e4*/ 	.word	0x0500001a


	//   ....[94]....
        /*02e8*/ 	.word	0x0500001a


	//   ....[95]....
        /*02ec*/ 	.word	0x0500001a


	//   ....[96]....
        /*02f0*/ 	.word	0x0500001a


	//   ....[97]....
        /*02f4*/ 	.word	0x0500001a


	//   ....[98]....
        /*02f8*/ 	.word	0x0500001a


	//   ....[99]....
        /*02fc*/ 	.word	0x0500001a


	//   ....[100]....
        /*0300*/ 	.word	0x0500001a


	//   ....[101]....
        /*0304*/ 	.word	0x0500001a


	//   ....[102]....
        /*0308*/ 	.word	0x0500001a


	//   ....[103]....
        /*030c*/ 	.word	0x0500001a


	//   ....[104]....
        /*0310*/ 	.word	0x0500001a


	//   ....[105]....
        /*0314*/ 	.word	0x0500001a


	//   ....[106]....
        /*0318*/ 	.word	0x0500001a


	//   ....[107]....
        /*031c*/ 	.word	0x0500001a


	//   ....[108]....
        /*0320*/ 	.word	0x0500001a


	//   ....[109]....
        /*0324*/ 	.word	0x0500001a


	//   ....[110]....
        /*0328*/ 	.word	0x0500001a


	//   ....[111]....
        /*032c*/ 	.word	0x0500001a


	//   ....[112]....
        /*0330*/ 	.word	0x0500001a


	//   ....[113]....
        /*0334*/ 	.word	0x0500001a


	//   ....[114]....
        /*0338*/ 	.word	0x0500001a


	//   ....[115]....
        /*033c*/ 	.word	0x0500001a


	//   ....[116]....
        /*0340*/ 	.word	0x0500001a


	//   ....[117]....
        /*0344*/ 	.word	0x0500001a


	//   ....[118]....
        /*0348*/ 	.word	0x0500001a


	//   ....[119]....
        /*034c*/ 	.word	0x0500001a


	//   ....[120]....
        /*0350*/ 	.word	0x0500001a


	//   ....[121]....
        /*0354*/ 	.word	0x0500001a


	//   ....[122]....
        /*0358*/ 	.word	0x0500001a


	//   ....[123]....
        /*035c*/ 	.word	0x0500001a


	//----- nvinfo : EIATTR_COOP_GROUP_INSTR_OFFSETS
	.align		4
.L_2119:
        /*0360*/ 	.byte	0x04, 0x28
        /*0362*/ 	.short	(.L_2121 - .L_2120)


	//   ....[0]....
.L_2120:
        /*0364*/ 	.word	0x00002e40


	//   ....[1]....
        /*0368*/ 	.word	0x00002e70


	//   ....[2]....
        /*036c*/ 	.word	0x00002ea0


	//   ....[3]....
        /*0370*/ 	.word	0x00002eb0


	//   ....[4]....
        /*0374*/ 	.word	0x000034e0


	//   ....[5]....
        /*0378*/ 	.word	0x00003500


	//   ....[6]....
        /*037c*/ 	.word	0x00003520


	//   ....[7]....
        /*0380*/ 	.word	0x00003540


	//   ....[8]....
        /*0384*/ 	.word	0x00003560


	//   ....[9]....
        /*0388*/ 	.word	0x00003580


	//   ....[10]....
        /*038c*/ 	.word	0x000035a0


	//   ....[11]....
        /*0390*/ 	.word	0x000035c0


	//   ....[12]....
        /*0394*/ 	.word	0x00004c50


	//   ....[13]....
        /*0398*/ 	.word	0x00004c80


	//   ....[14]....
        /*039c*/ 	.word	0x00004cc0


	//   ....[15]....
        /*03a0*/ 	.word	0x00004ce0


	//   ....[16]....
        /*03a4*/ 	.word	0x00004d10


	//   ....[17]....
        /*03a8*/ 	.word	0x00004d20


	//   ....[18]....
        /*03ac*/ 	.word	0x00004d50


	//   ....[19]....
        /*03b0*/ 	.word	0x00004d60


	//   ....[20]....
        /*03b4*/ 	.word	0x00004f30


	//   ....[21]....
        /*03b8*/ 	.word	0x00004f60


	//   ....[22]....
        /*03bc*/ 	.word	0x00004fa0


	//   ....[23]....
        /*03c0*/ 	.word	0x00004fc0


	//   ....[24]....
        /*03c4*/ 	.word	0x00004ff0


	//   ....[25]....
        /*03c8*/ 	.word	0x00005000


	//   ....[26]....
        /*03cc*/ 	.word	0x00005030


	//   ....[27]....
        /*03d0*/ 	.word	0x00005040


	//   ....[28]....
        /*03d4*/ 	.word	0x000051b0


	//   ....[29]....
        /*03d8*/ 	.word	0x000051e0


	//   ....[30]....
        /*03dc*/ 	.word	0x00005230


	//   ....[31]....
        /*03e0*/ 	.word	0x00005250


	//   ....[32]....
        /*03e4*/ 	.word	0x00005280


	//   ....[33]....
        /*03e8*/ 	.word	0x00005290


	//   ....[34]....
        /*03ec*/ 	.word	0x000052c0


	//   ....[35]....
        /*03f0*/ 	.word	0x000052d0


	//   ....[36]....
        /*03f4*/ 	.word	0x00005590


	//   ....[37]....
        /*03f8*/ 	.word	0x000055c0


	//   ....[38]....
        /*03fc*/ 	.word	0x000056c0


	//   ....[39]....
        /*0400*/ 	.word	0x00005710


	//   ....[40]....
        /*0404*/ 	.word	0x00005740


	//   ....[41]....
        /*0408*/ 	.word	0x00005770


	//   ....[42]....
        /*040c*/ 	.word	0x00005790


	//   ....[43]....
        /*0410*/ 	.word	0x000057c0


	//   ....[44]....
        /*0414*/ 	.word	0x000057e0


	//   ....[45]....
        /*0418*/ 	.word	0x00005810


	//   ....[46]....
        /*041c*/ 	.word	0x00005890


	//   ....[47]....
        /*0420*/ 	.word	0x000058d0


	//   ....[48]....
        /*0424*/ 	.word	0x00005900


	//   ....[49]....
        /*0428*/ 	.word	0x00005910


	//   ....[50]....
        /*042c*/ 	.word	0x00005930


	//   ....[51]....
        /*0430*/ 	.word	0x00005950


	//   ....[52]....
        /*0434*/ 	.word	0x00005980


	//   ....[53]....
        /*0438*/ 	.word	0x000059c0


	//   ....[54]....
        /*043c*/ 	.word	0x000059f0


	//   ....[55]....
        /*0440*/ 	.word	0x00005a10


	//   ....[56]....
        /*0444*/ 	.word	0x00005a40


	//   ....[57]....
        /*0448*/ 	.word	0x00005a70


	//   ....[58]....
        /*044c*/ 	.word	0x00005a90


	//   ....[59]....
        /*0450*/ 	.word	0x00005ab0


	//   ....[60]....
        /*0454*/ 	.word	0x00005ae0


	//   ....[61]....
        /*0458*/ 	.word	0x00005b20


	//   ....[62]....
        /*045c*/ 	.word	0x00005b40


	//   ....[63]....
        /*0460*/ 	.word	0x00005b70


	//   ....[64]....
        /*0464*/ 	.word	0x00005b90


	//   ....[65]....
        /*0468*/ 	.word	0x00005bc0


	//   ....[66]....
        /*046c*/ 	.word	0x00005c70


	//   ....[67]....
        /*0470*/ 	.word	0x00005d70


	//   ....[68]....
        /*0474*/ 	.word	0x00005f20


	//   ....[69]....
        /*0478*/ 	.word	0x00005f70


	//   ....[70]....
        /*047c*/ 	.word	0x00005fe0


	//   ....[71]....
        /*0480*/ 	.word	0x00006040


	//   ....[72]....
        /*0484*/ 	.word	0x000060b0


	//   ....[73]....
        /*0488*/ 	.word	0x00006110


	//   ....[74]....
        /*048c*/ 	.word	0x00006180


	//   ....[75]....
        /*0490*/ 	.word	0x000061e0


	//   ....[76]....
        /*0494*/ 	.word	0x00006280


	//   ....[77]....
        /*0498*/ 	.word	0x00006310


	//   ....[78]....
        /*049c*/ 	.word	0x00006380


	//   ....[79]....
        /*04a0*/ 	.word	0x000063e0


	//   ....[80]....
        /*04a4*/ 	.word	0x00006450


	//   ....[81]....
        /*04a8*/ 	.word	0x000064b0


	//   ....[82]....
        /*04ac*/ 	.word	0x00006520


	//   ....[83]....
        /*04b0*/ 	.word	0x00006580


	//   ....[84]....
        /*04b4*/ 	.word	0x00006620


	//   ....[85]....
        /*04b8*/ 	.word	0x000066b0


	//   ....[86]....
        /*04bc*/ 	.word	0x00006720


	//   ....[87]....
        /*04c0*/ 	.word	0x00006780


	//   ....[88]....
        /*04c4*/ 	.word	0x000067f0


	//   ....[89]....
        /*04c8*/ 	.word	0x00006850


	//   ....[90]....
        /*04cc*/ 	.word	0x000068c0


	//   ....[91]....
        /*04d0*/ 	.word	0x00006920


	//   ....[92]....
        /*04d4*/ 	.word	0x000069c0


	//   ....[93]....
        /*04d8*/ 	.word	0x00006a80


	//   ....[94]....
        /*04dc*/ 	.word	0x00006b80


	//   ....[95]....
        /*04e0*/ 	.word	0x00006bd0


	//   ....[96]....
        /*04e4*/ 	.word	0x00006ca0


	//   ....[97]....
        /*04e8*/ 	.word	0x00006d10


	//   ....[98]....
        /*04ec*/ 	.word	0x00006da0


	//   ....[99]....
        /*04f0*/ 	.word	0x00006df0


	//   ....[100]....
        /*04f4*/ 	.word	0x00006e60


	//   ....[101]....
        /*04f8*/ 	.word	0x00006ec0


	//   ....[102]....
        /*04fc*/ 	.word	0x00006f30


	//   ....[103]....
        /*0500*/ 	.word	0x00006f90


	//   ....[104]....
        /*0504*/ 	.word	0x00007000


	//   ....[105]....
        /*0508*/ 	.word	0x00007060


	//   ....[106]....
        /*050c*/ 	.word	0x000070e0


	//   ....[107]....
        /*0510*/ 	.word	0x00007150


	//   ....[108]....
        /*0514*/ 	.word	0x000071c0


	//   ....[109]....
        /*0518*/ 	.word	0x00007220


	//   ....[110]....
        /*051c*/ 	.word	0x000072a0


	//   ....[111]....
        /*0520*/ 	.word	0x00007320


	//   ....[112]....
        /*0524*/ 	.word	0x000073c0


	//   ....[113]....
        /*0528*/ 	.word	0x00007430


	//   ....[114]....
        /*052c*/ 	.word	0x000074c0


	//   ....[115]....
        /*0530*/ 	.word	0x00007550


	//   ....[116]....
        /*0534*/ 	.word	0x000075c0


	//   ....[117]....
        /*0538*/ 	.word	0x00007620


	//   ....[118]....
        /*053c*/ 	.word	0x00007690


	//   ....[119]....
        /*0540*/ 	.word	0x00007710


	//   ....[120]....
        /*0544*/ 	.word	0x000077d0


	//   ....[121]....
        /*0548*/ 	.word	0x000078a0


	//   ....[122]....
        /*054c*/ 	.word	0x00007980


	//   ....[123]....
        /*0550*/ 	.word	0x00007a30


	//----- nvinfo : EIATTR_EXIT_INSTR_OFFSETS
	.align		4
.L_2121:
        /*0554*/ 	.byte	0x04, 0x1c
        /*0556*/ 	.short	(.L_2123 - .L_2122)


	//   ....[0]....
.L_2122:
        /*0558*/ 	.word	0x00003c80


	//   ....[1]....
        /*055c*/ 	.word	0x00005ec0


	//----- nvinfo : EIATTR_MAX_THREADS
	.align		4
.L_2123:
        /*0560*/ 	.byte	0x04, 0x05
        /*0562*/ 	.short	(.L_2125 - .L_2124)
.L_2124:
        /*0564*/ 	.word	0x00000140
        /*0568*/ 	.word	0x00000001
        /*056c*/ 	.word	0x00000001


	//----- nvinfo : EIATTR_CRS_STACK_SIZE
	.align		4
.L_2125:
        /*0570*/ 	.byte	0x04, 0x1e
        /*0572*/ 	.short	(.L_2127 - .L_2126)
.L_2126:
        /*0574*/ 	.word	0x00000000


	//----- nvinfo : EIATTR_CBANK_PARAM_SIZE
	.align		4
.L_2127:
        /*0578*/ 	.byte	0x03, 0x19
        /*057a*/ 	.short	0x0060


	//----- nvinfo : EIATTR_PARAM_CBANK
	.align		4
        /*057c*/ 	.byte	0x04, 0x0a
        /*057e*/ 	.short	(.L_2129 - .L_2128)
	.align		4
.L_2128:
        /*0580*/ 	.word	index@(.nv.constant0._ZN13group_norm_v218gn_bwd_cuda_kernelI6__halfLi320ELi3ELi16ELi80ELi256ELb1ELb1ELi16ELi320ELi320ELi4ELb1ELi20ELb0ELb0ELNS_15WgradSyncMethodE3ENS_16CompileConditionILi900EEEEEvPT_S6_S6_PKS5_S8_S8_S8_PKfflPfPj)
        /*0584*/ 	.short	0x0210
        /*0586*/ 	.short	0x0060


	//----- nvinfo : EIATTR_SW_WAR
	.align		4
.L_2129:
        /*0588*/ 	.byte	0x04, 0x36
        /*058a*/ 	.short	(.L_2131 - .L_2130)
.L_2130:
        /*058c*/ 	.word	0x00000008
.L_2131:


//--------------------- .nv.info._ZN13group_norm_v218gn_bwd_cuda_kernelI6__halfLi320ELi1ELi16ELi80ELi256ELb1ELb1ELi32ELi320ELi320ELi4ELb1ELi16ELb0ELb0ELNS_15WgradSyncMethodE3ENS_16CompileConditionILi900EEEEEvPT_S6_S6_PKS5_S8_S8_S8_PKfflPfPj --------------------------
	.section	.nv.info._ZN13group_norm_v218gn_bwd_cuda_kernelI6__halfLi320ELi1ELi16ELi80ELi256ELb1ELb1ELi32ELi320ELi320ELi4ELb1ELi16ELb0ELb0ELNS_15WgradSyncMethodE3ENS_16CompileConditionILi900EEEEEvPT_S6_S6_PKS5_S8_S8_S8_PKfflPfPj,"",@"SHT_CUDA_INFO"
	.sectionflags	@""
	.align	4


	//----- nvinfo : EIATTR_CUDA_API_VERSION
	.align		4
        /*0000*/ 	.byte	0x04, 0x37
        /*0002*/ 	.short	(.L_2133 - .L_2132)
.L_2132:
        /*0004*/ 	.word	0x00000082


	//----- nvinfo : EIATTR_KPARAM_INFO
	.align		4
.L_2133:
        /*0008*/ 	.byte	0x04, 0x17
        /*000a*/ 	.short	(.L_2135 - .L_2134)
.L_2134:
        /*000c*/ 	.word	0x00000000
        /*0010*/ 	.short	0x000b
        /*0012*/ 	.short	0x0058
        /*0014*/ 	.byte	0x00, 0xf0, 0x21, 0x00


	//----- nvinfo : EIATTR_KPARAM_INFO
	.align		4
.L_2135:
        /*0018*/ 	.byte	0x04, 0x17
        /*001a*/ 	.short	(.L_2137 - .L_2136)
.L_2136:
        /*001c*/ 	.word	0x00000000
        /*0020*/ 	.short	0x000a
        /*0022*/ 	.short	0x0050
        /*0024*/ 	.byte	0x00, 0xf0, 0x21, 0x00


	//----- nvinfo : EIATTR_KPARAM_INFO
	.align		4
.L_2137:
        /*0028*/ 	.byte	0x04, 0x17
        /*002a*/ 	.short	(.L_2139 - .L_2138)
.L_2138:
        /*002c*/ 	.word	0x00000000
        /*0030*/ 	.short	0x0009
        /*0032*/ 	.short	0x0048
        /*0034*/ 	.byte	0x00, 0xf0, 0x21, 0x00


	//----- nvinfo : EIATTR_KPARAM_INFO
	.align		4
.L_2139:
        /*0038*/ 	.byte	0x04, 0x17
        /*003a*/ 	.short	(.L_2141 - .L_2140)
.L_2140:
        /*003c*/ 	.word	0x00000000
        /*0040*/ 	.short	0x0008
        /*0042*/ 	.short	0x0040
        /*0044*/ 	.byte	0x00, 0xf0, 0x11, 0x00


	//----- nvinfo : EIATTR_KPARAM_INFO
	.align		4
.L_2141:
        /*0048*/ 	.byte	0x04, 0x17
        /*004a*/ 	.short	(.L_2143 - .L_2142)
.L_2142:
        /*004c*/ 	.word	0x00000000
        /*0050*/ 	.short	0x0007
        /*0052*/ 	.short	0x0038
        /*0054*/ 	.byte	0x00, 0xf0, 0x21, 0x00


	//----- nvinfo : EIATTR_KPARAM_INFO
	.align		4
.L_2143:
        /*0058*/ 	.byte	0x04, 0x17
        /*005a*/ 	.short	(.L_2145 - .L_2144)
.L_2144:
        /*005c*/ 	.word	0x00000000
        /*0060*/ 	.short	0x0006
        /*0062*/ 	.short	0x0030
        /*0064*/ 	.byte	0x00, 0xf0, 0x21, 0x00


	//----- nvinfo : EIATTR_KPARAM_INFO
	.align		4
.L_2145:
        /*0068*/ 	.byte	0x04, 0x17
        /*006a*/ 	.short	(.L_2147 - .L_2146)
.L_2146:
        /*006c*/ 	.word	0x00000000
        /*0070*/ 	.short	0x0005
        /*0072*/ 	.short	0x0028
        /*0074*/ 	.byte	0x00, 0xf0, 0x21, 0x00


	//----- nvinfo : EIATTR_KPARAM_INFO
	.align		4
.L_2147:
        /*0078*/ 	.byte	0x04, 0x17
        /*007a*/ 	.short	(.L_2149 - .L_2148)
.L_2148:
        /*007c*/ 	.word	0x00000000
        /*0080*/ 	.short	0x0004
        /*0082*/ 	.short	0x0020
        /*0084*/ 	.byte	0x00, 0xf0, 0x21, 0x00


	//----- nvinfo : EIATTR_KPARAM_INFO
	.align		4
.L_2149:
        /*0088*/ 	.byte	0x04, 0x17
        /*008a*/ 	.short	(.L_2151 - .L_2150)
.L_2150:
        /*008c*/ 	.word	0x00000000
        /*0090*/ 	.short	0x0003
        /*0092*/ 	.short	0x0018
        /*0094*/ 	.byte	0x00, 0xf0, 0x21, 0x00


	//----- nvinfo : EIATTR_KPARAM_INFO
	.align		4
.L_2151:
        /*0098*/ 	.byte	0x04, 0x17
        /*009a*/ 	.short	(.L_2153 - .L_2152)
.L_2152:
        /*009c*/ 	.word	0x00000000
        /*00a0*/ 	.short	0x0002
        /*00a2*/ 	.short	0x0010
        /*00a4*/ 	.byte	0x00, 0xf0, 0x21, 0x00


	//----- nvinfo : EIATTR_KPARAM_INFO
	.align		4
.L_2153:
        /*00a8*/ 	.byte	0x04, 0x17
        /*00aa*/ 	.short	(.L_2155 - .L_2154)
.L_2154:
        /*00ac*/ 	.word	0x00000000
        /*00b0*/ 	.short	0x0001
        /*00b2*/ 	.short	0x0008
        /*00b4*/ 	.byte	0x00, 0xf0, 0x21, 0x00


	//----- nvinfo : EIATTR_KPARAM_INFO
	.align		4
.L_2155:
        /*00b8*/ 	.byte	0x04, 0x17
        /*00ba*/ 	.short	(.L_2157 - .L_2156)
.L_2156:
        /*00bc*/ 	.word	0x00000000
        /*00c0*/ 	.short	0x0000
        /*00c2*/ 	.short	0x0000
        /*00c4*/ 	.byte	0x00, 0xf0, 0x21, 0x00


	//----- nvinfo : EIATTR_SPARSE_MMA_MASK
	.align		4
.L_2157:
        /*00c8*/ 	.byte	0x03, 0x50
        /*00ca*/ 	.short	0x0000


	//----- nvinfo : EIATTR_MAXREG_COUNT
	.align		4
        /*00cc*/ 	.byte	0x03, 0x1b
        /*00ce*/ 	.short	0x00a8


	//----- nvinfo : EIATTR_NUM_BARRIERS
	.align		4
        /*00d0*/ 	.byte	0x02, 0x4c
        /*00d2*/ 	.byte	0x01
	.zero		1


	//----- nvinfo : EIATTR_MERCURY_ISA_VERSION
	.align		4
        /*00d4*/ 	.byte	0x03, 0x5f
        /*00d6*/ 	.short	0x0101


	//----- nvinfo : EIATTR_COOP_GROUP_MASK_REGIDS
	.align		4
        /*00d8*/ 	.byte	0x04, 0x29
        /*00da*/ 	.short	(.L_2159 - .L_2158)


	//   ....[0]....
.L_2158:
        /*00dc*/ 	.word	0xffffffff


	//   ....[1]....
        /*00e0*/ 	.word	0xffffffff


	//   ....[2]....
        /*00e4*/ 	.word	0xffffffff


	//   ....[3]....
        /*00e8*/ 	.word	0xffffffff


	//   ....[4]....
        /*00ec*/ 	.word	0xffffffff


	//   ....[5]....
        /*00f0*/ 	.word	0xffffffff


	//   ....[6]....
        /*00f4*/ 	.word	0xffffffff


	//   ....[7]....
        /*00f8*/ 	.word	0xffffffff


	//   ....[8]....
        /*00fc*/ 	.word	0xffffffff


	//   ....[9]....
        /*0100*/ 	.word	0xffffffff


	//   ....[10]....
        /*0104*/ 	.word	0x0500001c


	//   ....[11]....
        /*0108*/ 	.word	0x0500001b


	//   ....[12]....
        /*010c*/ 	.word	0x0500001d


	//   ....[13]....
        /*0110*/ 	.word	0x0500001e


	//   ....[14]....
        /*0114*/ 	.word	0x05000020


	//   ....[15]....
        /*0118*/ 	.word	0x0500001f


	//   ....[16]....
        /*011c*/ 	.word	0x05000021


	//   ....[17]....
        /*0120*/ 	.word	0x05000016


	//   ....[18]....
        /*0124*/ 	.word	0x05000020


	//   ....[19]....
        /*0128*/ 	.word	0x0500001f


	//   ....[20]....
        /*012c*/ 	.word	0x05000021


	//   ....[21]....
        /*0130*/ 	.word	0x05000026


	//   ....[22]....
        /*0134*/ 	.word	0x05000028


	//   ....[23]....
        /*0138*/ 	.word	0x05000025


	//   ....[24]....
        /*013c*/ 	.word	0x05000027


	//   ....[25]....
        /*0140*/ 	.word	0x0500001a


	//   ....[26]....
        /*0144*/ 	.word	0x05000020


	//   ....[27]....
        /*0148*/ 	.word	0x0500001f


	//   ....[28]....
        /*014c*/ 	.word	0x05000021


	//   ....[29]....
        /*0150*/ 	.word	0x05000026


	//   ....[30]....
        /*0154*/ 	.word	0x05000028


	//   ....[31]....
        /*0158*/ 	.word	0x05000025


	//   ....[32]....
        /*015c*/ 	.word	0x05000027


	//   ....[33]....
        /*0160*/ 	.word	0x0500001a


	//   ....[34]....
        /*0164*/ 	.word	0x0500001b


	//   ....[35]....
        /*0168*/ 	.word	0x0500002e


	//   ....[36]....
        /*016c*/ 	.word	0x0500001c


	//   ....[37]....
        /*0170*/ 	.word	0x0500001e


	//   ....[38]....
        /*0174*/ 	.word	0x05000032


	//   ....[39]....
        /*0178*/ 	.word	0x05000030


	//   ....[40]....
        /*017c*/ 	.word	0x0500001c


	//   ....[41]....
        /*0180*/ 	.word	0x0500001e


	//   ....[42]....
        /*0184*/ 	.word	0x0500002b


	//   ....[43]....
        /*0188*/ 	.word	0x0500001b


	//   ....[44]....
        /*018c*/ 	.word	0x0500001f


	//   ....[45]....
        /*0190*/ 	.word	0x0500002f


	//   ....[46]....
        /*0194*/ 	.word	0x0500002d


	//   ....[47]....
        /*0198*/ 	.word	0x05000030


	//   ....[48]....
        /*019c*/ 	.word	0x05000017


	//   ....[49]....
        /*01a0*/ 	.word	0x05000032


	//   ....[50]....
        /*01a4*/ 	.word	0x05000027


	//   ....[51]....
        /*01a8*/ 	.word	0x05000018


	//   ....[52]....
        /*01ac*/ 	.word	0x05000030


	//   ....[53]....
        /*01b0*/ 	.word	0x05000034


	//   ....[54]....
        /*01b4*/ 	.word	0x0500002a


	//   ....[55]....
        /*01b8*/ 	.word	0x05000029


	//   ....[56]....
        /*01bc*/ 	.word	0x0500001f


	//   ....[57]....
        /*01c0*/ 	.word	0x0500001c


	//   ....[58]....
        /*01c4*/ 	.word	0x0500001e


	//   ....[59]....
        /*01c8*/ 	.word	0x0500001d


	//   ....[60]....
        /*01cc*/ 	.word	0x05000021


	//   ....[61]....
        /*01d0*/ 	.word	0x0500002a


	//   ....[62]....
        /*01d4*/ 	.word	0x0500002e


	//   ....[63]....
        /*01d8*/ 	.word	0x0500002c


	//   ....[64]....
        /*01dc*/ 	.word	0x0500001e


	//   ....[65]....
        /*01e0*/ 	.word	0x0500001a


	//   ....[66]....
        /*01e4*/ 	.word	0x0500002d


	//   ....[67]....
        /*01e8*/ 	.word	0x0500002d


	//   ....[68]....
        /*01ec*/ 	.word	0x0500002d


	//   ....[69]....
        /*01f0*/ 	.word	0x0500002d


	//   ....[70]....
        /*01f4*/ 	.word	0x0500002d


	//   ....[71]....
        /*01f8*/ 	.word	0x0500002d


	//   ....[72]....
        /*01fc*/ 	.word	0x0500002d


	//   ....[73]....
        /*0200*/ 	.word	0x0500002d


	//   ....[74]....
        /*0204*/ 	.word	0x0500002d


	//   ....[75]....
        /*0208*/ 	.word	0x0500002d


	//   ....[76]....
        /*020c*/ 	.word	0x0500002d


	//   ....[77]....
        /*0210*/ 	.word	0x0500002d


	//   ....[78]....
        /*0214*/ 	.word	0x0500002d


	//   ....[79]....
        /*0218*/ 	.word	0x0500002d


	//   ....[80]....
        /*021c*/ 	.word	0x0500002d


	//   ....[81]....
        /*0220*/ 	.word	0x0500002d


	//   ....[82]....
        /*0224*/ 	.word	0x0500002d


	//   ....[83]....
        /*0228*/ 	.word	0x0500002d


	//   ....[84]....
        /*022c*/ 	.word	0x0500002d


	//   ....[85]....
        /*0230*/ 	.word	0x0500002d


	//   ....[86]....
        /*0234*/ 	.word	0x0500002d


	//   ....[87]....
        /*0238*/ 	.word	0x0500002d


	//   ....[88]....
        /*023c*/ 	.word	0x0500002d


	//   ....[89]....
        /*0240*/ 	.word	0x0500002d


	//   ....[90]....
        /*0244*/ 	.word	0x0500002d


	//   ....[91]....
        /*0248*/ 	.word	0x0500002d


	//   ....[92]....
        /*024c*/ 	.word	0x0500002d


	//   ....[93]....
        /*0250*/ 	.word	0x0500002d


	//   ....[94]....
        /*0254*/ 	.word	0x0500002d


	//   ....[95]....
        /*0258*/ 	.word	0x0500002d


	//   ....[96]....
        /*025c*/ 	.word	0x0500002d


	//   ....[97]....
        /*0260*/ 	.word	0x0500002d


	//   ....[98]....
        /*0264*/ 	.word	0x0500002d


	//   ....[99]....
        /*0268*/ 	.word	0x0500002d


	//   ....[100]....
        /*026c*/ 	.word	0x0500002d


	//   ....[101]....
        /*0270*/ 	.word	0x0500002d


	//   ....[102]....
        /*0274*/ 	.word	0x0500002d


	//   ....[103]....
        /*0278*/ 	.word	0x0500002d


	//   ....[104]....
        /*027c*/ 	.word	0x0500002d


	//   ....[105]....
        /*0280*/ 	.word	0x0500002d


	//   ....[106]....
        /*0284*/ 	.word	0x0500002d


	//   ....[107]....
        /*0288*/ 	.word	0x0500002d


	//   ....[108]....
        /*028c*/ 	.word	0x0500002d


	//   ....[109]....
        /*0290*/ 	.word	0x0500002d


	//   ....[110]....
        /*0294*/ 	.word	0x0500002d


	//   ....[111]....
        /*0298*/ 	.word	0x0500002d


	//   ....[112]....
        /*029c*/ 	.word	0x0500002d


	//   ....[113]....
        /*02a0*/ 	.word	0x0500002d


	//   ....[114]....
        /*02a4*/ 	.word	0x0500002d


	//   ....[115]....
        /*02a8*/ 	.word	0x0500002d


	//   ....[116]....
        /*02ac*/ 	.word	0x0500002d


	//   ....[117]....
        /*02b0*/ 	.word	0x0500002d


	//   ....[118]....
        /*02b4*/ 	.word	0x0500002d


	//   ....[119]....
        /*02b8*/ 	.word	0x0500002d


	//   ....[120]....
        /*02bc*/ 	.word	0x0500002d


	//   ....[121]....
        /*02c0*/ 	.word	0x0500002d


	//----- nvinfo : EIATTR_COOP_GROUP_INSTR_OFFSETS
	.align		4
.L_2159:
        /*02c4*/ 	.byte	0x04, 0x28
        /*02c6*/ 	.short	(.L_2161 - .L_2160)


	//   ....[0]....
.L_2160:
        /*02c8*/ 	.word	0x00003fd0


	//   ....[1]....
        /*02cc*/ 	.word	0x00004010


	//   ....[2]....
        /*02d0*/ 	.word	0x00004050


	//   ....[3]....
        /*02d4*/ 	.word	0x00004060


	//   ....[4]....
        /*02d8*/ 	.word	0x00004580


	//   ....[5]....
        /*02dc*/ 	.word	0x00004590


	//   ....[6]....
        /*02e0*/ 	.word	0x000045c0


	//   ....[7]....
        /*02e4*/ 	.word	0x000045f0


	//   ....[8]....
        /*02e8*/ 	.word	0x00004660


	//   ....[9]....
        /*02ec*/ 	.word	0x00004670


	//   ....[10]....
        /*02f0*/ 	.word	0x00006290


	//   ....[11]....
        /*02f4*/ 	.word	0x000062c0


	//   ....[12]....
        /*02f8*/ 	.word	0x00006310


	//   ....[13]....
        /*02fc*/ 	.word	0x00006330


	//   ....[14]....
        /*0300*/ 	.word	0x00006360


	//   ....[15]....
        /*0304*/ 	.word	0x00006370


	//   ....[16]....
        /*0308*/ 	.word	0x000063a0


	//   ....[17]....
        /*030c*/ 	.word	0x000063b0


	//   ....[18]....
        /*0310*/ 	.word	0x00006550


	//   ....[19]....
        /*0314*/ 	.word	0x00006580


	//   ....[20]....
        /*0318*/ 	.word	0x000065d0


	//   ....[21]....
        /*031c*/ 	.word	0x000065f0


	//   ....[22]....
        /*0320*/ 	.word	0x00006620


	//   ....[23]....
        /*0324*/ 	.word	0x00006630


	//   ....[24]....
        /*0328*/ 	.word	0x00006660


	//   ....[25]....
        /*032c*/ 	.word	0x00006670


	//   ....[26]....
        /*0330*/ 	.word	0x000067f0


	//   ....[27]....
        /*0334*/ 	.word	0x00006820


	//   ....[28]....
        /*0338*/ 	.word	0x00006870


	//   ....[29]....
        /*033c*/ 	.word	0x00006890


	//   ....[30]....
        /*0340*/ 	.word	0x000068c0


	//   ....[31]....
        /*0344*/ 	.word	0x000068d0


	//   ....[32]....
        /*0348*/ 	.word	0x00006900


	//   ....[33]....
        /*034c*/ 	.word	0x00006910


	//   ....[34]....
        /*0350*/ 	.word	0x00006c10


	//   ....[35]....
        /*0354*/ 	.word	0x00006d10


	//   ....[36]....
        /*0358*/ 	.word	0x00006d30


	//   ....[37]....
        /*035c*/ 	.word	0x00006d50


	//   ....[38]....
        /*0360*/ 	.word	0x00006d80


	//   ....[39]....
        /*0364*/ 	.word	0x00006d90


	//   ....[40]....
        /*0368*/ 	.word	0x00006dc0


	//   ....[41]....
        /*036c*/ 	.word	0x00006de0


	//   ....[42]....
        /*0370*/ 	.word	0x00006e00


	//   ....[43]....
        /*0374*/ 	.word	0x00006e20


	//   ....[44]....
        /*0378*/ 	.word	0x00006e40


	//   ....[45]....
        /*037c*/ 	.word	0x00006e60


	//   ....[46]....
        /*0380*/ 	.word	0x00006e80


	//   ....[47]....
        /*0384*/ 	.word	0x00006ea0


	//   ....[48]....
        /*0388*/ 	.word	0x00006ee0


	//   ....[49]....
        /*038c*/ 	.word	0x00006f10


	//   ....[50]....
        /*0390*/ 	.word	0x00006f30


	//   ....[51]....
        /*0394*/ 	.word	0x00006f60


	//   ....[52]....
        /*0398*/ 	.word	0x00006f80


	//   ....[53]....
        /*039c*/ 	.word	0x00006fb0


	//   ....[54]....
        /*03a0*/ 	.word	0x00006fc0


	//   ....[55]....
        /*03a4*/ 	.word	0x00006fd0


	//   ....[56]....
        /*03a8*/ 	.word	0x00007020


	//   ....[57]....
        /*03ac*/ 	.word	0x00007070


	//   ....[58]....
        /*03b0*/ 	.word	0x00007090


	//   ....[59]....
        /*03b4*/ 	.word	0x000070d0


	//   ....[60]....
        /*03b8*/ 	.word	0x00007110


	//   ....[61]....
        /*03bc*/ 	.word	0x00007120


	//   ....[62]....
        /*03c0*/ 	.word	0x00007130


	//   ....[63]....
        /*03c4*/ 	.word	0x00007150


	//   ....[64]....
        /*03c8*/ 	.word	0x000072c0


	//   ....[65]....
        /*03cc*/ 	.word	0x00007320


	//   ....[66]....
        /*03d0*/ 	.word	0x00007450


	//   ....[67]....
        /*03d4*/ 	.word	0x000074a0


	//   ....[68]....
        /*03d8*/ 	.word	0x00007510


	//   ....[69]....
        /*03dc*/ 	.word	0x00007570


	//   ....[70]....
        /*03e0*/ 	.word	0x000075e0


	//   ....[71]....
        /*03e4*/ 	.word	0x00007640


	//   ....[72]....
        /*03e8*/ 	.word	0x000076b0


	//   ....[73]....
        /*03ec*/ 	.word	0x00007710


	//   ....[74]....
        /*03f0*/ 	.word	0x000077c0


	//   ....[75]....
        /*03f4*/ 	.word	0x00007850


	//   ....[76]....
        /*03f8*/ 	.word	0x000078c0


	//   ....[77]....
        /*03fc*/ 	.word	0x00007920


	//   ....[78]....
        /*0400*/ 	.word	0x00007990


	//   ....[79]....
        /*0404*/ 	.word	0x000079f0


	//   ....[80]....
        /*0408*/ 	.word	0x00007a60


	//   ....[81]....
        /*040c*/ 	.word	0x00007ac0


	//   ....[82]....
        /*0410*/ 	.word	0x00007b70


	//   ....[83]....
        /*0414*/ 	.word	0x00007c00


	//   ....[84]....
        /*0418*/ 	.word	0x00007c70


	//   ....[85]....
        /*041c*/ 	.word	0x00007cd0


	//   ....[86]....
        /*0420*/ 	.word	0x00007d40


	//   ....[87]....
        /*0424*/ 	.word	0x00007da0


	//   ....[88]....
        /*0428*/ 	.word	0x00007e10


	//   ....[89]....
        /*042c*/ 	.word	0x00007e70


	//   ....[90]....
        /*0430*/ 	.word	0x00007f20


	//   ....[91]....
        /*0434*/ 	.word	0x00007fe0


	//   ....[92]....
        /*0438*/ 	.word	0x00008110


	//   ....[93]....
        /*043c*/ 	.word	0x00008170


	//   ....[94]....
        /*0440*/ 	.word	0x00008200


	//   ....[95]....
        /*0444*/ 	.word	0x00008260


	//   ....[96]....
        /*0448*/ 	.word	0x000082e0


	//   ....[97]....
        /*044c*/ 	.word	0x00008390


	//   ....[98]....
        /*0450*/ 	.word	0x00008410


	//   ....[99]....
        /*0454*/ 	.word	0x00008490


	//   ....[100]....
        /*0458*/ 	.word	0x00008500


	//   ....[101]....
        /*045c*/ 	.word	0x00008560


	//   ....[102]....
        /*0460*/ 	.word	0x000085d0


	//   ....[103]....
        /*0464*/ 	.word	0x00008630


	//   ....[104]....
        /*0468*/ 	.word	0x00008700


	//   ....[105]....
        /*046c*/ 	.word	0x00008770


	//   ....[106]....
        /*0470*/ 	.word	0x00008830


	//   ....[107]....
        /*0474*/ 	.word	0x00008960


	//   ....[108]....
        /*0478*/ 	.word	0x000089d0


	//   ....[109]....
        /*047c*/ 	.word	0x00008a30


	//   ....[110]....
        /*0480*/ 	.word	0x00008aa0


	//   ....[111]....
        /*0484*/ 	.word	0x00008b00


	//   ....[112]....
        /*0488*/ 	.word	0x00008b70


	//   ....[113]....
        /*048c*/ 	.word	0x00008bd0


	//   ....[114]....
        /*0490*/ 	.word	0x00008c60


	//   ....[115]....
        /*0494*/ 	.word	0x00008ce0


	//   ....[116]....
        /*0498*/ 	.word	0x00008d50


	//   ....[117]....
        /*049c*/ 	.word	0x00008db0


	//   ....[118]....
        /*04a0*/ 	.word	0x00008e20


	//   ....[119]....
        /*04a4*/ 	.word	0x00008e80


	//   ....[120]....
        /*04a8*/ 	.word	0x00008ef0


	//   ....[121]....
        /*04ac*/ 	.word	0x00008f50


	//----- nvinfo : EIATTR_EXIT_INSTR_OFFSETS
	.align		4
.L_2161:
        /*04b0*/ 	.byte	0x04, 0x1c
        /*04b2*/ 	.short	(.L_2163 - .L_2162)


	//   ....[0]....
.L_2162:
        /*04b4*/ 	.word	0x00005280


	//   ....[1]....
        /*04b8*/ 	.word	0x000073f0


	//----- nvinfo : EIATTR_MAX_THREADS
	.align		4
.L_2163:
        /*04bc*/ 	.byte	0x04, 0x05
        /*04be*/ 	.short	(.L_2165 - .L_2164)
.L_2164:
        /*04c0*/ 	.word	0x00000140
        /*04c4*/ 	.word	0x00000001
        /*04c8*/ 	.word	0x00000001


	//----- nvinfo : EIATTR_CRS_STACK_SIZE
	.align		4
.L_2165:
        /*04cc*/ 	.byte	0x04, 0x1e
        /*04ce*/ 	.short	(.L_2167 - .L_2166)
.L_2166:
        /*04d0*/ 	.word	0x00000000


	//----- nvinfo : EIATTR_CBANK_PARAM_SIZE
	.align		4
.L_2167:
        /*04d4*/ 	.byte	0x03, 0x19
        /*04d6*/ 	.short	0x0060


	//----- nvinfo : EIATTR_PARAM_CBANK
	.align		4
        /*04d8*/ 	.byte	0x04, 0x0a
        /*04da*/ 	.short	(.L_2169 - .L_2168)
	.align		4
.L_2168:
        /*04dc*/ 	.word	index@(.nv.constant0._ZN13group_norm_v218gn_bwd_cuda_kernelI6__halfLi320ELi1ELi16ELi80ELi256ELb1ELb1ELi32ELi320ELi320ELi4ELb1ELi16ELb0ELb0ELNS_15WgradSyncMethodE3ENS_16CompileConditionILi900EEEEEvPT_S6_S6_PKS5_S8_S8_S8_PKfflPfPj)
        /*04e0*/ 	.short	0x0210
        /*04e2*/ 	.short	0x0060


	//----- nvinfo : EIATTR_SW_WAR
	.align		4
.L_2169:
        /*04e4*/ 	.byte	0x04, 0x36
        /*04e6*/ 	.short	(.L_2171 - .L_2170)
.L_2170:
        /*04e8*/ 	.word	0x00000008
.L_2171:


//--------------------- .nv.info._ZN13group_norm_v218gn_bwd_cuda_kernelI6__halfLi320ELi1ELi16ELi80ELi256ELb1ELb1ELi64ELi320ELi320ELi4ELb1ELi36ELb0ELb0ELNS_15WgradSyncMethodE3ENS_16CompileConditionILi900EEEEEvPT_S6_S6_PKS5_S8_S8_S8_PKfflPfPj --------------------------
	.section	.nv.info._ZN13group_norm_v218gn_bwd_cuda_kernelI6__halfLi320ELi1ELi16ELi80ELi256ELb1ELb1ELi64ELi320ELi320ELi4ELb1ELi36ELb0ELb0ELNS_15WgradSyncMethodE3ENS_16CompileConditionILi900EEEEEvPT_S6_S6_PKS5_S8_S8_S8_PKfflPfPj,"",@"SHT_CUDA_INFO"
	.sectionflags	@""
	.align	4


	//----- nvinfo : EIATTR_CUDA_API_VERSION
	.align		4
        /*0000*/ 	.byte	0x04, 0x37
        /*0002*/ 	.short	(.L_2173 - .L_2172)
.L_2172:
        /*0004*/ 	.word	0x00000082


	//----- nvinfo : EIATTR_KPARAM_INFO
	.align		4
.L_2173:
        /*0008*/ 	.byte	0x04, 0x17
        /*000a*/ 	.short	(.L_2175 - .L_2174)
.L_2174:
        /*000c*/ 	.word	0x00000000
        /*0010*/ 	.short	0x000b
        /*0012*/ 	.short	0x0058
        /*0014*/ 	.byte	0x00, 0xf0, 0x21, 0x00


	//----- nvinfo : EIATTR_KPARAM_INFO
	.align		4
.L_2175:
        /*0018*/ 	.byte	0x04, 0x17
        /*001a*/ 	.short	(.L_2177 - .L_2176)
.L_2176:
        /*001c*/ 	.word	0x00000000
        /*0020*/ 	.short	0x000a
        /*0022*/ 	.short	0x0050
        /*0024*/ 	.byte	0x00, 0xf0, 0x21, 0x00


	//----- nvinfo : EIATTR_KPARAM_INFO
	.align		4
.L_2177:
        /*0028*/ 	.byte	0x04, 0x17
        /*002a*/ 	.short	(.L_2179 - .L_2178)
.L_2178:
        /*002c*/ 	.word	0x00000000
        /*0030*/ 	.short	0x0009
        /*0032*/ 	.short	0x0048
        /*0034*/ 	.byte	0x00, 0xf0, 0x21, 0x00


	//----- nvinfo : EIATTR_KPARAM_INFO
	.align		4
.L_2179:
        /*0038*/ 	.byte	0x04, 0x17
        /*003a*/ 	.short	(.L_2181 - .L_2180)
.L_2180:
        /*003c*/ 	.word	0x00000000
        /*0040*/ 	.short	0x0008
        /*0042*/ 	.short	0x0040
        /*0044*/ 	.byte	0x00, 0xf0, 0x11, 0x00


	//----- nvinfo : EIATTR_KPARAM_INFO
	.align		4
.L_2181:
        /*0048*/ 	.byte	0x04, 0x17
        /*004a*/ 	.short	(.L_2183 - .L_2182)
.L_2182:
        /*004c*/ 	.word	0x00000000
        /*0050*/ 	.short	0x0007
        /*0052*/ 	.short	0x0038
        /*0054*/ 	.byte	0x00, 0xf0, 0x21, 0x00


	//----- nvinfo : EIATTR_KPARAM_INFO
	.align		4
.L_2183:
        /*0058*/ 	.byte	0x04, 0x17
        /*005a*/ 	.short	(.L_2185 - .L_2184)
.L_2184:
        /*005c*/ 	.word	0x00000000
        /*0060*/ 	.short	0x0006
        /*0062*/ 	.short	0x0030
        /*0064*/ 	.byte	0x00, 0xf0, 0x21, 0x00


	//----- nvinfo : EIATTR_KPARAM_INFO
	.align		4
.L_2185:
        /*0068*/ 	.byte	0x04, 0x17
        /*006a*/ 	.short	(.L_2187 - .L_2186)
.L_2186:
        /*006c*/ 	.word	0x00000000
        /*0070*/ 	.short	0x0005
        /*0072*/ 	.short	0x0028
        /*0074*/ 	.byte	0x00, 0xf0, 0x21, 0x00


	//----- nvinfo : EIATTR_KPARAM_INFO
	.align		4
.L_2187:
        /*0078*/ 	.byte	0x04, 0x17
        /*007a*/ 	.short	(.L_2189 - .L_2188)
.L_2188:
        /*007c*/ 	.word	0x00000000
        /*0080*/ 	.short	0x0004
        /*0082*/ 	.short	0x0020
        /*0084*/ 	.byte	0x00, 0xf0, 0x21, 0x00


	//----- nvinfo : EIATTR_KPARAM_INFO
	.align		4
.L_2189:
        /*0088*/ 	.byte	0x04, 0x17
        /*008a*/ 	.short	(.L_2191 - .L_2190)
.L_2190:
        /*008c*/ 	.word	0x00000000
        /*0090*/ 	.short	0x0003
        /*0092*/ 	.short	0x0018
        /*0094*/ 	.byte	0x00, 0xf0, 0x21, 0x00


	//----- nvinfo : EIATTR_KPARAM_INFO
	.align		4
.L_2191:
        /*0098*/ 	.byte	0x04, 0x17
        /*009a*/ 	.short	(.L_2193 - .L_2192)
.L_2192:
        /*009c*/ 	.word	0x00000000
        /*00a0*/ 	.short	0x0002
        /*00a2*/ 	.short	0x0010
        /*00a4*/ 	.byte	0x00, 0xf0, 0x21, 0x00


	//----- nvinfo : EIATTR_KPARAM_INFO
	.align		4
.L_2193:
        /*00a8*/ 	.byte	0x04, 0x17
        /*00aa*/ 	.short	(.L_2195 - .L_2194)
.L_2194:
        /*00ac*/ 	.word	0x00000000
        /*00b0*/ 	.short	0x0001
        /*00b2*/ 	.short	0x0008
        /*00b4*/ 	.byte	0x00, 0xf0, 0x21, 0x00


	//----- nvinfo : EIATTR_KPARAM_INFO
	.align		4
.L_2195:
        /*00b8*/ 	.byte	0x04, 0x17
        /*00ba*/ 	.short	(.L_2197 - .L_2196)
.L_2196:
        /*00bc*/ 	.word	0x00000000
        /*00c0*/ 	.short	0x0000
        /*00c2*/ 	.short	0x0000
        /*00c4*/ 	.byte	0x00, 0xf0, 0x21, 0x00


	//----- nvinfo : EIATTR_SPARSE_MMA_MASK
	.align		4
.L_2197:
        /*00c8*/ 	.byte	0x03, 0x50
        /*00ca*/ 	.short	0x0000


	//----- nvinfo : EIATTR_MAXREG_COUNT
	.align		4
        /*00cc*/ 	.byte	0x03, 0x1b
        /*00ce*/ 	.short	0x00a8


	//----- nvinfo : EIATTR_NUM_BARRIERS
	.align		4
        /*00d0*/ 	.byte	0x02, 0x4c
        /*00d2*/ 	.byte	0x01
	.zero		1


	//----- nvinfo : EIATTR_ANNOTATIONS
	.align		4
        /*00d4*/ 	.byte	0x04, 0x55
        /*00d6*/ 	.short	(.L_2199 - .L_2198)


	//   ....[0]....
.L_2198:
        /* <DEDUP_REMOVED lines=29> */


	//----- nvinfo : EIATTR_MERCURY_ISA_VERSION
	.align		4
.L_2199:
        /*0298*/ 	.byte	0x03, 0x5f
        /*029a*/ 	.short	0x0101


	//----- nvinfo : EIATTR_INT_WARP_WIDE_INSTR_OFFSETS
	.align		4
        /*029c*/ 	.byte	0x04, 0x31
        /*029e*/ 	.short	(.L_2201 - .L_2200)


	//   ....[0]....
.L_2200:
        /*02a0*/ 	.word	0x00007370


	//----- nvinfo : EIATTR_COOP_GROUP_MASK_REGIDS
	.align		4
.L_2201:
        /*02a4*/ 	.byte	0x04, 0x29
        /*02a6*/ 	.short	(.L_2203 - .L_2202)


	//   ....[0]....
.L_2202:
        /*02a8*/ 	.word	0xffffffff


	//   ....[1]....
        /*02ac*/ 	.word	0xffffffff


	//   ....[2]....
        /*02b0*/ 	.word	0xffffffff


	//   ....[3]....
        /*02b4*/ 	.word	0xffffffff


	//   ....[4]....
        /*02b8*/ 	.word	0xffffffff


	//   ....[5]....
        /*02bc*/ 	.word	0xffffffff


	//   ....[6]....
        /*02c0*/ 	.word	0xffffffff


	//   ....[7]....
        /*02c4*/ 	.word	0xffffffff


	//   ....[8]....
        /*02c8*/ 	.word	0x05000020


	//   ....[9]....
        /*02cc*/ 	.word	0x0500001f


	//   ....[10]....
        /*02d0*/ 	.word	0x05000021


	//   ....[11]....
        /*02d4*/ 	.word	0x05000022


	//   ....[12]....
        /*02d8*/ 	.word	0x05000024


	//   ....[13]....
        /*02dc*/ 	.word	0x05000023


	//   ....[14]....
        /*02e0*/ 	.word	0x05000025


	//   ....[15]....
        /*02e4*/ 	.word	0x0500001a


	//   ....[16]....
        /*02e8*/ 	.word	0x05000024


	//   ....[17]....
        /*02ec*/ 	.word	0x05000023


	//   ....[18]....
        /*02f0*/ 	.word	0x05000025


	//   ....[19]....
        /*02f4*/ 	.word	0x0500002a


	//   ....[20]....
        /*02f8*/ 	.word	0x0500002c


	//   ....[21]....
        /*02fc*/ 	.word	0x05000029


	//   ....[22]....
        /*0300*/ 	.word	0x0500002b


	//   ....[23]....
        /*0304*/ 	.word	0x0500001e


	//   ....[24]....
        /*0308*/ 	.word	0x05000024


	//   ....[25]....
        /*030c*/ 	.word	0x05000023


	//   ....[26]....
        /*0310*/ 	.word	0x05000025


	//   ....[27]....
        /*0314*/ 	.word	0x0500002a


	//   ....[28]....
        /*0318*/ 	.word	0x0500002c


	//   ....[29]....
        /*031c*/ 	.word	0x05000029


	//   ....[30]....
        /*0320*/ 	.word	0x0500002b


	//   ....[31]....
        /*0324*/ 	.word	0x0500001e


	//   ....[32]....
        /*0328*/ 	.word	0x0500001e


	//   ....[33]....
        /*032c*/ 	.word	0x0500001f


	//   ....[34]....
        /*0330*/ 	.word	0x05000032


	//   ....[35]....
        /*0334*/ 	.word	0x05000021


	//   ....[36]....
        /*0338*/ 	.word	0x05000020


	//   ....[37]....
        /*033c*/ 	.word	0x05000031


	//   ....[38]....
        /*0340*/ 	.word	0x0500001f


	//   ....[39]....
        /*0344*/ 	.word	0x05000034


	//   ....[40]....
        /*0348*/ 	.word	0x0500001e


	//   ....[41]....
        /*034c*/ 	.word	0x05000031


	//   ....[42]....
        /*0350*/ 	.word	0x05000020


	//   ....[43]....
        /*0354*/ 	.word	0x05000021


	//   ....[44]....
        /*0358*/ 	.word	0x05000030


	//   ....[45]....
        /*035c*/ 	.word	0x05000033


	//   ....[46]....
        /*0360*/ 	.word	0x0500001c


	//   ....[47]....
        /*0364*/ 	.word	0x0500002d


	//   ....[48]....
        /*0368*/ 	.word	0x0500001d


	//   ....[49]....
        /*036c*/ 	.word	0x05000031


	//   ....[50]....
        /*0370*/ 	.word	0x05000030


	//   ....[51]....
        /*0374*/ 	.word	0x05000034


	//   ....[52]....
        /*0378*/ 	.word	0x0500002b


	//   ....[53]....
        /*037c*/ 	.word	0x0500002e


	//   ....[54]....
        /*0380*/ 	.word	0x05000020


	//   ....[55]....
        /*0384*/ 	.word	0x05000021


	//   ....[56]....
        /*0388*/ 	.word	0x05000022


	//   ....[57]....
        /*038c*/ 	.word	0x05000023


	//   ....[58]....
        /*0390*/ 	.word	0x05000029


	//   ....[59]....
        /*0394*/ 	.word	0x0500002b


	//   ....[60]....
        /*0398*/ 	.word	0x05000030


	//   ....[61]....
        /*039c*/ 	.word	0x0500002f


	//   ....[62]....
        /*03a0*/ 	.word	0x05000022


	//   ....[63]....
        /*03a4*/ 	.word	0x05000019


	//   ....[64]....
        /*03a8*/ 	.word	0x05000033


	//   ....[65]....
        /*03ac*/ 	.word	0x05000033


	//   ....[66]....
        /*03b0*/ 	.word	0x05000033


	//   ....[67]....
        /*03b4*/ 	.word	0x05000033


	//   ....[68]....
        /*03b8*/ 	.word	0x05000033


	//   ....[69]....
        /*03bc*/ 	.word	0x05000033


	//   ....[70]....
        /*03c0*/ 	.word	0x05000033


	//   ....[71]....
        /*03c4*/ 	.word	0x05000033


	//   ....[72]....
        /*03c8*/ 	.word	0x05000033


	//   ....[73]....
        /*03cc*/ 	.word	0x05000033


	//   ....[74]....
        /*03d0*/ 	.word	0x05000033


	//   ....[75]....
        /*03d4*/ 	.word	0x05000033


	//   ....[76]....
        /*03d8*/ 	.word	0x05000033


	//   ....[77]....
        /*03dc*/ 	.word	0x05000033


	//   ....[78]....
        /*03e0*/ 	.word	0x05000033


	//   ....[79]....
        /*03e4*/ 	.word	0x05000033


	//   ....[80]....
        /*03e8*/ 	.word	0x05000033


	//   ....[81]....
        /*03ec*/ 	.word	0x05000033


	//   ....[82]....
        /*03f0*/ 	.word	0x05000033


	//   ....[83]....
        /*03f4*/ 	.word	0x05000033


	//   ....[84]....
        /*03f8*/ 	.word	0x05000033


	//   ....[85]....
        /*03fc*/ 	.word	0x05000033


	//   ....[86]....
        /*0400*/ 	.word	0x05000033


	//   ....[87]....
        /*0404*/ 	.word	0x05000033


	//   ....[88]....
        /*0408*/ 	.word	0x05000033


	//   ....[89]....
        /*040c*/ 	.word	0x05000033


	//   ....[90]....
        /*0410*/ 	.word	0x05000033


	//   ....[91]....
        /*0414*/ 	.word	0x05000033


	//   ....[92]....
        /*0418*/ 	.word	0x05000033


	//   ....[93]....
        /*041c*/ 	.word	0x05000033


	//   ....[94]....
        /*0420*/ 	.word	0x05000033


	//   ....[95]....
        /*0424*/ 	.word	0x05000033


	//   ....[96]....
        /*0428*/ 	.word	0x05000033


	//   ....[97]....
        /*042c*/ 	.word	0x05000033


	//   ....[98]....
        /*0430*/ 	.word	0x05000033


	//   ....[99]....
        /*0434*/ 	.word	0x05000033


	//   ....[100]....
        /*0438*/ 	.word	0x05000033


	//   ....[101]....
        /*043c*/ 	.word	0x05000033


	//   ....[102]....
        /*0440*/ 	.word	0x05000033


	//   ....[103]....
        /*0444*/ 	.word	0x05000033


	//   ....[104]....
        /*0448*/ 	.word	0x05000033


	//   ....[105]....
        /*044c*/ 	.word	0x05000033


	//   ....[106]....
        /*0450*/ 	.word	0x05000033


	//   ....[107]....
        /*0454*/ 	.word	0x05000033


	//   ....[108]....
        /*0458*/ 	.word	0x05000033


	//   ....[109]....
        /*045c*/ 	.word	0x05000033


	//   ....[110]....
        /*0460*/ 	.word	0x05000033


	//   ....[111]....
        /*0464*/ 	.word	0x05000033


	//   ....[112]....
        /*0468*/ 	.word	0x05000033


	//   ....[113]....
        /*046c*/ 	.word	0x05000033


	//   ....[114]....
        /*0470*/ 	.word	0x05000033


	//   ....[115]....
        /*0474*/ 	.word	0x05000033


	//   ....[116]....
        /*0478*/ 	.word	0x05000033


	//   ....[117]....
        /*047c*/ 	.word	0x05000033


	//   ....[118]....
        /*0480*/ 	.word	0x05000033


	//   ....[119]....
        /*0484*/ 	.word	0x05000033


	//----- nvinfo : EIATTR_COOP_GROUP_INSTR_OFFSETS
	.align		4
.L_2203:
        /*0488*/ 	.byte	0x04, 0x28
        /*048a*/ 	.short	(.L_2205 - .L_2204)


	//   ....[0]....
.L_2204:
        /*048c*/ 	.word	0x00006f00


	//   ....[1]....
        /*0490*/ 	.word	0x00006f30


	//   ....[2]....
        /*0494*/ 	.word	0x00006fa0


	//   ....[3]....
        /*0498*/ 	.word	0x00006fd0


	//   ....[4]....
        /*049c*/ 	.word	0x00007510


	//   ....[5]....
        /*04a0*/ 	.word	0x00007530


	//   ....[6]....
        /*04a4*/ 	.word	0x00007550


	//   ....[7]....
        /*04a8*/ 	.word	0x00007570


	//   ....[8]....
        /*04ac*/ 	.word	0x00009e30


	//   ....[9]....
        /*04b0*/ 	.word	0x00009e60


	//   ....[10]....
        /*04b4*/ 	.word	0x00009eb0


	//   ....[11]....
        /*04b8*/ 	.word	0x00009ed0


	//   ....[12]....
        /*04bc*/ 	.word	0x00009f00


	//   ....[13]....
        /*04c0*/ 	.word	0x00009f10


	//   ....[14]....
        /*04c4*/ 	.word	0x00009f40


	//   ....[15]....
        /*04c8*/ 	.word	0x00009f50


	//   ....[16]....
        /*04cc*/ 	.word	0x0000a0e0


	//   ....[17]....
        /*04d0*/ 	.word	0x0000a110


	//   ....[18]....
        /*04d4*/ 	.word	0x0000a160


	//   ....[19]....
        /*04d8*/ 	.word	0x0000a180


	//   ....[20]....
        /*04dc*/ 	.word	0x0000a1b0


	//   ....[21]....
        /*04e0*/ 	.word	0x0000a1c0


	//   ....[22]....
        /*04e4*/ 	.word	0x0000a1f0


	//   ....[23]....
        /*04e8*/ 	.word	0x0000a200


	//   ....[24]....
        /*04ec*/ 	.word	0x0000a340


	//   ....[25]....
        /*04f0*/ 	.word	0x0000a370


	//   ....[26]....
        /*04f4*/ 	.word	0x0000a3c0


	//   ....[27]....
        /*04f8*/ 	.word	0x0000a3e0


	//   ....[28]....
        /*04fc*/ 	.word	0x0000a410


	//   ....[29]....
        /*0500*/ 	.word	0x0000a420


	//   ....[30]....
        /*0504*/ 	.word	0x0000a450


	//   ....[31]....
        /*0508*/ 	.word	0x0000a460


	//   ....[32]....
        /*050c*/ 	.word	0x0000a780


	//   ....[33]....
        /*0510*/ 	.word	0x0000a7b0


	//   ....[34]....
        /*0514*/ 	.word	0x0000a7e0


	//   ....[35]....
        /*0518*/ 	.word	0x0000a830


	//   ....[36]....
        /*051c*/ 	.word	0x0000a850


	//   ....[37]....
        /*0520*/ 	.word	0x0000a880


	//   ....[38]....
        /*0524*/ 	.word	0x0000a8a0


	//   ....[39]....
        /*0528*/ 	.word	0x0000a8c0


	//   ....[40]....
        /*052c*/ 	.word	0x0000a8e0


	//   ....[41]....
        /*0530*/ 	.word	0x0000a900


	//   ....[42]....
        /*0534*/ 	.word	0x0000a920


	//   ....[43]....
        /*0538*/ 	.word	0x0000a940


	//   ....[44]....
        /*053c*/ 	.word	0x0000a960


	//   ....[45]....
        /*0540*/ 	.word	0x0000a990


	//   ....[46]....
        /*0544*/ 	.word	0x0000a9d0


	//   ....[47]....
        /*0548*/ 	.word	0x0000a9f0


	//   ....[48]....
        /*054c*/ 	.word	0x0000aa10


	//   ....[49]....
        /*0550*/ 	.word	0x0000aa30


	//   ....[50]....
        /*0554*/ 	.word	0x0000aa60


	//   ....[51]....
        /*0558*/ 	.word	0x0000aa90


	//   ....[52]....
        /*055c*/ 	.word	0x0000aab0


	//   ....[53]....
        /*0560*/ 	.word	0x0000aad0


	//   ....[54]....
        /*0564*/ 	.word	0x0000aaf0


	//   ....[55]....
        /*0568*/ 	.word	0x0000ab20


	//   ....[56]....
        /*056c*/ 	.word	0x0000ab70


	//   ....[57]....
        /*0570*/ 	.word	0x0000aba0


	//   ....[58]....
        /*0574*/ 	.word	0x0000abd0


	//   ....[59]....
        /*0578*/ 	.word	0x0000ac00


	//   ....[60]....
        /*057c*/ 	.word	0x0000ac30


	//   ....[61]....
        /*0580*/ 	.word	0x0000ac60


	//   ....[62]....
        /*0584*/ 	.word	0x0000ad90


	//   ....[63]....
        /*0588*/ 	.word	0x0000ade0


	//   ....[64]....
        /*058c*/ 	.word	0x0000af10


	//   ....[65]....
        /*0590*/ 	.word	0x0000af60


	//   ....[66]....
        /*0594*/ 	.word	0x0000afd0


	//   ....[67]....
        /*0598*/ 	.word	0x0000b030


	//   ....[68]....
        /*059c*/ 	.word	0x0000b0a0


	//   ....[69]....
        /*05a0*/ 	.word	0x0000b100


	//   ....[70]....
        /*05a4*/ 	.word	0x0000b170


	//   ....[71]....
        /*05a8*/ 	.word	0x0000b1d0


	//   ....[72]....
        /*05ac*/ 	.word	0x0000b280


	//   ....[73]....
        /*05b0*/ 	.word	0x0000b310


	//   ....[74]....
        /*05b4*/ 	.word	0x0000b380


	//   ....[75]....
        /*05b8*/ 	.word	0x0000b3e0


	//   ....[76]....
        /*05bc*/ 	.word	0x0000b450


	//   ....[77]....
        /*05c0*/ 	.word	0x0000b4b0


	//   ....[78]....
        /*05c4*/ 	.word	0x0000b520


	//   ....[79]....
        /*05c8*/ 	.word	0x0000b580


	//   ....[80]....
        /*05cc*/ 	.word	0x0000b630


	//   ....[81]....
        /*05d0*/ 	.word	0x0000b6c0


	//   ....[82]....
        /*05d4*/ 	.word	0x0000b730


	//   ....[83]....
        /*05d8*/ 	.word	0x0000b790


	//   ....[84]....
        /*05dc*/ 	.word	0x0000b800


	//   ....[85]....
        /*05e0*/ 	.word	0x0000b860


	//   ....[86]....
        /*05e4*/ 	.word	0x0000b8d0


	//   ....[87]....
        /*05e8*/ 	.word	0x0000b930


	//   ....[88]....
        /*05ec*/ 	.word	0x0000b9e0


	//   ....[89]....
        /*05f0*/ 	.word	0x0000baa0


	//   ....[90]....
        /*05f4*/ 	.word	0x0000bbd0


	//   ....[91]....
        /*05f8*/ 	.word	0x0000bc50


	//   ....[92]....
        /*05fc*/ 	.word	0x0000bd00


	//   ....[93]....
        /*0600*/ 	.word	0x0000bd60


	//   ....[94]....
        /*0604*/ 	.word	0x0000bde0


	//   ....[95]....
        /*0608*/ 	.word	0x0000beb0


	//   ....[96]....
        /*060c*/ 	.word	0x0000bf30


	//   ....[97]....
        /*0610*/ 	.word	0x0000bfd0


	//   ....[98]....
        /*0614*/ 	.word	0x0000c090


	//   ....[99]....
        /*0618*/ 	.word	0x0000c0f0


	//   ....[100]....
        /*061c*/ 	.word	0x0000c160


	//   ....[101]....
        /*0620*/ 	.word	0x0000c1c0


	//   ....[102]....
        /*0624*/ 	.word	0x0000c230


	//   ....[103]....
        /*0628*/ 	.word	0x0000c290


	//   ....[104]....
        /*062c*/ 	.word	0x0000c310


	//   ....[105]....
        /*0630*/ 	.word	0x0000c390


	//   ....[106]....
        /*0634*/ 	.word	0x0000c400


	//   ....[107]....
        /*0638*/ 	.word	0x0000c460


	//   ....[108]....
        /*063c*/ 	.word	0x0000c4d0


	//   ....[109]....
        /*0640*/ 	.word	0x0000c530


	//   ....[110]....
        /*0644*/ 	.word	0x0000c5a0


	//   ....[111]....
        /*0648*/ 	.word	0x0000c600


	//   ....[112]....
        /*064c*/ 	.word	0x0000c660


	//   ....[113]....
        /*0650*/ 	.word	0x0000c6d0


	//   ....[114]....
        /*0654*/ 	.word	0x0000c740


	//   ....[115]....
        /*0658*/ 	.word	0x0000c7a0


	//   ....[116]....
        /*065c*/ 	.word	0x0000c810


	//   ....[117]....
        /*0660*/ 	.word	0x0000c870


	//   ....[118]....
        /*0664*/ 	.word	0x0000c930


	//   ....[119]....
        /*0668*/ 	.word	0x0000c9c0


	//----- nvinfo : EIATTR_EXIT_INSTR_OFFSETS
	.align		4
.L_2205:
        /*066c*/ 	.byte	0x04, 0x1c
        /*066e*/ 	.short	(.L_2207 - .L_2206)


	//   ....[0]....
.L_2206:
        /*0670*/ 	.word	0x00008e00


	//   ....[1]....
        /*0674*/ 	.word	0x0000aeb0


	//----- nvinfo : EIATTR_MAX_THREADS
	.align		4
.L_2207:
        /*0678*/ 	.byte	0x04, 0x05
        /*067a*/ 	.short	(.L_2209 - .L_2208)
.L_2208:
        /*067c*/ 	.word	0x00000140
        /*0680*/ 	.word	0x00000001
        /*0684*/ 	.word	0x00000001


	//----- nvinfo : EIATTR_CRS_STACK_SIZE
	.align		4
.L_2209:
        /*0688*/ 	.byte	0x04, 0x1e
        /*068a*/ 	.short	(.L_2211 - .L_2210)
.L_2210:
        /*068c*/ 	.word	0x00000000


	//----- nvinfo : EIATTR_CBANK_PARAM_SIZE
	.align		4
.L_2211:
        /*0690*/ 	.byte	0x03, 0x19
        /*0692*/ 	.short	0x0060


	//----- nvinfo : EIATTR_PARAM_CBANK
	.align		4
        /*0694*/ 	.byte	0x04, 0x0a
        /*0696*/ 	.short	(.L_2213 - .L_2212)
	.align		4
.L_2212:
        /*0698*/ 	.word	index@(.nv.constant0._ZN13group_norm_v218gn_bwd_cuda_kernelI6__halfLi320ELi1ELi16ELi80ELi256ELb1ELb1ELi64ELi320ELi320ELi4ELb1ELi36ELb0ELb0ELNS_15WgradSyncMethodE3ENS_16CompileConditionILi900EEEEEvPT_S6_S6_PKS5_S8_S8_S8_PKfflPfPj)
        /*069c*/ 	.short	0x0210
        /*069e*/ 	.short	0x0060


	//----- nvinfo : EIATTR_SW_WAR
	.align		4
.L_2213:
        /*06a0*/ 	.byte	0x04, 0x36
        /*06a2*/ 	.short	(.L_2215 - .L_2214)
.L_2214:
        /*06a4*/ 	.word	0x00000008
.L_2215:


//--------------------- .nv.info._ZN13group_norm_v218gn_bwd_cuda_kernelI6__halfLi320ELi3ELi16ELi80ELi256ELb1ELb1ELi32ELi320ELi320ELi4ELb1ELi40ELb0ELb0ELNS_15WgradSyncMethodE3ENS_16CompileConditionILi900EEEEEvPT_S6_S6_PKS5_S8_S8_S8_PKfflPfPj --------------------------
	.section	.nv.info._ZN13group_norm_v218gn_bwd_cuda_kernelI6__halfLi320ELi3ELi16ELi80ELi256ELb1ELb1ELi32ELi320ELi320ELi4ELb1ELi40ELb0ELb0ELNS_15WgradSyncMethodE3ENS_16CompileConditionILi900EEEEEvPT_S6_S6_PKS5_S8_S8_S8_PKfflPfPj,"",@"SHT_CUDA_INFO"
	.sectionflags	@""
	.align	4


	//----- nvinfo : EIATTR_CUDA_API_VERSION
	.align		4
        /*0000*/ 	.byte	0x04, 0x37
        /*0002*/ 	.short	(.L_2217 - .L_2216)
.L_2216:
        /*0004*/ 	.word	0x00000082


	//----- nvinfo : EIATTR_KPARAM_INFO
	.align		4
.L_2217:
        /*0008*/ 	.byte	0x04, 0x17
        /*000a*/ 	.short	(.L_2219 - .L_2218)
.L_2218:
        /*000c*/ 	.word	0x00000000
        /*0010*/ 	.short	0x000b
        /*0012*/ 	.short	0x0058
        /*0014*/ 	.byte	0x00, 0xf0, 0x21, 0x00


	//----- nvinfo : EIATTR_KPARAM_INFO
	.align		4
.L_2219:
        /*0018*/ 	.byte	0x04, 0x17
        /*001a*/ 	.short	(.L_2221 - .L_2220)
.L_2220:
        /*001c*/ 	.word	0x00000000
        /*0020*/ 	.short	0x000a
        /*0022*/ 	.short	0x0050
        /*0024*/ 	.byte	0x00, 0xf0, 0x21, 0x00


	//----- nvinfo : EIATTR_KPARAM_INFO
	.align		4
.L_2221:
        /*0028*/ 	.byte	0x04, 0x17
        /*002a*/ 	.short	(.L_2223 - .L_2222)
.L_2222:
        /*002c*/ 	.word	0x00000000
        /*0030*/ 	.short	0x0009
        /*0032*/ 	.short	0x0048
        /*0034*/ 	.byte	0x00, 0xf0, 0x21, 0x00


	//----- nvinfo : EIATTR_KPARAM_INFO
	.align		4
.L_2223:
        /*0038*/ 	.byte	0x04, 0x17
        /*003a*/ 	.short	(.L_2225 - .L_2224)
.L_2224:
        /*003c*/ 	.word	0x00000000
        /*0040*/ 	.short	0x0008
        /*0042*/ 	.short	0x0040
        /*0044*/ 	.byte	0x00, 0xf0, 0x11, 0x00


	//----- nvinfo : EIATTR_KPARAM_INFO
	.align		4
.L_2225:
        /*0048*/ 	.byte	0x04, 0x17
        /*004a*/ 	.short	(.L_2227 - .L_2226)
.L_2226:
        /*004c*/ 	.word	0x00000000
        /*0050*/ 	.short	0x0007
        /*0052*/ 	.short	0x0038
        /*0054*/ 	.byte	0x00, 0xf0, 0x21, 0x00


	//----- nvinfo : EIATTR_KPARAM_INFO
	.align		4
.L_2227:
        /*0058*/ 	.byte	0x04, 0x17
        /*005a*/ 	.short	(.L_2229 - .L_2228)
.L_2228:
        /*005c*/ 	.word	0x00000000
        /*0060*/ 	.short	0x0006
        /*0062*/ 	.short	0x0030
        /*0064*/ 	.byte	0x00, 0xf0, 0x21, 0x00


	//----- nvinfo : EIATTR_KPARAM_INFO
	.align		4
.L_2229:
        /*0068*/ 	.byte	0x04, 0x17
        /*006a*/ 	.short	(.L_2231 - .L_2230)
.L_2230:
        /*006c*/ 	.word	0x00000000
        /*0070*/ 	.short	0x0005
        /*0072*/ 	.short	0x0028
        /*0074*/ 	.byte	0x00, 0xf0, 0x21, 0x00


	//----- nvinfo : EIATTR_KPARAM_INFO
	.align		4
.L_2231:
        /*0078*/ 	.byte	0x04, 0x17
        /*007a*/ 	.short	(.L_2233 - .L_2232)
.L_2232:
        /*007c*/ 	.word	0x00000000
        /*0080*/ 	.short	0x0004
        /*0082*/ 	.short	0x0020
        /*0084*/ 	.byte	0x00, 0xf0, 0x21, 0x00


	//----- nvinfo : EIATTR_KPARAM_INFO
	.align		4
.L_2233:
        /*0088*/ 	.byte	0x04, 0x17
        /*008a*/ 	.short	(.L_2235 - .L_2234)
.L_2234:
        /*008c*/ 	.word	0x00000000
        /*0090*/ 	.short	0x0003
        /*0092*/ 	.short	0x0018
        /*0094*/ 	.byte	0x00, 0xf0, 0x21, 0x00


	//----- nvinfo : EIATTR_KPARAM_INFO
	.align		4
.L_2235:
        /*0098*/ 	.byte	0x04, 0x17
        /*009a*/ 	.short	(.L_2237 - .L_2236)
.L_2236:
        /*009c*/ 	.word	0x00000000
        /*00a0*/ 	.short	0x0002
        /*00a2*/ 	.short	0x0010
        /*00a4*/ 	.byte	0x00, 0xf0, 0x21, 0x00


	//----- nvinfo : EIATTR_KPARAM_INFO
	.align		4
.L_2237:
        /*00a8*/ 	.byte	0x04, 0x17
        /*00aa*/ 	.short	(.L_2239 - .L_2238)
.L_2238:
        /*00ac*/ 	.word	0x00000000
        /*00b0*/ 	.short	0x0001
        /*00b2*/ 	.short	0x0008
        /*00b4*/ 	.byte	0x00, 0xf0, 0x21, 0x00


	//----- nvinfo : EIATTR_KPARAM_INFO
	.align		4
.L_2239:
        /*00b8*/ 	.byte	0x04, 0x17
        /*00ba*/ 	.short	(.L_2241 - .L_2240)
.L_2240:
        /*00bc*/ 	.word	0x00000000
        /*00c0*/ 	.short	0x0000
        /*00c2*/ 	.short	0x0000
        /*00c4*/ 	.byte	0x00, 0xf0, 0x21, 0x00


	//----- nvinfo : EIATTR_SPARSE_MMA_MASK
	.align		4
.L_2241:
        /*00c8*/ 	.byte	0x03, 0x50
        /*00ca*/ 	.short	0x0000


	//----- nvinfo : EIATTR_MAXREG_COUNT
	.align		4
        /*00cc*/ 	.byte	0x03, 0x1b
        /*00ce*/ 	.short	0x0040


	//----- nvinfo : EIATTR_NUM_BARRIERS
	.align		4
        /*00d0*/ 	.byte	0x02, 0x4c
        /*00d2*/ 	.byte	0x01
	.zero		1


	//----- nvinfo : EIATTR_ANNOTATIONS
	.align		4
        /*00d4*/ 	.byte	0x04, 0x55
        /*00d6*/ 	.short	(.L_2243 - .L_2242)


	//   ....[0]....
.L_2242:
        /* <DEDUP_REMOVED lines=99> */


	//----- nvinfo : EIATTR_MERCURY_ISA_VERSION
	.align		4
.L_2243:
        /*06f8*/ 	.byte	0x03, 0x5f
        /*06fa*/ 	.short	0x0101


	//----- nvinfo : EIATTR_COOP_GROUP_MASK_REGIDS
	.align		4
        /*06fc*/ 	.byte	0x04, 0x29
        /*06fe*/ 	.short	(.L_2245 - .L_2244)


	//   ....[0]....
.L_2244:
        /*0700*/ 	.word	0xffffffff


	//   ....[1]....
        /*0704*/ 	.word	0xffffffff


	//   ....[2]....
        /*0708*/ 	.word	0xffffffff


	//   ....[3]....
        /*070c*/ 	.word	0xffffffff


	//   ....[4]....
        /*0710*/ 	.word	0xffffffff


	//   ....[5]....
        /*0714*/ 	.word	0xffffffff


	//   ....[6]....
        /*0718*/ 	.word	0xffffffff


	//   ....[7]....
        /*071c*/ 	.word	0xffffffff


	//   ....[8]....
        /*0720*/ 	.word	0xffffffff


	//   ....[9]....
        /*0724*/ 	.word	0xffffffff


	//   ....[10]....
        /*0728*/ 	.word	0x05000015


	//   ....[11]....
        /*072c*/ 	.word	0x05000014


	//   ....[12]....
        /*0730*/ 	.word	0x05000016


	//   ....[13]....
        /*0734*/ 	.word	0x05000017


	//   ....[14]....
        /*0738*/ 	.word	0x05000019


	//   ....[15]....
        /*073c*/ 	.word	0x05000018


	//   ....[16]....
        /*0740*/ 	.word	0x0500001a


	//   ....[17]....
        /*0744*/ 	.word	0x0500000f


	//   ....[18]....
        /*0748*/ 	.word	0x05000019


	//   ....[19]....
        /*074c*/ 	.word	0x05000018


	//   ....[20]....
        /*0750*/ 	.word	0x0500001a


	//   ....[21]....
        /*0754*/ 	.word	0x0500001b


	//   ....[22]....
        /*0758*/ 	.word	0x0500001d


	//   ....[23]....
        /*075c*/ 	.word	0x0500001c


	//   ....[24]....
        /*0760*/ 	.word	0x05000020


	//   ....[25]....
        /*0764*/ 	.word	0x0500000f


	//   ....[26]....
        /*0768*/ 	.word	0x05000019


	//   ....[27]....
        /*076c*/ 	.word	0x05000018


	//   ....[28]....
        /*0770*/ 	.word	0x0500001a


	//   ....[29]....
        /*0774*/ 	.word	0x0500001b


	//   ....[30]....
        /*0778*/ 	.word	0x0500001d


	//   ....[31]....
        /*077c*/ 	.word	0x0500001c


	//   ....[32]....
        /*0780*/ 	.word	0x05000020


	//   ....[33]....
        /*0784*/ 	.word	0x0500000f


	//   ....[34]....
        /*0788*/ 	.word	0x05000011


	//   ....[35]....
        /*078c*/ 	.word	0x0500001b


	//   ....[36]....
        /*0790*/ 	.word	0x0500001d


	//   ....[37]....
        /*0794*/ 	.word	0x05000010


	//   ....[38]....
        /*0798*/ 	.word	0x05000023


	//   ....[39]....
        /*079c*/ 	.word	0x0500001e


	//   ....[40]....
        /*07a0*/ 	.word	0x05000026


	//   ....[41]....
        /*07a4*/ 	.word	0x05000025


	//   ....[42]....
        /*07a8*/ 	.word	0x0500001c


	//   ....[43]....
        /*07ac*/ 	.word	0x05000016


	//   ....[44]....
        /*07b0*/ 	.word	0x05000014


	//   ....[45]....
        /*07b4*/ 	.word	0x05000017


	//   ....[46]....
        /*07b8*/ 	.word	0x05000018


	//   ....[47]....
        /*07bc*/ 	.word	0x0500001a


	//   ....[48]....
        /*07c0*/ 	.word	0x0500001b


	//   ....[49]....
        /*07c4*/ 	.word	0x05000011


	//   ....[50]....
        /*07c8*/ 	.word	0x05000029


	//   ....[51]....
        /*07cc*/ 	.word	0x05000013


	//   ....[52]....
        /*07d0*/ 	.word	0x05000014


	//   ....[53]....
        /*07d4*/ 	.word	0x05000012


	//   ....[54]....
        /*07d8*/ 	.word	0x05000015


	//   ....[55]....
        /*07dc*/ 	.word	0x05000017


	//   ....[56]....
        /*07e0*/ 	.word	0x05000018


	//   ....[57]....
        /*07e4*/ 	.word	0x0500000e


	//   ....[58]....
        /*07e8*/ 	.word	0x0500002b


	//   ....[59]....
        /*07ec*/ 	.word	0x05000020


	//   ....[60]....
        /*07f0*/ 	.word	0x05000022


	//   ....[61]....
        /*07f4*/ 	.word	0x05000021


	//   ....[62]....
        /*07f8*/ 	.word	0x05000027


	//   ....[63]....
        /*07fc*/ 	.word	0x05000028


	//   ....[64]....
        /*0800*/ 	.word	0x05000023


	//   ....[65]....
        /*0804*/ 	.word	0x0500001e


	//   ....[66]....
        /*0808*/ 	.word	0x0500001a


	//   ....[67]....
        /*080c*/ 	.word	0x0500001a


	//   ....[68]....
        /*0810*/ 	.word	0x0500001a


	//   ....[69]....
        /*0814*/ 	.word	0x0500001a


	//   ....[70]....
        /*0818*/ 	.word	0x0500001a


	//   ....[71]....
        /*081c*/ 	.word	0x0500001a


	//   ....[72]....
        /*0820*/ 	.word	0x0500001a


	//   ....[73]....
        /*0824*/ 	.word	0x0500001a


	//   ....[74]....
        /*0828*/ 	.word	0x0500001a


	//   ....[75]....
        /*082c*/ 	.word	0x0500001a


	//   ....[76]....
        /*0830*/ 	.word	0x0500001a


	//   ....[77]....
        /*0834*/ 	.word	0x0500001a


	//   ....[78]....
        /*0838*/ 	.word	0x0500001a


	//   ....[79]....
        /*083c*/ 	.word	0x0500001a


	//   ....[80]....
        /*0840*/ 	.word	0x0500001a


	//   ....[81]....
        /*0844*/ 	.word	0x0500001a


	//   ....[82]....
        /*0848*/ 	.word	0x0500001a


	//   ....[83]....
        /*084c*/ 	.word	0x0500001a


	//   ....[84]....
        /*0850*/ 	.word	0x0500001a


	//   ....[85]....
        /*0854*/ 	.word	0x0500001a


	//   ....[86]....
        /*0858*/ 	.word	0x0500001a


	//   ....[87]....
        /*085c*/ 	.word	0x0500001a


	//   ....[88]....
        /*0860*/ 	.word	0x0500001a


	//   ....[89]....
        /*0864*/ 	.word	0x0500001a


	//   ....[90]....
        /*0868*/ 	.word	0x0500001a


	//   ....[91]....
        /*086c*/ 	.word	0x0500001a


	//   ....[92]....
        /*0870*/ 	.word	0x0500001a


	//   ....[93]....
        /*0874*/ 	.word	0x0500001a


	//   ....[94]....
        /*0878*/ 	.word	0x0500001a


	//   ....[95]....
        /*087c*/ 	.word	0x0500001a


	//   ....[96]....
        /*0880*/ 	.word	0x0500001a


	//   ....[97]....
        /*0884*/ 	.word	0x0500001a


	//   ....[98]....
        /*0888*/ 	.word	0x0500001a


	//   ....[99]....
        /*088c*/ 	.word	0x0500001a


	//   ....[100]....
        /*0890*/ 	.word	0x0500001a


	//   ....[101]....
        /*0894*/ 	.word	0x0500001a


	//   ....[102]....
        /*0898*/ 	.word	0x0500001a


	//   ....[103]....
        /*089c*/ 	.word	0x0500001a


	//   ....[104]....
        /*08a0*/ 	.word	0x0500001a


	//   ....[105]....
        /*08a4*/ 	.word	0x0500001a


	//   ....[106]....
        /*08a8*/ 	.word	0x0500001a


	//   ....[107]....
        /*08ac*/ 	.word	0x0500001a


	//   ....[108]....
        /*08b0*/ 	.word	0x0500001a


	//   ....[109]....
        /*08b4*/ 	.word	0x0500001a


	//   ....[110]....
        /*08b8*/ 	.word	0x0500001a


	//   ....[111]....
        /*08bc*/ 	.word	0x0500001a


	//   ....[112]....
        /*08c0*/ 	.word	0x0500001a


	//   ....[113]....
        /*08c4*/ 	.word	0x0500001a


	//   ....[114]....
        /*08c8*/ 	.word	0x0500001a


	//   ....[115]....
        /*08cc*/ 	.word	0x0500001a


	//   ....[116]....
        /*08d0*/ 	.word	0x0500001a


	//   ....[117]....
        /*08d4*/ 	.word	0x0500001a


	//   ....[118]....
        /*08d8*/ 	.word	0x0500001a


	//   ....[119]....
        /*08dc*/ 	.word	0x0500001a


	//   ....[120]....
        /*08e0*/ 	.word	0x0500001a


	//   ....[121]....
        /*08e4*/ 	.word	0x0500001a


	//----- nvinfo : EIATTR_COOP_GROUP_INSTR_OFFSETS
	.align		4
.L_2245:
        /*08e8*/ 	.byte	0x04, 0x28
        /*08ea*/ 	.short	(.L_2247 - .L_2246)


	//   ....[0]....
.L_2246:
        /*08ec*/ 	.word	0x00004b60


	//   ....[1]....
        /*08f0*/ 	.word	0x00004b80


	//   ....[2]....
        /*08f4*/ 	.word	0x00004bc0


	//   ....[3]....
        /*08f8*/ 	.word	0x00004bd0


	//   ....[4]....
        /*08fc*/ 	.word	0x00005250


	//   ....[5]....
        /*0900*/ 	.word	0x00005270


	//   ....[6]....
        /*0904*/ 	.word	0x00005290


	//   ....[7]....
        /*0908*/ 	.word	0x000052b0


	//   ....[8]....
        /*090c*/ 	.word	0x000052d0


	//   ....[9]....
        /*0910*/ 	.word	0x000052f0


	//   ....[10]....
        /*0914*/ 	.word	0x000071b0


	//   ....[11]....
        /*0918*/ 	.word	0x000071e0


	//   ....[12]....
        /*091c*/ 	.word	0x00007230


	//   ....[13]....
        /*0920*/ 	.word	0x00007250


	//   ....[14]....
        /*0924*/ 	.word	0x00007280


	//   ....[15]....
        /*0928*/ 	.word	0x00007290


	//   ....[16]....
        /*092c*/ 	.word	0x000072c0


	//   ....[17]....
        /*0930*/ 	.word	0x000072d0


	//   ....[18]....
        /*0934*/ 	.word	0x00007490


	//   ....[19]....
        /*0938*/ 	.word	0x000074c0


	//   ....[20]....
        /*093c*/ 	.word	0x00007510


	//   ....[21]....
        /*0940*/ 	.word	0x00007530


	//   ....[22]....
        /*0944*/ 	.word	0x00007560


	//   ....[23]....
        /*0948*/ 	.word	0x00007570


	//   ....[24]....
        /*094c*/ 	.word	0x000075a0


	//   ....[25]....
        /*0950*/ 	.word	0x000075b0


	//   ....[26]....
        /*0954*/ 	.word	0x00007720


	//   ....[27]....
        /*0958*/ 	.word	0x00007750


	//   ....[28]....
        /*095c*/ 	.word	0x000077a0


	//   ....[29]....
        /*0960*/ 	.word	0x000077c0


	//   ....[30]....
        /*0964*/ 	.word	0x000077f0


	//   ....[31]....
        /*0968*/ 	.word	0x00007800


	//   ....[32]....
        /*096c*/ 	.word	0x00007830


	//   ....[33]....
        /*0970*/ 	.word	0x00007840


	//   ....[34]....
        /*0974*/ 	.word	0x00007b00


	//   ....[35]....
        /*0978*/ 	.word	0x00007b30


	//   ....[36]....
        /*097c*/ 	.word	0x00007c10


	//   ....[37]....
        /*0980*/ 	.word	0x00007c50


	//   ....[38]....
        /*0984*/ 	.word	0x00007c80


	//   ....[39]....
        /*0988*/ 	.word	0x00007cb0


	//   ....[40]....
        /*098c*/ 	.word	0x00007ce0


	//   ....[41]....
        /*0990*/ 	.word	0x00007d10


	//   ....[42]....
        /*0994*/ 	.word	0x00007d50


	//   ....[43]....
        /*0998*/ 	.word	0x00007d80


	//   ....[44]....
        /*099c*/ 	.word	0x00007e20


	//   ....[45]....
        /*09a0*/ 	.word	0x00007e40


	//   ....[46]....
        /*09a4*/ 	.word	0x00007e70


	//   ....[47]....
        /*09a8*/ 	.word	0x00007e90


	//   ....[48]....
        /*09ac*/ 	.word	0x00007eb0


	//   ....[49]....
        /*09b0*/ 	.word	0x00007ec0


	//   ....[50]....
        /*09b4*/ 	.word	0x00007ef0


	//   ....[51]....
        /*09b8*/ 	.word	0x00007f20


	//   ....[52]....
        /*09bc*/ 	.word	0x00007f60


	//   ....[53]....
        /*09c0*/ 	.word	0x00007f80


	//   ....[54]....
        /*09c4*/ 	.word	0x00007fb0


	//   ....[55]....
        /*09c8*/ 	.word	0x00007fe0


	//   ....[56]....
        /*09cc*/ 	.word	0x00007ff0


	//   ....[57]....
        /*09d0*/ 	.word	0x00008020


	//   ....[58]....
        /*09d4*/ 	.word	0x00008050


	//   ....[59]....
        /*09d8*/ 	.word	0x00008080


	//   ....[60]....
        /*09dc*/ 	.word	0x000080b0


	//   ....[61]....
        /*09e0*/ 	.word	0x000080d0


	//   ....[62]....
        /*09e4*/ 	.word	0x00008100


	//   ....[63]....
        /*09e8*/ 	.word	0x00008120


	//   ....[64]....
        /*09ec*/ 	.word	0x000081e0


	//   ....[65]....
        /*09f0*/ 	.word	0x000082e0


	//   ....[66]....
        /*09f4*/ 	.word	0x00008490


	//   ....[67]....
        /*09f8*/ 	.word	0x000084e0


	//   ....[68]....
        /*09fc*/ 	.word	0x00008550


	//   ....[69]....
        /*0a00*/ 	.word	0x000085b0


	//   ....[70]....
        /*0a04*/ 	.word	0x00008620


	//   ....[71]....
        /*0a08*/ 	.word	0x00008680


	//   ....[72]....
        /*0a0c*/ 	.word	0x000086f0


	//   ....[73]....
        /*0a10*/ 	.word	0x00008750


	//   ....[74]....
        /*0a14*/ 	.word	0x000087f0


	//   ....[75]....
        /*0a18*/ 	.word	0x00008880


	//   ....[76]....
        /*0a1c*/ 	.word	0x000088f0


	//   ....[77]....
        /*0a20*/ 	.word	0x00008950


	//   ....[78]....
        /*0a24*/ 	.word	0x000089c0


	//   ....[79]....
        /*0a28*/ 	.word	0x00008a20


	//   ....[80]....
        /*0a2c*/ 	.word	0x00008a90


	//   ....[81]....
        /*0a30*/ 	.word	0x00008af0


	//   ....[82]....
        /*0a34*/ 	.word	0x00008b90


	//   ....[83]....
        /*0a38*/ 	.word	0x00008c20


	//   ....[84]....
        /*0a3c*/ 	.word	0x00008c90


	//   ....[85]....
        /*0a40*/ 	.word	0x00008cf0


	//   ....[86]....
        /*0a44*/ 	.word	0x00008d60


	//   ....[87]....
        /*0a48*/ 	.word	0x00008dc0


	//   ....[88]....
        /*0a4c*/ 	.word	0x00008e30


	//   ....[89]....
        /*0a50*/ 	.word	0x00008e90


	//   ....[90]....
        /*0a54*/ 	.word	0x00008f30


	//   ....[91]....
        /*0a58*/ 	.word	0x00008fe0


	//   ....[92]....
        /*0a5c*/ 	.word	0x000090f0


	//   ....[93]....
        /*0a60*/ 	.word	0x00009140


	//   ....[94]....
        /*0a64*/ 	.word	0x00009210


	//   ....[95]....
        /*0a68*/ 	.word	0x00009280


	//   ....[96]....
        /*0a6c*/ 	.word	0x00009310


	//   ....[97]....
        /*0a70*/ 	.word	0x00009360


	//   ....[98]....
        /*0a74*/ 	.word	0x000093d0


	//   ....[99]....
        /*0a78*/ 	.word	0x00009430


	//   ....[100]....
        /*0a7c*/ 	.word	0x000094a0


	//   ....[101]....
        /*0a80*/ 	.word	0x00009500


	//   ....[102]....
        /*0a84*/ 	.word	0x00009570


	//   ....[103]....
        /*0a88*/ 	.word	0x000095d0


	//   ....[104]....
        /*0a8c*/ 	.word	0x00009650


	//   ....[105]....
        /*0a90*/ 	.word	0x000096c0


	//   ....[106]....
        /*0a94*/ 	.word	0x00009730


	//   ....[107]....
        /*0a98*/ 	.word	0x00009790


	//   ....[108]....
        /*0a9c*/ 	.word	0x00009810


	//   ....[109]....
        /*0aa0*/ 	.word	0x00009890


	//   ....[110]....
        /*0aa4*/ 	.word	0x00009930


	//   ....[111]....
        /*0aa8*/ 	.word	0x000099a0


	//   ....[112]....
        /*0aac*/ 	.word	0x00009a30


	//   ....[113]....
        /*0ab0*/ 	.word	0x00009ac0


	//   ....[114]....
        /*0ab4*/ 	.word	0x00009b30


	//   ....[115]....
        /*0ab8*/ 	.word	0x00009b90


	//   ....[116]....
        /*0abc*/ 	.word	0x00009c00


	//   ....[117]....
        /*0ac0*/ 	.word	0x00009c80


	//   ....[118]....
        /*0ac4*/ 	.word	0x00009d40


	//   ....[119]....
        /*0ac8*/ 	.word	0x00009e10


	//   ....[120]....
        /*0acc*/ 	.word	0x00009ef0


	//   ....[121]....
        /*0ad0*/ 	.word	0x00009fa0


	//----- nvinfo : EIATTR_EXIT_INSTR_OFFSETS
	.align		4
.L_2247:
        /*0ad4*/ 	.byte	0x04, 0x1c
        /*0ad6*/ 	.short	(.L_2249 - .L_2248)


	//   ....[0]....
.L_2248:
        /*0ad8*/ 	.word	0x000061f0


	//   ....[1]....
        /*0adc*/ 	.word	0x00008430


	//----- nvinfo : EIATTR_MAX_THREADS
	.align		4
.L_2249:
        /*0ae0*/ 	.byte	0x04, 0x05
        /*0ae2*/ 	.short	(.L_2251 - .L_2250)
.L_2250:
        /*0ae4*/ 	.word	0x00000140
        /*0ae8*/ 	.word	0x00000001
        /*0aec*/ 	.word	0x00000001


	//----- nvinfo : EIATTR_CRS_STACK_SIZE
	.align		4
.L_2251:
        /*0af0*/ 	.byte	0x04, 0x1e
        /*0af2*/ 	.short	(.L_2253 - .L_2252)
.L_2252:
        /*0af4*/ 	.word	0x00000000


	//----- nvinfo : EIATTR_CBANK_PARAM_SIZE
	.align		4
.L_2253:
        /*0af8*/ 	.byte	0x03, 0x19
        /*0afa*/ 	.short	0x0060


	//----- nvinfo : EIATTR_PARAM_CBANK
	.align		4
        /*0afc*/ 	.byte	0x04, 0x0a
        /*0afe*/ 	.short	(.L_2255 - .L_2254)
	.align		4
.L_2254:
        /*0b00*/ 	.word	index@(.nv.constant0._ZN13group_norm_v218gn_bwd_cuda_kernelI6__halfLi320ELi3ELi16ELi80ELi256ELb1ELb1ELi32ELi320ELi320ELi4ELb1ELi40ELb0ELb0ELNS_15WgradSyncMethodE3ENS_16CompileConditionILi900EEEEEvPT_S6_S6_PKS5_S8_S8_S8_PKfflPfPj)
        /*0b04*/ 	.short	0x0210
        /*0b06*/ 	.short	0x0060


	//----- nvinfo : EIATTR_SW_WAR
	.align		4
.L_2255:
        /*0b08*/ 	.byte	0x04, 0x36
        /*0b0a*/ 	.short	(.L_2257 - .L_2256)
.L_2256:
        /*0b0c*/ 	.word	0x00000008
.L_2257:


//--------------------- .nv.info._ZN13group_norm_v218gn_bwd_cuda_kernelI6__halfLi320ELi2ELi16ELi80ELi256ELb1ELb1ELi32ELi320ELi320ELi4ELb1ELi36ELb0ELb0ELNS_15WgradSyncMethodE3ENS_16CompileConditionILi900EEEEEvPT_S6_S6_PKS5_S8_S8_S8_PKfflPfPj --------------------------
	.section	.nv.info._ZN13group_norm_v218gn_bwd_cuda_kernelI6__halfLi320ELi2ELi16ELi80ELi256ELb1ELb1ELi32ELi320ELi320ELi4ELb1ELi36ELb0ELb0ELNS_15WgradSyncMethodE3ENS_16CompileConditionILi900EEEEEvPT_S6_S6_PKS5_S8_S8_S8_PKfflPfPj,"",@"SHT_CUDA_INFO"
	.sectionflags	@""
	.align	4


	//----- nvinfo : EIATTR_CUDA_API_VERSION
	.align		4
        /*0000*/ 	.byte	0x04, 0x37
        /*0002*/ 	.short	(.L_2259 - .L_2258)
.L_2258:
        /*0004*/ 	.word	0x00000082


	//----- nvinfo : EIATTR_KPARAM_INFO
	.align		4
.L_2259:
        /*0008*/ 	.byte	0x04, 0x17
        /*000a*/ 	.short	(.L_2261 - .L_2260)
.L_2260:
        /*000c*/ 	.word	0x00000000
        /*0010*/ 	.short	0x000b
        /*0012*/ 	.short	0x0058
        /*0014*/ 	.byte	0x00, 0xf0, 0x21, 0x00


	//----- nvinfo : EIATTR_KPARAM_INFO
	.align		4
.L_2261:
        /*0018*/ 	.byte	0x04, 0x17
        /*001a*/ 	.short	(.L_2263 - .L_2262)
.L_2262:
        /*001c*/ 	.word	0x00000000
        /*0020*/ 	.short	0x000a
        /*0022*/ 	.short	0x0050
        /*0024*/ 	.byte	0x00, 0xf0, 0x21, 0x00


	//----- nvinfo : EIATTR_KPARAM_INFO
	.align		4
.L_2263:
        /*0028*/ 	.byte	0x04, 0x17
        /*002a*/ 	.short	(.L_2265 - .L_2264)
.L_2264:
        /*002c*/ 	.word	0x00000000
        /*0030*/ 	.short	0x0009
        /*0032*/ 	.short	0x0048
        /*0034*/ 	.byte	0x00, 0xf0, 0x21, 0x00


	//----- nvinfo : EIATTR_KPARAM_INFO
	.align		4
.L_2265:
        /*0038*/ 	.byte	0x04, 0x17
        /*003a*/ 	.short	(.L_2267 - .L_2266)
.L_2266:
        /*003c*/ 	.word	0x00000000
        /*0040*/ 	.short	0x0008
        /*0042*/ 	.short	0x0040
        /*0044*/ 	.byte	0x00, 0xf0, 0x11, 0x00


	//----- nvinfo : EIATTR_KPARAM_INFO
	.align		4
.L_2267:
        /*0048*/ 	.byte	0x04, 0x17
        /*004a*/ 	.short	(.L_2269 - .L_2268)
.L_2268:
        /*004c*/ 	.word	0x00000000
        /*0050*/ 	.short	0x0007
        /*0052*/ 	.short	0x0038
        /*0054*/ 	.byte	0x00, 0xf0, 0x21, 0x00


	//----- nvinfo : EIATTR_KPARAM_INFO
	.align		4
.L_2269:
        /*0058*/ 	.byte	0x04, 0x17
        /*005a*/ 	.short	(.L_2271 - .L_2270)
.L_2270:
        /*005c*/ 	.word	0x00000000
        /*0060*/ 	.short	0x0006
        /*0062*/ 	.short	0x0030
        /*0064*/ 	.byte	0x00, 0xf0, 0x21, 0x00


	//----- nvinfo : EIATTR_KPARAM_INFO
	.align		4
.L_2271:
        /*0068*/ 	.byte	0x04, 0x17
        /*006a*/ 	.short	(.L_2273 - .L_2272)
.L_2272:
        /*006c*/ 	.word	0x00000000
        /*0070*/ 	.short	0x0005
        /*0072*/ 	.short	0x0028
        /*0074*/ 	.byte	0x00, 0xf0, 0x21, 0x00


	//----- nvinfo : EIATTR_KPARAM_INFO
	.align		4
.L_2273:
        /*0078*/ 	.byte	0x04, 0x17
        /*007a*/ 	.short	(.L_2275 - .L_2274)
.L_2274:
        /*007c*/ 	.word	0x00000000
        /*0080*/ 	.short	0x0004
        /*0082*/ 	.short	0x0020
        /*0084*/ 	.byte	0x00, 0xf0, 0x21, 0x00


	//----- nvinfo : EIATTR_KPARAM_INFO
	.align		4
.L_2275:
        /*0088*/ 	.byte	0x04, 0x17
        /*008a*/ 	.short	(.L_2277 - .L_2276)
.L_2276:
        /*008c*/ 	.word	0x00000000
        /*0090*/ 	.short	0x0003
        /*0092*/ 	.short	0x0018
        /*0094*/ 	.byte	0x00, 0xf0, 0x21, 0x00


	//----- nvinfo : EIATTR_KPARAM_INFO
	.align		4
.L_2277:
        /*0098*/ 	.byte	0x04, 0x17
        /*009a*/ 	.short	(.L_2279 - .L_2278)
.L_2278:
        /*009c*/ 	.word	0x00000000
        /*00a0*/ 	.short	0x0002
        /*00a2*/ 	.short	0x0010
        /*00a4*/ 	.byte	0x00, 0xf0, 0x21, 0x00


	//----- nvinfo : EIATTR_KPARAM_INFO
	.align		4
.L_2279:
        /*00a8*/ 	.byte	0x04, 0x17
        /*00aa*/ 	.short	(.L_2281 - .L_2280)
.L_2280:
        /*00ac*/ 	.word	0x00000000
        /*00b0*/ 	.short	0x0001
        /*00b2*/ 	.short	0x0008
        /*00b4*/ 	.byte	0x00, 0xf0, 0x21, 0x00


	//----- nvinfo : EIATTR_KPARAM_INFO
	.align		4
.L_2281:
        /*00b8*/ 	.byte	0x04, 0x17
        /*00ba*/ 	.short	(.L_2283 - .L_2282)
.L_2282:
        /*00bc*/ 	.word	0x00000000
        /*00c0*/ 	.short	0x0000
        /*00c2*/ 	.short	0x0000
        /*00c4*/ 	.byte	0x00, 0xf0, 0x21, 0x00


	//----- nvinfo : EIATTR_SPARSE_MMA_MASK
	.align		4
.L_2283:
        /*00c8*/ 	.byte	0x03, 0x50
        /*00ca*/ 	.short	0x0000


	//----- nvinfo : EIATTR_MAXREG_COUNT
	.align		4
        /*00cc*/ 	.byte	0x03, 0x1b
        /*00ce*/ 	.short	0x0060


	//----- nvinfo : EIATTR_NUM_BARRIERS
	.align		4
        /*00d0*/ 	.byte	0x02, 0x4c
        /*00d2*/ 	.byte	0x01
	.zero		1


	//----- nvinfo : EIATTR_ANNOTATIONS
	.align		4
        /*00d4*/ 	.byte	0x04, 0x55
        /*00d6*/ 	.short	(.L_2285 - .L_2284)


	//   ....[0]....
.L_2284:
        /* <DEDUP_REMOVED lines=20> */


	//----- nvinfo : EIATTR_MERCURY_ISA_VERSION
	.align		4
.L_2285:
        /*0208*/ 	.byte	0x03, 0x5f
        /*020a*/ 	.short	0x0101


	//----- nvinfo : EIATTR_COOP_GROUP_MASK_REGIDS
	.align		4
        /*020c*/ 	.byte	0x04, 0x29
        /*020e*/ 	.short	(.L_2287 - .L_2286)


	//   ....[0]....
.L_2286:
        /*0210*/ 	.word	0xffffffff


	//   ....[1]....
        /*0214*/ 	.word	0xffffffff


	//   ....[2]....
        /*0218*/ 	.word	0xffffffff


	//   ....[3]....
        /*021c*/ 	.word	0xffffffff


	//   ....[4]....
        /*0220*/ 	.word	0xffffffff


	//   ....[5]....
        /*0224*/ 	.word	0xffffffff


	//   ....[6]....
        /*0228*/ 	.word	0xffffffff


	//   ....[7]....
        /*022c*/ 	.word	0xffffffff


	//   ....[8]....
        /*0230*/ 	.word	0xffffffff


	//   ....[9]....
        /*0234*/ 	.word	0xffffffff


	//   ....[10]....
        /*0238*/ 	.word	0x0500000f


	//   ....[11]....
        /*023c*/ 	.word	0x05000016


	//   ....[12]....
        /*0240*/ 	.word	0x05000018


	//   ....[13]....
        /*0244*/ 	.word	0x05000011


	//   ....[14]....
        /*0248*/ 	.word	0x0500001d


	//   ....[15]....
        /*024c*/ 	.word	0x05000012


	//   ....[16]....
        /*0250*/ 	.word	0x05000016


	//   ....[17]....
        /*0254*/ 	.word	0x05000017


	//   ....[18]....
        /*0258*/ 	.word	0x05000016


	//   ....[19]....
        /*025c*/ 	.word	0x0500000f


	//   ....[20]....
        /*0260*/ 	.word	0x05000011


	//   ....[21]....
        /*0264*/ 	.word	0x05000018


	//   ....[22]....
        /*0268*/ 	.word	0x05000022


	//   ....[23]....
        /*026c*/ 	.word	0x05000021


	//   ....[24]....
        /*0270*/ 	.word	0x0500000f


	//   ....[25]....
        /*0274*/ 	.word	0x05000016


	//   ....[26]....
        /*0278*/ 	.word	0x05000016


	//   ....[27]....
        /*027c*/ 	.word	0x0500000f


	//   ....[28]....
        /*0280*/ 	.word	0x05000011


	//   ....[29]....
        /*0284*/ 	.word	0x05000018


	//   ....[30]....
        /*0288*/ 	.word	0x05000022


	//   ....[31]....
        /*028c*/ 	.word	0x05000021


	//   ....[32]....
        /*0290*/ 	.word	0x0500000f


	//   ....[33]....
        /*0294*/ 	.word	0x05000016


	//   ....[34]....
        /*0298*/ 	.word	0x0500000f


	//   ....[35]....
        /*029c*/ 	.word	0x05000016


	//   ....[36]....
        /*02a0*/ 	.word	0x05000022


	//   ....[37]....
        /*02a4*/ 	.word	0x05000018


	//   ....[38]....
        /*02a8*/ 	.word	0x0500001c


	//   ....[39]....
        /*02ac*/ 	.word	0x0500002e


	//   ....[40]....
        /*02b0*/ 	.word	0x05000024


	//   ....[41]....
        /*02b4*/ 	.word	0x05000017


	//   ....[42]....
        /*02b8*/ 	.word	0x05000016


	//   ....[43]....
        /*02bc*/ 	.word	0x0500001b


	//   ....[44]....
        /*02c0*/ 	.word	0x0500000f


	//   ....[45]....
        /*02c4*/ 	.word	0x05000011


	//   ....[46]....
        /*02c8*/ 	.word	0x05000029


	//   ....[47]....
        /*02cc*/ 	.word	0x05000023


	//   ....[48]....
        /*02d0*/ 	.word	0x0500002c


	//   ....[49]....
        /*02d4*/ 	.word	0x05000012


	//   ....[50]....
        /*02d8*/ 	.word	0x05000022


	//   ....[51]....
        /*02dc*/ 	.word	0x05000025


	//   ....[52]....
        /*02e0*/ 	.word	0x05000014


	//   ....[53]....
        /*02e4*/ 	.word	0x05000020


	//   ....[54]....
        /*02e8*/ 	.word	0x0500001e


	//   ....[55]....
        /*02ec*/ 	.word	0x0500001c


	//   ....[56]....
        /*02f0*/ 	.word	0x05000027


	//   ....[57]....
        /*02f4*/ 	.word	0x0500001b


	//   ....[58]....
        /*02f8*/ 	.word	0x05000023


	//   ....[59]....
        /*02fc*/ 	.word	0x05000024


	//   ....[60]....
        /*0300*/ 	.word	0x0500002a


	//   ....[61]....
        /*0304*/ 	.word	0x0500002b


	//   ....[62]....
        /*0308*/ 	.word	0x05000031


	//   ....[63]....
        /*030c*/ 	.word	0x05000033


	//   ....[64]....
        /*0310*/ 	.word	0x05000021


	//   ....[65]....
        /*0314*/ 	.word	0x05000011


	//   ....[66]....
        /*0318*/ 	.word	0x0500000f


	//   ....[67]....
        /*031c*/ 	.word	0x0500000f


	//   ....[68]....
        /*0320*/ 	.word	0x0500000f


	//   ....[69]....
        /*0324*/ 	.word	0x0500000f


	//   ....[70]....
        /*0328*/ 	.word	0x0500000f


	//   ....[71]....
        /*032c*/ 	.word	0x0500000f


	//   ....[72]....
        /*0330*/ 	.word	0x0500000f


	//   ....[73]....
        /*0334*/ 	.word	0x0500000f


	//   ....[74]....
        /*0338*/ 	.word	0x0500000f


	//   ....[75]....
        /*033c*/ 	.word	0x0500000f


	//   ....[76]....
        /*0340*/ 	.word	0x0500000f


	//   ....[77]....
        /*0344*/ 	.word	0x0500000f


	//   ....[78]....
        /*0348*/ 	.word	0x0500000f


	//   ....[79]....
        /*034c*/ 	.word	0x0500000f


	//   ....[80]....
        /*0350*/ 	.word	0x0500000f


	//   ....[81]....
        /*0354*/ 	.word	0x0500000f


	//   ....[82]....
        /*0358*/ 	.word	0x0500000f


	//   ....[83]....
        /*035c*/ 	.word	0x0500000f


	//   ....[84]....
        /*0360*/ 	.word	0x0500000f


	//   ....[85]....
        /*0364*/ 	.word	0x0500000f


	//   ....[86]....
        /*0368*/ 	.word	0x0500000f


	//   ....[87]....
        /*036c*/ 	.word	0x0500000f


	//   ....[88]....
        /*0370*/ 	.word	0x0500000f


	//   ....[89]....
        /*0374*/ 	.word	0x0500000f


	//   ....[90]....
        /*0378*/ 	.word	0x0500000f


	//   ....[91]....
        /*037c*/ 	.word	0x0500000f


	//   ....[92]....
        /*0380*/ 	.word	0x0500000f


	//   ....[93]....
        /*0384*/ 	.word	0x0500000f


	//   ....[94]....
        /*0388*/ 	.word	0x0500000f


	//   ....[95]....
        /*038c*/ 	.word	0x0500000f


	//   ....[96]....
        /*0390*/ 	.word	0x0500000f


	//   ....[97]....
        /*0394*/ 	.word	0x0500000f


	//   ....[98]....
        /*0398*/ 	.word	0x0500000f


	//   ....[99]....
        /*039c*/ 	.word	0x0500000f


	//   ....[100]....
        /*03a0*/ 	.word	0x0500000f


	//   ....[101]....
        /*03a4*/ 	.word	0x0500000f


	//   ....[102]....
        /*03a8*/ 	.word	0x0500000f


	//   ....[103]....
        /*03ac*/ 	.word	0x0500000f


	//   ....[104]....
        /*03b0*/ 	.word	0x0500000f


	//   ....[105]....
        /*03b4*/ 	.word	0x0500000f


	//   ....[106]....
        /*03b8*/ 	.word	0x0500000f


	//   ....[107]....
        /*03bc*/ 	.word	0x0500000f


	//   ....[108]....
        /*03c0*/ 	.word	0x0500000f


	//   ....[109]....
        /*03c4*/ 	.word	0x0500000f


	//   ....[110]....
        /*03c8*/ 	.word	0x0500000f


	//   ....[111]....
        /*03cc*/ 	.word	0x0500000f


	//   ....[112]....
        /*03d0*/ 	.word	0x0500000f


	//   ....[113]....
        /*03d4*/ 	.word	0x0500000f


	//   ....[114]....
        /*03d8*/ 	.word	0x0500000f


	//   ....[115]....
        /*03dc*/ 	.word	0x0500000f


	//   ....[116]....
        /*03e0*/ 	.word	0x0500000f


	//   ....[117]....
        /*03e4*/ 	.word	0x0500000f


	//   ....[118]....
        /*03e8*/ 	.word	0x0500000f


	//   ....[119]....
        /*03ec*/ 	.word	0x0500000f


	//   ....[120]....
        /*03f0*/ 	.word	0x0500000f


	//   ....[121]....
        /*03f4*/ 	.word	0x0500000f


	//----- nvinfo : EIATTR_COOP_GROUP_INSTR_OFFSETS
	.align		4
.L_2287:
        /*03f8*/ 	.byte	0x04, 0x28
        /*03fa*/ 	.short	(.L_2289 - .L_2288)


	//   ....[0]....
.L_2288:
        /*03fc*/ 	.word	0x000043d0


	//   ....[1]....
        /*0400*/ 	.word	0x00004400


	//   ....[2]....
        /*0404*/ 	.word	0x00004430


	//   ....[3]....
        /*0408*/ 	.word	0x00004440


	//   ....[4]....
        /*040c*/ 	.word	0x00004a40


	//   ....[5]....
        /*0410*/ 	.word	0x00004a60


	//   ....[6]....
        /*0414*/ 	.word	0x00004a80


	//   ....[7]....
        /*0418*/ 	.word	0x00004aa0


	//   ....[8]....
        /*041c*/ 	.word	0x00004ac0


	//   ....[9]....
        /*0420*/ 	.word	0x00004ae0


	//   ....[10]....
        /*0424*/ 	.word	0x000067c0


	//   ....[11]....
        /*0428*/ 	.word	0x000067f0


	//   ....[12]....
        /*042c*/ 	.word	0x00006840


	//   ....[13]....
        /*0430*/ 	.word	0x00006850


	//   ....[14]....
        /*0434*/ 	.word	0x00006880


	//   ....[15]....
        /*0438*/ 	.word	0x00006890


	//   ....[16]....
        /*043c*/ 	.word	0x000068c0


	//   ....[17]....
        /*0440*/ 	.word	0x000068d0


	//   ....[18]....
        /*0444*/ 	.word	0x00006aa0


	//   ....[19]....
        /*0448*/ 	.word	0x00006ad0


	//   ....[20]....
        /*044c*/ 	.word	0x00006b10


	//   ....[21]....
        /*0450*/ 	.word	0x00006b20


	//   ....[22]....
        /*0454*/ 	.word	0x00006b50


	//   ....[23]....
        /*0458*/ 	.word	0x00006b60


	//   ....[24]....
        /*045c*/ 	.word	0x00006b90


	//   ....[25]....
        /*0460*/ 	.word	0x00006ba0


	//   ....[26]....
        /*0464*/ 	.word	0x00006d10


	//   ....[27]....
        /*0468*/ 	.word	0x00006d40


	//   ....[28]....
        /*046c*/ 	.word	0x00006d80


	//   ....[29]....
        /*0470*/ 	.word	0x00006d90


	//   ....[30]....
        /*0474*/ 	.word	0x00006dc0


	//   ....[31]....
        /*0478*/ 	.word	0x00006dd0


	//   ....[32]....
        /*047c*/ 	.word	0x00006e00


	//   ....[33]....
        /*0480*/ 	.word	0x00006e10


	//   ....[34]....
        /*0484*/ 	.word	0x000070e0


	//   ....[35]....
        /*0488*/ 	.word	0x00007110


	//   ....[36]....
        /*048c*/ 	.word	0x00007210


	//   ....[37]....
        /*0490*/ 	.word	0x00007250


	//   ....[38]....
        /*0494*/ 	.word	0x00007280


	//   ....[39]....
        /*0498*/ 	.word	0x000072b0


	//   ....[40]....
        /*049c*/ 	.word	0x000072c0


	//   ....[41]....
        /*04a0*/ 	.word	0x000072e0


	//   ....[42]....
        /*04a4*/ 	.word	0x00007320


	//   ....[43]....
        /*04a8*/ 	.word	0x00007350


	//   ....[44]....
        /*04ac*/ 	.word	0x00007380


	//   ....[45]....
        /*04b0*/ 	.word	0x000073a0


	//   ....[46]....
        /*04b4*/ 	.word	0x000073c0


	//   ....[47]....
        /*04b8*/ 	.word	0x000073e0


	//   ....[48]....
        /*04bc*/ 	.word	0x00007400


	//   ....[49]....
        /*04c0*/ 	.word	0x00007430


	//   ....[50]....
        /*04c4*/ 	.word	0x00007480


	//   ....[51]....
        /*04c8*/ 	.word	0x000074b0


	//   ....[52]....
        /*04cc*/ 	.word	0x000074d0


	//   ....[53]....
        /*04d0*/ 	.word	0x000074f0


	//   ....[54]....
        /*04d4*/ 	.word	0x00007520


	//   ....[55]....
        /*04d8*/ 	.word	0x00007540


	//   ....[56]....
        /*04dc*/ 	.word	0x00007550


	//   ....[57]....
        /*04e0*/ 	.word	0x00007570


	//   ....[58]....
        /*04e4*/ 	.word	0x000075b0


	//   ....[59]....
        /*04e8*/ 	.word	0x000075e0


	//   ....[60]....
        /*04ec*/ 	.word	0x00007600


	//   ....[61]....
        /*04f0*/ 	.word	0x00007630


	//   ....[62]....
        /*04f4*/ 	.word	0x00007650


	//   ....[63]....
        /*04f8*/ 	.word	0x00007690


	//   ....[64]....
        /*04fc*/ 	.word	0x00007830


	//   ....[65]....
        /*0500*/ 	.word	0x00007880


	//   ....[66]....
        /*0504*/ 	.word	0x00007a10


	//   ....[67]....
        /*0508*/ 	.word	0x00007a60


	//   ....[68]....
        /*050c*/ 	.word	0x00007ad0


	//   ....[69]....
        /*0510*/ 	.word	0x00007b30


	//   ....[70]....
        /*0514*/ 	.word	0x00007ba0


	//   ....[71]....
        /*0518*/ 	.word	0x00007c00


	//   ....[72]....
        /*051c*/ 	.word	0x00007c70


	//   ....[73]....
        /*0520*/ 	.word	0x00007cd0


	//   ....[74]....
        /*0524*/ 	.word	0x00007d70


	//   ....[75]....
        /*0528*/ 	.word	0x00007e00


	//   ....[76]....
        /*052c*/ 	.word	0x00007e70


	//   ....[77]....
        /*0530*/ 	.word	0x00007ed0


	//   ....[78]....
        /*0534*/ 	.word	0x00007f40


	//   ....[79]....
        /*0538*/ 	.word	0x00007fa0


	//   ....[80]....
        /*053c*/ 	.word	0x00008010


	//   ....[81]....
        /*0540*/ 	.word	0x00008070


	//   ....[82]....
        /*0544*/ 	.word	0x00008110


	//   ....[83]....
        /*0548*/ 	.word	0x000081a0


	//   ....[84]....
        /*054c*/ 	.word	0x00008210


	//   ....[85]....
        /*0550*/ 	.word	0x00008270


	//   ....[86]....
        /*0554*/ 	.word	0x000082e0


	//   ....[87]....
        /*0558*/ 	.word	0x00008340


	//   ....[88]....
        /*055c*/ 	.word	0x000083b0


	//   ....[89]....
        /*0560*/ 	.word	0x00008410


	//   ....[90]....
        /*0564*/ 	.word	0x000084b0


	//   ....[91]....
        /*0568*/ 	.word	0x00008560


	//   ....[92]....
        /*056c*/ 	.word	0x00008670


	//   ....[93]....
        /*0570*/ 	.word	0x000086d0


	//   ....[94]....
        /*0574*/ 	.word	0x00008760


	//   ....[95]....
        /*0578*/ 	.word	0x000087b0


	//   ....[96]....
        /*057c*/ 	.word	0x00008840


	//   ....[97]....
        /*0580*/ 	.word	0x000088e0


	//   ....[98]....
        /*0584*/ 	.word	0x00008950


	//   ....[99]....
        /*0588*/ 	.word	0x000089c0


	//   ....[100]....
        /*058c*/ 	.word	0x00008a30


	//   ....[101]....
        /*0590*/ 	.word	0x00008a90


	//   ....[102]....
        /*0594*/ 	.word	0x00008b00


	//   ....[103]....
        /*0598*/ 	.word	0x00008b60


	//   ....[104]....
        /*059c*/ 	.word	0x00008be0


	//   ....[105]....
        /*05a0*/ 	.word	0x00008c40


	//   ....[106]....
        /*05a4*/ 	.word	0x00008cb0


	//   ....[107]....
        /*05a8*/ 	.word	0x00008d00


	//   ....[108]....
        /*05ac*/ 	.word	0x00008d70


	//   ....[109]....
        /*05b0*/ 	.word	0x00008dd0


	//   ....[110]....
        /*05b4*/ 	.word	0x00008e70


	//   ....[111]....
        /*05b8*/ 	.word	0x00008f00


	//   ....[112]....
        /*05bc*/ 	.word	0x00008f80


	//   ....[113]....
        /*05c0*/ 	.word	0x00009020


	//   ....[114]....
        /*05c4*/ 	.word	0x000090b0


	//   ....[115]....
        /*05c8*/ 	.word	0x00009110


	//   ....[116]....
        /*05cc*/ 	.word	0x00009180


	//   ....[117]....
        /*05d0*/ 	.word	0x000091f0


	//   ....[118]....
        /*05d4*/ 	.word	0x000092c0


	//   ....[119]....
        /*05d8*/ 	.word	0x00009380


	//   ....[120]....
        /*05dc*/ 	.word	0x000094b0


	//   ....[121]....
        /*05e0*/ 	.word	0x00009530


	//----- nvinfo : EIATTR_EXIT_INSTR_OFFSETS
	.align		4
.L_2289:
        /*05e4*/ 	.byte	0x04, 0x1c
        /*05e6*/ 	.short	(.L_2291 - .L_2290)


	//   ....[0]....
.L_2290:
        /*05e8*/ 	.word	0x000057f0


	//   ....[1]....
        /*05ec*/ 	.word	0x000079b0


	//----- nvinfo : EIATTR_MAX_THREADS
	.align		4
.L_2291:
        /*05f0*/ 	.byte	0x04, 0x05
        /*05f2*/ 	.short	(.L_2293 - .L_2292)
.L_2292:
        /*05f4*/ 	.word	0x00000140
        /*05f8*/ 	.word	0x00000001
        /*05fc*/ 	.word	0x00000001


	//----- nvinfo : EIATTR_CRS_STACK_SIZE
	.align		4
.L_2293:
        /*0600*/ 	.byte	0x04, 0x1e
        /*0602*/ 	.short	(.L_2295 - .L_2294)
.L_2294:
        /*0604*/ 	.word	0x00000000


	//----- nvinfo : EIATTR_CBANK_PARAM_SIZE
	.align		4
.L_2295:
        /*0608*/ 	.byte	0x03, 0x19
        /*060a*/ 	.short	0x0060


	//----- nvinfo : EIATTR_PARAM_CBANK
	.align		4
        /*060c*/ 	.byte	0x04, 0x0a
        /*060e*/ 	.short	(.L_2297 - .L_2296)
	.align		4
.L_2296:
        /*0610*/ 	.word	index@(.nv.constant0._ZN13group_norm_v218gn_bwd_cuda_kernelI6__halfLi320ELi2ELi16ELi80ELi256ELb1ELb1ELi32ELi320ELi320ELi4ELb1ELi36ELb0ELb0ELNS_15WgradSyncMethodE3ENS_16CompileConditionILi900EEEEEvPT_S6_S6_PKS5_S8_S8_S8_PKfflPfPj)
        /*0614*/ 	.short	0x0210
        /*0616*/ 	.short	0x0060


	//----- nvinfo : EIATTR_SW_WAR
	.align		4
.L_2297:
        /*0618*/ 	.byte	0x04, 0x36
        /*061a*/ 	.short	(.L_2299 - .L_2298)
.L_2298:
        /*061c*/ 	.word	0x00000008
.L_2299:


//--------------------- .nv.info._ZN13group_norm_v214gn_cuda_kernelI6__halfLi320ELi1ELi32ELi40ELi256ELb0ELi256ELi40ELi40ELi4ELb0ELi116ELb0ELb0ENS_16CompileConditionILi900EEEEEvPT_PKS4_S7_S7_flPfS8_Pj --------------------------
	.section	.nv.info._ZN13group_norm_v214gn_cuda_kernelI6__halfLi320ELi1ELi32ELi40ELi256ELb0ELi256ELi40ELi40ELi4ELb0ELi116ELb0ELb0ENS_16CompileConditionILi900EEEEEvPT_PKS4_S7_S7_flPfS8_Pj,"",@"SHT_CUDA_INFO"
	.sectionflags	@""
	.align	4


	//----- nvinfo : EIATTR_CUDA_API_VERSION
	.align		4
        /*0000*/ 	.byte	0x04, 0x37
        /*0002*/ 	.short	(.L_2301 - .L_2300)
.L_2300:
        /*0004*/ 	.word	0x00000082


	//----- nvinfo : EIATTR_KPARAM_INFO
	.align		4
.L_2301:
        /*0008*/ 	.byte	0x04, 0x17
        /*000a*/ 	.short	(.L_2303 - .L_2302)
.L_2302:
        /*000c*/ 	.word	0x00000000
        /*0010*/ 	.short	0x0008
        /*0012*/ 	.short	0x0040
        /*0014*/ 	.byte	0x00, 0xf0, 0x21, 0x00


	//----- nvinfo : EIATTR_KPARAM_INFO
	.align		4
.L_2303:
        /*0018*/ 	.byte	0x04, 0x17
        /*001a*/ 	.short	(.L_2305 - .L_2304)
.L_2304:
        /*001c*/ 	.word	0x00000000
        /*0020*/ 	.short	0x0007
        /*0022*/ 	.short	0x0038
        /*0024*/ 	.byte	0x00, 0xf0, 0x21, 0x00


	//----- nvinfo : EIATTR_KPARAM_INFO
	.align		4
.L_2305:
        /*0028*/ 	.byte	0x04, 0x17
        /*002a*/ 	.short	(.L_2307 - .L_2306)
.L_2306:
        /*002c*/ 	.word	0x00000000
        /*0030*/ 	.short	0x0006
        /*0032*/ 	.short	0x0030
        /*0034*/ 	.byte	0x00, 0xf0, 0x21, 0x00


	//----- nvinfo : EIATTR_KPARAM_INFO
	.align		4
.L_2307:
        /*0038*/ 	.byte	0x04, 0x17
        /*003a*/ 	.short	(.L_2309 - .L_2308)
.L_2308:
        /*003c*/ 	.word	0x00000000
        /*0040*/ 	.short	0x0005
        /*0042*/ 	.short	0x0028
        /*0044*/ 	.byte	0x00, 0xf0, 0x21, 0x00


	//----- nvinfo : EIATTR_KPARAM_INFO
	.align		4
.L_2309:
        /*0048*/ 	.byte	0x04, 0x17
        /*004a*/ 	.short	(.L_2311 - .L_2310)
.L_2310:
        /*004c*/ 	.word	0x00000000
        /*0050*/ 	.short	0x0004
        /*0052*/ 	.short	0x0020
        /*0054*/ 	.byte	0x00, 0xf0, 0x11, 0x00


	//----- nvinfo : EIATTR_KPARAM_INFO
	.align		4
.L_2311:
        /*0058*/ 	.byte	0x04, 0x17
        /*005a*/ 	.short	(.L_2313 - .L_2312)
.L_2312:
        /*005c*/ 	.word	0x00000000
        /*0060*/ 	.short	0x0003
        /*0062*/ 	.short	0x0018
        /*0064*/ 	.byte	0x00, 0xf0, 0x21, 0x00


	//----- nvinfo : EIATTR_KPARAM_INFO
	.align		4
.L_2313:
        /*0068*/ 	.byte	0x04, 0x17
        /*006a*/ 	.short	(.L_2315 - .L_2314)
.L_2314:
        /*006c*/ 	.word	0x00000000
        /*0070*/ 	.short	0x0002
        /*0072*/ 	.short	0x0010
        /*0074*/ 	.byte	0x00, 0xf0, 0x21, 0x00


	//----- nvinfo : EIATTR_KPARAM_INFO
	.align		4
.L_2315:
        /*0078*/ 	.byte	0x04, 0x17
        /*007a*/ 	.short	(.L_2317 - .L_2316)
.L_2316:
        /*007c*/ 	.word	0x00000000
        /*0080*/ 	.short	0x0001
        /*0082*/ 	.short	0x0008
        /*0084*/ 	.byte	0x00, 0xf0, 0x21, 0x00


	//----- nvinfo : EIATTR_KPARAM_INFO
	.align		4
.L_2317:
        /*0088*/ 	.byte	0x04, 0x17
        /*008a*/ 	.short	(.L_2319 - .L_2318)
.L_2318:
        /*008c*/ 	.word	0x00000000
        /*0090*/ 	.short	0x0000
        /*0092*/ 	.short	0x0000
        /*0094*/ 	.byte	0x00, 0xf0, 0x21, 0x00


	//----- nvinfo : EIATTR_SPARSE_MMA_MASK
	.align		4
.L_2319:
        /*0098*/ 	.byte	0x03, 0x50
        /*009a*/ 	.short	0x0000


	//----- nvinfo : EIATTR_MAXREG_COUNT
	.align		4
        /*009c*/ 	.byte	0x03, 0x1b
        /*009e*/ 	.short	0x00a8


	//----- nvinfo : EIATTR_NUM_BARRIERS
	.align		4
        /*00a0*/ 	.byte	0x02, 0x4c
        /*00a2*/ 	.byte	0x01
	.zero		1


	//----- nvinfo : EIATTR_MERCURY_ISA_VERSION
	.align		4
        /*00a4*/ 	.byte	0x03, 0x5f
        /*00a6*/ 	.short	0x0101


	//----- nvinfo : EIATTR_COOP_GROUP_MASK_REGIDS
	.align		4
        /*00a8*/ 	.byte	0x04, 0x29
        /*00aa*/ 	.short	(.L_2321 - .L_2320)


	//   ....[0]....
.L_2320:
        /*00ac*/ 	.word	0xffffffff


	//   ....[1]....
        /*00b0*/ 	.word	0xffffffff


	//   ....[2]....
        /*00b4*/ 	.word	0xffffffff


	//   ....[3]....
        /*00b8*/ 	.word	0xffffffff


	//   ....[4]....
        /*00bc*/ 	.word	0xffffffff


	//   ....[5]....
        /*00c0*/ 	.word	0xffffffff


	//   ....[6]....
        /*00c4*/ 	.word	0xffffffff


	//   ....[7]....
        /*00c8*/ 	.word	0xffffffff


	//   ....[8]....
        /*00cc*/ 	.word	0xffffffff


	//   ....[9]....
        /*00d0*/ 	.word	0xffffffff


	//   ....[10]....
        /*00d4*/ 	.word	0xffffffff


	//   ....[11]....
        /*00d8*/ 	.word	0xffffffff


	//   ....[12]....
        /*00dc*/ 	.word	0xffffffff


	//   ....[13]....
        /*00e0*/ 	.word	0xffffffff


	//   ....[14]....
        /*00e4*/ 	.word	0xffffffff


	//   ....[15]....
        /*00e8*/ 	.word	0xffffffff


	//   ....[16]....
        /*00ec*/ 	.word	0xffffffff


	//   ....[17]....
        /*00f0*/ 	.word	0xffffffff


	//   ....[18]....
        /*00f4*/ 	.word	0x05000026


	//   ....[19]....
        /*00f8*/ 	.word	0x05000026


	//   ....[20]....
        /*00fc*/ 	.word	0x05000026


	//   ....[21]....
        /*0100*/ 	.word	0x05000026


	//   ....[22]....
        /*0104*/ 	.word	0x05000026


	//   ....[23]....
        /*0108*/ 	.word	0x05000026


	//   ....[24]....
        /*010c*/ 	.word	0x05000026


	//   ....[25]....
        /*0110*/ 	.word	0x05000026


	//----- nvinfo : EIATTR_COOP_GROUP_INSTR_OFFSETS
	.align		4
.L_2321:
        /*0114*/ 	.byte	0x04, 0x28
        /*0116*/ 	.short	(.L_2323 - .L_2322)


	//   ....[0]....
.L_2322:
        /*0118*/ 	.word	0x00000860


	//   ....[1]....
        /*011c*/ 	.word	0x00000870


	//   ....[2]....
        /*0120*/ 	.word	0x000008a0


	//   ....[3]....
        /*0124*/ 	.word	0x000008b0


	//   ....[4]....
        /*0128*/ 	.word	0x000008e0


	//   ....[5]....
        /*012c*/ 	.word	0x000008f0


	//   ....[6]....
        /*0130*/ 	.word	0x00000920


	//   ....[7]....
        /*0134*/ 	.word	0x00000930


	//   ....[8]....
        /*0138*/ 	.word	0x00000970


	//   ....[9]....
        /*013c*/ 	.word	0x00000980


	//   ....[10]....
        /*0140*/ 	.word	0x00000ad0


	//   ....[11]....
        /*0144*/ 	.word	0x00000ae0


	//   ....[12]....
        /*0148*/ 	.word	0x00000b10


	//   ....[13]....
        /*014c*/ 	.word	0x00000b20


	//   ....[14]....
        /*0150*/ 	.word	0x00000b50


	//   ....[15]....
        /*0154*/ 	.word	0x00000b60


	//   ....[16]....
        /*0158*/ 	.word	0x00000b90


	//   ....[17]....
        /*015c*/ 	.word	0x00000ba0


	//   ....[18]....
        /*0160*/ 	.word	0x00001a40


	//   ....[19]....
        /*0164*/ 	.word	0x00001ab0


	//   ....[20]....
        /*0168*/ 	.word	0x00001b30


	//   ....[21]....
        /*016c*/ 	.word	0x00001ba0


	//   ....[22]....
        /*0170*/ 	.word	0x00001c20


	//   ....[23]....
        /*0174*/ 	.word	0x00001c90


	//   ....[24]....
        /*0178*/ 	.word	0x00001d10


	//   ....[25]....
        /*017c*/ 	.word	0x00001d80


	//----- nvinfo : EIATTR_EXIT_INSTR_OFFSETS
	.align		4
.L_2323:
        /*0180*/ 	.byte	0x04, 0x1c
        /*0182*/ 	.short	(.L_2325 - .L_2324)


	//   ....[0]....
.L_2324:
        /*0184*/ 	.word	0x000019e0


	//----- nvinfo : EIATTR_MAX_THREADS
	.align		4
.L_2325:
        /*0188*/ 	.byte	0x04, 0x05
        /*018a*/ 	.short	(.L_2327 - .L_2326)
.L_2326:
        /*018c*/ 	.word	0x00000140
        /*0190*/ 	.word	0x00000001
        /*0194*/ 	.word	0x00000001


	//----- nvinfo : EIATTR_CRS_STACK_SIZE
	.align		4
.L_2327:
        /*0198*/ 	.byte	0x04, 0x1e
        /*019a*/ 	.short	(.L_2329 - .L_2328)
.L_2328:
        /*019c*/ 	.word	0x00000000


	//----- nvinfo : EIATTR_CBANK_PARAM_SIZE
	.align		4
.L_2329:
        /*01a0*/ 	.byte	0x03, 0x19
        /*01a2*/ 	.short	0x0048


	//----- nvinfo : EIATTR_PARAM_CBANK
	.align		4
        /*01a4*/ 	.byte	0x04, 0x0a
        /*01a6*/ 	.short	(.L_2331 - .L_2330)
	.align		4
.L_2330:
        /*01a8*/ 	.word	index@(.nv.constant0._ZN13group_norm_v214gn_cuda_kernelI6__halfLi320ELi1ELi32ELi40ELi256ELb0ELi256ELi40ELi40ELi4ELb0ELi116ELb0ELb0ENS_16CompileConditionILi900EEEEEvPT_PKS4_S7_S7_flPfS8_Pj)
        /*01ac*/ 	.short	0x0210
        /*01ae*/ 	.short	0x0048


	//----- nvinfo : EIATTR_SW_WAR
	.align		4
.L_2331:
        /*01b0*/ 	.byte	0x04, 0x36
        /*01b2*/ 	.short	(.L_2333 - .L_2332)
.L_2332:
        /*01b4*/ 	.word	0x00000008
.L_2333:


//--------------------- .nv.info._ZN13group_norm_v214gn_cuda_kernelI6__halfLi320ELi1ELi32ELi40ELi256ELb0ELi256ELi40ELi40ELi4ELb0ELi148ELb0ELb0ENS_16CompileConditionILi900EEEEEvPT_PKS4_S7_S7_flPfS8_Pj --------------------------
	.section	.nv.info._ZN13group_norm_v214gn_cuda_kernelI6__halfLi320ELi1ELi32ELi40ELi256ELb0ELi256ELi40ELi40ELi4ELb0ELi148ELb0ELb0ENS_16CompileConditionILi900EEEEEvPT_PKS4_S7_S7_flPfS8_Pj,"",@"SHT_CUDA_INFO"
	.sectionflags	@""
	.align	4


	//----- nvinfo : EIATTR_CUDA_API_VERSION
	.align		4
        /*0000*/ 	.byte	0x04, 0x37
        /*0002*/ 	.short	(.L_2335 - .L_2334)
.L_2334:
        /*0004*/ 	.word	0x00000082


	//----- nvinfo : EIATTR_KPARAM_INFO
	.align		4
.L_2335:
        /*0008*/ 	.byte	0x04, 0x17
        /*000a*/ 	.short	(.L_2337 - .L_2336)
.L_2336:
        /*000c*/ 	.word	0x00000000
        /*0010*/ 	.short	0x0008
        /*0012*/ 	.short	0x0040
        /*0014*/ 	.byte	0x00, 0xf0, 0x21, 0x00


	//----- nvinfo : EIATTR_KPARAM_INFO
	.align		4
.L_2337:
        /*0018*/ 	.byte	0x04, 0x17
        /*001a*/ 	.short	(.L_2339 - .L_2338)
.L_2338:
        /*001c*/ 	.word	0x00000000
        /*0020*/ 	.short	0x0007
        /*0022*/ 	.short	0x0038
        /*0024*/ 	.byte	0x00, 0xf0, 0x21, 0x00


	//----- nvinfo : EIATTR_KPARAM_INFO
	.align		4
.L_2339:
        /*0028*/ 	.byte	0x04, 0x17
        /*002a*/ 	.short	(.L_2341 - .L_2340)
.L_2340:
        /*002c*/ 	.word	0x00000000
        /*0030*/ 	.short	0x0006
        /*0032*/ 	.short	0x0030
        /*0034*/ 	.byte	0x00, 0xf0, 0x21, 0x00


	//----- nvinfo : EIATTR_KPARAM_INFO
	.align		4
.L_2341:
        /*0038*/ 	.byte	0x04, 0x17
        /*003a*/ 	.short	(.L_2343 - .L_2342)
.L_2342:
        /*003c*/ 	.word	0x00000000
        /*0040*/ 	.short	0x0005
        /*0042*/ 	.short	0x0028
        /*0044*/ 	.byte	0x00, 0xf0, 0x21, 0x00


	//----- nvinfo : EIATTR_KPARAM_INFO
	.align		4
.L_2343:
        /*0048*/ 	.byte	0x04, 0x17
        /*004a*/ 	.short	(.L_2345 - .L_2344)
.L_2344:
        /*004c*/ 	.word	0x00000000
        /*0050*/ 	.short	0x0004
        /*0052*/ 	.short	0x0020
        /*0054*/ 	.byte	0x00, 0xf0, 0x11, 0x00


	//----- nvinfo : EIATTR_KPARAM_INFO
	.align		4
.L_2345:
        /*0058*/ 	.byte	0x04, 0x17
        /*005a*/ 	.short	(.L_2347 - .L_2346)
.L_2346:
        /*005c*/ 	.word	0x00000000
        /*0060*/ 	.short	0x0003
        /*0062*/ 	.short	0x0018
        /*0064*/ 	.byte	0x00, 0xf0, 0x21, 0x00


	//----- nvinfo : EIATTR_KPARAM_INFO
	.align		4
.L_2347:
        /*0068*/ 	.byte	0x04, 0x17
        /*006a*/ 	.short	(.L_2349 - .L_2348)
.L_2348:
        /*006c*/ 	.word	0x00000000
        /*0070*/ 	.short	0x0002
        /*0072*/ 	.short	0x0010
        /*0074*/ 	.byte	0x00, 0xf0, 0x21, 0x00


	//----- nvinfo : EIATTR_KPARAM_INFO
	.align		4
.L_2349:
        /*0078*/ 	.byte	0x04, 0x17
        /*007a*/ 	.short	(.L_2351 - .L_2350)
.L_2350:
        /*007c*/ 	.word	0x00000000
        /*0080*/ 	.short	0x0001
        /*0082*/ 	.short	0x0008
        /*0084*/ 	.byte	0x00, 0xf0, 0x21, 0x00


	//----- nvinfo : EIATTR_KPARAM_INFO
	.align		4
.L_2351:
        /*0088*/ 	.byte	0x04, 0x17
        /*008a*/ 	.short	(.L_2353 - .L_2352)
.L_2352:
        /*008c*/ 	.word	0x00000000
        /*0090*/ 	.short	0x0000
        /*0092*/ 	.short	0x0000
        /*0094*/ 	.byte	0x00, 0xf0, 0x21, 0x00


	//----- nvinfo : EIATTR_SPARSE_MMA_MASK
	.align		4
.L_2353:
        /*0098*/ 	.byte	0x03, 0x50
        /*009a*/ 	.short	0x0000


	//----- nvinfo : EIATTR_MAXREG_COUNT
	.align		4
        /*009c*/ 	.byte	0x03, 0x1b
        /*009e*/ 	.short	0x00a8


	//----- nvinfo : EIATTR_NUM_BARRIERS
	.align		4
        /*00a0*/ 	.byte	0x02, 0x4c
        /*00a2*/ 	.byte	0x01
	.zero		1


	//----- nvinfo : EIATTR_MERCURY_ISA_VERSION
	.align		4
        /*00a4*/ 	.byte	0x03, 0x5f
        /*00a6*/ 	.short	0x0101


	//----- nvinfo : EIATTR_COOP_GROUP_MASK_REGIDS
	.align		4
        /*00a8*/ 	.byte	0x04, 0x29
        /*00aa*/ 	.short	(.L_2355 - .L_2354)


	//   ....[0]....
.L_2354:
        /*00ac*/ 	.word	0xffffffff


	//   ....[1]....
        /*00b0*/ 	.word	0xffffffff


	//   ....[2]....
        /*00b4*/ 	.word	0xffffffff


	//   ....[3]....
        /*00b8*/ 	.word	0xffffffff


	//   ....[4]....
        /*00bc*/ 	.word	0xffffffff


	//   ....[5]....
        /*00c0*/ 	.word	0xffffffff


	//   ....[6]....
        /*00c4*/ 	.word	0xffffffff


	//   ....[7]....
        /*00c8*/ 	.word	0xffffffff


	//   ....[8]....
        /*00cc*/ 	.word	0xffffffff


	//   ....[9]....
        /*00d0*/ 	.word	0xffffffff


	//   ....[10]....
        /*00d4*/ 	.word	0xffffffff


	//   ....[11]....
        /*00d8*/ 	.word	0xffffffff


	//   ....[12]....
        /*00dc*/ 	.word	0xffffffff


	//   ....[13]....
        /*00e0*/ 	.word	0xffffffff


	//   ....[14]....
        /*00e4*/ 	.word	0xffffffff


	//   ....[15]....
        /*00e8*/ 	.word	0xffffffff


	//   ....[16]....
        /*00ec*/ 	.word	0xffffffff


	//   ....[17]....
        /*00f0*/ 	.word	0xffffffff


	//   ....[18]....
        /*00f4*/ 	.word	0x05000026


	//   ....[19]....
        /*00f8*/ 	.word	0x05000026


	//   ....[20]....
        /*00fc*/ 	.word	0x05000026


	//   ....[21]....
        /*0100*/ 	.word	0x05000026


	//   ....[22]....
        /*0104*/ 	.word	0x05000026


	//   ....[23]....
        /*0108*/ 	.word	0x05000026


	//   ....[24]....
        /*010c*/ 	.word	0x05000026


	//   ....[25]....
        /*0110*/ 	.word	0x05000026


	//----- nvinfo : EIATTR_COOP_GROUP_INSTR_OFFSETS
	.align		4
.L_2355:
        /*0114*/ 	.byte	0x04, 0x28
        /*0116*/ 	.short	(.L_2357 - .L_2356)


	//   ....[0]....
.L_2356:
        /*0118*/ 	.word	0x00000860


	//   ....[1]....
        /*011c*/ 	.word	0x00000870


	//   ....[2]....
        /*0120*/ 	.word	0x000008a0


	//   ....[3]....
        /*0124*/ 	.word	0x000008b0


	//   ....[4]....
        /*0128*/ 	.word	0x000008e0


	//   ....[5]....
        /*012c*/ 	.word	0x000008f0


	//   ....[6]....
        /*0130*/ 	.word	0x00000920


	//   ....[7]....
        /*0134*/ 	.word	0x00000930


	//   ....[8]....
        /*0138*/ 	.word	0x00000970


	//   ....[9]....
        /*013c*/ 	.word	0x00000980


	//   ....[10]....
        /*0140*/ 	.word	0x00000ad0


	//   ....[11]....
        /*0144*/ 	.word	0x00000ae0


	//   ....[12]....
        /*0148*/ 	.word	0x00000b10


	//   ....[13]....
        /*014c*/ 	.word	0x00000b20


	//   ....[14]....
        /*0150*/ 	.word	0x00000b50


	//   ....[15]....
        /*0154*/ 	.word	0x00000b60


	//   ....[16]....
        /*0158*/ 	.word	0x00000b90


	//   ....[17]....
        /*015c*/ 	.word	0x00000ba0


	//   ....[18]....
        /*0160*/ 	.word	0x00001a40


	//   ....[19]....
        /*0164*/ 	.word	0x00001ab0


	//   ....[20]....
        /*0168*/ 	.word	0x00001b30


	//   ....[21]....
        /*016c*/ 	.word	0x00001ba0


	//   ....[22]....
        /*0170*/ 	.word	0x00001c20


	//   ....[23]....
        /*0174*/ 	.word	0x00001c90


	//   ....[24]....
        /*0178*/ 	.word	0x00001d10


	//   ....[25]....
        /*017c*/ 	.word	0x00001d80


	//----- nvinfo : EIATTR_EXIT_INSTR_OFFSETS
	.align		4
.L_2357:
        /*0180*/ 	.byte	0x04, 0x1c
        /*0182*/ 	.short	(.L_2359 - .L_2358)


	//   ....[0]....
.L_2358:
        /*0184*/ 	.word	0x000019e0


	//----- nvinfo : EIATTR_MAX_THREADS
	.align		4
.L_2359:
        /*0188*/ 	.byte	0x04, 0x05
        /*018a*/ 	.short	(.L_2361 - .L_2360)
.L_2360:
        /*018c*/ 	.word	0x00000140
        /*0190*/ 	.word	0x00000001
        /*0194*/ 	.word	0x00000001


	//----- nvinfo : EIATTR_CRS_STACK_SIZE
	.align		4
.L_2361:
        /*0198*/ 	.byte	0x04, 0x1e
        /*019a*/ 	.short	(.L_2363 - .L_2362)
.L_2362:
        /*019c*/ 	.word	0x00000000


	//----- nvinfo : EIATTR_CBANK_PARAM_SIZE
	.align		4
.L_2363:
        /*01a0*/ 	.byte	0x03, 0x19
        /*01a2*/ 	.short	0x0048


	//----- nvinfo : EIATTR_PARAM_CBANK
	.align		4
        /*01a4*/ 	.byte	0x04, 0x0a
        /*01a6*/ 	.short	(.L_2365 - .L_2364)
	.align		4
.L_2364:
        /*01a8*/ 	.word	index@(.nv.constant0._ZN13group_norm_v214gn_cuda_kernelI6__halfLi320ELi1ELi32ELi40ELi256ELb0ELi256ELi40ELi40ELi4ELb0ELi148ELb0ELb0ENS_16CompileConditionILi900EEEEEvPT_PKS4_S7_S7_flPfS8_Pj)
        /*01ac*/ 	.short	0x0210
        /*01ae*/ 	.short	0x0048


	//----- nvinfo : EIATTR_SW_WAR
	.align		4
.L_2365:
        /*01b0*/ 	.byte	0x04, 0x36
        /*01b2*/ 	.short	(.L_2367 - .L_2366)
.L_2366:
        /*01b4*/ 	.word	0x00000008
.L_2367:


//--------------------- .nv.info._ZN13group_norm_v214gn_cuda_kernelI6__halfLi320ELi3ELi16ELi80ELi256ELb1ELi4ELi320ELi320ELi4ELb1ELi5ELb0ELb0ENS_16CompileConditionILi900EEEEEvPT_PKS4_S7_S7_flPfS8_Pj --------------------------
	.section	.nv.info._ZN13group_norm_v214gn_cuda_kernelI6__halfLi320ELi3ELi16ELi80ELi256ELb1ELi4ELi320ELi320ELi4ELb1ELi5ELb0ELb0ENS_16CompileConditionILi900EEEEEvPT_PKS4_S7_S7_flPfS8_Pj,"",@"SHT_CUDA_INFO"
	.sectionflags	@""
	.align	4


	//----- nvinfo : EIATTR_CUDA_API_VERSION
	.align		4
        /*0000*/ 	.byte	0x04, 0x37
        /*0002*/ 	.short	(.L_2369 - .L_2368)
.L_2368:
        /*0004*/ 	.word	0x00000082


	//----- nvinfo : EIATTR_KPARAM_INFO
	.align		4
.L_2369:
        /*0008*/ 	.byte	0x04, 0x17
        /*000a*/ 	.short	(.L_2371 - .L_2370)
.L_2370:
        /*000c*/ 	.word	0x00000000
        /*0010*/ 	.short	0x0008
        /*0012*/ 	.short	0x0040
        /*0014*/ 	.byte	0x00, 0xf0, 0x21, 0x00


	//----- nvinfo : EIATTR_KPARAM_INFO
	.align		4
.L_2371:
        /*0018*/ 	.byte	0x04, 0x17
        /*001a*/ 	.short	(.L_2373 - .L_2372)
.L_2372:
        /*001c*/ 	.word	0x00000000
        /*0020*/ 	.short	0x0007
        /*0022*/ 	.short	0x0038
        /*0024*/ 	.byte	0x00, 0xf0, 0x21, 0x00


	//----- nvinfo : EIATTR_KPARAM_INFO
	.align		4
.L_2373:
        /*0028*/ 	.byte	0x04, 0x17
        /*002a*/ 	.short	(.L_2375 - .L_2374)
.L_2374:
        /*002c*/ 	.word	0x00000000
        /*0030*/ 	.short	0x0006
        /*0032*/ 	.short	0x0030
        /*0034*/ 	.byte	0x00, 0xf0, 0x21, 0x00


	//----- nvinfo : EIATTR_KPARAM_INFO
	.align		4
.L_2375:
        /*0038*/ 	.byte	0x04, 0x17
        /*003a*/ 	.short	(.L_2377 - .L_2376)
.L_2376:
        /*003c*/ 	.word	0x00000000
        /*0040*/ 	.short	0x0005
        /*0042*/ 	.short	0x0028
        /*0044*/ 	.byte	0x00, 0xf0, 0x21, 0x00


	//----- nvinfo : EIATTR_KPARAM_INFO
	.align		4
.L_2377:
        /*0048*/ 	.byte	0x04, 0x17
        /*004a*/ 	.short	(.L_2379 - .L_2378)
.L_2378:
        /*004c*/ 	.word	0x00000000
        /*0050*/ 	.short	0x0004
        /*0052*/ 	.short	0x0020
        /*0054*/ 	.byte	0x00, 0xf0, 0x11, 0x00


	//----- nvinfo : EIATTR_KPARAM_INFO
	.align		4
.L_2379:
        /*0058*/ 	.byte	0x04, 0x17
        /*005a*/ 	.short	(.L_2381 - .L_2380)
.L_2380:
        /*005c*/ 	.word	0x00000000
        /*0060*/ 	.short	0x0003
        /*0062*/ 	.short	0x0018
        /*0064*/ 	.byte	0x00, 0xf0, 0x21, 0x00


	//----- nvinfo : EIATTR_KPARAM_INFO
	.align		4
.L_2381:
        /*0068*/ 	.byte	0x04, 0x17
        /*006a*/ 	.short	(.L_2383 - .L_2382)
.L_2382:
        /*006c*/ 	.word	0x00000000
        /*0070*/ 	.short	0x0002
        /*0072*/ 	.short	0x0010
        /*0074*/ 	.byte	0x00, 0xf0, 0x21, 0x00


	//----- nvinfo : EIATTR_KPARAM_INFO
	.align		4
.L_2383:
        /*0078*/ 	.byte	0x04, 0x17
        /*007a*/ 	.short	(.L_2385 - .L_2384)
.L_2384:
        /*007c*/ 	.word	0x00000000
        /*0080*/ 	.short	0x0001
        /*0082*/ 	.short	0x0008
        /*0084*/ 	.byte	0x00, 0xf0, 0x21, 0x00


	//----- nvinfo : EIATTR_KPARAM_INFO
	.align		4
.L_2385:
        /*0088*/ 	.byte	0x04, 0x17
        /*008a*/ 	.short	(.L_2387 - .L_2386)
.L_2386:
        /*008c*/ 	.word	0x00000000
        /*0090*/ 	.short	0x0000
        /*0092*/ 	.short	0x0000
        /*0094*/ 	.byte	0x00, 0xf0, 0x21, 0x00


	//----- nvinfo : EIATTR_SPARSE_MMA_MASK
	.align		4
.L_2387:
        /*0098*/ 	.byte	0x03, 0x50
        /*009a*/ 	.short	0x0000


	//----- nvinfo : EIATTR_MAXREG_COUNT
	.align		4
        /*009c*/ 	.byte	0x03, 0x1b
        /*009e*/ 	.short	0x0040


	//----- nvinfo : EIATTR_NUM_BARRIERS
	.align		4
        /*00a0*/ 	.byte	0x02, 0x4c
        /*00a2*/ 	.byte	0x01
	.zero		1


	//----- nvinfo : EIATTR_MERCURY_ISA_VERSION
	.align		4
        /*00a4*/ 	.byte	0x03, 0x5f
        /*00a6*/ 	.short	0x0101


	//----- nvinfo : EIATTR_COOP_GROUP_MASK_REGIDS
	.align		4
        /*00a8*/ 	.byte	0x04, 0x29
        /*00aa*/ 	.short	(.L_2389 - .L_2388)


	//   ....[0]....
.L_2388:
        /*00ac*/ 	.word	0xffffffff


	//   ....[1]....
        /*00b0*/ 	.word	0xffffffff


	//   ....[2]....
        /*00b4*/ 	.word	0xffffffff


	//   ....[3]....
        /*00b8*/ 	.word	0xffffffff


	//   ....[4]....
        /*00bc*/ 	.word	0xffffffff


	//   ....[5]....
        /*00c0*/ 	.word	0xffffffff


	//   ....[6]....
        /*00c4*/ 	.word	0xffffffff


	//   ....[7]....
        /*00c8*/ 	.word	0xffffffff


	//   ....[8]....
        /*00cc*/ 	.word	0xffffffff


	//   ....[9]....
        /*00d0*/ 	.word	0xffffffff


	//   ....[10]....
        /*00d4*/ 	.word	0xffffffff


	//   ....[11]....
        /*00d8*/ 	.word	0xffffffff


	//   ....[12]....
        /*00dc*/ 	.word	0xffffffff


	//   ....[13]....
        /*00e0*/ 	.word	0xffffffff


	//----- nvinfo : EIATTR_COOP_GROUP_INSTR_OFFSETS
	.align		4
.L_2389:
        /*00e4*/ 	.byte	0x04, 0x28
        /*00e6*/ 	.short	(.L_2391 - .L_2390)


	//   ....[0]....
.L_2390:
        /*00e8*/ 	.word	0x00001010


	//   ....[1]....
        /*00ec*/ 	.word	0x00001040


	//   ....[2]....
        /*00f0*/ 	.word	0x00001070


	//   ....[3]....
        /*00f4*/ 	.word	0x00001080


	//   ....[4]....
        /*00f8*/ 	.word	0x00001430


	//   ....[5]....
        /*00fc*/ 	.word	0x00001440


	//   ....[6]....
        /*0100*/ 	.word	0x00001480


	//   ....[7]....
        /*0104*/ 	.word	0x00001490


	//   ....[8]....
        /*0108*/ 	.word	0x000014c0


	//   ....[9]....
        /*010c*/ 	.word	0x000014e0


	//   ....[10]....
        /*0110*/ 	.word	0x00001510


	//   ....[11]....
        /*0114*/ 	.word	0x00001520


	//   ....[12]....
        /*0118*/ 	.word	0x00001570


	//   ....[13]....
        /*011c*/ 	.word	0x000015a0


	//----- nvinfo : EIATTR_EXIT_INSTR_OFFSETS
	.align		4
.L_2391:
        /*0120*/ 	.byte	0x04, 0x1c
        /*0122*/ 	.short	(.L_2393 - .L_2392)


	//   ....[0]....
.L_2392:
        /*0124*/ 	.word	0x00000080


	//   ....[1]....
        /*0128*/ 	.word	0x00001c20


	//----- nvinfo : EIATTR_MAX_THREADS
	.align		4
.L_2393:
        /*012c*/ 	.byte	0x04, 0x05
        /*012e*/ 	.short	(.L_2395 - .L_2394)
.L_2394:
        /*0130*/ 	.word	0x00000140
        /*0134*/ 	.word	0x00000001
        /*0138*/ 	.word	0x00000001


	//----- nvinfo : EIATTR_CRS_STACK_SIZE
	.align		4
.L_2395:
        /*013c*/ 	.byte	0x04, 0x1e
        /*013e*/ 	.short	(.L_2397 - .L_2396)
.L_2396:
        /*0140*/ 	.word	0x00000000


	//----- nvinfo : EIATTR_CBANK_PARAM_SIZE
	.align		4
.L_2397:
        /*0144*/ 	.byte	0x03, 0x19
        /*0146*/ 	.short	0x0048


	//----- nvinfo : EIATTR_PARAM_CBANK
	.align		4
        /*0148*/ 	.byte	0x04, 0x0a
        /*014a*/ 	.short	(.L_2399 - .L_2398)
	.align		4
.L_2398:
        /*014c*/ 	.word	index@(.nv.constant0._ZN13group_norm_v214gn_cuda_kernelI6__halfLi320ELi3ELi16ELi80ELi256ELb1ELi4ELi320ELi320ELi4ELb1ELi5ELb0ELb0ENS_16CompileConditionILi900EEEEEvPT_PKS4_S7_S7_flPfS8_Pj)
        /*0150*/ 	.short	0x0210
        /*0152*/ 	.short	0x0048


	//----- nvinfo : EIATTR_SW_WAR
	.align		4
.L_2399:
        /*0154*/ 	.byte	0x04, 0x36
        /*0156*/ 	.short	(.L_2401 - .L_2400)
.L_2400:
        /*0158*/ 	.word	0x00000008
.L_2401:


//--------------------- .nv.info._ZN13group_norm_v214gn_cuda_kernelI6__halfLi320ELi1ELi16ELi80ELi256ELb1ELi8ELi320ELi320ELi4ELb1ELi4ELb0ELb0ENS_16CompileConditionILi900EEEEEvPT_PKS4_S7_S7_flPfS8_Pj --------------------------
	.section	.nv.info._ZN13group_norm_v214gn_cuda_kernelI6__halfLi320ELi1ELi16ELi80ELi256ELb1ELi8ELi320ELi320ELi4ELb1ELi4ELb0ELb0ENS_16CompileConditionILi900EEEEEvPT_PKS4_S7_S7_flPfS8_Pj,"",@"SHT_CUDA_INFO"
	.sectionflags	@""
	.align	4


	//----- nvinfo : EIATTR_CUDA_API_VERSION
	.align		4
        /*0000*/ 	.byte	0x04, 0x37
        /*0002*/ 	.short	(.L_2403 - .L_2402)
.L_2402:
        /*0004*/ 	.word	0x00000082


	//----- nvinfo : EIATTR_KPARAM_INFO
	.align		4
.L_2403:
        /*0008*/ 	.byte	0x04, 0x17
        /*000a*/ 	.short	(.L_2405 - .L_2404)
.L_2404:
        /*000c*/ 	.word	0x00000000
        /*0010*/ 	.short	0x0008
        /*0012*/ 	.short	0x0040
        /*0014*/ 	.byte	0x00, 0xf0, 0x21, 0x00


	//----- nvinfo : EIATTR_KPARAM_INFO
	.align		4
.L_2405:
        /*0018*/ 	.byte	0x04, 0x17
        /*001a*/ 	.short	(.L_2407 - .L_2406)
.L_2406:
        /*001c*/ 	.word	0x00000000
        /*0020*/ 	.short	0x0007
        /*0022*/ 	.short	0x0038
        /*0024*/ 	.byte	0x00, 0xf0, 0x21, 0x00


	//----- nvinfo : EIATTR_KPARAM_INFO
	.align		4
.L_2407:
        /*0028*/ 	.byte	0x04, 0x17
        /*002a*/ 	.short	(.L_2409 - .L_2408)
.L_2408:
        /*002c*/ 	.word	0x00000000
        /*0030*/ 	.short	0x0006
        /*0032*/ 	.short	0x0030
        /*0034*/ 	.byte	0x00, 0xf0, 0x21, 0x00


	//----- nvinfo : EIATTR_KPARAM_INFO
	.align		4
.L_2409:
        /*0038*/ 	.byte	0x04, 0x17
        /*003a*/ 	.short	(.L_2411 - .L_2410)
.L_2410:
        /*003c*/ 	.word	0x00000000
        /*0040*/ 	.short	0x0005
        /*0042*/ 	.short	0x0028
        /*0044*/ 	.byte	0x00, 0xf0, 0x21, 0x00


	//----- nvinfo : EIATTR_KPARAM_INFO
	.align		4
.L_2411:
        /*0048*/ 	.byte	0x04, 0x17
        /*004a*/ 	.short	(.L_2413 - .L_2412)
.L_2412:
        /*004c*/ 	.word	0x00000000
        /*0050*/ 	.short	0x0004
        /*0052*/ 	.short	0x0020
        /*0054*/ 	.byte	0x00, 0xf0, 0x11, 0x00


	//----- nvinfo : EIATTR_KPARAM_INFO
	.align		4
.L_2413:
        /*0058*/ 	.byte	0x04, 0x17
        /*005a*/ 	.short	(.L_2415 - .L_2414)
.L_2414:
        /*005c*/ 	.word	0x00000000
        /*0060*/ 	.short	0x0003
        /*0062*/ 	.short	0x0018
        /*0064*/ 	.byte	0x00, 0xf0, 0x21, 0x00


	//----- nvinfo : EIATTR_KPARAM_INFO
	.align		4
.L_2415:
        /*0068*/ 	.byte	0x04, 0x17
        /*006a*/ 	.short	(.L_2417 - .L_2416)
.L_2416:
        /*006c*/ 	.word	0x00000000
        /*0070*/ 	.short	0x0002
        /*0072*/ 	.short	0x0010
        /*0074*/ 	.byte	0x00, 0xf0, 0x21, 0x00


	//----- nvinfo : EIATTR_KPARAM_INFO
	.align		4
.L_2417:
        /*0078*/ 	.byte	0x04, 0x17
        /*007a*/ 	.short	(.L_2419 - .L_2418)
.L_2418:
        /*007c*/ 	.word	0x00000000
        /*0080*/ 	.short	0x0001
        /*0082*/ 	.short	0x0008
        /*0084*/ 	.byte	0x00, 0xf0, 0x21, 0x00


	//----- nvinfo : EIATTR_KPARAM_INFO
	.align		4
.L_2419:
        /*0088*/ 	.byte	0x04, 0x17
        /*008a*/ 	.short	(.L_2421 - .L_2420)
.L_2420:
        /*008c*/ 	.word	0x00000000
        /*0090*/ 	.short	0x0000
        /*0092*/ 	.short	0x0000
        /*0094*/ 	.byte	0x00, 0xf0, 0x21, 0x00


	//----- nvinfo : EIATTR_SPARSE_MMA_MASK
	.align		4
.L_2421:
        /*0098*/ 	.byte	0x03, 0x50
        /*009a*/ 	.short	0x0000


	//----- nvinfo : EIATTR_MAXREG_COUNT
	.align		4
        /*009c*/ 	.byte	0x03, 0x1b
        /*009e*/ 	.short	0x00a8


	//----- nvinfo : EIATTR_NUM_BARRIERS
	.align		4
        /*00a0*/ 	.byte	0x02, 0x4c
        /*00a2*/ 	.byte	0x01
	.zero		1


	//----- nvinfo : EIATTR_MERCURY_ISA_VERSION
	.align		4
        /*00a4*/ 	.byte	0x03, 0x5f
        /*00a6*/ 	.short	0x0101


	//----- nvinfo : EIATTR_COOP_GROUP_MASK_REGIDS
	.align		4
        /*00a8*/ 	.byte	0x04, 0x29
        /*00aa*/ 	.short	(.L_2423 - .L_2422)


	//   ....[0]....
.L_2422:
        /*00ac*/ 	.word	0xffffffff


	//   ....[1]....
        /*00b0*/ 	.word	0xffffffff


	//   ....[2]....
        /*00b4*/ 	.word	0xffffffff


	//   ....[3]....
        /*00b8*/ 	.word	0xffffffff


	//   ....[4]....
        /*00bc*/ 	.word	0xffffffff


	//   ....[5]....
        /*00c0*/ 	.word	0xffffffff


	//   ....[6]....
        /*00c4*/ 	.word	0xffffffff


	//   ....[7]....
        /*00c8*/ 	.word	0xffffffff


	//   ....[8]....
        /*00cc*/ 	.word	0xffffffff


	//   ....[9]....
        /*00d0*/ 	.word	0xffffffff


	//   ....[10]....
        /*00d4*/ 	.word	0xffffffff


	//   ....[11]....
        /*00d8*/ 	.word	0xffffffff


	//   ....[12]....
        /*00dc*/ 	.word	0xffffffff


	//   ....[13]....
        /*00e0*/ 	.word	0xffffffff


	//----- nvinfo : EIATTR_COOP_GROUP_INSTR_OFFSETS
	.align		4
.L_2423:
        /*00e4*/ 	.byte	0x04, 0x28
        /*00e6*/ 	.short	(.L_2425 - .L_2424)


	//   ....[0]....
.L_2424:
        /*00e8*/ 	.word	0x00001000


	//   ....[1]....
        /*00ec*/ 	.word	0x00001040


	//   ....[2]....
        /*00f0*/ 	.word	0x00001080


	//   ....[3]....
        /*00f4*/ 	.word	0x00001090


	//   ....[4]....
        /*00f8*/ 	.word	0x00001330


	//   ....[5]....
        /*00fc*/ 	.word	0x00001360


	//   ....[6]....
        /*0100*/ 	.word	0x00001390


	//   ....[7]....
        /*0104*/ 	.word	0x000013a0


	//   ....[8]....
        /*0108*/ 	.word	0x000013d0


	//   ....[9]....
        /*010c*/ 	.word	0x000013e0


	//   ....[10]....
        /*0110*/ 	.word	0x00001410


	//   ....[11]....
        /*0114*/ 	.word	0x00001420


	//   ....[12]....
        /*0118*/ 	.word	0x00001450


	//   ....[13]....
        /*011c*/ 	.word	0x00001460


	//----- nvinfo : EIATTR_EXIT_INSTR_OFFSETS
	.align		4
.L_2425:
        /*0120*/ 	.byte	0x04, 0x1c
        /*0122*/ 	.short	(.L_2427 - .L_2426)


	//   ....[0]....
.L_2426:
        /*0124*/ 	.word	0x00000060


	//   ....[1]....
        /*0128*/ 	.word	0x00001cb0


	//----- nvinfo : EIATTR_MAX_THREADS
	.align		4
.L_2427:
        /*012c*/ 	.byte	0x04, 0x05
        /*012e*/ 	.short	(.L_2429 - .L_2428)
.L_2428:
        /*0130*/ 	.word	0x00000140
        /*0134*/ 	.word	0x00000001
        /*0138*/ 	.word	0x00000001


	//----- nvinfo : EIATTR_CRS_STACK_SIZE
	.align		4
.L_2429:
        /*013c*/ 	.byte	0x04, 0x1e
        /*013e*/ 	.short	(.L_2431 - .L_2430)
.L_2430:
        /*0140*/ 	.word	0x00000000


	//----- nvinfo : EIATTR_CBANK_PARAM_SIZE
	.align		4
.L_2431:
        /*0144*/ 	.byte	0x03, 0x19
        /*0146*/ 	.short	0x0048


	//----- nvinfo : EIATTR_PARAM_CBANK
	.align		4
        /*0148*/ 	.byte	0x04, 0x0a
        /*014a*/ 	.short	(.L_2433 - .L_2432)
	.align		4
.L_2432:
        /*014c*/ 	.word	index@(.nv.constant0._ZN13group_norm_v214gn_cuda_kernelI6__halfLi320ELi1ELi16ELi80ELi256ELb1ELi8ELi320ELi320ELi4ELb1ELi4ELb0ELb0ENS_16CompileConditionILi900EEEEEvPT_PKS4_S7_S7_flPfS8_Pj)
        /*0150*/ 	.short	0x0210
        /*0152*/ 	.short	0x0048


	//----- nvinfo : EIATTR_SW_WAR
	.align		4
.L_2433:
        /*0154*/ 	.byte	0x04, 0x36
        /*0156*/ 	.short	(.L_2435 - .L_2434)
.L_2434:
        /*0158*/ 	.word	0x00000008
.L_2435:


//--------------------- .nv.info._ZN13group_norm_v214gn_cuda_kernelI6__halfLi320ELi3ELi16ELi80ELi256ELb1ELi8ELi320ELi320ELi4ELb1ELi10ELb0ELb0ENS_16CompileConditionILi900EEEEEvPT_PKS4_S7_S7_flPfS8_Pj --------------------------
	.section	.nv.info._ZN13group_norm_v214gn_cuda_kernelI6__halfLi320ELi3ELi16ELi80ELi256ELb1ELi8ELi320ELi320ELi4ELb1ELi10ELb0ELb0ENS_16CompileConditionILi900EEEEEvPT_PKS4_S7_S7_flPfS8_Pj,"",@"SHT_CUDA_INFO"
	.sectionflags	@""
	.align	4


	//----- nvinfo : EIATTR_CUDA_API_VERSION
	.align		4
        /*0000*/ 	.byte	0x04, 0x37
        /*0002*/ 	.short	(.L_2437 - .L_2436)
.L_2436:
        /*0004*/ 	.word	0x00000082


	//----- nvinfo : EIATTR_KPARAM_INFO
	.align		4
.L_2437:
        /*0008*/ 	.byte	0x04, 0x17
        /*000a*/ 	.short	(.L_2439 - .L_2438)
.L_2438:
        /*000c*/ 	.word	0x00000000
        /*0010*/ 	.short	0x0008
        /*0012*/ 	.short	0x0040
        /*0014*/ 	.byte	0x00, 0xf0, 0x21, 0x00


	//----- nvinfo : EIATTR_KPARAM_INFO
	.align		4
.L_2439:
        /*0018*/ 	.byte	0x04, 0x17
        /*001a*/ 	.short	(.L_2441 - .L_2440)
.L_2440:
        /*001c*/ 	.word	0x00000000
        /*0020*/ 	.short	0x0007
        /*0022*/ 	.short	0x0038
        /*0024*/ 	.byte	0x00, 0xf0, 0x21, 0x00


	//----- nvinfo : EIATTR_KPARAM_INFO
	.align		4
.L_2441:
        /*0028*/ 	.byte	0x04, 0x17
        /*002a*/ 	.short	(.L_2443 - .L_2442)
.L_2442:
        /*002c*/ 	.word	0x00000000
        /*0030*/ 	.short	0x0006
        /*0032*/ 	.short	0x0030
        /*0034*/ 	.byte	0x00, 0xf0, 0x21, 0x00


	//----- nvinfo : EIATTR_KPARAM_INFO
	.align		4
.L_2443:
        /*0038*/ 	.byte	0x04, 0x17
        /*003a*/ 	.short	(.L_2445 - .L_2444)
.L_2444:
        /*003c*/ 	.word	0x00000000
        /*0040*/ 	.short	0x0005
        /*0042*/ 	.short	0x0028
        /*0044*/ 	.byte	0x00, 0xf0, 0x21, 0x00


	//----- nvinfo : EIATTR_KPARAM_INFO
	.align		4
.L_2445:
        /*0048*/ 	.byte	0x04, 0x17
        /*004a*/ 	.short	(.L_2447 - .L_2446)
.L_2446:
        /*004c*/ 	.word	0x00000000
        /*0050*/ 	.short	0x0004
        /*0052*/ 	.short	0x0020
        /*0054*/ 	.byte	0x00, 0xf0, 0x11, 0x00


	//----- nvinfo : EIATTR_KPARAM_INFO
	.align		4
.L_2447:
        /*0058*/ 	.byte	0x04, 0x17
        /*005a*/ 	.short	(.L_2449 - .L_2448)
.L_2448:
        /*005c*/ 	.word	0x00000000
        /*0060*/ 	.short	0x0003
        /*0062*/ 	.short	0x0018
        /*0064*/ 	.byte	0x00, 0xf0, 0x21, 0x00


	//----- nvinfo : EIATTR_KPARAM_INFO
	.align		4
.L_2449:
        /*0068*/ 	.byte	0x04, 0x17
        /*006a*/ 	.short	(.L_2451 - .L_2450)
.L_2450:
        /*006c*/ 	.word	0x00000000
        /*0070*/ 	.short	0x0002
        /*0072*/ 	.short	0x0010
        /*0074*/ 	.byte	0x00, 0xf0, 0x21, 0x00


	//----- nvinfo : EIATTR_KPARAM_INFO
	.align		4
.L_2451:
        /*0078*/ 	.byte	0x04, 0x17
        /*007a*/ 	.short	(.L_2453 - .L_2452)
.L_2452:
        /*007c*/ 	.word	0x00000000
        /*0080*/ 	.short	0x0001
        /*0082*/ 	.short	0x0008
        /*0084*/ 	.byte	0x00, 0xf0, 0x21, 0x00


	//----- nvinfo : EIATTR_KPARAM_INFO
	.align		4
.L_2453:
        /*0088*/ 	.byte	0x04, 0x17
        /*008a*/ 	.short	(.L_2455 - .L_2454)
.L_2454:
        /*008c*/ 	.word	0x00000000
        /*0090*/ 	.short	0x0000
        /*0092*/ 	.short	0x0000
        /*0094*/ 	.byte	0x00, 0xf0, 0x21, 0x00


	//----- nvinfo : EIATTR_SPARSE_MMA_MASK
	.align		4
.L_2455:
        /*0098*/ 	.byte	0x03, 0x50
        /*009a*/ 	.short	0x0000


	//----- nvinfo : EIATTR_MAXREG_COUNT
	.align		4
        /*009c*/ 	.byte	0x03, 0x1b
        /*009e*/ 	.short	0x0040


	//----- nvinfo : EIATTR_NUM_BARRIERS
	.align		4
        /*00a0*/ 	.byte	0x02, 0x4c
        /*00a2*/ 	.byte	0x01
	.zero		1


	//----- nvinfo : EIATTR_MERCURY_ISA_VERSION
	.align		4
        /*00a4*/ 	.byte	0x03, 0x5f
        /*00a6*/ 	.short	0x0101


	//----- nvinfo : EIATTR_COOP_GROUP_MASK_REGIDS
	.align		4
        /*00a8*/ 	.byte	0x04, 0x29
        /*00aa*/ 	.short	(.L_2457 - .L_2456)


	//   ....[0]....
.L_2456:
        /*00ac*/ 	.word	0xffffffff


	//   ....[1]....
        /*00b0*/ 	.word	0xffffffff


	//   ....[2]....
        /*00b4*/ 	.word	0xffffffff


	//   ....[3]....
        /*00b8*/ 	.word	0xffffffff


	//   ....[4]....
        /*00bc*/ 	.word	0xffffffff


	//   ....[5]....
        /*00c0*/ 	.word	0xffffffff


	//   ....[6]....
        /*00c4*/ 	.word	0xffffffff


	//   ....[7]....
        /*00c8*/ 	.word	0xffffffff


	//   ....[8]....
        /*00cc*/ 	.word	0xffffffff


	//   ....[9]....
        /*00d0*/ 	.word	0xffffffff


	//   ....[10]....
        /*00d4*/ 	.word	0xffffffff


	//   ....[11]....
        /*00d8*/ 	.word	0xffffffff


	//   ....[12]....
        /*00dc*/ 	.word	0xffffffff


	//   ....[13]....
        /*00e0*/ 	.word	0xffffffff


	//----- nvinfo : EIATTR_COOP_GROUP_INSTR_OFFSETS
	.align		4
.L_2457:
        /*00e4*/ 	.byte	0x04, 0x28
        /*00e6*/ 	.short	(.L_2459 - .L_2458)


	//   ....[0]....
.L_2458:
        /*00e8*/ 	.word	0x00001140


	//   ....[1]....
        /*00ec*/ 	.word	0x00001170


	//   ....[2]....
        /*00f0*/ 	.word	0x000011a0


	//   ....[3]....
        /*00f4*/ 	.word	0x000011b0


	//   ....[4]....
        /*00f8*/ 	.word	0x00001510


	//   ....[5]....
        /*00fc*/ 	.word	0x00001520


	//   ....[6]....
        /*0100*/ 	.word	0x00001570


	//   ....[7]....
        /*0104*/ 	.word	0x00001580


	//   ....[8]....
        /*0108*/ 	.word	0x000015b0


	//   ....[9]....
        /*010c*/ 	.word	0x000015c0


	//   ....[10]....
        /*0110*/ 	.word	0x000015f0


	//   ....[11]....
        /*0114*/ 	.word	0x00001610


	//   ....[12]....
        /*0118*/ 	.word	0x00001660


	//   ....[13]....
        /*011c*/ 	.word	0x00001670


	//----- nvinfo : EIATTR_EXIT_INSTR_OFFSETS
	.align		4
.L_2459:
        /*0120*/ 	.byte	0x04, 0x1c
        /*0122*/ 	.short	(.L_2461 - .L_2460)


	//   ....[0]....
.L_2460:
        /*0124*/ 	.word	0x00000080


	//   ....[1]....
        /*0128*/ 	.word	0x00002030


	//----- nvinfo : EIATTR_MAX_THREADS
	.align		4
.L_2461:
        /*012c*/ 	.byte	0x04, 0x05
        /*012e*/ 	.short	(.L_2463 - .L_2462)
.L_2462:
        /*0130*/ 	.word	0x00000140
        /*0134*/ 	.word	0x00000001
        /*0138*/ 	.word	0x00000001


	//----- nvinfo : EIATTR_CRS_STACK_SIZE
	.align		4
.L_2463:
        /*013c*/ 	.byte	0x04, 0x1e
        /*013e*/ 	.short	(.L_2465 - .L_2464)
.L_2464:
        /*0140*/ 	.word	0x00000000


	//----- nvinfo : EIATTR_CBANK_PARAM_SIZE
	.align		4
.L_2465:
        /*0144*/ 	.byte	0x03, 0x19
        /*0146*/ 	.short	0x0048


	//----- nvinfo : EIATTR_PARAM_CBANK
	.align		4
        /*0148*/ 	.byte	0x04, 0x0a
        /*014a*/ 	.short	(.L_2467 - .L_2466)
	.align		4
.L_2466:
        /*014c*/ 	.word	index@(.nv.constant0._ZN13group_norm_v214gn_cuda_kernelI6__halfLi320ELi3ELi16ELi80ELi256ELb1ELi8ELi320ELi320ELi4ELb1ELi10ELb0ELb0ENS_16CompileConditionILi900EEEEEvPT_PKS4_S7_S7_flPfS8_Pj)
        /*0150*/ 	.short	0x0210
        /*0152*/ 	.short	0x0048


	//----- nvinfo : EIATTR_SW_WAR
	.align		4
.L_2467:
        /*0154*/ 	.byte	0x04, 0x36
        /*0156*/ 	.short	(.L_2469 - .L_2468)
.L_2468:
        /*0158*/ 	.word	0x00000008
.L_2469:


//--------------------- .nv.info._ZN13group_norm_v214gn_cuda_kernelI6__halfLi320ELi1ELi16ELi80ELi256ELb1ELi16ELi320ELi320ELi4ELb1ELi9ELb0ELb0ENS_16CompileConditionILi900EEEEEvPT_PKS4_S7_S7_flPfS8_Pj --------------------------
	.section	.nv.info._ZN13group_norm_v214gn_cuda_kernelI6__halfLi320ELi1ELi16ELi80ELi256ELb1ELi16ELi320ELi320ELi4ELb1ELi9ELb0ELb0ENS_16CompileConditionILi900EEEEEvPT_PKS4_S7_S7_flPfS8_Pj,"",@"SHT_CUDA_INFO"
	.sectionflags	@""
	.align	4


	//----- nvinfo : EIATTR_CUDA_API_VERSION
	.align		4
        /*0000*/ 	.byte	0x04, 0x37
        /*0002*/ 	.short	(.L_2471 - .L_2470)
.L_2470:
        /*0004*/ 	.word	0x00000082


	//----- nvinfo : EIATTR_KPARAM_INFO
	.align		4
.L_2471:
        /*0008*/ 	.byte	0x04, 0x17
        /*000a*/ 	.short	(.L_2473 - .L_2472)
.L_2472:
        /*000c*/ 	.word	0x00000000
        /*0010*/ 	.short	0x0008
        /*0012*/ 	.short	0x0040
        /*0014*/ 	.byte	0x00, 0xf0, 0x21, 0x00


	//----- nvinfo : EIATTR_KPARAM_INFO
	.align		4
.L_2473:
        /*0018*/ 	.byte	0x04, 0x17
        /*001a*/ 	.short	(.L_2475 - .L_2474)
.L_2474:
        /*001c*/ 	.word	0x00000000
        /*0020*/ 	.short	0x0007
        /*0022*/ 	.short	0x0038
        /*0024*/ 	.byte	0x00, 0xf0, 0x21, 0x00


	//----- nvinfo : EIATTR_KPARAM_INFO
	.align		4
.L_2475:
        /*0028*/ 	.byte	0x04, 0x17
        /*002a*/ 	.short	(.L_2477 - .L_2476)
.L_2476:
        /*002c*/ 	.word	0x00000000
        /*0030*/ 	.short	0x0006
        /*0032*/ 	.short	0x0030
        /*0034*/ 	.byte	0x00, 0xf0, 0x21, 0x00


	//----- nvinfo : EIATTR_KPARAM_INFO
	.align		4
.L_2477:
        /*0038*/ 	.byte	0x04, 0x17
        /*003a*/ 	.short	(.L_2479 - .L_2478)
.L_2478:
        /*003c*/ 	.word	0x00000000
        /*0040*/ 	.short	0x0005
        /*0042*/ 	.short	0x0028
        /*0044*/ 	.byte	0x00, 0xf0, 0x21, 0x00


	//----- nvinfo : EIATTR_KPARAM_INFO
	.align		4
.L_2479:
        /*0048*/ 	.byte	0x04, 0x17
        /*004a*/ 	.short	(.L_2481 - .L_2480)
.L_2480:
        /*004c*/ 	.word	0x00000000
        /*0050*/ 	.short	0x0004
        /*0052*/ 	.short	0x0020
        /*0054*/ 	.byte	0x00, 0xf0, 0x11, 0x00


	//----- nvinfo : EIATTR_KPARAM_INFO
	.align		4
.L_2481:
        /*0058*/ 	.byte	0x04, 0x17
        /*005a*/ 	.short	(.L_2483 - .L_2482)
.L_2482:
        /*005c*/ 	.word	0x00000000
        /*0060*/ 	.short	0x0003
        /*0062*/ 	.short	0x0018
        /*0064*/ 	.byte	0x00, 0xf0, 0x21, 0x00


	//----- nvinfo : EIATTR_KPARAM_INFO
	.align		4
.L_2483:
        /*0068*/ 	.byte	0x04, 0x17
        /*006a*/ 	.short	(.L_2485 - .L_2484)
.L_2484:
        /*006c*/ 	.word	0x00000000
        /*0070*/ 	.short	0x0002
        /*0072*/ 	.short	0x0010
        /*0074*/ 	.byte	0x00, 0xf0, 0x21, 0x00


	//----- nvinfo : EIATTR_KPARAM_INFO
	.align		4
.L_2485:
        /*0078*/ 	.byte	0x04, 0x17
        /*007a*/ 	.short	(.L_2487 - .L_2486)
.L_2486:
        /*007c*/ 	.word	0x00000000
        /*0080*/ 	.short	0x0001
        /*0082*/ 	.short	0x0008
        /*0084*/ 	.byte	0x00, 0xf0, 0x21, 0x00


	//----- nvinfo : EIATTR_KPARAM_INFO
	.align		4
.L_2487:
        /*0088*/ 	.byte	0x04, 0x17
        /*008a*/ 	.short	(.L_2489 - .L_2488)
.L_2488:
        /*008c*/ 	.word	0x00000000
        /*0090*/ 	.short	0x0000
        /*0092*/ 	.short	0x0000
        /*0094*/ 	.byte	0x00, 0xf0, 0x21, 0x00


	//----- nvinfo : EIATTR_SPARSE_MMA_MASK
	.align		4
.L_2489:
        /*0098*/ 	.byte	0x03, 0x50
        /*009a*/ 	.short	0x0000


	//----- nvinfo : EIATTR_MAXREG_COUNT
	.align		4
        /*009c*/ 	.byte	0x03, 0x1b
        /*009e*/ 	.short	0x00a8


	//----- nvinfo : EIATTR_NUM_BARRIERS
	.align		4
        /*00a0*/ 	.byte	0x02, 0x4c
        /*00a2*/ 	.byte	0x01
	.zero		1


	//----- nvinfo : EIATTR_MERCURY_ISA_VERSION
	.align		4
        /*00a4*/ 	.byte	0x03, 0x5f
        /*00a6*/ 	.short	0x0101


	//----- nvinfo : EIATTR_COOP_GROUP_MASK_REGIDS
	.align		4
        /*00a8*/ 	.byte	0x04, 0x29
        /*00aa*/ 	.short	(.L_2491 - .L_2490)


	//   ....[0]....
.L_2490:
        /*00ac*/ 	.word	0xffffffff


	//   ....[1]....
        /*00b0*/ 	.word	0xffffffff


	//   ....[2]....
        /*00b4*/ 	.word	0xffffffff


	//   ....[3]....
        /*00b8*/ 	.word	0xffffffff


	//   ....[4]....
        /*00bc*/ 	.word	0xffffffff


	//   ....[5]....
        /*00c0*/ 	.word	0xffffffff


	//   ....[6]....
        /*00c4*/ 	.word	0xffffffff


	//   ....[7]....
        /*00c8*/ 	.word	0xffffffff


	//   ....[8]....
        /*00cc*/ 	.word	0xffffffff


	//   ....[9]....
        /*00d0*/ 	.word	0xffffffff


	//   ....[10]....
        /*00d4*/ 	.word	0xffffffff


	//   ....[11]....
        /*00d8*/ 	.word	0xffffffff


	//----- nvinfo : EIATTR_COOP_GROUP_INSTR_OFFSETS
	.align		4
.L_2491:
        /*00dc*/ 	.byte	0x04, 0x28
        /*00de*/ 	.short	(.L_2493 - .L_2492)


	//   ....[0]....
.L_2492:
        /*00e0*/ 	.word	0x00001570


	//   ....[1]....
        /*00e4*/ 	.word	0x000015a0


	//   ....[2]....
        /*00e8*/ 	.word	0x000015f0


	//   ....[3]....
        /*00ec*/ 	.word	0x00001610


	//   ....[4]....
        /*00f0*/ 	.word	0x00001860


	//   ....[5]....
        /*00f4*/ 	.word	0x00001890


	//   ....[6]....
        /*00f8*/ 	.word	0x000018c0


	//   ....[7]....
        /*00fc*/ 	.word	0x000018d0


	//   ....[8]....
        /*0100*/ 	.word	0x00001900


	//   ....[9]....
        /*0104*/ 	.word	0x00001910


	//   ....[10]....
        /*0108*/ 	.word	0x00001940


	//   ....[11]....
        /*010c*/ 	.word	0x00001950


	//----- nvinfo : EIATTR_EXIT_INSTR_OFFSETS
	.align		4
.L_2493:
        /*0110*/ 	.byte	0x04, 0x1c
        /*0112*/ 	.short	(.L_2495 - .L_2494)


	//   ....[0]....
.L_2494:
        /*0114*/ 	.word	0x00000070


	//   ....[1]....
        /*0118*/ 	.word	0x00002700


	//----- nvinfo : EIATTR_MAX_THREADS
	.align		4
.L_2495:
        /*011c*/ 	.byte	0x04, 0x05
        /*011e*/ 	.short	(.L_2497 - .L_2496)
.L_2496:
        /*0120*/ 	.word	0x00000140
        /*0124*/ 	.word	0x00000001
        /*0128*/ 	.word	0x00000001


	//----- nvinfo : EIATTR_CRS_STACK_SIZE
	.align		4
.L_2497:
        /*012c*/ 	.byte	0x04, 0x1e
        /*012e*/ 	.short	(.L_2499 - .L_2498)
.L_2498:
        /*0130*/ 	.word	0x00000000


	//----- nvinfo : EIATTR_CBANK_PARAM_SIZE
	.align		4
.L_2499:
        /*0134*/ 	.byte	0x03, 0x19
        /*0136*/ 	.short	0x0048


	//----- nvinfo : EIATTR_PARAM_CBANK
	.align		4
        /*0138*/ 	.byte	0x04, 0x0a
        /*013a*/ 	.short	(.L_2501 - .L_2500)
	.align		4
.L_2500:
        /*013c*/ 	.word	index@(.nv.constant0._ZN13group_norm_v214gn_cuda_kernelI6__halfLi320ELi1ELi16ELi80ELi256ELb1ELi16ELi320ELi320ELi4ELb1ELi9ELb0ELb0ENS_16CompileConditionILi900EEEEEvPT_PKS4_S7_S7_flPfS8_Pj)
        /*0140*/ 	.short	0x0210
        /*0142*/ 	.short	0x0048


	//----- nvinfo : EIATTR_SW_WAR
	.align		4
.L_2501:
        /*0144*/ 	.byte	0x04, 0x36
        /*0146*/ 	.short	(.L_2503 - .L_2502)
.L_2502:
        /*0148*/ 	.word	0x00000008
.L_2503:


//--------------------- .nv.info._ZN13group_norm_v214gn_cuda_kernelI6__halfLi320ELi3ELi16ELi80ELi256ELb1ELi16ELi320ELi320ELi4ELb1ELi21ELb0ELb0ENS_16CompileConditionILi900EEEEEvPT_PKS4_S7_S7_flPfS8_Pj --------------------------
	.section	.nv.info._ZN13group_norm_v214gn_cuda_kernelI6__halfLi320ELi3ELi16ELi80ELi256ELb1ELi16ELi320ELi320ELi4ELb1ELi21ELb0ELb0ENS_16CompileConditionILi900EEEEEvPT_PKS4_S7_S7_flPfS8_Pj,"",@"SHT_CUDA_INFO"
	.sectionflags	@""
	.align	4


	//----- nvinfo : EIATTR_CUDA_API_VERSION
	.align		4
        /*0000*/ 	.byte	0x04, 0x37
        /*0002*/ 	.short	(.L_2505 - .L_2504)
.L_2504:
        /*0004*/ 	.word	0x00000082


	//----- nvinfo : EIATTR_KPARAM_INFO
	.align		4
.L_2505:
        /*0008*/ 	.byte	0x04, 0x17
        /*000a*/ 	.short	(.L_2507 - .L_2506)
.L_2506:
        /*000c*/ 	.word	0x00000000
        /*0010*/ 	.short	0x0008
        /*0012*/ 	.short	0x0040
        /*0014*/ 	.byte	0x00, 0xf0, 0x21, 0x00


	//----- nvinfo : EIATTR_KPARAM_INFO
	.align		4
.L_2507:
        /*0018*/ 	.byte	0x04, 0x17
        /*001a*/ 	.short	(.L_2509 - .L_2508)
.L_2508:
        /*001c*/ 	.word	0x00000000
        /*0020*/ 	.short	0x0007
        /*0022*/ 	.short	0x0038
        /*0024*/ 	.byte	0x00, 0xf0, 0x21, 0x00


	//----- nvinfo : EIATTR_KPARAM_INFO
	.align		4
.L_2509:
        /*0028*/ 	.byte	0x04, 0x17
        /*002a*/ 	.short	(.L_2511 - .L_2510)
.L_2510:
        /*002c*/ 	.word	0x00000000
        /*0030*/ 	.short	0x0006
        /*0032*/ 	.short	0x0030
        /*0034*/ 	.byte	0x00, 0xf0, 0x21, 0x00


	//----- nvinfo : EIATTR_KPARAM_INFO
	.align		4
.L_2511:
        /*0038*/ 	.byte	0x04, 0x17
        /*003a*/ 	.short	(.L_2513 - .L_2512)
.L_2512:
        /*003c*/ 	.word	0x00000000
        /*0040*/ 	.short	0x0005
        /*0042*/ 	.short	0x0028
        /*0044*/ 	.byte	0x00, 0xf0, 0x21, 0x00


	//----- nvinfo : EIATTR_KPARAM_INFO
	.align		4
.L_2513:
        /*0048*/ 	.byte	0x04, 0x17
        /*004a*/ 	.short	(.L_2515 - .L_2514)
.L_2514:
        /*004c*/ 	.word	0x00000000
        /*0050*/ 	.short	0x0004
        /*0052*/ 	.short	0x0020
        /*0054*/ 	.byte	0x00, 0xf0, 0x11, 0x00


	//----- nvinfo : EIATTR_KPARAM_INFO
	.align		4
.L_2515:
        /*0058*/ 	.byte	0x04, 0x17
        /*005a*/ 	.short	(.L_2517 - .L_2516)
.L_2516:
        /*005c*/ 	.word	0x00000000
        /*0060*/ 	.short	0x0003
        /*0062*/ 	.short	0x0018
        /*0064*/ 	.byte	0x00, 0xf0, 0x21, 0x00


	//----- nvinfo : EIATTR_KPARAM_INFO
	.align		4
.L_2517:
        /*0068*/ 	.byte	0x04, 0x17
        /*006a*/ 	.short	(.L_2519 - .L_2518)
.L_2518:
        /*006c*/ 	.word	0x00000000
        /*0070*/ 	.short	0x0002
        /*0072*/ 	.short	0x0010
        /*0074*/ 	.byte	0x00, 0xf0, 0x21, 0x00


	//----- nvinfo : EIATTR_KPARAM_INFO
	.align		4
.L_2519:
        /*0078*/ 	.byte	0x04, 0x17
        /*007a*/ 	.short	(.L_2521 - .L_2520)
.L_2520:
        /*007c*/ 	.word	0x00000000
        /*0080*/ 	.short	0x0001
        /*0082*/ 	.short	0x0008
        /*0084*/ 	.byte	0x00, 0xf0, 0x21, 0x00


	//----- nvinfo : EIATTR_KPARAM_INFO
	.align		4
.L_2521:
        /*0088*/ 	.byte	0x04, 0x17
        /*008a*/ 	.short	(.L_2523 - .L_2522)
.L_2522:
        /*008c*/ 	.word	0x00000000
        /*0090*/ 	.short	0x0000
        /*0092*/ 	.short	0x0000
        /*0094*/ 	.byte	0x00, 0xf0, 0x21, 0x00


	//----- nvinfo : EIATTR_SPARSE_MMA_MASK
	.align		4
.L_2523:
        /*0098*/ 	.byte	0x03, 0x50
        /*009a*/ 	.short	0x0000


	//----- nvinfo : EIATTR_MAXREG_COUNT
	.align		4
        /*009c*/ 	.byte	0x03, 0x1b
        /*009e*/ 	.short	0x0040


	//----- nvinfo : EIATTR_NUM_BARRIERS
	.align		4
        /*00a0*/ 	.byte	0x02, 0x4c
        /*00a2*/ 	.byte	0x01
	.zero		1


	//----- nvinfo : EIATTR_MERCURY_ISA_VERSION
	.align		4
        /*00a4*/ 	.byte	0x03, 0x5f
        /*00a6*/ 	.short	0x0101


	//----- nvinfo : EIATTR_COOP_GROUP_MASK_REGIDS
	.align		4
        /*00a8*/ 	.byte	0x04, 0x29
        /*00aa*/ 	.short	(.L_2525 - .L_2524)


	//   ....[0]....
.L_2524:
        /*00ac*/ 	.word	0xffffffff


	//   ....[1]....
        /*00b0*/ 	.word	0xffffffff


	//   ....[2]....
        /*00b4*/ 	.word	0xffffffff


	//   ....[3]....
        /*00b8*/ 	.word	0xffffffff


	//   ....[4]....
        /*00bc*/ 	.word	0xffffffff


	//   ....[5]....
        /*00c0*/ 	.word	0xffffffff


	//   ....[6]....
        /*00c4*/ 	.word	0xffffffff


	//   ....[7]....
        /*00c8*/ 	.word	0xffffffff


	//   ....[8]....
        /*00cc*/ 	.word	0xffffffff


	//   ....[9]....
        /*00d0*/ 	.word	0xffffffff


	//   ....[10]....
        /*00d4*/ 	.word	0xffffffff


	//   ....[11]....
        /*00d8*/ 	.word	0xffffffff


	//----- nvinfo : EIATTR_COOP_GROUP_INSTR_OFFSETS
	.align		4
.L_2525:
        /*00dc*/ 	.byte	0x04, 0x28
        /*00de*/ 	.short	(.L_2527 - .L_2526)


	//   ....[0]....
.L_2526:
        /*00e0*/ 	.word	0x00001380


	//   ....[1]....
        /*00e4*/ 	.word	0x000013b0


	//   ....[2]....
        /*00e8*/ 	.word	0x000013e0


	//   ....[3]....
        /*00ec*/ 	.word	0x000013f0


	//   ....[4]....
        /*00f0*/ 	.word	0x00001760


	//   ....[5]....
        /*00f4*/ 	.word	0x00001770


	//   ....[6]....
        /*00f8*/ 	.word	0x000017a0


	//   ....[7]....
        /*00fc*/ 	.word	0x000017b0


	//   ....[8]....
        /*0100*/ 	.word	0x000017f0


	//   ....[9]....
        /*0104*/ 	.word	0x00001810


	//   ....[10]....
        /*0108*/ 	.word	0x00001850


	//   ....[11]....
        /*010c*/ 	.word	0x00001860


	//----- nvinfo : EIATTR_EXIT_INSTR_OFFSETS
	.align		4
.L_2527:
        /*0110*/ 	.byte	0x04, 0x1c
        /*0112*/ 	.short	(.L_2529 - .L_2528)


	//   ....[0]....
.L_2528:
        /*0114*/ 	.word	0x00000080


	//   ....[1]....
        /*0118*/ 	.word	0x000027b0


	//----- nvinfo : EIATTR_MAX_THREADS
	.align		4
.L_2529:
        /*011c*/ 	.byte	0x04, 0x05
        /*011e*/ 	.short	(.L_2531 - .L_2530)
.L_2530:
        /*0120*/ 	.word	0x00000140
        /*0124*/ 	.word	0x00000001
        /*0128*/ 	.word	0x00000001


	//----- nvinfo : EIATTR_CRS_STACK_SIZE
	.align		4
.L_2531:
        /*012c*/ 	.byte	0x04, 0x1e
        /*012e*/ 	.short	(.L_2533 - .L_2532)
.L_2532:
        /*0130*/ 	.word	0x00000000


	//----- nvinfo : EIATTR_CBANK_PARAM_SIZE
	.align		4
.L_2533:
        /*0134*/ 	.byte	0x03, 0x19
        /*0136*/ 	.short	0x0048


	//----- nvinfo : EIATTR_PARAM_CBANK
	.align		4
        /*0138*/ 	.byte	0x04, 0x0a
        /*013a*/ 	.short	(.L_2535 - .L_2534)
	.align		4
.L_2534:
        /*013c*/ 	.word	index@(.nv.constant0._ZN13group_norm_v214gn_cuda_kernelI6__halfLi320ELi3ELi16ELi80ELi256ELb1ELi16ELi320ELi320ELi4ELb1ELi21ELb0ELb0ENS_16CompileConditionILi900EEEEEvPT_PKS4_S7_S7_flPfS8_Pj)
        /*0140*/ 	.short	0x0210
        /*0142*/ 	.short	0x0048


	//----- nvinfo : EIATTR_SW_WAR
	.align		4
.L_2535:
        /*0144*/ 	.byte	0x04, 0x36
        /*0146*/ 	.short	(.L_2537 - .L_2536)
.L_2536:
        /*0148*/ 	.word	0x00000008
.L_2537:


//--------------------- .nv.info._ZN13group_norm_v214gn_cuda_kernelI6__halfLi320ELi1ELi16ELi80ELi256ELb1ELi32ELi320ELi320ELi4ELb1ELi18ELb0ELb0ENS_16CompileConditionILi900EEEEEvPT_PKS4_S7_S7_flPfS8_Pj --------------------------
	.section	.nv.info._ZN13group_norm_v214gn_cuda_kernelI6__halfLi320ELi1ELi16ELi80ELi256ELb1ELi32ELi320ELi320ELi4ELb1ELi18ELb0ELb0ENS_16CompileConditionILi900EEEEEvPT_PKS4_S7_S7_flPfS8_Pj,"",@"SHT_CUDA_INFO"
	.sectionflags	@""
	.align	4


	//----- nvinfo : EIATTR_CUDA_API_VERSION
	.align		4
        /*0000*/ 	.byte	0x04, 0x37
        /*0002*/ 	.short	(.L_2539 - .L_2538)
.L_2538:
        /*0004*/ 	.word	0x00000082


	//----- nvinfo : EIATTR_KPARAM_INFO
	.align		4
.L_2539:
        /*0008*/ 	.byte	0x04, 0x17
        /*000a*/ 	.short	(.L_2541 - .L_2540)
.L_2540:
        /*000c*/ 	.word	0x00000000
        /*0010*/ 	.short	0x0008
        /*0012*/ 	.short	0x0040
        /*0014*/ 	.byte	0x00, 0xf0, 0x21, 0x00


	//----- nvinfo : EIATTR_KPARAM_INFO
	.align		4
.L_2541:
        /*0018*/ 	.byte	0x04, 0x17
        /*001a*/ 	.short	(.L_2543 - .L_2542)
.L_2542:
        /*001c*/ 	.word	0x00000000
        /*0020*/ 	.short	0x0007
        /*0022*/ 	.short	0x0038
        /*0024*/ 	.byte	0x00, 0xf0, 0x21, 0x00


	//----- nvinfo : EIATTR_KPARAM_INFO
	.align		4
.L_2543:
        /*0028*/ 	.byte	0x04, 0x17
        /*002a*/ 	.short	(.L_2545 - .L_2544)
.L_2544:
        /*002c*/ 	.word	0x00000000
        /*0030*/ 	.short	0x0006
        /*0032*/ 	.short	0x0030
        /*0034*/ 	.byte	0x00, 0xf0, 0x21, 0x00


	//----- nvinfo : EIATTR_KPARAM_INFO
	.align		4
.L_2545:
        /*0038*/ 	.byte	0x04, 0x17
        /*003a*/ 	.short	(.L_2547 - .L_2546)
.L_2546:
        /*003c*/ 	.word	0x00000000
        /*0040*/ 	.short	0x0005
        /*0042*/ 	.short	0x0028
        /*0044*/ 	.byte	0x00, 0xf0, 0x21, 0x00


	//----- nvinfo : EIATTR_KPARAM_INFO
	.align		4
.L_2547:
        /*0048*/ 	.byte	0x04, 0x17
        /*004a*/ 	.short	(.L_2549 - .L_2548)
.L_2548:
        /*004c*/ 	.word	0x00000000
        /*0050*/ 	.short	0x0004
        /*0052*/ 	.short	0x0020
        /*0054*/ 	.byte	0x00, 0xf0, 0x11, 0x00


	//----- nvinfo : EIATTR_KPARAM_INFO
	.align		4
.L_2549:
        /*0058*/ 	.byte	0x04, 0x17
        /*005a*/ 	.short	(.L_2551 - .L_2550)
.L_2550:
        /*005c*/ 	.word	0x00000000
        /*0060*/ 	.short	0x0003
        /*0062*/ 	.short	0x0018
        /*0064*/ 	.byte	0x00, 0xf0, 0x21, 0x00


	//----- nvinfo : EIATTR_KPARAM_INFO
	.align		4
.L_2551:
        /*0068*/ 	.byte	0x04, 0x17
        /*006a*/ 	.short	(.L_2553 - .L_2552)
.L_2552:
        /*006c*/ 	.word	0x00000000
        /*0070*/ 	.short	0x0002
        /*0072*/ 	.short	0x0010
        /*0074*/ 	.byte	0x00, 0xf0, 0x21, 0x00


	//----- nvinfo : EIATTR_KPARAM_INFO
	.align		4
.L_2553:
        /*0078*/ 	.byte	0x04, 0x17
        /*007a*/ 	.short	(.L_2555 - .L_2554)
.L_2554:
        /*007c*/ 	.word	0x00000000
        /*0080*/ 	.short	0x0001
        /*0082*/ 	.short	0x0008
        /*0084*/ 	.byte	0x00, 0xf0, 0x21, 0x00


	//----- nvinfo : EIATTR_KPARAM_INFO
	.align		4
.L_2555:
        /*0088*/ 	.byte	0x04, 0x17
        /*008a*/ 	.short	(.L_2557 - .L_2556)
.L_2556:
        /*008c*/ 	.word	0x00000000
        /*0090*/ 	.short	0x0000
        /*0092*/ 	.short	0x0000
        /*0094*/ 	.byte	0x00, 0xf0, 0x21, 0x00


	//----- nvinfo : EIATTR_SPARSE_MMA_MASK
	.align		4
.L_2557:
        /*0098*/ 	.byte	0x03, 0x50
        /*009a*/ 	.short	0x0000


	//----- nvinfo : EIATTR_MAXREG_COUNT
	.align		4
        /*009c*/ 	.byte	0x03, 0x1b
        /*009e*/ 	.short	0x00a8


	//----- nvinfo : EIATTR_NUM_BARRIERS
	.align		4
        /*00a0*/ 	.byte	0x02, 0x4c
        /*00a2*/ 	.byte	0x01
	.zero		1


	//----- nvinfo : EIATTR_MERCURY_ISA_VERSION
	.align		4
        /*00a4*/ 	.byte	0x03, 0x5f
        /*00a6*/ 	.short	0x0101


	//----- nvinfo : EIATTR_COOP_GROUP_MASK_REGIDS
	.align		4
        /*00a8*/ 	.byte	0x04, 0x29
        /*00aa*/ 	.short	(.L_2559 - .L_2558)


	//   ....[0]....
.L_2558:
        /*00ac*/ 	.word	0xffffffff


	//   ....[1]....
        /*00b0*/ 	.word	0xffffffff


	//   ....[2]....
        /*00b4*/ 	.word	0xffffffff


	//   ....[3]....
        /*00b8*/ 	.word	0xffffffff


	//   ....[4]....
        /*00bc*/ 	.word	0xffffffff


	//   ....[5]....
        /*00c0*/ 	.word	0xffffffff


	//   ....[6]....
        /*00c4*/ 	.word	0xffffffff


	//   ....[7]....
        /*00c8*/ 	.word	0xffffffff


	//   ....[8]....
        /*00cc*/ 	.word	0xffffffff


	//   ....[9]....
        /*00d0*/ 	.word	0xffffffff


	//----- nvinfo : EIATTR_COOP_GROUP_INSTR_OFFSETS
	.align		4
.L_2559:
        /*00d4*/ 	.byte	0x04, 0x28
        /*00d6*/ 	.short	(.L_2561 - .L_2560)


	//   ....[0]....
.L_2560:
        /*00d8*/ 	.word	0x00001800


	//   ....[1]....
        /*00dc*/ 	.word	0x00001830


	//   ....[2]....
        /*00e0*/ 	.word	0x00001860


	//   ....[3]....
        /*00e4*/ 	.word	0x00001870


	//   ....[4]....
        /*00e8*/ 	.word	0x00001bd0


	//   ....[5]....
        /*00ec*/ 	.word	0x00001be0


	//   ....[6]....
        /*00f0*/ 	.word	0x00001c10


	//   ....[7]....
        /*00f4*/ 	.word	0x00001c30


	//   ....[8]....
        /*00f8*/ 	.word	0x00001ca0


	//   ....[9]....
        /*00fc*/ 	.word	0x00001cb0


	//----- nvinfo : EIATTR_EXIT_INSTR_OFFSETS
	.align		4
.L_2561:
        /*0100*/ 	.byte	0x04, 0x1c
        /*0102*/ 	.short	(.L_2563 - .L_2562)


	//   ....[0]....
.L_2562:
        /*0104*/ 	.word	0x00000080


	//   ....[1]....
        /*0108*/ 	.word	0x000036d0


	//----- nvinfo : EIATTR_MAX_THREADS
	.align		4
.L_2563:
        /*010c*/ 	.byte	0x04, 0x05
        /*010e*/ 	.short	(.L_2565 - .L_2564)
.L_2564:
        /*0110*/ 	.word	0x00000140
        /*0114*/ 	.word	0x00000001
        /*0118*/ 	.word	0x00000001


	//----- nvinfo : EIATTR_CRS_STACK_SIZE
	.align		4
.L_2565:
        /*011c*/ 	.byte	0x04, 0x1e
        /*011e*/ 	.short	(.L_2567 - .L_2566)
.L_2566:
        /*0120*/ 	.word	0x00000000


	//----- nvinfo : EIATTR_CBANK_PARAM_SIZE
	.align		4
.L_2567:
        /*0124*/ 	.byte	0x03, 0x19
        /*0126*/ 	.short	0x0048


	//----- nvinfo : EIATTR_PARAM_CBANK
	.align		4
        /*0128*/ 	.byte	0x04, 0x0a
        /*012a*/ 	.short	(.L_2569 - .L_2568)
	.align		4
.L_2568:
        /*012c*/ 	.word	index@(.nv.constant0._ZN13group_norm_v214gn_cuda_kernelI6__halfLi320ELi1ELi16ELi80ELi256ELb1ELi32ELi320ELi320ELi4ELb1ELi18ELb0ELb0ENS_16CompileConditionILi900EEEEEvPT_PKS4_S7_S7_flPfS8_Pj)
        /*0130*/ 	.short	0x0210
        /*0132*/ 	.short	0x0048


	//----- nvinfo : EIATTR_SW_WAR
	.align		4
.L_2569:
        /*0134*/ 	.byte	0x04, 0x36
        /*0136*/ 	.short	(.L_2571 - .L_2570)
.L_2570:
        /*0138*/ 	.word	0x00000008
.L_2571:


//--------------------- .nv.info._ZN13group_norm_v214gn_cuda_kernelI6__halfLi320ELi3ELi16ELi80ELi256ELb1ELi32ELi320ELi320ELi4ELb1ELi43ELb0ELb0ENS_16CompileConditionILi900EEEEEvPT_PKS4_S7_S7_flPfS8_Pj --------------------------
	.section	.nv.info._ZN13group_norm_v214gn_cuda_kernelI6__halfLi320ELi3ELi16ELi80ELi256ELb1ELi32ELi320ELi320ELi4ELb1ELi43ELb0ELb0ENS_16CompileConditionILi900EEEEEvPT_PKS4_S7_S7_flPfS8_Pj,"",@"SHT_CUDA_INFO"
	.sectionflags	@""
	.align	4


	//----- nvinfo : EIATTR_CUDA_API_VERSION
	.align		4
        /*0000*/ 	.byte	0x04, 0x37
        /*0002*/ 	.short	(.L_2573 - .L_2572)
.L_2572:
        /*0004*/ 	.word	0x00000082


	//----- nvinfo : EIATTR_KPARAM_INFO
	.align		4
.L_2573:
        /*0008*/ 	.byte	0x04, 0x17
        /*000a*/ 	.short	(.L_2575 - .L_2574)
.L_2574:
        /*000c*/ 	.word	0x00000000
        /*0010*/ 	.short	0x0008
        /*0012*/ 	.short	0x0040
        /*0014*/ 	.byte	0x00, 0xf0, 0x21, 0x00


	//----- nvinfo : EIATTR_KPARAM_INFO
	.align		4
.L_2575:
        /*0018*/ 	.byte	0x04, 0x17
        /*001a*/ 	.short	(.L_2577 - .L_2576)
.L_2576:
        /*001c*/ 	.word	0x00000000
        /*0020*/ 	.short	0x0007
        /*0022*/ 	.short	0x0038
        /*0024*/ 	.byte	0x00, 0xf0, 0x21, 0x00


	//----- nvinfo : EIATTR_KPARAM_INFO
	.align		4
.L_2577:
        /*0028*/ 	.byte	0x04, 0x17
        /*002a*/ 	.short	(.L_2579 - .L_2578)
.L_2578:
        /*002c*/ 	.word	0x00000000
        /*0030*/ 	.short	0x0006
        /*0032*/ 	.short	0x0030
        /*0034*/ 	.byte	0x00, 0xf0, 0x21, 0x00


	//----- nvinfo : EIATTR_KPARAM_INFO
	.align		4
.L_2579:
        /*0038*/ 	.byte	0x04, 0x17
        /*003a*/ 	.short	(.L_2581 - .L_2580)
.L_2580:
        /*003c*/ 	.word	0x00000000
        /*0040*/ 	.short	0x0005
        /*0042*/ 	.short	0x0028
        /*0044*/ 	.byte	0x00, 0xf0, 0x21, 0x00


	//----- nvinfo : EIATTR_KPARAM_INFO
	.align		4
.L_2581:
        /*0048*/ 	.byte	0x04, 0x17
        /*004a*/ 	.short	(.L_2583 - .L_2582)
.L_2582:
        /*004c*/ 	.word	0x00000000
        /*0050*/ 	.short	0x0004
        /*0052*/ 	.short	0x0020
        /*0054*/ 	.byte	0x00, 0xf0, 0x11, 0x00


	//----- nvinfo : EIATTR_KPARAM_INFO
	.align		4
.L_2583:
        /*0058*/ 	.byte	0x04, 0x17
        /*005a*/ 	.short	(.L_2585 - .L_2584)
.L_2584:
        /*005c*/ 	.word	0x00000000
        /*0060*/ 	.short	0x0003
        /*0062*/ 	.short	0x0018
        /*0064*/ 	.byte	0x00, 0xf0, 0x21, 0x00


	//----- nvinfo : EIATTR_KPARAM_INFO
	.align		4
.L_2585:
        /*0068*/ 	.byte	0x04, 0x17
        /*006a*/ 	.short	(.L_2587 - .L_2586)
.L_2586:
        /*006c*/ 	.word	0x00000000
        /*0070*/ 	.short	0x0002
        /*0072*/ 	.short	0x0010
        /*0074*/ 	.byte	0x00, 0xf0, 0x21, 0x00


	//----- nvinfo : EIATTR_KPARAM_INFO
	.align		4
.L_2587:
        /*0078*/ 	.byte	0x04, 0x17
        /*007a*/ 	.short	(.L_2589 - .L_2588)
.L_2588:
        /*007c*/ 	.word	0x00000000
        /*0080*/ 	.short	0x0001
        /*0082*/ 	.short	0x0008
        /*0084*/ 	.byte	0x00, 0xf0, 0x21, 0x00


	//----- nvinfo : EIATTR_KPARAM_INFO
	.align		4
.L_2589:
        /*0088*/ 	.byte	0x04, 0x17
        /*008a*/ 	.short	(.L_2591 - .L_2590)
.L_2590:
        /*008c*/ 	.word	0x00000000
        /*0090*/ 	.short	0x0000
        /*0092*/ 	.short	0x0000
        /*0094*/ 	.byte	0x00, 0xf0, 0x21, 0x00


	//----- nvinfo : EIATTR_SPARSE_MMA_MASK
	.align		4
.L_2591:
        /*0098*/ 	.byte	0x03, 0x50
        /*009a*/ 	.short	0x0000


	//----- nvinfo : EIATTR_MAXREG_COUNT
	.align		4
        /*009c*/ 	.byte	0x03, 0x1b
        /*009e*/ 	.short	0x0040


	//----- nvinfo : EIATTR_NUM_BARRIERS
	.align		4
        /*00a0*/ 	.byte	0x02, 0x4c
        /*00a2*/ 	.byte	0x01
	.zero		1


	//----- nvinfo : EIATTR_MERCURY_ISA_VERSION
	.align		4
        /*00a4*/ 	.byte	0x03, 0x5f
        /*00a6*/ 	.short	0x0101


	//----- nvinfo : EIATTR_COOP_GROUP_MASK_REGIDS
	.align		4
        /*00a8*/ 	.byte	0x04, 0x29
        /*00aa*/ 	.short	(.L_2593 - .L_2592)


	//   ....[0]....
.L_2592:
        /*00ac*/ 	.word	0xffffffff


	//   ....[1]....
        /*00b0*/ 	.word	0xffffffff


	//   ....[2]....
        /*00b4*/ 	.word	0xffffffff


	//   ....[3]....
        /*00b8*/ 	.word	0xffffffff


	//   ....[4]....
        /*00bc*/ 	.word	0xffffffff


	//   ....[5]....
        /*00c0*/ 	.word	0xffffffff


	//   ....[6]....
        /*00c4*/ 	.word	0xffffffff


	//   ....[7]....
        /*00c8*/ 	.word	0xffffffff


	//   ....[8]....
        /*00cc*/ 	.word	0xffffffff


	//   ....[9]....
        /*00d0*/ 	.word	0xffffffff


	//----- nvinfo : EIATTR_COOP_GROUP_INSTR_OFFSETS
	.align		4
.L_2593:
        /*00d4*/ 	.byte	0x04, 0x28
        /*00d6*/ 	.short	(.L_2595 - .L_2594)


	//   ....[0]....
.L_2594:
        /*00d8*/ 	.word	0x00001830


	//   ....[1]....
        /*00dc*/ 	.word	0x00001860


	//   ....[2]....
        /*00e0*/ 	.word	0x00001890


	//   ....[3]....
        /*00e4*/ 	.word	0x000018a0


	//   ....[4]....
        /*00e8*/ 	.word	0x00001c30


	//   ....[5]....
        /*00ec*/ 	.word	0x00001c40


	//   ....[6]....
        /*00f0*/ 	.word	0x00001c70


	//   ....[7]....
        /*00f4*/ 	.word	0x00001c90


	//   ....[8]....
        /*00f8*/ 	.word	0x00001d00


	//   ....[9]....
        /*00fc*/ 	.word	0x00001d10


	//----- nvinfo : EIATTR_EXIT_INSTR_OFFSETS
	.align		4
.L_2595:
        /*0100*/ 	.byte	0x04, 0x1c
        /*0102*/ 	.short	(.L_2597 - .L_2596)


	//   ....[0]....
.L_2596:
        /*0104*/ 	.word	0x00000080


	//   ....[1]....
        /*0108*/ 	.word	0x00003790


	//----- nvinfo : EIATTR_MAX_THREADS
	.align		4
.L_2597:
        /*010c*/ 	.byte	0x04, 0x05
        /*010e*/ 	.short	(.L_2599 - .L_2598)
.L_2598:
        /*0110*/ 	.word	0x00000140
        /*0114*/ 	.word	0x00000001
        /*0118*/ 	.word	0x00000001


	//----- nvinfo : EIATTR_CRS_STACK_SIZE
	.align		4
.L_2599:
        /*011c*/ 	.byte	0x04, 0x1e
        /*011e*/ 	.short	(.L_2601 - .L_2600)
.L_2600:
        /*0120*/ 	.word	0x00000000


	//----- nvinfo : EIATTR_CBANK_PARAM_SIZE
	.align		4
.L_2601:
        /*0124*/ 	.byte	0x03, 0x19
        /*0126*/ 	.short	0x0048


	//----- nvinfo : EIATTR_PARAM_CBANK
	.align		4
        /*0128*/ 	.byte	0x04, 0x0a
        /*012a*/ 	.short	(.L_2603 - .L_2602)
	.align		4
.L_2602:
        /*012c*/ 	.word	index@(.nv.constant0._ZN13group_norm_v214gn_cuda_kernelI6__halfLi320ELi3ELi16ELi80ELi256ELb1ELi32ELi320ELi320ELi4ELb1ELi43ELb0ELb0ENS_16CompileConditionILi900EEEEEvPT_PKS4_S7_S7_flPfS8_Pj)
        /*0130*/ 	.short	0x0210
        /*0132*/ 	.short	0x0048


	//----- nvinfo : EIATTR_SW_WAR
	.align		4
.L_2603:
        /*0134*/ 	.byte	0x04, 0x36
        /*0136*/ 	.short	(.L_2605 - .L_2604)
.L_2604:
        /*0138*/ 	.word	0x00000008
.L_2605:


//--------------------- .nv.info._ZN13group_norm_v214gn_cuda_kernelI6__halfLi320ELi1ELi16ELi80ELi256ELb1ELi64ELi320ELi320ELi4ELb1ELi37ELb0ELb0ENS_16CompileConditionILi900EEEEEvPT_PKS4_S7_S7_flPfS8_Pj --------------------------
	.section	.nv.info._ZN13group_norm_v214gn_cuda_kernelI6__halfLi320ELi1ELi16ELi80ELi256ELb1ELi64ELi320ELi320ELi4ELb1ELi37ELb0ELb0ENS_16CompileConditionILi900EEEEEvPT_PKS4_S7_S7_flPfS8_Pj,"",@"SHT_CUDA_INFO"
	.sectionflags	@""
	.align	4


	//----- nvinfo : EIATTR_CUDA_API_VERSION
	.align		4
        /*0000*/ 	.byte	0x04, 0x37
        /*0002*/ 	.short	(.L_2607 - .L_2606)
.L_2606:
        /*0004*/ 	.word	0x00000082


	//----- nvinfo : EIATTR_KPARAM_INFO
	.align		4
.L_2607:
        /*0008*/ 	.byte	0x04, 0x17
        /*000a*/ 	.short	(.L_2609 - .L_2608)
.L_2608:
        /*000c*/ 	.word	0x00000000
        /*0010*/ 	.short	0x0008
        /*0012*/ 	.short	0x0040
        /*0014*/ 	.byte	0x00, 0xf0, 0x21, 0x00


	//----- nvinfo : EIATTR_KPARAM_INFO
	.align		4
.L_2609:
        /*0018*/ 	.byte	0x04, 0x17
        /*001a*/ 	.short	(.L_2611 - .L_2610)
.L_2610:
        /*001c*/ 	.word	0x00000000
        /*0020*/ 	.short	0x0007
        /*0022*/ 	.short	0x0038
        /*0024*/ 	.byte	0x00, 0xf0, 0x21, 0x00


	//----- nvinfo : EIATTR_KPARAM_INFO
	.align		4
.L_2611:
        /*0028*/ 	.byte	0x04, 0x17
        /*002a*/ 	.short	(.L_2613 - .L_2612)
.L_2612:
        /*002c*/ 	.word	0x00000000
        /*0030*/ 	.short	0x0006
        /*0032*/ 	.short	0x0030
        /*0034*/ 	.byte	0x00, 0xf0, 0x21, 0x00


	//----- nvinfo : EIATTR_KPARAM_INFO
	.align		4
.L_2613:
        /*0038*/ 	.byte	0x04, 0x17
        /*003a*/ 	.short	(.L_2615 - .L_2614)
.L_2614:
        /*003c*/ 	.word	0x00000000
        /*0040*/ 	.short	0x0005
        /*0042*/ 	.short	0x0028
        /*0044*/ 	.byte	0x00, 0xf0, 0x21, 0x00


	//----- nvinfo : EIATTR_KPARAM_INFO
	.align		4
.L_2615:
        /*0048*/ 	.byte	0x04, 0x17
        /*004a*/ 	.short	(.L_2617 - .L_2616)
.L_2616:
        /*004c*/ 	.word	0x00000000
        /*0050*/ 	.short	0x0004
        /*0052*/ 	.short	0x0020
        /*0054*/ 	.byte	0x00, 0xf0, 0x11, 0x00


	//----- nvinfo : EIATTR_KPARAM_INFO
	.align		4
.L_2617:
        /*0058*/ 	.byte	0x04, 0x17
        /*005a*/ 	.short	(.L_2619 - .L_2618)
.L_2618:
        /*005c*/ 	.word	0x00000000
        /*0060*/ 	.short	0x0003
        /*0062*/ 	.short	0x0018
        /*0064*/ 	.byte	0x00, 0xf0, 0x21, 0x00


	//----- nvinfo : EIATTR_KPARAM_INFO
	.align		4
.L_2619:
        /*0068*/ 	.byte	0x04, 0x17
        /*006a*/ 	.short	(.L_2621 - .L_2620)
.L_2620:
        /*006c*/ 	.word	0x00000000
        /*0070*/ 	.short	0x0002
        /*0072*/ 	.short	0x0010
        /*0074*/ 	.byte	0x00, 0xf0, 0x21, 0x00


	//----- nvinfo : EIATTR_KPARAM_INFO
	.align		4
.L_2621:
        /*0078*/ 	.byte	0x04, 0x17
        /*007a*/ 	.short	(.L_2623 - .L_2622)
.L_2622:
        /*007c*/ 	.word	0x00000000
        /*0080*/ 	.short	0x0001
        /*0082*/ 	.short	0x0008
        /*0084*/ 	.byte	0x00, 0xf0, 0x21, 0x00


	//----- nvinfo : EIATTR_KPARAM_INFO
	.align		4
.L_2623:
        /*0088*/ 	.byte	0x04, 0x17
        /*008a*/ 	.short	(.L_2625 - .L_2624)
.L_2624:
        /*008c*/ 	.word	0x00000000
        /*0090*/ 	.short	0x0000
        /*0092*/ 	.short	0x0000
        /*0094*/ 	.byte	0x00, 0xf0, 0x21, 0x00


	//----- nvinfo : EIATTR_SPARSE_MMA_MASK
	.align		4
.L_2625:
        /*0098*/ 	.byte	0x03, 0x50
        /*009a*/ 	.short	0x0000


	//----- nvinfo : EIATTR_MAXREG_COUNT
	.align		4
        /*009c*/ 	.byte	0x03, 0x1b
        /*009e*/ 	.short	0x00a8


	//----- nvinfo : EIATTR_NUM_BARRIERS
	.align		4
        /*00a0*/ 	.byte	0x02, 0x4c
        /*00a2*/ 	.byte	0x01
	.zero		1


	//----- nvinfo : EIATTR_MERCURY_ISA_VERSION
	.align		4
        /*00a4*/ 	.byte	0x03, 0x5f
        /*00a6*/ 	.short	0x0101


	//----- nvinfo : EIATTR_COOP_GROUP_MASK_REGIDS
	.align		4
        /*00a8*/ 	.byte	0x04, 0x29
        /*00aa*/ 	.short	(.L_2627 - .L_2626)


	//   ....[0]....
.L_2626:
        /*00ac*/ 	.word	0xffffffff


	//   ....[1]....
        /*00b0*/ 	.word	0xffffffff


	//   ....[2]....
        /*00b4*/ 	.word	0xffffffff


	//   ....[3]....
        /*00b8*/ 	.word	0xffffffff


	//   ....[4]....
        /*00bc*/ 	.word	0xffffffff


	//   ....[5]....
        /*00c0*/ 	.word	0xffffffff


	//   ....[6]....
        /*00c4*/ 	.word	0xffffffff


	//   ....[7]....
        /*00c8*/ 	.word	0xffffffff


	//----- nvinfo : EIATTR_COOP_GROUP_INSTR_OFFSETS
	.align		4
.L_2627:
        /*00cc*/ 	.byte	0x04, 0x28
        /*00ce*/ 	.short	(.L_2629 - .L_2628)


	//   ....[0]....
.L_2628:
        /*00d0*/ 	.word	0x00002100


	//   ....[1]....
        /*00d4*/ 	.word	0x00002130


	//   ....[2]....
        /*00d8*/ 	.word	0x00002160


	//   ....[3]....
        /*00dc*/ 	.word	0x00002170


	//   ....[4]....
        /*00e0*/ 	.word	0x000024c0


	//   ....[5]....
        /*00e4*/ 	.word	0x000024d0


	//   ....[6]....
        /*00e8*/ 	.word	0x00002510


	//   ....[7]....
        /*00ec*/ 	.word	0x00002540


	//----- nvinfo : EIATTR_EXIT_INSTR_OFFSETS
	.align		4
.L_2629:
        /*00f0*/ 	.byte	0x04, 0x1c
        /*00f2*/ 	.short	(.L_2631 - .L_2630)


	//   ....[0]....
.L_2630:
        /*00f4*/ 	.word	0x00000080


	//   ....[1]....
        /*00f8*/ 	.word	0x00005570


	//----- nvinfo : EIATTR_MAX_THREADS
	.align		4
.L_2631:
        /*00fc*/ 	.byte	0x04, 0x05
        /*00fe*/ 	.short	(.L_2633 - .L_2632)
.L_2632:
        /*0100*/ 	.word	0x00000140
        /*0104*/ 	.word	0x00000001
        /*0108*/ 	.word	0x00000001


	//----- nvinfo : EIATTR_CRS_STACK_SIZE
	.align		4
.L_2633:
        /*010c*/ 	.byte	0x04, 0x1e
        /*010e*/ 	.short	(.L_2635 - .L_2634)
.L_2634:
        /*0110*/ 	.word	0x00000000


	//----- nvinfo : EIATTR_CBANK_PARAM_SIZE
	.align		4
.L_2635:
        /*0114*/ 	.byte	0x03, 0x19
        /*0116*/ 	.short	0x0048


	//----- nvinfo : EIATTR_PARAM_CBANK
	.align		4
        /*0118*/ 	.byte	0x04, 0x0a
        /*011a*/ 	.short	(.L_2637 - .L_2636)
	.align		4
.L_2636:
        /*011c*/ 	.word	index@(.nv.constant0._ZN13group_norm_v214gn_cuda_kernelI6__halfLi320ELi1ELi16ELi80ELi256ELb1ELi64ELi320ELi320ELi4ELb1ELi37ELb0ELb0ENS_16CompileConditionILi900EEEEEvPT_PKS4_S7_S7_flPfS8_Pj)
        /*0120*/ 	.short	0x0210
        /*0122*/ 	.short	0x0048


	//----- nvinfo : EIATTR_SW_WAR
	.align		4
.L_2637:
        /*0124*/ 	.byte	0x04, 0x36
        /*0126*/ 	.short	(.L_2639 - .L_2638)
.L_2638:
        /*0128*/ 	.word	0x00000008
.L_2639:


//--------------------- .nv.info._ZN13group_norm_v214gn_cuda_kernelI6__halfLi320ELi3ELi16ELi80ELi256ELb1ELi64ELi320ELi320ELi4ELb1ELi87ELb0ELb0ENS_16CompileConditionILi900EEEEEvPT_PKS4_S7_S7_flPfS8_Pj --------------------------
	.section	.nv.info._ZN13group_norm_v214gn_cuda_kernelI6__halfLi320ELi3ELi16ELi80ELi256ELb1ELi64ELi320ELi320ELi4ELb1ELi87ELb0ELb0ENS_16CompileConditionILi900EEEEEvPT_PKS4_S7_S7_flPfS8_Pj,"",@"SHT_CUDA_INFO"
	.sectionflags	@""
	.align	4


	//----- nvinfo : EIATTR_CUDA_API_VERSION
	.align		4
        /*0000*/ 	.byte	0x04, 0x37
        /*0002*/ 	.short	(.L_2641 - .L_2640)
.L_2640:
        /*0004*/ 	.word	0x00000082


	//----- nvinfo : EIATTR_KPARAM_INFO
	.align		4
.L_2641:
        /*0008*/ 	.byte	0x04, 0x17
        /*000a*/ 	.short	(.L_2643 - .L_2642)
.L_2642:
        /*000c*/ 	.word	0x00000000
        /*0010*/ 	.short	0x0008
        /*0012*/ 	.short	0x0040
        /*0014*/ 	.byte	0x00, 0xf0, 0x21, 0x00


	//----- nvinfo : EIATTR_KPARAM_INFO
	.align		4
.L_2643:
        /*0018*/ 	.byte	0x04, 0x17
        /*001a*/ 	.short	(.L_2645 - .L_2644)
.L_2644:
        /*001c*/ 	.word	0x00000000
        /*0020*/ 	.short	0x0007
        /*0022*/ 	.short	0x0038
        /*0024*/ 	.byte	0x00, 0xf0, 0x21, 0x00


	//----- nvinfo : EIATTR_KPARAM_INFO
	.align		4
.L_2645:
        /*0028*/ 	.byte	0x04, 0x17
        /*002a*/ 	.short	(.L_2647 - .L_2646)
.L_2646:
        /*002c*/ 	.word	0x00000000
        /*0030*/ 	.short	0x0006
        /*0032*/ 	.short	0x0030
        /*0034*/ 	.byte	0x00, 0xf0, 0x21, 0x00


	//----- nvinfo : EIATTR_KPARAM_INFO
	.align		4
.L_2647:
        /*0038*/ 	.byte	0x04, 0x17
        /*003a*/ 	.short	(.L_2649 - .L_2648)
.L_2648:
        /*003c*/ 	.word	0x00000000
        /*0040*/ 	.short	0x0005
        /*0042*/ 	.short	0x0028
        /*0044*/ 	.byte	0x00, 0xf0, 0x21, 0x00


	//----- nvinfo : EIATTR_KPARAM_INFO
	.align		4
.L_2649:
        /*0048*/ 	.byte	0x04, 0x17
        /*004a*/ 	.short	(.L_2651 - .L_2650)
.L_2650:
        /*004c*/ 	.word	0x00000000
        /*0050*/ 	.short	0x0004
        /*0052*/ 	.short	0x0020
        /*0054*/ 	.byte	0x00, 0xf0, 0x11, 0x00


	//----- nvinfo : EIATTR_KPARAM_INFO
	.align		4
.L_2651:
        /*0058*/ 	.byte	0x04, 0x17
        /*005a*/ 	.short	(.L_2653 - .L_2652)
.L_2652:
        /*005c*/ 	.word	0x00000000
        /*0060*/ 	.short	0x0003
        /*0062*/ 	.short	0x0018
        /*0064*/ 	.byte	0x00, 0xf0, 0x21, 0x00


	//----- nvinfo : EIATTR_KPARAM_INFO
	.align		4
.L_2653:
        /*0068*/ 	.byte	0x04, 0x17
        /*006a*/ 	.short	(.L_2655 - .L_2654)
.L_2654:
        /*006c*/ 	.word	0x00000000
        /*0070*/ 	.short	0x0002
        /*0072*/ 	.short	0x0010
        /*0074*/ 	.byte	0x00, 0xf0, 0x21, 0x00


	//----- nvinfo : EIATTR_KPARAM_INFO
	.align		4
.L_2655:
        /*0078*/ 	.byte	0x04, 0x17
        /*007a*/ 	.short	(.L_2657 - .L_2656)
.L_2656:
        /*007c*/ 	.word	0x00000000
        /*0080*/ 	.short	0x0001
        /*0082*/ 	.short	0x0008
        /*0084*/ 	.byte	0x00, 0xf0, 0x21, 0x00


	//----- nvinfo : EIATTR_KPARAM_INFO
	.align		4
.L_2657:
        /*0088*/ 	.byte	0x04, 0x17
        /*008a*/ 	.short	(.L_2659 - .L_2658)
.L_2658:
        /*008c*/ 	.word	0x00000000
        /*0090*/ 	.short	0x0000
        /*0092*/ 	.short	0x0000
        /*0094*/ 	.byte	0x00, 0xf0, 0x21, 0x00


	//----- nvinfo : EIATTR_SPARSE_MMA_MASK
	.align		4
.L_2659:
        /*0098*/ 	.byte	0x03, 0x50
        /*009a*/ 	.short	0x0000


	//----- nvinfo : EIATTR_MAXREG_COUNT
	.align		4
        /*009c*/ 	.byte	0x03, 0x1b
        /*009e*/ 	.short	0x0040


	//----- nvinfo : EIATTR_NUM_BARRIERS
	.align		4
        /*00a0*/ 	.byte	0x02, 0x4c
        /*00a2*/ 	.byte	0x01
	.zero		1


	//----- nvinfo : EIATTR_ANNOTATIONS
	.align		4
        /*00a4*/ 	.byte	0x04, 0x55
        /*00a6*/ 	.short	(.L_2661 - .L_2660)


	//   ....[0]....
.L_2660:
        /* <DEDUP_REMOVED lines=115> */


	//----- nvinfo : EIATTR_MERCURY_ISA_VERSION
	.align		4
.L_2661:
        /*07c8*/ 	.byte	0x03, 0x5f
        /*07ca*/ 	.short	0x0101


	//----- nvinfo : EIATTR_COOP_GROUP_MASK_REGIDS
	.align		4
        /*07cc*/ 	.byte	0x04, 0x29
        /*07ce*/ 	.short	(.L_2663 - .L_2662)


	//   ....[0]....
.L_2662:
        /*07d0*/ 	.word	0xffffffff


	//   ....[1]....
        /*07d4*/ 	.word	0xffffffff


	//   ....[2]....
        /*07d8*/ 	.word	0xffffffff


	//   ....[3]....
        /*07dc*/ 	.word	0xffffffff


	//   ....[4]....
        /*07e0*/ 	.word	0xffffffff


	//   ....[5]....
        /*07e4*/ 	.word	0xffffffff


	//   ....[6]....
        /*07e8*/ 	.word	0xffffffff


	//   ....[7]....
        /*07ec*/ 	.word	0xffffffff


	//----- nvinfo : EIATTR_COOP_GROUP_INSTR_OFFSETS
	.align		4
.L_2663:
        /*07f0*/ 	.byte	0x04, 0x28
        /*07f2*/ 	.short	(.L_2665 - .L_2664)


	//   ....[0]....
.L_2664:
        /*07f4*/ 	.word	0x00002380


	//   ....[1]....
        /*07f8*/ 	.word	0x000023a0


	//   ....[2]....
        /*07fc*/ 	.word	0x000023f0


	//   ....[3]....
        /*0800*/ 	.word	0x00002400


	//   ....[4]....
        /*0804*/ 	.word	0x000027b0


	//   ....[5]....
        /*0808*/ 	.word	0x000027d0


	//   ....[6]....
        /*080c*/ 	.word	0x000027f0


	//   ....[7]....
        /*0810*/ 	.word	0x00002810


	//----- nvinfo : EIATTR_EXIT_INSTR_OFFSETS
	.align		4
.L_2665:
        /*0814*/ 	.byte	0x04, 0x1c
        /*0816*/ 	.short	(.L_2667 - .L_2666)


	//   ....[0]....
.L_2666:
        /*0818*/ 	.word	0x00000090


	//   ....[1]....
        /*081c*/ 	.word	0x00006500


	//----- nvinfo : EIATTR_MAX_THREADS
	.align		4
.L_2667:
        /*0820*/ 	.byte	0x04, 0x05
        /*0822*/ 	.short	(.L_2669 - .L_2668)
.L_2668:
        /*0824*/ 	.word	0x00000140
        /*0828*/ 	.word	0x00000001
        /*082c*/ 	.word	0x00000001


	//----- nvinfo : EIATTR_CRS_STACK_SIZE
	.align		4
.L_2669:
        /*0830*/ 	.byte	0x04, 0x1e
        /*0832*/ 	.short	(.L_2671 - .L_2670)
.L_2670:
        /*0834*/ 	.word	0x00000000


	//----- nvinfo : EIATTR_CBANK_PARAM_SIZE
	.align		4
.L_2671:
        /*0838*/ 	.byte	0x03, 0x19
        /*083a*/ 	.short	0x0048


	//----- nvinfo : EIATTR_PARAM_CBANK
	.align		4
        /*083c*/ 	.byte	0x04, 0x0a
        /*083e*/ 	.short	(.L_2673 - .L_2672)
	.align		4
.L_2672:
        /*0840*/ 	.word	index@(.nv.constant0._ZN13group_norm_v214gn_cuda_kernelI6__halfLi320ELi3ELi16ELi80ELi256ELb1ELi64ELi320ELi320ELi4ELb1ELi87ELb0ELb0ENS_16CompileConditionILi900EEEEEvPT_PKS4_S7_S7_flPfS8_Pj)
        /*0844*/ 	.short	0x0210
        /*0846*/ 	.short	0x0048


	//----- nvinfo : EIATTR_SW_WAR
	.align		4
.L_2673:
        /*0848*/ 	.byte	0x04, 0x36
        /*084a*/ 	.short	(.L_2675 - .L_2674)
.L_2674:
        /*084c*/ 	.word	0x00000008
.L_2675:


//--------------------- .nv.info._ZN13group_norm_v214gn_cuda_kernelI6__halfLi320ELi1ELi16ELi80ELi256ELb1ELi128ELi320ELi320ELi4ELb1ELi74ELb0ELb0ENS_16CompileConditionILi900EEEEEvPT_PKS4_S7_S7_flPfS8_Pj --------------------------
	.section	.nv.info._ZN13group_norm_v214gn_cuda_kernelI6__halfLi320ELi1ELi16ELi80ELi256ELb1ELi128ELi320ELi320ELi4ELb1ELi74ELb0ELb0ENS_16CompileConditionILi900EEEEEvPT_PKS4_S7_S7_flPfS8_Pj,"",@"SHT_CUDA_INFO"
	.sectionflags	@""
	.align	4


	//----- nvinfo : EIATTR_CUDA_API_VERSION
	.align		4
        /*0000*/ 	.byte	0x04, 0x37
        /*0002*/ 	.short	(.L_2677 - .L_2676)
.L_2676:
        /*0004*/ 	.word	0x00000082


	//----- nvinfo : EIATTR_KPARAM_INFO
	.align		4
.L_2677:
        /*0008*/ 	.byte	0x04, 0x17
        /*000a*/ 	.short	(.L_2679 - .L_2678)
.L_2678:
        /*000c*/ 	.word	0x00000000
        /*0010*/ 	.short	0x0008
        /*0012*/ 	.short	0x0040
        /*0014*/ 	.byte	0x00, 0xf0, 0x21, 0x00


	//----- nvinfo : EIATTR_KPARAM_INFO
	.align		4
.L_2679:
        /*0018*/ 	.byte	0x04, 0x17
        /*001a*/ 	.short	(.L_2681 - .L_2680)
.L_2680:
        /*001c*/ 	.word	0x00000000
        /*0020*/ 	.short	0x0007
        /*0022*/ 	.short	0x0038
        /*0024*/ 	.byte	0x00, 0xf0, 0x21, 0x00


	//----- nvinfo : EIATTR_KPARAM_INFO
	.align		4
.L_2681:
        /*0028*/ 	.byte	0x04, 0x17
        /*002a*/ 	.short	(.L_2683 - .L_2682)
.L_2682:
        /*002c*/ 	.word	0x00000000
        /*0030*/ 	.short	0x0006
        /*0032*/ 	.short	0x0030
        /*0034*/ 	.byte	0x00, 0xf0, 0x21, 0x00


	//----- nvinfo : EIATTR_KPARAM_INFO
	.align		4
.L_2683:
        /*0038*/ 	.byte	0x04, 0x17
        /*003a*/ 	.short	(.L_2685 - .L_2684)
.L_2684:
        /*003c*/ 	.word	0x00000000
        /*0040*/ 	.short	0x0005
        /*0042*/ 	.short	0x0028
        /*0044*/ 	.byte	0x00, 0xf0, 0x21, 0x00


	//----- nvinfo : EIATTR_KPARAM_INFO
	.align		4
.L_2685:
        /*0048*/ 	.byte	0x04, 0x17
        /*004a*/ 	.short	(.L_2687 - .L_2686)
.L_2686:
        /*004c*/ 	.word	0x00000000
        /*0050*/ 	.short	0x0004
        /*0052*/ 	.short	0x0020
        /*0054*/ 	.byte	0x00, 0xf0, 0x11, 0x00


	//----- nvinfo : EIATTR_KPARAM_INFO
	.align		4
.L_2687:
        /*0058*/ 	.byte	0x04, 0x17
        /*005a*/ 	.short	(.L_2689 - .L_2688)
.L_2688:
        /*005c*/ 	.word	0x00000000
        /*0060*/ 	.short	0x0003
        /*0062*/ 	.short	0x0018
        /*0064*/ 	.byte	0x00, 0xf0, 0x21, 0x00


	//----- nvinfo : EIATTR_KPARAM_INFO
	.align		4
.L_2689:
        /*0068*/ 	.byte	0x04, 0x17
        /*006a*/ 	.short	(.L_2691 - .L_2690)
.L_2690:
        /*006c*/ 	.word	0x00000000
        /*0070*/ 	.short	0x0002
        /*0072*/ 	.short	0x0010
        /*0074*/ 	.byte	0x00, 0xf0, 0x21, 0x00


	//----- nvinfo : EIATTR_KPARAM_INFO
	.align		4
.L_2691:
        /*0078*/ 	.byte	0x04, 0x17
        /*007a*/ 	.short	(.L_2693 - .L_2692)
.L_2692:
        /*007c*/ 	.word	0x00000000
        /*0080*/ 	.short	0x0001
        /*0082*/ 	.short	0x0008
        /*0084*/ 	.byte	0x00, 0xf0, 0x21, 0x00


	//----- nvinfo : EIATTR_KPARAM_INFO
	.align		4
.L_2693:
        /*0088*/ 	.byte	0x04, 0x17
        /*008a*/ 	.short	(.L_2695 - .L_2694)
.L_2694:
        /*008c*/ 	.word	0x00000000
        /*0090*/ 	.short	0x0000
        /*0092*/ 	.short	0x0000
        /*0094*/ 	.byte	0x00, 0xf0, 0x21, 0x00


	//----- nvinfo : EIATTR_SPARSE_MMA_MASK
	.align		4
.L_2695:
        /*0098*/ 	.byte	0x03, 0x50
        /*009a*/ 	.short	0x0000


	//----- nvinfo : EIATTR_MAXREG_COUNT
	.align		4
        /*009c*/ 	.byte	0x03, 0x1b
        /*009e*/ 	.short	0x00a8


	//----- nvinfo : EIATTR_NUM_BARRIERS
	.align		4
        /*00a0*/ 	.byte	0x02, 0x4c
        /*00a2*/ 	.byte	0x01
	.zero		1


	//----- nvinfo : EIATTR_ANNOTATIONS
	.align		4
        /*00a4*/ 	.byte	0x04, 0x55
        /*00a6*/ 	.short	(.L_2697 - .L_2696)


	//   ....[0]....
.L_2696:
        /* <DEDUP_REMOVED lines=90> */


	//----- nvinfo : EIATTR_MERCURY_ISA_VERSION
	.align		4
.L_2697:
        /*0638*/ 	.byte	0x03, 0x5f
        /*063a*/ 	.short	0x0101


	//----- nvinfo : EIATTR_COOP_GROUP_MASK_REGIDS
	.align		4
        /*063c*/ 	.byte	0x04, 0x29
        /*063e*/ 	.short	(.L_2699 - .L_2698)


	//   ....[0]....
.L_2698:
        /*0640*/ 	.word	0xffffffff


	//   ....[1]....
        /*0644*/ 	.word	0xffffffff


	//   ....[2]....
        /*0648*/ 	.word	0xffffffff


	//   ....[3]....
        /*064c*/ 	.word	0xffffffff


	//   ....[4]....
        /*0650*/ 	.word	0xffffffff


	//   ....[5]....
        /*0654*/ 	.word	0xffffffff


	//----- nvinfo : EIATTR_COOP_GROUP_INSTR_OFFSETS
	.align		4
.L_2699:
        /*0658*/ 	.byte	0x04, 0x28
        /*065a*/ 	.short	(.L_2701 - .L_2700)


	//   ....[0]....
.L_2700:
        /*065c*/ 	.word	0x000034f0


	//   ....[1]....
        /*0660*/ 	.word	0x00003520


	//   ....[2]....
        /*0664*/ 	.word	0x00003580


	//   ....[3]....
        /*0668*/ 	.word	0x000035a0


	//   ....[4]....
        /*066c*/ 	.word	0x00003910


	//   ....[5]....
        /*0670*/ 	.word	0x00003920


	//----- nvinfo : EIATTR_EXIT_INSTR_OFFSETS
	.align		4
.L_2701:
        /*0674*/ 	.byte	0x04, 0x1c
        /*0676*/ 	.short	(.L_2703 - .L_2702)


	//   ....[0]....
.L_2702:
        /*0678*/ 	.word	0x00000090


	//   ....[1]....
        /*067c*/ 	.word	0x0000a030


	//----- nvinfo : EIATTR_MAX_THREADS
	.align		4
.L_2703:
        /*0680*/ 	.byte	0x04, 0x05
        /*0682*/ 	.short	(.L_2705 - .L_2704)
.L_2704:
        /*0684*/ 	.word	0x00000140
        /*0688*/ 	.word	0x00000001
        /*068c*/ 	.word	0x00000001


	//----- nvinfo : EIATTR_CRS_STACK_SIZE
	.align		4
.L_2705:
        /*0690*/ 	.byte	0x04, 0x1e
        /*0692*/ 	.short	(.L_2707 - .L_2706)
.L_2706:
        /*0694*/ 	.word	0x00000000


	//----- nvinfo : EIATTR_CBANK_PARAM_SIZE
	.align		4
.L_2707:
        /*0698*/ 	.byte	0x03, 0x19
        /*069a*/ 	.short	0x0048


	//----- nvinfo : EIATTR_PARAM_CBANK
	.align		4
        /*069c*/ 	.byte	0x04, 0x0a
        /*069e*/ 	.short	(.L_2709 - .L_2708)
	.align		4
.L_2708:
        /*06a0*/ 	.word	index@(.nv.constant0._ZN13group_norm_v214gn_cuda_kernelI6__halfLi320ELi1ELi16ELi80ELi256ELb1ELi128ELi320ELi320ELi4ELb1ELi74ELb0ELb0ENS_16CompileConditionILi900EEEEEvPT_PKS4_S7_S7_flPfS8_Pj)
        /*06a4*/ 	.short	0x0210
        /*06a6*/ 	.short	0x0048


	//----- nvinfo : EIATTR_SW_WAR
	.align		4
.L_2709:
        /*06a8*/ 	.byte	0x04, 0x36
        /*06aa*/ 	.short	(.L_2711 - .L_2710)
.L_2710:
        /*06ac*/ 	.word	0x00000008
.L_2711:


//--------------------- .nv.info._ZN13group_norm_v214gn_cuda_kernelI6__halfLi320ELi1ELi16ELi80ELi256ELb1ELi128ELi320ELi320ELi4ELb0ELi74ELb0ELb1ENS_16CompileConditionILi900EEEEEvPT_PKS4_S7_S7_flPfS8_Pj --------------------------
	.section	.nv.info._ZN13group_norm_v214gn_cuda_kernelI6__halfLi320ELi1ELi16ELi80ELi256ELb1ELi128ELi320ELi320ELi4ELb0ELi74ELb0ELb1ENS_16CompileConditionILi900EEEEEvPT_PKS4_S7_S7_flPfS8_Pj,"",@"SHT_CUDA_INFO"
	.sectionflags	@""
	.align	4


	//----- nvinfo : EIATTR_CUDA_API_VERSION
	.align		4
        /*0000*/ 	.byte	0x04, 0x37
        /*0002*/ 	.short	(.L_2713 - .L_2712)
.L_2712:
        /*0004*/ 	.word	0x00000082


	//----- nvinfo : EIATTR_KPARAM_INFO
	.align		4
.L_2713:
        /*0008*/ 	.byte	0x04, 0x17
        /*000a*/ 	.short	(.L_2715 - .L_2714)
.L_2714:
        /*000c*/ 	.word	0x00000000
        /*0010*/ 	.short	0x0008
        /*0012*/ 	.short	0x0040
        /*0014*/ 	.byte	0x00, 0xf0, 0x21, 0x00


	//----- nvinfo : EIATTR_KPARAM_INFO
	.align		4
.L_2715:
        /*0018*/ 	.byte	0x04, 0x17
        /*001a*/ 	.short	(.L_2717 - .L_2716)
.L_2716:
        /*001c*/ 	.word	0x00000000
        /*0020*/ 	.short	0x0007
        /*0022*/ 	.short	0x0038
        /*0024*/ 	.byte	0x00, 0xf0, 0x21, 0x00


	//----- nvinfo : EIATTR_KPARAM_INFO
	.align		4
.L_2717:
        /*0028*/ 	.byte	0x04, 0x17
        /*002a*/ 	.short	(.L_2719 - .L_2718)
.L_2718:
        /*002c*/ 	.word	0x00000000
        /*0030*/ 	.short	0x0006
        /*0032*/ 	.short	0x0030
        /*0034*/ 	.byte	0x00, 0xf0, 0x21, 0x00


	//----- nvinfo : EIATTR_KPARAM_INFO
	.align		4
.L_2719:
        /*0038*/ 	.byte	0x04, 0x17
        /*003a*/ 	.short	(.L_2721 - .L_2720)
.L_2720:
        /*003c*/ 	.word	0x00000000
        /*0040*/ 	.short	0x0005
        /*0042*/ 	.short	0x0028
        /*0044*/ 	.byte	0x00, 0xf0, 0x21, 0x00


	//----- nvinfo : EIATTR_KPARAM_INFO
	.align		4
.L_2721:
        /*0048*/ 	.byte	0x04, 0x17
        /*004a*/ 	.short	(.L_2723 - .L_2722)
.L_2722:
        /*004c*/ 	.word	0x00000000
        /*0050*/ 	.short	0x0004
        /*0052*/ 	.short	0x0020
        /*0054*/ 	.byte	0x00, 0xf0, 0x11, 0x00


	//----- nvinfo : EIATTR_KPARAM_INFO
	.align		4
.L_2723:
        /*0058*/ 	.byte	0x04, 0x17
        /*005a*/ 	.short	(.L_2725 - .L_2724)
.L_2724:
        /*005c*/ 	.word	0x00000000
        /*0060*/ 	.short	0x0003
        /*0062*/ 	.short	0x0018
        /*0064*/ 	.byte	0x00, 0xf0, 0x21, 0x00


	//----- nvinfo : EIATTR_KPARAM_INFO
	.align		4
.L_2725:
        /*0068*/ 	.byte	0x04, 0x17
        /*006a*/ 	.short	(.L_2727 - .L_2726)
.L_2726:
        /*006c*/ 	.word	0x00000000
        /*0070*/ 	.short	0x0002
        /*0072*/ 	.short	0x0010
        /*0074*/ 	.byte	0x00, 0xf0, 0x21, 0x00


	//----- nvinfo : EIATTR_KPARAM_INFO
	.align		4
.L_2727:
        /*0078*/ 	.byte	0x04, 0x17
        /*007a*/ 	.short	(.L_2729 - .L_2728)
.L_2728:
        /*007c*/ 	.word	0x00000000
        /*0080*/ 	.short	0x0001
        /*0082*/ 	.short	0x0008
        /*0084*/ 	.byte	0x00, 0xf0, 0x21, 0x00


	//----- nvinfo : EIATTR_KPARAM_INFO
	.align		4
.L_2729:
        /*0088*/ 	.byte	0x04, 0x17
        /*008a*/ 	.short	(.L_2731 - .L_2730)
.L_2730:
        /*008c*/ 	.word	0x00000000
        /*0090*/ 	.short	0x0000
        /*0092*/ 	.short	0x0000
        /*0094*/ 	.byte	0x00, 0xf0, 0x21, 0x00


	//----- nvinfo : EIATTR_SPARSE_MMA_MASK
	.align		4
.L_2731:
        /*0098*/ 	.byte	0x03, 0x50
        /*009a*/ 	.short	0x0000


	//----- nvinfo : EIATTR_MAXREG_COUNT
	.align		4
        /*009c*/ 	.byte	0x03, 0x1b
        /*009e*/ 	.short	0x00a8


	//----- nvinfo : EIATTR_NUM_BARRIERS
	.align		4
        /*00a0*/ 	.byte	0x02, 0x4c
        /*00a2*/ 	.byte	0x01
	.zero		1


	//----- nvinfo : EIATTR_ANNOTATIONS
	.align		4
        /*00a4*/ 	.byte	0x04, 0x55
        /*00a6*/ 	.short	(.L_2733 - .L_2732)


	//   ....[0]....
.L_2732:
        /*00a8*/ 	.word	0x00000001
        /*00ac*/ 	.byte	0x90, 0x55, 0x00, 0x00, 0x01, 0x00, 0x00, 0x00, 0x20, 0x59, 0x00, 0x00, 0x01, 0x00, 0x00, 0x00
        /*00bc*/ 	.byte	0xf0, 0x6a, 0x00, 0x00, 0x01, 0x00, 0x00, 0x00, 0xf0, 0x7b, 0x00, 0x00


	//----- nvinfo : EIATTR_MERCURY_ISA_VERSION
	.align		4
.L_2733:
        /*00c8*/ 	.byte	0x03, 0x5f
        /*00ca*/ 	.short	0x0101


	//----- nvinfo : EIATTR_COOP_GROUP_MASK_REGIDS
	.align		4
        /*00cc*/ 	.byte	0x04, 0x29
        /*00ce*/ 	.short	(.L_2735 - .L_2734)


	//   ....[0]....
.L_2734:
        /*00d0*/ 	.word	0xffffffff


	//   ....[1]....
        /*00d4*/ 	.word	0xffffffff


	//   ....[2]....
        /*00d8*/ 	.word	0xffffffff


	//   ....[3]....
        /*00dc*/ 	.word	0xffffffff


	//   ....[4]....
        /*00e0*/ 	.word	0xffffffff


	//   ....[5]....
        /*00e4*/ 	.word	0xffffffff


	//   ....[6]....
        /*00e8*/ 	.word	0xffffffff


	//   ....[7]....
        /*00ec*/ 	.word	0xffffffff


	//----- nvinfo : EIATTR_COOP_GROUP_INSTR_OFFSETS
	.align		4
.L_2735:
        /*00f0*/ 	.byte	0x04, 0x28
        /*00f2*/ 	.short	(.L_2737 - .L_2736)


	//   ....[0]....
.L_2736:
        /*00f4*/ 	.word	0x000031f0


	//   ....[1]....
        /*00f8*/ 	.word	0x00003220


	//   ....[2]....
        /*00fc*/ 	.word	0x000032a0


	//   ....[3]....
        /*0100*/ 	.word	0x000032c0


	//   ....[4]....
        /*0104*/ 	.word	0x00003360


	//   ....[5]....
        /*0108*/ 	.word	0x00003550


	//   ....[6]....
        /*010c*/ 	.word	0x00003560


	//   ....[7]....
        /*0110*/ 	.word	0x000035a0


	//----- nvinfo : EIATTR_EXIT_INSTR_OFFSETS
	.align		4
.L_2737:
        /*0114*/ 	.byte	0x04, 0x1c
        /*0116*/ 	.short	(.L_2739 - .L_2738)


	//   ....[0]....
.L_2738:
        /*0118*/ 	.word	0x00009c40


	//   ....[1]....
        /*011c*/ 	.word	0x00009c60


	//----- nvinfo : EIATTR_MAX_THREADS
	.align		4
.L_2739:
        /*0120*/ 	.byte	0x04, 0x05
        /*0122*/ 	.short	(.L_2741 - .L_2740)
.L_2740:
        /*0124*/ 	.word	0x00000140
        /*0128*/ 	.word	0x00000001
        /*012c*/ 	.word	0x00000001


	//----- nvinfo : EIATTR_CRS_STACK_SIZE
	.align		4
.L_2741:
        /*0130*/ 	.byte	0x04, 0x1e
        /*0132*/ 	.short	(.L_2743 - .L_2742)
.L_2742:
        /*0134*/ 	.word	0x00000000


	//----- nvinfo : EIATTR_CBANK_PARAM_SIZE
	.align		4
.L_2743:
        /*0138*/ 	.byte	0x03, 0x19
        /*013a*/ 	.short	0x0048


	//----- nvinfo : EIATTR_PARAM_CBANK
	.align		4
        /*013c*/ 	.byte	0x04, 0x0a
        /*013e*/ 	.short	(.L_2745 - .L_2744)
	.align		4
.L_2744:
        /*0140*/ 	.word	index@(.nv.constant0._ZN13group_norm_v214gn_cuda_kernelI6__halfLi320ELi1ELi16ELi80ELi256ELb1ELi128ELi320ELi320ELi4ELb0ELi74ELb0ELb1ENS_16CompileConditionILi900EEEEEvPT_PKS4_S7_S7_flPfS8_Pj)
        /*0144*/ 	.short	0x0210
        /*0146*/ 	.short	0x0048


	//----- nvinfo : EIATTR_SW_WAR
	.align		4
.L_2745:
        /*0148*/ 	.byte	0x04, 0x36
        /*014a*/ 	.short	(.L_2747 - .L_2746)
.L_2746:
        /*014c*/ 	.word	0x00000008
.L_2747:


//--------------------- .nv.callgraph             --------------------------
	.section	.nv.callgraph,"",@"SHT_CUDA_CALLGRAPH"
	.align	4
	.sectionentsize	8
	.align		4
        /*0000*/ 	.word	0x00000000
	.align		4
        /*0004*/ 	.word	0xffffffff
	.align		4
        /*0008*/ 	.word	0x00000000
	.align		4
        /*000c*/ 	.word	0xfffffffe
	.align		4
        /*0010*/ 	.word	0x00000000
	.align		4
        /*0014*/ 	.word	0xfffffffd
	.align		4
        /*0018*/ 	.word	0x00000000
	.align		4
        /*001c*/ 	.word	0xfffffffc


//--------------------- .text._ZN13group_norm_v218gn_bwd_cuda_kernelI13__nv_bfloat16Li320ELi3ELi32ELi40ELi256ELb0ELb1ELi4ELi320ELi320ELi4ELb1ELi5ELb0ELb0ELNS_15WgradSyncMethodE2ENS_16CompileConditionILi900EEEEEvPT_S6_S6_PKS5_S8_S8_S8_PKfflPfPj --------------------------
	.section	.text._ZN13group_norm_v218gn_bwd_cuda_kernelI13__nv_bfloat16Li320ELi3ELi32ELi40ELi256ELb0ELb1ELi4ELi320ELi320ELi4ELb1ELi5ELb0ELb0ELNS_15WgradSyncMethodE2ENS_16CompileConditionILi900EEEEEvPT_S6_S6_PKS5_S8_S8_S8_PKfflPfPj,"ax",@progbits
	.align	128
        .global         _ZN13group_norm_v218gn_bwd_cuda_kernelI13__nv_bfloat16Li320ELi3ELi32ELi40ELi256ELb0ELb1ELi4ELi320ELi320ELi4ELb1ELi5ELb0ELb0ELNS_15WgradSyncMethodE2ENS_16CompileConditionILi900EEEEEvPT_S6_S6_PKS5_S8_S8_S8_PKfflPfPj
        .type           _ZN13group_norm_v218gn_bwd_cuda_kernelI13__nv_bfloat16Li320ELi3ELi32ELi40ELi256ELb0ELb1ELi4ELi320ELi320ELi4ELb1ELi5ELb0ELb0ELNS_15WgradSyncMethodE2ENS_16CompileConditionILi900EEEEEvPT_S6_S6_PKS5_S8_S8_S8_PKfflPfPj,@function
        .size           _ZN13group_norm_v218gn_bwd_cuda_kernelI13__nv_bfloat16Li320ELi3ELi32ELi40ELi256ELb0ELb1ELi4ELi320ELi320ELi4ELb1ELi5ELb0ELb0ELNS_15WgradSyncMethodE2ENS_16CompileConditionILi900EEEEEvPT_S6_S6_PKS5_S8_S8_S8_PKfflPfPj,(.L_x_3760 - _ZN13group_norm_v218gn_bwd_cuda_kernelI13__nv_bfloat16Li320ELi3ELi32ELi40ELi256ELb0ELb1ELi4ELi320ELi320ELi4ELb1ELi5ELb0ELb0ELNS_15WgradSyncMethodE2ENS_16CompileConditionILi900EEEEEvPT_S6_S6_PKS5_S8_S8_S8_PKfflPfPj)
        .other          _ZN13group_norm_v218gn_bwd_cuda_kernelI13__nv_bfloat16Li320ELi3ELi32ELi40ELi256ELb0ELb1ELi4ELi320ELi320ELi4ELb1ELi5ELb0ELb0ELNS_15WgradSyncMethodE2ENS_16CompileConditionILi900EEEEEvPT_S6_S6_PKS5_S8_S8_S8_PKfflPfPj,@"STO_CUDA_ENTRY STV_DEFAULT"
_ZN13group_norm_v218gn_bwd_cuda_kernelI13__nv_bfloat16Li320ELi3ELi32ELi40ELi256ELb0ELb1ELi4ELi320ELi320ELi4ELb1ELi5ELb0ELb0ELNS_15WgradSyncMethodE2ENS_16CompileConditionILi900EEEEEvPT_S6_S6_PKS5_S8_S8_S8_PKfflPfPj:
.text._ZN13group_norm_v218gn_bwd_cuda_kernelI13__nv_bfloat16Li320ELi3ELi32ELi40ELi256ELb0ELb1ELi4ELi320ELi320ELi4ELb1ELi5ELb0ELb0ELNS_15WgradSyncMethodE2ENS_16CompileConditionILi900EEEEEvPT_S6_S6_PKS5_S8_S8_S8_PKfflPfPj:
[----:B------:R-:W-:Y:S01]  /*0000*/  LDC R1, c[0x0][0x28] ;  /* 0x00000a00ff017b82 */ /* 0x000fe20000000800 */
[----:B------:R-:W0:Y:S01]  /*0010*/  S2R R2, SR_CTAID.Y ;  /* 0x0000000000027919 */ /* 0x000e220000002600 */
[----:B------:R-:W-:Y:S01]  /*0020*/  ULDC.64 UR6, c[0x0][0x258] ;  /* 0x0000960000067ab9 */ /* 0x000fe20000000a00 */
[----:B------:R-:W-:Y:S01]  /*0030*/  ULDC.64 UR10, c[0x0][0x208] ;  /* 0x00008200000a7ab9 */ /* 0x000fe20000000a00 */
[----:B------:R-:W-:Y:S01]  /*0040*/  USHF.L.U32 UR12, UR6, 0x2, URZ ;  /* 0x00000002060c7899 */ /* 0x000fe2000800063f */
[----:B------:R-:W1:Y:S01]  /*0050*/  S2R R5, SR_CTAID.X ;  /* 0x0000000000057919 */ /* 0x000e620000002500 */
[----:B------:R-:W-:Y:S01]  /*0060*/  USHF.L.U64.HI UR6, UR6, 0x2, UR7 ;  /* 0x0000000206067899 */ /* 0x000fe20008010207 */
[----:B------:R-:W-:-:S05]  /*0070*/  IMAD.MOV.U32 R4, RZ, RZ, RZ ;  /* 0x000000ffff047224 */ /* 0x000fca00078e00ff */
[----:B------:R-:W-:Y:S02]  /*0080*/  MOV R0, UR6 ;  /* 0x0000000600007c02 */ /* 0x000fe40008000f00 */
[----:B0-----:R-:W-:Y:S02]  /*0090*/  ISETP.LT.U32.AND P0, PT, R2, UR12, PT ;  /* 0x0000000c02007c0c */ /* 0x001fe4000bf01070 */
[----:B------:R-:W-:Y:S02]  /*00a0*/  MOV R7, R2 ;  /* 0x0000000200077202 */ /* 0x000fe40000000f00 */
[----:B------:R-:W-:-:S13]  /*00b0*/  ISETP.GT.AND.EX P0, PT, R0, RZ, PT, P0 ;  /* 0x000000ff0000720c */ /* 0x000fda0003f04300 */
[----:B-1----:R-:W-:Y:S05]  /*00c0*/  @P0 BRA `(.L_x_0) ;  /* 0x0000000000680947 */ /* 0x002fea0003800000 */
[----:B------:R-:W0:Y:S01]  /*00d0*/  S2R R0, SR_TID.X ;  /* 0x0000000000007919 */ /* 0x000e220000002100 */
[----:B------:R-:W-:Y:S01]  /*00e0*/  BAR.SYNC.DEFER_BLOCKING 0x0 ;  /* 0x0000000000007b1d */ /* 0x000fe20000010000 */
[----:B0-----:R-:W-:-:S13]  /*00f0*/  ISETP.NE.AND P0, PT, R0, RZ, PT ;  /* 0x000000ff0000720c */ /* 0x001fda0003f05270 */
[----:B------:R-:W-:Y:S05]  /*0100*/  @P0 BRA `(.L_x_1) ;  /* 0x00000000004c0947 */ /* 0x000fea0003800000 */
[----:B------:R-:W-:Y:S01]  /*0110*/  ULDC.64 UR4, c[0x0][0x268] ;  /* 0x00009a0000047ab9 */ /* 0x000fe20000000a00 */
[----:B------:R-:W-:Y:S01]  /*0120*/  IMAD.MOV R0, RZ, RZ, -R7 ;  /* 0x000000ffff007224 */ /* 0x000fe200078e0a07 */
[----:B------:R-:W-:Y:S01]  /*0130*/  UIADD3 UR4, UP0, UR4, 0x14, URZ ;  /* 0x0000001404047890 */ /* 0x000fe2000ff1e03f */
[----:B------:R-:W-:-:S03]  /*0140*/  MOV R3, 0x7ffffec1 ;  /* 0x7ffffec100037802 */ /* 0x000fc60000000f00 */
[----:B------:R-:W-:Y:S01]  /*0150*/  UIADD3.X UR5, URZ, UR5, URZ, UP0, !UPT ;  /* 0x000000053f057290 */ /* 0x000fe200087fe43f */
[----:B------:R-:W-:Y:S01]  /*0160*/  ISETP.NE.AND P0, PT, R5, R0, PT ;  /* 0x000000000500720c */ /* 0x000fe20003f05270 */
[----:B------:R-:W-:-:S03]  /*0170*/  IMAD.U32 R6, RZ, RZ, UR4 ;  /* 0x00000004ff067e24 */ /* 0x000fc6000f8e00ff */
[----:B------:R-:W-:Y:S02]  /*0180*/  SEL R3, R3, 0x1, !P0 ;  /* 0x0000000103037807 */ /* 0x000fe40004000000 */
[----:B------:R-:W-:Y:S01]  /*0190*/  MOV R7, UR5 ;  /* 0x0000000500077c02 */ /* 0x000fe20008000f00 */
[----:B------:R-:W-:Y:S06]  /*01a0*/  MEMBAR.ALL.GPU ;  /* 0x0000000000007992 */ /* 0x000fec000000a000 */
[----:B------:R-:W-:-:S00]  /*01b0*/  ERRBAR ;  /* 0x00000000000079ab */ /* 0x000fc00000000000 */
[----:B------:R-:W-:Y:S06]  /*01c0*/  CGAERRBAR ;  /* 0x00000000000075ab */ /* 0x000fec0000000000 */
[----:B------:R0:W5:Y:S02]  /*01d0*/  ATOM.E.ADD.STRONG.GPU PT, R3, desc[UR10][R6.64], R3 ;  /* 0x000000030603798a */ /* 0x00016400081ee1ca */
.L_x_2:
[----:B------:R-:W2:Y:S04]  /*01e0*/  LD.E.STRONG.GPU R0, desc[UR10][R6.64] ;  /* 0x0000000a06007980 */ /* 0x000ea8000c10f900 */
[----:B--2---:R-:W-:Y:S01]  /*01f0*/  CCTL.IVALL ;  /* 0x00000000ff00798f */ /* 0x004fe20002000000 */
[----:B------:R-:W-:Y:S05]  /*0200*/  YIELD ;  /* 0x0000000000007946 */ /* 0x000fea0003800000 */
[----:B-----5:R-:W-:-:S04]  /*0210*/  LOP3.LUT R0, R0, R3, RZ, 0x3c, !PT ;  /* 0x0000000300007212 */ /* 0x020fc800078e3cff */
[----:B------:R-:W-:-:S13]  /*0220*/  ISETP.GT.AND P0, PT, R0, -0x1, PT ;  /* 0xffffffff0000780c */ /* 0x000fda0003f04270 */
[----:B------:R-:W-:Y:S05]  /*0230*/  @P0 BRA `(.L_x_2) ;  /* 0xfffffffc00e80947 */ /* 0x000fea000383ffff */
.L_x_1:
[----:B------:R-:W-:Y:S05]  /*0240*/  WARPSYNC.ALL ;  /* 0x0000000000007948 */ /* 0x000fea0003800000 */
[----:B------:R-:W-:Y:S06]  /*0250*/  BAR.SYNC.DEFER_BLOCKING 0x0 ;  /* 0x0000000000007b1d */ /* 0x000fec0000010000 */
[----:B------:R-:W-:Y:S05]  /*0260*/  BRA `(.L_x_3) ;  /* 0x0000001800dc7947 */ /* 0x000fea0003800000 */
.L_x_0:
[----:B------:R-:W0:Y:S01]  /*0270*/  S2R R6, SR_TID.X ;  /* 0x0000000000067919 */ /* 0x000e220000002100 */
[----:B------:R-:W-:Y:S01]  /*0280*/  MOV R0, 0x400 ;  /* 0x0000040000007802 */ /* 0x000fe20000000f00 */
[----:B------:R-:W-:Y:S01]  /*0290*/  UMOV UR4, URZ ;  /* 0x0000003f00047c82 */ /* 0x000fe20008000000 */
[----:B------:R-:W1:Y:S01]  /*02a0*/  S2R R10, SR_CgaCtaId ;  /* 0x00000000000a7919 */ /* 0x000e620000008800 */
[----:B0-----:R-:W-:Y:S01]  /*02b0*/  SHF.R.S32.HI R3, RZ, 0x1f, R6 ;  /* 0x0000001fff037819 */ /* 0x001fe20000011406 */
[----:B------:R-:W-:-:S03]  /*02c0*/  IMAD.WIDE.U32 R8, R6, -0x33333333, RZ ;  /* 0xcccccccd06087825 */ /* 0x000fc600078e00ff */
[----:B------:R-:W-:Y:S02]  /*02d0*/  LEA.HI R12, R3, R6, RZ, 0x2 ;  /* 0x00000006030c7211 */ /* 0x000fe400078f10ff */
[----:B------:R-:W-:Y:S01]  /*02e0*/  SHF.R.U32.HI R19, RZ, 0x6, R9 ;  /* 0x00000006ff137819 */ /* 0x000fe20000011609 */
[----:B------:R-:W-:Y:S01]  /*02f0*/  VIADD R9, R0, 0x2800 ;  /* 0x0000280000097836 */ /* 0x000fe20000000000 */
[----:B------:R-:W-:Y:S02]  /*0300*/  SHF.R.S32.HI R8, RZ, 0x2, R12 ;  /* 0x00000002ff087819 */ /* 0x000fe4000001140c */
[----:B------:R-:W-:Y:S02]  /*0310*/  SHF.L.U32 R0, R5, 0x2, RZ ;  /* 0x0000000205007819 */ /* 0x000fe400000006ff */
[C---:B------:R-:W-:Y:S01]  /*0320*/  IADD3 R17, R8.reuse, 0xf0, RZ ;  /* 0x000000f008117810 */ /* 0x040fe20007ffe0ff */
[----:B------:R-:W-:Y:S01]  /*0330*/  VIADD R13, R8, 0x50 ;  /* 0x00000050080d7836 */ /* 0x000fe20000000000 */
[----:B-1----:R-:W-:Y:S01]  /*0340*/  LEA R9, R10, R9, 0x18 ;  /* 0x000000090a097211 */ /* 0x002fe200078ec0ff */
[----:B------:R-:W-:Y:S01]  /*0350*/  VIADD R15, R8, 0xa0 ;  /* 0x000000a0080f7836 */ /* 0x000fe20000000000 */
[----:B------:R-:W-:Y:S01]  /*0360*/  SHF.R.S32.HI R18, RZ, 0x1f, R17 ;  /* 0x0000001fff127819 */ /* 0x000fe20000011411 */
[----:B------:R-:W-:Y:S01]  /*0370*/  IMAD R10, R19, -0x50, R6 ;  /* 0xffffffb0130a7824 */ /* 0x000fe200078e0206 */
[----:B------:R-:W-:-:S02]  /*0380*/  SHF.R.S32.HI R14, RZ, 0x1f, R13 ;  /* 0x0000001fff0e7819 */ /* 0x000fc4000001140d */
[----:B------:R-:W-:Y:S01]  /*0390*/  SHF.R.S32.HI R16, RZ, 0x1f, R15 ;  /* 0x0000001fff107819 */ /* 0x000fe2000001140f */
[----:B------:R-:W-:Y:S01]  /*03a0*/  IMAD R11, R10, 0x28, R9 ;  /* 0x000000280a0b7824 */ /* 0x000fe200078e0209 */
[----:B------:R-:W-:Y:S02]  /*03b0*/  LEA.HI R14, R14, R13, RZ, 0x2 ;  /* 0x0000000d0e0e7211 */ /* 0x000fe400078f10ff */
[----:B------:R-:W-:Y:S01]  /*03c0*/  LEA.HI R13, R3, R6, RZ, 0x4 ;  /* 0x00000006030d7211 */ /* 0x000fe200078f20ff */
[----:B------:R-:W-:Y:S01]  /*03d0*/  IMAD R11, R19, 0x8, R11 ;  /* 0x00000008130b7824 */ /* 0x000fe200078e020b */
[----:B------:R-:W-:Y:S02]  /*03e0*/  LOP3.LUT R3, R12, 0xfffffffc, RZ, 0xc0, !PT ;  /* 0xfffffffc0c037812 */ /* 0x000fe400078ec0ff */
[----:B------:R-:W-:Y:S02]  /*03f0*/  LOP3.LUT R0, R0, 0xfc, RZ, 0xc0, !PT ;  /* 0x000000fc00007812 */ /* 0x000fe400078ec0ff */
[----:B------:R-:W-:-:S02]  /*0400*/  LEA.HI R16, R16, R15, RZ, 0x2 ;  /* 0x0000000f10107211 */ /* 0x000fc400078f10ff */
[----:B------:R-:W-:Y:S02]  /*0410*/  LEA.HI R18, R18, R17, RZ, 0x2 ;  /* 0x0000001112127211 */ /* 0x000fe400078f10ff */
[----:B------:R-:W-:Y:S02]  /*0420*/  IADD3 R3, -R3, R6, RZ ;  /* 0x0000000603037210 */ /* 0x000fe40007ffe1ff */
[----:B------:R-:W-:Y:S02]  /*0430*/  SHF.R.U32.HI R14, RZ, 0x2, R14 ;  /* 0x00000002ff0e7819 */ /* 0x000fe4000001160e */
[----:B------:R-:W-:Y:S02]  /*0440*/  IADD3 R0, R0, R19, RZ ;  /* 0x0000001300007210 */ /* 0x000fe40007ffe0ff */
[----:B------:R-:W-:Y:S02]  /*0450*/  SHF.R.U32.HI R16, RZ, 0x2, R16 ;  /* 0x00000002ff107819 */ /* 0x000fe40000011610 */
[----:B------:R-:W-:-:S02]  /*0460*/  SHF.R.U32.HI R12, RZ, 0x4, R13 ;  /* 0x00000004ff0c7819 */ /* 0x000fc4000001160d */
[----:B------:R-:W-:Y:S02]  /*0470*/  SHF.R.U32.HI R18, RZ, 0x2, R18 ;  /* 0x00000002ff127819 */ /* 0x000fe40000011612 */
[C---:B------:R-:W-:Y:S02]  /*0480*/  LOP3.LUT R13, R3.reuse, 0x3, R14, 0x78, !PT ;  /* 0x00000003030d7812 */ /* 0x040fe400078e780e */
[C---:B------:R-:W-:Y:S01]  /*0490*/  LOP3.LUT R14, R3.reuse, 0x3, R16, 0x78, !PT ;  /* 0x00000003030e7812 */ /* 0x040fe200078e7810 */
[----:B------:R-:W-:Y:S01]  /*04a0*/  IMAD R16, R0, 0x500, RZ ;  /* 0x0000050000107824 */ /* 0x000fe200078e02ff */
[C---:B------:R-:W-:Y:S02]  /*04b0*/  LOP3.LUT R12, R3.reuse, 0x3, R12, 0x78, !PT ;  /* 0x00000003030c7812 */ /* 0x040fe400078e780c */
[----:B------:R-:W-:-:S07]  /*04c0*/  LOP3.LUT R15, R3, 0x3, R18, 0x78, !PT ;  /* 0x00000003030f7812 */ /* 0x000fce00078e7812 */
.L_x_14:
[C---:B------:R-:W-:Y:S01]  /*04d0*/  LOP3.LUT R39, R7.reuse, 0x3, RZ, 0xc0, !PT ;  /* 0x0000000307277812 */ /* 0x040fe200078ec0ff */
[----:B-1----:R-:W0:Y:S01]  /*04e0*/  LDC.64 R18, c[0x0][0x238] ;  /* 0x00008e00ff127b82 */ /* 0x002e220000000a00 */
[--C-:B------:R-:W-:Y:S01]  /*04f0*/  SHF.R.U64 R38, R7, 0x2, R4.reuse ;  /* 0x0000000207267819 */ /* 0x100fe20000001204 */
[----:B------:R-:W-:Y:S01]  /*0500*/  ULDC.64 UR8, c[0x0][0x248] ;  /* 0x0000920000087ab9 */ /* 0x000fe20000000a00 */
[----:B------:R-:W-:Y:S01]  /*0510*/  SHF.R.U32.HI R41, RZ, 0x2, R4 ;  /* 0x00000002ff297819 */ /* 0x000fe20000011604 */
[----:B------:R-:W-:Y:S01]  /*0520*/  IMAD R39, R39, 0x140, RZ ;  /* 0x0000014027277824 */ /* 0x000fe200078e02ff */
[----:B------:R-:W-:Y:S01]  /*0530*/  ULDC.64 UR14, c[0x0][0x228] ;  /* 0x00008a00000e7ab9 */ /* 0x000fe20000000a00 */
[----:B------:R-:W-:Y:S02]  /*0540*/  ULDC UR5, c[0x0][0x250] ;  /* 0x0000940000057ab9 */ /* 0x000fe40000000800 */
[----:B------:R-:W-:Y:S02]  /*0550*/  IMAD R3, R10, 0x4, R39 ;  /* 0x000000040a037824 */ /* 0x000fe400078e0227 */
[----:B------:R-:W-:-:S02]  /*0560*/  IMAD R46, R41, 0x50000, RZ ;  /* 0x00050000292e7824 */ /* 0x000fc400078e02ff */
[----:B------:R-:W-:Y:S01]  /*0570*/  IMAD.WIDE.U32 R20, R3, -0x33333333, RZ ;  /* 0xcccccccd03147825 */ /* 0x000fe200078e00ff */
[----:B------:R-:W-:Y:S02]  /*0580*/  MOV R20, R16 ;  /* 0x0000001000147202 */ /* 0x000fe40000000f00 */
[----:B------:R-:W-:Y:S02]  /*0590*/  SHF.R.S32.HI R23, RZ, 0x1f, R3 ;  /* 0x0000001fff177819 */ /* 0x000fe40000011403 */
[----:B------:R-:W-:Y:S01]  /*05a0*/  SHF.R.U32.HI R17, RZ, 0x5, R21 ;  /* 0x00000005ff117819 */ /* 0x000fe20000011615 */
[----:B------:R-:W-:-:S03]  /*05b0*/  IMAD.MOV.U32 R21, RZ, RZ, RZ ;  /* 0x000000ffff157224 */ /* 0x000fc600078e00ff */
[C---:B------:R-:W-:Y:S01]  /*05c0*/  LEA R0, P0, R38.reuse, R17, 0x5 ;  /* 0x0000001126007211 */ /* 0x040fe200078028ff */
[----:B------:R-:W-:-:S03]  /*05d0*/  IMAD.WIDE.U32 R20, R38, 0x50000, R20 ;  /* 0x0005000026147825 */ /* 0x000fc600078e0014 */
[----:B------:R-:W-:Y:S02]  /*05e0*/  LEA.HI.X R25, R38, RZ, R41, 0x5, P0 ;  /* 0x000000ff26197211 */ /* 0x000fe400000f2c29 */
[----:B------:R-:W-:Y:S02]  /*05f0*/  IADD3 R47, P1, R3, R20, RZ ;  /* 0x00000014032f7210 */ /* 0x000fe40007f3e0ff */
[C---:B------:R-:W-:Y:S02]  /*0600*/  LEA R30, P0, R0.reuse, UR8, 0x3 ;  /* 0x00000008001e7c11 */ /* 0x040fe4000f8018ff */
[----:B------:R-:W-:Y:S02]  /*0610*/  IADD3.X R46, R23, R21, R46, P1, !PT ;  /* 0x00000015172e7210 */ /* 0x000fe40000ffe42e */
[----:B------:R-:W-:Y:S01]  /*0620*/  LEA.HI.X R31, R0, UR9, R25, 0x3, P0 ;  /* 0x00000009001f7c11 */ /* 0x000fe200080f1c19 */
[----:B------:R-:W-:Y:S01]  /*0630*/  ULDC.64 UR8, c[0x0][0x230] ;  /* 0x00008c0000087ab9 */ /* 0x000fe20000000a00 */
[----:B------:R-:W-:-:S02]  /*0640*/  SHF.L.U64.HI R46, R47, 0x1, R46 ;  /* 0x000000012f2e7819 */ /* 0x000fc4000001022e */
[----:B------:R-:W-:Y:S02]  /*0650*/  SHF.L.U32 R47, R47, 0x1, RZ ;  /* 0x000000012f2f7819 */ /* 0x000fe400000006ff */
[----:B------:R-:W2:Y:S01]  /*0660*/  LDG.E.64.CONSTANT R30, desc[UR10][R30.64] ;  /* 0x0000000a1e1e7981 */ /* 0x000ea2000c1e9b00 */
[----:B0-----:R-:W-:Y:S01]  /*0670*/  IMAD.WIDE R18, R3, 0x2, R18 ;  /* 0x0000000203127825 */ /* 0x001fe200078e0212 */
[C---:B------:R-:W-:Y:S02]  /*0680*/  IADD3 R20, P0, R47.reuse, UR8, RZ ;  /* 0x000000082f147c10 */ /* 0x040fe4000ff1e0ff */
[----:B------:R-:W-:Y:S02]  /*0690*/  IADD3 R22, P1, R47, UR14, RZ ;  /* 0x0000000e2f167c10 */ /* 0x000fe4000ff3e0ff */
[C---:B------:R-:W-:Y:S01]  /*06a0*/  IADD3.X R21, R46.reuse, UR9, RZ, P0, !PT ;  /* 0x000000092e157c10 */ /* 0x040fe200087fe4ff */
[----:B------:R-:W3:Y:S01]  /*06b0*/  LDG.E.64.CONSTANT R18, desc[UR10][R18.64] ;  /* 0x0000000a12127981 */ /* 0x000ee2000c1e9b00 */
[----:B------:R-:W-:-:S04]  /*06c0*/  IADD3.X R23, R46, UR15, RZ, P1, !PT ;  /* 0x0000000f2e177c10 */ /* 0x000fc80008ffe4ff */
[----:B------:R-:W4:Y:S04]  /*06d0*/  LDG.E.64.CONSTANT R20, desc[UR10][R20.64] ;  /* 0x0000000a14147981 */ /* 0x000f28000c1e9b00 */
[----:B------:R-:W5:Y:S01]  /*06e0*/  LDG.E.64.CONSTANT R22, desc[UR10][R22.64] ;  /* 0x0000000a16167981 */ /* 0x000f62000c1e9b00 */
[----:B------:R-:W0:Y:S01]  /*06f0*/  S2UR UR7, SR_CgaCtaId ;  /* 0x00000000000779c3 */ /* 0x000e220000008800 */
[----:B------:R-:W-:-:S05]  /*0700*/  IMAD.SHL.U32 R50, R6, 0x2, RZ ;  /* 0x0000000206327824 */ /* 0x000fca00078e00ff */
[----:B------:R-:W-:Y:S01]  /*0710*/  LOP3.LUT R43, R50, 0x18, RZ, 0xc, !PT ;  /* 0x00000018322b7812 */ /* 0x000fe200078e0cff */
[C---:B------:R-:W-:Y:S01]  /*0720*/  IMAD.SHL.U32 R54, R38.reuse, 0x40, RZ ;  /* 0x0000004026367824 */ /* 0x040fe200078e00ff */
[----:B------:R-:W-:Y:S01]  /*0730*/  SHF.L.U64.HI R38, R38, 0x6, R41 ;  /* 0x0000000626267819 */ /* 0x000fe20000010229 */
[----:B------:R-:W-:Y:S01]  /*0740*/  BSSY B0, `(.L_x_4) ;  /* 0x00000b5000007945 */ /* 0x000fe20003800000 */
[----:B--2---:R-:W-:-:S04]  /*0750*/  FADD.FTZ R25, R31, UR5 ;  /* 0x000000051f197e21 */ /* 0x004fc80008010000 */
[----:B------:R1:W2:Y:S01]  /*0760*/  MUFU.RSQ R31, R25 ;  /* 0x00000019001f7308 */ /* 0x0002a20000001400 */
[----:B---3--:R-:W-:Y:S02]  /*0770*/  PRMT R0, R18, 0x7632, R0 ;  /* 0x0000763212007816 */ /* 0x008fe40000000000 */
[C---:B----4-:R-:W-:Y:S01]  /*0780*/  PRMT R24, R20.reuse, 0x7632, R24 ;  /* 0x0000763214187816 */ /* 0x050fe20000000018 */
[----:B------:R-:W-:Y:S02]  /*0790*/  IMAD.U32 R29, R20, 0x10000, RZ ;  /* 0x00010000141d7824 */ /* 0x000fe400078e00ff */
[----:B------:R-:W-:Y:S01]  /*07a0*/  IMAD.U32 R48, R18, 0x10000, RZ ;  /* 0x0001000012307824 */ /* 0x000fe200078e00ff */
[----:B-----5:R-:W-:Y:S01]  /*07b0*/  SHF.L.U32 R3, R22, 0x10, RZ ;  /* 0x0000001016037819 */ /* 0x020fe200000006ff */
[----:B------:R-:W-:Y:S01]  /*07c0*/  IMAD.U32 R33, R24, 0x10000, RZ ;  /* 0x0001000018217824 */ /* 0x000fe200078e00ff */
[----:B------:R-:W-:Y:S01]  /*07d0*/  PRMT R27, R22, 0x7632, R27 ;  /* 0x00007632161b7816 */ /* 0x000fe2000000001b */
[----:B------:R-:W-:Y:S01]  /*07e0*/  FADD.FTZ R52, -R30, R29 ;  /* 0x0000001d1e347221 */ /* 0x000fe20000010100 */
[----:B------:R-:W-:Y:S01]  /*07f0*/  SHF.L.U32 R28, R0, 0x10, RZ ;  /* 0x00000010001c7819 */ /* 0x000fe200000006ff */
[----:B-1----:R-:W-:Y:S01]  /*0800*/  FMUL.FTZ R25, R3, R48 ;  /* 0x0000003003197220 */ /* 0x002fe20000410000 */
[----:B------:R-:W-:Y:S01]  /*0810*/  FADD.FTZ R26, -R30, R33 ;  /* 0x000000211e1a7221 */ /* 0x000fe20000010100 */
[----:B------:R-:W-:-:S02]  /*0820*/  IMAD.U32 R27, R27, 0x10000, RZ ;  /* 0x000100001b1b7824 */ /* 0x000fc400078e00ff */
[----:B--2---:R-:W-:Y:S01]  /*0830*/  FMUL.FTZ R52, R31, R52 ;  /* 0x000000341f347220 */ /* 0x004fe20000410000 */
[----:B------:R-:W-:Y:S01]  /*0840*/  SHF.L.U32 R29, R21, 0x10, RZ ;  /* 0x00000010151d7819 */ /* 0x000fe200000006ff */
[----:B------:R-:W-:Y:S01]  /*0850*/  FMUL.FTZ R26, R31, R26 ;  /* 0x0000001a1f1a7220 */ /* 0x000fe20000410000 */
[----:B------:R-:W-:Y:S01]  /*0860*/  SHF.L.U32 R49, R19, 0x10, RZ ;  /* 0x0000001013317819 */ /* 0x000fe200000006ff */
[----:B------:R-:W-:Y:S01]  /*0870*/  FMUL.FTZ R0, R27, R28 ;  /* 0x0000001c1b007220 */ /* 0x000fe20000410000 */
[----:B------:R-:W-:Y:S01]  /*0880*/  FFMA.FTZ R25, R52, R25, RZ ;  /* 0x0000001934197223 */ /* 0x000fe200000100ff */
[----:B------:R-:W-:Y:S02]  /*0890*/  IMAD.U32 R51, R23, 0x10000, RZ ;  /* 0x0001000017337824 */ /* 0x000fe400078e00ff */
[----:B------:R-:W-:Y:S01]  /*08a0*/  FADD.FTZ R32, -R30, R29 ;  /* 0x0000001d1e207221 */ /* 0x000fe20000010100 */
[----:B------:R-:W-:Y:S01]  /*08b0*/  FFMA.FTZ R25, R26, R0, R25 ;  /* 0x000000001a197223 */ /* 0x000fe20000010019 */
[----:B------:R-:W-:-:S02]  /*08c0*/  FMUL.FTZ R29, R51, R49 ;  /* 0x00000031331d7220 */ /* 0x000fc40000410000 */
[----:B------:R-:W-:Y:S01]  /*08d0*/  FMUL.FTZ R0, R31, R32 ;  /* 0x000000201f007220 */ /* 0x000fe20000410000 */
[----:B------:R-:W-:-:S03]  /*08e0*/  FFMA.FTZ R24, R3, R48, RZ ;  /* 0x0000003003187223 */ /* 0x000fc600000100ff */
[--C-:B------:R-:W-:Y:S01]  /*08f0*/  FFMA.FTZ R29, R0, R29, R25.reuse ;  /* 0x0000001d001d7223 */ /* 0x100fe20000010019 */
[----:B------:R-:W-:Y:S01]  /*0900*/  PRMT R25, R21, 0x7632, R25 ;  /* 0x0000763215197816 */ /* 0x000fe20000000019 */
[--C-:B------:R-:W-:Y:S01]  /*0910*/  FFMA.FTZ R28, R27, R28, R24.reuse ;  /* 0x0000001c1b1c7223 */ /* 0x100fe20000010018 */
[----:B------:R-:W-:Y:S02]  /*0920*/  PRMT R24, R19, 0x7632, R24 ;  /* 0x0000763213187816 */ /* 0x000fe40000000018 */
[----:B------:R-:W-:Y:S02]  /*0930*/  PRMT R35, R23, 0x7632, R35 ;  /* 0x0000763217237816 */ /* 0x000fe40000000023 */
[----:B------:R-:W-:Y:S02]  /*0940*/  SHF.L.U32 R25, R25, 0x10, RZ ;  /* 0x0000001019197819 */ /* 0x000fe400000006ff */
[----:B------:R-:W-:Y:S01]  /*0950*/  SHF.L.U32 R24, R24, 0x10, RZ ;  /* 0x0000001018187819 */ /* 0x000fe200000006ff */
[----:B------:R-:W-:-:S02]  /*0960*/  IMAD.U32 R35, R35, 0x10000, RZ ;  /* 0x0001000023237824 */ /* 0x000fc400078e00ff */
[----:B------:R-:W-:Y:S01]  /*0970*/  FADD.FTZ R34, -R30, R25 ;  /* 0x000000191e227221 */ /* 0x000fe20000010100 */
[----:B------:R-:W-:Y:S01]  /*0980*/  FFMA.FTZ R28, R51, R49, R28 ;  /* 0x00000031331c7223 */ /* 0x000fe2000001001c */
[----:B------:R-:W-:Y:S02]  /*0990*/  FMUL.FTZ R25, R35, R24 ;  /* 0x0000001823197220 */ /* 0x000fe40000410000 */
[----:B------:R-:W-:Y:S01]  /*09a0*/  FMUL.FTZ R34, R31, R34 ;  /* 0x000000221f227220 */ /* 0x000fe20000410000 */
[----:B------:R-:W-:-:S03]  /*09b0*/  FFMA.FTZ R28, R35, R24, R28 ;  /* 0x00000018231c7223 */ /* 0x000fc6000001001c */
[----:B------:R-:W-:-:S05]  /*09c0*/  FFMA.FTZ R29, R34, R25, R29 ;  /* 0x00000019221d7223 */ /* 0x000fca000001001d */
[----:B------:R1:W-:Y:S01]  /*09d0*/  STS.64 [R11], R28 ;  /* 0x0000001c0b007388 */ /* 0x0003e20000000a00 */
[----:B------:R-:W-:Y:S02]  /*09e0*/  UMOV UR5, 0x400 ;  /* 0x0000040000057882 */ /* 0x000fe40000000000 */
[----:B0-----:R-:W-:Y:S01]  /*09f0*/  ULEA UR8, UR7, UR5, 0x18 ;  /* 0x0000000507087291 */ /* 0x001fe2000f8ec03f */
[----:B------:R-:W-:-:S04]  /*0a00*/  LOP3.LUT R33, R50, 0x18, RZ, 0xc0, !PT ;  /* 0x0000001832217812 */ /* 0x000fc800078ec0ff */
[C---:B------:R-:W-:Y:S02]  /*0a10*/  LOP3.LUT R37, R33.reuse, 0x8, RZ, 0x3c, !PT ;  /* 0x0000000821257812 */ /* 0x040fe400078e3cff */
[----:B------:R-:W-:Y:S02]  /*0a20*/  LEA R24, R6, UR8, 0x5 ;  /* 0x0000000806187c11 */ /* 0x000fe4000f8e28ff */
[----:B------:R-:W-:Y:S01]  /*0a30*/  LOP3.LUT R25, R33, 0x10, RZ, 0x3c, !PT ;  /* 0x0000001021197812 */ /* 0x000fe200078e3cff */
[----:B------:R-:W-:Y:S01]  /*0a40*/  FFMA.FTZ R26, R26, R27, RZ ;  /* 0x0000001b1a1a7223 */ /* 0x000fe200000100ff */
[C---:B------:R-:W-:Y:S01]  /*0a50*/  IADD3 R37, R24.reuse, R37, RZ ;  /* 0x0000002518257210 */ /* 0x040fe20007ffe0ff */
[C---:B------:R-:W-:Y:S01]  /*0a60*/  IMAD.IADD R36, R24.reuse, 0x1, R33 ;  /* 0x0000000118247824 */ /* 0x040fe200078e0221 */
[C---:B------:R-:W-:Y:S01]  /*0a70*/  IADD3 R40, R24.reuse, R25, RZ ;  /* 0x0000001918287210 */ /* 0x040fe20007ffe0ff */
[----:B------:R-:W-:Y:S02]  /*0a80*/  IMAD.IADD R43, R24, 0x1, R43 ;  /* 0x00000001182b7824 */ /* 0x000fe400078e022b */
[----:B------:R-:W-:Y:S01]  /*0a90*/  FADD.FTZ R25, RZ, R3 ;  /* 0x00000003ff197221 */ /* 0x000fe20000010000 */
[----:B------:R-:W-:Y:S01]  /*0aa0*/  FFMA.FTZ R24, R52, R3, RZ ;  /* 0x0000000334187223 */ /* 0x000fe200000100ff */
[----:B------:R-:W-:Y:S01]  /*0ab0*/  BAR.SYNC.DEFER_BLOCKING 0x0 ;  /* 0x0000000000007b1d */ /* 0x000fe20000010000 */
[----:B------:R-:W-:Y:S01]  /*0ac0*/  FADD.FTZ R27, RZ, R27 ;  /* 0x0000001bff1b7221 */ /* 0x000fe20000010000 */
[----:B------:R-:W-:Y:S01]  /*0ad0*/  FADD.FTZ R33, RZ, R51 ;  /* 0x00000033ff217221 */ /* 0x000fe20000010000 */
[----:B------:R-:W-:Y:S01]  /*0ae0*/  FFMA.FTZ R32, R0, R51, RZ ;  /* 0x0000003300207223 */ /* 0x000fe200000100ff */
[----:B------:R-:W-:Y:S01]  /*0af0*/  FFMA.FTZ R34, R34, R35, RZ ;  /* 0x0000002322227223 */ /* 0x000fe200000100ff */
[----:B------:R-:W-:Y:S01]  /*0b00*/  FADD.FTZ R35, RZ, R35 ;  /* 0x00000023ff237221 */ /* 0x000fe20000010000 */
[----:B------:R-:W-:Y:S01]  /*0b10*/  LEA R53, R8, UR8, 0x5 ;  /* 0x0000000808357c11 */ /* 0x000fe2000f8e28ff */
[----:B------:R-:W-:Y:S01]  /*0b20*/  ULDC.64 UR8, c[0x0][0x260] ;  /* 0x0000980000087ab9 */ /* 0x000fe20000000a00 */
[----:B------:R0:W-:Y:S04]  /*0b30*/  STS.64 [R36], R24 ;  /* 0x0000001824007388 */ /* 0x0001e80000000a00 */
[----:B------:R-:W-:Y:S04]  /*0b40*/  STS.64 [R37], R26 ;  /* 0x0000001a25007388 */ /* 0x000fe80000000a00 */
[----:B------:R2:W-:Y:S04]  /*0b50*/  STS.64 [R40], R32 ;  /* 0x0000002028007388 */ /* 0x0005e80000000a00 */
[----:B------:R3:W-:Y:S01]  /*0b60*/  STS.64 [R43], R34 ;  /* 0x000000222b007388 */ /* 0x0007e20000000a00 */
[-C--:B-1----:R-:W-:Y:S01]  /*0b70*/  LEA R28, R14, R53.reuse, 0x3 ;  /* 0x000000350e1c7211 */ /* 0x082fe200078e18ff */
[----:B------:R-:W-:Y:S01]  /*0b80*/  BAR.SYNC.DEFER_BLOCKING 0x0 ;  /* 0x0000000000007b1d */ /* 0x000fe20000010000 */
[----:B------:R-:W-:-:S02]  /*0b90*/  LEA R42, R12, R53, 0x3 ;  /* 0x000000350c2a7211 */ /* 0x000fc400078e18ff */
[----:B0-----:R-:W-:Y:S02]  /*0ba0*/  IADD3 R36, P0, R39, R6, RZ ;  /* 0x0000000627247210 */ /* 0x001fe40007f1e0ff */
[----:B--2---:R-:W-:Y:S01]  /*0bb0*/  LOP3.LUT R33, R54, 0x3f, R5, 0xf8, !PT ;  /* 0x0000003f36217812 */ /* 0x004fe200078ef805 */
[----:B------:R-:W0:Y:S04]  /*0bc0*/  LDS.64 R24, [R42] ;  /* 0x000000002a187984 */ /* 0x000e280000000a00 */
[----:B------:R-:W1:Y:S01]  /*0bd0*/  LDS.64 R28, [R28+0x1400] ;  /* 0x001400001c1c7984 */ /* 0x000e620000000a00 */
[C---:B------:R-:W-:Y:S02]  /*0be0*/  LEA.HI.X.SX32 R37, R6.reuse, RZ, 0x1, P0 ;  /* 0x000000ff06257211 */ /* 0x040fe400000f0eff */
[----:B------:R-:W-:Y:S01]  /*0bf0*/  ISETP.GT.U32.AND P0, PT, R6, 0x1f, PT ;  /* 0x0000001f0600780c */ /* 0x000fe20003f04070 */
[----:B---3--:R-:W-:-:S02]  /*0c00*/  IMAD R35, R38, 0x500, RZ ;  /* 0x0000050026237824 */ /* 0x008fc400078e02ff */
[----:B------:R-:W-:-:S04]  /*0c10*/  IMAD.WIDE.U32 R32, R33, 0x500, R36 ;  /* 0x0000050021207825 */ /* 0x000fc800078e0024 */
[--C-:B------:R-:W-:Y:S01]  /*0c20*/  IMAD R44, R13, 0x8, R53.reuse ;  /* 0x000000080d2c7824 */ /* 0x100fe200078e0235 */
[----:B------:R-:W-:Y:S02]  /*0c30*/  IADD3 R33, R33, R35, RZ ;  /* 0x0000002321217210 */ /* 0x000fe40007ffe0ff */
[C---:B------:R-:W-:Y:S01]  /*0c40*/  LEA R54, P1, R32.reuse, UR8, 0x3 ;  /* 0x0000000820367c11 */ /* 0x040fe2000f8218ff */
[----:B------:R-:W-:Y:S01]  /*0c50*/  IMAD R53, R15, 0x8, R53 ;  /* 0x000000080f357824 */ /* 0x000fe200078e0235 */
[----:B------:R2:W3:Y:S02]  /*0c60*/  LDS.64 R26, [R44+0xa00] ;  /* 0x000a00002c1a7984 */ /* 0x0004e40000000a00 */
[----:B------:R-:W-:Y:S02]  /*0c70*/  LEA.HI.X R55, R32, UR9, R33, 0x3, P1 ;  /* 0x0000000920377c11 */ /* 0x000fe400088f1c21 */
[----:B--2---:R-:W-:Y:S01]  /*0c80*/  CS2R R44, SRZ ;  /* 0x00000000002c7805 */ /* 0x004fe2000001ff00 */
[----:B------:R-:W-:Y:S06]  /*0c90*/  @P0 BRA `(.L_x_5) ;  /* 0x00000004007c0947 */ /* 0x000fec0003800000 */
[----:B------:R-:W-:Y:S02]  /*0ca0*/  SHF.L.U32 R32, R7, 0x3, RZ ;  /* 0x0000000307207819 */ /* 0x000fe400000006ff */
[----:B------:R-:W-:Y:S02]  /*0cb0*/  SHF.L.U32 R44, R6, 0x3, RZ ;  /* 0x00000003062c7819 */ /* 0x000fe400000006ff */
[----:B------:R-:W-:Y:S02]  /*0cc0*/  LOP3.LUT R33, R32, 0x18, RZ, 0xc0, !PT ;  /* 0x0000001820217812 */ /* 0x000fe400078ec0ff */
[----:B------:R-:W-:Y:S02]  /*0cd0*/  LOP3.LUT R44, R44, 0x18, RZ, 0xc0, !PT ;  /* 0x000000182c2c7812 */ /* 0x000fe400078ec0ff */
[----:B------:R-:W-:-:S05]  /*0ce0*/  LEA.HI R32, R6, R33, RZ, 0x1e ;  /* 0x0000002106207211 */ /* 0x000fca00078ff0ff */
[----:B------:R-:W-:-:S04]  /*0cf0*/  IMAD R39, R32, 0x28, -R39 ;  /* 0x0000002820277824 */ /* 0x000fc800078e0a27 */
[C---:B------:R-:W-:Y:S01]  /*0d00*/  VIADD R32, R39.reuse, 0x4 ;  /* 0x0000000427207836 */ /* 0x040fe20000000000 */
[C---:B------:R-:W-:Y:S01]  /*0d10*/  IADD3 R34, R39.reuse, 0x8, RZ ;  /* 0x0000000827227810 */ /* 0x040fe20007ffe0ff */
[C---:B------:R-:W-:Y:S01]  /*0d20*/  VIADD R36, R39.reuse, 0xc ;  /* 0x0000000c27247836 */ /* 0x040fe20000000000 */
[C---:B------:R-:W-:Y:S01]  /*0d30*/  IADD3 R38, R39.reuse, 0x10, RZ ;  /* 0x0000001027267810 */ /* 0x040fe20007ffe0ff */
[C---:B------:R-:W-:Y:S01]  /*0d40*/  VIADD R42, R39.reuse, 0x18 ;  /* 0x00000018272a7836 */ /* 0x040fe20000000000 */
[----:B------:R-:W-:Y:S01]  /*0d50*/  SHF.R.S32.HI R33, RZ, 0x1f, R32 ;  /* 0x0000001fff217819 */ /* 0x000fe20000011420 */
[C---:B------:R-:W-:Y:S01]  /*0d60*/  VIADD R45, R39.reuse, 0x20 ;  /* 0x00000020272d7836 */ /* 0x040fe20000000000 */
[----:B------:R-:W-:Y:S01]  /*0d70*/  SHF.R.S32.HI R41, RZ, 0x1f, R36 ;  /* 0x0000001fff297819 */ /* 0x000fe20000011424 */
[----:B------:R-:W-:Y:S01]  /*0d80*/  VIADD R56, R39, 0x24 ;  /* 0x0000002427387836 */ /* 0x000fe20000000000 */
[----:B------:R-:W-:Y:S02]  /*0d90*/  LEA.HI R37, R33, R32, RZ, 0x2 ;  /* 0x0000002021257211 */ /* 0x000fe400078f10ff */
[----:B------:R-:W-:-:S02]  /*0da0*/  SHF.R.S32.HI R32, RZ, 0x1f, R39 ;  /* 0x0000001fff207819 */ /* 0x000fc40000011427 */
[----:B------:R-:W-:Y:S02]  /*0db0*/  SHF.R.S32.HI R33, RZ, 0x1f, R34 ;  /* 0x0000001fff217819 */ /* 0x000fe40000011422 */
[----:B------:R-:W-:Y:S02]  /*0dc0*/  LEA.HI R35, R32, R39, RZ, 0x2 ;  /* 0x0000002720237211 */ /* 0x000fe400078f10ff */
[----:B------:R-:W-:Y:S02]  /*0dd0*/  SHF.R.S32.HI R43, RZ, 0x1f, R38 ;  /* 0x0000001fff2b7819 */ /* 0x000fe40000011426 */
[----:B------:R-:W-:Y:S02]  /*0de0*/  LEA.HI R32, R41, R36, RZ, 0x2 ;  /* 0x0000002429207211 */ /* 0x000fe400078f10ff */
[----:B------:R-:W-:Y:S02]  /*0df0*/  SHF.R.S32.HI R36, RZ, 0x2, R35 ;  /* 0x00000002ff247819 */ /* 0x000fe40000011423 */
[----:B------:R-:W-:-:S02]  /*0e00*/  LEA.HI R34, R33, R34, RZ, 0x2 ;  /* 0x0000002221227211 */ /* 0x000fc400078f10ff */
[----:B------:R-:W-:Y:S01]  /*0e10*/  LEA.HI R33, R43, R38, RZ, 0x2 ;  /* 0x000000262b217211 */ /* 0x000fe200078f10ff */
[----:B------:R-:W-:Y:S01]  /*0e20*/  VIADD R38, R39, 0x14 ;  /* 0x0000001427267836 */ /* 0x000fe20000000000 */
[----:B------:R-:W-:Y:S01]  /*0e30*/  SHF.R.S32.HI R40, RZ, 0x2, R37 ;  /* 0x00000002ff287819 */ /* 0x000fe20000011425 */
[--C-:B------:R-:W-:Y:S01]  /*0e40*/  IMAD R35, R36, 0x28, R9.reuse ;  /* 0x0000002824237824 */ /* 0x100fe200078e0209 */
[----:B------:R-:W-:Y:S02]  /*0e50*/  SHF.R.S32.HI R36, RZ, 0x2, R34 ;  /* 0x00000002ff247819 */ /* 0x000fe40000011422 */
[----:B------:R-:W-:Y:S01]  /*0e60*/  SHF.R.S32.HI R41, RZ, 0x1f, R38 ;  /* 0x0000001fff297819 */ /* 0x000fe20000011426 */
[----:B------:R-:W-:Y:S01]  /*0e70*/  IMAD R37, R40, 0x28, R9 ;  /* 0x0000002828257824 */ /* 0x000fe200078e0209 */
[----:B------:R-:W-:Y:S01]  /*0e80*/  IADD3 R35, R35, R44, RZ ;  /* 0x0000002c23237210 */ /* 0x000fe20007ffe0ff */
[----:B------:R-:W-:Y:S01]  /*0e90*/  VIADD R40, R39, 0x1c ;  /* 0x0000001c27287836 */ /* 0x000fe20000000000 */
[----:B------:R-:W-:-:S02]  /*0ea0*/  LEA.HI R38, R41, R38, RZ, 0x2 ;  /* 0x0000002629267211 */ /* 0x000fc400078f10ff */
[----:B------:R-:W-:Y:S02]  /*0eb0*/  SHF.R.S32.HI R41, RZ, 0x1f, R42 ;  /* 0x0000001fff297819 */ /* 0x000fe4000001142a */
[----:B------:R-:W-:Y:S01]  /*0ec0*/  IADD3 R37, R44, R37, RZ ;  /* 0x000000252c257210 */ /* 0x000fe20007ffe0ff */
[----:B------:R-:W2:Y:S01]  /*0ed0*/  LDS.64 R34, [R35] ;  /* 0x0000000023227984 */ /* 0x000ea20000000a00 */
[----:B------:R-:W-:Y:S01]  /*0ee0*/  LEA.HI R42, R41, R42, RZ, 0x2 ;  /* 0x0000002a292a7211 */ /* 0x000fe200078f10ff */
[----:B------:R-:W-:Y:S01]  /*0ef0*/  IMAD R41, R36, 0x28, R9 ;  /* 0x0000002824297824 */ /* 0x000fe200078e0209 */
[----:B------:R-:W-:Y:S02]  /*0f00*/  SHF.R.S32.HI R43, RZ, 0x1f, R40 ;  /* 0x0000001fff2b7819 */ /* 0x000fe40000011428 */
[----:B------:R-:W4:Y:S01]  /*0f10*/  LDS.64 R36, [R37] ;  /* 0x0000000025247984 */ /* 0x000f220000000a00 */
[----:B------:R-:W-:Y:S02]  /*0f20*/  SHF.R.S32.HI R32, RZ, 0x2, R32 ;  /* 0x00000002ff207819 */ /* 0x000fe40000011420 */
[----:B------:R-:W-:-:S02]  /*0f30*/  LEA.HI R43, R43, R40, RZ, 0x2 ;  /* 0x000000282b2b7211 */ /* 0x000fc400078f10ff */
[----:B------:R-:W-:Y:S02]  /*0f40*/  IADD3 R41, R44, R41, RZ ;  /* 0x000000292c297210 */ /* 0x000fe40007ffe0ff */
[----:B------:R-:W-:Y:S02]  /*0f50*/  SHF.R.S32.HI R40, RZ, 0x1f, R45 ;  /* 0x0000001fff287819 */ /* 0x000fe4000001142d */
[----:B------:R-:W-:Y:S02]  /*0f60*/  SHF.R.S32.HI R58, RZ, 0x2, R43 ;  /* 0x00000002ff3a7819 */ /* 0x000fe4000001142b */
[----:B------:R-:W-:Y:S02]  /*0f70*/  LEA.HI R39, R40, R45, RZ, 0x2 ;  /* 0x0000002d28277211 */ /* 0x000fe400078f10ff */
[----:B------:R-:W5:Y:S01]  /*0f80*/  LDS.64 R40, [R41] ;  /* 0x0000000029287984 */ /* 0x000f620000000a00 */
[----:B------:R-:W-:Y:S02]  /*0f90*/  SHF.R.S32.HI R45, RZ, 0x1f, R56 ;  /* 0x0000001fff2d7819 */ /* 0x000fe40000011438 */
[----:B------:R-:W-:-:S02]  /*0fa0*/  SHF.R.S32.HI R60, RZ, 0x2, R39 ;  /* 0x00000002ff3c7819 */ /* 0x000fc40000011427 */
[----:B------:R-:W-:Y:S02]  /*0fb0*/  LEA.HI R45, R45, R56, RZ, 0x2 ;  /* 0x000000382d2d7211 */ /* 0x000fe400078f10ff */
[----:B------:R-:W-:Y:S01]  /*0fc0*/  SHF.R.S32.HI R56, RZ, 0x2, R33 ;  /* 0x00000002ff387819 */ /* 0x000fe20000011421 */
[--C-:B------:R-:W-:Y:S01]  /*0fd0*/  IMAD R33, R32, 0x28, R9.reuse ;  /* 0x0000002820217824 */ /* 0x100fe200078e0209 */
[----:B------:R-:W-:Y:S01]  /*0fe0*/  SHF.R.S32.HI R38, RZ, 0x2, R38 ;  /* 0x00000002ff267819 */ /* 0x000fe20000011426 */
[----:B------:R-:W-:Y:S01]  /*0ff0*/  IMAD R59, R60, 0x28, R9 ;  /* 0x000000283c3b7824 */ /* 0x000fe200078e0209 */
[----:B------:R-:W-:Y:S01]  /*1000*/  SHF.R.S32.HI R61, RZ, 0x2, R45 ;  /* 0x00000002ff3d7819 */ /* 0x000fe2000001142d */
[--C-:B------:R-:W-:Y:S01]  /*1010*/  IMAD R39, R56, 0x28, R9.reuse ;  /* 0x0000002838277824 */ /* 0x100fe200078e0209 */
[----:B------:R-:W-:Y:S01]  /*1020*/  IADD3 R32, R44, R33, RZ ;  /* 0x000000212c207210 */ /* 0x000fe20007ffe0ff */
[----:B------:R-:W-:Y:S01]  /*1030*/  IMAD R45, R58, 0x28, R9 ;  /* 0x000000283a2d7824 */ /* 0x000fe200078e0209 */
[----:B------:R-:W-:Y:S01]  /*1040*/  SHF.R.S32.HI R42, RZ, 0x2, R42 ;  /* 0x00000002ff2a7819 */ /* 0x000fe2000001142a */
[----:B------:R-:W-:-:S02]  /*1050*/  IMAD.IADD R58, R44, 0x1, R39 ;  /* 0x000000012c3a7824 */ /* 0x000fc400078e0227 */
[--C-:B------:R-:W-:Y:S01]  /*1060*/  IMAD R57, R38, 0x28, R9.reuse ;  /* 0x0000002826397824 */ /* 0x100fe200078e0209 */
[----:B------:R-:W0:Y:S01]  /*1070*/  LDS.64 R32, [R32] ;  /* 0x0000000020207984 */ /* 0x000e220000000a00 */
[----:B------:R-:W-:Y:S01]  /*1080*/  IMAD R43, R42, 0x28, R9 ;  /* 0x000000282a2b7824 */ /* 0x000fe200078e0209 */
[C---:B------:R-:W-:Y:S01]  /*1090*/  IADD3 R56, R44.reuse, R45, RZ ;  /* 0x0000002d2c387210 */ /* 0x040fe20007ffe0ff */
[----:B--2---:R-:W-:Y:S01]  /*10a0*/  FADD.FTZ R39, RZ, R34 ;  /* 0x00000022ff277221 */ /* 0x004fe20000010000 */
[C---:B------:R-:W-:Y:S01]  /*10b0*/  IADD3 R57, R44.reuse, R57, RZ ;  /* 0x000000392c397210 */ /* 0x040fe20007ffe0ff */
[C---:B------:R-:W-:Y:S02]  /*10c0*/  IMAD.IADD R38, R44.reuse, 0x1, R43 ;  /* 0x000000012c267824 */ /* 0x040fe400078e022b */
[----:B------:R-:W-:Y:S02]  /*10d0*/  IMAD.IADD R42, R44, 0x1, R59 ;  /* 0x000000012c2a7824 */ /* 0x000fe400078e023b */
[----:B----4-:R-:W-:Y:S01]  /*10e0*/  FADD.FTZ R39, R39, R36 ;  /* 0x0000002427277221 */ /* 0x010fe20000010000 */
[----:B------:R-:W-:Y:S01]  /*10f0*/  FADD.FTZ R36, RZ, R35 ;  /* 0x00000023ff247221 */ /* 0x000fe20000010000 */
[----:B------:R-:W-:Y:S01]  /*1100*/  IMAD R61, R61, 0x28, R9 ;  /* 0x000000283d3d7824 */ /* 0x000fe200078e0209 */
[----:B------:R-:W2:Y:S02]  /*1110*/  LDS.64 R34, [R58] ;  /* 0x000000003a227984 */ /* 0x000ea40000000a00 */
[----:B------:R-:W-:-:S02]  /*1120*/  FADD.FTZ R60, R36, R37 ;  /* 0x00000025243c7221 */ /* 0x000fc40000010000 */
[----:B------:R-:W4:Y:S01]  /*1130*/  LDS.64 R36, [R57] ;  /* 0x0000000039247984 */ /* 0x000f220000000a00 */
[----:B------:R-:W-:-:S03]  /*1140*/  IADD3 R44, R44, R61, RZ ;  /* 0x0000003d2c2c7210 */ /* 0x000fc60007ffe0ff */
[----:B------:R-:W-:Y:S01]  /*1150*/  LDS.64 R42, [R42] ;  /* 0x000000002a2a7984 */ /* 0x000fe20000000a00 */
[----:B-----5:R-:W-:Y:S01]  /*1160*/  FADD.FTZ R59, R39, R40 ;  /* 0x00000028273b7221 */ /* 0x020fe20000010000 */
[----:B------:R-:W-:Y:S02]  /*1170*/  FADD.FTZ R60, R60, R41 ;  /* 0x000000293c3c7221 */ /* 0x000fe40000010000 */
[----:B------:R-:W5:Y:S04]  /*1180*/  LDS.64 R38, [R38] ;  /* 0x0000000026267984 */ /* 0x000f680000000a00 */
[----:B------:R-:W1:Y:S04]  /*1190*/  LDS.64 R40, [R56] ;  /* 0x0000000038287984 */ /* 0x000e680000000a00 */
[----:B------:R-:W3:Y:S01]  /*11a0*/  LDS.64 R44, [R44] ;  /* 0x000000002c2c7984 */ /* 0x000ee20000000a00 */
[----:B0-----:R-:W-:Y:S01]  /*11b0*/  FADD.FTZ R59, R59, R32 ;  /* 0x000000203b3b7221 */ /* 0x001fe20000010000 */
[----:B------:R-:W-:-:S03]  /*11c0*/  FADD.FTZ R60, R60, R33 ;  /* 0x000000213c3c7221 */ /* 0x000fc60000010000 */
[----:B--2---:R-:W-:Y:S01]  /*11d0*/  FADD.FTZ R59, R59, R34 ;  /* 0x000000223b3b7221 */ /* 0x004fe20000010000 */
[----:B------:R-:W-:-:S03]  /*11e0*/  FADD.FTZ R60, R60, R35 ;  /* 0x000000233c3c7221 */ /* 0x000fc60000010000 */
[----:B----4-:R-:W-:Y:S01]  /*11f0*/  FADD.FTZ R59, R59, R36 ;  /* 0x000000243b3b7221 */ /* 0x010fe20000010000 */
[----:B------:R-:W-:-:S03]  /*1200*/  FADD.FTZ R60, R60, R37 ;  /* 0x000000253c3c7221 */ /* 0x000fc60000010000 */
[----:B-----5:R-:W-:Y:S01]  /*1210*/  FADD.FTZ R59, R59, R38 ;  /* 0x000000263b3b7221 */ /* 0x020fe20000010000 */
[----:B------:R-:W-:-:S03]  /*1220*/  FADD.FTZ R60, R60, R39 ;  /* 0x000000273c3c7221 */ /* 0x000fc60000010000 */
[----:B-1----:R-:W-:Y:S01]  /*1230*/  FADD.FTZ R59, R59, R40 ;  /* 0x000000283b3b7221 */ /* 0x002fe20000010000 */
[----:B------:R-:W-:-:S03]  /*1240*/  FADD.FTZ R60, R60, R41 ;  /* 0x000000293c3c7221 */ /* 0x000fc60000010000 */
[----:B------:R-:W-:Y:S01]  /*1250*/  FADD.FTZ R59, R59, R42 ;  /* 0x0000002a3b3b7221 */ /* 0x000fe20000010000 */
[----:B------:R-:W-:-:S03]  /*1260*/  FADD.FTZ R60, R60, R43 ;  /* 0x0000002b3c3c7221 */ /* 0x000fc60000010000 */
[----:B---3--:R-:W-:Y:S01]  /*1270*/  FADD.FTZ R44, R59, R44 ;  /* 0x0000002c3b2c7221 */ /* 0x008fe20000010000 */
[----:B------:R-:W-:-:S07]  /*1280*/  FADD.FTZ R45, R60, R45 ;  /* 0x0000002d3c2d7221 */ /* 0x000fce0000010000 */
.L_x_5:
[----:B------:R-:W-:Y:S05]  /*1290*/  BSYNC B0 ;  /* 0x0000000000007941 */ /* 0x000fea0003800000 */
.L_x_4:
[----:B------:R-:W-:Y:S01]  /*12a0*/  LDS.64 R32, [R53+0x1e00] ;  /* 0x001e000035207984 */ /* 0x000fe20000000a00 */
[----:B------:R-:W-:Y:S01]  /*12b0*/  LOP3.LUT P1, RZ, R6, 0xffffffe3, RZ, 0xc0, !PT ;  /* 0xffffffe306ff7812 */ /* 0x000fe2000782c0ff */
[----:B------:R-:W-:Y:S02]  /*12c0*/  BSSY B0, `(.L_x_6) ;  /* 0x0000022000007945 */ /* 0x000fe40003800000 */
[----:B------:R-:W2:Y:S04]  /*12d0*/  SHFL.BFLY PT, R34, R45, 0x2, 0x1f ;  /* 0x0c401f002d227f89 */ /* 0x000ea800000e0000 */
[----:B------:R-:W4:Y:S01]  /*12e0*/  SHFL.BFLY PT, R35, R44, 0x2, 0x1f ;  /* 0x0c401f002c237f89 */ /* 0x000f2200000e0000 */
[----:B--2---:R-:W-:Y:S01]  /*12f0*/  FADD.FTZ R36, R34, R45 ;  /* 0x0000002d22247221 */ /* 0x004fe20000010000 */
[----:B0-----:R-:W-:Y:S01]  /*1300*/  FADD.FTZ R34, RZ, R25 ;  /* 0x00000019ff227221 */ /* 0x001fe20000010000 */
[----:B------:R-:W-:Y:S01]  /*1310*/  FADD.FTZ R25, RZ, R24 ;  /* 0x00000018ff197221 */ /* 0x000fe20000010000 */
[----:B----4-:R-:W-:-:S02]  /*1320*/  FADD.FTZ R35, R35, R44 ;  /* 0x0000002c23237221 */ /* 0x010fc40000010000 */
[----:B---3--:R-:W-:Y:S01]  /*1330*/  FADD.FTZ R34, R34, R27 ;  /* 0x0000001b22227221 */ /* 0x008fe20000010000 */
[----:B------:R-:W-:Y:S01]  /*1340*/  FADD.FTZ R25, R25, R26 ;  /* 0x0000001a19197221 */ /* 0x000fe20000010000 */
[----:B------:R-:W0:Y:S02]  /*1350*/  SHFL.BFLY PT, R37, R36, 0x1, 0x1f ;  /* 0x0c201f0024257f89 */ /* 0x000e2400000e0000 */
[----:B-1----:R-:W-:Y:S01]  /*1360*/  FADD.FTZ R34, R34, R29 ;  /* 0x0000001d22227221 */ /* 0x002fe20000010000 */
[----:B------:R-:W-:Y:S01]  /*1370*/  FADD.FTZ R25, R25, R28 ;  /* 0x0000001c19197221 */ /* 0x000fe20000010000 */
[----:B------:R-:W1:Y:S01]  /*1380*/  SHFL.BFLY PT, R38, R35, 0x1, 0x1f ;  /* 0x0c201f0023267f89 */ /* 0x000e6200000e0000 */
[----:B------:R-:W-:Y:S01]  /*1390*/  IADD3 R29, P0, R7, 0x5, RZ ;  /* 0x00000005071d7810 */ /* 0x000fe20007f1e0ff */
[----:B------:R-:W-:Y:S01]  /*13a0*/  FADD.FTZ R33, R34, R33 ;  /* 0x0000002122217221 */ /* 0x000fe20000010000 */
[----:B------:R-:W-:Y:S01]  /*13b0*/  FADD.FTZ R32, R25, R32 ;  /* 0x0000002019207221 */ /* 0x000fe20000010000 */
[----:B------:R-:W-:-:S02]  /*13c0*/  PRMT R28, R18, 0x7632, R28 ;  /* 0x00007632121c7816 */ /* 0x000fc4000000001c */
[----:B------:R-:W-:Y:S01]  /*13d0*/  IMAD.X R4, RZ, RZ, R4, P0 ;  /* 0x000000ffff047224 */ /* 0x000fe200000e0604 */
[----:B------:R-:W-:Y:S01]  /*13e0*/  ISETP.GE.U32.AND P0, PT, R29, UR12, PT ;  /* 0x0000000c1d007c0c */ /* 0x000fe2000bf06070 */
[----:B------:R2:W-:Y:S03]  /*13f0*/  STG.E.64 desc[UR10][R54.64+0xa000], R32 ;  /* 0x00a0002036007986 */ /* 0x0005e6000c101b0a */
[----:B------:R-:W-:Y:S01]  /*1400*/  ISETP.GE.AND.EX P0, PT, R4, UR6, PT, P0 ;  /* 0x0000000604007c0c */ /* 0x000fe2000bf06300 */
[----:B0-----:R-:W-:Y:S01]  /*1410*/  FADD.FTZ R25, R36, R37 ;  /* 0x0000002524197221 */ /* 0x001fe20000010000 */
[----:B-1----:R-:W-:Y:S01]  /*1420*/  FADD.FTZ R24, R35, R38 ;  /* 0x0000002623187221 */ /* 0x002fe20000010000 */
[----:B--2---:R-:W-:Y:S10]  /*1430*/  @P1 BRA `(.L_x_7) ;  /* 0x0000000000281947 */ /* 0x004ff40003800000 */
[----:B------:R-:W0:Y:S01]  /*1440*/  LDC R33, c[0x0][0x10] ;  /* 0x00000400ff217b82 */ /* 0x000e220000000800 */
[----:B------:R-:W-:-:S04]  /*1450*/  SHF.R.U32.HI R18, RZ, 0x2, R6 ;  /* 0x00000002ff127819 */ /* 0x000fc80000011606 */
[----:B------:R-:W-:-:S03]  /*1460*/  SHF.L.U32 R32, R18, 0x6, RZ ;  /* 0x0000000612207819 */ /* 0x000fc600000006ff */
[----:B------:R-:W1:Y:S01]  /*1470*/  LDC.64 R26, c[0x0][0x260] ;  /* 0x00009800ff1a7b82 */ /* 0x000e620000000a00 */
[----:B0-----:R-:W-:Y:S01]  /*1480*/  IMAD R18, R33, UR4, R2 ;  /* 0x0000000421127c24 */ /* 0x001fe2000f8e0202 */
[----:B------:R-:W-:-:S05]  /*1490*/  LOP3.LUT R33, R32, 0xffffffc0, R5, 0xe2, !PT ;  /* 0xffffffc020217812 */ /* 0x000fca00078ee205 */
[----:B------:R-:W-:-:S05]  /*14a0*/  IMAD R18, R18, 0x200, R33 ;  /* 0x0000020012127824 */ /* 0x000fca00078e0221 */
[----:B------:R-:W-:-:S05]  /*14b0*/  SHF.L.U32 R33, R18, 0x1, RZ ;  /* 0x0000000112217819 */ /* 0x000fca00000006ff */
[----:B-1----:R-:W-:-:S05]  /*14c0*/  IMAD.WIDE.U32 R26, R33, 0x4, R26 ;  /* 0x00000004211a7825 */ /* 0x002fca00078e001a */
[----:B------:R0:W-:Y:S02]  /*14d0*/  STG.E.64 desc[UR10][R26.64], R24 ;  /* 0x000000181a007986 */ /* 0x0001e4000c101b0a */
.L_x_7:
[----:B------:R-:W-:Y:S05]  /*14e0*/  BSYNC B0 ;  /* 0x0000000000007941 */ /* 0x000fea0003800000 */
.L_x_6:
[----:B0-----:R-:W-:Y:S02]  /*14f0*/  PRMT R26, R19, 0x7632, R26 ;  /* 0x00007632131a7816 */ /* 0x001fe4000000001a */
[----:B------:R-:W-:Y:S02]  /*1500*/  PRMT R25, R20, 0x7632, R25 ;  /* 0x0000763214197816 */ /* 0x000fe40000000019 */
[----:B------:R-:W-:Y:S02]  /*1510*/  PRMT R24, R21, 0x7632, R24 ;  /* 0x0000763215187816 */ /* 0x000fe40000000018 */
[----:B------:R-:W-:Y:S02]  /*1520*/  PRMT R22, R22, 0x7632, R22 ;  /* 0x0000763216167816 */ /* 0x000fe40000000016 */
[----:B------:R-:W-:Y:S01]  /*1530*/  PRMT R23, R23, 0x7632, R23 ;  /* 0x0000763217177816 */ /* 0x000fe20000000017 */
[----:B------:R-:W-:Y:S06]  /*1540*/  @P0 BRA `(.L_x_8) ;  /* 0x0000000000540947 */ /* 0x000fec0003800000 */
[----:B------:R-:W-:Y:S01]  /*1550*/  BAR.SYNC.DEFER_BLOCKING 0x0 ;  /* 0x0000000000007b1d */ /* 0x000fe20000010000 */
[----:B------:R-:W-:-:S13]  /*1560*/  ISETP.NE.AND P0, PT, R6, RZ, PT ;  /* 0x000000ff0600720c */ /* 0x000fda0003f05270 */
[----:B------:R-:W-:Y:S05]  /*1570*/  @P0 BRA `(.L_x_9) ;  /* 0x00000000003c0947 */ /* 0x000fea0003800000 */
[----:B------:R-:W0:Y:S01]  /*1580*/  LDC.64 R18, c[0x0][0x268] ;  /* 0x00009a00ff127b82 */ /* 0x000e220000000a00 */
[----:B------:R-:W-:Y:S01]  /*1590*/  IMAD.MOV.U32 R21, RZ, RZ, 0x7fffffc1 ;  /* 0x7fffffc1ff157424 */ /* 0x000fe200078e00ff */
[----:B------:R-:W-:-:S04]  /*15a0*/  ISETP.NE.AND P0, PT, R5, RZ, PT ;  /* 0x000000ff0500720c */ /* 0x000fc80003f05270 */
[----:B------:R-:W-:Y:S01]  /*15b0*/  SEL R21, R21, 0x1, !P0 ;  /* 0x0000000115157807 */ /* 0x000fe20004000000 */
[----:B0-----:R-:W-:Y:S01]  /*15c0*/  IMAD.WIDE.U32 R18, R2, 0x4, R18 ;  /* 0x0000000402127825 */ /* 0x001fe200078e0012 */
[----:B------:R-:W-:Y:S06]  /*15d0*/  MEMBAR.ALL.GPU ;  /* 0x0000000000007992 */ /* 0x000fec000000a000 */
[----:B------:R-:W-:-:S00]  /*15e0*/  ERRBAR ;  /* 0x00000000000079ab */ /* 0x000fc00000000000 */
[----:B------:R-:W-:Y:S06]  /*15f0*/  CGAERRBAR ;  /* 0x00000000000075ab */ /* 0x000fec0000000000 */
[----:B------:R0:W5:Y:S02]  /*1600*/  ATOM.E.ADD.STRONG.GPU PT, R21, desc[UR10][R18.64], R21 ;  /* 0x000000151215798a */ /* 0x00016400081ee1ca */
.L_x_10:
[----:B------:R-:W2:Y:S04]  /*1610*/  LD.E.STRONG.GPU R20, desc[UR10][R18.64] ;  /* 0x0000000a12147980 */ /* 0x000ea8000c10f900 */
[----:B--2---:R-:W-:Y:S01]  /*1620*/  CCTL.IVALL ;  /* 0x00000000ff00798f */ /* 0x004fe20002000000 */
[----:B------:R-:W-:Y:S05]  /*1630*/  YIELD ;  /* 0x0000000000007946 */ /* 0x000fea0003800000 */
[----:B-----5:R-:W-:-:S04]  /*1640*/  LOP3.LUT R20, R20, R21, RZ, 0x3c, !PT ;  /* 0x0000001514147212 */ /* 0x020fc800078e3cff */
[----:B------:R-:W-:-:S13]  /*1650*/  ISETP.GT.AND P0, PT, R20, -0x1, PT ;  /* 0xffffffff1400780c */ /* 0x000fda0003f04270 */
[----:B------:R-:W-:Y:S05]  /*1660*/  @P0 BRA `(.L_x_10) ;  /* 0xfffffffc00e80947 */ /* 0x000fea000383ffff */
.L_x_9:
[----:B------:R-:W-:Y:S05]  /*1670*/  WARPSYNC.ALL ;  /* 0x0000000000007948 */ /* 0x000fea0003800000 */
[----:B------:R-:W-:Y:S06]  /*1680*/  BAR.SYNC.DEFER_BLOCKING 0x0 ;  /* 0x0000000000007b1d */ /* 0x000fec0000010000 */
[----:B------:R-:W-:Y:S05]  /*1690*/  BRA `(.L_x_11) ;  /* 0x0000000000607947 */ /* 0x000fea0003800000 */
.L_x_8:
[----:B------:R-:W-:Y:S01]  /*16a0*/  BAR.SYNC.DEFER_BLOCKING 0x0 ;  /* 0x0000000000007b1d */ /* 0x000fe20000010000 */
[----:B------:R-:W-:-:S13]  /*16b0*/  ISETP.NE.AND P0, PT, R6, RZ, PT ;  /* 0x000000ff0600720c */ /* 0x000fda0003f05270 */
[----:B------:R-:W-:Y:S05]  /*16c0*/  @P0 BRA `(.L_x_12) ;  /* 0x00000000004c0947 */ /* 0x000fea0003800000 */
[----:B------:R-:W-:Y:S01]  /*16d0*/  ULDC.64 UR8, c[0x0][0x268] ;  /* 0x00009a0000087ab9 */ /* 0x000fe20000000a00 */
[----:B------:R-:W-:Y:S01]  /*16e0*/  IADD3 R18, -R2, RZ, RZ ;  /* 0x000000ff02127210 */ /* 0x000fe20007ffe1ff */
[----:B------:R-:W-:Y:S01]  /*16f0*/  UIADD3 UR8, UP0, UR8, 0x14, URZ ;  /* 0x0000001408087890 */ /* 0x000fe2000ff1e03f */
[----:B------:R-:W-:Y:S02]  /*1700*/  IMAD.MOV.U32 R21, RZ, RZ, 0x7ffffec1 ;  /* 0x7ffffec1ff157424 */ /* 0x000fe400078e00ff */
[----:B------:R-:W-:Y:S01]  /*1710*/  ISETP.NE.AND P0, PT, R5, R18, PT ;  /* 0x000000120500720c */ /* 0x000fe20003f05270 */
[----:B------:R-:W-:Y:S02]  /*1720*/  UIADD3.X UR9, URZ, UR9, URZ, UP0, !UPT ;  /* 0x000000093f097290 */ /* 0x000fe400087fe43f */
[----:B------:R-:W-:Y:S02]  /*1730*/  MOV R18, UR8 ;  /* 0x0000000800127c02 */ /* 0x000fe40008000f00 */
[----:B------:R-:W-:-:S02]  /*1740*/  SEL R21, R21, 0x1, !P0 ;  /* 0x0000000115157807 */ /* 0x000fc40004000000 */
[----:B------:R-:W-:Y:S01]  /*1750*/  IMAD.U32 R19, RZ, RZ, UR9 ;  /* 0x00000009ff137e24 */ /* 0x000fe2000f8e00ff */
[----:B------:R-:W-:Y:S06]  /*1760*/  MEMBAR.ALL.GPU ;  /* 0x0000000000007992 */ /* 0x000fec000000a000 */
[----:B------:R-:W-:-:S00]  /*1770*/  ERRBAR ;  /* 0x00000000000079ab */ /* 0x000fc00000000000 */
[----:B------:R-:W-:Y:S06]  /*1780*/  CGAERRBAR ;  /* 0x00000000000075ab */ /* 0x000fec0000000000 */
[----:B------:R0:W5:Y:S02]  /*1790*/  ATOM.E.ADD.STRONG.GPU PT, R21, desc[UR10][R18.64], R21 ;  /* 0x000000151215798a */ /* 0x00016400081ee1ca */
.L_x_13:
[----:B------:R-:W2:Y:S04]  /*17a0*/  LD.E.STRONG.GPU R20, desc[UR10][R18.64] ;  /* 0x0000000a12147980 */ /* 0x000ea8000c10f900 */
[----:B--2---:R-:W-:Y:S01]  /*17b0*/  CCTL.IVALL ;  /* 0x00000000ff00798f */ /* 0x004fe20002000000 */
[----:B------:R-:W-:Y:S05]  /*17c0*/  YIELD ;  /* 0x0000000000007946 */ /* 0x000fea0003800000 */
[----:B-----5:R-:W-:-:S04]  /*17d0*/  LOP3.LUT R20, R20, R21, RZ, 0x3c, !PT ;  /* 0x0000001514147212 */ /* 0x020fc800078e3cff */
[----:B------:R-:W-:-:S13]  /*17e0*/  ISETP.GT.AND P0, PT, R20, -0x1, PT ;  /* 0xffffffff1400780c */ /* 0x000fda0003f04270 */
[----:B------:R-:W-:Y:S05]  /*17f0*/  @P0 BRA `(.L_x_13) ;  /* 0xfffffffc00e80947 */ /* 0x000fea000383ffff */
.L_x_12:
[----:B------:R-:W-:Y:S05]  /*1800*/  WARPSYNC.ALL ;  /* 0x0000000000007948 */ /* 0x000fea0003800000 */
[----:B------:R-:W-:Y:S06]  /*1810*/  BAR.SYNC.DEFER_BLOCKING 0x0 ;  /* 0x0000000000007b1d */ /* 0x000fec0000010000 */
.L_x_11:
[----:B------:R-:W-:Y:S01]  /*1820*/  ISETP.GT.U32.AND P0, PT, R6, 0xff, PT ;  /* 0x000000ff0600780c */ /* 0x000fe20003f04070 */
[----:B------:R-:W-:Y:S01]  /*1830*/  HFMA2.MMA R32, -RZ, RZ, 0, 0 ;  /* 0x00000000ff207435 */ /* 0x000fe200000001ff */
[----:B------:R-:W-:Y:S01]  /*1840*/  SHF.L.U32 R7, R7, 0x3, RZ ;  /* 0x0000000307077819 */ /* 0x000fe200000006ff */
[----:B------:R-:W-:Y:S01]  /*1850*/  UIADD3 UR5, UR5, 0x3480, URZ ;  /* 0x0000348005057890 */ /* 0x000fe2000fffe03f */
[----:B------:R-:W-:Y:S01]  /*1860*/  SHF.L.U32 R25, R25, 0x10, RZ ;  /* 0x0000001019197819 */ /* 0x000fe200000006ff */
[----:B------:R-:W-:Y:S01]  /*1870*/  IMAD.U32 R28, R28, 0x10000, RZ ;  /* 0x000100001c1c7824 */ /* 0x000fe200078e00ff */
[----:B------:R-:W-:Y:S01]  /*1880*/  SHF.L.U32 R23, R23, 0x10, RZ ;  /* 0x0000001017177819 */ /* 0x000fe200000006ff */
[----:B------:R-:W-:Y:S01]  /*1890*/  IMAD.U32 R26, R26, 0x10000, RZ ;  /* 0x000100001a1a7824 */ /* 0x000fe200078e00ff */
[----:B------:R-:W-:-:S05]  /*18a0*/  ULDC.64 UR8, c[0x0][0x210] ;  /* 0x0000840000087ab9 */ /* 0x000fca0000000a00 */
[----:B------:R-:W1:Y:S01]  /*18b0*/  @!P0 LDC R21, c[0x0][0x10] ;  /* 0x00000400ff158b82 */ /* 0x000e620000000800 */
[----:B------:R-:W-:-:S07]  /*18c0*/  @!P0 LOP3.LUT R27, R6, 0x1f, RZ, 0xc0, !PT ;  /* 0x0000001f061b8812 */ /* 0x000fce00078ec0ff */
[----:B0-----:R-:W0:Y:S01]  /*18d0*/  @!P0 LDC.64 R18, c[0x0][0x260] ;  /* 0x00009800ff128b82 */ /* 0x001e220000000a00 */
[----:B-1----:R-:W-:Y:S01]  /*18e0*/  @!P0 IMAD R20, R21, UR4, R2 ;  /* 0x0000000415148c24 */ /* 0x002fe2000f8e0202 */
[----:B------:R-:W-:-:S04]  /*18f0*/  @!P0 LOP3.LUT R21, R50, 0x7fffffc0, RZ, 0xc0, !PT ;  /* 0x7fffffc032158812 */ /* 0x000fc800078ec0ff */
[----:B------:R-:W-:-:S05]  /*1900*/  @!P0 LEA R20, R20, R21, 0x9 ;  /* 0x0000001514148211 */ /* 0x000fca00078e48ff */
[----:B------:R-:W-:-:S05]  /*1910*/  @!P0 IMAD.IADD R20, R20, 0x1, R27 ;  /* 0x0000000114148824 */ /* 0x000fca00078e021b */
[----:B------:R-:W-:-:S05]  /*1920*/  @!P0 SHF.L.U32 R21, R20, 0x1, RZ ;  /* 0x0000000114158819 */ /* 0x000fca00000006ff */
[C---:B------:R-:W-:Y:S02]  /*1930*/  @!P0 VIADD R27, R21.reuse, 0x40 ;  /* 0x00000040151b8836 */ /* 0x040fe40000000000 */
[----:B0-----:R-:W-:-:S04]  /*1940*/  @!P0 IMAD.WIDE.U32 R20, R21, 0x4, R18 ;  /* 0x0000000415148825 */ /* 0x001fc800078e0012 */
[----:B------:R-:W-:Y:S02]  /*1950*/  @!P0 IMAD.WIDE.U32 R18, R27, 0x4, R18 ;  /* 0x000000041b128825 */ /* 0x000fe400078e0012 */
[----:B------:R-:W2:Y:S04]  /*1960*/  @!P0 LDG.E.64 R20, desc[UR10][R20.64] ;  /* 0x0000000a14148981 */ /* 0x000ea8000c1e1b00 */
[----:B------:R-:W3:Y:S01]  /*1970*/  @!P0 LDG.E.64 R18, desc[UR10][R18.64] ;  /* 0x0000000a12128981 */ /* 0x000ee2000c1e1b00 */
[----:B------:R-:W-:Y:S01]  /*1980*/  IMAD.MOV.U32 R27, RZ, RZ, RZ ;  /* 0x000000ffff1b7224 */ /* 0x000fe200078e00ff */
[----:B------:R-:W-:Y:S01]  /*1990*/  LOP3.LUT R36, R7, 0x18, RZ, 0xc0, !PT ;  /* 0x0000001807247812 */ /* 0x000fe200078ec0ff */
[----:B------:R-:W-:Y:S02]  /*19a0*/  ULEA UR5, UR7, UR5, 0x18 ;  /* 0x0000000507057291 */ /* 0x000fe4000f8ec03f */
[----:B------:R-:W-:-:S02]  /*19b0*/  ULOP3.LUT UR4, UR4, 0x1, URZ, 0x3c, !UPT ;  /* 0x0000000104047892 */ /* 0x000fc4000f8e3c3f */
[----:B------:R-:W-:-:S05]  /*19c0*/  IMAD.IADD R17, R17, 0x1, -R36 ;  /* 0x0000000111117824 */ /* 0x000fca00078e0a24 */
[----:B------:R-:W-:Y:S01]  /*19d0*/  LEA R17, R17, UR5, 0x3 ;  /* 0x0000000511117c11 */ /* 0x000fe2000f8e18ff */
[----:B--2---:R-:W-:Y:S01]  /*19e0*/  @!P0 FADD.FTZ R33, RZ, R20 ;  /* 0x00000014ff218221 */ /* 0x004fe20000010000 */
[----:B------:R-:W-:-:S03]  /*19f0*/  @!P0 FADD.FTZ R34, RZ, R21 ;  /* 0x00000015ff228221 */ /* 0x000fc60000010000 */
[----:B---3--:R-:W-:Y:S01]  /*1a00*/  @!P0 FADD.FTZ R32, R18, R33 ;  /* 0x0000002112208221 */ /* 0x008fe20000010000 */
[----:B------:R-:W-:Y:S01]  /*1a10*/  @!P0 FADD.FTZ R27, R19, R34 ;  /* 0x00000022131b8221 */ /* 0x000fe20000010000 */
[----:B------:R-:W-:-:S03]  /*1a20*/  LOP3.LUT P0, RZ, R6, 0xffffff1f, RZ, 0xc0, !PT ;  /* 0xffffff1f06ff7812 */ /* 0x000fc6000780c0ff */
[----:B------:R-:W0:Y:S04]  /*1a30*/  SHFL.BFLY PT, R33, R32, 0x10, 0x1f ;  /* 0x0e001f0020217f89 */ /* 0x000e2800000e0000 */
[----:B------:R-:W1:Y:S06]  /*1a40*/  SHFL.BFLY PT, R34, R27, 0x10, 0x1f ;  /* 0x0e001f001b227f89 */ /* 0x000e6c00000e0000 */
[----:B------:R-:W-:-:S04]  /*1a50*/  @!P0 SHF.R.U32.HI R7, RZ, 0x2, R6 ;  /* 0x00000002ff078819 */ /* 0x000fc80000011606 */
[----:B------:R-:W-:Y:S01]  /*1a60*/  @!P0 LOP3.LUT R7, R7, 0x3ffffff8, RZ, 0xc0, !PT ;  /* 0x3ffffff807078812 */ /* 0x000fe200078ec0ff */
[----:B0-----:R-:W-:Y:S01]  /*1a70*/  FADD.FTZ R33, R33, R32 ;  /* 0x0000002021217221 */ /* 0x001fe20000010000 */
[----:B-1----:R-:W-:-:S04]  /*1a80*/  FADD.FTZ R34, R34, R27 ;  /* 0x0000001b22227221 */ /* 0x002fc80000010000 */
[----:B------:R-:W0:Y:S04]  /*1a90*/  SHFL.BFLY PT, R18, R33, 0x8, 0x1f ;  /* 0x0d001f0021127f89 */ /* 0x000e2800000e0000 */
[----:B------:R-:W1:Y:S01]  /*1aa0*/  SHFL.BFLY PT, R19, R34, 0x8, 0x1f ;  /* 0x0d001f0022137f89 */ /* 0x000e6200000e0000 */
        /* <DEDUP_REMOVED lines=13> */
[----:B------:R-:W-:Y:S02]  /*1b80*/  IMAD.U32 R33, R24, 0x10000, RZ ;  /* 0x0001000018217824 */ /* 0x000fe400078e00ff */
[----:B-1----:R-:W-:Y:S01]  /*1b90*/  FADD.FTZ R19, R27, R34 ;  /* 0x000000221b137221 */ /* 0x002fe20000010000 */
[----:B------:R-:W-:Y:S01]  /*1ba0*/  @!P0 FMUL.FTZ R18, R18, 9.7656251455191522837e-05 ;  /* 0x38cccccd12128820 */ /* 0x000fe20000410000 */
[----:B------:R-:W-:Y:S01]  /*1bb0*/  SHF.L.U32 R27, R22, 0x10, RZ ;  /* 0x00000010161b7819 */ /* 0x000fe200000006ff */
[C---:B------:R-:W-:Y:S01]  /*1bc0*/  FADD.FTZ R22, -R30.reuse, R25 ;  /* 0x000000191e167221 */ /* 0x040fe20000010100 */
[----:B------:R-:W-:Y:S01]  /*1bd0*/  @!P0 FMUL.FTZ R19, R19, 9.7656251455191522837e-05 ;  /* 0x38cccccd13138820 */ /* 0x000fe20000410000 */
[----:B------:R-:W-:-:S02]  /*1be0*/  FADD.FTZ R30, -R30, R33 ;  /* 0x000000211e1e7221 */ /* 0x000fc40000010100 */
[C---:B------:R-:W-:Y:S02]  /*1bf0*/  FMUL.FTZ R22, R31.reuse, R22 ;  /* 0x000000161f167220 */ /* 0x040fe40000410000 */
[----:B------:R0:W-:Y:S01]  /*1c00*/  @!P0 STS.64 [R7+UR5], R18 ;  /* 0x0000001207008988 */ /* 0x0001e20008000a05 */
[----:B------:R-:W-:Y:S01]  /*1c10*/  FMUL.FTZ R30, R31, R30 ;  /* 0x0000001e1f1e7220 */ /* 0x000fe20000410000 */
[----:B------:R-:W-:Y:S01]  /*1c20*/  BAR.SYNC.DEFER_BLOCKING 0x0 ;  /* 0x0000000000007b1d */ /* 0x000fe20000010000 */
[----:B0-----:R-:W-:Y:S02]  /*1c30*/  IADD3 R18, P0, R47, UR8, RZ ;  /* 0x000000082f127c10 */ /* 0x001fe4000ff1e0ff */
[----:B------:R-:W-:Y:S02]  /*1c40*/  MOV R7, R29 ;  /* 0x0000001d00077202 */ /* 0x000fe40000000f00 */
[----:B------:R-:W-:Y:S02]  /*1c50*/  IADD3.X R19, R46, UR9, RZ, P0, !PT ;  /* 0x000000092e137c10 */ /* 0x000fe400087fe4ff */
[----:B------:R-:W-:-:S04]  /*1c60*/  ISETP.GE.U32.AND P0, PT, R29, UR12, PT ;  /* 0x0000000c1d007c0c */ /* 0x000fc8000bf06070 */
[----:B------:R-:W-:Y:S01]  /*1c70*/  ISETP.GE.AND.EX P0, PT, R4, UR6, PT, P0 ;  /* 0x0000000604007c0c */ /* 0x000fe2000bf06300 */
[----:B------:R-:W0:Y:S02]  /*1c80*/  LDS.64 R20, [R17] ;  /* 0x0000000011147984 */ /* 0x000e240000000a00 */
[--C-:B0-----:R-:W-:Y:S01]  /*1c90*/  FFMA.FTZ R3, R3, R48, -R20.reuse ;  /* 0x0000003003037223 */ /* 0x101fe20000010814 */
[--C-:B------:R-:W-:Y:S01]  /*1ca0*/  FFMA.FTZ R28, R27, R28, -R20.reuse ;  /* 0x0000001c1b1c7223 */ /* 0x100fe20000010814 */
[--C-:B------:R-:W-:Y:S01]  /*1cb0*/  FFMA.FTZ R49, R51, R49, -R20.reuse ;  /* 0x0000003133317223 */ /* 0x100fe20000010814 */
[----:B------:R-:W-:Y:S01]  /*1cc0*/  FFMA.FTZ R23, R23, R26, -R20 ;  /* 0x0000001a17177223 */ /* 0x000fe20000010814 */
[-C--:B------:R-:W-:Y:S01]  /*1cd0*/  FFMA.FTZ R52, R52, -R21.reuse, R3 ;  /* 0x8000001534347223 */ /* 0x080fe20000010003 */
[C---:B------:R-:W-:Y:S01]  /*1ce0*/  FFMA.FTZ R22, -R21.reuse, R22, R28 ;  /* 0x0000001615167223 */ /* 0x040fe2000001011c */
[----:B------:R-:W-:Y:S01]  /*1cf0*/  FFMA.FTZ R0, R0, -R21, R49 ;  /* 0x8000001500007223 */ /* 0x000fe20000010031 */
[----:B------:R-:W-:Y:S01]  /*1d00*/  FFMA.FTZ R30, -R21, R30, R23 ;  /* 0x0000001e151e7223 */ /* 0x000fe20000010117 */
[C---:B------:R-:W-:Y:S01]  /*1d10*/  FMUL.FTZ R52, R31.reuse, R52 ;  /* 0x000000341f347220 */ /* 0x040fe20000410000 */
[C---:B------:R-:W-:Y:S01]  /*1d20*/  FMUL.FTZ R3, R31.reuse, R22 ;  /* 0x000000161f037220 */ /* 0x040fe20000410000 */
[C---:B------:R-:W-:Y:S01]  /*1d30*/  FMUL.FTZ R0, R31.reuse, R0 ;  /* 0x000000001f007220 */ /* 0x040fe20000410000 */
[----:B------:R-:W-:-:S03]  /*1d40*/  FMUL.FTZ R31, R31, R30 ;  /* 0x0000001e1f1f7220 */ /* 0x000fc60000410000 */
[----:B------:R-:W-:Y:S02]  /*1d50*/  F2FP.BF16.F32.PACK_AB R52, R3, R52 ;  /* 0x000000340334723e */ /* 0x000fe400000010ff */
[----:B------:R-:W-:Y:S02]  /*1d60*/  F2FP.BF16.F32.PACK_AB R0, R31, R0 ;  /* 0x000000001f00723e */ /* 0x000fe400000010ff */
[----:B------:R-:W-:Y:S01]  /*1d70*/  PRMT R3, R52, 0x7632, R3 ;  /* 0x0000763234037816 */ /* 0x000fe20000000003 */
[----:B------:R1:W-:Y:S01]  /*1d80*/  STG.E.U16 desc[UR10][R18.64], R52 ;  /* 0x0000003412007986 */ /* 0x0003e2000c10150a */
[----:B------:R-:W-:-:S03]  /*1d90*/  PRMT R17, R0, 0x7632, R17 ;  /* 0x0000763200117816 */ /* 0x000fc60000000011 */
[----:B------:R1:W-:Y:S04]  /*1da0*/  STG.E.U16 desc[UR10][R18.64+0x2], R3 ;  /* 0x0000020312007986 */ /* 0x0003e8000c10150a */
[----:B------:R1:W-:Y:S04]  /*1db0*/  STG.E.U16 desc[UR10][R18.64+0x4], R0 ;  /* 0x0000040012007986 */ /* 0x0003e8000c10150a */
[----:B------:R1:W-:Y:S01]  /*1dc0*/  STG.E.U16 desc[UR10][R18.64+0x6], R17 ;  /* 0x0000061112007986 */ /* 0x0003e2000c10150a */
[----:B------:R-:W-:Y:S05]  /*1dd0*/  @!P0 BRA `(.L_x_14) ;  /* 0xffffffe400bc8947 */ /* 0x000fea000383ffff */
.L_x_3:
[----:B------:R-:W-:-:S05]  /*1de0*/  IMAD R2, R2, 0x40, R5 ;  /* 0x0000004002027824 */ /* 0x000fca00078e0205 */
[----:B------:R-:W-:-:S04]  /*1df0*/  SHF.L.U32 R16, R2, 0x5, RZ ;  /* 0x0000000502107819 */ /* 0x000fc800000006ff */
[----:B------:R-:W-:-:S13]  /*1e00*/  ISETP.GT.AND P0, PT, R16, 0x4ff, PT ;  /* 0x000004ff1000780c */ /* 0x000fda0003f04270 */
[----:B------:R-:W-:Y:S05]  /*1e10*/  @P0 EXIT ;  /* 0x000000000000094d */ /* 0x000fea0003800000 */
[----:B-1----:R-:W1:Y:S01]  /*1e20*/  S2R R0, SR_TID.X ;  /* 0x0000000000007919 */ /* 0x002e620000002100 */
[----:B------:R-:W2:Y:S01]  /*1e30*/  LDC.64 R4, c[0x0][0x258] ;  /* 0x00009600ff047b82 */ /* 0x000ea20000000a00 */
[----:B------:R-:W-:Y:S01]  /*1e40*/  HFMA2.MMA R10, -RZ, RZ, 0, 1.1920928955078125e-06 ;  /* 0x00000014ff0a7435 */ /* 0x000fe200000001ff */
[C---:B--2---:R-:W-:Y:S01]  /*1e50*/  IMAD.SHL.U32 R3, R4.reuse, 0x40, RZ ;  /* 0x0000004004037824 */ /* 0x044fe200078e00ff */
[----:B------:R-:W-:Y:S02]  /*1e60*/  SHF.L.U64.HI R4, R4, 0x6, R5 ;  /* 0x0000000604047819 */ /* 0x000fe40000010205 */
[--C-:B-1----:R-:W-:Y:S02]  /*1e70*/  SHF.R.U32.HI R2, RZ, 0x5, R0.reuse ;  /* 0x00000005ff027819 */ /* 0x102fe40000011600 */
[----:B0-----:R-:W-:Y:S02]  /*1e80*/  SHF.R.U32.HI R7, RZ, 0x4, R0 ;  /* 0x00000004ff077819 */ /* 0x001fe40000011600 */
[----:B------:R-:W-:-:S02]  /*1e90*/  LOP3.LUT R6, RZ, R2, RZ, 0x33, !PT ;  /* 0x00000002ff067212 */ /* 0x000fc400078e33ff */
[----:B------:R-:W-:Y:S02]  /*1ea0*/  VIADDMNMX.U32 R10, R7, R10, 0x20, !PT ;  /* 0x00000020070a7446 */ /* 0x000fe4000780000a */
[----:B------:R-:W-:Y:S02]  /*1eb0*/  IADD3 R5, P0, R6, R3, RZ ;  /* 0x0000000306057210 */ /* 0x000fe40007f1e0ff */
[----:B------:R-:W-:Y:S02]  /*1ec0*/  LOP3.LUT R11, RZ, R7, RZ, 0x33, !PT ;  /* 0x00000007ff0b7212 */ /* 0x000fe400078e33ff */
[----:B------:R-:W-:-:S05]  /*1ed0*/  IADD3.X R6, R4, -0x1, RZ, P0, !PT ;  /* 0xffffffff04067810 */ /* 0x000fca00007fe4ff */
[----:B------:R-:W-:-:S04]  /*1ee0*/  IMAD.WIDE.U32 R8, R6, -0x33333333, RZ ;  /* 0xcccccccd06087825 */ /* 0x000fc800078e00ff */
[----:B------:R-:W-:-:S04]  /*1ef0*/  IMAD.WIDE.U32 R12, P0, R5, -0x33333334, R8 ;  /* 0xcccccccc050c7825 */ /* 0x000fc80007800008 */
[----:B------:R-:W-:Y:S01]  /*1f00*/  IMAD.WIDE.U32 R8, R5, -0x33333333, RZ ;  /* 0xcccccccd05087825 */ /* 0x000fe200078e00ff */
[----:B------:R-:W-:-:S03]  /*1f10*/  IADD3.X R15, RZ, RZ, RZ, P0, !PT ;  /* 0x000000ffff0f7210 */ /* 0x000fc600007fe4ff */
[----:B------:R-:W-:Y:S01]  /*1f20*/  IMAD.MOV.U32 R14, RZ, RZ, R13 ;  /* 0x000000ffff0e7224 */ /* 0x000fe200078e000d */
[----:B------:R-:W-:Y:S01]  /*1f30*/  IADD3 RZ, P0, R9, R12, RZ ;  /* 0x0000000c09ff7210 */ /* 0x000fe20007f1e0ff */
[----:B------:R-:W-:Y:S01]  /*1f40*/  IMAD.IADD R8, R10, 0x1, R11 ;  /* 0x000000010a087824 */ /* 0x000fe200078e020b */
[----:B------:R-:W-:-:S03]  /*1f50*/  MOV R9, R16 ;  /* 0x0000001000097202 */ /* 0x000fc60000000f00 */
[----:B------:R-:W-:-:S04]  /*1f60*/  IMAD.WIDE.U32.X R12, R6, -0x33333334, R14, P0 ;  /* 0xcccccccc060c7825 */ /* 0x000fc800000e040e */
[----:B------:R-:W-:Y:S01]  /*1f70*/  IMAD.WIDE.U32 R10, R8, -0x33333333, RZ ;  /* 0xcccccccd080a7825 */ /* 0x000fe200078e00ff */
[----:B------:R-:W-:Y:S02]  /*1f80*/  SHF.R.U64 R50, R12, 0x3, R13 ;  /* 0x000000030c327819 */ /* 0x000fe4000000120d */
[C---:B------:R-:W-:Y:S02]  /*1f90*/  IADD3 R10, P0, R2.reuse, 0xa, RZ ;  /* 0x0000000a020a7810 */ /* 0x040fe40007f1e0ff */
[C---:B------:R-:W-:Y:S02]  /*1fa0*/  IADD3 R12, P1, R2.reuse, 0x14, RZ ;  /* 0x00000014020c7810 */ /* 0x040fe40007f3e0ff */
[----:B------:R-:W-:Y:S01]  /*1fb0*/  LEA.HI R49, R11, 0x1, RZ, 0x1c ;  /* 0x000000010b317811 */ /* 0x000fe200078fe0ff */
[----:B------:R-:W-:Y:S01]  /*1fc0*/  IMAD.X R14, RZ, RZ, RZ, P0 ;  /* 0x000000ffff0e7224 */ /* 0x000fe200000e06ff */
[----:B------:R-:W-:Y:S01]  /*1fd0*/  IADD3 R13, P2, R2, 0x1e, RZ ;  /* 0x0000001e020d7810 */ /* 0x000fe20007f5e0ff */
[----:B------:R-:W-:Y:S01]  /*1fe0*/  IMAD.X R15, RZ, RZ, RZ, P1 ;  /* 0x000000ffff0f7224 */ /* 0x000fe200008e06ff */
[----:B------:R-:W-:-:S02]  /*1ff0*/  IADD3 R50, R50, 0x1, RZ ;  /* 0x0000000132327810 */ /* 0x000fc40007ffe0ff */
[----:B------:R-:W-:Y:S02]  /*2000*/  LOP3.LUT R11, R0, 0xf, RZ, 0xc0, !PT ;  /* 0x0000000f000b7812 */ /* 0x000fe400078ec0ff */
[----:B------:R-:W-:Y:S02]  /*2010*/  IADD3.X R48, RZ, RZ, RZ, P2, !PT ;  /* 0x000000ffff307210 */ /* 0x000fe400017fe4ff */
[----:B------:R-:W-:Y:S02]  /*2020*/  LOP3.LUT R49, R49, 0x3, RZ, 0xc0, !PT ;  /* 0x0000000331317812 */ /* 0x000fe400078ec0ff */
[----:B------:R-:W-:-:S07]  /*2030*/  LOP3.LUT R50, R50, 0x3, RZ, 0xc0, !PT ;  /* 0x0000000332327812 */ /* 0x000fce00078ec0ff */
.L_x_31:
[----:B------:R-:W-:Y:S01]  /*2040*/  ISETP.GT.U32.AND P0, PT, R3, R2, PT ;  /* 0x000000020300720c */ /* 0x000fe20003f04070 */
[----:B------:R-:W-:Y:S01]  /*2050*/  BSSY B0, `(.L_x_15) ;  /* 0x00000ab000007945 */ /* 0x000fe20003800000 */
[----:B0-----:R-:W-:Y:S01]  /*2060*/  IMAD.MOV.U32 R51, RZ, RZ, RZ ;  /* 0x000000ffff337224 */ /* 0x001fe200078e00ff */
[----:B------:R-:W-:Y:S02]  /*2070*/  MOV R54, RZ ;  /* 0x000000ff00367202 */ /* 0x000fe40000000f00 */
[----:B------:R-:W-:-:S13]  /*2080*/  ISETP.GT.AND.EX P0, PT, R4, RZ, PT, P0 ;  /* 0x000000ff0400720c */ /* 0x000fda0003f04300 */
[----:B-123--:R-:W-:Y:S05]  /*2090*/  @!P0 BRA `(.L_x_16) ;  /* 0x0000000800988947 */ /* 0x00efea0003800000 */
[----:B------:R-:W-:Y:S01]  /*20a0*/  ISETP.NE.U32.AND P1, PT, R50, RZ, PT ;  /* 0x000000ff3200720c */ /* 0x000fe20003f25070 */
[----:B------:R-:W-:Y:S01]  /*20b0*/  BSSY B1, `(.L_x_17) ;  /* 0x0000024000017945 */ /* 0x000fe20003800000 */
[----:B------:R-:W-:Y:S01]  /*20c0*/  LOP3.LUT R16, R0, 0x1f, RZ, 0xc0, !PT ;  /* 0x0000001f00107812 */ /* 0x000fe200078ec0ff */
[----:B------:R-:W-:Y:S01]  /*20d0*/  HFMA2.MMA R51, -RZ, RZ, 0, 0 ;  /* 0x00000000ff337435 */ /* 0x000fe200000001ff */
[----:B------:R-:W-:Y:S01]  /*20e0*/  ISETP.NE.AND.EX P1, PT, RZ, RZ, PT, P1 ;  /* 0x000000ffff00720c */ /* 0x000fe20003f25310 */
[----:B------:R-:W-:Y:S01]  /*20f0*/  IMAD.MOV.U32 R54, RZ, RZ, RZ ;  /* 0x000000ffff367224 */ /* 0x000fe200078e00ff */
[----:B------:R-:W-:Y:S01]  /*2100*/  ISETP.GE.U32.AND P0, PT, R5, 0x1e, PT ;  /* 0x0000001e0500780c */ /* 0x000fe20003f06070 */
[----:B------:R-:W-:Y:S01]  /*2110*/  IMAD.MOV.U32 R53, RZ, RZ, RZ ;  /* 0x000000ffff357224 */ /* 0x000fe200078e00ff */
[----:B------:R-:W-:Y:S02]  /*2120*/  IADD3 R16, P2, R16, R9, RZ ;  /* 0x0000000910107210 */ /* 0x000fe40007f5e0ff */
[----:B------:R-:W-:-:S02]  /*2130*/  ISETP.GE.U32.AND.EX P0, PT, R6, RZ, PT, P0 ;  /* 0x000000ff0600720c */ /* 0x000fc40003f06100 */
[----:B------:R-:W-:Y:S02]  /*2140*/  MOV R52, R2 ;  /* 0x0000000200347202 */ /* 0x000fe40000000f00 */
[----:B------:R-:W-:-:S03]  /*2150*/  LEA.HI.X.SX32 R17, R9, RZ, 0x1, P2 ;  /* 0x000000ff09117211 */ /* 0x000fc600010f0eff */
[----:B------:R-:W-:Y:S06]  /*2160*/  @!P1 BRA `(.L_x_18) ;  /* 0x0000000000609947 */ /* 0x000fec0003800000 */
[----:B------:R-:W-:Y:S01]  /*2170*/  IMAD.WIDE.U32 R20, R2, 0x500, R16 ;  /* 0x0000050002147825 */ /* 0x000fe200078e0010 */
[----:B------:R-:W-:Y:S02]  /*2180*/  ULDC.64 UR4, c[0x0][0x260] ;  /* 0x0000980000047ab9 */ /* 0x000fe40000000a00 */
[----:B------:R-:W-:-:S04]  /*2190*/  LEA R18, P1, R20, UR4, 0x3 ;  /* 0x0000000414127c11 */ /* 0x000fc8000f8218ff */
[----:B------:R-:W-:-:S05]  /*21a0*/  LEA.HI.X R19, R20, UR5, R21, 0x3, P1 ;  /* 0x0000000514137c11 */ /* 0x000fca00088f1c15 */
[----:B------:R-:W2:Y:S01]  /*21b0*/  LDG.E.64 R20, desc[UR10][R18.64+0xa000] ;  /* 0x00a0000a12147981 */ /* 0x000ea2000c1e1b00 */
[----:B------:R-:W-:Y:S01]  /*21c0*/  ISETP.NE.U32.AND P1, PT, R50, 0x1, PT ;  /* 0x000000013200780c */ /* 0x000fe20003f25070 */
[----:B------:R-:W-:Y:S01]  /*21d0*/  IMAD.MOV.U32 R52, RZ, RZ, R10 ;  /* 0x000000ffff347224 */ /* 0x000fe200078e000a */
[----:B------:R-:W-:Y:S02]  /*21e0*/  MOV R53, R14 ;  /* 0x0000000e00357202 */ /* 0x000fe40000000f00 */
[----:B------:R-:W-:Y:S01]  /*21f0*/  ISETP.NE.AND.EX P1, PT, RZ, RZ, PT, P1 ;  /* 0x000000ffff00720c */ /* 0x000fe20003f25310 */
[----:B--2---:R-:W-:Y:S01]  /*2200*/  FADD.FTZ R51, RZ, R20 ;  /* 0x00000014ff337221 */ /* 0x004fe20000010000 */
[----:B------:R-:W-:-:S11]  /*2210*/  FADD.FTZ R54, RZ, R21 ;  /* 0x00000015ff367221 */ /* 0x000fd60000010000 */
[----:B------:R-:W-:Y:S05]  /*2220*/  @!P1 BRA `(.L_x_18) ;  /* 0x0000000000309947 */ /* 0x000fea0003800000 */
[----:B------:R-:W-:Y:S01]  /*2230*/  ISETP.NE.U32.AND P1, PT, R50, 0x2, PT ;  /* 0x000000023200780c */ /* 0x000fe20003f25070 */
[----:B------:R-:W2:Y:S03]  /*2240*/  LDG.E.64 R20, desc[UR10][R18.64+0x23000] ;  /* 0x0230000a12147981 */ /* 0x000ea6000c1e1b00 */
[----:B------:R-:W-:-:S13]  /*2250*/  ISETP.NE.AND.EX P1, PT, RZ, RZ, PT, P1 ;  /* 0x000000ffff00720c */ /* 0x000fda0003f25310 */
[----:B------:R-:W3:Y:S01]  /*2260*/  @P1 LDG.E.64 R22, desc[UR10][R18.64+0x3c000] ;  /* 0x03c0000a12161981 */ /* 0x000ee2000c1e1b00 */
[----:B------:R-:W-:Y:S01]  /*2270*/  IMAD.MOV.U32 R52, RZ, RZ, R12 ;  /* 0x000000ffff347224 */ /* 0x000fe200078e000c */
[----:B------:R-:W-:Y:S01]  /*2280*/  MOV R53, R15 ;  /* 0x0000000f00357202 */ /* 0x000fe20000000f00 */
[----:B------:R-:W-:Y:S01]  /*2290*/  @P1 IMAD.MOV.U32 R52, RZ, RZ, R13 ;  /* 0x000000ffff341224 */ /* 0x000fe200078e000d */
[----:B------:R-:W-:Y:S01]  /*22a0*/  @P1 MOV R53, R48 ;  /* 0x0000003000351202 */ /* 0x000fe20000000f00 */
[----:B--2---:R-:W-:Y:S01]  /*22b0*/  FADD.FTZ R51, R51, R20 ;  /* 0x0000001433337221 */ /* 0x004fe20000010000 */
[----:B------:R-:W-:-:S03]  /*22c0*/  FADD.FTZ R54, R54, R21 ;  /* 0x0000001536367221 */ /* 0x000fc60000010000 */
[----:B---3--:R-:W-:Y:S01]  /*22d0*/  @P1 FADD.FTZ R51, R51, R22 ;  /* 0x0000001633331221 */ /* 0x008fe20000010000 */
[----:B------:R-:W-:-:S07]  /*22e0*/  @P1 FADD.FTZ R54, R54, R23 ;  /* 0x0000001736361221 */ /* 0x000fce0000010000 */
.L_x_18:
[----:B------:R-:W-:Y:S05]  /*22f0*/  BSYNC B1 ;  /* 0x0000000000017941 */ /* 0x000fea0003800000 */
.L_x_17:
[----:B------:R-:W-:Y:S05]  /*2300*/  @!P0 BRA `(.L_x_16) ;  /* 0x0000000400fc8947 */ /* 0x000fea0003800000 */
[C---:B------:R-:W-:Y:S01]  /*2310*/  SHF.L.U64.HI R17, R16.reuse, 0x1, R17 ;  /* 0x0000000110117819 */ /* 0x040fe20000010211 */
[----:B------:R-:W-:Y:S01]  /*2320*/  IMAD.SHL.U32 R16, R16, 0x2, RZ ;  /* 0x0000000210107824 */ /* 0x000fe200078e00ff */
[C---:B------:R-:W-:Y:S01]  /*2330*/  IADD3 R18, P2, -R52.reuse, R3, RZ ;  /* 0x0000000334127210 */ /* 0x040fe20007f5e1ff */
[----:B------:R-:W-:Y:S01]  /*2340*/  IMAD R19, R53, 0xa00, RZ ;  /* 0x00000a0035137824 */ /* 0x000fe200078e02ff */
[----:B------:R-:W-:Y:S01]  /*2350*/  ULDC.64 UR4, c[0x0][0x260] ;  /* 0x0000980000047ab9 */ /* 0x000fe20000000a00 */
[----:B------:R-:W-:Y:S01]  /*2360*/  IMAD.WIDE.U32 R16, R52, 0xa00, R16 ;  /* 0x00000a0034107825 */ /* 0x000fe200078e0010 */
[----:B------:R-:W-:Y:S01]  /*2370*/  ISETP.GT.U32.AND P0, PT, R18, 0x78, PT ;  /* 0x000000781200780c */ /* 0x000fe20003f04070 */
[----:B------:R-:W-:Y:S02]  /*2380*/  BSSY B1, `(.L_x_19) ;  /* 0x0000044000017945 */ /* 0x000fe40003800000 */
[----:B------:R-:W-:Y:S01]  /*2390*/  IMAD.X R18, R4, 0x1, ~R53, P2 ;  /* 0x0000000104127824 */ /* 0x000fe200010e0e35 */
[----:B------:R-:W-:-:S02]  /*23a0*/  IADD3 R17, R17, R19, RZ ;  /* 0x0000001311117210 */ /* 0x000fc40007ffe0ff */
[----:B------:R-:W-:-:S04]  /*23b0*/  LEA R56, P1, R16, UR4, 0x2 ;  /* 0x0000000410387c11 */ /* 0x000fc8000f8210ff */
[----:B------:R-:W-:Y:S02]  /*23c0*/  LEA.HI.X R16, R16, UR5, R17, 0x2, P1 ;  /* 0x0000000510107c11 */ /* 0x000fe400088f1411 */
[----:B------:R-:W-:Y:S02]  /*23d0*/  ISETP.GT.AND.EX P1, PT, R18, RZ, PT, P0 ;  /* 0x000000ff1200720c */ /* 0x000fe40003f24300 */
[----:B------:R-:W-:Y:S02]  /*23e0*/  IADD3 R56, P2, R56, 0x3c000, RZ ;  /* 0x0003c00038387810 */ /* 0x000fe40007f5e0ff */
[----:B------:R-:W-:Y:S02]  /*23f0*/  PLOP3.LUT P0, PT, PT, PT, PT, 0x80, 0x0 ;  /* 0x000000000000781c */ /* 0x000fe40003f0f070 */
[----:B------:R-:W-:-:S07]  /*2400*/  IADD3.X R57, RZ, R16, RZ, P2, !PT ;  /* 0x00000010ff397210 */ /* 0x000fce00017fe4ff */
[----:B------:R-:W-:Y:S05]  /*2410*/  @!P1 BRA `(.L_x_20) ;  /* 0x0000000000e89947 */ /* 0x000fea0003800000 */
[----:B------:R-:W-:Y:S02]  /*2420*/  IADD3 R55, P1, R3, -0x78, RZ ;  /* 0xffffff8803377810 */ /* 0x000fe40007f3e0ff */
[----:B------:R-:W-:Y:S02]  /*2430*/  PLOP3.LUT P0, PT, PT, PT, PT, 0x8, 0x0 ;  /* 0x000000000000781c */ /* 0x000fe40003f0e170 */
[----:B------:R-:W-:-:S11]  /*2440*/  IADD3.X R58, R4, -0x1, RZ, P1, !PT ;  /* 0xffffffff043a7810 */ /* 0x000fd60000ffe4ff */
.L_x_21:
[----:B------:R-:W2:Y:S04]  /*2450*/  LDG.E.64 R16, desc[UR10][R56.64+-0x32000] ;  /* 0xfce0000a38107981 */ /* 0x000ea8000c1e1b00 */
[----:B------:R-:W3:Y:S04]  /*2460*/  LDG.E.64 R18, desc[UR10][R56.64+-0x19000] ;  /* 0xfe70000a38127981 */ /* 0x000ee8000c1e1b00 */
[----:B------:R-:W4:Y:S04]  /*2470*/  LDG.E.64 R20, desc[UR10][R56.64] ;  /* 0x0000000a38147981 */ /* 0x000f28000c1e1b00 */
[----:B------:R-:W5:Y:S04]  /*2480*/  LDG.E.64 R22, desc[UR10][R56.64+0x19000] ;  /* 0x0190000a38167981 */ /* 0x000f68000c1e1b00 */
        /* <DEDUP_REMOVED lines=11> */
[----:B------:R0:W5:Y:S01]  /*2540*/  LDG.E.64 R46, desc[UR10][R56.64+0x145000] ;  /* 0x1450000a382e7981 */ /* 0x000162000c1e1b00 */
[----:B------:R-:W-:-:S05]  /*2550*/  IADD3 R52, P1, R52, 0xa0, RZ ;  /* 0x000000a034347810 */ /* 0x000fca0007f3e0ff */
[----:B------:R-:W-:Y:S01]  /*2560*/  IMAD.X R53, RZ, RZ, R53, P1 ;  /* 0x000000ffff357224 */ /* 0x000fe200008e0635 */
[----:B------:R-:W-:Y:S02]  /*2570*/  ISETP.GE.U32.AND P1, PT, R52, R55, PT ;  /* 0x000000373400720c */ /* 0x000fe40003f26070 */
[----:B0-----:R-:W-:Y:S02]  /*2580*/  IADD3 R56, P2, R56, 0x190000, RZ ;  /* 0x0019000038387810 */ /* 0x001fe40007f5e0ff */
[----:B------:R-:W-:Y:S02]  /*2590*/  ISETP.GE.AND.EX P1, PT, R53, R58, PT, P1 ;  /* 0x0000003a3500720c */ /* 0x000fe40003f26310 */
[----:B------:R-:W-:Y:S01]  /*25a0*/  IADD3.X R57, RZ, R57, RZ, P2, !PT ;  /* 0x00000039ff397210 */ /* 0x000fe200017fe4ff */
[----:B--2---:R-:W-:Y:S01]  /*25b0*/  FADD.FTZ R51, R16, R51 ;  /* 0x0000003310337221 */ /* 0x004fe20000010000 */
[----:B------:R-:W-:-:S03]  /*25c0*/  FADD.FTZ R54, R17, R54 ;  /* 0x0000003611367221 */ /* 0x000fc60000010000 */
[----:B---3--:R-:W-:Y:S01]  /*25d0*/  FADD.FTZ R51, R51, R18 ;  /* 0x0000001233337221 */ /* 0x008fe20000010000 */
[----:B------:R-:W-:-:S03]  /*25e0*/  FADD.FTZ R54, R54, R19 ;  /* 0x0000001336367221 */ /* 0x000fc60000010000 */
[----:B----4-:R-:W-:Y:S01]  /*25f0*/  FADD.FTZ R51, R51, R20 ;  /* 0x0000001433337221 */ /* 0x010fe20000010000 */
[----:B------:R-:W-:-:S03]  /*2600*/  FADD.FTZ R54, R54, R21 ;  /* 0x0000001536367221 */ /* 0x000fc60000010000 */
[----:B-----5:R-:W-:Y:S01]  /*2610*/  FADD.FTZ R51, R51, R22 ;  /* 0x0000001633337221 */ /* 0x020fe20000010000 */
[----:B------:R-:W-:-:S03]  /*2620*/  FADD.FTZ R54, R54, R23 ;  /* 0x0000001736367221 */ /* 0x000fc60000010000 */
[----:B------:R-:W-:Y:S01]  /*2630*/  FADD.FTZ R51, R51, R24 ;  /* 0x0000001833337221 */ /* 0x000fe20000010000 */
        /* <DEDUP_REMOVED lines=22> */
[----:B------:R-:W-:Y:S01]  /*27a0*/  FADD.FTZ R54, R54, R47 ;  /* 0x0000002f36367221 */ /* 0x000fe20000010000 */
[----:B------:R-:W-:Y:S06]  /*27b0*/  @!P1 BRA `(.L_x_21) ;  /* 0xfffffffc00249947 */ /* 0x000fec000383ffff */
.L_x_20:
[----:B------:R-:W-:Y:S05]  /*27c0*/  BSYNC B1 ;  /* 0x0000000000017941 */ /* 0x000fea0003800000 */
.L_x_19:
[----:B------:R-:W-:Y:S01]  /*27d0*/  IADD3 R16, P2, -R52, R3, RZ ;  /* 0x0000000334107210 */ /* 0x000fe20007f5e1ff */
[----:B------:R-:W-:Y:S03]  /*27e0*/  BSSY B1, `(.L_x_22) ;  /* 0x0000022000017945 */ /* 0x000fe60003800000 */
[----:B------:R-:W-:Y:S01]  /*27f0*/  ISETP.GT.U32.AND P1, PT, R16, 0x28, PT ;  /* 0x000000281000780c */ /* 0x000fe20003f24070 */
[----:B------:R-:W-:-:S05]  /*2800*/  IMAD.X R16, R4, 0x1, ~R53, P2 ;  /* 0x0000000104107824 */ /* 0x000fca00010e0e35 */
[----:B------:R-:W-:-:S13]  /*2810*/  ISETP.GT.AND.EX P1, PT, R16, RZ, PT, P1 ;  /* 0x000000ff1000720c */ /* 0x000fda0003f24310 */
[----:B------:R-:W-:Y:S05]  /*2820*/  @!P1 BRA `(.L_x_23) ;  /* 0x0000000000749947 */ /* 0x000fea0003800000 */
[----:B------:R-:W2:Y:S04]  /*2830*/  LDG.E.64 R16, desc[UR10][R56.64+-0x32000] ;  /* 0xfce0000a38107981 */ /* 0x000ea8000c1e1b00 */
[----:B------:R-:W3:Y:S04]  /*2840*/  LDG.E.64 R18, desc[UR10][R56.64+-0x19000] ;  /* 0xfe70000a38127981 */ /* 0x000ee8000c1e1b00 */
[----:B------:R-:W4:Y:S04]  /*2850*/  LDG.E.64 R20, desc[UR10][R56.64] ;  /* 0x0000000a38147981 */ /* 0x000f28000c1e1b00 */
[----:B------:R-:W5:Y:S04]  /*2860*/  LDG.E.64 R22, desc[UR10][R56.64+0x19000] ;  /* 0x0190000a38167981 */ /* 0x000f68000c1e1b00 */
[----:B------:R-:W5:Y:S04]  /*2870*/  LDG.E.64 R24, desc[UR10][R56.64+0x32000] ;  /* 0x0320000a38187981 */ /* 0x000f68000c1e1b00 */
[----:B------:R-:W5:Y:S04]  /*2880*/  LDG.E.64 R26, desc[UR10][R56.64+0x4b000] ;  /* 0x04b0000a381a7981 */ /* 0x000f68000c1e1b00 */
[----:B------:R-:W5:Y:S04]  /*2890*/  LDG.E.64 R28, desc[UR10][R56.64+0x64000] ;  /* 0x0640000a381c7981 */ /* 0x000f68000c1e1b00 */
[----:B------:R0:W5:Y:S01]  /*28a0*/  LDG.E.64 R30, desc[UR10][R56.64+0x7d000] ;  /* 0x07d0000a381e7981 */ /* 0x000162000c1e1b00 */
[----:B------:R-:W-:-:S02]  /*28b0*/  IADD3 R52, P2, R52, 0x50, RZ ;  /* 0x0000005034347810 */ /* 0x000fc40007f5e0ff */
[----:B------:R-:W-:-:S03]  /*28c0*/  PLOP3.LUT P0, PT, PT, PT, PT, 0x8, 0x0 ;  /* 0x000000000000781c */ /* 0x000fc60003f0e170 */
[----:B------:R-:W-:Y:S01]  /*28d0*/  IMAD.X R53, RZ, RZ, R53, P2 ;  /* 0x000000ffff357224 */ /* 0x000fe200010e0635 */
[----:B0-----:R-:W-:-:S04]  /*28e0*/  IADD3 R56, P1, R56, 0xc8000, RZ ;  /* 0x000c800038387810 */ /* 0x001fc80007f3e0ff */
        /* <DEDUP_REMOVED lines=16> */
[----:B------:R-:W-:-:S07]  /*29f0*/  FADD.FTZ R54, R54, R31 ;  /* 0x0000001f36367221 */ /* 0x000fce0000010000 */
.L_x_23:
[----:B------:R-:W-:Y:S05]  /*2a00*/  BSYNC B1 ;  /* 0x0000000000017941 */ /* 0x000fea0003800000 */
.L_x_22:
[----:B------:R-:W-:-:S04]  /*2a10*/  ISETP.LT.U32.AND P1, PT, R52, R3, PT ;  /* 0x000000033400720c */ /* 0x000fc80003f21070 */
[----:B------:R-:W-:-:S13]  /*2a20*/  ISETP.LT.OR.EX P0, PT, R53, R4, P0, P1 ;  /* 0x000000043500720c */ /* 0x000fda0000701710 */
[----:B------:R-:W-:Y:S05]  /*2a30*/  @!P0 BRA `(.L_x_16) ;  /* 0x0000000000308947 */ /* 0x000fea0003800000 */
[----:B------:R-:W2:Y:S04]  /*2a40*/  LDG.E.64 R16, desc[UR10][R56.64+-0x32000] ;  /* 0xfce0000a38107981 */ /* 0x000ea8000c1e1b00 */
[----:B------:R-:W3:Y:S04]  /*2a50*/  LDG.E.64 R18, desc[UR10][R56.64+-0x19000] ;  /* 0xfe70000a38127981 */ /* 0x000ee8000c1e1b00 */
[----:B------:R-:W4:Y:S04]  /*2a60*/  LDG.E.64 R20, desc[UR10][R56.64] ;  /* 0x0000000a38147981 */ /* 0x000f28000c1e1b00 */
[----:B------:R-:W5:Y:S01]  /*2a70*/  LDG.E.64 R22, desc[UR10][R56.64+0x19000] ;  /* 0x0190000a38167981 */ /* 0x000f62000c1e1b00 */
[----:B--2---:R-:W-:Y:S01]  /*2a80*/  FADD.FTZ R51, R51, R16 ;  /* 0x0000001033337221 */ /* 0x004fe20000010000 */
[----:B------:R-:W-:-:S03]  /*2a90*/  FADD.FTZ R54, R54, R17 ;  /* 0x0000001136367221 */ /* 0x000fc60000010000 */
[----:B---3--:R-:W-:Y:S01]  /*2aa0*/  FADD.FTZ R51, R51, R18 ;  /* 0x0000001233337221 */ /* 0x008fe20000010000 */
[----:B------:R-:W-:-:S03]  /*2ab0*/  FADD.FTZ R54, R54, R19 ;  /* 0x0000001336367221 */ /* 0x000fc60000010000 */
[----:B----4-:R-:W-:Y:S01]  /*2ac0*/  FADD.FTZ R51, R51, R20 ;  /* 0x0000001433337221 */ /* 0x010fe20000010000 */
[----:B------:R-:W-:-:S03]  /*2ad0*/  FADD.FTZ R54, R54, R21 ;  /* 0x0000001536367221 */ /* 0x000fc60000010000 */
[----:B-----5:R-:W-:Y:S01]  /*2ae0*/  FADD.FTZ R51, R51, R22 ;  /* 0x0000001633337221 */ /* 0x020fe20000010000 */
[----:B------:R-:W-:-:S07]  /*2af0*/  FADD.FTZ R54, R54, R23 ;  /* 0x0000001736367221 */ /* 0x000fce0000010000 */
.L_x_16:
[----:B------:R-:W-:Y:S05]  /*2b00*/  BSYNC B0 ;  /* 0x0000000000007941 */ /* 0x000fea0003800000 */
.L_x_15:
[----:B------:R-:W0:Y:S01]  /*2b10*/  S2UR UR5, SR_CgaCtaId ;  /* 0x00000000000579c3 */ /* 0x000e220000008800 */
[----:B------:R-:W-:Y:S01]  /*2b20*/  UMOV UR4, 0x400 ;  /* 0x0000040000047882 */ /* 0x000fe20000000000 */
[----:B------:R-:W-:Y:S02]  /*2b30*/  SHF.L.U32 R17, R2, 0x1, RZ ;  /* 0x0000000102117819 */ /* 0x000fe400000006ff */
[----:B------:R-:W-:Y:S02]  /*2b40*/  ISETP.GT.U32.AND P0, PT, R0, 0x1ff, PT ;  /* 0x000001ff0000780c */ /* 0x000fe40003f04070 */
[----:B------:R-:W-:Y:S01]  /*2b50*/  LOP3.LUT R17, R17, 0x1f, R0, 0x78, !PT ;  /* 0x0000001f11117812 */ /* 0x000fe200078e7800 */
[----:B0-----:R-:W-:-:S06]  /*2b60*/  ULEA UR4, UR5, UR4, 0x18 ;  /* 0x0000000405047291 */ /* 0x001fcc000f8ec03f */
[----:B------:R-:W-:-:S05]  /*2b70*/  LEA R16, R2, UR4, 0x7 ;  /* 0x0000000402107c11 */ /* 0x000fca000f8e38ff */
[----:B------:R-:W-:-:S05]  /*2b80*/  IMAD R16, R17, 0x4, R16 ;  /* 0x0000000411107824 */ /* 0x000fca00078e0210 */
[----:B------:R0:W-:Y:S04]  /*2b90*/  STS [R16], R51 ;  /* 0x0000003310007388 */ /* 0x0001e80000000800 */
[----:B------:R0:W-:Y:S01]  /*2ba0*/  STS [R16+0x500], R54 ;  /* 0x0005003610007388 */ /* 0x0001e20000000800 */
[----:B------:R-:W-:Y:S06]  /*2bb0*/  BAR.SYNC.DEFER_BLOCKING 0x0 ;  /* 0x0000000000007b1d */ /* 0x000fec0000010000 */
[----:B------:R-:W-:Y:S05]  /*2bc0*/  @P0 BRA `(.L_x_24) ;  /* 0x0000001000b80947 */ /* 0x000fea0003800000 */
[----:B------:R-:W-:Y:S01]  /*2bd0*/  ISETP.NE.AND P0, PT, R49, RZ, PT ;  /* 0x000000ff3100720c */ /* 0x000fe20003f05270 */
[----:B------:R-:W-:Y:S01]  /*2be0*/  BSSY B0, `(.L_x_25) ;  /* 0x0000084000007945 */ /* 0x000fe20003800000 */
[----:B0-----:R-:W-:-:S11]  /*2bf0*/  MOV R16, R7 ;  /* 0x0000000700107202 */ /* 0x001fd60000000f00 */
[----:B------:R-:W-:Y:S05]  /*2c00*/  @!P0 BRA `(.L_x_26) ;  /* 0x0000000800048947 */ /* 0x000fea0003800000 */
[----:B------:R-:W-:Y:S01]  /*2c10*/  ISETP.GT.U32.AND P0, PT, R11, 0x9, PT ;  /* 0x000000090b00780c */ /* 0x000fe20003f04070 */
[----:B------:R-:W-:-:S12]  /*2c20*/  UMOV UR5, 0xffff ;  /* 0x0000ffff00057882 */ /* 0x000fd80000000000 */
[C---:B------:R-:W-:Y:S01]  /*2c30*/  @!P0 IMAD.SHL.U32 R16, R11.reuse, 0x2, RZ ;  /* 0x000000020b108824 */ /* 0x040fe200078e00ff */
[----:B------:R-:W-:Y:S02]  /*2c40*/  @!P0 SHF.R.U32.HI R7, RZ, 0x4, R0 ;  /* 0x00000004ff078819 */ /* 0x000fe40000011600 */
[----:B------:R-:W-:Y:S02]  /*2c50*/  @!P0 LEA R18, R11, UR4, 0x7 ;  /* 0x000000040b128c11 */ /* 0x000fe4000f8e38ff */
[----:B------:R-:W-:-:S04]  /*2c60*/  @!P0 LOP3.LUT R17, R7, R16, RZ, 0x3c, !PT ;  /* 0x0000001007118212 */ /* 0x000fc800078e3cff */
[----:B------:R-:W-:Y:S02]  /*2c70*/  @!P0 LEA R18, R17, R18, 0x2 ;  /* 0x0000001211128211 */ /* 0x000fe400078e10ff */
[----:B------:R-:W-:-:S06]  /*2c80*/  CS2R R16, SRZ ;  /* 0x0000000000107805 */ /* 0x000fcc000001ff00 */
[----:B------:R0:W1:Y:S04]  /*2c90*/  @!P0 LDS R16, [R18] ;  /* 0x0000000012108984 */ /* 0x0000680000000800 */
[----:B------:R0:W2:Y:S01]  /*2ca0*/  @!P0 LDS R17, [R18+0x500] ;  /* 0x0005000012118984 */ /* 0x0000a20000000800 */
[----:B------:R-:W-:Y:S05]  /*2cb0*/  BRA.DIV UR5, `(.L_x_27) ;  /* 0x0000001205947947 */ /* 0x000fea000b800000 */
[----:B------:R-:W-:Y:S01]  /*2cc0*/  IMAD.MOV.U32 R23, RZ, RZ, 0xffff ;  /* 0x0000ffffff177424 */ /* 0x000fe200078e00ff */
[----:B------:R-:W-:Y:S01]  /*2cd0*/  MOV R22, 0xffff ;  /* 0x0000ffff00167802 */ /* 0x000fe20000000f00 */
[----:B------:R-:W-:Y:S01]  /*2ce0*/  IMAD.MOV.U32 R24, RZ, RZ, 0xffff ;  /* 0x0000ffffff187424 */ /* 0x000fe200078e00ff */
[----:B------:R-:W-:Y:S01]  /*2cf0*/  MOV R25, 0xffff ;  /* 0x0000ffff00197802 */ /* 0x000fe20000000f00 */
[----:B------:R-:W-:Y:S01]  /*2d00*/  IMAD.MOV.U32 R27, RZ, RZ, 0xffff ;  /* 0x0000ffffff1b7424 */ /* 0x000fe200078e00ff */
[----:B-1----:R-:W1:Y:S01]  /*2d10*/  SHFL.BFLY PT, R19, R16, 0x8, 0x101f ;  /* 0x0d101f0010137f89 */ /* 0x002e6200000e0000 */
[----:B------:R-:W-:Y:S01]  /*2d20*/  MOV R26, 0xffff ;  /* 0x0000ffff001a7802 */ /* 0x000fe20000000f00 */
[----:B------:R-:W-:Y:S02]  /*2d30*/  IMAD.MOV.U32 R28, RZ, RZ, 0xffff ;  /* 0x0000ffffff1c7424 */ /* 0x000fe400078e00ff */
[----:B0-2---:R-:W0:Y:S01]  /*2d40*/  SHFL.BFLY PT, R18, R17, 0x8, 0x101f ;  /* 0x0d101f0011127f89 */ /* 0x005e2200000e0000 */
[----:B-1----:R-:W-:Y:S01]  /*2d50*/  FADD.FTZ R19, R19, R16 ;  /* 0x0000001013137221 */ /* 0x002fe20000010000 */
[----:B0-----:R-:W-:-:S04]  /*2d60*/  FADD.FTZ R18, R18, R17 ;  /* 0x0000001112127221 */ /* 0x001fc80000010000 */
[----:B------:R-:W0:Y:S01]  /*2d70*/  SHFL.BFLY PT, R20, R19, 0x4, 0x101f ;  /* 0x0c901f0013147f89 */ /* 0x000e2200000e0000 */
[----:B------:R-:W-:-:S03]  /*2d80*/  MOV R17, 0xffff ;  /* 0x0000ffff00117802 */ /* 0x000fc60000000f00 */
        /* <DEDUP_REMOVED lines=8> */
[----:B------:R1:W2:Y:S02]  /*2e10*/  SHFL.BFLY PT, R32, R16, 0x1, 0x101f ;  /* 0x0c301f0010207f89 */ /* 0x0002a400000e0000 */
[----:B01----:R-:W-:-:S07]  /*2e20*/  FADD.FTZ R22, R23, R22 ;  /* 0x0000001617167221 */ /* 0x003fce0000010000 */
.L_x_40:
[----:B------:R-:W0:Y:S01]  /*2e30*/  LDC.64 R18, c[0x0][0x218] ;  /* 0x00008600ff127b82 */ /* 0x000e220000000a00 */
[----:B------:R-:W-:Y:S01]  /*2e40*/  ISETP.NE.AND P1, PT, R11, RZ, PT ;  /* 0x000000ff0b00720c */ /* 0x000fe20003f25270 */
[----:B--2---:R-:W-:Y:S01]  /*2e50*/  FADD.FTZ R32, R16, R32 ;  /* 0x0000002010207221 */ /* 0x004fe20000010000 */
[----:B------:R-:W-:Y:S02]  /*2e60*/  LEA.HI R17, R0, R9, RZ, 0x1c ;  /* 0x0000000900117211 */ /* 0x000fe400078fe0ff */
[----:B------:R-:W-:-:S03]  /*2e70*/  ISETP.NE.AND P2, PT, R49, 0x1, PT ;  /* 0x000000013100780c */ /* 0x000fc60003f45270 */
[----:B------:R-:W1:Y:S06]  /*2e80*/  LDC.64 R20, c[0x0][0x220] ;  /* 0x00008800ff147b82 */ /* 0x000e6c0000000a00 */
[----:B------:R-:W-:Y:S02]  /*2e90*/  @!P1 F2FP.BF16.F32.PACK_AB R16, RZ, R22 ;  /* 0x00000016ff10923e */ /* 0x000fe400000010ff */
[----:B------:R-:W-:Y:S01]  /*2ea0*/  @!P1 F2FP.BF16.F32.PACK_AB R22, RZ, R32 ;  /* 0x00000020ff16923e */ /* 0x000fe200000010ff */
[----:B0-----:R-:W-:-:S04]  /*2eb0*/  IMAD.WIDE R18, R17, 0x2, R18 ;  /* 0x0000000211127825 */ /* 0x001fc800078e0212 */
[----:B-1----:R-:W-:Y:S01]  /*2ec0*/  IMAD.WIDE R20, R17, 0x2, R20 ;  /* 0x0000000211147825 */ /* 0x002fe200078e0214 */
[----:B------:R-:W-:Y:S02]  /*2ed0*/  PRMT R17, R16, 0x7610, R17 ;  /* 0x0000761010117816 */ /* 0x000fe40000000011 */
[----:B------:R-:W-:-:S03]  /*2ee0*/  LEA.HI R16, R0, 0x14, RZ, 0x1c ;  /* 0x0000001400107811 */ /* 0x000fc600078fe0ff */
[----:B------:R0:W-:Y:S04]  /*2ef0*/  @!P1 STG.E.U16 desc[UR10][R18.64], R17 ;  /* 0x0000001112009986 */ /* 0x0001e8000c10150a */
[----:B------:R0:W-:Y:S01]  /*2f00*/  @!P1 STG.E.U16 desc[UR10][R20.64], R22 ;  /* 0x0000001614009986 */ /* 0x0001e2000c10150a */
[----:B------:R-:W-:Y:S05]  /*2f10*/  @!P2 BRA `(.L_x_26) ;  /* 0x000000040040a947 */ /* 0x000fea0003800000 */
[C---:B0-----:R-:W-:Y:S01]  /*2f20*/  @!P0 IMAD.SHL.U32 R17, R11.reuse, 0x2, RZ ;  /* 0x000000020b118824 */ /* 0x041fe200078e00ff */
[----:B------:R-:W-:Y:S01]  /*2f30*/  @!P0 LEA R22, R11, UR4, 0x7 ;  /* 0x000000040b168c11 */ /* 0x000fe2000f8e38ff */
[----:B------:R-:W-:-:S03]  /*2f40*/  UMOV UR5, 0xffff ;  /* 0x0000ffff00057882 */ /* 0x000fc60000000000 */
        /* <DEDUP_REMOVED lines=29> */
.L_x_50:
[----:B--2---:R-:W-:Y:S01]  /*3120*/  FADD.FTZ R17, R16, R32 ;  /* 0x0000002010117221 */ /* 0x004fe20000010000 */
[----:B------:R-:W-:Y:S02]  /*3130*/  @!P1 F2FP.BF16.F32.PACK_AB R16, RZ, R26 ;  /* 0x0000001aff10923e */ /* 0x000fe400000010ff */
[----:B------:R-:W-:Y:S02]  /*3140*/  ISETP.NE.AND P2, PT, R49, 0x2, PT ;  /* 0x000000023100780c */ /* 0x000fe40003f45270 */
[----:B------:R-:W-:Y:S02]  /*3150*/  PRMT R22, R16, 0x7610, R22 ;  /* 0x0000761010167816 */ /* 0x000fe40000000016 */
[----:B------:R-:W-:Y:S02]  /*3160*/  @!P1 F2FP.BF16.F32.PACK_AB R17, RZ, R17 ;  /* 0x00000011ff11923e */ /* 0x000fe400000010ff */
[----:B------:R-:W-:Y:S01]  /*3170*/  LEA.HI R16, R0, 0x28, RZ, 0x1c ;  /* 0x0000002800107811 */ /* 0x000fe200078fe0ff */
[----:B------:R1:W-:Y:S04]  /*3180*/  @!P1 STG.E.U16 desc[UR10][R18.64+0x28], R22 ;  /* 0x0000281612009986 */ /* 0x0003e8000c10150a */
[----:B------:R1:W-:Y:S02]  /*3190*/  @!P1 STG.E.U16 desc[UR10][R20.64+0x28], R17 ;  /* 0x0000281114009986 */ /* 0x0003e4000c10150a */
[----:B------:R-:W-:Y:S05]  /*31a0*/  @!P2 BRA `(.L_x_26) ;  /* 0x00000000009ca947 */ /* 0x000fea0003800000 */
[C---:B-1----:R-:W-:Y:S01]  /*31b0*/  @!P0 IMAD.SHL.U32 R17, R11.reuse, 0x2, RZ ;  /* 0x000000020b118824 */ /* 0x042fe200078e00ff */
        /* <DEDUP_REMOVED lines=31> */
.L_x_60:
[----:B--2---:R-:W-:Y:S01]  /*33b0*/  FADD.FTZ R17, R16, R32 ;  /* 0x0000002010117221 */ /* 0x004fe20000010000 */
[----:B------:R-:W-:-:S04]  /*33c0*/  @!P1 F2FP.BF16.F32.PACK_AB R16, RZ, R26 ;  /* 0x0000001aff10923e */ /* 0x000fc800000010ff */
[----:B------:R-:W-:Y:S02]  /*33d0*/  PRMT R22, R16, 0x7610, R22 ;  /* 0x0000761010167816 */ /* 0x000fe40000000016 */
[----:B------:R-:W-:Y:S02]  /*33e0*/  @!P1 F2FP.BF16.F32.PACK_AB R17, RZ, R17 ;  /* 0x00000011ff11923e */ /* 0x000fe400000010ff */
[----:B------:R-:W-:Y:S01]  /*33f0*/  LEA.HI R16, R0, 0x3c, RZ, 0x1c ;  /* 0x0000003c00107811 */ /* 0x000fe200078fe0ff */
[----:B------:R2:W-:Y:S04]  /*3400*/  @!P1 STG.E.U16 desc[UR10][R18.64+0x50], R22 ;  /* 0x0000501612009986 */ /* 0x0005e8000c10150a */
[----:B------:R2:W-:Y:S02]  /*3410*/  @!P1 STG.E.U16 desc[UR10][R20.64+0x50], R17 ;  /* 0x0000501114009986 */ /* 0x0005e4000c10150a */
.L_x_26:
[----:B------:R-:W-:Y:S05]  /*3420*/  BSYNC B0 ;  /* 0x0000000000007941 */ /* 0x000fea0003800000 */
.L_x_25:
[----:B------:R-:W-:-:S13]  /*3430*/  ISETP.GE.U32.AND P0, PT, R8, 0x3c, PT ;  /* 0x0000003c0800780c */ /* 0x000fda0003f06070 */
[----:B------:R-:W-:Y:S05]  /*3440*/  @!P0 BRA `(.L_x_24) ;  /* 0x0000000800988947 */ /* 0x000fea0003800000 */
[----:B------:R-:W-:Y:S01]  /*3450*/  ISETP.GT.U32.AND P0, PT, R11, 0x9, PT ;  /* 0x000000090b00780c */ /* 0x000fe20003f04070 */
[----:B012---:R-:W-:Y:S01]  /*3460*/  HFMA2.MMA R18, -RZ, RZ, 0, 0 ;  /* 0x00000000ff127435 */ /* 0x007fe200000001ff */
[----:B------:R-:W-:-:S11]  /*3470*/  UMOV UR5, 0xffff ;  /* 0x0000ffff00057882 */ /* 0x000fd60000000000 */
[C---:B------:R-:W-:Y:S01]  /*3480*/  @!P0 IMAD.SHL.U32 R17, R11.reuse, 0x2, RZ ;  /* 0x000000020b118824 */ /* 0x040fe200078e00ff */
[----:B------:R-:W-:-:S04]  /*3490*/  @!P0 LEA R20, R11, UR4, 0x7 ;  /* 0x000000040b148c11 */ /* 0x000fc8000f8e38ff */
[----:B------:R-:W-:-:S05]  /*34a0*/  @!P0 LOP3.LUT R17, R16, R17, RZ, 0x3c, !PT ;  /* 0x0000001110118212 */ /* 0x000fca00078e3cff */
[----:B------:R-:W-:Y:S01]  /*34b0*/  @!P0 IMAD R19, R17, 0x4, R20 ;  /* 0x0000000411138824 */ /* 0x000fe200078e0214 */
[----:B------:R-:W-:-:S04]  /*34c0*/  MOV R17, RZ ;  /* 0x000000ff00117202 */ /* 0x000fc80000000f00 */
[----:B------:R0:W1:Y:S04]  /*34d0*/  @!P0 LDS R18, [R19] ;  /* 0x0000000013128984 */ /* 0x0000680000000800 */
[----:B------:R0:W2:Y:S01]  /*34e0*/  @!P0 LDS R17, [R19+0x500] ;  /* 0x0005000013118984 */ /* 0x0000a20000000800 */
[----:B------:R-:W-:Y:S05]  /*34f0*/  BRA.DIV UR5, `(.L_x_30) ;  /* 0x0000001605287947 */ /* 0x000fea000b800000 */
[C---:B------:R-:W-:Y:S01]  /*3500*/  @!P0 IMAD.SHL.U32 R22, R11.reuse, 0x2, RZ ;  /* 0x000000020b168824 */ /* 0x040fe200078e00ff */
[C---:B------:R-:W-:Y:S01]  /*3510*/  @!P0 IADD3 R21, R16.reuse, 0x14, RZ ;  /* 0x0000001410158810 */ /* 0x040fe20007ffe0ff */
[----:B------:R-:W-:Y:S01]  /*3520*/  @!P0 IMAD.SHL.U32 R26, R11, 0x2, RZ ;  /* 0x000000020b1a8824 */ /* 0x000fe200078e00ff */
[C---:B------:R-:W-:Y:S01]  /*3530*/  @!P0 IADD3 R23, R16.reuse, 0x28, RZ ;  /* 0x0000002810178810 */ /* 0x040fe20007ffe0ff */
[----:B------:R-:W-:Y:S01]  /*3540*/  IMAD.MOV.U32 R29, RZ, RZ, 0xffff ;  /* 0x0000ffffff1d7424 */ /* 0x000fe200078e00ff */
[----:B------:R-:W-:Y:S01]  /*3550*/  @!P0 LOP3.LUT R21, R21, R22, RZ, 0x3c, !PT ;  /* 0x0000001615158212 */ /* 0x000fe200078e3cff */
[----:B------:R-:W-:Y:S01]  /*3560*/  IMAD.MOV.U32 R36, RZ, RZ, RZ ;  /* 0x000000ffff247224 */ /* 0x000fe200078e00ff */
[----:B------:R-:W-:Y:S01]  /*3570*/  @!P0 LEA R24, R11, UR4, 0x7 ;  /* 0x000000040b188c11 */ /* 0x000fe2000f8e38ff */
[----:B------:R-:W-:Y:S01]  /*3580*/  IMAD.MOV.U32 R37, RZ, RZ, 0xffff ;  /* 0x0000ffffff257424 */ /* 0x000fe200078e00ff */
[----:B------:R-:W-:Y:S01]  /*3590*/  @!P0 LOP3.LUT R23, R23, R26, RZ, 0x3c, !PT ;  /* 0x0000001a17178212 */ /* 0x000fe200078e3cff */
[----:B01----:R-:W0:Y:S01]  /*35a0*/  SHFL.BFLY PT, R19, R18, 0x8, 0x101f ;  /* 0x0d101f0012137f89 */ /* 0x003e2200000e0000 */
[----:B------:R-:W-:Y:S01]  /*35b0*/  @!P0 LEA R32, R11, UR4, 0x7 ;  /* 0x000000040b208c11 */ /* 0x000fe2000f8e38ff */
[----:B------:R-:W-:Y:S01]  /*35c0*/  @!P0 IMAD R21, R21, 0x4, R24 ;  /* 0x0000000415158824 */ /* 0x000fe200078e0218 */
[C---:B------:R-:W-:Y:S01]  /*35d0*/  @!P0 IADD3 R25, R16.reuse, 0x3c, RZ ;  /* 0x0000003c10198810 */ /* 0x040fe20007ffe0ff */
[----:B------:R-:W-:Y:S01]  /*35e0*/  IMAD.MOV.U32 R45, RZ, RZ, 0xffff ;  /* 0x0000ffffff2d7424 */ /* 0x000fe200078e00ff */
[----:B------:R-:W-:Y:S01]  /*35f0*/  @!P0 LEA R24, R23, R32, 0x2 ;  /* 0x0000002017188211 */ /* 0x000fe200078e10ff */
[----:B------:R-:W-:Y:S01]  /*3600*/  IMAD.IADD R43, R16, 0x1, R9 ;  /* 0x00000001102b7824 */ /* 0x000fe200078e0209 */
[----:B------:R-:W1:Y:S01]  /*3610*/  @!P0 LDS R22, [R21] ;  /* 0x0000000015168984 */ /* 0x000e620000000800 */
[----:B------:R-:W-:-:S02]  /*3620*/  @!P0 LOP3.LUT R25, R25, R26, RZ, 0x3c, !PT ;  /* 0x0000001a19198212 */ /* 0x000fc400078e3cff */
[----:B------:R-:W-:Y:S01]  /*3630*/  MOV R34, RZ ;  /* 0x000000ff00227202 */ /* 0x000fe20000000f00 */
[----:B------:R-:W3:Y:S01]  /*3640*/  @!P0 LDS R39, [R24+0x500] ;  /* 0x0005000018278984 */ /* 0x000ee20000000800 */
[----:B------:R-:W-:Y:S01]  /*3650*/  MOV R40, 0xffff ;  /* 0x0000ffff00287802 */ /* 0x000fe20000000f00 */
[----:B------:R-:W-:Y:S01]  /*3660*/  @!P0 IMAD R41, R25, 0x4, R32 ;  /* 0x0000000419298824 */ /* 0x000fe200078e0220 */
[----:B------:R-:W-:Y:S01]  /*3670*/  MOV R26, RZ ;  /* 0x000000ff001a7202 */ /* 0x000fe20000000f00 */
[----:B------:R-:W-:Y:S01]  /*3680*/  @!P0 LDS R27, [R24] ;  /* 0x00000000181b8984 */ /* 0x000fe20000000800 */
[----:B------:R-:W-:Y:S01]  /*3690*/  IMAD.MOV.U32 R25, RZ, RZ, RZ ;  /* 0x000000ffff197224 */ /* 0x000fe200078e00ff */
[----:B------:R-:W-:Y:S01]  /*36a0*/  MOV R31, 0xffff ;  /* 0x0000ffff001f7802 */ /* 0x000fe20000000f00 */
[----:B------:R-:W-:Y:S01]  /*36b0*/  IMAD.MOV.U32 R32, RZ, RZ, 0xffff ;  /* 0x0000ffffff207424 */ /* 0x000fe200078e00ff */
[----:B------:R4:W-:Y:S01]  /*36c0*/  @!P0 LDS R23, [R21+0x500] ;  /* 0x0005000015178984 */ /* 0x0009e20000000800 */
[----:B------:R-:W-:-:S02]  /*36d0*/  MOV R28, 0xffff ;  /* 0x0000ffff001c7802 */ /* 0x000fc40000000f00 */
[----:B------:R-:W-:Y:S01]  /*36e0*/  MOV R30, 0xffff ;  /* 0x0000ffff001e7802 */ /* 0x000fe20000000f00 */
[----:B------:R-:W-:Y:S01]  /*36f0*/  @!P0 LDS R24, [R41] ;  /* 0x0000000029188984 */ /* 0x000fe20000000800 */
[----:B0-----:R-:W-:Y:S01]  /*3700*/  FADD.FTZ R19, R19, R18 ;  /* 0x0000001213137221 */ /* 0x001fe20000010000 */
[----:B------:R-:W-:Y:S02]  /*3710*/  MOV R42, 0xffff ;  /* 0x0000ffff002a7802 */ /* 0x000fe40000000f00 */
[----:B--2---:R-:W0:Y:S01]  /*3720*/  SHFL.BFLY PT, R32, R17, 0x8, 0x101f ;  /* 0x0d101f0011207f89 */ /* 0x004e2200000e0000 */
[----:B----4-:R-:W-:-:S03]  /*3730*/  MOV R21, RZ ;  /* 0x000000ff00157202 */ /* 0x010fc60000000f00 */
[----:B------:R-:W2:Y:S01]  /*3740*/  SHFL.BFLY PT, R20, R19, 0x4, 0x101f ;  /* 0x0c901f0013147f89 */ /* 0x000ea200000e0000 */
[----:B-1----:R-:W-:-:S03]  /*3750*/  @!P0 MOV R34, R22 ;  /* 0x0000001600228202 */ /* 0x002fc60000000f00 */
[----:B------:R1:W-:Y:S01]  /*3760*/  @!P0 LDS R22, [R41+0x500] ;  /* 0x0005000029168984 */ /* 0x0003e20000000800 */
[----:B---3--:R-:W-:Y:S02]  /*3770*/  @!P0 IMAD.MOV.U32 R25, RZ, RZ, R39 ;  /* 0x000000ffff198224 */ /* 0x008fe400078e0027 */
[----:B0-----:R-:W-:Y:S01]  /*3780*/  FADD.FTZ R18, R32, R17 ;  /* 0x0000001120127221 */ /* 0x001fe20000010000 */
[----:B------:R-:W0:Y:S01]  /*3790*/  SHFL.BFLY PT, R33, R34, 0x8, 0x101f ;  /* 0x0d101f0022217f89 */ /* 0x000e2200000e0000 */
[----:B------:R-:W-:Y:S01]  /*37a0*/  @!P0 MOV R26, R27 ;  /* 0x0000001b001a8202 */ /* 0x000fe20000000f00 */
[----:B--2---:R-:W-:Y:S02]  /*37b0*/  FADD.FTZ R20, R19, R20 ;  /* 0x0000001413147221 */ /* 0x004fe40000010000 */
[----:B------:R-:W2:Y:S01]  /*37c0*/  SHFL.BFLY PT, R40, R25, 0x8, 0x101f ;  /* 0x0d101f0019287f89 */ /* 0x000ea200000e0000 */
[----:B-1----:R-:W-:Y:S02]  /*37d0*/  IMAD.MOV.U32 R41, RZ, RZ, 0xffff ;  /* 0x0000ffffff297424 */ /* 0x002fe400078e00ff */
[----:B------:R-:W-:Y:S01]  /*37e0*/  @!P0 IMAD.MOV.U32 R36, RZ, RZ, R23 ;  /* 0x000000ffff248224 */ /* 0x000fe200078e0017 */
[----:B------:R-:W1:Y:S01]  /*37f0*/  SHFL.BFLY PT, R27, R26, 0x8, 0x101f ;  /* 0x0d101f001a1b7f89 */ /* 0x000e6200000e0000 */
[----:B------:R-:W-:-:S02]  /*3800*/  IMAD.MOV.U32 R23, RZ, RZ, RZ ;  /* 0x000000ffff177224 */ /* 0x000fc400078e00ff */
[----:B------:R-:W-:Y:S01]  /*3810*/  @!P0 IMAD.MOV.U32 R23, RZ, RZ, R24 ;  /* 0x000000ffff178224 */ /* 0x000fe200078e0018 */
[----:B------:R-:W3:Y:S01]  /*3820*/  SHFL.BFLY PT, R35, R36, 0x8, 0x101f ;  /* 0x0d101f0024237f89 */ /* 0x000ee200000e0000 */
[----:B------:R-:W-:-:S03]  /*3830*/  IMAD.MOV.U32 R24, RZ, RZ, 0xffff ;  /* 0x0000ffffff187424 */ /* 0x000fc600078e00ff */
[----:B------:R-:W4:Y:S04]  /*3840*/  SHFL.BFLY PT, R44, R23, 0x8, 0x101f ;  /* 0x0d101f00172c7f89 */ /* 0x000f2800000e0000 */
[----:B------:R-:W5:Y:S01]  /*3850*/  SHFL.BFLY PT, R19, R20, 0x2, 0x101f ;  /* 0x0c501f0014137f89 */ /* 0x000f6200000e0000 */
[----:B0-----:R-:W-:Y:S01]  /*3860*/  FADD.FTZ R33, R33, R34 ;  /* 0x0000002221217221 */ /* 0x001fe20000010000 */
[----:B--2---:R-:W-:Y:S01]  /*3870*/  FADD.FTZ R34, R40, R25 ;  /* 0x0000001928227221 */ /* 0x004fe20000010000 */
[----:B------:R-:W-:Y:S02]  /*3880*/  IMAD.MOV.U32 R25, RZ, RZ, 0xffff ;  /* 0x0000ffffff197424 */ /* 0x000fe400078e00ff */
[----:B-1----:R-:W-:Y:S01]  /*3890*/  FADD.FTZ R27, R27, R26 ;  /* 0x0000001a1b1b7221 */ /* 0x002fe20000010000 */
[----:B------:R-:W-:Y:S01]  /*38a0*/  IMAD.MOV.U32 R26, RZ, RZ, 0xffff ;  /* 0x0000ffffff1a7424 */ /* 0x000fe200078e00ff */
[----:B------:R-:W0:Y:S01]  /*38b0*/  SHFL.BFLY PT, R32, R18, 0x4, 0x101f ;  /* 0x0c901f0012207f89 */ /* 0x000e2200000e0000 */
[----:B------:R-:W-:Y:S01]  /*38c0*/  @!P0 MOV R21, R22 ;  /* 0x0000001600158202 */ /* 0x000fe20000000f00 */
[----:B---3--:R-:W-:Y:S01]  /*38d0*/  FADD.FTZ R35, R35, R36 ;  /* 0x0000002423237221 */ /* 0x008fe20000010000 */
[----:B------:R-:W-:Y:S01]  /*38e0*/  MOV R22, 0xffff ;  /* 0x0000ffff00167802 */ /* 0x000fe20000000f00 */
[----:B------:R-:W1:Y:S01]  /*38f0*/  SHFL.BFLY PT, R40, R27, 0x4, 0x101f ;  /* 0x0c901f001b287f89 */ /* 0x000e6200000e0000 */
[----:B----4-:R-:W-:Y:S01]  /*3900*/  FADD.FTZ R44, R44, R23 ;  /* 0x000000172c2c7221 */ /* 0x010fe20000010000 */
[----:B------:R-:W-:Y:S01]  /*3910*/  MOV R23, 0xffff ;  /* 0x0000ffff00177802 */ /* 0x000fe20000000f00 */
[----:B------:R-:W-:Y:S01]  /*3920*/  IMAD.MOV.U32 R36, RZ, RZ, 0xffff ;  /* 0x0000ffffff247424 */ /* 0x000fe200078e00ff */
[----:B------:R-:W-:Y:S01]  /*3930*/  SHFL.BFLY PT, R24, R21, 0x8, 0x101f ;  /* 0x0d101f0015187f89 */ /* 0x000fe200000e0000 */
[----:B-----5:R-:W-:Y:S01]  /*3940*/  FADD.FTZ R19, R20, R19 ;  /* 0x0000001314137221 */ /* 0x020fe20000010000 */
[----:B------:R-:W-:Y:S01]  /*3950*/  IMAD.MOV.U32 R20, RZ, RZ, 0xffff ;  /* 0x0000ffffff147424 */ /* 0x000fe200078e00ff */
[----:B------:R-:W-:Y:S01]  /*3960*/  ISETP.NE.AND P0, PT, R11, RZ, PT ;  /* 0x000000ff0b00720c */ /* 0x000fe20003f05270 */
[----:B------:R-:W2:Y:S04]  /*3970*/  SHFL.BFLY PT, R22, R33, 0x4, 0x101f ;  /* 0x0c901f0021167f89 */ /* 0x000ea800000e0000 */
[----:B------:R-:W3:Y:S04]  /*3980*/  SHFL.BFLY PT, R38, R35, 0x4, 0x101f ;  /* 0x0c901f0023267f89 */ /* 0x000ee800000e0000 */
[----:B------:R-:W4:Y:S01]  /*3990*/  SHFL.BFLY PT, R39, R34, 0x4, 0x101f ;  /* 0x0c901f0022277f89 */ /* 0x000f2200000e0000 */
[----:B0-----:R-:W-:Y:S01]  /*39a0*/  FADD.FTZ R17, R18, R32 ;  /* 0x0000002012117221 */ /* 0x001fe20000010000 */
[----:B------:R-:W-:-:S02]  /*39b0*/  MOV R32, 0xffff ;  /* 0x0000ffff00207802 */ /* 0x000fc40000000f00 */
[----:B------:R-:W0:Y:S01]  /*39c0*/  SHFL.BFLY PT, R23, R44, 0x4, 0x101f ;  /* 0x0c901f002c177f89 */ /* 0x000e2200000e0000 */
[----:B-1----:R-:W-:-:S03]  /*39d0*/  FADD.FTZ R40, R27, R40 ;  /* 0x000000281b287221 */ /* 0x002fc60000010000 */
[----:B------:R-:W1:Y:S04]  /*39e0*/  SHFL.BFLY PT, R20, R19, 0x1, 0x101f ;  /* 0x0c301f0013147f89 */ /* 0x000e6800000e0000 */
[----:B------:R-:W5:Y:S01]  /*39f0*/  SHFL.BFLY PT, R32, R17, 0x2, 0x101f ;  /* 0x0c501f0011207f89 */ /* 0x000f6200000e0000 */
[----:B--2---:R-:W-:Y:S01]  /*3a00*/  FADD.FTZ R37, R33, R22 ;  /* 0x0000001621257221 */ /* 0x004fe20000010000 */
[----:B------:R-:W-:Y:S01]  /*3a10*/  FADD.FTZ R33, R24, R21 ;  /* 0x0000001518217221 */ /* 0x000fe20000010000 */
[----:B------:R-:W-:Y:S01]  /*3a20*/  MOV R22, 0xffff ;  /* 0x0000ffff00167802 */ /* 0x000fe20000000f00 */
[----:B------:R-:W-:Y:S02]  /*3a30*/  IMAD.MOV.U32 R21, RZ, RZ, 0xffff ;  /* 0x0000ffffff157424 */ /* 0x000fe400078e00ff */
[----:B---3--:R-:W-:Y:S01]  /*3a40*/  FADD.FTZ R38, R35, R38 ;  /* 0x0000002623267221 */ /* 0x008fe20000010000 */
[----:B------:R-:W2:Y:S01]  /*3a50*/  SHFL.BFLY PT, R25, R40, 0x2, 0x101f ;  /* 0x0c501f0028197f89 */ /* 0x000ea200000e0000 */
[----:B------:R-:W-:Y:S01]  /*3a60*/  MOV R35, 0xffff ;  /* 0x0000ffff00237802 */ /* 0x000fe20000000f00 */
[----:B----4-:R-:W-:Y:S01]  /*3a70*/  FADD.FTZ R39, R34, R39 ;  /* 0x0000002722277221 */ /* 0x010fe20000010000 */
[----:B------:R-:W-:Y:S01]  /*3a80*/  IMAD.MOV.U32 R34, RZ, RZ, 0xffff ;  /* 0x0000ffffff227424 */ /* 0x000fe200078e00ff */
[----:B------:R-:W3:Y:S01]  /*3a90*/  SHFL.BFLY PT, R22, R37, 0x2, 0x101f ;  /* 0x0c501f0025167f89 */ /* 0x000ee200000e0000 */
[----:B0-----:R-:W-:-:S03]  /*3aa0*/  FADD.FTZ R44, R44, R23 ;  /* 0x000000172c2c7221 */ /* 0x001fc60000010000 */
[----:B------:R-:W0:Y:S01]  /*3ab0*/  SHFL.BFLY PT, R21, R38, 0x2, 0x101f ;  /* 0x0c501f0026157f89 */ /* 0x000e2200000e0000 */
[----:B-1----:R-:W-:-:S03]  /*3ac0*/  FADD.FTZ R19, R19, R20 ;  /* 0x0000001413137221 */ /* 0x002fc60000010000 */
[----:B------:R-:W1:Y:S01]  /*3ad0*/  SHFL.BFLY PT, R26, R39, 0x2, 0x101f ;  /* 0x0c501f00271a7f89 */ /* 0x000e6200000e0000 */
[----:B-----5:R-:W-:Y:S01]  /*3ae0*/  FADD.FTZ R18, R17, R32 ;  /* 0x0000002011127221 */ /* 0x020fe20000010000 */
[----:B------:R-:W-:Y:S02]  /*3af0*/  MOV R17, 0xffff ;  /* 0x0000ffff00117802 */ /* 0x000fe40000000f00 */
[----:B------:R-:W4:Y:S01]  /*3b00*/  SHFL.BFLY PT, R34, R33, 0x4, 0x101f ;  /* 0x0c901f0021227f89 */ /* 0x000f2200000e0000 */
[----:B------:R-:W-:-:S03]  /*3b10*/  @!P0 F2FP.BF16.F32.PACK_AB R32, RZ, R19 ;  /* 0x00000013ff20823e */ /* 0x000fc600000010ff */
[----:B------:R-:W5:Y:S01]  /*3b20*/  SHFL.BFLY PT, R45, R44, 0x2, 0x101f ;  /* 0x0c501f002c2d7f89 */ /* 0x000f6200000e0000 */
[----:B--2---:R-:W-:-:S03]  /*3b30*/  FADD.FTZ R40, R40, R25 ;  /* 0x0000001928287221 */ /* 0x004fc60000010000 */
[----:B------:R-:W2:Y:S01]  /*3b40*/  SHFL.BFLY PT, R17, R18, 0x1, 0x101f ;  /* 0x0c301f0012117f89 */ /* 0x000ea200000e0000 */
[----:B------:R-:W2:Y:S01]  /*3b50*/  @!P0 LDC.64 R24, c[0x0][0x220] ;  /* 0x00008800ff188b82 */ /* 0x000ea20000000a00 */
[----:B---3--:R-:W-:Y:S02]  /*3b60*/  FADD.FTZ R37, R37, R22 ;  /* 0x0000001625257221 */ /* 0x008fe40000010000 */
[----:B------:R-:W3:Y:S01]  /*3b70*/  SHFL.BFLY PT, R41, R40, 0x1, 0x101f ;  /* 0x0c301f0028297f89 */ /* 0x000ee200000e0000 */
[----:B0-----:R-:W-:-:S03]  /*3b80*/  FADD.FTZ R38, R38, R21 ;  /* 0x0000001526267221 */ /* 0x001fc60000010000 */
[----:B------:R-:W0:Y:S01]  /*3b90*/  SHFL.BFLY PT, R36, R37, 0x1, 0x101f ;  /* 0x0c301f0025247f89 */ /* 0x000e2200000e0000 */
[----:B------:R-:W0:Y:S01]  /*3ba0*/  @!P0 LDC.64 R22, c[0x0][0x218] ;  /* 0x00008600ff168b82 */ /* 0x000e220000000a00 */
[----:B-1----:R-:W-:Y:S02]  /*3bb0*/  FADD.FTZ R39, R39, R26 ;  /* 0x0000001a27277221 */ /* 0x002fe40000010000 */
[----:B------:R-:W1:Y:S01]  /*3bc0*/  SHFL.BFLY PT, R35, R38, 0x1, 0x101f ;  /* 0x0c301f0026237f89 */ /* 0x000e6200000e0000 */
[----:B----4-:R-:W-:-:S04]  /*3bd0*/  FADD.FTZ R33, R33, R34 ;  /* 0x0000002221217221 */ /* 0x010fc80000010000 */
[----:B------:R-:W4:Y:S01]  /*3be0*/  @!P0 LDC.64 R26, c[0x0][0x218] ;  /* 0x00008600ff1a8b82 */ /* 0x000f220000000a00 */
[----:B------:R-:W-:Y:S01]  /*3bf0*/  MOV R34, 0xffff ;  /* 0x0000ffff00227802 */ /* 0x000fe20000000f00 */
[----:B------:R-:W4:Y:S01]  /*3c00*/  SHFL.BFLY PT, R42, R39, 0x1, 0x101f ;  /* 0x0c301f00272a7f89 */ /* 0x000f2200000e0000 */
[----:B-----5:R-:W-:Y:S01]  /*3c10*/  FADD.FTZ R44, R44, R45 ;  /* 0x0000002d2c2c7221 */ /* 0x020fe20000010000 */
[----:B--2---:R-:W-:-:S04]  /*3c20*/  FADD.FTZ R46, R18, R17 ;  /* 0x00000011122e7221 */ /* 0x004fc80000010000 */
[----:B------:R-:W2:Y:S01]  /*3c30*/  @!P0 LDC.64 R20, c[0x0][0x220] ;  /* 0x00008800ff148b82 */ /* 0x000ea20000000a00 */
[----:B------:R-:W5:Y:S01]  /*3c40*/  SHFL.BFLY PT, R34, R33, 0x2, 0x101f ;  /* 0x0c501f0021227f89 */ /* 0x000f6200000e0000 */
[----:B------:R-:W-:-:S04]  /*3c50*/  @!P0 IMAD.WIDE R24, R43, 0x2, R24 ;  /* 0x000000022b188825 */ /* 0x000fc800078e0218 */
[----:B---3--:R-:W-:Y:S01]  /*3c60*/  FADD.FTZ R40, R40, R41 ;  /* 0x0000002928287221 */ /* 0x008fe20000010000 */
[----:B------:R-:W-:Y:S01]  /*3c70*/  @!P0 F2FP.BF16.F32.PACK_AB R46, RZ, R46 ;  /* 0x0000002eff2e823e */ /* 0x000fe200000010ff */
[----:B0-----:R-:W-:Y:S01]  /*3c80*/  FADD.FTZ R36, R37, R36 ;  /* 0x0000002425247221 */ /* 0x001fe20000010000 */
[----:B------:R-:W0:Y:S01]  /*3c90*/  @!P0 LDC.64 R18, c[0x0][0x218] ;  /* 0x00008600ff128b82 */ /* 0x000e220000000a00 */
[----:B------:R-:W-:Y:S01]  /*3ca0*/  MOV R37, 0xffff ;  /* 0x0000ffff00257802 */ /* 0x000fe20000000f00 */
[----:B------:R-:W-:-:S04]  /*3cb0*/  @!P0 IMAD.WIDE R22, R43, 0x2, R22 ;  /* 0x000000022b168825 */ /* 0x000fc800078e0216 */
[----:B-1----:R-:W-:Y:S01]  /*3cc0*/  FADD.FTZ R35, R38, R35 ;  /* 0x0000002326237221 */ /* 0x002fe20000010000 */
[----:B------:R-:W-:Y:S01]  /*3cd0*/  @!P0 F2FP.BF16.F32.PACK_AB R28, RZ, R40 ;  /* 0x00000028ff1c823e */ /* 0x000fe200000010ff */
[----:B------:R-:W1:Y:S01]  /*3ce0*/  SHFL.BFLY PT, R37, R44, 0x1, 0x101f ;  /* 0x0c301f002c257f89 */ /* 0x000e6200000e0000 */
[----:B------:R-:W3:Y:S01]  /*3cf0*/  @!P0 LDC.64 R16, c[0x0][0x220] ;  /* 0x00008800ff108b82 */ /* 0x000ee20000000a00 */
[----:B----4-:R-:W-:-:S04]  /*3d00*/  @!P0 IMAD.WIDE R26, R43, 0x2, R26 ;  /* 0x000000022b1a8825 */ /* 0x010fc800078e021a */
[----:B------:R-:W-:Y:S01]  /*3d10*/  FADD.FTZ R39, R39, R42 ;  /* 0x0000002a27277221 */ /* 0x000fe20000010000 */
[----:B------:R4:W-:Y:S01]  /*3d20*/  @!P0 STG.E.U16 desc[UR10][R26.64], R32 ;  /* 0x000000201a008986 */ /* 0x0009e2000c10150a */
[----:B--2---:R-:W-:-:S04]  /*3d30*/  @!P0 IMAD.WIDE R20, R43, 0x2, R20 ;  /* 0x000000022b148825 */ /* 0x004fc800078e0214 */
[----:B-----5:R-:W-:Y:S01]  /*3d40*/  FADD.FTZ R33, R33, R34 ;  /* 0x0000002221217221 */ /* 0x020fe20000010000 */
[----:B------:R2:W-:Y:S01]  /*3d50*/  @!P0 STG.E.U16 desc[UR10][R24.64], R46 ;  /* 0x0000002e18008986 */ /* 0x0005e2000c10150a */
[----:B0-----:R-:W-:Y:S01]  /*3d60*/  @!P0 IMAD.WIDE R18, R43, 0x2, R18 ;  /* 0x000000022b128825 */ /* 0x001fe200078e0212 */
[----:B----4-:R-:W-:-:S03]  /*3d70*/  @!P0 F2FP.BF16.F32.PACK_AB R27, RZ, R35 ;  /* 0x00000023ff1b823e */ /* 0x010fc600000010ff */
[----:B------:R-:W-:Y:S01]  /*3d80*/  IMAD.MOV.U32 R32, RZ, RZ, 0xffff ;  /* 0x0000ffffff207424 */ /* 0x000fe200078e00ff */
[----:B------:R-:W-:Y:S02]  /*3d90*/  @!P0 F2FP.BF16.F32.PACK_AB R35, RZ, R39 ;  /* 0x00000027ff23823e */ /* 0x000fe400000010ff */
[----:B--2---:R-:W-:Y:S01]  /*3da0*/  @!P0 F2FP.BF16.F32.PACK_AB R25, RZ, R36 ;  /* 0x00000024ff19823e */ /* 0x004fe200000010ff */
[----:B---3--:R-:W-:-:S04]  /*3db0*/  @!P0 IMAD.WIDE R16, R43, 0x2, R16 ;  /* 0x000000022b108825 */ /* 0x008fc800078e0210 */
[----:B-1----:R-:W-:Y:S01]  /*3dc0*/  FADD.FTZ R37, R44, R37 ;  /* 0x000000252c257221 */ /* 0x002fe20000010000 */
[----:B------:R0:W1:Y:S04]  /*3dd0*/  SHFL.BFLY PT, R32, R33, 0x1, 0x101f ;  /* 0x0c301f0021207f89 */ /* 0x00006800000e0000 */
[----:B------:R0:W-:Y:S04]  /*3de0*/  @!P0 STG.E.U16 desc[UR10][R22.64+0x28], R25 ;  /* 0x0000281916008986 */ /* 0x0001e8000c10150a */
[----:B------:R0:W-:Y:S04]  /*3df0*/  @!P0 STG.E.U16 desc[UR10][R20.64+0x28], R27 ;  /* 0x0000281b14008986 */ /* 0x0001e8000c10150a */
[----:B------:R0:W-:Y:S04]  /*3e00*/  @!P0 STG.E.U16 desc[UR10][R18.64+0x50], R28 ;  /* 0x0000501c12008986 */ /* 0x0001e8000c10150a */
[----:B------:R0:W-:Y:S02]  /*3e10*/  @!P0 STG.E.U16 desc[UR10][R16.64+0x50], R35 ;  /* 0x0000502310008986 */ /* 0x0001e4000c10150a */
.L_x_94:
[----:B0-----:R-:W0:Y:S01]  /*3e20*/  @!P0 LDC.64 R16, c[0x0][0x218] ;  /* 0x00008600ff108b82 */ /* 0x001e220000000a00 */
[----:B-1----:R-:W-:Y:S01]  /*3e30*/  FADD.FTZ R21, R33, R32 ;  /* 0x0000002021157221 */ /* 0x002fe20000010000 */
[----:B------:R-:W-:-:S04]  /*3e40*/  @!P0 F2FP.BF16.F32.PACK_AB R20, RZ, R37 ;  /* 0x00000025ff14823e */ /* 0x000fc800000010ff */
[----:B------:R-:W-:Y:S02]  /*3e50*/  @!P0 F2FP.BF16.F32.PACK_AB R21, RZ, R21 ;  /* 0x00000015ff15823e */ /* 0x000fe400000010ff */
[----:B------:R-:W1:Y:S01]  /*3e60*/  @!P0 LDC.64 R18, c[0x0][0x220] ;  /* 0x00008800ff128b82 */ /* 0x000e620000000a00 */
[----:B0-----:R-:W-:-:S05]  /*3e70*/  @!P0 IMAD.WIDE R16, R43, 0x2, R16 ;  /* 0x000000022b108825 */ /* 0x001fca00078e0210 */
[----:B------:R3:W-:Y:S01]  /*3e80*/  @!P0 STG.E.U16 desc[UR10][R16.64+0x78], R20 ;  /* 0x0000781410008986 */ /* 0x0007e2000c10150a */
[----:B-1----:R-:W-:-:S05]  /*3e90*/  @!P0 IMAD.WIDE R18, R43, 0x2, R18 ;  /* 0x000000022b128825 */ /* 0x002fca00078e0212 */
[----:B------:R3:W-:Y:S02]  /*3ea0*/  @!P0 STG.E.U16 desc[UR10][R18.64+0x78], R21 ;  /* 0x0000781512008986 */ /* 0x0007e4000c10150a */
.L_x_24:
[----:B------:R-:W-:Y:S05]  /*3eb0*/  WARPSYNC.ALL ;  /* 0x0000000000007948 */ /* 0x000fea0003800000 */
[----:B------:R-:W-:Y:S01]  /*3ec0*/  BAR.SYNC.DEFER_BLOCKING 0x0 ;  /* 0x0000000000007b1d */ /* 0x000fe20000010000 */
[C---:B------:R-:W-:Y:S02]  /*3ed0*/  ISETP.GE.AND P0, PT, R9.reuse, -0x2300, PT ;  /* 0xffffdd000900780c */ /* 0x040fe40003f06270 */
[----:B------:R-:W-:-:S11]  /*3ee0*/  IADD3 R9, R9, 0x2800, RZ ;  /* 0x0000280009097810 */ /* 0x000fd60007ffe0ff */
[----:B------:R-:W-:Y:S05]  /*3ef0*/  @!P0 BRA `(.L_x_31) ;  /* 0xffffffe000508947 */ /* 0x000fea000383ffff */
[----:B------:R-:W-:Y:S05]  /*3f00*/  EXIT ;  /* 0x000000000000794d */ /* 0x000fea0003800000 */
.L_x_27:
[----:B------:R-:W-:Y:S01]  /*3f10*/  HFMA2.MMA R30, -RZ, RZ, 0, 4.76837158203125e-07 ;  /* 0x00000008ff1e7435 */ /* 0x000fe200000001ff */
[----:B-1----:R-:W-:Y:S01]  /*3f20*/  IMAD.MOV.U32 R31, RZ, RZ, R16 ;  /* 0x000000ffff1f7224 */ /* 0x002fe200078e0010 */
[----:B------:R-:W-:Y:S01]  /*3f30*/  MOV R28, 0xffff ;  /* 0x0000ffff001c7802 */ /* 0x000fe20000000f00 */
[----:B------:R-:W-:-:S08]  /*3f40*/  IMAD.MOV.U32 R29, RZ, RZ, 0x101f ;  /* 0x0000101fff1d7424 */ /* 0x000fd000078e00ff */
[----:B0-2---:R-:W-:Y:S05]  /*3f50*/  WARPSYNC.COLLECTIVE R28, `(.L_x_32) ;  /* 0x000000001c087348 */ /* 0x005fea0003c00000 */
[----:B------:R1:W3:Y:S02]  /*3f60*/  SHFL.BFLY P2, R32, R31, R30, R29 ;  /* 0x0c00001e1f207389 */ /* 0x0002e4000004001d */
[----:B0123--:R-:W-:Y:S01]  /*3f70*/  ENDCOLLECTIVE ;  /* 0x000000000000791b */ /* 0x00ffe20003800000 */
.L_x_32:
[----:B------:R-:W-:Y:S01]  /*3f80*/  IMAD.MOV.U32 R31, RZ, RZ, R17 ;  /* 0x000000ffff1f7224 */ /* 0x000fe200078e0011 */
[----:B------:R-:W-:-:S07]  /*3f90*/  MOV R19, R32 ;  /* 0x0000002000137202 */ /* 0x000fce0000000f00 */
[----:B------:R-:W-:Y:S05]  /*3fa0*/  WARPSYNC.COLLECTIVE R28, `(.L_x_33) ;  /* 0x000000001c087348 */ /* 0x000fea0003c00000 */
[----:B------:R0:W1:Y:S02]  /*3fb0*/  SHFL.BFLY P2, R32, R31, R30, R29 ;  /* 0x0c00001e1f207389 */ /* 0x000064000004001d */
[----:B01----:R-:W-:Y:S01]  /*3fc0*/  ENDCOLLECTIVE ;  /* 0x000000000000791b */ /* 0x003fe20003800000 */
.L_x_33:
[----:B------:R-:W-:-:S05]  /*3fd0*/  FADD.FTZ R19, R19, R16 ;  /* 0x0000001013137221 */ /* 0x000fca0000010000 */
[----:B------:R-:W-:Y:S01]  /*3fe0*/  MOV R31, R19 ;  /* 0x00000013001f7202 */ /* 0x000fe20000000f00 */
[----:B------:R-:W-:Y:S01]  /*3ff0*/  IMAD.MOV.U32 R30, RZ, RZ, 0x4 ;  /* 0x00000004ff1e7424 */ /* 0x000fe200078e00ff */
[----:B------:R-:W-:-:S07]  /*4000*/  MOV R18, R32 ;  /* 0x0000002000127202 */ /* 0x000fce0000000f00 */
[----:B------:R-:W-:Y:S05]  /*4010*/  WARPSYNC.COLLECTIVE R28, `(.L_x_34) ;  /* 0x000000001c087348 */ /* 0x000fea0003c00000 */
[----:B------:R0:W1:Y:S02]  /*4020*/  SHFL.BFLY P2, R32, R31, R30, R29 ;  /* 0x0c00001e1f207389 */ /* 0x000064000004001d */
[----:B01----:R-:W-:Y:S01]  /*4030*/  ENDCOLLECTIVE ;  /* 0x000000000000791b */ /* 0x003fe20003800000 */
.L_x_34:
[----:B------:R-:W-:-:S05]  /*4040*/  FADD.FTZ R18, R18, R17 ;  /* 0x0000001112127221 */ /* 0x000fca0000010000 */
[----:B------:R-:W-:Y:S02]  /*4050*/  MOV R31, R18 ;  /* 0x00000012001f7202 */ /* 0x000fe40000000f00 */
[----:B------:R-:W-:-:S07]  /*4060*/  MOV R20, R32 ;  /* 0x0000002000147202 */ /* 0x000fce0000000f00 */
[----:B------:R-:W-:Y:S05]  /*4070*/  WARPSYNC.COLLECTIVE R28, `(.L_x_35) ;  /* 0x000000001c087348 */ /* 0x000fea0003c00000 */
[----:B------:R0:W1:Y:S02]  /*4080*/  SHFL.BFLY P2, R32, R31, R30, R29 ;  /* 0x0c00001e1f207389 */ /* 0x000064000004001d */
[----:B01----:R-:W-:Y:S01]  /*4090*/  ENDCOLLECTIVE ;  /* 0x000000000000791b */ /* 0x003fe20003800000 */
.L_x_35:
[----:B------:R-:W-:Y:S01]  /*40a0*/  FADD.FTZ R20, R19, R20 ;  /* 0x0000001413147221 */ /* 0x000fe20000010000 */
[----:B------:R-:W-:-:S04]  /*40b0*/  HFMA2.MMA R30, -RZ, RZ, 0, 1.1920928955078125e-07 ;  /* 0x00000002ff1e7435 */ /* 0x000fc800000001ff */
[----:B------:R-:W-:Y:S01]  /*40c0*/  MOV R31, R20 ;  /* 0x00000014001f7202 */ /* 0x000fe20000000f00 */
[----:B------:R-:W-:-:S07]  /*40d0*/  IMAD.MOV.U32 R21, RZ, RZ, R32 ;  /* 0x000000ffff157224 */ /* 0x000fce00078e0020 */
[----:B------:R-:W-:Y:S05]  /*40e0*/  WARPSYNC.COLLECTIVE R28, `(.L_x_36) ;  /* 0x000000001c087348 */ /* 0x000fea0003c00000 */
[----:B------:R0:W1:Y:S02]  /*40f0*/  SHFL.BFLY P2, R32, R31, R30, R29 ;  /* 0x0c00001e1f207389 */ /* 0x000064000004001d */
[----:B01----:R-:W-:Y:S01]  /*4100*/  ENDCOLLECTIVE ;  /* 0x000000000000791b */ /* 0x003fe20003800000 */
.L_x_36:
[----:B------:R-:W-:-:S05]  /*4110*/  FADD.FTZ R21, R18, R21 ;  /* 0x0000001512157221 */ /* 0x000fca0000010000 */
[----:B------:R-:W-:Y:S01]  /*4120*/  MOV R31, R21 ;  /* 0x00000015001f7202 */ /* 0x000fe20000000f00 */
[----:B------:R-:W-:-:S07]  /*4130*/  IMAD.MOV.U32 R23, RZ, RZ, R32 ;  /* 0x000000ffff177224 */ /* 0x000fce00078e0020 */
[----:B------:R-:W-:Y:S05]  /*4140*/  WARPSYNC.COLLECTIVE R28, `(.L_x_37) ;  /* 0x000000001c087348 */ /* 0x000fea0003c00000 */
[----:B------:R0:W1:Y:S02]  /*4150*/  SHFL.BFLY P2, R32, R31, R30, R29 ;  /* 0x0c00001e1f207389 */ /* 0x000064000004001d */
[----:B01----:R-:W-:Y:S01]  /*4160*/  ENDCOLLECTIVE ;  /* 0x000000000000791b */ /* 0x003fe20003800000 */
.L_x_37:
[----:B------:R-:W-:Y:S01]  /*4170*/  FADD.FTZ R23, R20, R23 ;  /* 0x0000001714177221 */ /* 0x000fe20000010000 */
[----:B------:R-:W-:-:S03]  /*4180*/  HFMA2.MMA R30, -RZ, RZ, 0, 5.9604644775390625e-08 ;  /* 0x00000001ff1e7435 */ /* 0x000fc600000001ff */
[----:B------:R-:W-:Y:S01]  /*4190*/  IMAD.MOV.U32 R31, RZ, RZ, R23 ;  /* 0x000000ffff1f7224 */ /* 0x000fe200078e0017 */
[----:B------:R-:W-:-:S07]  /*41a0*/  MOV R16, R32 ;  /* 0x0000002000107202 */ /* 0x000fce0000000f00 */
[----:B------:R-:W-:Y:S05]  /*41b0*/  WARPSYNC.COLLECTIVE R28, `(.L_x_38) ;  /* 0x000000001c087348 */ /* 0x000fea0003c00000 */
[----:B------:R0:W1:Y:S02]  /*41c0*/  SHFL.BFLY P2, R32, R31, R30, R29 ;  /* 0x0c00001e1f207389 */ /* 0x000064000004001d */
[----:B01----:R-:W-:Y:S01]  /*41d0*/  ENDCOLLECTIVE ;  /* 0x000000000000791b */ /* 0x003fe20003800000 */
.L_x_38:
[----:B------:R-:W-:-:S04]  /*41e0*/  FADD.FTZ R16, R21, R16 ;  /* 0x0000001015107221 */ /* 0x000fc80000010000 */
[----:B------:R-:W-:Y:S01]  /*41f0*/  IMAD.MOV.U32 R31, RZ, RZ, R16 ;  /* 0x000000ffff1f7224 */ /* 0x000fe200078e0010 */
[----:B------:R-:W-:-:S07]  /*4200*/  MOV R22, R32 ;  /* 0x0000002000167202 */ /* 0x000fce0000000f00 */
[----:B------:R-:W-:Y:S05]  /*4210*/  WARPSYNC.COLLECTIVE R28, `(.L_x_39) ;  /* 0x000000001c087348 */ /* 0x000fea0003c00000 */
[----:B------:R0:W1:Y:S02]  /*4220*/  SHFL.BFLY P2, R32, R31, R30, R29 ;  /* 0x0c00001e1f207389 */ /* 0x000064000004001d */
[----:B01----:R-:W-:Y:S01]  /*4230*/  ENDCOLLECTIVE ;  /* 0x000000000000791b */ /* 0x003fe20003800000 */
.L_x_39:
[----:B------:R-:W-:Y:S01]  /*4240*/  FADD.FTZ R22, R23, R22 ;  /* 0x0000001617167221 */ /* 0x000fe20000010000 */
[----:B------:R-:W-:Y:S06]  /*4250*/  BRA `(.L_x_40) ;  /* 0xffffffe800f47947 */ /* 0x000fec000383ffff */
.L_x_28:
[----:B------:R-:W-:Y:S01]  /*4260*/  HFMA2.MMA R30, -RZ, RZ, 0, 4.76837158203125e-07 ;  /* 0x00000008ff1e7435 */ /* 0x000fe200000001ff */
[----:B------:R-:W-:Y:S01]  /*4270*/  BSSY B1, `(.L_x_41) ;  /* 0x0000007000017945 */ /* 0x000fe20003800000 */
[----:B-1----:R-:W-:Y:S01]  /*4280*/  MOV R31, R16 ;  /* 0x00000010001f7202 */ /* 0x002fe20000000f00 */
[----:B------:R-:W-:Y:S01]  /*4290*/  IMAD.MOV.U32 R29, RZ, RZ, 0x101f ;  /* 0x0000101fff1d7424 */ /* 0x000fe200078e00ff */
[----:B------:R-:W-:-:S07]  /*42a0*/  MOV R28, 0xffff ;  /* 0x0000ffff001c7802 */ /* 0x000fce0000000f00 */
[----:B0-2---:R-:W-:Y:S05]  /*42b0*/  WARPSYNC.COLLECTIVE R28, `(.L_x_42) ;  /* 0x000000001c087348 */ /* 0x005fea0003c00000 */
[----:B------:R1:W3:Y:S02]  /*42c0*/  SHFL.BFLY P2, R32, R31, R30, R29 ;  /* 0x0c00001e1f207389 */ /* 0x0002e4000004001d */
[----:B0123--:R-:W-:Y:S01]  /*42d0*/  ENDCOLLECTIVE ;  /* 0x000000000000791b */ /* 0x00ffe20003800000 */
.L_x_42:
[----:B------:R-:W-:Y:S05]  /*42e0*/  BSYNC B1 ;  /* 0x0000000000017941 */ /* 0x000fea0003800000 */
.L_x_41:
[----:B------:R-:W-:Y:S01]  /*42f0*/  HFMA2.MMA R30, -RZ, RZ, 0, 4.76837158203125e-07 ;  /* 0x00000008ff1e7435 */ /* 0x000fe200000001ff */
[----:B------:R-:W-:Y:S01]  /*4300*/  IMAD.MOV.U32 R31, RZ, RZ, R17 ;  /* 0x000000ffff1f7224 */ /* 0x000fe200078e0011 */
[----:B------:R-:W-:Y:S01]  /*4310*/  MOV R29, 0x101f ;  /* 0x0000101f001d7802 */ /* 0x000fe20000000f00 */
[----:B------:R-:W-:Y:S01]  /*4320*/  IMAD.MOV.U32 R28, RZ, RZ, 0xffff ;  /* 0x0000ffffff1c7424 */ /* 0x000fe200078e00ff */
[----:B------:R-:W-:-:S07]  /*4330*/  MOV R23, R32 ;  /* 0x0000002000177202 */ /* 0x000fce0000000f00 */
[----:B------:R-:W-:Y:S05]  /*4340*/  WARPSYNC.COLLECTIVE R28, `(.L_x_43) ;  /* 0x000000001c087348 */ /* 0x000fea0003c00000 */
[----:B------:R0:W1:Y:S02]  /*4350*/  SHFL.BFLY P2, R32, R31, R30, R29 ;  /* 0x0c00001e1f207389 */ /* 0x000064000004001d */
[----:B01----:R-:W-:Y:S01]  /*4360*/  ENDCOLLECTIVE ;  /* 0x000000000000791b */ /* 0x003fe20003800000 */
.L_x_43:
[----:B------:R-:W-:-:S05]  /*4370*/  FADD.FTZ R23, R23, R16 ;  /* 0x0000001017177221 */ /* 0x000fca0000010000 */
[----:B------:R-:W-:Y:S01]  /*4380*/  MOV R31, R23 ;  /* 0x00000017001f7202 */ /* 0x000fe20000000f00 */
[----:B------:R-:W-:Y:S01]  /*4390*/  IMAD.MOV.U32 R30, RZ, RZ, 0x4 ;  /* 0x00000004ff1e7424 */ /* 0x000fe200078e00ff */
[----:B------:R-:W-:-:S07]  /*43a0*/  MOV R22, R32 ;  /* 0x0000002000167202 */ /* 0x000fce0000000f00 */
[----:B------:R-:W-:Y:S05]  /*43b0*/  WARPSYNC.COLLECTIVE R28, `(.L_x_44) ;  /* 0x000000001c087348 */ /* 0x000fea0003c00000 */
[----:B------:R0:W1:Y:S02]  /*43c0*/  SHFL.BFLY P2, R32, R31, R30, R29 ;  /* 0x0c00001e1f207389 */ /* 0x000064000004001d */
[----:B01----:R-:W-:Y:S01]  /*43d0*/  ENDCOLLECTIVE ;  /* 0x000000000000791b */ /* 0x003fe20003800000 */
.L_x_44:
[----:B------:R-:W-:-:S05]  /*43e0*/  FADD.FTZ R22, R22, R17 ;  /* 0x0000001116167221 */ /* 0x000fca0000010000 */
[----:B------:R-:W-:Y:S02]  /*43f0*/  MOV R31, R22 ;  /* 0x00000016001f7202 */ /* 0x000fe40000000f00 */
[----:B------:R-:W-:-:S07]  /*4400*/  MOV R24, R32 ;  /* 0x0000002000187202 */ /* 0x000fce0000000f00 */
[----:B------:R-:W-:Y:S05]  /*4410*/  WARPSYNC.COLLECTIVE R28, `(.L_x_45) ;  /* 0x000000001c087348 */ /* 0x000fea0003c00000 */
[----:B------:R0:W1:Y:S02]  /*4420*/  SHFL.BFLY P2, R32, R31, R30, R29 ;  /* 0x0c00001e1f207389 */ /* 0x000064000004001d */
[----:B01----:R-:W-:Y:S01]  /*4430*/  ENDCOLLECTIVE ;  /* 0x000000000000791b */ /* 0x003fe20003800000 */
.L_x_45:
[----:B------:R-:W-:Y:S01]  /*4440*/  FADD.FTZ R24, R23, R24 ;  /* 0x0000001817187221 */ /* 0x000fe20000010000 */
[----:B------:R-:W-:-:S04]  /*4450*/  HFMA2.MMA R30, -RZ, RZ, 0, 1.1920928955078125e-07 ;  /* 0x00000002ff1e7435 */ /* 0x000fc800000001ff */
[----:B------:R-:W-:Y:S01]  /*4460*/  MOV R31, R24 ;  /* 0x00000018001f7202 */ /* 0x000fe20000000f00 */
[----:B------:R-:W-:-:S07]  /*4470*/  IMAD.MOV.U32 R25, RZ, RZ, R32 ;  /* 0x000000ffff197224 */ /* 0x000fce00078e0020 */
[----:B------:R-:W-:Y:S05]  /*4480*/  WARPSYNC.COLLECTIVE R28, `(.L_x_46) ;  /* 0x000000001c087348 */ /* 0x000fea0003c00000 */
[----:B------:R0:W1:Y:S02]  /*4490*/  SHFL.BFLY P2, R32, R31, R30, R29 ;  /* 0x0c00001e1f207389 */ /* 0x000064000004001d */
[----:B01----:R-:W-:Y:S01]  /*44a0*/  ENDCOLLECTIVE ;  /* 0x000000000000791b */ /* 0x003fe20003800000 */
.L_x_46:
[----:B------:R-:W-:-:S05]  /*44b0*/  FADD.FTZ R25, R22, R25 ;  /* 0x0000001916197221 */ /* 0x000fca0000010000 */
[----:B------:R-:W-:Y:S01]  /*44c0*/  MOV R31, R25 ;  /* 0x00000019001f7202 */ /* 0x000fe20000000f00 */
[----:B------:R-:W-:-:S07]  /*44d0*/  IMAD.MOV.U32 R27, RZ, RZ, R32 ;  /* 0x000000ffff1b7224 */ /* 0x000fce00078e0020 */
[----:B------:R-:W-:Y:S05]  /*44e0*/  WARPSYNC.COLLECTIVE R28, `(.L_x_47) ;  /* 0x000000001c087348 */ /* 0x000fea0003c00000 */
[----:B------:R0:W1:Y:S02]  /*44f0*/  SHFL.BFLY P2, R32, R31, R30, R29 ;  /* 0x0c00001e1f207389 */ /* 0x000064000004001d */
[----:B01----:R-:W-:Y:S01]  /*4500*/  ENDCOLLECTIVE ;  /* 0x000000000000791b */ /* 0x003fe20003800000 */
.L_x_47:
[----:B------:R-:W-:Y:S01]  /*4510*/  FADD.FTZ R27, R24, R27 ;  /* 0x0000001b181b7221 */ /* 0x000fe20000010000 */
[----:B------:R-:W-:-:S03]  /*4520*/  HFMA2.MMA R30, -RZ, RZ, 0, 5.9604644775390625e-08 ;  /* 0x00000001ff1e7435 */ /* 0x000fc600000001ff */
[----:B------:R-:W-:Y:S01]  /*4530*/  IMAD.MOV.U32 R31, RZ, RZ, R27 ;  /* 0x000000ffff1f7224 */ /* 0x000fe200078e001b */
[----:B------:R-:W-:-:S07]  /*4540*/  MOV R16, R32 ;  /* 0x0000002000107202 */ /* 0x000fce0000000f00 */
[----:B------:R-:W-:Y:S05]  /*4550*/  WARPSYNC.COLLECTIVE R28, `(.L_x_48) ;  /* 0x000000001c087348 */ /* 0x000fea0003c00000 */
[----:B------:R0:W1:Y:S02]  /*4560*/  SHFL.BFLY P2, R32, R31, R30, R29 ;  /* 0x0c00001e1f207389 */ /* 0x000064000004001d */
[----:B01----:R-:W-:Y:S01]  /*4570*/  ENDCOLLECTIVE ;  /* 0x000000000000791b */ /* 0x003fe20003800000 */
.L_x_48:
[----:B------:R-:W-:-:S04]  /*4580*/  FADD.FTZ R16, R25, R16 ;  /* 0x0000001019107221 */ /* 0x000fc80000010000 */
[----:B------:R-:W-:Y:S01]  /*4590*/  IMAD.MOV.U32 R31, RZ, RZ, R16 ;  /* 0x000000ffff1f7224 */ /* 0x000fe200078e0010 */
[----:B------:R-:W-:-:S07]  /*45a0*/  MOV R26, R32 ;  /* 0x00000020001a7202 */ /* 0x000fce0000000f00 */
[----:B------:R-:W-:Y:S05]  /*45b0*/  WARPSYNC.COLLECTIVE R28, `(.L_x_49) ;  /* 0x000000001c087348 */ /* 0x000fea0003c00000 */
[----:B------:R0:W1:Y:S02]  /*45c0*/  SHFL.BFLY P2, R32, R31, R30, R29 ;  /* 0x0c00001e1f207389 */ /* 0x000064000004001d */
[----:B01----:R-:W-:Y:S01]  /*45d0*/  ENDCOLLECTIVE ;  /* 0x000000000000791b */ /* 0x003fe20003800000 */
.L_x_49:
[----:B------:R-:W-:Y:S01]  /*45e0*/  FADD.FTZ R26, R27, R26 ;  /* 0x0000001a1b1a7221 */ /* 0x000fe20000010000 */
[----:B------:R-:W-:Y:S06]  /*45f0*/  BRA `(.L_x_50) ;  /* 0xffffffe800c87947 */ /* 0x000fec000383ffff */
.L_x_29:
        /* <DEDUP_REMOVED lines=8> */
.L_x_52:
[----:B------:R-:W-:Y:S05]  /*4680*/  BSYNC B1 ;  /* 0x0000000000017941 */ /* 0x000fea0003800000 */
.L_x_51:
        /* <DEDUP_REMOVED lines=8> */
.L_x_53:
[----:B------:R-:W-:-:S05]  /*4710*/  FADD.FTZ R23, R23, R16 ;  /* 0x0000001017177221 */ /* 0x000fca0000010000 */
[----:B------:R-:W-:Y:S01]  /*4720*/  MOV R31, R23 ;  /* 0x00000017001f7202 */ /* 0x000fe20000000f00 */
[----:B------:R-:W-:Y:S01]  /*4730*/  IMAD.MOV.U32 R30, RZ, RZ, 0x4 ;  /* 0x00000004ff1e7424 */ /* 0x000fe200078e00ff */
[----:B------:R-:W-:-:S07]  /*4740*/  MOV R22, R32 ;  /* 0x0000002000167202 */ /* 0x000fce0000000f00 */
[----:B------:R-:W-:Y:S05]  /*4750*/  WARPSYNC.COLLECTIVE R28, `(.L_x_54) ;  /* 0x000000001c087348 */ /* 0x000fea0003c00000 */
[----:B------:R0:W1:Y:S02]  /*4760*/  SHFL.BFLY P2, R32, R31, R30, R29 ;  /* 0x0c00001e1f207389 */ /* 0x000064000004001d */
[----:B01----:R-:W-:Y:S01]  /*4770*/  ENDCOLLECTIVE ;  /* 0x000000000000791b */ /* 0x003fe20003800000 */
.L_x_54:
[----:B------:R-:W-:-:S05]  /*4780*/  FADD.FTZ R22, R22, R17 ;  /* 0x0000001116167221 */ /* 0x000fca0000010000 */
[----:B------:R-:W-:Y:S02]  /*4790*/  MOV R31, R22 ;  /* 0x00000016001f7202 */ /* 0x000fe40000000f00 */
[----:B------:R-:W-:-:S07]  /*47a0*/  MOV R24, R32 ;  /* 0x0000002000187202 */ /* 0x000fce0000000f00 */
[----:B------:R-:W-:Y:S05]  /*47b0*/  WARPSYNC.COLLECTIVE R28, `(.L_x_55) ;  /* 0x000000001c087348 */ /* 0x000fea0003c00000 */
[----:B------:R0:W1:Y:S02]  /*47c0*/  SHFL.BFLY P2, R32, R31, R30, R29 ;  /* 0x0c00001e1f207389 */ /* 0x000064000004001d */
[----:B01----:R-:W-:Y:S01]  /*47d0*/  ENDCOLLECTIVE ;  /* 0x000000000000791b */ /* 0x003fe20003800000 */
.L_x_55:
[----:B------:R-:W-:Y:S01]  /*47e0*/  FADD.FTZ R24, R23, R24 ;  /* 0x0000001817187221 */ /* 0x000fe20000010000 */
[----:B------:R-:W-:-:S04]  /*47f0*/  HFMA2.MMA R30, -RZ, RZ, 0, 1.1920928955078125e-07 ;  /* 0x00000002ff1e7435 */ /* 0x000fc800000001ff */
[----:B------:R-:W-:Y:S01]  /*4800*/  MOV R31, R24 ;  /* 0x00000018001f7202 */ /* 0x000fe20000000f00 */
[----:B------:R-:W-:-:S07]  /*4810*/  IMAD.MOV.U32 R25, RZ, RZ, R32 ;  /* 0x000000ffff197224 */ /* 0x000fce00078e0020 */
[----:B------:R-:W-:Y:S05]  /*4820*/  WARPSYNC.COLLECTIVE R28, `(.L_x_56) ;  /* 0x000000001c087348 */ /* 0x000fea0003c00000 */
[----:B------:R0:W1:Y:S02]  /*4830*/  SHFL.BFLY P2, R32, R31, R30, R29 ;  /* 0x0c00001e1f207389 */ /* 0x000064000004001d */
[----:B01----:R-:W-:Y:S01]  /*4840*/  ENDCOLLECTIVE ;  /* 0x000000000000791b */ /* 0x003fe20003800000 */
.L_x_56:
[----:B------:R-:W-:-:S05]  /*4850*/  FADD.FTZ R25, R22, R25 ;  /* 0x0000001916197221 */ /* 0x000fca0000010000 */
[----:B------:R-:W-:Y:S01]  /*4860*/  MOV R31, R25 ;  /* 0x00000019001f7202 */ /* 0x000fe20000000f00 */
[----:B------:R-:W-:-:S07]  /*4870*/  IMAD.MOV.U32 R27, RZ, RZ, R32 ;  /* 0x000000ffff1b7224 */ /* 0x000fce00078e0020 */
[----:B------:R-:W-:Y:S05]  /*4880*/  WARPSYNC.COLLECTIVE R28, `(.L_x_57) ;  /* 0x000000001c087348 */ /* 0x000fea0003c00000 */
[----:B------:R0:W1:Y:S02]  /*4890*/  SHFL.BFLY P2, R32, R31, R30, R29 ;  /* 0x0c00001e1f207389 */ /* 0x000064000004001d */
[----:B01----:R-:W-:Y:S01]  /*48a0*/  ENDCOLLECTIVE ;  /* 0x000000000000791b */ /* 0x003fe20003800000 */
.L_x_57:
[----:B------:R-:W-:Y:S01]  /*48b0*/  FADD.FTZ R27, R24, R27 ;  /* 0x0000001b181b7221 */ /* 0x000fe20000010000 */
[----:B------:R-:W-:-:S03]  /*48c0*/  HFMA2.MMA R30, -RZ, RZ, 0, 5.9604644775390625e-08 ;  /* 0x00000001ff1e7435 */ /* 0x000fc600000001ff */
[----:B------:R-:W-:Y:S01]  /*48d0*/  IMAD.MOV.U32 R31, RZ, RZ, R27 ;  /* 0x000000ffff1f7224 */ /* 0x000fe200078e001b */
[----:B------:R-:W-:-:S07]  /*48e0*/  MOV R16, R32 ;  /* 0x0000002000107202 */ /* 0x000fce0000000f00 */
[----:B------:R-:W-:Y:S05]  /*48f0*/  WARPSYNC.COLLECTIVE R28, `(.L_x_58) ;  /* 0x000000001c087348 */ /* 0x000fea0003c00000 */
[----:B------:R0:W1:Y:S02]  /*4900*/  SHFL.BFLY P2, R32, R31, R30, R29 ;  /* 0x0c00001e1f207389 */ /* 0x000064000004001d */
[----:B01----:R-:W-:Y:S01]  /*4910*/  ENDCOLLECTIVE ;  /* 0x000000000000791b */ /* 0x003fe20003800000 */
.L_x_58:
[----:B------:R-:W-:-:S04]  /*4920*/  FADD.FTZ R16, R25, R16 ;  /* 0x0000001019107221 */ /* 0x000fc80000010000 */
[----:B------:R-:W-:Y:S01]  /*4930*/  IMAD.MOV.U32 R31, RZ, RZ, R16 ;  /* 0x000000ffff1f7224 */ /* 0x000fe200078e0010 */
[----:B------:R-:W-:-:S07]  /*4940*/  MOV R26, R32 ;  /* 0x00000020001a7202 */ /* 0x000fce0000000f00 */
[----:B------:R-:W-:Y:S05]  /*4950*/  WARPSYNC.COLLECTIVE R28, `(.L_x_59) ;  /* 0x000000001c087348 */ /* 0x000fea0003c00000 */
[----:B------:R0:W1:Y:S02]  /*4960*/  SHFL.BFLY P2, R32, R31, R30, R29 ;  /* 0x0c00001e1f207389 */ /* 0x000064000004001d */
[----:B01----:R-:W-:Y:S01]  /*4970*/  ENDCOLLECTIVE ;  /* 0x000000000000791b */ /* 0x003fe20003800000 */
.L_x_59:
[----:B------:R-:W-:Y:S01]  /*4980*/  FADD.FTZ R26, R27, R26 ;  /* 0x0000001a1b1a7221 */ /* 0x000fe20000010000 */
[----:B------:R-:W-:Y:S06]  /*4990*/  BRA `(.L_x_60) ;  /* 0xffffffe800847947 */ /* 0x000fec000383ffff */
.L_x_30:
[----:B------:R-:W-:Y:S01]  /*49a0*/  BSSY B0, `(.L_x_61) ;  /* 0x0000008000007945 */ /* 0x000fe20003800000 */
[----:B-1----:R-:W-:Y:S01]  /*49b0*/  MOV R31, R18 ;  /* 0x00000012001f7202 */ /* 0x002fe20000000f00 */
[----:B------:R-:W-:Y:S01]  /*49c0*/  IMAD.MOV.U32 R29, RZ, RZ, 0x101f ;  /* 0x0000101fff1d7424 */ /* 0x000fe200078e00ff */
[----:B------:R-:W-:Y:S02]  /*49d0*/  MOV R30, 0x8 ;  /* 0x00000008001e7802 */ /* 0x000fe40000000f00 */
[----:B------:R-:W-:-:S07]  /*49e0*/  MOV R28, 0xffff ;  /* 0x0000ffff001c7802 */ /* 0x000fce0000000f00 */
[----:B0-2---:R-:W-:Y:S05]  /*49f0*/  WARPSYNC.COLLECTIVE R28, `(.L_x_62) ;  /* 0x000000001c087348 */ /* 0x005fea0003c00000 */
[----:B------:R1:W3:Y:S02]  /*4a00*/  SHFL.BFLY P2, R32, R31, R30, R29 ;  /* 0x0c00001e1f207389 */ /* 0x0002e4000004001d */
[----:B0123--:R-:W-:Y:S01]  /*4a10*/  ENDCOLLECTIVE ;  /* 0x000000000000791b */ /* 0x00ffe20003800000 */
.L_x_62:
[----:B------:R-:W-:Y:S05]  /*4a20*/  BSYNC B0 ;  /* 0x0000000000007941 */ /* 0x000fea0003800000 */
.L_x_61:
[----:B------:R-:W-:Y:S01]  /*4a30*/  HFMA2.MMA R30, -RZ, RZ, 0, 4.76837158203125e-07 ;  /* 0x00000008ff1e7435 */ /* 0x000fe200000001ff */
[----:B------:R-:W-:Y:S01]  /*4a40*/  IMAD.MOV.U32 R31, RZ, RZ, R17 ;  /* 0x000000ffff1f7224 */ /* 0x000fe200078e0011 */
[----:B------:R-:W-:Y:S01]  /*4a50*/  MOV R29, 0x101f ;  /* 0x0000101f001d7802 */ /* 0x000fe20000000f00 */
[----:B------:R-:W-:Y:S01]  /*4a60*/  IMAD.MOV.U32 R28, RZ, RZ, 0xffff ;  /* 0x0000ffffff1c7424 */ /* 0x000fe200078e00ff */
[----:B------:R-:W-:Y:S01]  /*4a70*/  MOV R19, R32 ;  /* 0x0000002000137202 */ /* 0x000fe20000000f00 */
[----:B------:R-:W-:Y:S01]  /*4a80*/  @!P0 VIADD R21, R16, 0x14 ;  /* 0x0000001410158836 */ /* 0x000fe20000000000 */
[----:B------:R-:W-:Y:S01]  /*4a90*/  @!P0 SHF.L.U32 R22, R11, 0x1, RZ ;  /* 0x000000010b168819 */ /* 0x000fe200000006ff */
[----:B------:R-:W-:-:S07]  /*4aa0*/  IMAD.MOV.U32 R34, RZ, RZ, RZ ;  /* 0x000000ffff227224 */ /* 0x000fce00078e00ff */
[----:B------:R-:W-:Y:S05]  /*4ab0*/  WARPSYNC.COLLECTIVE R28, `(.L_x_63) ;  /* 0x000000001c087348 */ /* 0x000fea0003c00000 */
[----:B------:R0:W1:Y:S02]  /*4ac0*/  SHFL.BFLY P2, R32, R31, R30, R29 ;  /* 0x0c00001e1f207389 */ /* 0x000064000004001d */
[----:B01----:R-:W-:Y:S01]  /*4ad0*/  ENDCOLLECTIVE ;  /* 0x000000000000791b */ /* 0x003fe20003800000 */
.L_x_63:
[----:B------:R-:W-:Y:S01]  /*4ae0*/  FADD.FTZ R19, R19, R18 ;  /* 0x0000001213137221 */ /* 0x000fe20000010000 */
[----:B------:R-:W-:Y:S01]  /*4af0*/  @!P0 LEA R24, R11, UR4, 0x7 ;  /* 0x000000040b188c11 */ /* 0x000fe2000f8e38ff */
[----:B------:R-:W-:Y:S01]  /*4b00*/  HFMA2.MMA R36, -RZ, RZ, 0, 0 ;  /* 0x00000000ff247435 */ /* 0x000fe200000001ff */
[----:B------:R-:W-:Y:S01]  /*4b10*/  @!P0 LOP3.LUT R21, R21, R22, RZ, 0x3c, !PT ;  /* 0x0000001615158212 */ /* 0x000fe200078e3cff */
[----:B------:R-:W-:Y:S01]  /*4b20*/  HFMA2.MMA R25, -RZ, RZ, 0, 0 ;  /* 0x00000000ff197435 */ /* 0x000fe200000001ff */
[----:B------:R-:W-:Y:S02]  /*4b30*/  @!P0 SHF.L.U32 R26, R11, 0x1, RZ ;  /* 0x000000010b1a8819 */ /* 0x000fe400000006ff */
[----:B------:R-:W-:Y:S02]  /*4b40*/  @!P0 LEA R21, R21, R24, 0x2 ;  /* 0x0000001815158211 */ /* 0x000fe400078e10ff */
[----:B------:R-:W-:-:S03]  /*4b50*/  IADD3 R43, R16, R9, RZ ;  /* 0x00000009102b7210 */ /* 0x000fc60007ffe0ff */
[----:B------:R0:W1:Y:S01]  /*4b60*/  @!P0 LDS R22, [R21] ;  /* 0x0000000015168984 */ /* 0x0000620000000800 */
[----:B------:R-:W-:Y:S01]  /*4b70*/  MOV R31, R19 ;  /* 0x00000013001f7202 */ /* 0x000fe20000000f00 */
[----:B------:R-:W-:Y:S02]  /*4b80*/  IMAD.MOV.U32 R30, RZ, RZ, 0x4 ;  /* 0x00000004ff1e7424 */ /* 0x000fe400078e00ff */
[----:B------:R0:W2:Y:S01]  /*4b90*/  @!P0 LDS R23, [R21+0x500] ;  /* 0x0005000015178984 */ /* 0x0000a20000000800 */
[----:B------:R-:W-:-:S07]  /*4ba0*/  FADD.FTZ R18, R32, R17 ;  /* 0x0000001120127221 */ /* 0x000fce0000010000 */
[----:B012---:R-:W-:Y:S05]  /*4bb0*/  WARPSYNC.COLLECTIVE R28, `(.L_x_64) ;  /* 0x000000001c087348 */ /* 0x007fea0003c00000 */
[----:B------:R3:W4:Y:S02]  /*4bc0*/  SHFL.BFLY P2, R32, R31, R30, R29 ;  /* 0x0c00001e1f207389 */ /* 0x000724000004001d */
[----:B01234-:R-:W-:Y:S01]  /*4bd0*/  ENDCOLLECTIVE ;  /* 0x000000000000791b */ /* 0x01ffe20003800000 */
.L_x_64:
[----:B------:R-:W-:Y:S02]  /*4be0*/  MOV R31, R18 ;  /* 0x00000012001f7202 */ /* 0x000fe40000000f00 */
[----:B------:R-:W-:-:S07]  /*4bf0*/  MOV R20, R32 ;  /* 0x0000002000147202 */ /* 0x000fce0000000f00 */
[----:B------:R-:W-:Y:S05]  /*4c00*/  WARPSYNC.COLLECTIVE R28, `(.L_x_65) ;  /* 0x000000001c087348 */ /* 0x000fea0003c00000 */
[----:B------:R0:W1:Y:S02]  /*4c10*/  SHFL.BFLY P2, R32, R31, R30, R29 ;  /* 0x0c00001e1f207389 */ /* 0x000064000004001d */
[----:B01----:R-:W-:Y:S01]  /*4c20*/  ENDCOLLECTIVE ;  /* 0x000000000000791b */ /* 0x003fe20003800000 */
.L_x_65:
[----:B------:R-:W-:Y:S01]  /*4c30*/  @!P0 MOV R34, R22 ;  /* 0x0000001600228202 */ /* 0x000fe20000000f00 */
[----:B------:R-:W-:Y:S01]  /*4c40*/  FADD.FTZ R20, R19, R20 ;  /* 0x0000001413147221 */ /* 0x000fe20000010000 */
[----:B------:R-:W-:Y:S01]  /*4c50*/  @!P0 IMAD.MOV.U32 R36, RZ, RZ, R23 ;  /* 0x000000ffff248224 */ /* 0x000fe200078e0017 */
[----:B------:R-:W-:-:S04]  /*4c60*/  @!P0 IADD3 R23, R16, 0x28, RZ ;  /* 0x0000002810178810 */ /* 0x000fc80007ffe0ff */
[----:B------:R-:W-:Y:S01]  /*4c70*/  @!P0 LOP3.LUT R23, R23, R26, RZ, 0x3c, !PT ;  /* 0x0000001a17178212 */ /* 0x000fe200078e3cff */
[----:B------:R-:W-:Y:S01]  /*4c80*/  IMAD.MOV.U32 R26, RZ, RZ, RZ ;  /* 0x000000ffff1a7224 */ /* 0x000fe200078e00ff */
[----:B------:R-:W-:Y:S01]  /*4c90*/  MOV R31, R20 ;  /* 0x00000014001f7202 */ /* 0x000fe20000000f00 */
[----:B------:R-:W-:Y:S02]  /*4ca0*/  IMAD.MOV.U32 R30, RZ, RZ, 0x2 ;  /* 0x00000002ff1e7424 */ /* 0x000fe400078e00ff */
[----:B------:R-:W-:-:S07]  /*4cb0*/  FADD.FTZ R17, R18, R32 ;  /* 0x0000002012117221 */ /* 0x000fce0000010000 */
[----:B------:R-:W-:Y:S05]  /*4cc0*/  WARPSYNC.COLLECTIVE R28, `(.L_x_66) ;  /* 0x000000001c087348 */ /* 0x000fea0003c00000 */
[----:B------:R0:W1:Y:S02]  /*4cd0*/  SHFL.BFLY P2, R32, R31, R30, R29 ;  /* 0x0c00001e1f207389 */ /* 0x000064000004001d */
[----:B01----:R-:W-:Y:S01]  /*4ce0*/  ENDCOLLECTIVE ;  /* 0x000000000000791b */ /* 0x003fe20003800000 */
.L_x_66:
[----:B------:R-:W-:Y:S02]  /*4cf0*/  MOV R31, R17 ;  /* 0x00000011001f7202 */ /* 0x000fe40000000f00 */
[----:B------:R-:W-:-:S07]  /*4d00*/  MOV R19, R32 ;  /* 0x0000002000137202 */ /* 0x000fce0000000f00 */
[----:B------:R-:W-:Y:S05]  /*4d10*/  WARPSYNC.COLLECTIVE R28, `(.L_x_67) ;  /* 0x000000001c087348 */ /* 0x000fea0003c00000 */
[----:B------:R0:W1:Y:S02]  /*4d20*/  SHFL.BFLY P2, R32, R31, R30, R29 ;  /* 0x0c00001e1f207389 */ /* 0x000064000004001d */
[----:B01----:R-:W-:Y:S01]  /*4d30*/  ENDCOLLECTIVE ;  /* 0x000000000000791b */ /* 0x003fe20003800000 */
.L_x_67:
[----:B------:R-:W-:Y:S01]  /*4d40*/  FADD.FTZ R19, R20, R19 ;  /* 0x0000001314137221 */ /* 0x000fe20000010000 */
[----:B------:R-:W-:-:S04]  /*4d50*/  HFMA2.MMA R30, -RZ, RZ, 0, 5.9604644775390625e-08 ;  /* 0x00000001ff1e7435 */ /* 0x000fc800000001ff */
[----:B------:R-:W-:Y:S01]  /*4d60*/  MOV R31, R19 ;  /* 0x00000013001f7202 */ /* 0x000fe20000000f00 */
[----:B------:R-:W-:-:S07]  /*4d70*/  FADD.FTZ R18, R17, R32 ;  /* 0x0000002011127221 */ /* 0x000fce0000010000 */
[----:B------:R-:W-:Y:S05]  /*4d80*/  WARPSYNC.COLLECTIVE R28, `(.L_x_68) ;  /* 0x000000001c087348 */ /* 0x000fea0003c00000 */
[----:B------:R0:W1:Y:S02]  /*4d90*/  SHFL.BFLY P2, R32, R31, R30, R29 ;  /* 0x0c00001e1f207389 */ /* 0x000064000004001d */
[----:B01----:R-:W-:Y:S01]  /*4da0*/  ENDCOLLECTIVE ;  /* 0x000000000000791b */ /* 0x003fe20003800000 */
.L_x_68:
[----:B------:R-:W-:Y:S01]  /*4db0*/  MOV R31, R18 ;  /* 0x00000012001f7202 */ /* 0x000fe20000000f00 */
[----:B------:R-:W-:-:S07]  /*4dc0*/  IMAD.MOV.U32 R20, RZ, RZ, R32 ;  /* 0x000000ffff147224 */ /* 0x000fce00078e0020 */
[----:B------:R-:W-:Y:S05]  /*4dd0*/  WARPSYNC.COLLECTIVE R28, `(.L_x_69) ;  /* 0x000000001c087348 */ /* 0x000fea0003c00000 */
[----:B------:R0:W1:Y:S02]  /*4de0*/  SHFL.BFLY P2, R32, R31, R30, R29 ;  /* 0x0c00001e1f207389 */ /* 0x000064000004001d */
[----:B01----:R-:W-:Y:S01]  /*4df0*/  ENDCOLLECTIVE ;  /* 0x000000000000791b */ /* 0x003fe20003800000 */
.L_x_69:
[----:B------:R-:W-:Y:S01]  /*4e00*/  FADD.FTZ R19, R19, R20 ;  /* 0x0000001413137221 */ /* 0x000fe20000010000 */
[----:B------:R-:W-:Y:S01]  /*4e10*/  HFMA2.MMA R30, -RZ, RZ, 0, 4.76837158203125e-07 ;  /* 0x00000008ff1e7435 */ /* 0x000fe200000001ff */
[----:B------:R-:W-:Y:S01]  /*4e20*/  IMAD.MOV.U32 R31, RZ, RZ, R34 ;  /* 0x000000ffff1f7224 */ /* 0x000fe200078e0022 */
[----:B------:R-:W-:-:S09]  /*4e30*/  MOV R17, R32 ;  /* 0x0000002000117202 */ /* 0x000fd20000000f00 */
[----:B------:R-:W-:Y:S05]  /*4e40*/  WARPSYNC.COLLECTIVE R28, `(.L_x_70) ;  /* 0x000000001c087348 */ /* 0x000fea0003c00000 */
[----:B------:R0:W1:Y:S02]  /*4e50*/  SHFL.BFLY P2, R32, R31, R30, R29 ;  /* 0x0c00001e1f207389 */ /* 0x000064000004001d */
[----:B01----:R-:W-:Y:S01]  /*4e60*/  ENDCOLLECTIVE ;  /* 0x000000000000791b */ /* 0x003fe20003800000 */
.L_x_70:
[----:B------:R-:W-:Y:S01]  /*4e70*/  FADD.FTZ R46, R18, R17 ;  /* 0x00000011122e7221 */ /* 0x000fe20000010000 */
[----:B------:R-:W-:Y:S01]  /*4e80*/  IMAD.MOV.U32 R31, RZ, RZ, R36 ;  /* 0x000000ffff1f7224 */ /* 0x000fe200078e0024 */
[----:B------:R-:W-:-:S07]  /*4e90*/  MOV R33, R32 ;  /* 0x0000002000217202 */ /* 0x000fce0000000f00 */
[----:B------:R-:W-:Y:S05]  /*4ea0*/  WARPSYNC.COLLECTIVE R28, `(.L_x_71) ;  /* 0x000000001c087348 */ /* 0x000fea0003c00000 */
[----:B------:R0:W1:Y:S02]  /*4eb0*/  SHFL.BFLY P2, R32, R31, R30, R29 ;  /* 0x0c00001e1f207389 */ /* 0x000064000004001d */
[----:B01----:R-:W-:Y:S01]  /*4ec0*/  ENDCOLLECTIVE ;  /* 0x000000000000791b */ /* 0x003fe20003800000 */
.L_x_71:
[----:B------:R-:W-:Y:S01]  /*4ed0*/  FADD.FTZ R33, R33, R34 ;  /* 0x0000002221217221 */ /* 0x000fe20000010000 */
[----:B------:R-:W-:-:S03]  /*4ee0*/  HFMA2.MMA R30, -RZ, RZ, 0, 2.384185791015625e-07 ;  /* 0x00000004ff1e7435 */ /* 0x000fc600000001ff */
[----:B------:R-:W-:Y:S01]  /*4ef0*/  IMAD.MOV.U32 R31, RZ, RZ, R33 ;  /* 0x000000ffff1f7224 */ /* 0x000fe200078e0021 */
[----:B------:R-:W-:-:S07]  /*4f00*/  MOV R35, R32 ;  /* 0x0000002000237202 */ /* 0x000fce0000000f00 */
[----:B------:R-:W-:Y:S05]  /*4f10*/  WARPSYNC.COLLECTIVE R28, `(.L_x_72) ;  /* 0x000000001c087348 */ /* 0x000fea0003c00000 */
[----:B------:R0:W1:Y:S02]  /*4f20*/  SHFL.BFLY P2, R32, R31, R30, R29 ;  /* 0x0c00001e1f207389 */ /* 0x000064000004001d */
[----:B01----:R-:W-:Y:S01]  /*4f30*/  ENDCOLLECTIVE ;  /* 0x000000000000791b */ /* 0x003fe20003800000 */
.L_x_72:
[----:B------:R-:W-:-:S04]  /*4f40*/  FADD.FTZ R35, R35, R36 ;  /* 0x0000002423237221 */ /* 0x000fc80000010000 */
[----:B------:R-:W-:Y:S01]  /*4f50*/  IMAD.MOV.U32 R31, RZ, RZ, R35 ;  /* 0x000000ffff1f7224 */ /* 0x000fe200078e0023 */
[----:B------:R-:W-:-:S07]  /*4f60*/  MOV R22, R32 ;  /* 0x0000002000167202 */ /* 0x000fce0000000f00 */
[----:B------:R-:W-:Y:S05]  /*4f70*/  WARPSYNC.COLLECTIVE R28, `(.L_x_73) ;  /* 0x000000001c087348 */ /* 0x000fea0003c00000 */
[----:B------:R0:W1:Y:S02]  /*4f80*/  SHFL.BFLY P2, R32, R31, R30, R29 ;  /* 0x0c00001e1f207389 */ /* 0x000064000004001d */
[----:B01----:R-:W-:Y:S01]  /*4f90*/  ENDCOLLECTIVE ;  /* 0x000000000000791b */ /* 0x003fe20003800000 */
.L_x_73:
[----:B------:R-:W-:Y:S01]  /*4fa0*/  FADD.FTZ R37, R33, R22 ;  /* 0x0000001621257221 */ /* 0x000fe20000010000 */
[----:B------:R-:W-:-:S04]  /*4fb0*/  HFMA2.MMA R30, -RZ, RZ, 0, 1.1920928955078125e-07 ;  /* 0x00000002ff1e7435 */ /* 0x000fc800000001ff */
[----:B------:R-:W-:Y:S02]  /*4fc0*/  MOV R31, R37 ;  /* 0x00000025001f7202 */ /* 0x000fe40000000f00 */
[----:B------:R-:W-:Y:S02]  /*4fd0*/  MOV R38, R32 ;  /* 0x0000002000267202 */ /* 0x000fe40000000f00 */
[----:B------:R-:W-:-:S03]  /*4fe0*/  @!P0 LEA R32, R11, UR4, 0x7 ;  /* 0x000000040b208c11 */ /* 0x000fc6000f8e38ff */
[----:B------:R-:W-:Y:S02]  /*4ff0*/  FADD.FTZ R38, R35, R38 ;  /* 0x0000002623267221 */ /* 0x000fe40000010000 */
[----:B------:R-:W-:-:S07]  /*5000*/  @!P0 IMAD R24, R23, 0x4, R32 ;  /* 0x0000000417188824 */ /* 0x000fce00078e0220 */
[----:B------:R-:W-:Y:S05]  /*5010*/  WARPSYNC.COLLECTIVE R28, `(.L_x_74) ;  /* 0x000000001c087348 */ /* 0x000fea0003c00000 */
[----:B------:R0:W1:Y:S02]  /*5020*/  SHFL.BFLY P2, R32, R31, R30, R29 ;  /* 0x0c00001e1f207389 */ /* 0x000064000004001d */
[----:B01----:R-:W-:Y:S01]  /*5030*/  ENDCOLLECTIVE ;  /* 0x000000000000791b */ /* 0x003fe20003800000 */
.L_x_74:
[----:B------:R-:W-:Y:S01]  /*5040*/  IMAD.MOV.U32 R23, RZ, RZ, RZ ;  /* 0x000000ffff177224 */ /* 0x000fe200078e00ff */
[----:B------:R0:W1:Y:S04]  /*5050*/  @!P0 LDS R27, [R24] ;  /* 0x00000000181b8984 */ /* 0x0000680000000800 */
[----:B------:R0:W2:Y:S01]  /*5060*/  @!P0 LDS R39, [R24+0x500] ;  /* 0x0005000018278984 */ /* 0x0000a20000000800 */
[----:B------:R-:W-:Y:S01]  /*5070*/  MOV R31, R38 ;  /* 0x00000026001f7202 */ /* 0x000fe20000000f00 */
[----:B------:R-:W-:-:S07]  /*5080*/  IMAD.MOV.U32 R22, RZ, RZ, R32 ;  /* 0x000000ffff167224 */ /* 0x000fce00078e0020 */
[----:B012---:R-:W-:Y:S05]  /*5090*/  WARPSYNC.COLLECTIVE R28, `(.L_x_75) ;  /* 0x000000001c087348 */ /* 0x007fea0003c00000 */
[----:B------:R3:W4:Y:S02]  /*50a0*/  SHFL.BFLY P2, R32, R31, R30, R29 ;  /* 0x0c00001e1f207389 */ /* 0x000724000004001d */
[----:B01234-:R-:W-:Y:S01]  /*50b0*/  ENDCOLLECTIVE ;  /* 0x000000000000791b */ /* 0x01ffe20003800000 */
.L_x_75:
[----:B------:R-:W-:Y:S01]  /*50c0*/  FADD.FTZ R37, R37, R22 ;  /* 0x0000001625257221 */ /* 0x000fe20000010000 */
[----:B------:R-:W-:-:S04]  /*50d0*/  HFMA2.MMA R30, -RZ, RZ, 0, 5.9604644775390625e-08 ;  /* 0x00000001ff1e7435 */ /* 0x000fc800000001ff */
[----:B------:R-:W-:Y:S02]  /*50e0*/  MOV R31, R37 ;  /* 0x00000025001f7202 */ /* 0x000fe40000000f00 */
[----:B------:R-:W-:Y:S01]  /*50f0*/  @!P0 MOV R26, R27 ;  /* 0x0000001b001a8202 */ /* 0x000fe20000000f00 */
[----:B------:R-:W-:Y:S01]  /*5100*/  @!P0 IMAD.MOV.U32 R25, RZ, RZ, R39 ;  /* 0x000000ffff198224 */ /* 0x000fe200078e0027 */
[----:B------:R-:W-:-:S07]  /*5110*/  MOV R21, R32 ;  /* 0x0000002000157202 */ /* 0x000fce0000000f00 */
[----:B------:R-:W-:Y:S05]  /*5120*/  WARPSYNC.COLLECTIVE R28, `(.L_x_76) ;  /* 0x000000001c087348 */ /* 0x000fea0003c00000 */
[----:B------:R0:W1:Y:S02]  /*5130*/  SHFL.BFLY P2, R32, R31, R30, R29 ;  /* 0x0c00001e1f207389 */ /* 0x000064000004001d */
[----:B01----:R-:W-:Y:S01]  /*5140*/  ENDCOLLECTIVE ;  /* 0x000000000000791b */ /* 0x003fe20003800000 */
.L_x_76:
[----:B------:R-:W-:Y:S01]  /*5150*/  FADD.FTZ R38, R38, R21 ;  /* 0x0000001526267221 */ /* 0x000fe20000010000 */
[----:B------:R-:W-:-:S04]  /*5160*/  HFMA2.MMA R21, -RZ, RZ, 0, 0 ;  /* 0x00000000ff157435 */ /* 0x000fc800000001ff */
[----:B------:R-:W-:Y:S01]  /*5170*/  MOV R31, R38 ;  /* 0x00000026001f7202 */ /* 0x000fe20000000f00 */
[----:B------:R-:W-:-:S07]  /*5180*/  IMAD.MOV.U32 R36, RZ, RZ, R32 ;  /* 0x000000ffff247224 */ /* 0x000fce00078e0020 */
[----:B------:R-:W-:Y:S05]  /*5190*/  WARPSYNC.COLLECTIVE R28, `(.L_x_77) ;  /* 0x000000001c087348 */ /* 0x000fea0003c00000 */
[----:B------:R0:W1:Y:S02]  /*51a0*/  SHFL.BFLY P2, R32, R31, R30, R29 ;  /* 0x0c00001e1f207389 */ /* 0x000064000004001d */
[----:B01----:R-:W-:Y:S01]  /*51b0*/  ENDCOLLECTIVE ;  /* 0x000000000000791b */ /* 0x003fe20003800000 */
.L_x_77:
[----:B------:R-:W-:Y:S01]  /*51c0*/  FADD.FTZ R36, R37, R36 ;  /* 0x0000002425247221 */ /* 0x000fe20000010000 */
[----:B------:R-:W-:Y:S01]  /*51d0*/  HFMA2.MMA R30, -RZ, RZ, 0, 4.76837158203125e-07 ;  /* 0x00000008ff1e7435 */ /* 0x000fe200000001ff */
[----:B------:R-:W-:Y:S01]  /*51e0*/  IMAD.MOV.U32 R31, RZ, RZ, R26 ;  /* 0x000000ffff1f7224 */ /* 0x000fe200078e001a */
[----:B------:R-:W-:-:S09]  /*51f0*/  MOV R35, R32 ;  /* 0x0000002000237202 */ /* 0x000fd20000000f00 */
[----:B------:R-:W-:Y:S05]  /*5200*/  WARPSYNC.COLLECTIVE R28, `(.L_x_78) ;  /* 0x000000001c087348 */ /* 0x000fea0003c00000 */
[----:B------:R0:W1:Y:S02]  /*5210*/  SHFL.BFLY P2, R32, R31, R30, R29 ;  /* 0x0c00001e1f207389 */ /* 0x000064000004001d */
[----:B01----:R-:W-:Y:S01]  /*5220*/  ENDCOLLECTIVE ;  /* 0x000000000000791b */ /* 0x003fe20003800000 */
.L_x_78:
[----:B------:R-:W-:Y:S01]  /*5230*/  FADD.FTZ R35, R38, R35 ;  /* 0x0000002326237221 */ /* 0x000fe20000010000 */
[----:B------:R-:W-:Y:S01]  /*5240*/  IMAD.MOV.U32 R31, RZ, RZ, R25 ;  /* 0x000000ffff1f7224 */ /* 0x000fe200078e0019 */
[----:B------:R-:W-:-:S07]  /*5250*/  MOV R27, R32 ;  /* 0x00000020001b7202 */ /* 0x000fce0000000f00 */
[----:B------:R-:W-:Y:S05]  /*5260*/  WARPSYNC.COLLECTIVE R28, `(.L_x_79) ;  /* 0x000000001c087348 */ /* 0x000fea0003c00000 */
[----:B------:R0:W1:Y:S02]  /*5270*/  SHFL.BFLY P2, R32, R31, R30, R29 ;  /* 0x0c00001e1f207389 */ /* 0x000064000004001d */
[----:B01----:R-:W-:Y:S01]  /*5280*/  ENDCOLLECTIVE ;  /* 0x000000000000791b */ /* 0x003fe20003800000 */
.L_x_79:
[----:B------:R-:W-:Y:S01]  /*5290*/  FADD.FTZ R27, R27, R26 ;  /* 0x0000001a1b1b7221 */ /* 0x000fe20000010000 */
[----:B------:R-:W-:Y:S01]  /*52a0*/  @!P0 SHF.L.U32 R26, R11, 0x1, RZ ;  /* 0x000000010b1a8819 */ /* 0x000fe200000006ff */
[----:B------:R-:W-:Y:S02]  /*52b0*/  HFMA2.MMA R30, -RZ, RZ, 0, 2.384185791015625e-07 ;  /* 0x00000004ff1e7435 */ /* 0x000fe400000001ff */
[----:B------:R-:W-:Y:S01]  /*52c0*/  IMAD.MOV.U32 R31, RZ, RZ, R27 ;  /* 0x000000ffff1f7224 */ /* 0x000fe200078e001b */
[----:B------:R-:W-:-:S08]  /*52d0*/  MOV R40, R32 ;  /* 0x0000002000287202 */ /* 0x000fd00000000f00 */
[----:B------:R-:W-:Y:S05]  /*52e0*/  WARPSYNC.COLLECTIVE R28, `(.L_x_80) ;  /* 0x000000001c087348 */ /* 0x000fea0003c00000 */
[----:B------:R0:W1:Y:S02]  /*52f0*/  SHFL.BFLY P2, R32, R31, R30, R29 ;  /* 0x0c00001e1f207389 */ /* 0x000064000004001d */
[----:B01----:R-:W-:Y:S01]  /*5300*/  ENDCOLLECTIVE ;  /* 0x000000000000791b */ /* 0x003fe20003800000 */
.L_x_80:
[----:B------:R-:W-:Y:S01]  /*5310*/  FADD.FTZ R34, R40, R25 ;  /* 0x0000001928227221 */ /* 0x000fe20000010000 */
[----:B------:R-:W-:-:S04]  /*5320*/  @!P0 IADD3 R25, R16, 0x3c, RZ ;  /* 0x0000003c10198810 */ /* 0x000fc80007ffe0ff */
[----:B------:R-:W-:Y:S01]  /*5330*/  @!P0 LOP3.LUT R25, R25, R26, RZ, 0x3c, !PT ;  /* 0x0000001a19198212 */ /* 0x000fe200078e3cff */
[----:B------:R-:W-:Y:S01]  /*5340*/  IMAD.MOV.U32 R31, RZ, RZ, R34 ;  /* 0x000000ffff1f7224 */ /* 0x000fe200078e0022 */
[----:B------:R-:W-:-:S07]  /*5350*/  MOV R40, R32 ;  /* 0x0000002000287202 */ /* 0x000fce0000000f00 */
[----:B------:R-:W-:Y:S05]  /*5360*/  WARPSYNC.COLLECTIVE R28, `(.L_x_81) ;  /* 0x000000001c087348 */ /* 0x000fea0003c00000 */
[----:B------:R0:W1:Y:S02]  /*5370*/  SHFL.BFLY P2, R32, R31, R30, R29 ;  /* 0x0c00001e1f207389 */ /* 0x000064000004001d */
[----:B01----:R-:W-:Y:S01]  /*5380*/  ENDCOLLECTIVE ;  /* 0x000000000000791b */ /* 0x003fe20003800000 */
.L_x_81:
        /* <DEDUP_REMOVED lines=10> */
.L_x_82:
[----:B------:R0:W1:Y:S04]  /*5430*/  @!P0 LDS R24, [R41] ;  /* 0x0000000029188984 */ /* 0x0000680000000800 */
[----:B------:R0:W2:Y:S01]  /*5440*/  @!P0 LDS R22, [R41+0x500] ;  /* 0x0005000029168984 */ /* 0x0000a20000000800 */
[----:B------:R-:W-:Y:S01]  /*5450*/  MOV R31, R39 ;  /* 0x00000027001f7202 */ /* 0x000fe20000000f00 */
[----:B------:R-:W-:-:S07]  /*5460*/  IMAD.MOV.U32 R25, RZ, RZ, R32 ;  /* 0x000000ffff197224 */ /* 0x000fce00078e0020 */
[----:B012---:R-:W-:Y:S05]  /*5470*/  WARPSYNC.COLLECTIVE R28, `(.L_x_83) ;  /* 0x000000001c087348 */ /* 0x007fea0003c00000 */
[----:B------:R3:W4:Y:S02]  /*5480*/  SHFL.BFLY P2, R32, R31, R30, R29 ;  /* 0x0c00001e1f207389 */ /* 0x000724000004001d */
[----:B01234-:R-:W-:Y:S01]  /*5490*/  ENDCOLLECTIVE ;  /* 0x000000000000791b */ /* 0x01ffe20003800000 */
.L_x_83:
[----:B------:R-:W-:-:S04]  /*54a0*/  FADD.FTZ R40, R40, R25 ;  /* 0x0000001928287221 */ /* 0x000fc80000010000 */
[----:B------:R-:W-:Y:S01]  /*54b0*/  IMAD.MOV.U32 R31, RZ, RZ, R40 ;  /* 0x000000ffff1f7224 */ /* 0x000fe200078e0028 */
[----:B------:R-:W-:Y:S02]  /*54c0*/  MOV R30, 0x1 ;  /* 0x00000001001e7802 */ /* 0x000fe40000000f00 */
[----:B------:R-:W-:Y:S02]  /*54d0*/  @!P0 MOV R23, R24 ;  /* 0x0000001800178202 */ /* 0x000fe40000000f00 */
[----:B------:R-:W-:Y:S02]  /*54e0*/  @!P0 MOV R21, R22 ;  /* 0x0000001600158202 */ /* 0x000fe40000000f00 */
[----:B------:R-:W-:-:S07]  /*54f0*/  MOV R26, R32 ;  /* 0x00000020001a7202 */ /* 0x000fce0000000f00 */
[----:B------:R-:W-:Y:S05]  /*5500*/  WARPSYNC.COLLECTIVE R28, `(.L_x_84) ;  /* 0x000000001c087348 */ /* 0x000fea0003c00000 */
[----:B------:R0:W1:Y:S02]  /*5510*/  SHFL.BFLY P2, R32, R31, R30, R29 ;  /* 0x0c00001e1f207389 */ /* 0x000064000004001d */
[----:B01----:R-:W-:Y:S01]  /*5520*/  ENDCOLLECTIVE ;  /* 0x000000000000791b */ /* 0x003fe20003800000 */
.L_x_84:
[----:B------:R-:W-:Y:S01]  /*5530*/  ISETP.NE.AND P0, PT, R11, RZ, PT ;  /* 0x000000ff0b00720c */ /* 0x000fe20003f05270 */
[----:B------:R-:W-:-:S04]  /*5540*/  FADD.FTZ R39, R39, R26 ;  /* 0x0000001a27277221 */ /* 0x000fc80000010000 */
[----:B------:R-:W-:-:S08]  /*5550*/  IMAD.MOV.U32 R31, RZ, RZ, R39 ;  /* 0x000000ffff1f7224 */ /* 0x000fd000078e0027 */
[----:B------:R-:W0:Y:S01]  /*5560*/  @!P0 LDC.64 R26, c[0x0][0x218] ;  /* 0x00008600ff1a8b82 */ /* 0x000e220000000a00 */
[----:B------:R-:W-:-:S07]  /*5570*/  @!P0 F2FP.BF16.F32.PACK_AB R46, RZ, R46 ;  /* 0x0000002eff2e823e */ /* 0x000fce00000010ff */
[----:B------:R-:W1:Y:S01]  /*5580*/  @!P0 LDC.64 R16, c[0x0][0x220] ;  /* 0x00008800ff108b82 */ /* 0x000e620000000a00 */
[----:B------:R-:W-:-:S07]  /*5590*/  MOV R41, R32 ;  /* 0x0000002000297202 */ /* 0x000fce0000000f00 */
[----:B01----:R-:W-:Y:S05]  /*55a0*/  WARPSYNC.COLLECTIVE R28, `(.L_x_85) ;  /* 0x000000001c087348 */ /* 0x003fea0003c00000 */
[----:B------:R2:W3:Y:S02]  /*55b0*/  SHFL.BFLY P2, R32, R31, R30, R29 ;  /* 0x0c00001e1f207389 */ /* 0x0004e4000004001d */
[----:B0123--:R-:W-:Y:S01]  /*55c0*/  ENDCOLLECTIVE ;  /* 0x000000000000791b */ /* 0x00ffe20003800000 */
.L_x_85:
[----:B------:R-:W-:Y:S01]  /*55d0*/  FADD.FTZ R40, R40, R41 ;  /* 0x0000002928287221 */ /* 0x000fe20000010000 */
[----:B------:R-:W-:Y:S01]  /*55e0*/  @!P0 IMAD.WIDE R26, R43, 0x2, R26 ;  /* 0x000000022b1a8825 */ /* 0x000fe200078e021a */
[----:B------:R-:W-:-:S03]  /*55f0*/  MOV R31, R23 ;  /* 0x00000017001f7202 */ /* 0x000fc60000000f00 */
[----:B------:R-:W-:Y:S02]  /*5600*/  IMAD.MOV.U32 R30, RZ, RZ, 0x8 ;  /* 0x00000008ff1e7424 */ /* 0x000fe400078e00ff */
[----:B------:R-:W-:Y:S01]  /*5610*/  @!P0 IMAD.WIDE R16, R43, 0x2, R16 ;  /* 0x000000022b108825 */ /* 0x000fe200078e0210 */
[----:B------:R-:W-:-:S07]  /*5620*/  MOV R42, R32 ;  /* 0x00000020002a7202 */ /* 0x000fce0000000f00 */
[----:B------:R-:W-:Y:S05]  /*5630*/  WARPSYNC.COLLECTIVE R28, `(.L_x_86) ;  /* 0x000000001c087348 */ /* 0x000fea0003c00000 */
[----:B------:R0:W1:Y:S02]  /*5640*/  SHFL.BFLY P2, R32, R31, R30, R29 ;  /* 0x0c00001e1f207389 */ /* 0x000064000004001d */
[----:B01----:R-:W-:Y:S01]  /*5650*/  ENDCOLLECTIVE ;  /* 0x000000000000791b */ /* 0x003fe20003800000 */
.L_x_86:
[----:B------:R-:W-:Y:S01]  /*5660*/  FADD.FTZ R39, R39, R42 ;  /* 0x0000002a27277221 */ /* 0x000fe20000010000 */
[----:B------:R-:W-:Y:S01]  /*5670*/  IMAD.MOV.U32 R31, RZ, RZ, R21 ;  /* 0x000000ffff1f7224 */ /* 0x000fe200078e0015 */
[----:B------:R-:W-:-:S07]  /*5680*/  MOV R44, R32 ;  /* 0x00000020002c7202 */ /* 0x000fce0000000f00 */
[----:B------:R-:W-:Y:S05]  /*5690*/  WARPSYNC.COLLECTIVE R28, `(.L_x_87) ;  /* 0x000000001c087348 */ /* 0x000fea0003c00000 */
[----:B------:R0:W1:Y:S02]  /*56a0*/  SHFL.BFLY P2, R32, R31, R30, R29 ;  /* 0x0c00001e1f207389 */ /* 0x000064000004001d */
[----:B01----:R-:W-:Y:S01]  /*56b0*/  ENDCOLLECTIVE ;  /* 0x000000000000791b */ /* 0x003fe20003800000 */
.L_x_87:
[----:B------:R-:W-:-:S05]  /*56c0*/  FADD.FTZ R44, R44, R23 ;  /* 0x000000172c2c7221 */ /* 0x000fca0000010000 */
[----:B------:R-:W-:Y:S01]  /*56d0*/  MOV R31, R44 ;  /* 0x0000002c001f7202 */ /* 0x000fe20000000f00 */
[----:B------:R-:W-:Y:S01]  /*56e0*/  IMAD.MOV.U32 R30, RZ, RZ, 0x4 ;  /* 0x00000004ff1e7424 */ /* 0x000fe200078e00ff */
[----:B------:R-:W-:-:S07]  /*56f0*/  MOV R24, R32 ;  /* 0x0000002000187202 */ /* 0x000fce0000000f00 */
[----:B------:R-:W-:Y:S05]  /*5700*/  WARPSYNC.COLLECTIVE R28, `(.L_x_88) ;  /* 0x000000001c087348 */ /* 0x000fea0003c00000 */
[----:B------:R0:W1:Y:S02]  /*5710*/  SHFL.BFLY P2, R32, R31, R30, R29 ;  /* 0x0c00001e1f207389 */ /* 0x000064000004001d */
[----:B01----:R-:W-:Y:S01]  /*5720*/  ENDCOLLECTIVE ;  /* 0x000000000000791b */ /* 0x003fe20003800000 */
.L_x_88:
[----:B------:R-:W-:Y:S02]  /*5730*/  FADD.FTZ R33, R24, R21 ;  /* 0x0000001518217221 */ /* 0x000fe40000010000 */
[----:B------:R-:W0:Y:S08]  /*5740*/  @!P0 LDC.64 R24, c[0x0][0x220] ;  /* 0x00008800ff188b82 */ /* 0x000e300000000a00 */
[----:B------:R-:W1:Y:S01]  /*5750*/  @!P0 LDC.64 R20, c[0x0][0x220] ;  /* 0x00008800ff148b82 */ /* 0x000e620000000a00 */
[----:B------:R-:W-:-:S02]  /*5760*/  MOV R31, R33 ;  /* 0x00000021001f7202 */ /* 0x000fc40000000f00 */
[----:B------:R-:W-:-:S07]  /*5770*/  MOV R23, R32 ;  /* 0x0000002000177202 */ /* 0x000fce0000000f00 */
[----:B01----:R-:W-:Y:S05]  /*5780*/  WARPSYNC.COLLECTIVE R28, `(.L_x_89) ;  /* 0x000000001c087348 */ /* 0x003fea0003c00000 */
[----:B------:R2:W3:Y:S02]  /*5790*/  SHFL.BFLY P2, R32, R31, R30, R29 ;  /* 0x0c00001e1f207389 */ /* 0x0004e4000004001d */
[----:B0123--:R-:W-:Y:S01]  /*57a0*/  ENDCOLLECTIVE ;  /* 0x000000000000791b */ /* 0x00ffe20003800000 */
.L_x_89:
[----:B------:R-:W-:Y:S01]  /*57b0*/  FADD.FTZ R44, R44, R23 ;  /* 0x000000172c2c7221 */ /* 0x000fe20000010000 */
[C---:B------:R-:W-:Y:S01]  /*57c0*/  @!P0 IMAD.WIDE R24, R43.reuse, 0x2, R24 ;  /* 0x000000022b188825 */ /* 0x040fe200078e0218 */
[----:B------:R-:W0:Y:S03]  /*57d0*/  @!P0 LDC.64 R22, c[0x0][0x218] ;  /* 0x00008600ff168b82 */ /* 0x000e260000000a00 */
[----:B------:R-:W-:Y:S01]  /*57e0*/  @!P0 IMAD.WIDE R20, R43, 0x2, R20 ;  /* 0x000000022b148825 */ /* 0x000fe200078e0214 */
[----:B------:R-:W-:Y:S01]  /*57f0*/  HFMA2.MMA R30, -RZ, RZ, 0, 1.1920928955078125e-07 ;  /* 0x00000002ff1e7435 */ /* 0x000fe200000001ff */
[----:B------:R-:W-:Y:S02]  /*5800*/  MOV R31, R44 ;  /* 0x0000002c001f7202 */ /* 0x000fe40000000f00 */
[----:B------:R-:W-:-:S08]  /*5810*/  IMAD.MOV.U32 R34, RZ, RZ, R32 ;  /* 0x000000ffff227224 */ /* 0x000fd000078e0020 */
[----:B0-----:R-:W-:Y:S05]  /*5820*/  WARPSYNC.COLLECTIVE R28, `(.L_x_90) ;  /* 0x000000001c087348 */ /* 0x001fea0003c00000 */
[----:B------:R1:W2:Y:S02]  /*5830*/  SHFL.BFLY P2, R32, R31, R30, R29 ;  /* 0x0c00001e1f207389 */ /* 0x0002a4000004001d */
[----:B012---:R-:W-:Y:S01]  /*5840*/  ENDCOLLECTIVE ;  /* 0x000000000000791b */ /* 0x007fe20003800000 */
.L_x_90:
[----:B------:R-:W-:Y:S01]  /*5850*/  FADD.FTZ R33, R33, R34 ;  /* 0x0000002221217221 */ /* 0x000fe20000010000 */
[----:B------:R-:W-:-:S04]  /*5860*/  @!P0 IMAD.WIDE R22, R43, 0x2, R22 ;  /* 0x000000022b168825 */ /* 0x000fc800078e0216 */
[----:B------:R-:W-:Y:S01]  /*5870*/  MOV R31, R33 ;  /* 0x00000021001f7202 */ /* 0x000fe20000000f00 */
[----:B------:R-:W-:Y:S01]  /*5880*/  IMAD.MOV.U32 R45, RZ, RZ, R32 ;  /* 0x000000ffff2d7224 */ /* 0x000fe200078e0020 */
[----:B------:R-:W-:Y:S02]  /*5890*/  @!P0 F2FP.BF16.F32.PACK_AB R32, RZ, R19 ;  /* 0x00000013ff20823e */ /* 0x000fe400000010ff */
[----:B------:R-:W0:Y:S01]  /*58a0*/  @!P0 LDC.64 R18, c[0x0][0x218] ;  /* 0x00008600ff128b82 */ /* 0x000e220000000a00 */
[----:B------:R-:W-:Y:S01]  /*58b0*/  FADD.FTZ R44, R44, R45 ;  /* 0x0000002d2c2c7221 */ /* 0x000fe20000010000 */
[----:B------:R-:W-:-:S07]  /*58c0*/  PRMT R47, R32, 0x7610, R47 ;  /* 0x00007610202f7816 */ /* 0x000fce000000002f */
[----:B0-----:R-:W-:Y:S05]  /*58d0*/  WARPSYNC.COLLECTIVE R28, `(.L_x_91) ;  /* 0x000000001c087348 */ /* 0x001fea0003c00000 */
[----:B------:R1:W2:Y:S02]  /*58e0*/  SHFL.BFLY P2, R32, R31, R30, R29 ;  /* 0x0c00001e1f207389 */ /* 0x0002a4000004001d */
[----:B012---:R-:W-:Y:S01]  /*58f0*/  ENDCOLLECTIVE ;  /* 0x000000000000791b */ /* 0x007fe20003800000 */
.L_x_91:
[----:B------:R0:W-:Y:S04]  /*5900*/  @!P0 STG.E.U16 desc[UR10][R26.64], R47 ;  /* 0x0000002f1a008986 */ /* 0x0001e8000c10150a */
[----:B------:R1:W-:Y:S01]  /*5910*/  @!P0 STG.E.U16 desc[UR10][R24.64], R46 ;  /* 0x0000002e18008986 */ /* 0x0003e2000c10150a */
[----:B------:R-:W-:Y:S01]  /*5920*/  @!P0 F2FP.BF16.F32.PACK_AB R28, RZ, R40 ;  /* 0x00000028ff1c823e */ /* 0x000fe200000010ff */
[----:B------:R-:W-:Y:S01]  /*5930*/  HFMA2.MMA R30, -RZ, RZ, 0, 5.9604644775390625e-08 ;  /* 0x00000001ff1e7435 */ /* 0x000fe200000001ff */
[----:B------:R-:W-:Y:S02]  /*5940*/  MOV R31, R44 ;  /* 0x0000002c001f7202 */ /* 0x000fe40000000f00 */
[----:B0-----:R-:W-:Y:S02]  /*5950*/  @!P0 F2FP.BF16.F32.PACK_AB R27, RZ, R35 ;  /* 0x00000023ff1b823e */ /* 0x001fe400000010ff */
[----:B-1----:R-:W-:Y:S01]  /*5960*/  PRMT R24, R28, 0x7610, R24 ;  /* 0x000076101c187816 */ /* 0x002fe20000000018 */
[----:B------:R-:W-:Y:S01]  /*5970*/  IMAD.MOV.U32 R28, RZ, RZ, 0xffff ;  /* 0x0000ffffff1c7424 */ /* 0x000fe200078e00ff */
[----:B------:R-:W-:Y:S01]  /*5980*/  @!P0 F2FP.BF16.F32.PACK_AB R25, RZ, R36 ;  /* 0x00000024ff19823e */ /* 0x000fe200000010ff */
[----:B------:R-:W-:Y:S01]  /*5990*/  @!P0 IMAD.WIDE R18, R43, 0x2, R18 ;  /* 0x000000022b128825 */ /* 0x000fe200078e0212 */
[----:B------:R-:W-:-:S03]  /*59a0*/  @!P0 F2FP.BF16.F32.PACK_AB R35, RZ, R39 ;  /* 0x00000027ff23823e */ /* 0x000fc600000010ff */
[----:B------:R-:W-:Y:S01]  /*59b0*/  IMAD.MOV.U32 R34, RZ, RZ, R32 ;  /* 0x000000ffff227224 */ /* 0x000fe200078e0020 */
[----:B------:R0:W-:Y:S03]  /*59c0*/  @!P0 STG.E.U16 desc[UR10][R22.64+0x28], R25 ;  /* 0x0000281916008986 */ /* 0x0001e6000c10150a */
[----:B------:R-:W-:-:S07]  /*59d0*/  FADD.FTZ R33, R33, R34 ;  /* 0x0000002221217221 */ /* 0x000fce0000010000 */
[----:B0-----:R-:W-:Y:S05]  /*59e0*/  WARPSYNC.COLLECTIVE R28, `(.L_x_92) ;  /* 0x000000001c087348 */ /* 0x001fea0003c00000 */
[----:B------:R1:W2:Y:S02]  /*59f0*/  SHFL.BFLY P2, R32, R31, R30, R29 ;  /* 0x0c00001e1f207389 */ /* 0x0002a4000004001d */
[----:B012---:R-:W-:Y:S01]  /*5a00*/  ENDCOLLECTIVE ;  /* 0x000000000000791b */ /* 0x007fe20003800000 */
.L_x_92:
[----:B------:R0:W-:Y:S04]  /*5a10*/  @!P0 STG.E.U16 desc[UR10][R20.64+0x28], R27 ;  /* 0x0000281b14008986 */ /* 0x0001e8000c10150a */
[----:B------:R0:W-:Y:S04]  /*5a20*/  @!P0 STG.E.U16 desc[UR10][R18.64+0x50], R24 ;  /* 0x0000501812008986 */ /* 0x0001e8000c10150a */
[----:B------:R0:W-:Y:S01]  /*5a30*/  @!P0 STG.E.U16 desc[UR10][R16.64+0x50], R35 ;  /* 0x0000502310008986 */ /* 0x0001e2000c10150a */
[----:B------:R-:W-:Y:S02]  /*5a40*/  MOV R31, R33 ;  /* 0x00000021001f7202 */ /* 0x000fe40000000f00 */
[----:B------:R-:W-:-:S07]  /*5a50*/  MOV R37, R32 ;  /* 0x0000002000257202 */ /* 0x000fce0000000f00 */
[----:B0-----:R-:W-:Y:S05]  /*5a60*/  WARPSYNC.COLLECTIVE R28, `(.L_x_93) ;  /* 0x000000001c087348 */ /* 0x001fea0003c00000 */
[----:B------:R1:W2:Y:S02]  /*5a70*/  SHFL.BFLY P2, R32, R31, R30, R29 ;  /* 0x0c00001e1f207389 */ /* 0x0002a4000004001d */
[----:B012---:R-:W-:Y:S01]  /*5a80*/  ENDCOLLECTIVE ;  /* 0x000000000000791b */ /* 0x007fe20003800000 */
.L_x_93:
[----:B------:R-:W-:Y:S01]  /*5a90*/  FADD.FTZ R37, R44, R37 ;  /* 0x000000252c257221 */ /* 0x000fe20000010000 */
[----:B------:R-:W-:Y:S06]  /*5aa0*/  BRA `(.L_x_94) ;  /* 0xffffffe000dc7947 */ /* 0x000fec000383ffff */
.L_x_95:
[----:B------:R-:W-:-:S00]  /*5ab0*/  BRA `(.L_x_95) ;  /* 0xfffffffc00fc7947 */ /* 0x000fc0000383ffff */
[----:B------:R-:W-:-:S00]  /*5ac0*/  NOP ;  /* 0x0000000000007918 */ /* 0x000fc00000000000 */
        /* <DEDUP_REMOVED lines=11> */
.L_x_3760:


//--------------------- .text._ZN13group_norm_v218gn_bwd_cuda_kernelI13__nv_bfloat16Li320ELi1ELi32ELi40ELi256ELb0ELb1ELi8ELi320ELi320ELi4ELb1ELi4ELb0ELb0ELNS_15WgradSyncMethodE3ENS_16CompileConditionILi900EEEEEvPT_S6_S6_PKS5_S8_S8_S8_PKfflPfPj --------------------------
	.section	.text._ZN13group_norm_v218gn_bwd_cuda_kernelI13__nv_bfloat16Li320ELi1ELi32ELi40ELi256ELb0ELb1ELi8ELi320ELi320ELi4ELb1ELi4ELb0ELb0ELNS_15WgradSyncMethodE3ENS_16CompileConditionILi900EEEEEvPT_S6_S6_PKS5_S8_S8_S8_PKfflPfPj,"ax",@progbits
	.align	128
        .global         _ZN13group_norm_v218gn_bwd_cuda_kernelI13__nv_bfloat16Li320ELi1ELi32ELi40ELi256ELb0ELb1ELi8ELi320ELi320ELi4ELb1ELi4ELb0ELb0ELNS_15WgradSyncMethodE3ENS_16CompileConditionILi900EEEEEvPT_S6_S6_PKS5_S8_S8_S8_PKfflPfPj
        .type           _ZN13group_norm_v218gn_bwd_cuda_kernelI13__nv_bfloat16Li320ELi1ELi32ELi40ELi256ELb0ELb1ELi8ELi320ELi320ELi4ELb1ELi4ELb0ELb0ELNS_15WgradSyncMethodE3ENS_16CompileConditionILi900EEEEEvPT_S6_S6_PKS5_S8_S8_S8_PKfflPfPj,@function
        .size           _ZN13group_norm_v218gn_bwd_cuda_kernelI13__nv_bfloat16Li320ELi1ELi32ELi40ELi256ELb0ELb1ELi8ELi320ELi320ELi4ELb1ELi4ELb0ELb0ELNS_15WgradSyncMethodE3ENS_16CompileConditionILi900EEEEEvPT_S6_S6_PKS5_S8_S8_S8_PKfflPfPj,(.L_x_3761 - _ZN13group_norm_v218gn_bwd_cuda_kernelI13__nv_bfloat16Li320ELi1ELi32ELi40ELi256ELb0ELb1ELi8ELi320ELi320ELi4ELb1ELi4ELb0ELb0ELNS_15WgradSyncMethodE3ENS_16CompileConditionILi900EEEEEvPT_S6_S6_PKS5_S8_S8_S8_PKfflPfPj)
        .other          _ZN13group_norm_v218gn_bwd_cuda_kernelI13__nv_bfloat16Li320ELi1ELi32ELi40ELi256ELb0ELb1ELi8ELi320ELi320ELi4ELb1ELi4ELb0ELb0ELNS_15WgradSyncMethodE3ENS_16CompileConditionILi900EEEEEvPT_S6_S6_PKS5_S8_S8_S8_PKfflPfPj,@"STO_CUDA_ENTRY STV_DEFAULT"
_ZN13group_norm_v218gn_bwd_cuda_kernelI13__nv_bfloat16Li320ELi1ELi32ELi40ELi256ELb0ELb1ELi8ELi320ELi320ELi4ELb1ELi4ELb0ELb0ELNS_15WgradSyncMethodE3ENS_16CompileConditionILi900EEEEEvPT_S6_S6_PKS5_S8_S8_S8_PKfflPfPj:
.text._ZN13group_norm_v218gn_bwd_cuda_kernelI13__nv_bfloat16Li320ELi1ELi32ELi40ELi256ELb0ELb1ELi8ELi320ELi320ELi4ELb1ELi4ELb0ELb0ELNS_15WgradSyncMethodE3ENS_16CompileConditionILi900EEEEEvPT_S6_S6_PKS5_S8_S8_S8_PKfflPfPj:
        /* <DEDUP_REMOVED lines=9> */
[C---:B0-----:R-:W-:Y:S02]  /*0090*/  ISETP.LT.U32.AND P0, PT, R69.reuse, UR11, PT ;  /* 0x0000000b45007c0c */ /* 0x041fe4000bf01070 */
[----:B------:R-:W-:Y:S02]  /*00a0*/  MOV R26, R69 ;  /* 0x00000045001a7202 */ /* 0x000fe40000000f00 */
[----:B------:R-:W-:Y:S02]  /*00b0*/  ISETP.GT.AND.EX P0, PT, R0, RZ, PT, P0 ;  /* 0x000000ff0000720c */ /* 0x000fe40003f04300 */
[----:B------:R-:W-:-:S11]  /*00c0*/  LOP3.LUT R0, R69, 0x3, RZ, 0xc0, !PT ;  /* 0x0000000345007812 */ /* 0x000fd600078ec0ff */
[----:B-1----:R-:W-:Y:S05]  /*00d0*/  @P0 BRA `(.L_x_96) ;  /* 0x0000000000640947 */ /* 0x002fea0003800000 */
[----:B------:R-:W0:Y:S01]  /*00e0*/  S2R R2, SR_TID.X ;  /* 0x0000000000027919 */ /* 0x000e220000002100 */
[----:B------:R-:W-:Y:S01]  /*00f0*/  BAR.SYNC.DEFER_BLOCKING 0x0 ;  /* 0x0000000000007b1d */ /* 0x000fe20000010000 */
[----:B0-----:R-:W-:-:S13]  /*0100*/  ISETP.NE.AND P0, PT, R2, RZ, PT ;  /* 0x000000ff0200720c */ /* 0x001fda0003f05270 */
[----:B------:R-:W-:Y:S05]  /*0110*/  @P0 BRA `(.L_x_97) ;  /* 0x0000000000480947 */ /* 0x000fea0003800000 */
[----:B------:R-:W0:Y:S01]  /*0120*/  LDC.64 R2, c[0x0][0x268] ;  /* 0x00009a00ff027b82 */ /* 0x000e220000000a00 */
[----:B------:R-:W-:Y:S02]  /*0130*/  SHF.R.U32.HI R26, RZ, 0x2, R26 ;  /* 0x00000002ff1a7819 */ /* 0x000fe4000001161a */
[----:B------:R-:W-:Y:S02]  /*0140*/  LOP3.LUT R5, R0, 0x4, RZ, 0xfc, !PT ;  /* 0x0000000400057812 */ /* 0x000fe400078efcff */
[----:B------:R-:W-:Y:S01]  /*0150*/  MOV R0, 0x7fffffe1 ;  /* 0x7fffffe100007802 */ /* 0x000fe20000000f00 */
[----:B------:R-:W-:-:S05]  /*0160*/  IMAD.MOV R7, RZ, RZ, -R26 ;  /* 0x000000ffff077224 */ /* 0x000fca00078e0a1a */
[----:B------:R-:W-:Y:S01]  /*0170*/  ISETP.NE.AND P0, PT, R68, R7, PT ;  /* 0x000000074400720c */ /* 0x000fe20003f05270 */
[----:B0-----:R-:W-:-:S03]  /*0180*/  IMAD.WIDE.U32 R2, R5, 0x4, R2 ;  /* 0x0000000405027825 */ /* 0x001fc600078e0002 */
[----:B------:R-:W-:Y:S01]  /*0190*/  SEL R5, R0, 0x1, !P0 ;  /* 0x0000000100057807 */ /* 0x000fe20004000000 */
[----:B------:R-:W-:Y:S06]  /*01a0*/  MEMBAR.ALL.GPU ;  /* 0x0000000000007992 */ /* 0x000fec000000a000 */
[----:B------:R-:W-:-:S00]  /*01b0*/  ERRBAR ;  /* 0x00000000000079ab */ /* 0x000fc00000000000 */
[----:B------:R-:W-:Y:S06]  /*01c0*/  CGAERRBAR ;  /* 0x00000000000075ab */ /* 0x000fec0000000000 */
[----:B------:R0:W5:Y:S02]  /*01d0*/  ATOM.E.ADD.STRONG.GPU PT, R5, desc[UR8][R2.64], R5 ;  /* 0x000000050205798a */ /* 0x00016400081ee1c8 */
.L_x_98:
[----:B------:R-:W2:Y:S04]  /*01e0*/  LD.E.STRONG.GPU R0, desc[UR8][R2.64] ;  /* 0x0000000802007980 */ /* 0x000ea8000c10f900 */
[----:B--2---:R-:W-:Y:S01]  /*01f0*/  CCTL.IVALL ;  /* 0x00000000ff00798f */ /* 0x004fe20002000000 */
[----:B------:R-:W-:Y:S05]  /*0200*/  YIELD ;  /* 0x0000000000007946 */ /* 0x000fea0003800000 */
[----:B-----5:R-:W-:-:S04]  /*0210*/  LOP3.LUT R0, R0, R5, RZ, 0x3c, !PT ;  /* 0x0000000500007212 */ /* 0x020fc800078e3cff */
[----:B------:R-:W-:-:S13]  /*0220*/  ISETP.GT.AND P0, PT, R0, -0x1, PT ;  /* 0xffffffff0000780c */ /* 0x000fda0003f04270 */
[----:B------:R-:W-:Y:S05]  /*0230*/  @P0 BRA `(.L_x_98) ;  /* 0xfffffffc00e80947 */ /* 0x000fea000383ffff */
.L_x_97:
[----:B------:R-:W-:Y:S05]  /*0240*/  WARPSYNC.ALL ;  /* 0x0000000000007948 */ /* 0x000fea0003800000 */
[----:B------:R-:W-:Y:S06]  /*0250*/  BAR.SYNC.DEFER_BLOCKING 0x0 ;  /* 0x0000000000007b1d */ /* 0x000fec0000010000 */
[----:B------:R-:W-:Y:S05]  /*0260*/  BRA `(.L_x_99) ;  /* 0x00000020000c7947 */ /* 0x000fea0003800000 */
.L_x_96:
[----:B------:R-:W0:Y:S01]  /*0270*/  S2R R2, SR_CgaCtaId ;  /* 0x0000000000027919 */ /* 0x000e220000008800 */
[----:B------:R-:W-:Y:S01]  /*0280*/  MOV R24, 0x400 ;  /* 0x0000040000187802 */ /* 0x000fe20000000f00 */
[----:B------:R-:W1:Y:S01]  /*0290*/  LDC.64 R82, c[0x0][0x268] ;  /* 0x00009a00ff527b82 */ /* 0x000e620000000a00 */
[----:B------:R-:W-:Y:S01]  /*02a0*/  SHF.R.U32.HI R4, RZ, 0x2, R26 ;  /* 0x00000002ff047819 */ /* 0x000fe2000001161a */
[----:B------:R-:W2:Y:S01]  /*02b0*/  S2R R27, SR_TID.X ;  /* 0x00000000001b7919 */ /* 0x000ea20000002100 */
[----:B------:R-:W-:Y:S01]  /*02c0*/  LOP3.LUT R22, R68, 0x1f, RZ, 0xc0, !PT ;  /* 0x0000001f44167812 */ /* 0x000fe200078ec0ff */
[----:B------:R-:W-:Y:S01]  /*02d0*/  VIADD R25, R24, 0x2800 ;  /* 0x0000280018197836 */ /* 0x000fe20000000000 */
[C---:B------:R-:W-:Y:S01]  /*02e0*/  IADD3 R5, -R4.reuse, RZ, RZ ;  /* 0x000000ff04057210 */ /* 0x040fe20007ffe1ff */
[----:B------:R-:W-:Y:S01]  /*02f0*/  IMAD.SHL.U32 R9, R4, 0x20, RZ ;  /* 0x0000002004097824 */ /* 0x000fe200078e00ff */
[----:B------:R-:W-:Y:S01]  /*0300*/  CS2R R28, SRZ ;  /* 0x00000000001c7805 */ /* 0x000fe2000001ff00 */
[----:B------:R-:W3:Y:S01]  /*0310*/  LDC.64 R80, c[0x0][0x268] ;  /* 0x00009a00ff507b82 */ /* 0x000ee20000000a00 */
[----:B------:R-:W-:-:S02]  /*0320*/  ISETP.NE.AND P1, PT, R68, R5, PT ;  /* 0x000000054400720c */ /* 0x000fc40003f25270 */
[----:B------:R-:W-:Y:S02]  /*0330*/  CS2R R30, SRZ ;  /* 0x00000000001e7805 */ /* 0x000fe4000001ff00 */
[----:B------:R-:W-:Y:S02]  /*0340*/  LOP3.LUT R10, R9, 0xffffffe0, R22, 0xe2, !PT ;  /* 0xffffffe0090a7812 */ /* 0x000fe400078ee216 */
[----:B------:R-:W-:Y:S02]  /*0350*/  CS2R R32, SRZ ;  /* 0x0000000000207805 */ /* 0x000fe4000001ff00 */
[----:B------:R-:W-:Y:S01]  /*0360*/  CS2R R34, SRZ ;  /* 0x0000000000227805 */ /* 0x000fe2000001ff00 */
[----:B------:R-:W-:Y:S01]  /*0370*/  UMOV UR4, URZ ;  /* 0x0000003f00047c82 */ /* 0x000fe20008000000 */
[----:B-1----:R-:W-:-:S04]  /*0380*/  LEA R82, P0, R26, R82, 0x2 ;  /* 0x000000521a527211 */ /* 0x002fc800078010ff */
[----:B------:R-:W-:Y:S02]  /*0390*/  LEA.HI.X R83, R26, R83, R79, 0x2, P0 ;  /* 0x000000531a537211 */ /* 0x000fe400000f144f */
[C---:B0-----:R-:W-:Y:S02]  /*03a0*/  LEA R24, R2.reuse, R24, 0x18 ;  /* 0x0000001802187211 */ /* 0x041fe400078ec0ff */
[----:B------:R-:W-:Y:S01]  /*03b0*/  LEA R25, R2, R25, 0x18 ;  /* 0x0000001902197211 */ /* 0x000fe200078ec0ff */
[C---:B--2---:R-:W-:Y:S01]  /*03c0*/  IMAD.WIDE.U32 R2, R27.reuse, -0x33333333, RZ ;  /* 0xcccccccd1b027825 */ /* 0x044fe200078e00ff */
[--C-:B------:R-:W-:Y:S02]  /*03d0*/  SHF.R.U32.HI R23, RZ, 0x2, R27.reuse ;  /* 0x00000002ff177819 */ /* 0x100fe4000001161b */
[----:B------:R-:W-:Y:S01]  /*03e0*/  SHF.R.S32.HI R4, RZ, 0x1f, R27 ;  /* 0x0000001fff047819 */ /* 0x000fe2000001141b */
[C---:B------:R-:W-:Y:S01]  /*03f0*/  IMAD R18, R27.reuse, 0x20, R24 ;  /* 0x000000201b127824 */ /* 0x040fe200078e0218 */
[----:B------:R-:W-:Y:S01]  /*0400*/  SHF.R.U32.HI R14, RZ, 0x6, R3 ;  /* 0x00000006ff0e7819 */ /* 0x000fe20000011603 */
[----:B------:R-:W-:Y:S01]  /*0410*/  IMAD.SHL.U32 R3, R27, 0x2, RZ ;  /* 0x000000021b037824 */ /* 0x000fe200078e00ff */
[----:B------:R-:W-:Y:S01]  /*0420*/  SHF.L.U32 R7, R23, 0x5, RZ ;  /* 0x0000000517077819 */ /* 0x000fe200000006ff */
[--C-:B------:R-:W-:Y:S01]  /*0430*/  IMAD R10, R10, 0x500, R27.reuse ;  /* 0x000005000a0a7824 */ /* 0x100fe200078e021b */
[----:B------:R-:W-:Y:S01]  /*0440*/  SHF.L.U32 R2, R68, 0x3, RZ ;  /* 0x0000000344027819 */ /* 0x000fe200000006ff */
[----:B------:R-:W-:Y:S01]  /*0450*/  IMAD R16, R14, -0x50, R27 ;  /* 0xffffffb00e107824 */ /* 0x000fe200078e021b */
[----:B------:R-:W-:-:S02]  /*0460*/  LOP3.LUT R5, R3, 0x18, RZ, 0xc0, !PT ;  /* 0x0000001803057812 */ /* 0x000fc400078ec0ff */
[----:B------:R-:W-:Y:S01]  /*0470*/  LOP3.LUT R21, R3, 0x18, RZ, 0xc, !PT ;  /* 0x0000001803157812 */ /* 0x000fe200078e0cff */
[----:B------:R-:W-:Y:S01]  /*0480*/  IMAD R15, R16, 0x28, R25 ;  /* 0x00000028100f7824 */ /* 0x000fe200078e0219 */
[----:B------:R-:W-:Y:S01]  /*0490*/  LEA.HI R3, R4, R27, RZ, 0x2 ;  /* 0x0000001b04037211 */ /* 0x000fe200078f10ff */
[----:B------:R-:W-:Y:S01]  /*04a0*/  IMAD.IADD R20, R18, 0x1, R5 ;  /* 0x0000000112147824 */ /* 0x000fe200078e0205 */
[----:B------:R-:W-:Y:S02]  /*04b0*/  LOP3.LUT R22, R7, 0xffffffe0, R22, 0xe2, !PT ;  /* 0xffffffe007167812 */ /* 0x000fe400078ee216 */
[----:B------:R-:W-:Y:S02]  /*04c0*/  SHF.R.S32.HI R17, RZ, 0x2, R3 ;  /* 0x00000002ff117819 */ /* 0x000fe40000011403 */
[C---:B------:R-:W-:Y:S02]  /*04d0*/  LOP3.LUT R19, R5.reuse, 0x8, RZ, 0x3c, !PT ;  /* 0x0000000805137812 */ /* 0x040fe400078e3cff */
[----:B------:R-:W-:-:S02]  /*04e0*/  LOP3.LUT R7, R5, 0x10, RZ, 0x3c, !PT ;  /* 0x0000001005077812 */ /* 0x000fc400078e3cff */
[C---:B------:R-:W-:Y:S02]  /*04f0*/  IADD3 R5, R17.reuse, 0x50, RZ ;  /* 0x0000005011057810 */ /* 0x040fe40007ffe0ff */
[C---:B------:R-:W-:Y:S02]  /*0500*/  IADD3 R21, R18.reuse, R21, RZ ;  /* 0x0000001512157210 */ /* 0x040fe40007ffe0ff */
[C---:B------:R-:W-:Y:S01]  /*0510*/  IADD3 R19, R18.reuse, R19, RZ ;  /* 0x0000001312137210 */ /* 0x040fe20007ffe0ff */
[----:B------:R-:W-:Y:S01]  /*0520*/  IMAD.IADD R18, R18, 0x1, R7 ;  /* 0x0000000112127824 */ /* 0x000fe200078e0207 */
[C---:B------:R-:W-:Y:S01]  /*0530*/  IADD3 R9, R17.reuse, 0xf0, RZ ;  /* 0x000000f011097810 */ /* 0x040fe20007ffe0ff */
[----:B------:R-:W-:Y:S01]  /*0540*/  VIADD R7, R17, 0xa0 ;  /* 0x000000a011077836 */ /* 0x000fe20000000000 */
[----:B------:R-:W-:Y:S02]  /*0550*/  SHF.R.S32.HI R6, RZ, 0x1f, R5 ;  /* 0x0000001fff067819 */ /* 0x000fe40000011405 */
[----:B------:R-:W-:-:S02]  /*0560*/  SHF.R.S32.HI R12, RZ, 0x1f, R9 ;  /* 0x0000001fff0c7819 */ /* 0x000fc40000011409 */
[----:B------:R-:W-:Y:S02]  /*0570*/  SHF.R.S32.HI R8, RZ, 0x1f, R7 ;  /* 0x0000001fff087819 */ /* 0x000fe40000011407 */
[----:B------:R-:W-:Y:S02]  /*0580*/  LEA.HI R6, R6, R5, RZ, 0x2 ;  /* 0x0000000506067211 */ /* 0x000fe400078f10ff */
[----:B------:R-:W-:Y:S02]  /*0590*/  LEA.HI R5, R4, R27, RZ, 0x4 ;  /* 0x0000001b04057211 */ /* 0x000fe400078f20ff */
[----:B------:R-:W-:Y:S02]  /*05a0*/  LOP3.LUT R4, R3, 0xfffffffc, RZ, 0xc0, !PT ;  /* 0xfffffffc03047812 */ /* 0x000fe400078ec0ff */
[----:B------:R-:W-:Y:S02]  /*05b0*/  LOP3.LUT R2, R2, 0xf8, RZ, 0xc0, !PT ;  /* 0x000000f802027812 */ /* 0x000fe400078ec0ff */
[----:B------:R-:W-:Y:S01]  /*05c0*/  LEA.HI R8, R8, R7, RZ, 0x2 ;  /* 0x0000000708087211 */ /* 0x000fe200078f10ff */
[----:B------:R-:W-:Y:S01]  /*05d0*/  IMAD.IADD R4, R27, 0x1, -R4 ;  /* 0x000000011b047824 */ /* 0x000fe200078e0a04 */
[----:B------:R-:W-:Y:S01]  /*05e0*/  LEA.HI R12, R12, R9, RZ, 0x2 ;  /* 0x000000090c0c7211 */ /* 0x000fe200078f10ff */
[----:B------:R-:W-:Y:S01]  /*05f0*/  IMAD.IADD R2, R2, 0x1, R14 ;  /* 0x0000000102027824 */ /* 0x000fe200078e020e */
[----:B------:R-:W-:-:S02]  /*0600*/  LOP3.LUT R7, R0, 0x4, RZ, 0xfc, !PT ;  /* 0x0000000400077812 */ /* 0x000fc400078efcff */
[----:B------:R-:W-:Y:S02]  /*0610*/  SHF.R.U32.HI R5, RZ, 0x4, R5 ;  /* 0x00000004ff057819 */ /* 0x000fe40000011605 */
[----:B------:R-:W-:Y:S01]  /*0620*/  SHF.R.U32.HI R13, RZ, 0x2, R6 ;  /* 0x00000002ff0d7819 */ /* 0x000fe20000011606 */
[----:B---3--:R-:W-:Y:S01]  /*0630*/  IMAD.WIDE.U32 R80, R7, 0x4, R80 ;  /* 0x0000000407507825 */ /* 0x008fe200078e0050 */
[----:B------:R-:W-:Y:S02]  /*0640*/  SHF.R.U32.HI R3, RZ, 0x2, R8 ;  /* 0x00000002ff037819 */ /* 0x000fe40000011608 */
[----:B------:R-:W-:Y:S01]  /*0650*/  SHF.R.U32.HI R11, RZ, 0x2, R12 ;  /* 0x00000002ff0b7819 */ /* 0x000fe2000001160c */
[----:B------:R-:W-:Y:S01]  /*0660*/  IMAD R8, R2, 0x500, RZ ;  /* 0x0000050002087824 */ /* 0x000fe200078e02ff */
[----:B------:R-:W-:Y:S02]  /*0670*/  MOV R9, 0x7fffffe1 ;  /* 0x7fffffe100097802 */ /* 0x000fe40000000f00 */
[----:B------:R-:W-:-:S02]  /*0680*/  LEA R15, R14, R15, 0x3 ;  /* 0x0000000f0e0f7211 */ /* 0x000fc400078e18ff */
[C---:B------:R-:W-:Y:S02]  /*0690*/  LOP3.LUT R14, R4.reuse, 0x3, R5, 0x78, !PT ;  /* 0x00000003040e7812 */ /* 0x040fe400078e7805 */
[C---:B------:R-:W-:Y:S02]  /*06a0*/  LOP3.LUT R13, R4.reuse, 0x3, R13, 0x78, !PT ;  /* 0x00000003040d7812 */ /* 0x040fe400078e780d */
[C---:B------:R-:W-:Y:S02]  /*06b0*/  LOP3.LUT R12, R4.reuse, 0x3, R3, 0x78, !PT ;  /* 0x00000003040c7812 */ /* 0x040fe400078e7803 */
[----:B------:R-:W-:Y:S02]  /*06c0*/  LOP3.LUT R11, R4, 0x3, R11, 0x78, !PT ;  /* 0x00000003040b7812 */ /* 0x000fe400078e780b */
[----:B------:R-:W-:-:S07]  /*06d0*/  SEL R9, R9, 0x1, !P1 ;  /* 0x0000000109097807 */ /* 0x000fce0004800000 */
.L_x_109:
[C---:B------:R-:W-:Y:S01]  /*06e0*/  LOP3.LUT R59, R26.reuse, 0x3, RZ, 0xc0, !PT ;  /* 0x000000031a3b7812 */ /* 0x040fe200078ec0ff */
[----:B0-----:R-:W0:Y:S01]  /*06f0*/  LDC.64 R38, c[0x0][0x238] ;  /* 0x00008e00ff267b82 */ /* 0x001e220000000a00 */
[--C-:B------:R-:W-:Y:S01]  /*0700*/  SHF.R.U32.HI R41, RZ, 0x2, R79.reuse ;  /* 0x00000002ff297819 */ /* 0x100fe2000001164f */
[----:B------:R-:W-:Y:S01]  /*0710*/  ULDC.64 UR12, c[0x0][0x248] ;  /* 0x00009200000c7ab9 */ /* 0x000fe20000000a00 */
[----:B------:R-:W-:Y:S01]  /*0720*/  SHF.R.U64 R6, R26, 0x2, R79 ;  /* 0x000000021a067819 */ /* 0x000fe2000000124f */
[----:B------:R-:W-:Y:S01]  /*0730*/  IMAD R59, R59, 0x140, RZ ;  /* 0x000001403b3b7824 */ /* 0x000fe200078e02ff */
[----:B------:R-:W-:Y:S01]  /*0740*/  ULDC.64 UR14, c[0x0][0x228] ;  /* 0x00008a00000e7ab9 */ /* 0x000fe20000000a00 */
[----:B------:R-:W-:Y:S01]  /*0750*/  IMAD R43, R41, 0x50000, RZ ;  /* 0x00050000292b7824 */ /* 0x000fe200078e02ff */
[----:B------:R-:W-:Y:S01]  /*0760*/  ULDC UR5, c[0x0][0x250] ;  /* 0x0000940000057ab9 */ /* 0x000fe20000000800 */
[----:B------:R-:W-:-:S04]  /*0770*/  IMAD R36, R16, 0x4, R59 ;  /* 0x0000000410247824 */ /* 0x000fc800078e023b */
[----:B-1----:R-:W-:Y:S01]  /*0780*/  IMAD.WIDE.U32 R2, R36, -0x33333333, RZ ;  /* 0xcccccccd24027825 */ /* 0x002fe200078e00ff */
[----:B------:R-:W-:-:S04]  /*0790*/  SHF.R.S32.HI R37, RZ, 0x1f, R36 ;  /* 0x0000001fff257819 */ /* 0x000fc80000011424 */
[----:B------:R-:W-:Y:S01]  /*07a0*/  SHF.R.U32.HI R7, RZ, 0x5, R3 ;  /* 0x00000005ff077819 */ /* 0x000fe20000011603 */
[----:B------:R-:W-:-:S03]  /*07b0*/  IMAD.WIDE.U32 R2, R6, 0x50000, R36 ;  /* 0x0005000006027825 */ /* 0x000fc600078e0024 */
[C---:B------:R-:W-:Y:S02]  /*07c0*/  LEA R5, P0, R6.reuse, R7, 0x5 ;  /* 0x0000000706057211 */ /* 0x040fe400078028ff */
[----:B------:R-:W-:Y:S02]  /*07d0*/  IADD3 R0, R3, R43, RZ ;  /* 0x0000002b03007210 */ /* 0x000fe40007ffe0ff */
[----:B------:R-:W-:Y:S02]  /*07e0*/  LEA.HI.X R6, R6, RZ, R41, 0x5, P0 ;  /* 0x000000ff06067211 */ /* 0x000fe400000f2c29 */
[----:B------:R-:W-:Y:S02]  /*07f0*/  IADD3 R4, P1, R8, R2, RZ ;  /* 0x0000000208047210 */ /* 0x000fe40007f3e0ff */
[----:B------:R-:W-:-:S03]  /*0800*/  LEA R46, P0, R5, UR12, 0x3 ;  /* 0x0000000c052e7c11 */ /* 0x000fc6000f8018ff */
[----:B------:R-:W-:Y:S01]  /*0810*/  IMAD.X R3, RZ, RZ, R0, P1 ;  /* 0x000000ffff037224 */ /* 0x000fe200008e0600 */
[----:B------:R-:W-:Y:S01]  /*0820*/  LEA.HI.X R47, R5, UR13, R6, 0x3, P0 ;  /* 0x0000000d052f7c11 */ /* 0x000fe200080f1c06 */
[----:B------:R-:W-:-:S03]  /*0830*/  ULDC.64 UR12, c[0x0][0x230] ;  /* 0x00008c00000c7ab9 */ /* 0x000fc60000000a00 */
[C---:B------:R-:W-:Y:S02]  /*0840*/  SHF.L.U64.HI R6, R4.reuse, 0x1, R3 ;  /* 0x0000000104067819 */ /* 0x040fe40000010203 */
[----:B------:R-:W2:Y:S01]  /*0850*/  LDG.E.64.CONSTANT R46, desc[UR8][R46.64] ;  /* 0x000000082e2e7981 */ /* 0x000ea2000c1e9b00 */
[----:B------:R-:W-:Y:S01]  /*0860*/  SHF.L.U32 R4, R4, 0x1, RZ ;  /* 0x0000000104047819 */ /* 0x000fe200000006ff */
[----:B0-----:R-:W-:-:S03]  /*0870*/  IMAD.WIDE R36, R36, 0x2, R38 ;  /* 0x0000000224247825 */ /* 0x001fc600078e0226 */
[C---:B------:R-:W-:Y:S02]  /*0880*/  IADD3 R42, P0, R4.reuse, UR12, RZ ;  /* 0x0000000c042a7c10 */ /* 0x040fe4000ff1e0ff */
[----:B------:R-:W-:Y:S01]  /*0890*/  IADD3 R40, P1, R4, UR14, RZ ;  /* 0x0000000e04287c10 */ /* 0x000fe2000ff3e0ff */
[----:B------:R-:W3:Y:S01]  /*08a0*/  LDG.E.64.CONSTANT R36, desc[UR8][R36.64] ;  /* 0x0000000824247981 */ /* 0x000ee2000c1e9b00 */
[C---:B------:R-:W-:Y:S02]  /*08b0*/  IADD3.X R43, R6.reuse, UR13, RZ, P0, !PT ;  /* 0x0000000d062b7c10 */ /* 0x040fe400087fe4ff */
[----:B------:R-:W-:-:S03]  /*08c0*/  IADD3.X R41, R6, UR15, RZ, P1, !PT ;  /* 0x0000000f06297c10 */ /* 0x000fc60008ffe4ff */
[----:B------:R-:W4:Y:S01]  /*08d0*/  LDG.E.64.CONSTANT R38, desc[UR8][R42.64] ;  /* 0x000000082a267981 */ /* 0x000f22000c1e9b00 */
[----:B------:R-:W-:-:S03]  /*08e0*/  VIADD R3, R8, 0x1400 ;  /* 0x0000140008037836 */ /* 0x000fc60000000000 */
[----:B------:R-:W5:Y:S02]  /*08f0*/  LDG.E.64.CONSTANT R40, desc[UR8][R40.64] ;  /* 0x0000000828287981 */ /* 0x000f64000c1e9b00 */
[----:B------:R-:W-:-:S04]  /*0900*/  IADD3 R3, P0, R3, R2, RZ ;  /* 0x0000000203037210 */ /* 0x000fc80007f1e0ff */
[----:B------:R-:W-:Y:S01]  /*0910*/  IADD3.X R0, RZ, R0, RZ, P0, !PT ;  /* 0x00000000ff007210 */ /* 0x000fe200007fe4ff */
[----:B------:R-:W-:-:S03]  /*0920*/  IMAD.SHL.U32 R2, R3, 0x2, RZ ;  /* 0x0000000203027824 */ /* 0x000fc600078e00ff */
[----:B------:R-:W-:Y:S02]  /*0930*/  SHF.L.U64.HI R0, R3, 0x1, R0 ;  /* 0x0000000103007819 */ /* 0x000fe40000010200 */
[C---:B------:R-:W-:Y:S02]  /*0940*/  IADD3 R48, P0, R2.reuse, UR12, RZ ;  /* 0x0000000c02307c10 */ /* 0x040fe4000ff1e0ff */
[----:B------:R-:W-:Y:S02]  /*0950*/  IADD3 R44, P1, R2, UR14, RZ ;  /* 0x0000000e022c7c10 */ /* 0x000fe4000ff3e0ff */
[C---:B------:R-:W-:Y:S02]  /*0960*/  IADD3.X R49, R0.reuse, UR13, RZ, P0, !PT ;  /* 0x0000000d00317c10 */ /* 0x040fe400087fe4ff */
[----:B------:R-:W-:-:S03]  /*0970*/  IADD3.X R45, R0, UR15, RZ, P1, !PT ;  /* 0x0000000f002d7c10 */ /* 0x000fc60008ffe4ff */
[----:B------:R0:W5:Y:S04]  /*0980*/  LDG.E.64.CONSTANT R42, desc[UR8][R48.64] ;  /* 0x00000008302a7981 */ /* 0x000168000c1e9b00 */
[----:B------:R-:W5:Y:S01]  /*0990*/  LDG.E.64.CONSTANT R44, desc[UR8][R44.64] ;  /* 0x000000082c2c7981 */ /* 0x000f62000c1e9b00 */
[----:B------:R-:W-:-:S04]  /*09a0*/  IADD3 R77, P0, R26, 0x4, RZ ;  /* 0x000000041a4d7810 */ /* 0x000fc80007f1e0ff */
[----:B------:R-:W-:Y:S02]  /*09b0*/  IADD3.X R79, RZ, R79, RZ, P0, !PT ;  /* 0x0000004fff4f7210 */ /* 0x000fe400007fe4ff */
[----:B------:R-:W-:-:S04]  /*09c0*/  ISETP.GE.U32.AND P0, PT, R77, UR11, PT ;  /* 0x0000000b4d007c0c */ /* 0x000fc8000bf06070 */
[----:B------:R-:W-:Y:S02]  /*09d0*/  ISETP.GE.AND.EX P0, PT, R79, UR7, PT, P0 ;  /* 0x000000074f007c0c */ /* 0x000fe4000bf06300 */
[C---:B------:R-:W-:Y:S02]  /*09e0*/  ISETP.GT.U32.AND P1, PT, R27.reuse, 0x1f, PT ;  /* 0x0000001f1b00780c */ /* 0x040fe40003f24070 */
[----:B------:R-:W-:Y:S01]  /*09f0*/  LOP3.LUT P2, RZ, R27, 0xffffffe3, RZ, 0xc0, !PT ;  /* 0xffffffe31bff7812 */ /* 0x000fe2000784c0ff */
[----:B--2---:R-:W-:-:S06]  /*0a00*/  FADD.FTZ R70, R47, UR5 ;  /* 0x000000052f467e21 */ /* 0x004fcc0008010000 */
[----:B------:R-:W1:Y:S01]  /*0a10*/  MUFU.RSQ R70, R70 ;  /* 0x0000004600467308 */ /* 0x000e620000001400 */
[C---:B---3--:R-:W-:Y:S02]  /*0a20*/  PRMT R5, R36.reuse, 0x7632, R5 ;  /* 0x0000763224057816 */ /* 0x048fe40000000005 */
[----:B------:R-:W-:Y:S02]  /*0a30*/  SHF.L.U32 R78, R36, 0x10, RZ ;  /* 0x00000010244e7819 */ /* 0x000fe400000006ff */
[C---:B----4-:R-:W-:Y:S01]  /*0a40*/  PRMT R47, R38.reuse, 0x7632, R47 ;  /* 0x00007632262f7816 */ /* 0x050fe2000000002f */
[----:B------:R-:W-:Y:S01]  /*0a50*/  IMAD.U32 R51, R38, 0x10000, RZ ;  /* 0x0001000026337824 */ /* 0x000fe200078e00ff */
[----:B0-----:R-:W-:Y:S02]  /*0a60*/  SHF.L.U32 R49, R5, 0x10, RZ ;  /* 0x0000001005317819 */ /* 0x001fe400000006ff */
[C---:B-----5:R-:W-:Y:S01]  /*0a70*/  SHF.L.U32 R3, R40.reuse, 0x10, RZ ;  /* 0x0000001028037819 */ /* 0x060fe200000006ff */
[----:B------:R-:W-:Y:S01]  /*0a80*/  IMAD.U32 R47, R47, 0x10000, RZ ;  /* 0x000100002f2f7824 */ /* 0x000fe200078e00ff */
[----:B------:R-:W-:Y:S01]  /*0a90*/  PRMT R50, R40, 0x7632, R50 ;  /* 0x0000763228327816 */ /* 0x000fe20000000032 */
[----:B------:R-:W-:-:S02]  /*0aa0*/  FADD.FTZ R5, -R46, R51 ;  /* 0x000000332e057221 */ /* 0x000fc40000010100 */
[----:B------:R-:W-:Y:S01]  /*0ab0*/  FMUL.FTZ R48, R3, R78 ;  /* 0x0000004e03307220 */ /* 0x000fe20000410000 */
[----:B------:R-:W-:Y:S01]  /*0ac0*/  FADD.FTZ R47, -R46, R47 ;  /* 0x0000002f2e2f7221 */ /* 0x000fe20000010100 */
[----:B------:R-:W-:Y:S02]  /*0ad0*/  IMAD.U32 R50, R50, 0x10000, RZ ;  /* 0x0001000032327824 */ /* 0x000fe400078e00ff */
[C---:B-1----:R-:W-:Y:S01]  /*0ae0*/  FMUL.FTZ R5, R70.reuse, R5 ;  /* 0x0000000546057220 */ /* 0x042fe20000410000 */
[----:B------:R-:W-:Y:S02]  /*0af0*/  IMAD.U32 R55, R39, 0x10000, RZ ;  /* 0x0001000027377824 */ /* 0x000fe400078e00ff */
[----:B------:R-:W-:Y:S01]  /*0b00*/  FMUL.FTZ R51, R70, R47 ;  /* 0x0000002f46337220 */ /* 0x000fe20000410000 */
[----:B------:R-:W-:Y:S01]  /*0b10*/  FMUL.FTZ R52, R50, R49 ;  /* 0x0000003132347220 */ /* 0x000fe20000410000 */
[----:B------:R-:W-:Y:S01]  /*0b20*/  FFMA.FTZ R48, R5, R48, RZ ;  /* 0x0000003005307223 */ /* 0x000fe200000100ff */
[----:B------:R-:W-:Y:S01]  /*0b30*/  PRMT R47, R39, 0x7632, R47 ;  /* 0x00007632272f7816 */ /* 0x000fe2000000002f */
[----:B------:R-:W-:Y:S01]  /*0b40*/  FADD.FTZ R55, -R46, R55 ;  /* 0x000000372e377221 */ /* 0x000fe20000010100 */
[----:B------:R-:W-:Y:S01]  /*0b50*/  SHF.L.U32 R76, R37, 0x10, RZ ;  /* 0x00000010254c7819 */ /* 0x000fe200000006ff */
[----:B------:R-:W-:Y:S01]  /*0b60*/  FFMA.FTZ R48, R51, R52, R48 ;  /* 0x0000003433307223 */ /* 0x000fe20000010030 */
[----:B------:R-:W-:-:S02]  /*0b70*/  SHF.L.U32 R75, R41, 0x10, RZ ;  /* 0x00000010294b7819 */ /* 0x000fc400000006ff */
[----:B------:R-:W-:Y:S02]  /*0b80*/  PRMT R53, R37, 0x7632, R53 ;  /* 0x0000763225357816 */ /* 0x000fe40000000035 */
[----:B------:R-:W-:Y:S02]  /*0b90*/  PRMT R52, R41, 0x7632, R52 ;  /* 0x0000763229347816 */ /* 0x000fe40000000034 */
[----:B------:R-:W-:Y:S01]  /*0ba0*/  SHF.L.U32 R57, R47, 0x10, RZ ;  /* 0x000000102f397819 */ /* 0x000fe200000006ff */
[----:B------:R-:W-:Y:S01]  /*0bb0*/  FMUL.FTZ R47, R75, R76 ;  /* 0x0000004c4b2f7220 */ /* 0x000fe20000410000 */
[----:B------:R-:W-:Y:S01]  /*0bc0*/  FMUL.FTZ R73, R70, R55 ;  /* 0x0000003746497220 */ /* 0x000fe20000410000 */
[----:B------:R-:W-:Y:S02]  /*0bd0*/  IMAD.U32 R53, R53, 0x10000, RZ ;  /* 0x0001000035357824 */ /* 0x000fe400078e00ff */
[----:B------:R-:W-:Y:S02]  /*0be0*/  IMAD.U32 R52, R52, 0x10000, RZ ;  /* 0x0001000034347824 */ /* 0x000fe400078e00ff */
[----:B------:R-:W-:Y:S01]  /*0bf0*/  FADD.FTZ R55, -R46, R57 ;  /* 0x000000392e377221 */ /* 0x000fe20000010100 */
[----:B------:R-:W-:Y:S01]  /*0c00*/  FFMA.FTZ R48, R73, R47, R48 ;  /* 0x0000002f49307223 */ /* 0x000fe20000010030 */
[----:B------:R-:W-:-:S02]  /*0c10*/  FMUL.FTZ R47, R52, R53 ;  /* 0x00000035342f7220 */ /* 0x000fc40000410000 */
[----:B------:R-:W-:Y:S01]  /*0c20*/  FMUL.FTZ R55, R70, R55 ;  /* 0x0000003746377220 */ /* 0x000fe20000410000 */
[----:B------:R-:W-:-:S03]  /*0c30*/  SHF.L.U32 R57, R42, 0x10, RZ ;  /* 0x000000102a397819 */ /* 0x000fc600000006ff */
[--C-:B------:R-:W-:Y:S01]  /*0c40*/  FFMA.FTZ R61, R55, R47, R48.reuse ;  /* 0x0000002f373d7223 */ /* 0x100fe20000010030 */
[----:B------:R-:W-:Y:S01]  /*0c50*/  PRMT R48, R42, 0x7632, R48 ;  /* 0x000076322a307816 */ /* 0x000fe20000000030 */
[----:B------:R-:W-:Y:S02]  /*0c60*/  IMAD.U32 R47, R44, 0x10000, RZ ;  /* 0x000100002c2f7824 */ /* 0x000fe400078e00ff */
[----:B------:R-:W-:Y:S01]  /*0c70*/  FADD.FTZ R63, -R46, R57 ;  /* 0x000000392e3f7221 */ /* 0x000fe20000010100 */
[----:B------:R-:W-:Y:S01]  /*0c80*/  FFMA.FTZ R57, R3, R78, RZ ;  /* 0x0000004e03397223 */ /* 0x000fe200000100ff */
[----:B------:R-:W-:Y:S01]  /*0c90*/  SHF.L.U32 R65, R48, 0x10, RZ ;  /* 0x0000001030417819 */ /* 0x000fe200000006ff */
[----:B------:R-:W-:Y:S01]  /*0ca0*/  FMUL.FTZ R48, R78, R47 ;  /* 0x0000002f4e307220 */ /* 0x000fe20000410000 */
[----:B------:R-:W-:Y:S01]  /*0cb0*/  FMUL.FTZ R74, R70, R63 ;  /* 0x0000003f464a7220 */ /* 0x000fe20000410000 */
[----:B------:R-:W-:Y:S01]  /*0cc0*/  FFMA.FTZ R56, R50, R49, R57 ;  /* 0x0000003132387223 */ /* 0x000fe20000010039 */
[----:B------:R-:W-:Y:S01]  /*0cd0*/  PRMT R54, R44, 0x7632, R54 ;  /* 0x000076322c367816 */ /* 0x000fe20000000036 */
[----:B------:R-:W-:Y:S01]  /*0ce0*/  FADD.FTZ R65, -R46, R65 ;  /* 0x000000412e417221 */ /* 0x000fe20000010100 */
[----:B------:R-:W-:Y:S01]  /*0cf0*/  FFMA.FTZ R58, R74, R48, R61 ;  /* 0x000000304a3a7223 */ /* 0x000fe2000001003d */
[----:B------:R-:W-:Y:S01]  /*0d00*/  FFMA.FTZ R61, R75, R76, R56 ;  /* 0x0000004c4b3d7223 */ /* 0x000fe20000010038 */
[C---:B------:R-:W-:Y:S01]  /*0d10*/  PRMT R48, R43.reuse, 0x7632, R48 ;  /* 0x000076322b307816 */ /* 0x040fe20000000030 */
[----:B------:R-:W-:Y:S01]  /*0d20*/  FMUL.FTZ R57, R70, R65 ;  /* 0x0000004146397220 */ /* 0x000fe20000410000 */
[----:B------:R-:W-:Y:S01]  /*0d30*/  IMAD.U32 R54, R54, 0x10000, RZ ;  /* 0x0001000036367824 */ /* 0x000fe200078e00ff */
[----:B------:R-:W-:Y:S01]  /*0d40*/  SHF.L.U32 R65, R43, 0x10, RZ ;  /* 0x000000102b417819 */ /* 0x000fe200000006ff */
[----:B------:R-:W-:Y:S01]  /*0d50*/  FFMA.FTZ R61, R52, R53, R61 ;  /* 0x00000035343d7223 */ /* 0x000fe2000001003d */
[----:B------:R-:W-:Y:S01]  /*0d60*/  PRMT R56, R45, 0x7632, R56 ;  /* 0x000076322d387816 */ /* 0x000fe20000000038 */
[----:B------:R-:W-:Y:S01]  /*0d70*/  FMUL.FTZ R60, R49, R54 ;  /* 0x00000036313c7220 */ /* 0x000fe20000410000 */
[----:B------:R-:W-:Y:S01]  /*0d80*/  SHF.L.U32 R67, R48, 0x10, RZ ;  /* 0x0000001030437819 */ /* 0x000fe200000006ff */
[----:B------:R-:W-:-:S02]  /*0d90*/  IMAD.U32 R71, R45, 0x10000, RZ ;  /* 0x000100002d477824 */ /* 0x000fc400078e00ff */
[----:B------:R-:W-:Y:S01]  /*0da0*/  FADD.FTZ R65, -R46, R65 ;  /* 0x000000412e417221 */ /* 0x000fe20000010100 */
[----:B------:R-:W-:Y:S01]  /*0db0*/  FFMA.FTZ R48, R78, R47, R61 ;  /* 0x0000002f4e307223 */ /* 0x000fe2000001003d */
[----:B------:R-:W-:Y:S01]  /*0dc0*/  FFMA.FTZ R63, R57, R60, R58 ;  /* 0x0000003c393f7223 */ /* 0x000fe2000001003a */
[----:B------:R-:W-:Y:S02]  /*0dd0*/  IMAD.U32 R56, R56, 0x10000, RZ ;  /* 0x0001000038387824 */ /* 0x000fe400078e00ff */
[----:B------:R-:W-:Y:S01]  /*0de0*/  FMUL.FTZ R58, R76, R71 ;  /* 0x000000474c3a7220 */ /* 0x000fe20000410000 */
[----:B------:R-:W-:Y:S01]  /*0df0*/  FMUL.FTZ R72, R70, R65 ;  /* 0x0000004146487220 */ /* 0x000fe20000410000 */
[----:B------:R-:W-:Y:S01]  /*0e00*/  FFMA.FTZ R49, R49, R54, R48 ;  /* 0x0000003631317223 */ /* 0x000fe20000010030 */
[----:B------:R-:W-:Y:S01]  /*0e10*/  FADD.FTZ R67, -R46, R67 ;  /* 0x000000432e437221 */ /* 0x000fe20000010100 */
[----:B------:R-:W-:Y:S01]  /*0e20*/  FMUL.FTZ R60, R53, R56 ;  /* 0x00000038353c7220 */ /* 0x000fe20000410000 */
[----:B------:R-:W-:Y:S01]  /*0e30*/  FFMA.FTZ R58, R72, R58, R63 ;  /* 0x0000003a483a7223 */ /* 0x000fe2000001003f */
[----:B------:R-:W-:Y:S01]  /*0e40*/  FFMA.FTZ R48, R76, R71, R49 ;  /* 0x000000474c307223 */ /* 0x000fe20000010031 */
[----:B------:R-:W-:Y:S01]  /*0e50*/  FMUL.FTZ R67, R70, R67 ;  /* 0x0000004346437220 */ /* 0x000fe20000410000 */
[----:B------:R-:W-:-:S02]  /*0e60*/  FFMA.FTZ R30, R51, R50, R30 ;  /* 0x00000032331e7223 */ /* 0x000fc4000001001e */
[----:B------:R-:W-:Y:S01]  /*0e70*/  FFMA.FTZ R48, R53, R56, R48 ;  /* 0x0000003835307223 */ /* 0x000fe20000010030 */
[----:B------:R-:W-:Y:S01]  /*0e80*/  FFMA.FTZ R49, R67, R60, R58 ;  /* 0x0000003c43317223 */ /* 0x000fe2000001003a */
[----:B------:R-:W-:Y:S01]  /*0e90*/  FFMA.FTZ R51, R5, R3, R28 ;  /* 0x0000000305337223 */ /* 0x000fe2000001001c */
[----:B------:R-:W-:Y:S01]  /*0ea0*/  FADD.FTZ R31, R50, R31 ;  /* 0x0000001f321f7221 */ /* 0x000fe20000010000 */
[----:B------:R-:W-:Y:S01]  /*0eb0*/  FFMA.FTZ R55, R55, R52, R34 ;  /* 0x0000003437377223 */ /* 0x000fe20000010022 */
[----:B------:R-:W-:Y:S01]  /*0ec0*/  FADD.FTZ R28, R75, R33 ;  /* 0x000000214b1c7221 */ /* 0x000fe20000010000 */
[----:B------:R-:W-:Y:S01]  /*0ed0*/  FADD.FTZ R35, R52, R35 ;  /* 0x0000002334237221 */ /* 0x000fe20000010000 */
[----:B------:R0:W-:Y:S01]  /*0ee0*/  STS.64 [R15], R48 ;  /* 0x000000300f007388 */ /* 0x0001e20000000a00 */
[----:B------:R-:W-:Y:S01]  /*0ef0*/  FADD.FTZ R50, R3, R29 ;  /* 0x0000001d03327221 */ /* 0x000fe20000010000 */
[----:B------:R-:W-:Y:S01]  /*0f00*/  FFMA.FTZ R53, R73, R75, R32 ;  /* 0x0000004b49357223 */ /* 0x000fe20000010020 */
[----:B------:R-:W-:Y:S01]  /*0f10*/  FFMA.FTZ R34, R67, R56, R55 ;  /* 0x0000003843227223 */ /* 0x000fe20000010037 */
[----:B------:R-:W-:Y:S01]  /*0f20*/  FADD.FTZ R33, R28, R71 ;  /* 0x000000471c217221 */ /* 0x000fe20000010000 */
[----:B------:R-:W-:Y:S01]  /*0f30*/  FADD.FTZ R31, R31, R54 ;  /* 0x000000361f1f7221 */ /* 0x000fe20000010000 */
[----:B------:R-:W-:Y:S01]  /*0f40*/  FFMA.FTZ R30, R57, R54, R30 ;  /* 0x00000036391e7223 */ /* 0x000fe2000001001e */
[----:B------:R-:W-:Y:S01]  /*0f50*/  FADD.FTZ R35, R35, R56 ;  /* 0x0000003823237221 */ /* 0x000fe20000010000 */
[----:B------:R-:W-:Y:S01]  /*0f60*/  CS2R R66, SRZ ;  /* 0x0000000000427805 */ /* 0x000fe2000001ff00 */
[----:B------:R-:W-:Y:S01]  /*0f70*/  FADD.FTZ R29, R50, R47 ;  /* 0x0000002f321d7221 */ /* 0x000fe20000010000 */
[----:B------:R-:W-:Y:S01]  /*0f80*/  FFMA.FTZ R28, R74, R47, R51 ;  /* 0x0000002f4a1c7223 */ /* 0x000fe20000010033 */
[----:B------:R-:W-:Y:S01]  /*0f90*/  FFMA.FTZ R32, R72, R71, R53 ;  /* 0x0000004748207223 */ /* 0x000fe20000010035 */
[----:B------:R-:W-:Y:S06]  /*0fa0*/  BAR.SYNC.DEFER_BLOCKING 0x0 ;  /* 0x0000000000007b1d */ /* 0x000fec0000010000 */
[----:B0-----:R-:W-:Y:S05]  /*0fb0*/  @!P0 BRA `(.L_x_100) ;  /* 0x00000000006c8947 */ /* 0x001fea0003800000 */
[----:B------:R-:W-:Y:S01]  /*0fc0*/  STS.64 [R20], R28 ;  /* 0x0000001c14007388 */ /* 0x000fe20000000a00 */
[----:B------:R-:W-:Y:S01]  /*0fd0*/  IMAD R52, R17, 0x20, R24 ;  /* 0x0000002011347824 */ /* 0x000fe200078e0218 */
[----:B------:R-:W0:Y:S01]  /*0fe0*/  LDC.64 R56, c[0x0][0x260] ;  /* 0x00009800ff387b82 */ /* 0x000e220000000a00 */
[----:B------:R-:W-:Y:S01]  /*0ff0*/  IADD3 R60, R10, R59, RZ ;  /* 0x0000003b0a3c7210 */ /* 0x000fe20007ffe0ff */
[----:B------:R-:W-:Y:S01]  /*1000*/  STS.64 [R19], R30 ;  /* 0x0000001e13007388 */ /* 0x000fe20000000a00 */
[--C-:B------:R-:W-:Y:S01]  /*1010*/  IMAD R50, R13, 0x8, R52.reuse ;  /* 0x000000080d327824 */ /* 0x100fe200078e0234 */
[-C--:B------:R-:W-:Y:S01]  /*1020*/  LEA R48, R14, R52.reuse, 0x3 ;  /* 0x000000340e307211 */ /* 0x080fe200078e18ff */
[----:B------:R-:W-:Y:S01]  /*1030*/  IMAD R54, R11, 0x8, R52 ;  /* 0x000000080b367824 */ /* 0x000fe200078e0234 */
[----:B------:R-:W-:Y:S01]  /*1040*/  STS.64 [R18], R32 ;  /* 0x0000002012007388 */ /* 0x000fe20000000a00 */
[----:B------:R-:W-:-:S03]  /*1050*/  LEA R53, R12, R52, 0x3 ;  /* 0x000000340c357211 */ /* 0x000fc600078e18ff */
[----:B------:R-:W-:Y:S01]  /*1060*/  STS.64 [R21], R34 ;  /* 0x0000002215007388 */ /* 0x000fe20000000a00 */
[----:B------:R-:W-:Y:S06]  /*1070*/  BAR.SYNC.DEFER_BLOCKING 0x0 ;  /* 0x0000000000007b1d */ /* 0x000fec0000010000 */
[----:B------:R-:W1:Y:S04]  /*1080*/  LDS.64 R48, [R48] ;  /* 0x0000000030307984 */ /* 0x000e680000000a00 */
[----:B------:R-:W2:Y:S04]  /*1090*/  LDS.64 R50, [R50+0xa00] ;  /* 0x000a000032327984 */ /* 0x000ea80000000a00 */
[----:B------:R-:W3:Y:S04]  /*10a0*/  LDS.64 R52, [R53+0x1400] ;  /* 0x0014000035347984 */ /* 0x000ee80000000a00 */
[----:B------:R-:W4:Y:S01]  /*10b0*/  LDS.64 R54, [R54+0x1e00] ;  /* 0x001e000036367984 */ /* 0x000f220000000a00 */
[----:B-1----:R-:W-:Y:S01]  /*10c0*/  FADD.FTZ R58, RZ, R49 ;  /* 0x00000031ff3a7221 */ /* 0x002fe20000010000 */
[----:B------:R-:W-:-:S03]  /*10d0*/  FADD.FTZ R49, RZ, R48 ;  /* 0x00000030ff317221 */ /* 0x000fc60000010000 */
[----:B--2---:R-:W-:Y:S01]  /*10e0*/  FADD.FTZ R58, R58, R51 ;  /* 0x000000333a3a7221 */ /* 0x004fe20000010000 */
[----:B------:R-:W-:Y:S01]  /*10f0*/  FADD.FTZ R49, R49, R50 ;  /* 0x0000003231317221 */ /* 0x000fe20000010000 */
[----:B------:R-:W-:Y:S02]  /*1100*/  IMAD.SHL.U32 R51, R60, 0x2, RZ ;  /* 0x000000023c337824 */ /* 0x000fe400078e00ff */
[----:B---3--:R-:W-:Y:S01]  /*1110*/  FADD.FTZ R58, R58, R53 ;  /* 0x000000353a3a7221 */ /* 0x008fe20000010000 */
[----:B------:R-:W-:Y:S01]  /*1120*/  FADD.FTZ R49, R49, R52 ;  /* 0x0000003431317221 */ /* 0x000fe20000010000 */
[----:B0-----:R-:W-:-:S04]  /*1130*/  IMAD.WIDE.U32 R56, R51, 0x4, R56 ;  /* 0x0000000433387825 */ /* 0x001fc800078e0038 */
[----:B----4-:R-:W-:Y:S01]  /*1140*/  FADD.FTZ R55, R58, R55 ;  /* 0x000000373a377221 */ /* 0x010fe20000010000 */
[----:B------:R-:W-:-:S05]  /*1150*/  FADD.FTZ R54, R49, R54 ;  /* 0x0000003631367221 */ /* 0x000fca0000010000 */
[----:B------:R0:W-:Y:S02]  /*1160*/  STG.E.64 desc[UR8][R56.64+0x4000], R54 ;  /* 0x0040003638007986 */ /* 0x0001e4000c101b08 */
.L_x_100:
[----:B------:R-:W-:Y:S04]  /*1170*/  BSSY B0, `(.L_x_101) ;  /* 0x0000061000007945 */ /* 0x000fe80003800000 */
[----:B------:R-:W-:Y:S05]  /*1180*/  @P1 BRA `(.L_x_102) ;  /* 0x00000004007c1947 */ /* 0x000fea0003800000 */
[----:B------:R-:W-:Y:S02]  /*1190*/  SHF.L.U32 R48, R26, 0x3, RZ ;  /* 0x000000031a307819 */ /* 0x000fe400000006ff */
[----:B------:R-:W-:Y:S02]  /*11a0*/  SHF.L.U32 R64, R27, 0x3, RZ ;  /* 0x000000031b407819 */ /* 0x000fe400000006ff */
[----:B------:R-:W-:Y:S02]  /*11b0*/  LOP3.LUT R48, R48, 0x18, RZ, 0xc0, !PT ;  /* 0x0000001830307812 */ /* 0x000fe400078ec0ff */
[----:B------:R-:W-:-:S03]  /*11c0*/  LOP3.LUT R64, R64, 0x18, RZ, 0xc0, !PT ;  /* 0x0000001840407812 */ /* 0x000fc600078ec0ff */
[----:B------:R-:W-:-:S04]  /*11d0*/  IMAD.IADD R48, R23, 0x1, R48 ;  /* 0x0000000117307824 */ /* 0x000fc800078e0230 */
[----:B------:R-:W-:-:S04]  /*11e0*/  IMAD R59, R48, 0x28, -R59 ;  /* 0x00000028303b7824 */ /* 0x000fc800078e0a3b */
[C---:B------:R-:W-:Y:S01]  /*11f0*/  VIADD R50, R59.reuse, 0x8 ;  /* 0x000000083b327836 */ /* 0x040fe20000000000 */
[C---:B------:R-:W-:Y:S01]  /*1200*/  IADD3 R48, R59.reuse, 0x4, RZ ;  /* 0x000000043b307810 */ /* 0x040fe20007ffe0ff */
[C---:B0-----:R-:W-:Y:S01]  /*1210*/  VIADD R54, R59.reuse, 0x10 ;  /* 0x000000103b367836 */ /* 0x041fe20000000000 */
[C---:B------:R-:W-:Y:S02]  /*1220*/  IADD3 R52, R59.reuse, 0xc, RZ ;  /* 0x0000000c3b347810 */ /* 0x040fe40007ffe0ff */
[----:B------:R-:W-:Y:S02]  /*1230*/  SHF.R.S32.HI R49, RZ, 0x1f, R48 ;  /* 0x0000001fff317819 */ /* 0x000fe40000011430 */
[----:B------:R-:W-:Y:S02]  /*1240*/  IADD3 R56, R59, 0x14, RZ ;  /* 0x000000143b387810 */ /* 0x000fe40007ffe0ff */
[----:B------:R-:W-:Y:S02]  /*1250*/  LEA.HI R51, R49, R48, RZ, 0x2 ;  /* 0x0000003031337211 */ /* 0x000fe400078f10ff */
[----:B------:R-:W-:-:S02]  /*1260*/  SHF.R.S32.HI R49, RZ, 0x1f, R50 ;  /* 0x0000001fff317819 */ /* 0x000fc40000011432 */
[----:B------:R-:W-:Y:S02]  /*1270*/  SHF.R.S32.HI R57, RZ, 0x1f, R54 ;  /* 0x0000001fff397819 */ /* 0x000fe40000011436 */
[----:B------:R-:W-:Y:S02]  /*1280*/  SHF.R.S32.HI R55, RZ, 0x1f, R52 ;  /* 0x0000001fff377819 */ /* 0x000fe40000011434 */
[----:B------:R-:W-:Y:S02]  /*1290*/  LEA.HI R53, R49, R50, RZ, 0x2 ;  /* 0x0000003231357211 */ /* 0x000fe400078f10ff */
[----:B------:R-:W-:Y:S02]  /*12a0*/  SHF.R.S32.HI R61, RZ, 0x1f, R56 ;  /* 0x0000001fff3d7819 */ /* 0x000fe40000011438 */
[----:B------:R-:W-:Y:S02]  /*12b0*/  LEA.HI R50, R57, R54, RZ, 0x2 ;  /* 0x0000003639327211 */ /* 0x000fe400078f10ff */
[----:B------:R-:W-:-:S02]  /*12c0*/  SHF.R.S32.HI R54, RZ, 0x1f, R59 ;  /* 0x0000001fff367819 */ /* 0x000fc4000001143b */
[----:B------:R-:W-:Y:S01]  /*12d0*/  LEA.HI R48, R55, R52, RZ, 0x2 ;  /* 0x0000003437307211 */ /* 0x000fe200078f10ff */
[----:B------:R-:W-:Y:S01]  /*12e0*/  VIADD R55, R59, 0x18 ;  /* 0x000000183b377836 */ /* 0x000fe20000000000 */
[----:B------:R-:W-:Y:S01]  /*12f0*/  LEA.HI R52, R61, R56, RZ, 0x2 ;  /* 0x000000383d347211 */ /* 0x000fe200078f10ff */
[C---:B------:R-:W-:Y:S01]  /*1300*/  VIADD R61, R59.reuse, 0x20 ;  /* 0x000000203b3d7836 */ /* 0x040fe20000000000 */
[C---:B------:R-:W-:Y:S02]  /*1310*/  IADD3 R57, R59.reuse, 0x1c, RZ ;  /* 0x0000001c3b397810 */ /* 0x040fe40007ffe0ff */
[----:B------:R-:W-:Y:S01]  /*1320*/  LEA.HI R49, R54, R59, RZ, 0x2 ;  /* 0x0000003b36317211 */ /* 0x000fe200078f10ff */
[----:B------:R-:W-:Y:S01]  /*1330*/  VIADD R59, R59, 0x24 ;  /* 0x000000243b3b7836 */ /* 0x000fe20000000000 */
[----:B------:R-:W-:Y:S02]  /*1340*/  SHF.R.S32.HI R56, RZ, 0x1f, R55 ;  /* 0x0000001fff387819 */ /* 0x000fe40000011437 */
[----:B------:R-:W-:-:S02]  /*1350*/  SHF.R.S32.HI R58, RZ, 0x1f, R57 ;  /* 0x0000001fff3a7819 */ /* 0x000fc40000011439 */
[----:B------:R-:W-:Y:S02]  /*1360*/  SHF.R.S32.HI R60, RZ, 0x2, R49 ;  /* 0x00000002ff3c7819 */ /* 0x000fe40000011431 */
[----:B------:R-:W-:Y:S02]  /*1370*/  SHF.R.S32.HI R62, RZ, 0x1f, R61 ;  /* 0x0000001fff3e7819 */ /* 0x000fe4000001143d */
[----:B------:R-:W-:Y:S01]  /*1380*/  LEA.HI R54, R56, R55, RZ, 0x2 ;  /* 0x0000003738367211 */ /* 0x000fe200078f10ff */
[----:B------:R-:W-:Y:S01]  /*1390*/  IMAD R49, R60, 0x28, R25 ;  /* 0x000000283c317824 */ /* 0x000fe200078e0219 */
[----:B------:R-:W-:Y:S02]  /*13a0*/  LEA.HI R56, R58, R57, RZ, 0x2 ;  /* 0x000000393a387211 */ /* 0x000fe400078f10ff */
[----:B------:R-:W-:Y:S02]  /*13b0*/  LEA.HI R58, R62, R61, RZ, 0x2 ;  /* 0x0000003d3e3a7211 */ /* 0x000fe400078f10ff */
[----:B------:R-:W-:-:S02]  /*13c0*/  SHF.R.S32.HI R62, RZ, 0x2, R51 ;  /* 0x00000002ff3e7819 */ /* 0x000fc40000011433 */
[----:B------:R-:W-:Y:S02]  /*13d0*/  SHF.R.S32.HI R66, RZ, 0x2, R53 ;  /* 0x00000002ff427819 */ /* 0x000fe40000011435 */
[----:B------:R-:W-:Y:S01]  /*13e0*/  IADD3 R49, R49, R64, RZ ;  /* 0x0000004031317210 */ /* 0x000fe20007ffe0ff */
[--C-:B------:R-:W-:Y:S01]  /*13f0*/  IMAD R51, R62, 0x28, R25.reuse ;  /* 0x000000283e337824 */ /* 0x100fe200078e0219 */
[----:B------:R-:W-:Y:S01]  /*1400*/  SHF.R.S32.HI R62, RZ, 0x2, R48 ;  /* 0x00000002ff3e7819 */ /* 0x000fe20000011430 */
[----:B------:R-:W-:Y:S01]  /*1410*/  IMAD R53, R66, 0x28, R25 ;  /* 0x0000002842357824 */ /* 0x000fe200078e0219 */
[----:B------:R-:W-:Y:S01]  /*1420*/  SHF.R.S32.HI R66, RZ, 0x2, R50 ;  /* 0x00000002ff427819 */ /* 0x000fe20000011432 */
[----:B------:R-:W-:Y:S01]  /*1430*/  IMAD.IADD R51, R64, 0x1, R51 ;  /* 0x0000000140337824 */ /* 0x000fe200078e0233 */
[----:B------:R-:W0:Y:S01]  /*1440*/  LDS.64 R48, [R49] ;  /* 0x0000000031307984 */ /* 0x000e220000000a00 */
[--C-:B------:R-:W-:Y:S01]  /*1450*/  IMAD R55, R62, 0x28, R25.reuse ;  /* 0x000000283e377824 */ /* 0x100fe200078e0219 */
[----:B------:R-:W-:Y:S01]  /*1460*/  IADD3 R53, R64, R53, RZ ;  /* 0x0000003540357210 */ /* 0x000fe20007ffe0ff */
[----:B------:R-:W-:Y:S01]  /*1470*/  IMAD R57, R66, 0x28, R25 ;  /* 0x0000002842397824 */ /* 0x000fe200078e0219 */
[----:B------:R-:W-:Y:S01]  /*1480*/  SHF.R.S32.HI R60, RZ, 0x1f, R59 ;  /* 0x0000001fff3c7819 */ /* 0x000fe2000001143b */
[----:B------:R-:W1:Y:S01]  /*1490*/  LDS.64 R50, [R51] ;  /* 0x0000000033327984 */ /* 0x000e620000000a00 */
[----:B------:R-:W-:Y:S01]  /*14a0*/  SHF.R.S32.HI R62, RZ, 0x2, R52 ;  /* 0x00000002ff3e7819 */ /* 0x000fe20000011434 */
[----:B------:R-:W-:Y:S01]  /*14b0*/  IMAD.IADD R55, R64, 0x1, R55 ;  /* 0x0000000140377824 */ /* 0x000fe200078e0237 */
[----:B------:R-:W-:Y:S01]  /*14c0*/  SHF.R.S32.HI R66, RZ, 0x2, R54 ;  /* 0x00000002ff427819 */ /* 0x000fe20000011436 */
[----:B------:R-:W2:Y:S01]  /*14d0*/  LDS.64 R52, [R53] ;  /* 0x0000000035347984 */ /* 0x000ea20000000a00 */
[----:B------:R-:W-:Y:S01]  /*14e0*/  LEA.HI R60, R60, R59, RZ, 0x2 ;  /* 0x0000003b3c3c7211 */ /* 0x000fe200078f10ff */
[--C-:B------:R-:W-:Y:S01]  /*14f0*/  IMAD R59, R62, 0x28, R25.reuse ;  /* 0x000000283e3b7824 */ /* 0x100fe200078e0219 */
[----:B------:R-:W-:Y:S01]  /*1500*/  IADD3 R57, R64, R57, RZ ;  /* 0x0000003940397210 */ /* 0x000fe20007ffe0ff */
[----:B------:R-:W3:Y:S01]  /*1510*/  LDS.64 R54, [R55] ;  /* 0x0000000037367984 */ /* 0x000ee20000000a00 */
[----:B------:R-:W-:Y:S01]  /*1520*/  SHF.R.S32.HI R62, RZ, 0x2, R56 ;  /* 0x00000002ff3e7819 */ /* 0x000fe20000011438 */
[----:B------:R-:W-:Y:S01]  /*1530*/  IMAD R61, R66, 0x28, R25 ;  /* 0x00000028423d7824 */ /* 0x000fe200078e0219 */
[----:B------:R-:W-:Y:S01]  /*1540*/  SHF.R.S32.HI R66, RZ, 0x2, R58 ;  /* 0x00000002ff427819 */ /* 0x000fe2000001143a */
[----:B------:R-:W-:Y:S01]  /*1550*/  IMAD.IADD R59, R64, 0x1, R59 ;  /* 0x00000001403b7824 */ /* 0x000fe200078e023b */
[----:B------:R-:W4:Y:S01]  /*1560*/  LDS.64 R56, [R57] ;  /* 0x0000000039387984 */ /* 0x000f220000000a00 */
[--C-:B------:R-:W-:Y:S01]  /*1570*/  IMAD R63, R62, 0x28, R25.reuse ;  /* 0x000000283e3f7824 */ /* 0x100fe200078e0219 */
[----:B------:R-:W-:Y:S01]  /*1580*/  IADD3 R61, R64, R61, RZ ;  /* 0x0000003d403d7210 */ /* 0x000fe20007ffe0ff */
[----:B------:R-:W-:Y:S01]  /*1590*/  IMAD R65, R66, 0x28, R25 ;  /* 0x0000002842417824 */ /* 0x000fe200078e0219 */
[----:B------:R-:W-:Y:S01]  /*15a0*/  SHF.R.S32.HI R62, RZ, 0x2, R60 ;  /* 0x00000002ff3e7819 */ /* 0x000fe2000001143c */
[----:B------:R-:W5:Y:S01]  /*15b0*/  LDS.64 R58, [R59] ;  /* 0x000000003b3a7984 */ /* 0x000f620000000a00 */
[----:B------:R-:W-:-:S02]  /*15c0*/  IMAD.IADD R63, R64, 0x1, R63 ;  /* 0x00000001403f7824 */ /* 0x000fc400078e023f */
[----:B------:R-:W-:Y:S01]  /*15d0*/  IADD3 R65, R64, R65, RZ ;  /* 0x0000004140417210 */ /* 0x000fe20007ffe0ff */
[----:B------:R-:W5:Y:S01]  /*15e0*/  LDS.64 R60, [R61] ;  /* 0x000000003d3c7984 */ /* 0x000f620000000a00 */
[----:B------:R-:W-:-:S03]  /*15f0*/  IMAD R67, R62, 0x28, R25 ;  /* 0x000000283e437824 */ /* 0x000fc600078e0219 */
[----:B------:R-:W5:Y:S01]  /*1600*/  LDS.64 R62, [R63] ;  /* 0x000000003f3e7984 */ /* 0x000f620000000a00 */
[----:B------:R-:W-:-:S03]  /*1610*/  IMAD.IADD R67, R64, 0x1, R67 ;  /* 0x0000000140437824 */ /* 0x000fc600078e0243 */
[----:B------:R-:W5:Y:S04]  /*1620*/  LDS.64 R64, [R65] ;  /* 0x0000000041407984 */ /* 0x000f680000000a00 */
[----:B------:R-:W5:Y:S01]  /*1630*/  LDS.64 R66, [R67] ;  /* 0x0000000043427984 */ /* 0x000f620000000a00 */
[----:B0-----:R-:W-:Y:S01]  /*1640*/  FADD.FTZ R85, RZ, R48 ;  /* 0x00000030ff557221 */ /* 0x001fe20000010000 */
[----:B------:R-:W-:-:S03]  /*1650*/  FADD.FTZ R48, RZ, R49 ;  /* 0x00000031ff307221 */ /* 0x000fc60000010000 */
[----:B-1----:R-:W-:Y:S01]  /*1660*/  FADD.FTZ R85, R85, R50 ;  /* 0x0000003255557221 */ /* 0x002fe20000010000 */
[----:B------:R-:W-:-:S03]  /*1670*/  FADD.FTZ R48, R48, R51 ;  /* 0x0000003330307221 */ /* 0x000fc60000010000 */
        /* <DEDUP_REMOVED lines=16> */
.L_x_102:
[----:B------:R-:W-:Y:S05]  /*1780*/  BSYNC B0 ;  /* 0x0000000000007941 */ /* 0x000fea0003800000 */
.L_x_101:
[----:B------:R-:W1:Y:S01]  /*1790*/  SHFL.BFLY PT, R49, R66, 0x2, 0x1f ;  /* 0x0c401f0042317f89 */ /* 0x000e6200000e0000 */
[----:B0-----:R-:W0:Y:S01]  /*17a0*/  @!P2 LDC R56, c[0x0][0x10] ;  /* 0x00000400ff38ab82 */ /* 0x001e220000000800 */
[----:B------:R-:W-:Y:S02]  /*17b0*/  ISETP.GE.U32.AND P1, PT, R77, UR11, PT ;  /* 0x0000000b4d007c0c */ /* 0x000fe4000bf26070 */
[----:B------:R-:W2:Y:S01]  /*17c0*/  SHFL.BFLY PT, R48, R67, 0x2, 0x1f ;  /* 0x0c401f0043307f89 */ /* 0x000ea200000e0000 */
[----:B------:R-:W-:Y:S02]  /*17d0*/  PRMT R41, R38, 0x7632, R41 ;  /* 0x0000763226297816 */ /* 0x000fe40000000029 */
[----:B------:R-:W-:Y:S02]  /*17e0*/  ISETP.GE.AND.EX P1, PT, R79, UR7, PT, P1 ;  /* 0x000000074f007c0c */ /* 0x000fe4000bf26310 */
[----:B------:R-:W3:Y:S01]  /*17f0*/  @!P2 LDC.64 R50, c[0x0][0x260] ;  /* 0x00009800ff32ab82 */ /* 0x000ee20000000a00 */
[----:B------:R-:W-:-:S02]  /*1800*/  PRMT R43, R41, 0x7632, R43 ;  /* 0x00007632292b7816 */ /* 0x000fc4000000002b */
[----:B------:R-:W-:Y:S02]  /*1810*/  PRMT R40, R36, 0x7632, R40 ;  /* 0x0000763224287816 */ /* 0x000fe40000000028 */
[----:B------:R-:W-:Y:S02]  /*1820*/  PRMT R45, R43, 0x7632, R45 ;  /* 0x000076322b2d7816 */ /* 0x000fe4000000002d */
[----:B------:R-:W-:Y:S02]  /*1830*/  PRMT R42, R42, 0x7632, R42 ;  /* 0x000076322a2a7816 */ /* 0x000fe4000000002a */
[----:B------:R-:W-:Y:S01]  /*1840*/  PRMT R44, R44, 0x7632, R44 ;  /* 0x000076322c2c7816 */ /* 0x000fe2000000002c */
[----:B-1----:R-:W-:Y:S01]  /*1850*/  FADD.FTZ R52, R49, R66 ;  /* 0x0000004231347221 */ /* 0x002fe20000010000 */
[----:B0-----:R-:W-:Y:S02]  /*1860*/  @!P2 IMAD R55, R56, UR4, R69 ;  /* 0x000000043837ac24 */ /* 0x001fe4000f8e0245 */
[----:B--2---:R-:W-:-:S02]  /*1870*/  FADD.FTZ R54, R48, R67 ;  /* 0x0000004330367221 */ /* 0x004fc40000010000 */
[----:B------:R-:W0:Y:S01]  /*1880*/  SHFL.BFLY PT, R49, R52, 0x1, 0x1f ;  /* 0x0c201f0034317f89 */ /* 0x000e2200000e0000 */
[----:B------:R-:W-:-:S03]  /*1890*/  @!P2 LEA R55, R55, R22, 0x8 ;  /* 0x000000163737a211 */ /* 0x000fc600078e40ff */
[----:B------:R-:W1:Y:S02]  /*18a0*/  SHFL.BFLY PT, R53, R54, 0x1, 0x1f ;  /* 0x0c201f0036357f89 */ /* 0x000e6400000e0000 */
[----:B------:R-:W-:-:S04]  /*18b0*/  @!P2 IMAD.SHL.U32 R55, R55, 0x2, RZ ;  /* 0x000000023737a824 */ /* 0x000fc800078e00ff */
[----:B---3--:R-:W-:-:S04]  /*18c0*/  @!P2 IMAD.WIDE.U32 R50, R55, 0x4, R50 ;  /* 0x000000043732a825 */ /* 0x008fc800078e0032 */
[----:B0-----:R-:W-:Y:S01]  /*18d0*/  FADD.FTZ R48, R52, R49 ;  /* 0x0000003134307221 */ /* 0x001fe20000010000 */
[----:B------:R-:W-:Y:S01]  /*18e0*/  PRMT R52, R40, 0x7632, R52 ;  /* 0x0000763228347816 */ /* 0x000fe20000000034 */
[--C-:B-1----:R-:W-:Y:S01]  /*18f0*/  FADD.FTZ R49, R54, R53.reuse ;  /* 0x0000003536317221 */ /* 0x102fe20000010000 */
[----:B------:R-:W-:Y:S02]  /*1900*/  PRMT R53, R37, 0x7632, R53 ;  /* 0x0000763225357816 */ /* 0x000fe40000000035 */
[----:B------:R-:W-:Y:S02]  /*1910*/  PRMT R54, R39, 0x7632, R54 ;  /* 0x0000763227367816 */ /* 0x000fe40000000036 */
[----:B------:R0:W-:Y:S02]  /*1920*/  @!P2 STG.E.64 desc[UR8][R50.64], R48 ;  /* 0x000000303200a986 */ /* 0x0001e4000c101b08 */
[----:B0-----:R-:W-:Y:S01]  /*1930*/  PRMT R48, R45, 0x7632, R48 ;  /* 0x000076322d307816 */ /* 0x001fe20000000030 */
[----:B------:R-:W-:Y:S06]  /*1940*/  @P1 BRA `(.L_x_103) ;  /* 0x00000000004c1947 */ /* 0x000fec0003800000 */
[----:B------:R-:W-:Y:S01]  /*1950*/  BAR.SYNC.DEFER_BLOCKING 0x0 ;  /* 0x0000000000007b1d */ /* 0x000fe20000010000 */
[----:B------:R-:W-:-:S13]  /*1960*/  ISETP.NE.AND P1, PT, R27, RZ, PT ;  /* 0x000000ff1b00720c */ /* 0x000fda0003f25270 */
[----:B------:R-:W-:Y:S05]  /*1970*/  @P1 BRA `(.L_x_104) ;  /* 0x0000000000341947 */ /* 0x000fea0003800000 */
[----:B------:R-:W-:Y:S02]  /*1980*/  ISETP.NE.AND P1, PT, R68, RZ, PT ;  /* 0x000000ff4400720c */ /* 0x000fe40003f25270 */
[----:B------:R-:W-:-:S04]  /*1990*/  MOV R37, 0x7fffffe1 ;  /* 0x7fffffe100257802 */ /* 0x000fc80000000f00 */
[----:B------:R-:W-:Y:S01]  /*19a0*/  SEL R37, R37, 0x1, !P1 ;  /* 0x0000000125257807 */ /* 0x000fe20004800000 */
[----:B------:R-:W-:Y:S06]  /*19b0*/  MEMBAR.ALL.GPU ;  /* 0x0000000000007992 */ /* 0x000fec000000a000 */
[----:B------:R-:W-:-:S00]  /*19c0*/  ERRBAR ;  /* 0x00000000000079ab */ /* 0x000fc00000000000 */
[----:B------:R-:W-:Y:S06]  /*19d0*/  CGAERRBAR ;  /* 0x00000000000075ab */ /* 0x000fec0000000000 */
[----:B------:R0:W5:Y:S02]  /*19e0*/  ATOM.E.ADD.STRONG.GPU PT, R37, desc[UR8][R82.64], R37 ;  /* 0x000000255225798a */ /* 0x00016400081ee1c8 */
.L_x_105:
[----:B------:R-:W2:Y:S04]  /*19f0*/  LD.E.STRONG.GPU R36, desc[UR8][R82.64] ;  /* 0x0000000852247980 */ /* 0x000ea8000c10f900 */
[----:B--2---:R-:W-:Y:S01]  /*1a00*/  CCTL.IVALL ;  /* 0x00000000ff00798f */ /* 0x004fe20002000000 */
[----:B------:R-:W-:Y:S05]  /*1a10*/  YIELD ;  /* 0x0000000000007946 */ /* 0x000fea0003800000 */
[----:B-----5:R-:W-:-:S04]  /*1a20*/  LOP3.LUT R36, R36, R37, RZ, 0x3c, !PT ;  /* 0x0000002524247212 */ /* 0x020fc800078e3cff */
[----:B------:R-:W-:-:S13]  /*1a30*/  ISETP.GT.AND P1, PT, R36, -0x1, PT ;  /* 0xffffffff2400780c */ /* 0x000fda0003f24270 */
[----:B------:R-:W-:Y:S05]  /*1a40*/  @P1 BRA `(.L_x_105) ;  /* 0xfffffffc00e81947 */ /* 0x000fea000383ffff */
.L_x_104:
[----:B------:R-:W-:Y:S05]  /*1a50*/  WARPSYNC.ALL ;  /* 0x0000000000007948 */ /* 0x000fea0003800000 */
[----:B------:R-:W-:Y:S06]  /*1a60*/  BAR.SYNC.DEFER_BLOCKING 0x0 ;  /* 0x0000000000007b1d */ /* 0x000fec0000010000 */
[----:B------:R-:W-:Y:S05]  /*1a70*/  BRA `(.L_x_106) ;  /* 0x00000000003c7947 */ /* 0x000fea0003800000 */
.L_x_103:
[----:B------:R-:W-:Y:S01]  /*1a80*/  BAR.SYNC.DEFER_BLOCKING 0x0 ;  /* 0x0000000000007b1d */ /* 0x000fe20000010000 */
[----:B------:R-:W-:-:S13]  /*1a90*/  ISETP.NE.AND P1, PT, R27, RZ, PT ;  /* 0x000000ff1b00720c */ /* 0x000fda0003f25270 */
[----:B------:R-:W-:Y:S05]  /*1aa0*/  @P1 BRA `(.L_x_107) ;  /* 0x0000000000281947 */ /* 0x000fea0003800000 */
[----:B------:R-:W-:Y:S06]  /*1ab0*/  MEMBAR.ALL.GPU ;  /* 0x0000000000007992 */ /* 0x000fec000000a000 */
[----:B------:R-:W-:-:S00]  /*1ac0*/  ERRBAR ;  /* 0x00000000000079ab */ /* 0x000fc00000000000 */
[----:B------:R-:W-:Y:S06]  /*1ad0*/  CGAERRBAR ;  /* 0x00000000000075ab */ /* 0x000fec0000000000 */
[----:B------:R0:W5:Y:S02]  /*1ae0*/  ATOM.E.ADD.STRONG.GPU PT, R36, desc[UR8][R80.64], R9 ;  /* 0x000000095024798a */ /* 0x00016400081ee1c8 */
.L_x_108:
[----:B------:R-:W2:Y:S04]  /*1af0*/  LD.E.STRONG.GPU R37, desc[UR8][R80.64] ;  /* 0x0000000850257980 */ /* 0x000ea8000c10f900 */
[----:B--2---:R-:W-:Y:S01]  /*1b00*/  CCTL.IVALL ;  /* 0x00000000ff00798f */ /* 0x004fe20002000000 */
[----:B------:R-:W-:Y:S05]  /*1b10*/  YIELD ;  /* 0x0000000000007946 */ /* 0x000fea0003800000 */
[----:B-----5:R-:W-:-:S04]  /*1b20*/  LOP3.LUT R37, R37, R36, RZ, 0x3c, !PT ;  /* 0x0000002425257212 */ /* 0x020fc800078e3cff */
[----:B------:R-:W-:-:S13]  /*1b30*/  ISETP.GT.AND P1, PT, R37, -0x1, PT ;  /* 0xffffffff2500780c */ /* 0x000fda0003f24270 */
[----:B------:R-:W-:Y:S05]  /*1b40*/  @P1 BRA `(.L_x_108) ;  /* 0xfffffffc00e81947 */ /* 0x000fea000383ffff */
.L_x_107:
[----:B------:R-:W-:Y:S05]  /*1b50*/  WARPSYNC.ALL ;  /* 0x0000000000007948 */ /* 0x000fea0003800000 */
[----:B------:R-:W-:Y:S06]  /*1b60*/  BAR.SYNC.DEFER_BLOCKING 0x0 ;  /* 0x0000000000007b1d */ /* 0x000fec0000010000 */
.L_x_106:
[----:B------:R-:W-:Y:S01]  /*1b70*/  ISETP.GT.U32.AND P1, PT, R27, 0xff, PT ;  /* 0x000000ff1b00780c */ /* 0x000fe20003f24070 */
[----:B------:R-:W1:Y:S01]  /*1b80*/  S2UR UR6, SR_CgaCtaId ;  /* 0x00000000000679c3 */ /* 0x000e620000008800 */
[----:B------:R-:W-:Y:S01]  /*1b90*/  SHF.L.U32 R26, R26, 0x3, RZ ;  /* 0x000000031a1a7819 */ /* 0x000fe200000006ff */
[----:B------:R-:W-:Y:S01]  /*1ba0*/  UMOV UR5, 0x400 ;  /* 0x0000040000057882 */ /* 0x000fe20000000000 */
[----:B------:R-:W-:Y:S01]  /*1bb0*/  SHF.L.U32 R41, R41, 0x10, RZ ;  /* 0x0000001029297819 */ /* 0x000fe200000006ff */
[----:B------:R-:W-:Y:S01]  /*1bc0*/  IMAD.U32 R55, R54, 0x10000, RZ ;  /* 0x0001000036377824 */ /* 0x000fe200078e00ff */
[----:B------:R-:W-:Y:S01]  /*1bd0*/  SHF.L.U32 R57, R42, 0x10, RZ ;  /* 0x000000102a397819 */ /* 0x000fe200000006ff */
[----:B------:R-:W-:Y:S01]  /*1be0*/  IMAD.U32 R43, R43, 0x10000, RZ ;  /* 0x000100002b2b7824 */ /* 0x000fe200078e00ff */
[----:B------:R-:W-:Y:S01]  /*1bf0*/  SHF.L.U32 R53, R53, 0x10, RZ ;  /* 0x0000001035357819 */ /* 0x000fe200000006ff */
[----:B------:R-:W-:Y:S01]  /*1c00*/  IMAD.U32 R45, R45, 0x10000, RZ ;  /* 0x000100002d2d7824 */ /* 0x000fe200078e00ff */
[----:B------:R-:W-:Y:S01]  /*1c10*/  SHF.L.U32 R44, R44, 0x10, RZ ;  /* 0x000000102c2c7819 */ /* 0x000fe200000006ff */
[----:B------:R-:W-:Y:S01]  /*1c20*/  IMAD.U32 R48, R48, 0x10000, RZ ;  /* 0x0001000030307824 */ /* 0x000fe200078e00ff */
[----:B------:R-:W-:Y:S01]  /*1c30*/  ULDC.64 UR12, c[0x0][0x210] ;  /* 0x00008400000c7ab9 */ /* 0x000fe20000000a00 */
[----:B------:R-:W2:Y:S01]  /*1c40*/  @!P1 LDC R38, c[0x0][0x10] ;  /* 0x00000400ff269b82 */ /* 0x000ea20000000800 */
[----:B------:R-:W-:-:S02]  /*1c50*/  @!P1 LOP3.LUT R39, R27, 0x7fffffe0, RZ, 0xc0, !PT ;  /* 0x7fffffe01b279812 */ /* 0x000fc400078ec0ff */
[----:B------:R-:W-:-:S05]  /*1c60*/  @!P1 LOP3.LUT R49, R27, 0x1f, RZ, 0xc0, !PT ;  /* 0x0000001f1b319812 */ /* 0x000fca00078ec0ff */
[----:B------:R-:W3:Y:S01]  /*1c70*/  @!P1 LDC.64 R36, c[0x0][0x260] ;  /* 0x00009800ff249b82 */ /* 0x000ee20000000a00 */
[----:B--2---:R-:W-:-:S04]  /*1c80*/  @!P1 IMAD R38, R38, UR4, R69 ;  /* 0x0000000426269c24 */ /* 0x004fc8000f8e0245 */
[----:B------:R-:W-:-:S05]  /*1c90*/  @!P1 IMAD R38, R38, 0x100, R39 ;  /* 0x0000010026269824 */ /* 0x000fca00078e0227 */
[----:B------:R-:W-:-:S05]  /*1ca0*/  @!P1 IADD3 R38, R38, R49, RZ ;  /* 0x0000003126269210 */ /* 0x000fca0007ffe0ff */
[----:B------:R-:W-:-:S04]  /*1cb0*/  @!P1 IMAD.SHL.U32 R39, R38, 0x2, RZ ;  /* 0x0000000226279824 */ /* 0x000fc800078e00ff */
[----:B---3--:R-:W-:-:S06]  /*1cc0*/  @!P1 IMAD.WIDE.U32 R36, R39, 0x4, R36 ;  /* 0x0000000427249825 */ /* 0x008fcc00078e0024 */
[----:B------:R-:W2:Y:S01]  /*1cd0*/  @!P1 LDG.E.64 R36, desc[UR8][R36.64] ;  /* 0x0000000824249981 */ /* 0x000ea2000c1e1b00 */
[----:B------:R-:W-:Y:S01]  /*1ce0*/  CS2R R38, SRZ ;  /* 0x0000000000267805 */ /* 0x000fe2000001ff00 */
[----:B------:R-:W-:Y:S01]  /*1cf0*/  UIADD3 UR5, UR5, 0x3480, URZ ;  /* 0x0000348005057890 */ /* 0x000fe2000fffe03f */
[----:B------:R-:W-:Y:S01]  /*1d00*/  LOP3.LUT R26, R26, 0x18, RZ, 0xc0, !PT ;  /* 0x000000181a1a7812 */ /* 0x000fe200078ec0ff */
[C---:B------:R-:W-:Y:S01]  /*1d10*/  FADD.FTZ R41, -R46.reuse, R41 ;  /* 0x000000292e297221 */ /* 0x040fe20000010100 */
[C---:B------:R-:W-:Y:S01]  /*1d20*/  FADD.FTZ R55, -R46.reuse, R55 ;  /* 0x000000372e377221 */ /* 0x040fe20000010100 */
[----:B-1----:R-:W-:Y:S01]  /*1d30*/  ULEA UR5, UR6, UR5, 0x18 ;  /* 0x0000000506057291 */ /* 0x002fe2000f8ec03f */
[C---:B------:R-:W-:Y:S01]  /*1d40*/  FADD.FTZ R57, -R46.reuse, R57 ;  /* 0x000000392e397221 */ /* 0x040fe20000010100 */
[----:B------:R-:W-:Y:S02]  /*1d50*/  IMAD.IADD R26, R7, 0x1, -R26 ;  /* 0x00000001071a7824 */ /* 0x000fe400078e0a1a */
[----:B------:R-:W-:Y:S01]  /*1d60*/  FADD.FTZ R45, -R46, R45 ;  /* 0x0000002d2e2d7221 */ /* 0x000fe20000010100 */
[----:B------:R-:W-:-:S02]  /*1d70*/  ULOP3.LUT UR4, UR4, 0x1, URZ, 0x3c, !UPT ;  /* 0x0000000104047892 */ /* 0x000fc4000f8e3c3f */
[----:B------:R-:W-:Y:S01]  /*1d80*/  LEA R26, R26, UR5, 0x3 ;  /* 0x000000051a1a7c11 */ /* 0x000fe2000f8e18ff */
[----:B--2---:R-:W-:Y:S01]  /*1d90*/  @!P1 FADD.FTZ R39, RZ, R36 ;  /* 0x00000024ff279221 */ /* 0x004fe20000010000 */
[----:B------:R-:W-:Y:S01]  /*1da0*/  @!P1 FADD.FTZ R38, RZ, R37 ;  /* 0x00000025ff269221 */ /* 0x000fe20000010000 */
[----:B------:R-:W-:-:S03]  /*1db0*/  LOP3.LUT P1, RZ, R27, 0xffffff1f, RZ, 0xc0, !PT ;  /* 0xffffff1f1bff7812 */ /* 0x000fc6000782c0ff */
[----:B------:R-:W1:Y:S04]  /*1dc0*/  SHFL.BFLY PT, R50, R39, 0x10, 0x1f ;  /* 0x0e001f0027327f89 */ /* 0x000e6800000e0000 */
[----:B------:R-:W2:Y:S06]  /*1dd0*/  SHFL.BFLY PT, R49, R38, 0x10, 0x1f ;  /* 0x0e001f0026317f89 */ /* 0x000eac00000e0000 */
[----:B------:R-:W-:Y:S01]  /*1de0*/  @!P1 LOP3.LUT R7, R23, 0x3ffffff8, RZ, 0xc0, !PT ;  /* 0x3ffffff817079812 */ /* 0x000fe200078ec0ff */
[----:B-1----:R-:W-:Y:S01]  /*1df0*/  FADD.FTZ R50, R50, R39 ;  /* 0x0000002732327221 */ /* 0x002fe20000010000 */
[----:B--2---:R-:W-:-:S04]  /*1e00*/  FADD.FTZ R49, R49, R38 ;  /* 0x0000002631317221 */ /* 0x004fc80000010000 */
[----:B------:R-:W1:Y:S04]  /*1e10*/  SHFL.BFLY PT, R51, R50, 0x8, 0x1f ;  /* 0x0d001f0032337f89 */ /* 0x000e6800000e0000 */
[----:B------:R-:W2:Y:S01]  /*1e20*/  SHFL.BFLY PT, R56, R49, 0x8, 0x1f ;  /* 0x0d001f0031387f89 */ /* 0x000ea200000e0000 */
[----:B-1----:R-:W-:Y:S01]  /*1e30*/  FADD.FTZ R51, R50, R51 ;  /* 0x0000003332337221 */ /* 0x002fe20000010000 */
[----:B--2---:R-:W-:-:S04]  /*1e40*/  FADD.FTZ R56, R49, R56 ;  /* 0x0000003831387221 */ /* 0x004fc80000010000 */
[----:B------:R-:W1:Y:S04]  /*1e50*/  SHFL.BFLY PT, R36, R51, 0x4, 0x1f ;  /* 0x0c801f0033247f89 */ /* 0x000e6800000e0000 */
[----:B------:R-:W2:Y:S01]  /*1e60*/  SHFL.BFLY PT, R37, R56, 0x4, 0x1f ;  /* 0x0c801f0038257f89 */ /* 0x000ea200000e0000 */
[----:B-1----:R-:W-:Y:S01]  /*1e70*/  FADD.FTZ R36, R51, R36 ;  /* 0x0000002433247221 */ /* 0x002fe20000010000 */
[----:B------:R-:W-:Y:S01]  /*1e80*/  SHF.L.U32 R51, R40, 0x10, RZ ;  /* 0x0000001028337819 */ /* 0x000fe200000006ff */
[----:B--2---:R-:W-:-:S03]  /*1e90*/  FADD.FTZ R37, R56, R37 ;  /* 0x0000002538257221 */ /* 0x004fc60000010000 */
[----:B------:R-:W1:Y:S04]  /*1ea0*/  SHFL.BFLY PT, R39, R36, 0x2, 0x1f ;  /* 0x0c401f0024277f89 */ /* 0x000e6800000e0000 */
[----:B------:R-:W2:Y:S01]  /*1eb0*/  SHFL.BFLY PT, R38, R37, 0x2, 0x1f ;  /* 0x0c401f0025267f89 */ /* 0x000ea200000e0000 */
[----:B-1----:R-:W-:Y:S01]  /*1ec0*/  FADD.FTZ R39, R36, R39 ;  /* 0x0000002724277221 */ /* 0x002fe20000010000 */
[----:B--2---:R-:W-:-:S04]  /*1ed0*/  FADD.FTZ R38, R37, R38 ;  /* 0x0000002625267221 */ /* 0x004fc80000010000 */
[----:B------:R-:W1:Y:S04]  /*1ee0*/  SHFL.BFLY PT, R50, R39, 0x1, 0x1f ;  /* 0x0c201f0027327f89 */ /* 0x000e6800000e0000 */
[----:B------:R-:W2:Y:S01]  /*1ef0*/  SHFL.BFLY PT, R49, R38, 0x1, 0x1f ;  /* 0x0c201f0026317f89 */ /* 0x000ea200000e0000 */
[----:B-1----:R-:W-:Y:S01]  /*1f00*/  FADD.FTZ R36, R39, R50 ;  /* 0x0000003227247221 */ /* 0x002fe20000010000 */
[----:B--2---:R-:W-:-:S03]  /*1f10*/  FADD.FTZ R37, R38, R49 ;  /* 0x0000003126257221 */ /* 0x004fc60000010000 */
[----:B------:R-:W-:Y:S01]  /*1f20*/  @!P1 FMUL.FTZ R36, R36, 9.7656251455191522837e-05 ;  /* 0x38cccccd24249820 */ /* 0x000fe20000410000 */
[----:B------:R-:W-:Y:S02]  /*1f30*/  IMAD.U32 R49, R52, 0x10000, RZ ;  /* 0x0001000034317824 */ /* 0x000fe400078e00ff */
[----:B------:R-:W-:-:S05]  /*1f40*/  @!P1 FMUL.FTZ R37, R37, 9.7656251455191522837e-05 ;  /* 0x38cccccd25259820 */ /* 0x000fca0000410000 */
[----:B------:R1:W-:Y:S01]  /*1f50*/  @!P1 STS.64 [R7+UR5], R36 ;  /* 0x0000002407009988 */ /* 0x0003e20008000a05 */
[----:B------:R-:W-:Y:S01]  /*1f60*/  BAR.SYNC.DEFER_BLOCKING 0x0 ;  /* 0x0000000000007b1d */ /* 0x000fe20000010000 */
[----:B------:R-:W-:Y:S01]  /*1f70*/  IADD3 R4, P1, R4, UR12, RZ ;  /* 0x0000000c04047c10 */ /* 0x000fe2000ff3e0ff */
[----:B-1----:R-:W-:-:S04]  /*1f80*/  FMUL.FTZ R36, R70, R41 ;  /* 0x0000002946247220 */ /* 0x002fc80000410000 */
[----:B------:R-:W1:Y:S02]  /*1f90*/  LDS.64 R38, [R26] ;  /* 0x000000001a267984 */ /* 0x000e640000000a00 */
[--C-:B-1----:R-:W-:Y:S01]  /*1fa0*/  FFMA.FTZ R26, R3, R78, -R38.reuse ;  /* 0x0000004e031a7223 */ /* 0x102fe20000010826 */
[--C-:B------:R-:W-:Y:S01]  /*1fb0*/  FFMA.FTZ R40, R49, R51, -R38.reuse ;  /* 0x0000003331287223 */ /* 0x100fe20000010826 */
[--C-:B------:R-:W-:Y:S01]  /*1fc0*/  FFMA.FTZ R42, R75, R76, -R38.reuse ;  /* 0x0000004c4b2a7223 */ /* 0x100fe20000010826 */
[----:B------:R-:W-:Y:S01]  /*1fd0*/  FFMA.FTZ R43, R43, R53, -R38 ;  /* 0x000000352b2b7223 */ /* 0x000fe20000010826 */
[----:B------:R-:W-:Y:S01]  /*1fe0*/  FFMA.FTZ R5, R5, -R39, R26 ;  /* 0x8000002705057223 */ /* 0x000fe2000001001a */
[C---:B------:R-:W-:Y:S01]  /*1ff0*/  FMUL.FTZ R26, R70.reuse, R55 ;  /* 0x00000037461a7220 */ /* 0x040fe20000410000 */
[----:B------:R-:W-:Y:S01]  /*2000*/  FFMA.FTZ R3, -R39, R36, R40 ;  /* 0x0000002427037223 */ /* 0x000fe20000010128 */
[----:B------:R-:W-:Y:S01]  /*2010*/  FFMA.FTZ R51, R51, R44, -R38 ;  /* 0x0000002c33337223 */ /* 0x000fe20000010826 */
[----:B------:R-:W-:Y:S01]  /*2020*/  FMUL.FTZ R36, R70, R57 ;  /* 0x0000003946247220 */ /* 0x000fe20000410000 */
[----:B------:R-:W-:Y:S01]  /*2030*/  FFMA.FTZ R73, R73, -R39, R42 ;  /* 0x8000002749497223 */ /* 0x000fe2000001002a */
[----:B------:R-:W-:Y:S01]  /*2040*/  FFMA.FTZ R43, -R39, R26, R43 ;  /* 0x0000001a272b7223 */ /* 0x000fe2000001012b */
[--C-:B------:R-:W-:Y:S01]  /*2050*/  FFMA.FTZ R47, R78, R47, -R38.reuse ;  /* 0x0000002f4e2f7223 */ /* 0x100fe20000010826 */
[--C-:B------:R-:W-:Y:S01]  /*2060*/  FFMA.FTZ R71, R76, R71, -R38.reuse ;  /* 0x000000474c477223 */ /* 0x100fe20000010826 */
[----:B------:R-:W-:Y:S01]  /*2070*/  FFMA.FTZ R48, R53, R48, -R38 ;  /* 0x0000003035307223 */ /* 0x000fe20000010826 */
[C---:B------:R-:W-:Y:S01]  /*2080*/  FMUL.FTZ R38, R70.reuse, R45 ;  /* 0x0000002d46267220 */ /* 0x040fe20000410000 */
[C---:B------:R-:W-:Y:S01]  /*2090*/  FMUL.FTZ R5, R70.reuse, R5 ;  /* 0x0000000546057220 */ /* 0x040fe20000410000 */
[C---:B------:R-:W-:Y:S01]  /*20a0*/  FMUL.FTZ R26, R70.reuse, R3 ;  /* 0x00000003461a7220 */ /* 0x040fe20000410000 */
[C---:B------:R-:W-:Y:S01]  /*20b0*/  FFMA.FTZ R51, -R39.reuse, R36, R51 ;  /* 0x0000002427337223 */ /* 0x040fe20000010133 */
[C---:B------:R-:W-:Y:S01]  /*20c0*/  FMUL.FTZ R73, R70.reuse, R73 ;  /* 0x0000004946497220 */ /* 0x040fe20000410000 */
[----:B------:R-:W-:Y:S01]  /*20d0*/  FMUL.FTZ R36, R70, R43 ;  /* 0x0000002b46247220 */ /* 0x000fe20000410000 */
[-C--:B------:R-:W-:Y:S01]  /*20e0*/  FFMA.FTZ R47, R74, -R39.reuse, R47 ;  /* 0x800000274a2f7223 */ /* 0x080fe2000001002f */
[----:B------:R-:W-:Y:S01]  /*20f0*/  FFMA.FTZ R71, R72, -R39, R71 ;  /* 0x8000002748477223 */ /* 0x000fe20000010047 */
[----:B------:R-:W-:Y:S01]  /*2100*/  FFMA.FTZ R39, -R39, R38, R48 ;  /* 0x0000002627277223 */ /* 0x000fe20000010130 */
[----:B------:R-:W-:Y:S01]  /*2110*/  F2FP.BF16.F32.PACK_AB R3, R26, R5 ;  /* 0x000000051a03723e */ /* 0x000fe200000010ff */
[----:B------:R-:W-:Y:S01]  /*2120*/  FMUL.FTZ R47, R70, R47 ;  /* 0x0000002f462f7220 */ /* 0x000fe20000410000 */
[----:B------:R-:W-:Y:S01]  /*2130*/  IADD3.X R5, R6, UR13, RZ, P1, !PT ;  /* 0x0000000d06057c10 */ /* 0x000fe20008ffe4ff */
[----:B------:R-:W-:Y:S01]  /*2140*/  FMUL.FTZ R6, R70, R51 ;  /* 0x0000003346067220 */ /* 0x000fe20000410000 */
[----:B------:R-:W-:Y:S01]  /*2150*/  F2FP.BF16.F32.PACK_AB R73, R36, R73 ;  /* 0x000000492449723e */ /* 0x000fe200000010ff */
[C---:B------:R-:W-:Y:S01]  /*2160*/  FMUL.FTZ R71, R70.reuse, R71 ;  /* 0x0000004746477220 */ /* 0x040fe20000410000 */
[----:B------:R-:W-:Y:S01]  /*2170*/  FMUL.FTZ R70, R70, R39 ;  /* 0x0000002746467220 */ /* 0x000fe20000410000 */
[----:B------:R-:W-:Y:S01]  /*2180*/  PRMT R7, R3, 0x7632, R7 ;  /* 0x0000763203077816 */ /* 0x000fe20000000007 */
[----:B------:R1:W-:Y:S01]  /*2190*/  STG.E.U16 desc[UR8][R4.64], R3 ;  /* 0x0000000304007986 */ /* 0x0003e2000c101508 */
[----:B------:R-:W-:-:S02]  /*21a0*/  PRMT R26, R73, 0x7632, R26 ;  /* 0x00007632491a7816 */ /* 0x000fc4000000001a */
[----:B------:R-:W-:Y:S01]  /*21b0*/  IADD3 R2, P1, R2, UR12, RZ ;  /* 0x0000000c02027c10 */ /* 0x000fe2000ff3e0ff */
[----:B------:R-:W-:Y:S01]  /*21c0*/  STG.E.U16 desc[UR8][R4.64+0x2], R7 ;  /* 0x0000020704007986 */ /* 0x000fe2000c101508 */
[----:B------:R-:W-:Y:S02]  /*21d0*/  F2FP.BF16.F32.PACK_AB R47, R6, R47 ;  /* 0x0000002f062f723e */ /* 0x000fe400000010ff */
[----:B------:R-:W-:Y:S01]  /*21e0*/  F2FP.BF16.F32.PACK_AB R71, R70, R71 ;  /* 0x000000474647723e */ /* 0x000fe200000010ff */
[----:B------:R-:W-:Y:S04]  /*21f0*/  STG.E.U16 desc[UR8][R4.64+0x4], R73 ;  /* 0x0000044904007986 */ /* 0x000fe8000c101508 */
[----:B------:R2:W-:Y:S01]  /*2200*/  STG.E.U16 desc[UR8][R4.64+0x6], R26 ;  /* 0x0000061a04007986 */ /* 0x0005e2000c101508 */
[----:B-1----:R-:W-:-:S02]  /*2210*/  IADD3.X R3, R0, UR13, RZ, P1, !PT ;  /* 0x0000000d00037c10 */ /* 0x002fc40008ffe4ff */
[----:B------:R-:W-:-:S03]  /*2220*/  PRMT R0, R47, 0x7632, R0 ;  /* 0x000076322f007816 */ /* 0x000fc60000000000 */
[----:B------:R1:W-:Y:S04]  /*2230*/  STG.E.U16 desc[UR8][R2.64], R47 ;  /* 0x0000002f02007986 */ /* 0x0003e8000c101508 */
[----:B------:R1:W-:Y:S01]  /*2240*/  STG.E.U16 desc[UR8][R2.64+0x2], R0 ;  /* 0x0000020002007986 */ /* 0x0003e2000c101508 */
[----:B--2---:R-:W-:-:S03]  /*2250*/  PRMT R5, R71, 0x7632, R5 ;  /* 0x0000763247057816 */ /* 0x004fc60000000005 */
[----:B------:R1:W-:Y:S01]  /*2260*/  STG.E.U16 desc[UR8][R2.64+0x4], R71 ;  /* 0x0000044702007986 */ /* 0x0003e2000c101508 */
[----:B------:R-:W-:-:S03]  /*2270*/  MOV R26, R77 ;  /* 0x0000004d001a7202 */ /* 0x000fc60000000f00 */
[----:B------:R1:W-:Y:S01]  /*2280*/  STG.E.U16 desc[UR8][R2.64+0x6], R5 ;  /* 0x0000060502007986 */ /* 0x0003e2000c101508 */
[----:B------:R-:W-:Y:S05]  /*2290*/  @!P0 BRA `(.L_x_109) ;  /* 0xffffffe400108947 */ /* 0x000fea000383ffff */
.L_x_99:
[----:B------:R-:W2:Y:S02]  /*22a0*/  S2UR UR6, SR_CTAID.Y ;  /* 0x00000000000679c3 */ /* 0x000ea40000002600 */
[----:B--2---:R-:W-:Y:S02]  /*22b0*/  USHF.L.U32 UR5, UR6, 0x3, URZ ;  /* 0x0000000306057899 */ /* 0x004fe4000800063f */
[----:B------:R-:W-:Y:S02]  /*22c0*/  ULOP3.LUT UR6, UR6, 0x3, URZ, 0xc0, !UPT ;  /* 0x0000000306067892 */ /* 0x000fe4000f8ec03f */
[----:B------:R-:W-:Y:S02]  /*22d0*/  ULOP3.LUT UR5, UR5, 0x7ffffe0, URZ, 0xc0, !UPT ;  /* 0x07ffffe005057892 */ /* 0x000fe4000f8ec03f */
[----:B------:R-:W-:-:S04]  /*22e0*/  UIMAD UR6, UR6, 0x140, URZ ;  /* 0x00000140060678a4 */ /* 0x000fc8000f8e023f */
[----:B------:R-:W-:Y:S01]  /*22f0*/  VIADD R68, R68, UR5 ;  /* 0x0000000544447c36 */ /* 0x000fe20008000000 */
[----:B------:R-:W-:-:S04]  /*2300*/  UIADD3 UR10, UR6, 0x140, URZ ;  /* 0x00000140060a7890 */ /* 0x000fc8000fffe03f */
[----:B------:R-:W-:-:S04]  /*2310*/  LEA R48, R68, UR6, 0x5 ;  /* 0x0000000644307c11 */ /* 0x000fc8000f8e28ff */
[----:B------:R-:W-:-:S13]  /*2320*/  ISETP.GE.AND P0, PT, R48, UR10, PT ;  /* 0x0000000a30007c0c */ /* 0x000fda000bf06270 */
[----:B------:R-:W-:Y:S05]  /*2330*/  @P0 EXIT ;  /* 0x000000000000094d */ /* 0x000fea0003800000 */
[----:B------:R-:W2:Y:S01]  /*2340*/  LDC.64 R10, c[0x0][0x258] ;  /* 0x00009600ff0a7b82 */ /* 0x000ea20000000a00 */
[----:B-1----:R-:W1:Y:S01]  /*2350*/  S2R R0, SR_TID.X ;  /* 0x0000000000007919 */ /* 0x002e620000002100 */
[----:B------:R-:W-:-:S06]  /*2360*/  UMOV UR4, 0x400 ;  /* 0x0000040000047882 */ /* 0x000fcc0000000000 */
[----:B------:R-:W3:Y:S01]  /*2370*/  S2UR UR5, SR_CgaCtaId ;  /* 0x00000000000579c3 */ /* 0x000ee20000008800 */
[----:B--2---:R-:W-:Y:S02]  /*2380*/  LOP3.LUT R38, RZ, R10, RZ, 0x33, !PT ;  /* 0x0000000aff267212 */ /* 0x004fe400078e33ff */
[----:B0-----:R-:W-:Y:S02]  /*2390*/  LOP3.LUT R3, RZ, R11, RZ, 0x33, !PT ;  /* 0x0000000bff037212 */ /* 0x001fe400078e33ff */
[----:B------:R-:W-:-:S04]  /*23a0*/  ISETP.GT.U32.AND P0, PT, R38, -0x2, PT ;  /* 0xfffffffe2600780c */ /* 0x000fc80003f04070 */
[C---:B------:R-:W-:Y:S01]  /*23b0*/  ISETP.GT.AND.EX P0, PT, R3.reuse, -0x1, PT, P0 ;  /* 0xffffffff0300780c */ /* 0x040fe20003f04300 */
[----:B---3--:R-:W-:Y:S01]  /*23c0*/  ULEA UR6, UR5, UR4, 0x18 ;  /* 0x0000000405067291 */ /* 0x008fe2000f8ec03f */
[----:B-1----:R-:W-:Y:S02]  /*23d0*/  SHF.R.U32.HI R36, RZ, 0x5, R0 ;  /* 0x00000005ff247819 */ /* 0x002fe40000011600 */
[----:B------:R-:W-:Y:S01]  /*23e0*/  SEL R38, R38, 0xfffffffe, P0 ;  /* 0xfffffffe26267807 */ /* 0x000fe20000000000 */
[----:B------:R-:W-:Y:S01]  /*23f0*/  ULDC.64 UR4, c[0x0][0x260] ;  /* 0x0000980000047ab9 */ /* 0x000fe20000000a00 */
[----:B------:R-:W-:Y:S01]  /*2400*/  SEL R3, R3, 0xffffffff, P0 ;  /* 0xffffffff03037807 */ /* 0x000fe20000000000 */
[----:B------:R-:W-:Y:S01]  /*2410*/  UIADD3 UR4, UP0, UR4, 0x36000, URZ ;  /* 0x0003600004047890 */ /* 0x000fe2000ff1e03f */
[C---:B------:R-:W-:Y:S02]  /*2420*/  SHF.L.U32 R37, R38.reuse, 0x5, RZ ;  /* 0x0000000526257819 */ /* 0x040fe400000006ff */
[----:B------:R-:W-:Y:S01]  /*2430*/  SHF.L.U64.HI R38, R38, 0x5, R3 ;  /* 0x0000000526267819 */ /* 0x000fe20000010203 */
[----:B------:R-:W-:Y:S01]  /*2440*/  IMAD.MOV.U32 R3, RZ, RZ, -0x1 ;  /* 0xffffffffff037424 */ /* 0x000fe200078e00ff */
[----:B------:R-:W-:Y:S01]  /*2450*/  IADD3 R37, P0, P1, -R37, -0x21, -R36 ;  /* 0xffffffdf25257810 */ /* 0x000fe2000791e924 */
[----:B------:R-:W-:Y:S01]  /*2460*/  UIADD3.X UR5, URZ, UR5, URZ, UP0, !UPT ;  /* 0x000000053f057290 */ /* 0x000fe200087fe43f */
[----:B------:R-:W-:-:S02]  /*2470*/  SHF.L.U32 R5, R36, 0x1, RZ ;  /* 0x0000000124057819 */ /* 0x000fc400000006ff */
[----:B------:R-:W-:Y:S02]  /*2480*/  IADD3.X R38, ~R38, -0x1, R3, P0, P1 ;  /* 0xffffffff26267810 */ /* 0x000fe400007e2503 */
[--C-:B------:R-:W-:Y:S02]  /*2490*/  SHF.R.U32.HI R39, RZ, 0x4, R0.reuse ;  /* 0x00000004ff277819 */ /* 0x100fe40000011600 */
[----:B------:R-:W-:Y:S01]  /*24a0*/  LOP3.LUT R41, R5, 0x1f, R0, 0x78, !PT ;  /* 0x0000001f05297812 */ /* 0x000fe200078e7800 */
[----:B------:R-:W-:Y:S01]  /*24b0*/  IMAD.WIDE.U32 R2, R38, -0x33333333, RZ ;  /* 0xcccccccd26027825 */ /* 0x000fe200078e00ff */
[----:B------:R-:W-:Y:S02]  /*24c0*/  LEA R6, R36, UR6, 0x7 ;  /* 0x0000000624067c11 */ /* 0x000fe4000f8e38ff */
[----:B------:R-:W-:Y:S01]  /*24d0*/  SHF.L.U32 R43, R0, 0x1, RZ ;  /* 0x00000001002b7819 */ /* 0x000fe200000006ff */
[----:B------:R-:W-:Y:S01]  /*24e0*/  VIADD R40, R39, 0x14 ;  /* 0x0000001427287836 */ /* 0x000fe20000000000 */
[----:B------:R-:W-:Y:S01]  /*24f0*/  LEA R41, R41, R6, 0x2 ;  /* 0x0000000629297211 */ /* 0x000fe200078e10ff */
[----:B------:R-:W-:Y:S01]  /*2500*/  IMAD.WIDE.U32 R4, P0, R37, -0x33333334, R2 ;  /* 0xcccccccc25047825 */ /* 0x000fe20007800002 */
[----:B------:R-:W-:-:S02]  /*2510*/  LOP3.LUT R43, R43, 0x1e, RZ, 0xc0, !PT ;  /* 0x0000001e2b2b7812 */ /* 0x000fc400078ec0ff */
[----:B------:R-:W-:Y:S01]  /*2520*/  LOP3.LUT R9, RZ, R39, RZ, 0x33, !PT ;  /* 0x00000027ff097212 */ /* 0x000fe200078e33ff */
[----:B------:R-:W-:Y:S01]  /*2530*/  IMAD.WIDE.U32 R2, R37, -0x33333333, RZ ;  /* 0xcccccccd25027825 */ /* 0x000fe200078e00ff */
[----:B------:R-:W-:Y:S02]  /*2540*/  VIMNMX.U32 R42, R40, 0x20, !PT ;  /* 0x00000020282a7848 */ /* 0x000fe40007fe0000 */
[----:B------:R-:W-:Y:S01]  /*2550*/  IADD3 R44, R39, 0x28, RZ ;  /* 0x00000028272c7810 */ /* 0x000fe20007ffe0ff */
[----:B------:R-:W-:Y:S01]  /*2560*/  IMAD.SHL.U32 R2, R0, 0x80, RZ ;  /* 0x0000008000027824 */ /* 0x000fe200078e00ff */
[----:B------:R-:W-:Y:S01]  /*2570*/  IADD3 RZ, P1, R3, R4, RZ ;  /* 0x0000000403ff7210 */ /* 0x000fe20007f3e0ff */
[----:B------:R-:W-:Y:S01]  /*2580*/  IMAD.X R7, RZ, RZ, RZ, P0 ;  /* 0x000000ffff077224 */ /* 0x000fe200000e06ff */
[----:B------:R-:W-:Y:S01]  /*2590*/  LOP3.LUT R3, R40, R43, RZ, 0x3c, !PT ;  /* 0x0000002b28037212 */ /* 0x000fe200078e3cff */
[----:B------:R-:W-:Y:S01]  /*25a0*/  IMAD.MOV.U32 R6, RZ, RZ, R5 ;  /* 0x000000ffff067224 */ /* 0x000fe200078e0005 */
[----:B------:R-:W-:Y:S01]  /*25b0*/  LOP3.LUT R2, R2, 0x780, RZ, 0xc0, !PT ;  /* 0x0000078002027812 */ /* 0x000fe200078ec0ff */
[----:B------:R-:W-:Y:S01]  /*25c0*/  VIADD R52, R39, 0x3c ;  /* 0x0000003c27347836 */ /* 0x000fe20000000000 */
[----:B------:R-:W-:Y:S01]  /*25d0*/  IADD3 R42, R42, R9, RZ ;  /* 0x000000092a2a7210 */ /* 0x000fe20007ffe0ff */
[----:B------:R-:W-:Y:S01]  /*25e0*/  IMAD.WIDE.U32.X R4, R38, -0x33333334, R6, P1 ;  /* 0xcccccccc26047825 */ /* 0x000fe200008e0406 */
[----:B------:R-:W-:-:S02]  /*25f0*/  ISETP.LT.U32.AND P0, PT, R10, 0x1, PT ;  /* 0x000000010a00780c */ /* 0x000fc40003f01070 */
[----:B------:R-:W-:Y:S01]  /*2600*/  IADD3 R51, P1, R36, 0x14, RZ ;  /* 0x0000001424337810 */ /* 0x000fe20007f3e0ff */
[----:B------:R-:W-:Y:S01]  /*2610*/  VIADD R8, R2, UR6 ;  /* 0x0000000602087c36 */ /* 0x000fe20008000000 */
[----:B------:R-:W-:Y:S02]  /*2620*/  SHF.R.U64 R58, R4, 0x3, R5 ;  /* 0x00000003043a7819 */ /* 0x000fe40000001205 */
[----:B------:R-:W-:Y:S01]  /*2630*/  ISETP.LT.AND.EX P0, PT, R11, RZ, PT, P0 ;  /* 0x000000ff0b00720c */ /* 0x000fe20003f01300 */
[----:B------:R-:W-:Y:S01]  /*2640*/  IMAD R46, R3, 0x4, R8 ;  /* 0x00000004032e7824 */ /* 0x000fe200078e0208 */
[-C--:B------:R-:W-:Y:S01]  /*2650*/  LOP3.LUT R45, R39, R43.reuse, RZ, 0x3c, !PT ;  /* 0x0000002b272d7212 */ /* 0x080fe200078e3cff */
[----:B------:R-:W-:Y:S01]  /*2660*/  IMAD.WIDE.U32 R2, R42, -0x33333333, RZ ;  /* 0xcccccccd2a027825 */ /* 0x000fe200078e00ff */
[----:B------:R-:W-:Y:S02]  /*2670*/  SEL R57, R10, 0x1, P0 ;  /* 0x000000010a397807 */ /* 0x000fe40000000000 */
[----:B------:R-:W-:Y:S01]  /*2680*/  SEL R4, R11, RZ, P0 ;  /* 0x000000ff0b047207 */ /* 0x000fe20000000000 */
[----:B------:R-:W-:Y:S01]  /*2690*/  VIADD R58, R58, 0x1 ;  /* 0x000000013a3a7836 */ /* 0x000fe20000000000 */
[----:B------:R-:W-:Y:S01]  /*26a0*/  LOP3.LUT R47, R44, R43, RZ, 0x3c, !PT ;  /* 0x0000002b2c2f7212 */ /* 0x000fe200078e3cff */
[----:B------:R-:W-:Y:S01]  /*26b0*/  IMAD.X R54, RZ, RZ, RZ, P1 ;  /* 0x000000ffff367224 */ /* 0x000fe200008e06ff */
[----:B------:R-:W-:-:S02]  /*26c0*/  LEA.HI R2, R3, 0x1, RZ, 0x1c ;  /* 0x0000000103027811 */ /* 0x000fc400078fe0ff */
[C---:B------:R-:W-:Y:S02]  /*26d0*/  IADD3 R50, P0, R36.reuse, 0xa, RZ ;  /* 0x0000000a24327810 */ /* 0x040fe40007f1e0ff */
[----:B------:R-:W-:Y:S02]  /*26e0*/  IADD3 R66, P2, R36, 0x1e, RZ ;  /* 0x0000001e24427810 */ /* 0x000fe40007f5e0ff */
[----:B------:R-:W-:Y:S02]  /*26f0*/  SHF.L.U64.HI R55, R57, 0x5, R4 ;  /* 0x0000000539377819 */ /* 0x000fe40000010204 */
[-C--:B------:R-:W-:Y:S02]  /*2700*/  LEA R45, R45, R8.reuse, 0x2 ;  /* 0x000000082d2d7211 */ /* 0x080fe400078e10ff */
[----:B------:R-:W-:Y:S02]  /*2710*/  LEA R47, R47, R8, 0x2 ;  /* 0x000000082f2f7211 */ /* 0x000fe400078e10ff */
[----:B------:R-:W-:-:S02]  /*2720*/  LOP3.LUT R49, R0, 0x1f, RZ, 0xc0, !PT ;  /* 0x0000001f00317812 */ /* 0x000fc400078ec0ff */
[----:B------:R-:W-:Y:S02]  /*2730*/  LOP3.LUT R65, R0, 0xf, RZ, 0xc0, !PT ;  /* 0x0000000f00417812 */ /* 0x000fe400078ec0ff */
[----:B------:R-:W-:Y:S02]  /*2740*/  IADD3.X R53, RZ, RZ, RZ, P0, !PT ;  /* 0x000000ffff357210 */ /* 0x000fe400007fe4ff */
[----:B------:R-:W-:Y:S02]  /*2750*/  IADD3.X R67, RZ, RZ, RZ, P2, !PT ;  /* 0x000000ffff437210 */ /* 0x000fe400017fe4ff */
[----:B------:R-:W-:Y:S02]  /*2760*/  SHF.L.U32 R57, R57, 0x5, RZ ;  /* 0x0000000539397819 */ /* 0x000fe400000006ff */
[----:B------:R-:W-:Y:S02]  /*2770*/  LOP3.LUT R56, R2, 0x3, RZ, 0xc0, !PT ;  /* 0x0000000302387812 */ /* 0x000fe400078ec0ff */
[----:B------:R-:W-:-:S07]  /*2780*/  LOP3.LUT R58, R58, 0x3, RZ, 0xc0, !PT ;  /* 0x000000033a3a7812 */ /* 0x000fce00078ec0ff */
.L_x_126:
[----:B------:R-:W-:Y:S01]  /*2790*/  ISETP.GT.U32.AND P0, PT, R57, R36, PT ;  /* 0x000000243900720c */ /* 0x000fe20003f04070 */
[----:B------:R-:W-:Y:S01]  /*27a0*/  BSSY B0, `(.L_x_110) ;  /* 0x00000a7000007945 */ /* 0x000fe20003800000 */
[----:B0-----:R-:W-:Y:S01]  /*27b0*/  HFMA2.MMA R60, -RZ, RZ, 0, 0 ;  /* 0x00000000ff3c7435 */ /* 0x001fe200000001ff */
[----:B------:R-:W-:Y:S01]  /*27c0*/  IMAD.MOV.U32 R59, RZ, RZ, RZ ;  /* 0x000000ffff3b7224 */ /* 0x000fe200078e00ff */
[----:B------:R-:W-:-:S13]  /*27d0*/  ISETP.GT.AND.EX P0, PT, R55, RZ, PT, P0 ;  /* 0x000000ff3700720c */ /* 0x000fda0003f04300 */
[----:B-1234-:R-:W-:Y:S05]  /*27e0*/  @!P0 BRA `(.L_x_111) ;  /* 0x0000000800888947 */ /* 0x01efea0003800000 */
[----:B------:R-:W-:Y:S01]  /*27f0*/  ISETP.NE.U32.AND P1, PT, R58, RZ, PT ;  /* 0x000000ff3a00720c */ /* 0x000fe20003f25070 */
[----:B------:R-:W-:Y:S01]  /*2800*/  BSSY B1, `(.L_x_112) ;  /* 0x0000023000017945 */ /* 0x000fe20003800000 */
[----:B------:R-:W-:Y:S01]  /*2810*/  ISETP.GE.U32.AND P0, PT, R37, 0x1e, PT ;  /* 0x0000001e2500780c */ /* 0x000fe20003f06070 */
[----:B------:R-:W-:Y:S01]  /*2820*/  IMAD.MOV.U32 R60, RZ, RZ, RZ ;  /* 0x000000ffff3c7224 */ /* 0x000fe200078e00ff */
[----:B------:R-:W-:Y:S01]  /*2830*/  ISETP.NE.AND.EX P1, PT, RZ, RZ, PT, P1 ;  /* 0x000000ffff00720c */ /* 0x000fe20003f25310 */
[----:B------:R-:W-:Y:S01]  /*2840*/  IMAD.MOV.U32 R62, RZ, RZ, RZ ;  /* 0x000000ffff3e7224 */ /* 0x000fe200078e00ff */
[----:B------:R-:W-:Y:S02]  /*2850*/  IADD3 R2, P2, R49, R48, RZ ;  /* 0x0000003031027210 */ /* 0x000fe40007f5e0ff */
[----:B------:R-:W-:Y:S02]  /*2860*/  ISETP.GE.U32.AND.EX P0, PT, R38, RZ, PT, P0 ;  /* 0x000000ff2600720c */ /* 0x000fe40003f06100 */
[----:B------:R-:W-:-:S02]  /*2870*/  MOV R64, R36 ;  /* 0x0000002400407202 */ /* 0x000fc40000000f00 */
[----:B------:R-:W-:Y:S02]  /*2880*/  MOV R59, RZ ;  /* 0x000000ff003b7202 */ /* 0x000fe40000000f00 */
[----:B------:R-:W-:-:S03]  /*2890*/  LEA.HI.X.SX32 R3, R48, RZ, 0x1, P2 ;  /* 0x000000ff30037211 */ /* 0x000fc600010f0eff */
[----:B------:R-:W-:Y:S05]  /*28a0*/  @!P1 BRA `(.L_x_113) ;  /* 0x0000000000609947 */ /* 0x000fea0003800000 */
        /* <DEDUP_REMOVED lines=24> */
.L_x_113:
[----:B------:R-:W-:Y:S05]  /*2a30*/  BSYNC B1 ;  /* 0x0000000000017941 */ /* 0x000fea0003800000 */
.L_x_112:
[----:B------:R-:W-:Y:S05]  /*2a40*/  @!P0 BRA `(.L_x_111) ;  /* 0x0000000400f08947 */ /* 0x000fea0003800000 */
[C---:B------:R-:W-:Y:S01]  /*2a50*/  SHF.L.U64.HI R5, R2.reuse, 0x1, R3 ;  /* 0x0000000102057819 */ /* 0x040fe20000010203 */
[----:B------:R-:W-:Y:S01]  /*2a60*/  IMAD.SHL.U32 R4, R2, 0x2, RZ ;  /* 0x0000000202047824 */ /* 0x000fe200078e00ff */
[----:B------:R-:W-:Y:S01]  /*2a70*/  IADD3 R2, P0, -R64, R57, RZ ;  /* 0x0000003940027210 */ /* 0x000fe20007f1e1ff */
[----:B------:R-:W-:Y:S01]  /*2a80*/  IMAD R3, R62, 0xa00, RZ ;  /* 0x00000a003e037824 */ /* 0x000fe200078e02ff */
[----:B------:R-:W-:Y:S01]  /*2a90*/  BSSY B1, `(.L_x_114) ;  /* 0x0000044000017945 */ /* 0x000fe20003800000 */
[----:B------:R-:W-:Y:S01]  /*2aa0*/  IMAD.WIDE.U32 R4, R64, 0xa00, R4 ;  /* 0x00000a0040047825 */ /* 0x000fe200078e0004 */
[----:B------:R-:W-:Y:S02]  /*2ab0*/  ISETP.GT.U32.AND P1, PT, R2, 0x78, PT ;  /* 0x000000780200780c */ /* 0x000fe40003f24070 */
[----:B------:R-:W-:Y:S01]  /*2ac0*/  IADD3.X R6, ~R62, R55, RZ, P0, !PT ;  /* 0x000000373e067210 */ /* 0x000fe200007fe5ff */
[----:B------:R-:W-:Y:S01]  /*2ad0*/  IMAD.IADD R3, R5, 0x1, R3 ;  /* 0x0000000105037824 */ /* 0x000fe200078e0203 */
[----:B------:R-:W-:-:S02]  /*2ae0*/  LEA R2, P0, R4, UR4, 0x2 ;  /* 0x0000000404027c11 */ /* 0x000fc4000f8010ff */
[----:B------:R-:W-:Y:S02]  /*2af0*/  ISETP.GT.AND.EX P1, PT, R6, RZ, PT, P1 ;  /* 0x000000ff0600720c */ /* 0x000fe40003f24310 */
[----:B------:R-:W-:Y:S02]  /*2b00*/  LEA.HI.X R3, R4, UR5, R3, 0x2, P0 ;  /* 0x0000000504037c11 */ /* 0x000fe400080f1403 */
[----:B------:R-:W-:-:S09]  /*2b10*/  PLOP3.LUT P0, PT, PT, PT, PT, 0x80, 0x0 ;  /* 0x000000000000781c */ /* 0x000fd20003f0f070 */
[----:B------:R-:W-:Y:S05]  /*2b20*/  @!P1 BRA `(.L_x_115) ;  /* 0x0000000000e89947 */ /* 0x000fea0003800000 */
[----:B------:R-:W-:Y:S02]  /*2b30*/  IADD3 R63, P1, R57, -0x78, RZ ;  /* 0xffffff88393f7810 */ /* 0x000fe40007f3e0ff */
[----:B------:R-:W-:Y:S02]  /*2b40*/  PLOP3.LUT P0, PT, PT, PT, PT, 0x8, 0x0 ;  /* 0x000000000000781c */ /* 0x000fe40003f0e170 */
[----:B------:R-:W-:-:S11]  /*2b50*/  IADD3.X R61, R55, -0x1, RZ, P1, !PT ;  /* 0xffffffff373d7810 */ /* 0x000fd60000ffe4ff */
.L_x_116:
        /* <DEDUP_REMOVED lines=16> */
[----:B------:R-:W-:-:S04]  /*2c60*/  IADD3 R64, P1, R64, 0xa0, RZ ;  /* 0x000000a040407810 */ /* 0x000fc80007f3e0ff */
[----:B------:R-:W-:Y:S02]  /*2c70*/  IADD3.X R62, RZ, R62, RZ, P1, !PT ;  /* 0x0000003eff3e7210 */ /* 0x000fe40000ffe4ff */
[----:B------:R-:W-:Y:S02]  /*2c80*/  ISETP.GE.U32.AND P1, PT, R64, R63, PT ;  /* 0x0000003f4000720c */ /* 0x000fe40003f26070 */
[----:B0-----:R-:W-:Y:S02]  /*2c90*/  IADD3 R2, P2, R2, 0x190000, RZ ;  /* 0x0019000002027810 */ /* 0x001fe40007f5e0ff */
[----:B------:R-:W-:-:S03]  /*2ca0*/  ISETP.GE.AND.EX P1, PT, R62, R61, PT, P1 ;  /* 0x0000003d3e00720c */ /* 0x000fc60003f26310 */
[----:B------:R-:W-:Y:S02]  /*2cb0*/  IMAD.X R3, RZ, RZ, R3, P2 ;  /* 0x000000ffff037224 */ /* 0x000fe400010e0603 */
        /* <DEDUP_REMOVED lines=33> */
.L_x_115:
[----:B------:R-:W-:Y:S05]  /*2ed0*/  BSYNC B1 ;  /* 0x0000000000017941 */ /* 0x000fea0003800000 */
.L_x_114:
[----:B------:R-:W-:Y:S01]  /*2ee0*/  IADD3 R4, P2, -R64, R57, RZ ;  /* 0x0000003940047210 */ /* 0x000fe20007f5e1ff */
[----:B------:R-:W-:Y:S03]  /*2ef0*/  BSSY B1, `(.L_x_117) ;  /* 0x0000022000017945 */ /* 0x000fe60003800000 */
[----:B------:R-:W-:Y:S02]  /*2f00*/  ISETP.GT.U32.AND P1, PT, R4, 0x28, PT ;  /* 0x000000280400780c */ /* 0x000fe40003f24070 */
[----:B------:R-:W-:-:S04]  /*2f10*/  IADD3.X R4, ~R62, R55, RZ, P2, !PT ;  /* 0x000000373e047210 */ /* 0x000fc800017fe5ff */
        /* <DEDUP_REMOVED lines=11> */
[----:B------:R-:W-:Y:S02]  /*2fd0*/  PLOP3.LUT P0, PT, PT, PT, PT, 0x8, 0x0 ;  /* 0x000000000000781c */ /* 0x000fe40003f0e170 */
[----:B------:R-:W-:Y:S02]  /*2fe0*/  IADD3.X R62, RZ, R62, RZ, P2, !PT ;  /* 0x0000003eff3e7210 */ /* 0x000fe400017fe4ff */
[----:B0-----:R-:W-:-:S05]  /*2ff0*/  IADD3 R2, P1, R2, 0xc8000, RZ ;  /* 0x000c800002027810 */ /* 0x001fca0007f3e0ff */
        /* <DEDUP_REMOVED lines=17> */
.L_x_118:
[----:B------:R-:W-:Y:S05]  /*3110*/  BSYNC B1 ;  /* 0x0000000000017941 */ /* 0x000fea0003800000 */
.L_x_117:
        /* <DEDUP_REMOVED lines=15> */
.L_x_111:
[----:B------:R-:W-:Y:S05]  /*3210*/  BSYNC B0 ;  /* 0x0000000000007941 */ /* 0x000fea0003800000 */
.L_x_110:
[----:B------:R-:W-:Y:S01]  /*3220*/  ISETP.GT.U32.AND P0, PT, R0, 0x1ff, PT ;  /* 0x000001ff0000780c */ /* 0x000fe20003f04070 */
[----:B------:R0:W-:Y:S04]  /*3230*/  STS [R41], R59 ;  /* 0x0000003b29007388 */ /* 0x0001e80000000800 */
[----:B------:R0:W-:Y:S01]  /*3240*/  STS [R41+0x500], R60 ;  /* 0x0005003c29007388 */ /* 0x0001e20000000800 */
[----:B------:R-:W-:Y:S07]  /*3250*/  BAR.SYNC.DEFER_BLOCKING 0x0 ;  /* 0x0000000000007b1d */ /* 0x000fee0000010000 */
[----:B------:R-:W-:Y:S05]  /*3260*/  @P0 BRA `(.L_x_119) ;  /* 0x0000001000340947 */ /* 0x000fea0003800000 */
[----:B------:R-:W-:Y:S01]  /*3270*/  ISETP.NE.AND P0, PT, R56, RZ, PT ;  /* 0x000000ff3800720c */ /* 0x000fe20003f05270 */
[----:B------:R-:W-:Y:S01]  /*3280*/  BSSY B0, `(.L_x_120) ;  /* 0x0000073000007945 */ /* 0x000fe20003800000 */
[----:B------:R-:W-:-:S11]  /*3290*/  IMAD.MOV.U32 R11, RZ, RZ, R39 ;  /* 0x000000ffff0b7224 */ /* 0x000fd600078e0027 */
[----:B------:R-:W-:Y:S05]  /*32a0*/  @!P0 BRA `(.L_x_121) ;  /* 0x0000000400c08947 */ /* 0x000fea0003800000 */
[----:B------:R-:W-:Y:S02]  /*32b0*/  ISETP.GT.U32.AND P0, PT, R65, 0x9, PT ;  /* 0x000000094100780c */ /* 0x000fe40003f04070 */
[----:B------:R-:W-:Y:S01]  /*32c0*/  CS2R R2, SRZ ;  /* 0x0000000000027805 */ /* 0x000fe2000001ff00 */
[----:B------:R-:W-:-:S10]  /*32d0*/  UMOV UR7, 0xffff ;  /* 0x0000ffff00077882 */ /* 0x000fd40000000000 */
[----:B------:R1:W2:Y:S04]  /*32e0*/  @!P0 LDS R2, [R45] ;  /* 0x000000002d028984 */ /* 0x0002a80000000800 */
[----:B------:R1:W3:Y:S01]  /*32f0*/  @!P0 LDS R3, [R45+0x500] ;  /* 0x000500002d038984 */ /* 0x0002e20000000800 */
[----:B------:R-:W-:Y:S05]  /*3300*/  BRA.DIV UR7, `(.L_x_122) ;  /* 0x0000001207247947 */ /* 0x000fea000b800000 */
[----:B------:R-:W-:Y:S01]  /*3310*/  MOV R7, 0xffff ;  /* 0x0000ffff00077802 */ /* 0x000fe20000000f00 */
[----:B------:R-:W-:Y:S01]  /*3320*/  IMAD.MOV.U32 R6, RZ, RZ, 0xffff ;  /* 0x0000ffffff067424 */ /* 0x000fe200078e00ff */
[----:B------:R-:W-:Y:S01]  /*3330*/  MOV R8, 0xffff ;  /* 0x0000ffff00087802 */ /* 0x000fe20000000f00 */
[----:B------:R-:W-:Y:S01]  /*3340*/  IMAD.MOV.U32 R9, RZ, RZ, 0xffff ;  /* 0x0000ffffff097424 */ /* 0x000fe200078e00ff */
[----:B------:R-:W-:Y:S01]  /*3350*/  MOV R15, 0xffff ;  /* 0x0000ffff000f7802 */ /* 0x000fe20000000f00 */
[----:B--2---:R-:W2:Y:S04]  /*3360*/  SHFL.BFLY PT, R5, R2, 0x8, 0x101f ;  /* 0x0d101f0002057f89 */ /* 0x004ea800000e0000 */
[----:B---3--:R-:W3:Y:S01]  /*3370*/  SHFL.BFLY PT, R4, R3, 0x8, 0x101f ;  /* 0x0d101f0003047f89 */ /* 0x008ee200000e0000 */
[----:B--2---:R-:W-:Y:S01]  /*3380*/  FADD.FTZ R5, R5, R2 ;  /* 0x0000000205057221 */ /* 0x004fe20000010000 */
[----:B------:R-:W-:-:S02]  /*3390*/  IMAD.MOV.U32 R2, RZ, RZ, 0xffff ;  /* 0x0000ffffff027424 */ /* 0x000fc400078e00ff */
[----:B---3--:R-:W-:Y:S02]  /*33a0*/  FADD.FTZ R4, R4, R3 ;  /* 0x0000000304047221 */ /* 0x008fe40000010000 */
[----:B------:R-:W2:Y:S01]  /*33b0*/  SHFL.BFLY PT, R12, R5, 0x4, 0x101f ;  /* 0x0c901f00050c7f89 */ /* 0x000ea200000e0000 */
[----:B------:R-:W-:-:S03]  /*33c0*/  MOV R3, 0xffff ;  /* 0x0000ffff00037802 */ /* 0x000fc60000000f00 */
[----:B------:R-:W3:Y:S01]  /*33d0*/  SHFL.BFLY PT, R11, R4, 0x4, 0x101f ;  /* 0x0c901f00040b7f89 */ /* 0x000ee200000e0000 */
[----:B--2---:R-:W-:Y:S01]  /*33e0*/  FADD.FTZ R12, R5, R12 ;  /* 0x0000000c050c7221 */ /* 0x004fe20000010000 */
[----:B---3--:R-:W-:-:S04]  /*33f0*/  FADD.FTZ R11, R4, R11 ;  /* 0x0000000b040b7221 */ /* 0x008fc80000010000 */
[----:B------:R-:W2:Y:S04]  /*3400*/  SHFL.BFLY PT, R13, R12, 0x2, 0x101f ;  /* 0x0c501f000c0d7f89 */ /* 0x000ea800000e0000 */
[----:B------:R-:W3:Y:S01]  /*3410*/  SHFL.BFLY PT, R2, R11, 0x2, 0x101f ;  /* 0x0c501f000b027f89 */ /* 0x000ee200000e0000 */
[----:B--2---:R-:W-:Y:S01]  /*3420*/  FADD.FTZ R13, R12, R13 ;  /* 0x0000000d0c0d7221 */ /* 0x004fe20000010000 */
[----:B---3--:R-:W-:-:S04]  /*3430*/  FADD.FTZ R14, R11, R2 ;  /* 0x000000020b0e7221 */ /* 0x008fc80000010000 */
[----:B------:R-:W2:Y:S04]  /*3440*/  SHFL.BFLY PT, R16, R13, 0x1, 0x101f ;  /* 0x0c301f000d107f89 */ /* 0x000ea800000e0000 */
[----:B------:R3:W4:Y:S02]  /*3450*/  SHFL.BFLY PT, R10, R14, 0x1, 0x101f ;  /* 0x0c301f000e0a7f89 */ /* 0x00072400000e0000 */
[----:B--23--:R-:W-:-:S07]  /*3460*/  FADD.FTZ R16, R13, R16 ;  /* 0x000000100d107221 */ /* 0x00cfce0000010000 */
.L_x_135:
[----:B------:R-:W2:Y:S01]  /*3470*/  LDC.64 R2, c[0x0][0x218] ;  /* 0x00008600ff027b82 */ /* 0x000ea20000000a00 */
[----:B------:R-:W-:Y:S01]  /*3480*/  ISETP.NE.AND P1, PT, R65, RZ, PT ;  /* 0x000000ff4100720c */ /* 0x000fe20003f25270 */
[----:B----4-:R-:W-:Y:S01]  /*3490*/  FADD.FTZ R8, R14, R10 ;  /* 0x0000000a0e087221 */ /* 0x010fe20000010000 */
[----:B------:R-:W-:Y:S01]  /*34a0*/  IMAD.IADD R7, R39, 0x1, R48 ;  /* 0x0000000127077824 */ /* 0x000fe200078e0230 */
[----:B------:R-:W-:Y:S02]  /*34b0*/  ISETP.NE.AND P2, PT, R56, 0x1, PT ;  /* 0x000000013800780c */ /* 0x000fe40003f45270 */
[----:B------:R-:W-:Y:S02]  /*34c0*/  MOV R11, R40 ;  /* 0x00000028000b7202 */ /* 0x000fe40000000f00 */
[----:B------:R-:W3:Y:S06]  /*34d0*/  LDC.64 R4, c[0x0][0x220] ;  /* 0x00008800ff047b82 */ /* 0x000eec0000000a00 */
[----:B------:R-:W-:-:S02]  /*34e0*/  @!P1 F2FP.BF16.F32.PACK_AB R6, RZ, R16 ;  /* 0x00000010ff06923e */ /* 0x000fc400000010ff */
[----:B------:R-:W-:Y:S01]  /*34f0*/  @!P1 F2FP.BF16.F32.PACK_AB R8, RZ, R8 ;  /* 0x00000008ff08923e */ /* 0x000fe200000010ff */
[----:B--2---:R-:W-:-:S05]  /*3500*/  IMAD.WIDE R2, R7, 0x2, R2 ;  /* 0x0000000207027825 */ /* 0x004fca00078e0202 */
[----:B------:R2:W-:Y:S01]  /*3510*/  @!P1 STG.E.U16 desc[UR8][R2.64], R6 ;  /* 0x0000000602009986 */ /* 0x0005e2000c101508 */
[----:B---3--:R-:W-:-:S05]  /*3520*/  IMAD.WIDE R4, R7, 0x2, R4 ;  /* 0x0000000207047825 */ /* 0x008fca00078e0204 */
[----:B------:R2:W-:Y:S01]  /*3530*/  @!P1 STG.E.U16 desc[UR8][R4.64], R8 ;  /* 0x0000000804009986 */ /* 0x0005e2000c101508 */
[----:B------:R-:W-:Y:S05]  /*3540*/  @!P2 BRA `(.L_x_121) ;  /* 0x000000040018a947 */ /* 0x000fea0003800000 */
[----:B------:R-:W-:Y:S01]  /*3550*/  HFMA2.MMA R12, -RZ, RZ, 0, 0 ;  /* 0x00000000ff0c7435 */ /* 0x000fe200000001ff */
[----:B------:R-:W-:Y:S01]  /*3560*/  IMAD.MOV.U32 R11, RZ, RZ, RZ ;  /* 0x000000ffff0b7224 */ /* 0x000fe200078e00ff */
[----:B------:R-:W-:-:S05]  /*3570*/  UMOV UR7, 0xffff ;  /* 0x0000ffff00077882 */ /* 0x000fca0000000000 */
[----:B------:R3:W4:Y:S04]  /*3580*/  @!P0 LDS R11, [R46] ;  /* 0x000000002e0b8984 */ /* 0x0007280000000800 */
[----:B------:R3:W0:Y:S01]  /*3590*/  @!P0 LDS R12, [R46+0x500] ;  /* 0x000500002e0c8984 */ /* 0x0006220000000800 */
[----:B------:R-:W-:Y:S05]  /*35a0*/  BRA.DIV UR7, `(.L_x_123) ;  /* 0x0000001207507947 */ /* 0x000fea000b800000 */
[----:B--2---:R-:W-:Y:S01]  /*35b0*/  IMAD.MOV.U32 R6, RZ, RZ, 0xffff ;  /* 0x0000ffffff067424 */ /* 0x004fe200078e00ff */
[----:B------:R-:W-:Y:S01]  /*35c0*/  MOV R7, 0xffff ;  /* 0x0000ffff00077802 */ /* 0x000fe20000000f00 */
[----:B------:R-:W-:Y:S01]  /*35d0*/  IMAD.MOV.U32 R9, RZ, RZ, 0xffff ;  /* 0x0000ffffff097424 */ /* 0x000fe200078e00ff */
[----:B------:R-:W-:Y:S01]  /*35e0*/  MOV R8, 0xffff ;  /* 0x0000ffff00087802 */ /* 0x000fe20000000f00 */
[----:B------:R-:W-:Y:S01]  /*35f0*/  IMAD.MOV.U32 R20, RZ, RZ, 0xffff ;  /* 0x0000ffffff147424 */ /* 0x000fe200078e00ff */
[----:B----4-:R-:W2:Y:S01]  /*3600*/  SHFL.BFLY PT, R14, R11, 0x8, 0x101f ;  /* 0x0d101f000b0e7f89 */ /* 0x010ea200000e0000 */
[----:B------:R-:W-:Y:S01]  /*3610*/  MOV R19, 0xffff ;  /* 0x0000ffff00137802 */ /* 0x000fe20000000f00 */
[----:B------:R-:W-:Y:S02]  /*3620*/  IMAD.MOV.U32 R10, RZ, RZ, 0xffff ;  /* 0x0000ffffff0a7424 */ /* 0x000fe400078e00ff */
[----:B0-----:R-:W0:Y:S01]  /*3630*/  SHFL.BFLY PT, R13, R12, 0x8, 0x101f ;  /* 0x0d101f000c0d7f89 */ /* 0x001e2200000e0000 */
[----:B--2---:R-:W-:Y:S01]  /*3640*/  FADD.FTZ R14, R14, R11 ;  /* 0x0000000b0e0e7221 */ /* 0x004fe20000010000 */
[----:B0-----:R-:W-:-:S04]  /*3650*/  FADD.FTZ R13, R13, R12 ;  /* 0x0000000c0d0d7221 */ /* 0x001fc80000010000 */
[----:B------:R-:W0:Y:S04]  /*3660*/  SHFL.BFLY PT, R15, R14, 0x4, 0x101f ;  /* 0x0c901f000e0f7f89 */ /* 0x000e2800000e0000 */
[----:B------:R-:W2:Y:S01]  /*3670*/  SHFL.BFLY PT, R16, R13, 0x4, 0x101f ;  /* 0x0c901f000d107f89 */ /* 0x000ea200000e0000 */
[----:B0-----:R-:W-:Y:S01]  /*3680*/  FADD.FTZ R15, R14, R15 ;  /* 0x0000000f0e0f7221 */ /* 0x001fe20000010000 */
[----:B--2---:R-:W-:-:S04]  /*3690*/  FADD.FTZ R16, R13, R16 ;  /* 0x000000100d107221 */ /* 0x004fc80000010000 */
[----:B------:R-:W0:Y:S04]  /*36a0*/  SHFL.BFLY PT, R18, R15, 0x2, 0x101f ;  /* 0x0c501f000f127f89 */ /* 0x000e2800000e0000 */
[----:B------:R-:W2:Y:S01]  /*36b0*/  SHFL.BFLY PT, R11, R16, 0x2, 0x101f ;  /* 0x0c501f00100b7f89 */ /* 0x000ea200000e0000 */
[----:B0-----:R-:W-:Y:S01]  /*36c0*/  FADD.FTZ R18, R15, R18 ;  /* 0x000000120f127221 */ /* 0x001fe20000010000 */
[----:B--2---:R-:W-:-:S04]  /*36d0*/  FADD.FTZ R11, R16, R11 ;  /* 0x0000000b100b7221 */ /* 0x004fc80000010000 */
[----:B------:R-:W0:Y:S04]  /*36e0*/  SHFL.BFLY PT, R17, R18, 0x1, 0x101f ;  /* 0x0c301f0012117f89 */ /* 0x000e2800000e0000 */
[----:B------:R2:W4:Y:S02]  /*36f0*/  SHFL.BFLY PT, R10, R11, 0x1, 0x101f ;  /* 0x0c301f000b0a7f89 */ /* 0x00052400000e0000 */
[----:B0-2---:R-:W-:-:S07]  /*3700*/  FADD.FTZ R17, R18, R17 ;  /* 0x0000001112117221 */ /* 0x005fce0000010000 */
.L_x_145:
[----:B----4-:R-:W-:Y:S01]  /*3710*/  FADD.FTZ R7, R11, R10 ;  /* 0x0000000a0b077221 */ /* 0x010fe20000010000 */
[----:B------:R-:W-:Y:S02]  /*3720*/  @!P1 F2FP.BF16.F32.PACK_AB R6, RZ, R17 ;  /* 0x00000011ff06923e */ /* 0x000fe400000010ff */
[----:B------:R-:W-:Y:S02]  /*3730*/  ISETP.NE.AND P2, PT, R56, 0x2, PT ;  /* 0x000000023800780c */ /* 0x000fe40003f45270 */
[----:B------:R-:W-:Y:S01]  /*3740*/  @!P1 F2FP.BF16.F32.PACK_AB R7, RZ, R7 ;  /* 0x00000007ff07923e */ /* 0x000fe200000010ff */
[----:B------:R4:W-:Y:S01]  /*3750*/  @!P1 STG.E.U16 desc[UR8][R2.64+0x28], R6 ;  /* 0x0000280602009986 */ /* 0x0009e2000c101508 */
[----:B------:R-:W-:-:S03]  /*3760*/  MOV R11, R44 ;  /* 0x0000002c000b7202 */ /* 0x000fc60000000f00 */
[----:B------:R4:W-:Y:S06]  /*3770*/  @!P1 STG.E.U16 desc[UR8][R4.64+0x28], R7 ;  /* 0x0000280704009986 */ /* 0x0009ec000c101508 */
[----:B------:R-:W-:Y:S05]  /*3780*/  @!P2 BRA `(.L_x_121) ;  /* 0x000000000088a947 */ /* 0x000fea0003800000 */
[----:B------:R-:W-:Y:S01]  /*3790*/  HFMA2.MMA R12, -RZ, RZ, 0, 0 ;  /* 0x00000000ff0c7435 */ /* 0x000fe200000001ff */
[----:B------:R-:W-:Y:S01]  /*37a0*/  IMAD.MOV.U32 R11, RZ, RZ, RZ ;  /* 0x000000ffff0b7224 */ /* 0x000fe200078e00ff */
[----:B------:R-:W-:-:S05]  /*37b0*/  UMOV UR7, 0xffff ;  /* 0x0000ffff00077882 */ /* 0x000fca0000000000 */
[----:B------:R0:W2:Y:S04]  /*37c0*/  @!P0 LDS R11, [R47] ;  /* 0x000000002f0b8984 */ /* 0x0000a80000000800 */
[----:B------:R0:W0:Y:S01]  /*37d0*/  @!P0 LDS R12, [R47+0x500] ;  /* 0x000500002f0c8984 */ /* 0x0000220000000800 */
[----:B------:R-:W-:Y:S05]  /*37e0*/  BRA.DIV UR7, `(.L_x_124) ;  /* 0x0000001207a87947 */ /* 0x000fea000b800000 */
[----:B----4-:R-:W-:Y:S01]  /*37f0*/  IMAD.MOV.U32 R6, RZ, RZ, 0xffff ;  /* 0x0000ffffff067424 */ /* 0x010fe200078e00ff */
[----:B------:R-:W-:Y:S01]  /*3800*/  MOV R7, 0xffff ;  /* 0x0000ffff00077802 */ /* 0x000fe20000000f00 */
[----:B------:R-:W-:Y:S01]  /*3810*/  IMAD.MOV.U32 R9, RZ, RZ, 0xffff ;  /* 0x0000ffffff097424 */ /* 0x000fe200078e00ff */
[----:B------:R-:W-:Y:S01]  /*3820*/  MOV R8, 0xffff ;  /* 0x0000ffff00087802 */ /* 0x000fe20000000f00 */
[----:B------:R-:W-:Y:S01]  /*3830*/  IMAD.MOV.U32 R20, RZ, RZ, 0xffff ;  /* 0x0000ffffff147424 */ /* 0x000fe200078e00ff */
[----:B--2---:R-:W2:Y:S01]  /*3840*/  SHFL.BFLY PT, R14, R11, 0x8, 0x101f ;  /* 0x0d101f000b0e7f89 */ /* 0x004ea200000e0000 */
        /* <DEDUP_REMOVED lines=16> */
.L_x_155:
[----:B----4-:R-:W-:Y:S01]  /*3950*/  FADD.FTZ R7, R11, R10 ;  /* 0x0000000a0b077221 */ /* 0x010fe20000010000 */
[----:B------:R-:W-:Y:S02]  /*3960*/  @!P1 F2FP.BF16.F32.PACK_AB R6, RZ, R17 ;  /* 0x00000011ff06923e */ /* 0x000fe400000010ff */
[----:B------:R-:W-:Y:S02]  /*3970*/  MOV R11, R52 ;  /* 0x00000034000b7202 */ /* 0x000fe40000000f00 */
[----:B------:R-:W-:Y:S01]  /*3980*/  @!P1 F2FP.BF16.F32.PACK_AB R7, RZ, R7 ;  /* 0x00000007ff07923e */ /* 0x000fe200000010ff */
[----:B------:R0:W-:Y:S04]  /*3990*/  @!P1 STG.E.U16 desc[UR8][R2.64+0x50], R6 ;  /* 0x0000500602009986 */ /* 0x0001e8000c101508 */
[----:B------:R0:W-:Y:S02]  /*39a0*/  @!P1 STG.E.U16 desc[UR8][R4.64+0x50], R7 ;  /* 0x0000500704009986 */ /* 0x0001e4000c101508 */
.L_x_121:
[----:B------:R-:W-:Y:S05]  /*39b0*/  BSYNC B0 ;  /* 0x0000000000007941 */ /* 0x000fea0003800000 */
.L_x_120:
[----:B------:R-:W-:-:S13]  /*39c0*/  ISETP.GE.U32.AND P0, PT, R42, 0x3c, PT ;  /* 0x0000003c2a00780c */ /* 0x000fda0003f06070 */
[----:B------:R-:W-:Y:S05]  /*39d0*/  @!P0 BRA `(.L_x_119) ;  /* 0x0000000800588947 */ /* 0x000fea0003800000 */
[----:B------:R-:W-:Y:S01]  /*39e0*/  ISETP.GT.U32.AND P0, PT, R65, 0x9, PT ;  /* 0x000000094100780c */ /* 0x000fe20003f04070 */
[----:B------:R-:W-:-:S12]  /*39f0*/  UMOV UR7, 0xffff ;  /* 0x0000ffff00077882 */ /* 0x000fd80000000000 */
[----:B0-2-4-:R-:W-:Y:S02]  /*3a00*/  @!P0 LOP3.LUT R3, R11, R43, RZ, 0x3c, !PT ;  /* 0x0000002b0b038212 */ /* 0x015fe400078e3cff */
[----:B------:R-:W-:-:S05]  /*3a10*/  @!P0 LEA R4, R65, UR6, 0x7 ;  /* 0x0000000641048c11 */ /* 0x000fca000f8e38ff */
[----:B------:R-:W-:Y:S01]  /*3a20*/  @!P0 IMAD R4, R3, 0x4, R4 ;  /* 0x0000000403048824 */ /* 0x000fe200078e0204 */
[----:B------:R-:W-:-:S06]  /*3a30*/  CS2R R2, SRZ ;  /* 0x0000000000027805 */ /* 0x000fcc000001ff00 */
[----:B------:R0:W2:Y:S04]  /*3a40*/  @!P0 LDS R2, [R4] ;  /* 0x0000000004028984 */ /* 0x0000a80000000800 */
[----:B------:R0:W4:Y:S01]  /*3a50*/  @!P0 LDS R3, [R4+0x500] ;  /* 0x0005000004038984 */ /* 0x0001220000000800 */
[----:B------:R-:W-:Y:S05]  /*3a60*/  BRA.DIV UR7, `(.L_x_125) ;  /* 0x0000001207f07947 */ /* 0x000fea000b800000 */
[C---:B0-----:R-:W-:Y:S01]  /*3a70*/  @!P0 VIADD R4, R11.reuse, 0x28 ;  /* 0x000000280b048836 */ /* 0x041fe20000000000 */
[----:B------:R-:W-:Y:S01]  /*3a80*/  @!P0 IADD3 R12, R11, 0x14, RZ ;  /* 0x000000140b0c8810 */ /* 0x000fe20007ffe0ff */
[----:B------:R-:W-:Y:S01]  /*3a90*/  HFMA2.MMA R20, -RZ, RZ, 0, 0 ;  /* 0x00000000ff147435 */ /* 0x000fe200000001ff */
[C---:B------:R-:W-:Y:S02]  /*3aa0*/  @!P0 LEA R5, R65.reuse, UR6, 0x7 ;  /* 0x0000000641058c11 */ /* 0x040fe4000f8e38ff */
[----:B------:R-:W-:Y:S02]  /*3ab0*/  CS2R R16, SRZ ;  /* 0x0000000000107805 */ /* 0x000fe4000001ff00 */
[-C--:B------:R-:W-:Y:S01]  /*3ac0*/  @!P0 LOP3.LUT R4, R4, R43.reuse, RZ, 0x3c, !PT ;  /* 0x0000002b04048212 */ /* 0x080fe200078e3cff */
[----:B------:R-:W-:Y:S01]  /*3ad0*/  IMAD.MOV.U32 R22, RZ, RZ, RZ ;  /* 0x000000ffff167224 */ /* 0x000fe200078e00ff */
[----:B------:R-:W-:Y:S01]  /*3ae0*/  @!P0 LEA R13, R65, UR6, 0x7 ;  /* 0x00000006410d8c11 */ /* 0x000fe2000f8e38ff */
[----:B------:R-:W-:Y:S01]  /*3af0*/  IMAD.MOV.U32 R6, RZ, RZ, 0xffff ;  /* 0x0000ffffff067424 */ /* 0x000fe200078e00ff */
[----:B------:R-:W-:Y:S01]  /*3b00*/  @!P0 LOP3.LUT R12, R12, R43, RZ, 0x3c, !PT ;  /* 0x0000002b0c0c8212 */ /* 0x000fe200078e3cff */
[----:B------:R-:W-:Y:S01]  /*3b10*/  @!P0 IMAD R4, R4, 0x4, R5 ;  /* 0x0000000404048824 */ /* 0x000fe200078e0205 */
[----:B------:R-:W-:-:S02]  /*3b20*/  @!P0 IADD3 R10, R11, 0x3c, RZ ;  /* 0x0000003c0b0a8810 */ /* 0x000fc40007ffe0ff */
[----:B------:R-:W-:Y:S02]  /*3b30*/  CS2R R26, SRZ ;  /* 0x00000000001a7805 */ /* 0x000fe4000001ff00 */
[----:B------:R-:W-:Y:S01]  /*3b40*/  @!P0 LEA R12, R12, R13, 0x2 ;  /* 0x0000000d0c0c8211 */ /* 0x000fe200078e10ff */
[----:B------:R-:W0:Y:S01]  /*3b50*/  @!P0 LDS R5, [R4] ;  /* 0x0000000004058984 */ /* 0x000e220000000800 */
[----:B------:R-:W-:Y:S02]  /*3b60*/  @!P0 LEA R21, R65, UR6, 0x7 ;  /* 0x0000000641158c11 */ /* 0x000fe4000f8e38ff */
[----:B------:R-:W-:Y:S01]  /*3b70*/  @!P0 LOP3.LUT R10, R10, R43, RZ, 0x3c, !PT ;  /* 0x0000002b0a0a8212 */ /* 0x000fe200078e3cff */
[----:B------:R-:W5:Y:S01]  /*3b80*/  @!P0 LDS R14, [R12] ;  /* 0x000000000c0e8984 */ /* 0x000f620000000800 */
[----:B------:R-:W-:Y:S02]  /*3b90*/  MOV R7, 0xffff ;  /* 0x0000ffff00077802 */ /* 0x000fe40000000f00 */
[----:B------:R-:W-:Y:S01]  /*3ba0*/  MOV R13, 0xffff ;  /* 0x0000ffff000d7802 */ /* 0x000fe20000000f00 */
[----:B------:R1:W3:Y:S01]  /*3bb0*/  @!P0 LDS R15, [R12+0x500] ;  /* 0x000500000c0f8984 */ /* 0x0002e20000000800 */
[----:B------:R-:W-:Y:S01]  /*3bc0*/  @!P0 IMAD R21, R10, 0x4, R21 ;  /* 0x000000040a158824 */ /* 0x000fe200078e0215 */
[----:B------:R-:W-:Y:S01]  /*3bd0*/  MOV R9, 0xffff ;  /* 0x0000ffff00097802 */ /* 0x000fe20000000f00 */
[----:B------:R-:W-:Y:S01]  /*3be0*/  IMAD.MOV.U32 R10, RZ, RZ, 0xffff ;  /* 0x0000ffffff0a7424 */ /* 0x000fe200078e00ff */
[----:B------:R-:W-:Y:S01]  /*3bf0*/  @!P0 LDS R23, [R4+0x500] ;  /* 0x0005000004178984 */ /* 0x000fe20000000800 */
[----:B------:R-:W-:-:S03]  /*3c00*/  MOV R8, 0xffff ;  /* 0x0000ffff00087802 */ /* 0x000fc60000000f00 */
[----:B------:R-:W-:Y:S01]  /*3c10*/  @!P0 LDS R28, [R21] ;  /* 0x00000000151c8984 */ /* 0x000fe20000000800 */
[----:B-1----:R-:W-:-:S03]  /*3c20*/  IMAD.MOV.U32 R12, RZ, RZ, 0xffff ;  /* 0x0000ffffff0c7424 */ /* 0x002fc600078e00ff */
[----:B------:R-:W-:Y:S04]  /*3c30*/  @!P0 LDS R29, [R21+0x500] ;  /* 0x00050000151d8984 */ /* 0x000fe80000000800 */
[----:B----4-:R-:W1:Y:S01]  /*3c40*/  SHFL.BFLY PT, R10, R3, 0x8, 0x101f ;  /* 0x0d101f00030a7f89 */ /* 0x010e6200000e0000 */
[----:B0-----:R-:W-:-:S03]  /*3c50*/  @!P0 MOV R20, R5 ;  /* 0x0000000500148202 */ /* 0x001fc60000000f00 */
[----:B--2---:R-:W0:Y:S01]  /*3c60*/  SHFL.BFLY PT, R5, R2, 0x8, 0x101f ;  /* 0x0d101f0002057f89 */ /* 0x004e2200000e0000 */
[----:B-----5:R-:W-:Y:S01]  /*3c70*/  @!P0 MOV R16, R14 ;  /* 0x0000000e00108202 */ /* 0x020fe20000000f00 */
[----:B------:R-:W-:Y:S02]  /*3c80*/  IMAD.MOV.U32 R14, RZ, RZ, 0xffff ;  /* 0x0000ffffff0e7424 */ /* 0x000fe400078e00ff */
[----:B------:R-:W2:Y:S01]  /*3c90*/  SHFL.BFLY PT, R21, R20, 0x8, 0x101f ;  /* 0x0d101f0014157f89 */ /* 0x000ea200000e0000 */
[----:B---3--:R-:W-:Y:S02]  /*3ca0*/  @!P0 IMAD.MOV.U32 R17, RZ, RZ, R15 ;  /* 0x000000ffff118224 */ /* 0x008fe400078e000f */
[----:B-1----:R-:W-:Y:S01]  /*3cb0*/  FADD.FTZ R4, R10, R3 ;  /* 0x000000030a047221 */ /* 0x002fe20000010000 */
[----:B------:R-:W-:Y:S01]  /*3cc0*/  IMAD.MOV.U32 R15, RZ, RZ, 0xffff ;  /* 0x0000ffffff0f7424 */ /* 0x000fe200078e00ff */
[----:B------:R-:W1:Y:S01]  /*3cd0*/  SHFL.BFLY PT, R19, R16, 0x8, 0x101f ;  /* 0x0d101f0010137f89 */ /* 0x000e6200000e0000 */
[----:B------:R-:W-:-:S03]  /*3ce0*/  @!P0 IMAD.MOV.U32 R22, RZ, RZ, R23 ;  /* 0x000000ffff168224 */ /* 0x000fc600078e0017 */
[----:B------:R-:W3:Y:S01]  /*3cf0*/  SHFL.BFLY PT, R18, R17, 0x8, 0x101f ;  /* 0x0d101f0011127f89 */ /* 0x000ee200000e0000 */
[----:B------:R-:W-:-:S03]  /*3d00*/  @!P0 MOV R26, R28 ;  /* 0x0000001c001a8202 */ /* 0x000fc60000000f00 */
[----:B------:R-:W4:Y:S01]  /*3d10*/  SHFL.BFLY PT, R25, R22, 0x8, 0x101f ;  /* 0x0d101f0016197f89 */ /* 0x000f2200000e0000 */
[----:B------:R-:W-:Y:S01]  /*3d20*/  @!P0 IMAD.MOV.U32 R27, RZ, RZ, R29 ;  /* 0x000000ffff1b8224 */ /* 0x000fe200078e001d */
[----:B------:R-:W-:Y:S02]  /*3d30*/  MOV R29, 0xffff ;  /* 0x0000ffff001d7802 */ /* 0x000fe40000000f00 */
[----:B------:R-:W5:Y:S01]  /*3d40*/  SHFL.BFLY PT, R10, R4, 0x4, 0x101f ;  /* 0x0c901f00040a7f89 */ /* 0x000f6200000e0000 */
[----:B------:R-:W-:Y:S01]  /*3d50*/  ISETP.NE.AND P0, PT, R65, RZ, PT ;  /* 0x000000ff4100720c */ /* 0x000fe20003f05270 */
[----:B0-----:R-:W-:Y:S02]  /*3d60*/  FADD.FTZ R5, R5, R2 ;  /* 0x0000000205057221 */ /* 0x001fe40000010000 */
[----:B------:R-:W0:Y:S01]  /*3d70*/  SHFL.BFLY PT, R31, R26, 0x8, 0x101f ;  /* 0x0d101f001a1f7f89 */ /* 0x000e2200000e0000 */
[----:B--2---:R-:W-:Y:S01]  /*3d80*/  FADD.FTZ R23, R21, R20 ;  /* 0x0000001415177221 */ /* 0x004fe20000010000 */
[----:B------:R-:W-:-:S02]  /*3d90*/  IMAD.MOV.U32 R20, RZ, RZ, 0xffff ;  /* 0x0000ffffff147424 */ /* 0x000fc400078e00ff */
[----:B------:R-:W2:Y:S01]  /*3da0*/  SHFL.BFLY PT, R2, R5, 0x4, 0x101f ;  /* 0x0c901f0005027f89 */ /* 0x000ea200000e0000 */
[----:B------:R-:W-:Y:S01]  /*3db0*/  IADD3 R7, R11, R48, RZ ;  /* 0x000000300b077210 */ /* 0x000fe20007ffe0ff */
[----:B-1----:R-:W-:Y:S01]  /*3dc0*/  FADD.FTZ R19, R19, R16 ;  /* 0x0000001013137221 */ /* 0x002fe20000010000 */
[----:B------:R-:W-:Y:S01]  /*3dd0*/  MOV R16, 0xffff ;  /* 0x0000ffff00107802 */ /* 0x000fe20000000f00 */
[----:B------:R-:W1:Y:S01]  /*3de0*/  SHFL.BFLY PT, R20, R23, 0x4, 0x101f ;  /* 0x0c901f0017147f89 */ /* 0x000e6200000e0000 */
[----:B---3--:R-:W-:-:S03]  /*3df0*/  FADD.FTZ R18, R18, R17 ;  /* 0x0000001112127221 */ /* 0x008fc60000010000 */
[----:B------:R-:W3:Y:S01]  /*3e00*/  SHFL.BFLY PT, R28, R27, 0x8, 0x101f ;  /* 0x0d101f001b1c7f89 */ /* 0x000ee200000e0000 */
[----:B----4-:R-:W-:-:S03]  /*3e10*/  FADD.FTZ R25, R25, R22 ;  /* 0x0000001619197221 */ /* 0x010fc60000010000 */
[----:B------:R-:W4:Y:S01]  /*3e20*/  SHFL.BFLY PT, R16, R19, 0x4, 0x101f ;  /* 0x0c901f0013107f89 */ /* 0x000f2200000e0000 */
[----:B-----5:R-:W-:Y:S01]  /*3e30*/  FADD.FTZ R3, R4, R10 ;  /* 0x0000000a04037221 */ /* 0x020fe20000010000 */
[----:B------:R-:W-:Y:S02]  /*3e40*/  IMAD.MOV.U32 R10, RZ, RZ, 0xffff ;  /* 0x0000ffffff0a7424 */ /* 0x000fe400078e00ff */
[----:B------:R-:W5:Y:S01]  /*3e50*/  SHFL.BFLY PT, R24, R25, 0x4, 0x101f ;  /* 0x0c901f0019187f89 */ /* 0x000f6200000e0000 */
[----:B------:R-:W-:Y:S01]  /*3e60*/  MOV R4, 0xffff ;  /* 0x0000ffff00047802 */ /* 0x000fe20000000f00 */
[----:B0-----:R-:W-:Y:S01]  /*3e70*/  FADD.FTZ R31, R31, R26 ;  /* 0x0000001a1f1f7221 */ /* 0x001fe20000010000 */
[----:B------:R-:W-:Y:S01]  /*3e80*/  IMAD.MOV.U32 R26, RZ, RZ, 0xffff ;  /* 0x0000ffffff1a7424 */ /* 0x000fe200078e00ff */
[----:B------:R-:W0:Y:S01]  /*3e90*/  SHFL.BFLY PT, R21, R18, 0x4, 0x101f ;  /* 0x0c901f0012157f89 */ /* 0x000e2200000e0000 */
[----:B--2---:R-:W-:Y:S01]  /*3ea0*/  FADD.FTZ R2, R5, R2 ;  /* 0x0000000205027221 */ /* 0x004fe20000010000 */
[----:B------:R-:W-:-:S02]  /*3eb0*/  MOV R5, 0xffff ;  /* 0x0000ffff00057802 */ /* 0x000fc40000000f00 */
[----:B------:R-:W2:Y:S01]  /*3ec0*/  SHFL.BFLY PT, R10, R3, 0x2, 0x101f ;  /* 0x0c501f00030a7f89 */ /* 0x000ea200000e0000 */
[----:B-1----:R-:W-:Y:S01]  /*3ed0*/  FADD.FTZ R22, R23, R20 ;  /* 0x0000001417167221 */ /* 0x002fe20000010000 */
[----:B------:R-:W-:Y:S02]  /*3ee0*/  IMAD.MOV.U32 R23, RZ, RZ, 0xffff ;  /* 0x0000ffffff177424 */ /* 0x000fe400078e00ff */
[----:B------:R-:W1:Y:S01]  /*3ef0*/  SHFL.BFLY PT, R5, R2, 0x2, 0x101f ;  /* 0x0c501f0002057f89 */ /* 0x000e6200000e0000 */
[----:B---3--:R-:W-:Y:S01]  /*3f00*/  FADD.FTZ R28, R28, R27 ;  /* 0x0000001b1c1c7221 */ /* 0x008fe20000010000 */
[----:B------:R-:W-:Y:S02]  /*3f10*/  MOV R27, 0xffff ;  /* 0x0000ffff001b7802 */ /* 0x000fe40000000f00 */
[----:B------:R-:W3:Y:S01]  /*3f20*/  SHFL.BFLY PT, R26, R31, 0x4, 0x101f ;  /* 0x0c901f001f1a7f89 */ /* 0x000ee200000e0000 */
[----:B----4-:R-:W-:Y:S01]  /*3f30*/  FADD.FTZ R17, R19, R16 ;  /* 0x0000001013117221 */ /* 0x010fe20000010000 */
[----:B------:R-:W-:-:S02]  /*3f40*/  MOV R19, 0xffff ;  /* 0x0000ffff00137802 */ /* 0x000fc40000000f00 */
[----:B------:R-:W4:Y:S01]  /*3f50*/  SHFL.BFLY PT, R23, R22, 0x2, 0x101f ;  /* 0x0c501f0016177f89 */ /* 0x000f2200000e0000 */
[----:B-----5:R-:W-:Y:S01]  /*3f60*/  FADD.FTZ R24, R25, R24 ;  /* 0x0000001819187221 */ /* 0x020fe20000010000 */
[----:B------:R-:W-:Y:S02]  /*3f70*/  MOV R25, 0xffff ;  /* 0x0000ffff00197802 */ /* 0x000fe40000000f00 */
[----:B------:R-:W5:Y:S01]  /*3f80*/  SHFL.BFLY PT, R16, R17, 0x2, 0x101f ;  /* 0x0c501f0011107f89 */ /* 0x000f6200000e0000 */
[----:B0-----:R-:W-:Y:S01]  /*3f90*/  FADD.FTZ R21, R18, R21 ;  /* 0x0000001512157221 */ /* 0x001fe20000010000 */
[----:B------:R-:W-:Y:S02]  /*3fa0*/  IMAD.MOV.U32 R18, RZ, RZ, 0xffff ;  /* 0x0000ffffff127424 */ /* 0x000fe400078e00ff */
[----:B------:R-:W-:Y:S01]  /*3fb0*/  SHFL.BFLY PT, R27, R28, 0x4, 0x101f ;  /* 0x0c901f001c1b7f89 */ /* 0x000fe200000e0000 */
[----:B--2---:R-:W-:-:S03]  /*3fc0*/  FADD.FTZ R13, R3, R10 ;  /* 0x0000000a030d7221 */ /* 0x004fc60000010000 */
[----:B------:R-:W0:Y:S04]  /*3fd0*/  SHFL.BFLY PT, R4, R21, 0x2, 0x101f ;  /* 0x0c501f0015047f89 */ /* 0x000e2800000e0000 */
[----:B------:R-:W2:Y:S01]  /*3fe0*/  SHFL.BFLY PT, R25, R24, 0x2, 0x101f ;  /* 0x0c501f0018197f89 */ /* 0x000ea200000e0000 */
[----:B-1----:R-:W-:Y:S02]  /*3ff0*/  FADD.FTZ R12, R2, R5 ;  /* 0x00000005020c7221 */ /* 0x002fe40000010000 */
[----:B------:R-:W1:Y:S01]  /*4000*/  LDC.64 R2, c[0x0][0x220] ;  /* 0x00008800ff027b82 */ /* 0x000e620000000a00 */
[----:B------:R-:W1:Y:S01]  /*4010*/  SHFL.BFLY PT, R14, R13, 0x1, 0x101f ;  /* 0x0c301f000d0e7f89 */ /* 0x000e6200000e0000 */
[----:B---3--:R-:W-:Y:S01]  /*4020*/  FADD.FTZ R26, R31, R26 ;  /* 0x0000001a1f1a7221 */ /* 0x008fe20000010000 */
[----:B----4-:R-:W-:-:S02]  /*4030*/  FADD.FTZ R20, R22, R23 ;  /* 0x0000001716147221 */ /* 0x010fc40000010000 */
[----:B------:R-:W3:Y:S01]  /*4040*/  SHFL.BFLY PT, R15, R12, 0x1, 0x101f ;  /* 0x0c301f000c0f7f89 */ /* 0x000ee200000e0000 */
[----:B------:R-:W-:Y:S01]  /*4050*/  MOV R23, 0xffff ;  /* 0x0000ffff00177802 */ /* 0x000fe20000000f00 */
[----:B------:R-:W-:Y:S02]  /*4060*/  IMAD.MOV.U32 R22, RZ, RZ, 0xffff ;  /* 0x0000ffffff167424 */ /* 0x000fe400078e00ff */
[----:B-----5:R-:W-:Y:S01]  /*4070*/  FADD.FTZ R16, R17, R16 ;  /* 0x0000001011107221 */ /* 0x020fe20000010000 */
[----:B------:R-:W4:Y:S04]  /*4080*/  SHFL.BFLY PT, R29, R26, 0x2, 0x101f ;  /* 0x0c501f001a1d7f89 */ /* 0x000f2800000e0000 */
[----:B------:R-:W5:Y:S01]  /*4090*/  SHFL.BFLY PT, R19, R16, 0x1, 0x101f ;  /* 0x0c301f0010137f89 */ /* 0x000f6200000e0000 */
[----:B0-----:R-:W-:-:S03]  /*40a0*/  FADD.FTZ R17, R21, R4 ;  /* 0x0000000415117221 */ /* 0x001fc60000010000 */
[----:B------:R-:W0:Y:S01]  /*40b0*/  SHFL.BFLY PT, R23, R20, 0x1, 0x101f ;  /* 0x0c301f0014177f89 */ /* 0x000e2200000e0000 */
[----:B------:R-:W0:Y:S01]  /*40c0*/  LDC.64 R4, c[0x0][0x218] ;  /* 0x00008600ff047b82 */ /* 0x000e220000000a00 */
[----:B------:R-:W-:Y:S01]  /*40d0*/  FADD.FTZ R21, R28, R27 ;  /* 0x0000001b1c157221 */ /* 0x000fe20000010000 */
[----:B--2---:R-:W-:Y:S01]  /*40e0*/  FADD.FTZ R24, R24, R25 ;  /* 0x0000001918187221 */ /* 0x004fe20000010000 */
[----:B------:R-:W-:Y:S01]  /*40f0*/  IMAD.MOV.U32 R25, RZ, RZ, 0xffff ;  /* 0x0000ffffff197424 */ /* 0x000fe200078e00ff */
[----:B------:R-:W2:Y:S01]  /*4100*/  SHFL.BFLY PT, R18, R17, 0x1, 0x101f ;  /* 0x0c301f0011127f89 */ /* 0x000ea200000e0000 */
[----:B-1----:R-:W-:-:S04]  /*4110*/  IMAD.WIDE R2, R7, 0x2, R2 ;  /* 0x0000000207027825 */ /* 0x002fc800078e0202 */
[----:B------:R-:W-:Y:S01]  /*4120*/  FADD.FTZ R13, R13, R14 ;  /* 0x0000000e0d0d7221 */ /* 0x000fe20000010000 */
[----:B------:R-:W1:Y:S01]  /*4130*/  SHFL.BFLY PT, R22, R21, 0x2, 0x101f ;  /* 0x0c501f0015167f89 */ /* 0x000e6200000e0000 */
[----:B---3--:R-:W-:-:S03]  /*4140*/  FADD.FTZ R12, R12, R15 ;  /* 0x0000000f0c0c7221 */ /* 0x008fc60000010000 */
[----:B------:R-:W3:Y:S01]  /*4150*/  SHFL.BFLY PT, R25, R24, 0x1, 0x101f ;  /* 0x0c301f0018197f89 */ /* 0x000ee200000e0000 */
[----:B------:R-:W-:Y:S01]  /*4160*/  @!P0 F2FP.BF16.F32.PACK_AB R11, RZ, R13 ;  /* 0x0000000dff0b823e */ /* 0x000fe200000010ff */
[----:B------:R-:W-:Y:S02]  /*4170*/  IMAD.MOV.U32 R13, RZ, RZ, 0xffff ;  /* 0x0000ffffff0d7424 */ /* 0x000fe400078e00ff */
[----:B----4-:R-:W-:Y:S01]  /*4180*/  FADD.FTZ R26, R26, R29 ;  /* 0x0000001d1a1a7221 */ /* 0x010fe20000010000 */
[----:B------:R-:W-:Y:S02]  /*4190*/  @!P0 F2FP.BF16.F32.PACK_AB R10, RZ, R12 ;  /* 0x0000000cff0a823e */ /* 0x000fe400000010ff */
[----:B------:R-:W-:Y:S01]  /*41a0*/  PRMT R9, R11, 0x7610, R9 ;  /* 0x000076100b097816 */ /* 0x000fe20000000009 */
[----:B-----5:R-:W-:Y:S01]  /*41b0*/  FADD.FTZ R16, R16, R19 ;  /* 0x0000001310107221 */ /* 0x020fe20000010000 */
[----:B------:R-:W4:Y:S01]  /*41c0*/  SHFL.BFLY PT, R13, R26, 0x1, 0x101f ;  /* 0x0c301f001a0d7f89 */ /* 0x000f2200000e0000 */
[----:B0-----:R-:W-:Y:S01]  /*41d0*/  FADD.FTZ R8, R20, R23 ;  /* 0x0000001714087221 */ /* 0x001fe20000010000 */
[----:B------:R-:W-:-:S02]  /*41e0*/  IMAD.WIDE R4, R7, 0x2, R4 ;  /* 0x0000000207047825 */ /* 0x000fc400078e0204 */
[----:B------:R-:W-:Y:S02]  /*41f0*/  @!P0 F2FP.BF16.F32.PACK_AB R6, RZ, R16 ;  /* 0x00000010ff06823e */ /* 0x000fe400000010ff */
[----:B--2---:R-:W-:Y:S01]  /*4200*/  FADD.FTZ R7, R17, R18 ;  /* 0x0000001211077221 */ /* 0x004fe20000010000 */
[----:B------:R0:W-:Y:S01]  /*4210*/  @!P0 STG.E.U16 desc[UR8][R4.64], R10 ;  /* 0x0000000a04008986 */ /* 0x0001e2000c101508 */
[----:B------:R-:W-:Y:S01]  /*4220*/  @!P0 F2FP.BF16.F32.PACK_AB R8, RZ, R8 ;  /* 0x00000008ff08823e */ /* 0x000fe200000010ff */
[----:B-1----:R-:W-:Y:S02]  /*4230*/  FADD.FTZ R21, R21, R22 ;  /* 0x0000001615157221 */ /* 0x002fe40000010000 */
[----:B------:R-:W-:Y:S01]  /*4240*/  @!P0 F2FP.BF16.F32.PACK_AB R7, RZ, R7 ;  /* 0x00000007ff07823e */ /* 0x000fe200000010ff */
[----:B------:R1:W-:Y:S01]  /*4250*/  @!P0 STG.E.U16 desc[UR8][R2.64], R9 ;  /* 0x0000000902008986 */ /* 0x0003e2000c101508 */
[----:B---3--:R-:W-:-:S03]  /*4260*/  FADD.FTZ R11, R24, R25 ;  /* 0x00000019180b7221 */ /* 0x008fc60000010000 */
[----:B------:R1:W-:Y:S01]  /*4270*/  @!P0 STG.E.U16 desc[UR8][R4.64+0x28], R6 ;  /* 0x0000280604008986 */ /* 0x0003e2000c101508 */
[----:B0-----:R-:W-:-:S03]  /*4280*/  MOV R10, 0xffff ;  /* 0x0000ffff000a7802 */ /* 0x001fc60000000f00 */
[----:B------:R1:W-:Y:S01]  /*4290*/  @!P0 STG.E.U16 desc[UR8][R2.64+0x28], R7 ;  /* 0x0000280702008986 */ /* 0x0003e2000c101508 */
[----:B------:R-:W-:Y:S01]  /*42a0*/  @!P0 F2FP.BF16.F32.PACK_AB R11, RZ, R11 ;  /* 0x0000000bff0b823e */ /* 0x000fe200000010ff */
[----:B----4-:R-:W-:Y:S02]  /*42b0*/  FADD.FTZ R13, R26, R13 ;  /* 0x0000000d1a0d7221 */ /* 0x010fe40000010000 */
[----:B------:R1:W-:Y:S04]  /*42c0*/  @!P0 STG.E.U16 desc[UR8][R4.64+0x50], R8 ;  /* 0x0000500804008986 */ /* 0x0003e8000c101508 */
[----:B------:R1:W0:Y:S04]  /*42d0*/  SHFL.BFLY PT, R10, R21, 0x1, 0x101f ;  /* 0x0c301f00150a7f89 */ /* 0x00022800000e0000 */
[----:B------:R1:W-:Y:S02]  /*42e0*/  @!P0 STG.E.U16 desc[UR8][R2.64+0x50], R11 ;  /* 0x0000500b02008986 */ /* 0x0003e4000c101508 */
.L_x_189:
[----:B01----:R-:W-:Y:S01]  /*42f0*/  FADD.FTZ R7, R21, R10 ;  /* 0x0000000a15077221 */ /* 0x003fe20000010000 */
[----:B------:R-:W-:-:S04]  /*4300*/  @!P0 F2FP.BF16.F32.PACK_AB R6, RZ, R13 ;  /* 0x0000000dff06823e */ /* 0x000fc800000010ff */
[----:B------:R-:W-:Y:S01]  /*4310*/  @!P0 F2FP.BF16.F32.PACK_AB R7, RZ, R7 ;  /* 0x00000007ff07823e */ /* 0x000fe200000010ff */
[----:B------:R0:W-:Y:S04]  /*4320*/  @!P0 STG.E.U16 desc[UR8][R4.64+0x78], R6 ;  /* 0x0000780604008986 */ /* 0x0001e8000c101508 */
[----:B------:R0:W-:Y:S02]  /*4330*/  @!P0 STG.E.U16 desc[UR8][R2.64+0x78], R7 ;  /* 0x0000780702008986 */ /* 0x0001e4000c101508 */
.L_x_119:
[----:B------:R-:W-:Y:S05]  /*4340*/  WARPSYNC.ALL ;  /* 0x0000000000007948 */ /* 0x000fea0003800000 */
[----:B------:R-:W-:Y:S01]  /*4350*/  VIADD R48, R48, 0x400 ;  /* 0x0000040030307836 */ /* 0x000fe20000000000 */
[----:B------:R-:W-:Y:S04]  /*4360*/  BAR.SYNC.DEFER_BLOCKING 0x0 ;  /* 0x0000000000007b1d */ /* 0x000fe80000010000 */
[----:B------:R-:W-:-:S13]  /*4370*/  ISETP.GE.AND P0, PT, R48, UR10, PT ;  /* 0x0000000a30007c0c */ /* 0x000fda000bf06270 */
[----:B------:R-:W-:Y:S05]  /*4380*/  @!P0 BRA `(.L_x_126) ;  /* 0xffffffe400008947 */ /* 0x000fea000383ffff */
[----:B------:R-:W-:Y:S05]  /*4390*/  EXIT ;  /* 0x000000000000794d */ /* 0x000fea0003800000 */
.L_x_122:
[----:B------:R-:W-:Y:S01]  /*43a0*/  HFMA2.MMA R8, -RZ, RZ, 0, 4.76837158203125e-07 ;  /* 0x00000008ff087435 */ /* 0x000fe200000001ff */
[----:B--2---:R-:W-:Y:S01]  /*43b0*/  MOV R9, R2 ;  /* 0x0000000200097202 */ /* 0x004fe20000000f00 */
[----:B------:R-:W-:Y:S01]  /*43c0*/  IMAD.MOV.U32 R7, RZ, RZ, 0x101f ;  /* 0x0000101fff077424 */ /* 0x000fe200078e00ff */
[----:B------:R-:W-:-:S08]  /*43d0*/  MOV R6, 0xffff ;  /* 0x0000ffff00067802 */ /* 0x000fd00000000f00 */
[----:B01-3--:R-:W-:Y:S05]  /*43e0*/  WARPSYNC.COLLECTIVE R6, `(.L_x_127) ;  /* 0x0000000006087348 */ /* 0x00bfea0003c00000 */
[----:B------:R2:W4:Y:S02]  /*43f0*/  SHFL.BFLY P2, R10, R9, R8, R7 ;  /* 0x0c000008090a7389 */ /* 0x0005240000040007 */
[----:B01234-:R-:W-:Y:S01]  /*4400*/  ENDCOLLECTIVE ;  /* 0x000000000000791b */ /* 0x01ffe20003800000 */
.L_x_127:
[----:B------:R-:W-:Y:S01]  /*4410*/  IMAD.MOV.U32 R9, RZ, RZ, R3 ;  /* 0x000000ffff097224 */ /* 0x000fe200078e0003 */
[----:B------:R-:W-:-:S07]  /*4420*/  MOV R5, R10 ;  /* 0x0000000a00057202 */ /* 0x000fce0000000f00 */
[----:B------:R-:W-:Y:S05]  /*4430*/  WARPSYNC.COLLECTIVE R6, `(.L_x_128) ;  /* 0x0000000006087348 */ /* 0x000fea0003c00000 */
[----:B------:R0:W1:Y:S02]  /*4440*/  SHFL.BFLY P2, R10, R9, R8, R7 ;  /* 0x0c000008090a7389 */ /* 0x0000640000040007 */
[----:B01----:R-:W-:Y:S01]  /*4450*/  ENDCOLLECTIVE ;  /* 0x000000000000791b */ /* 0x003fe20003800000 */
.L_x_128:
[----:B------:R-:W-:-:S05]  /*4460*/  FADD.FTZ R5, R5, R2 ;  /* 0x0000000205057221 */ /* 0x000fca0000010000 */
[----:B------:R-:W-:Y:S01]  /*4470*/  MOV R9, R5 ;  /* 0x0000000500097202 */ /* 0x000fe20000000f00 */
[----:B------:R-:W-:Y:S01]  /*4480*/  IMAD.MOV.U32 R8, RZ, RZ, 0x4 ;  /* 0x00000004ff087424 */ /* 0x000fe200078e00ff */
[----:B------:R-:W-:-:S07]  /*4490*/  MOV R4, R10 ;  /* 0x0000000a00047202 */ /* 0x000fce0000000f00 */
[----:B------:R-:W-:Y:S05]  /*44a0*/  WARPSYNC.COLLECTIVE R6, `(.L_x_129) ;  /* 0x0000000006087348 */ /* 0x000fea0003c00000 */
[----:B------:R0:W1:Y:S02]  /*44b0*/  SHFL.BFLY P2, R10, R9, R8, R7 ;  /* 0x0c000008090a7389 */ /* 0x0000640000040007 */
[----:B01----:R-:W-:Y:S01]  /*44c0*/  ENDCOLLECTIVE ;  /* 0x000000000000791b */ /* 0x003fe20003800000 */
.L_x_129:
[----:B------:R-:W-:-:S05]  /*44d0*/  FADD.FTZ R4, R4, R3 ;  /* 0x0000000304047221 */ /* 0x000fca0000010000 */
[----:B------:R-:W-:Y:S02]  /*44e0*/  MOV R9, R4 ;  /* 0x0000000400097202 */ /* 0x000fe40000000f00 */
[----:B------:R-:W-:-:S07]  /*44f0*/  MOV R12, R10 ;  /* 0x0000000a000c7202 */ /* 0x000fce0000000f00 */
[----:B------:R-:W-:Y:S05]  /*4500*/  WARPSYNC.COLLECTIVE R6, `(.L_x_130) ;  /* 0x0000000006087348 */ /* 0x000fea0003c00000 */
[----:B------:R0:W1:Y:S02]  /*4510*/  SHFL.BFLY P2, R10, R9, R8, R7 ;  /* 0x0c000008090a7389 */ /* 0x0000640000040007 */
[----:B01----:R-:W-:Y:S01]  /*4520*/  ENDCOLLECTIVE ;  /* 0x000000000000791b */ /* 0x003fe20003800000 */
.L_x_130:
[----:B------:R-:W-:Y:S01]  /*4530*/  FADD.FTZ R12, R5, R12 ;  /* 0x0000000c050c7221 */ /* 0x000fe20000010000 */
[----:B------:R-:W-:-:S04]  /*4540*/  HFMA2.MMA R8, -RZ, RZ, 0, 1.1920928955078125e-07 ;  /* 0x00000002ff087435 */ /* 0x000fc800000001ff */
[----:B------:R-:W-:Y:S01]  /*4550*/  MOV R9, R12 ;  /* 0x0000000c00097202 */ /* 0x000fe20000000f00 */
[----:B------:R-:W-:-:S07]  /*4560*/  IMAD.MOV.U32 R11, RZ, RZ, R10 ;  /* 0x000000ffff0b7224 */ /* 0x000fce00078e000a */
[----:B------:R-:W-:Y:S05]  /*4570*/  WARPSYNC.COLLECTIVE R6, `(.L_x_131) ;  /* 0x0000000006087348 */ /* 0x000fea0003c00000 */
[----:B------:R0:W1:Y:S02]  /*4580*/  SHFL.BFLY P2, R10, R9, R8, R7 ;  /* 0x0c000008090a7389 */ /* 0x0000640000040007 */
[----:B01----:R-:W-:Y:S01]  /*4590*/  ENDCOLLECTIVE ;  /* 0x000000000000791b */ /* 0x003fe20003800000 */
.L_x_131:
[----:B------:R-:W-:-:S05]  /*45a0*/  FADD.FTZ R11, R4, R11 ;  /* 0x0000000b040b7221 */ /* 0x000fca0000010000 */
[----:B------:R-:W-:Y:S01]  /*45b0*/  MOV R9, R11 ;  /* 0x0000000b00097202 */ /* 0x000fe20000000f00 */
[----:B------:R-:W-:-:S07]  /*45c0*/  IMAD.MOV.U32 R13, RZ, RZ, R10 ;  /* 0x000000ffff0d7224 */ /* 0x000fce00078e000a */
[----:B------:R-:W-:Y:S05]  /*45d0*/  WARPSYNC.COLLECTIVE R6, `(.L_x_132) ;  /* 0x0000000006087348 */ /* 0x000fea0003c00000 */
[----:B------:R0:W1:Y:S02]  /*45e0*/  SHFL.BFLY P2, R10, R9, R8, R7 ;  /* 0x0c000008090a7389 */ /* 0x0000640000040007 */
[----:B01----:R-:W-:Y:S01]  /*45f0*/  ENDCOLLECTIVE ;  /* 0x000000000000791b */ /* 0x003fe20003800000 */
.L_x_132:
[----:B------:R-:W-:Y:S01]  /*4600*/  FADD.FTZ R13, R12, R13 ;  /* 0x0000000d0c0d7221 */ /* 0x000fe20000010000 */
[----:B------:R-:W-:-:S03]  /*4610*/  HFMA2.MMA R8, -RZ, RZ, 0, 5.9604644775390625e-08 ;  /* 0x00000001ff087435 */ /* 0x000fc600000001ff */
[----:B------:R-:W-:Y:S01]  /*4620*/  IMAD.MOV.U32 R9, RZ, RZ, R13 ;  /* 0x000000ffff097224 */ /* 0x000fe200078e000d */
[----:B------:R-:W-:-:S07]  /*4630*/  MOV R2, R10 ;  /* 0x0000000a00027202 */ /* 0x000fce0000000f00 */
[----:B------:R-:W-:Y:S05]  /*4640*/  WARPSYNC.COLLECTIVE R6, `(.L_x_133) ;  /* 0x0000000006087348 */ /* 0x000fea0003c00000 */
[----:B------:R0:W1:Y:S02]  /*4650*/  SHFL.BFLY P2, R10, R9, R8, R7 ;  /* 0x0c000008090a7389 */ /* 0x0000640000040007 */
[----:B01----:R-:W-:Y:S01]  /*4660*/  ENDCOLLECTIVE ;  /* 0x000000000000791b */ /* 0x003fe20003800000 */
.L_x_133:
[----:B------:R-:W-:-:S04]  /*4670*/  FADD.FTZ R14, R11, R2 ;  /* 0x000000020b0e7221 */ /* 0x000fc80000010000 */
[----:B------:R-:W-:Y:S01]  /*4680*/  IMAD.MOV.U32 R9, RZ, RZ, R14 ;  /* 0x000000ffff097224 */ /* 0x000fe200078e000e */
[----:B------:R-:W-:-:S07]  /*4690*/  MOV R16, R10 ;  /* 0x0000000a00107202 */ /* 0x000fce0000000f00 */
[----:B------:R-:W-:Y:S05]  /*46a0*/  WARPSYNC.COLLECTIVE R6, `(.L_x_134) ;  /* 0x0000000006087348 */ /* 0x000fea0003c00000 */
[----:B------:R0:W1:Y:S02]  /*46b0*/  SHFL.BFLY P2, R10, R9, R8, R7 ;  /* 0x0c000008090a7389 */ /* 0x0000640000040007 */
[----:B01----:R-:W-:Y:S01]  /*46c0*/  ENDCOLLECTIVE ;  /* 0x000000000000791b */ /* 0x003fe20003800000 */
.L_x_134:
[----:B------:R-:W-:Y:S01]  /*46d0*/  FADD.FTZ R16, R13, R16 ;  /* 0x000000100d107221 */ /* 0x000fe20000010000 */
[----:B------:R-:W-:Y:S06]  /*46e0*/  BRA `(.L_x_135) ;  /* 0xffffffec00607947 */ /* 0x000fec000383ffff */
.L_x_123:
[----:B------:R-:W-:Y:S01]  /*46f0*/  BSSY B1, `(.L_x_136) ;  /* 0x0000008000017945 */ /* 0x000fe20003800000 */
[----:B----4-:R-:W-:Y:S01]  /*4700*/  MOV R9, R11 ;  /* 0x0000000b00097202 */ /* 0x010fe20000000f00 */
[----:B------:R-:W-:Y:S01]  /*4710*/  IMAD.MOV.U32 R7, RZ, RZ, 0x101f ;  /* 0x0000101fff077424 */ /* 0x000fe200078e00ff */
[----:B--2---:R-:W-:Y:S02]  /*4720*/  MOV R8, 0x8 ;  /* 0x0000000800087802 */ /* 0x004fe40000000f00 */
[----:B------:R-:W-:-:S07]  /*4730*/  MOV R6, 0xffff ;  /* 0x0000ffff00067802 */ /* 0x000fce0000000f00 */
[----:B01-3--:R-:W-:Y:S05]  /*4740*/  WARPSYNC.COLLECTIVE R6, `(.L_x_137) ;  /* 0x0000000006087348 */ /* 0x00bfea0003c00000 */
[----:B------:R2:W4:Y:S02]  /*4750*/  SHFL.BFLY P2, R10, R9, R8, R7 ;  /* 0x0c000008090a7389 */ /* 0x0005240000040007 */
[----:B01234-:R-:W-:Y:S01]  /*4760*/  ENDCOLLECTIVE ;  /* 0x000000000000791b */ /* 0x01ffe20003800000 */
.L_x_137:
[----:B------:R-:W-:Y:S05]  /*4770*/  BSYNC B1 ;  /* 0x0000000000017941 */ /* 0x000fea0003800000 */
.L_x_136:
        /* <DEDUP_REMOVED lines=8> */
.L_x_138:
[----:B------:R-:W-:-:S05]  /*4800*/  FADD.FTZ R14, R14, R11 ;  /* 0x0000000b0e0e7221 */ /* 0x000fca0000010000 */
[----:B------:R-:W-:Y:S01]  /*4810*/  MOV R9, R14 ;  /* 0x0000000e00097202 */ /* 0x000fe20000000f00 */
[----:B------:R-:W-:Y:S01]  /*4820*/  IMAD.MOV.U32 R8, RZ, RZ, 0x4 ;  /* 0x00000004ff087424 */ /* 0x000fe200078e00ff */
[----:B------:R-:W-:-:S07]  /*4830*/  MOV R13, R10 ;  /* 0x0000000a000d7202 */ /* 0x000fce0000000f00 */
[----:B------:R-:W-:Y:S05]  /*4840*/  WARPSYNC.COLLECTIVE R6, `(.L_x_139) ;  /* 0x0000000006087348 */ /* 0x000fea0003c00000 */
[----:B------:R0:W1:Y:S02]  /*4850*/  SHFL.BFLY P2, R10, R9, R8, R7 ;  /* 0x0c000008090a7389 */ /* 0x0000640000040007 */
[----:B01----:R-:W-:Y:S01]  /*4860*/  ENDCOLLECTIVE ;  /* 0x000000000000791b */ /* 0x003fe20003800000 */
.L_x_139:
[----:B------:R-:W-:-:S05]  /*4870*/  FADD.FTZ R13, R13, R12 ;  /* 0x0000000c0d0d7221 */ /* 0x000fca0000010000 */
[----:B------:R-:W-:Y:S02]  /*4880*/  MOV R9, R13 ;  /* 0x0000000d00097202 */ /* 0x000fe40000000f00 */
[----:B------:R-:W-:-:S07]  /*4890*/  MOV R15, R10 ;  /* 0x0000000a000f7202 */ /* 0x000fce0000000f00 */
[----:B------:R-:W-:Y:S05]  /*48a0*/  WARPSYNC.COLLECTIVE R6, `(.L_x_140) ;  /* 0x0000000006087348 */ /* 0x000fea0003c00000 */
[----:B------:R0:W1:Y:S02]  /*48b0*/  SHFL.BFLY P2, R10, R9, R8, R7 ;  /* 0x0c000008090a7389 */ /* 0x0000640000040007 */
[----:B01----:R-:W-:Y:S01]  /*48c0*/  ENDCOLLECTIVE ;  /* 0x000000000000791b */ /* 0x003fe20003800000 */
.L_x_140:
[----:B------:R-:W-:Y:S01]  /*48d0*/  FADD.FTZ R15, R14, R15 ;  /* 0x0000000f0e0f7221 */ /* 0x000fe20000010000 */
[----:B------:R-:W-:-:S04]  /*48e0*/  HFMA2.MMA R8, -RZ, RZ, 0, 1.1920928955078125e-07 ;  /* 0x00000002ff087435 */ /* 0x000fc800000001ff */
[----:B------:R-:W-:Y:S01]  /*48f0*/  MOV R9, R15 ;  /* 0x0000000f00097202 */ /* 0x000fe20000000f00 */
[----:B------:R-:W-:-:S07]  /*4900*/  IMAD.MOV.U32 R16, RZ, RZ, R10 ;  /* 0x000000ffff107224 */ /* 0x000fce00078e000a */
[----:B------:R-:W-:Y:S05]  /*4910*/  WARPSYNC.COLLECTIVE R6, `(.L_x_141) ;  /* 0x0000000006087348 */ /* 0x000fea0003c00000 */
[----:B------:R0:W1:Y:S02]  /*4920*/  SHFL.BFLY P2, R10, R9, R8, R7 ;  /* 0x0c000008090a7389 */ /* 0x0000640000040007 */
[----:B01----:R-:W-:Y:S01]  /*4930*/  ENDCOLLECTIVE ;  /* 0x000000000000791b */ /* 0x003fe20003800000 */
.L_x_141:
[----:B------:R-:W-:-:S05]  /*4940*/  FADD.FTZ R16, R13, R16 ;  /* 0x000000100d107221 */ /* 0x000fca0000010000 */
[----:B------:R-:W-:Y:S01]  /*4950*/  MOV R9, R16 ;  /* 0x0000001000097202 */ /* 0x000fe20000000f00 */
[----:B------:R-:W-:-:S07]  /*4960*/  IMAD.MOV.U32 R18, RZ, RZ, R10 ;  /* 0x000000ffff127224 */ /* 0x000fce00078e000a */
[----:B------:R-:W-:Y:S05]  /*4970*/  WARPSYNC.COLLECTIVE R6, `(.L_x_142) ;  /* 0x0000000006087348 */ /* 0x000fea0003c00000 */
[----:B------:R0:W1:Y:S02]  /*4980*/  SHFL.BFLY P2, R10, R9, R8, R7 ;  /* 0x0c000008090a7389 */ /* 0x0000640000040007 */
[----:B01----:R-:W-:Y:S01]  /*4990*/  ENDCOLLECTIVE ;  /* 0x000000000000791b */ /* 0x003fe20003800000 */
.L_x_142:
[----:B------:R-:W-:Y:S01]  /*49a0*/  FADD.FTZ R18, R15, R18 ;  /* 0x000000120f127221 */ /* 0x000fe20000010000 */
[----:B------:R-:W-:-:S03]  /*49b0*/  HFMA2.MMA R8, -RZ, RZ, 0, 5.9604644775390625e-08 ;  /* 0x00000001ff087435 */ /* 0x000fc600000001ff */
[----:B------:R-:W-:Y:S01]  /*49c0*/  IMAD.MOV.U32 R9, RZ, RZ, R18 ;  /* 0x000000ffff097224 */ /* 0x000fe200078e0012 */
[----:B------:R-:W-:-:S07]  /*49d0*/  MOV R11, R10 ;  /* 0x0000000a000b7202 */ /* 0x000fce0000000f00 */
[----:B------:R-:W-:Y:S05]  /*49e0*/  WARPSYNC.COLLECTIVE R6, `(.L_x_143) ;  /* 0x0000000006087348 */ /* 0x000fea0003c00000 */
[----:B------:R0:W1:Y:S02]  /*49f0*/  SHFL.BFLY P2, R10, R9, R8, R7 ;  /* 0x0c000008090a7389 */ /* 0x0000640000040007 */
[----:B01----:R-:W-:Y:S01]  /*4a00*/  ENDCOLLECTIVE ;  /* 0x000000000000791b */ /* 0x003fe20003800000 */
.L_x_143:
[----:B------:R-:W-:-:S04]  /*4a10*/  FADD.FTZ R11, R16, R11 ;  /* 0x0000000b100b7221 */ /* 0x000fc80000010000 */
[----:B------:R-:W-:Y:S01]  /*4a20*/  IMAD.MOV.U32 R9, RZ, RZ, R11 ;  /* 0x000000ffff097224 */ /* 0x000fe200078e000b */
[----:B------:R-:W-:-:S07]  /*4a30*/  MOV R17, R10 ;  /* 0x0000000a00117202 */ /* 0x000fce0000000f00 */
[----:B------:R-:W-:Y:S05]  /*4a40*/  WARPSYNC.COLLECTIVE R6, `(.L_x_144) ;  /* 0x0000000006087348 */ /* 0x000fea0003c00000 */
[----:B------:R0:W1:Y:S02]  /*4a50*/  SHFL.BFLY P2, R10, R9, R8, R7 ;  /* 0x0c000008090a7389 */ /* 0x0000640000040007 */
[----:B01----:R-:W-:Y:S01]  /*4a60*/  ENDCOLLECTIVE ;  /* 0x000000000000791b */ /* 0x003fe20003800000 */
.L_x_144:
[----:B------:R-:W-:Y:S01]  /*4a70*/  FADD.FTZ R17, R18, R17 ;  /* 0x0000001112117221 */ /* 0x000fe20000010000 */
[----:B------:R-:W-:Y:S06]  /*4a80*/  BRA `(.L_x_145) ;  /* 0xffffffec00207947 */ /* 0x000fec000383ffff */
.L_x_124:
[----:B------:R-:W-:Y:S01]  /*4a90*/  BSSY B1, `(.L_x_146) ;  /* 0x0000008000017945 */ /* 0x000fe20003800000 */
[----:B--2---:R-:W-:Y:S01]  /*4aa0*/  MOV R9, R11 ;  /* 0x0000000b00097202 */ /* 0x004fe20000000f00 */
[----:B----4-:R-:W-:Y:S01]  /*4ab0*/  IMAD.MOV.U32 R7, RZ, RZ, 0x101f ;  /* 0x0000101fff077424 */ /* 0x010fe200078e00ff */
[----:B------:R-:W-:Y:S02]  /*4ac0*/  MOV R8, 0x8 ;  /* 0x0000000800087802 */ /* 0x000fe40000000f00 */
[----:B------:R-:W-:-:S07]  /*4ad0*/  MOV R6, 0xffff ;  /* 0x0000ffff00067802 */ /* 0x000fce0000000f00 */
[----:B01-3--:R-:W-:Y:S05]  /*4ae0*/  WARPSYNC.COLLECTIVE R6, `(.L_x_147) ;  /* 0x0000000006087348 */ /* 0x00bfea0003c00000 */
[----:B------:R2:W4:Y:S02]  /*4af0*/  SHFL.BFLY P2, R10, R9, R8, R7 ;  /* 0x0c000008090a7389 */ /* 0x0005240000040007 */
[----:B01234-:R-:W-:Y:S01]  /*4b00*/  ENDCOLLECTIVE ;  /* 0x000000000000791b */ /* 0x01ffe20003800000 */
.L_x_147:
[----:B------:R-:W-:Y:S05]  /*4b10*/  BSYNC B1 ;  /* 0x0000000000017941 */ /* 0x000fea0003800000 */
.L_x_146:
        /* <DEDUP_REMOVED lines=8> */
.L_x_148:
[----:B------:R-:W-:-:S05]  /*4ba0*/  FADD.FTZ R14, R14, R11 ;  /* 0x0000000b0e0e7221 */ /* 0x000fca0000010000 */
[----:B------:R-:W-:Y:S01]  /*4bb0*/  MOV R9, R14 ;  /* 0x0000000e00097202 */ /* 0x000fe20000000f00 */
[----:B------:R-:W-:Y:S01]  /*4bc0*/  IMAD.MOV.U32 R8, RZ, RZ, 0x4 ;  /* 0x00000004ff087424 */ /* 0x000fe200078e00ff */
[----:B------:R-:W-:-:S07]  /*4bd0*/  MOV R13, R10 ;  /* 0x0000000a000d7202 */ /* 0x000fce0000000f00 */
[----:B------:R-:W-:Y:S05]  /*4be0*/  WARPSYNC.COLLECTIVE R6, `(.L_x_149) ;  /* 0x0000000006087348 */ /* 0x000fea0003c00000 */
[----:B------:R0:W1:Y:S02]  /*4bf0*/  SHFL.BFLY P2, R10, R9, R8, R7 ;  /* 0x0c000008090a7389 */ /* 0x0000640000040007 */
[----:B01----:R-:W-:Y:S01]  /*4c00*/  ENDCOLLECTIVE ;  /* 0x000000000000791b */ /* 0x003fe20003800000 */
.L_x_149:
[----:B------:R-:W-:-:S05]  /*4c10*/  FADD.FTZ R13, R13, R12 ;  /* 0x0000000c0d0d7221 */ /* 0x000fca0000010000 */
[----:B------:R-:W-:Y:S02]  /*4c20*/  MOV R9, R13 ;  /* 0x0000000d00097202 */ /* 0x000fe40000000f00 */
[----:B------:R-:W-:-:S07]  /*4c30*/  MOV R15, R10 ;  /* 0x0000000a000f7202 */ /* 0x000fce0000000f00 */
[----:B------:R-:W-:Y:S05]  /*4c40*/  WARPSYNC.COLLECTIVE R6, `(.L_x_150) ;  /* 0x0000000006087348 */ /* 0x000fea0003c00000 */
[----:B------:R0:W1:Y:S02]  /*4c50*/  SHFL.BFLY P2, R10, R9, R8, R7 ;  /* 0x0c000008090a7389 */ /* 0x0000640000040007 */
[----:B01----:R-:W-:Y:S01]  /*4c60*/  ENDCOLLECTIVE ;  /* 0x000000000000791b */ /* 0x003fe20003800000 */
.L_x_150:
[----:B------:R-:W-:Y:S01]  /*4c70*/  FADD.FTZ R15, R14, R15 ;  /* 0x0000000f0e0f7221 */ /* 0x000fe20000010000 */
[----:B------:R-:W-:-:S04]  /*4c80*/  HFMA2.MMA R8, -RZ, RZ, 0, 1.1920928955078125e-07 ;  /* 0x00000002ff087435 */ /* 0x000fc800000001ff */
[----:B------:R-:W-:Y:S01]  /*4c90*/  MOV R9, R15 ;  /* 0x0000000f00097202 */ /* 0x000fe20000000f00 */
[----:B------:R-:W-:-:S07]  /*4ca0*/  IMAD.MOV.U32 R16, RZ, RZ, R10 ;  /* 0x000000ffff107224 */ /* 0x000fce00078e000a */
[----:B------:R-:W-:Y:S05]  /*4cb0*/  WARPSYNC.COLLECTIVE R6, `(.L_x_151) ;  /* 0x0000000006087348 */ /* 0x000fea0003c00000 */
[----:B------:R0:W1:Y:S02]  /*4cc0*/  SHFL.BFLY P2, R10, R9, R8, R7 ;  /* 0x0c000008090a7389 */ /* 0x0000640000040007 */
[----:B01----:R-:W-:Y:S01]  /*4cd0*/  ENDCOLLECTIVE ;  /* 0x000000000000791b */ /* 0x003fe20003800000 */
.L_x_151:
[----:B------:R-:W-:-:S05]  /*4ce0*/  FADD.FTZ R16, R13, R16 ;  /* 0x000000100d107221 */ /* 0x000fca0000010000 */
[----:B------:R-:W-:Y:S01]  /*4cf0*/  MOV R9, R16 ;  /* 0x0000001000097202 */ /* 0x000fe20000000f00 */
[----:B------:R-:W-:-:S07]  /*4d00*/  IMAD.MOV.U32 R18, RZ, RZ, R10 ;  /* 0x000000ffff127224 */ /* 0x000fce00078e000a */
[----:B------:R-:W-:Y:S05]  /*4d10*/  WARPSYNC.COLLECTIVE R6, `(.L_x_152) ;  /* 0x0000000006087348 */ /* 0x000fea0003c00000 */
[----:B------:R0:W1:Y:S02]  /*4d20*/  SHFL.BFLY P2, R10, R9, R8, R7 ;  /* 0x0c000008090a7389 */ /* 0x0000640000040007 */
[----:B01----:R-:W-:Y:S01]  /*4d30*/  ENDCOLLECTIVE ;  /* 0x000000000000791b */ /* 0x003fe20003800000 */
.L_x_152:
[----:B------:R-:W-:Y:S01]  /*4d40*/  FADD.FTZ R18, R15, R18 ;  /* 0x000000120f127221 */ /* 0x000fe20000010000 */
[----:B------:R-:W-:-:S03]  /*4d50*/  HFMA2.MMA R8, -RZ, RZ, 0, 5.9604644775390625e-08 ;  /* 0x00000001ff087435 */ /* 0x000fc600000001ff */
[----:B------:R-:W-:Y:S01]  /*4d60*/  IMAD.MOV.U32 R9, RZ, RZ, R18 ;  /* 0x000000ffff097224 */ /* 0x000fe200078e0012 */
[----:B------:R-:W-:-:S07]  /*4d70*/  MOV R11, R10 ;  /* 0x0000000a000b7202 */ /* 0x000fce0000000f00 */
[----:B------:R-:W-:Y:S05]  /*4d80*/  WARPSYNC.COLLECTIVE R6, `(.L_x_153) ;  /* 0x0000000006087348 */ /* 0x000fea0003c00000 */
[----:B------:R0:W1:Y:S02]  /*4d90*/  SHFL.BFLY P2, R10, R9, R8, R7 ;  /* 0x0c000008090a7389 */ /* 0x0000640000040007 */
[----:B01----:R-:W-:Y:S01]  /*4da0*/  ENDCOLLECTIVE ;  /* 0x000000000000791b */ /* 0x003fe20003800000 */
.L_x_153:
[----:B------:R-:W-:-:S04]  /*4db0*/  FADD.FTZ R11, R16, R11 ;  /* 0x0000000b100b7221 */ /* 0x000fc80000010000 */
[----:B------:R-:W-:Y:S01]  /*4dc0*/  IMAD.MOV.U32 R9, RZ, RZ, R11 ;  /* 0x000000ffff097224 */ /* 0x000fe200078e000b */
[----:B------:R-:W-:-:S07]  /*4dd0*/  MOV R17, R10 ;  /* 0x0000000a00117202 */ /* 0x000fce0000000f00 */
[----:B------:R-:W-:Y:S05]  /*4de0*/  WARPSYNC.COLLECTIVE R6, `(.L_x_154) ;  /* 0x0000000006087348 */ /* 0x000fea0003c00000 */
[----:B------:R0:W1:Y:S02]  /*4df0*/  SHFL.BFLY P2, R10, R9, R8, R7 ;  /* 0x0c000008090a7389 */ /* 0x0000640000040007 */
[----:B01----:R-:W-:Y:S01]  /*4e00*/  ENDCOLLECTIVE ;  /* 0x000000000000791b */ /* 0x003fe20003800000 */
.L_x_154:
[----:B------:R-:W-:Y:S01]  /*4e10*/  FADD.FTZ R17, R18, R17 ;  /* 0x0000001112117221 */ /* 0x000fe20000010000 */
[----:B------:R-:W-:Y:S06]  /*4e20*/  BRA `(.L_x_155) ;  /* 0xffffffe800c87947 */ /* 0x000fec000383ffff */
.L_x_125:
[----:B------:R-:W-:Y:S01]  /*4e30*/  HFMA2.MMA R8, -RZ, RZ, 0, 4.76837158203125e-07 ;  /* 0x00000008ff087435 */ /* 0x000fe200000001ff */
[----:B------:R-:W-:Y:S01]  /*4e40*/  BSSY B0, `(.L_x_156) ;  /* 0x0000007000007945 */ /* 0x000fe20003800000 */
[----:B--2---:R-:W-:Y:S01]  /*4e50*/  MOV R9, R2 ;  /* 0x0000000200097202 */ /* 0x004fe20000000f00 */
[----:B------:R-:W-:Y:S01]  /*4e60*/  IMAD.MOV.U32 R7, RZ, RZ, 0x101f ;  /* 0x0000101fff077424 */ /* 0x000fe200078e00ff */
[----:B------:R-:W-:-:S07]  /*4e70*/  MOV R6, 0xffff ;  /* 0x0000ffff00067802 */ /* 0x000fce0000000f00 */
[----:B01-34-:R-:W-:Y:S05]  /*4e80*/  WARPSYNC.COLLECTIVE R6, `(.L_x_157) ;  /* 0x0000000006087348 */ /* 0x01bfea0003c00000 */
[----:B------:R2:W0:Y:S02]  /*4e90*/  SHFL.BFLY P2, R10, R9, R8, R7 ;  /* 0x0c000008090a7389 */ /* 0x0004240000040007 */
[----:B01234-:R-:W-:Y:S01]  /*4ea0*/  ENDCOLLECTIVE ;  /* 0x000000000000791b */ /* 0x01ffe20003800000 */
.L_x_157:
[----:B------:R-:W-:Y:S05]  /*4eb0*/  BSYNC B0 ;  /* 0x0000000000007941 */ /* 0x000fea0003800000 */
.L_x_156:
[----:B------:R-:W-:Y:S01]  /*4ec0*/  HFMA2.MMA R8, -RZ, RZ, 0, 4.76837158203125e-07 ;  /* 0x00000008ff087435 */ /* 0x000fe200000001ff */
[----:B------:R-:W-:Y:S01]  /*4ed0*/  IMAD.MOV.U32 R9, RZ, RZ, R3 ;  /* 0x000000ffff097224 */ /* 0x000fe200078e0003 */
[----:B------:R-:W-:Y:S01]  /*4ee0*/  MOV R7, 0x101f ;  /* 0x0000101f00077802 */ /* 0x000fe20000000f00 */
[----:B------:R-:W-:Y:S01]  /*4ef0*/  IMAD.MOV.U32 R6, RZ, RZ, 0xffff ;  /* 0x0000ffffff067424 */ /* 0x000fe200078e00ff */
[----:B------:R-:W-:Y:S02]  /*4f00*/  MOV R5, R10 ;  /* 0x0000000a00057202 */ /* 0x000fe40000000f00 */
[----:B------:R-:W-:Y:S02]  /*4f10*/  CS2R R16, SRZ ;  /* 0x0000000000107805 */ /* 0x000fe4000001ff00 */
[----:B------:R-:W-:Y:S01]  /*4f20*/  @!P0 IADD3 R12, R11, 0x14, RZ ;  /* 0x000000140b0c8810 */ /* 0x000fe20007ffe0ff */
[----:B------:R-:W-:-:S11]  /*4f30*/  HFMA2.MMA R20, -RZ, RZ, 0, 0 ;  /* 0x00000000ff147435 */ /* 0x000fd600000001ff */
[----:B------:R-:W-:Y:S05]  /*4f40*/  WARPSYNC.COLLECTIVE R6, `(.L_x_158) ;  /* 0x0000000006087348 */ /* 0x000fea0003c00000 */
[----:B------:R0:W1:Y:S02]  /*4f50*/  SHFL.BFLY P2, R10, R9, R8, R7 ;  /* 0x0c000008090a7389 */ /* 0x0000640000040007 */
[----:B01----:R-:W-:Y:S01]  /*4f60*/  ENDCOLLECTIVE ;  /* 0x000000000000791b */ /* 0x003fe20003800000 */
.L_x_158:
[----:B------:R-:W-:Y:S01]  /*4f70*/  FADD.FTZ R5, R5, R2 ;  /* 0x0000000205057221 */ /* 0x000fe20000010000 */
[----:B------:R-:W-:Y:S01]  /*4f80*/  @!P0 LEA R13, R65, UR6, 0x7 ;  /* 0x00000006410d8c11 */ /* 0x000fe2000f8e38ff */
[----:B------:R-:W-:Y:S01]  /*4f90*/  IMAD.MOV.U32 R22, RZ, RZ, RZ ;  /* 0x000000ffff167224 */ /* 0x000fe200078e00ff */
[----:B------:R-:W-:Y:S02]  /*4fa0*/  @!P0 LOP3.LUT R12, R12, R43, RZ, 0x3c, !PT ;  /* 0x0000002b0c0c8212 */ /* 0x000fe400078e3cff */
[----:B------:R-:W-:-:S03]  /*4fb0*/  CS2R R26, SRZ ;  /* 0x00000000001a7805 */ /* 0x000fc6000001ff00 */
[----:B------:R-:W-:Y:S01]  /*4fc0*/  @!P0 IMAD R12, R12, 0x4, R13 ;  /* 0x000000040c0c8824 */ /* 0x000fe200078e020d */
[----:B------:R-:W-:Y:S01]  /*4fd0*/  HFMA2.MMA R8, -RZ, RZ, 0, 2.384185791015625e-07 ;  /* 0x00000004ff087435 */ /* 0x000fe200000001ff */
[----:B------:R-:W-:-:S03]  /*4fe0*/  MOV R9, R5 ;  /* 0x0000000500097202 */ /* 0x000fc60000000f00 */
[----:B------:R0:W1:Y:S04]  /*4ff0*/  @!P0 LDS R15, [R12+0x500] ;  /* 0x000500000c0f8984 */ /* 0x0000680000000800 */
[----:B------:R0:W2:Y:S01]  /*5000*/  @!P0 LDS R14, [R12] ;  /* 0x000000000c0e8984 */ /* 0x0000a20000000800 */
[----:B------:R-:W-:-:S07]  /*5010*/  FADD.FTZ R4, R10, R3 ;  /* 0x000000030a047221 */ /* 0x000fce0000010000 */
[----:B012---:R-:W-:Y:S05]  /*5020*/  WARPSYNC.COLLECTIVE R6, `(.L_x_159) ;  /* 0x0000000006087348 */ /* 0x007fea0003c00000 */
[----:B------:R3:W4:Y:S02]  /*5030*/  SHFL.BFLY P2, R10, R9, R8, R7 ;  /* 0x0c000008090a7389 */ /* 0x0007240000040007 */
[----:B01234-:R-:W-:Y:S01]  /*5040*/  ENDCOLLECTIVE ;  /* 0x000000000000791b */ /* 0x01ffe20003800000 */
.L_x_159:
[----:B------:R-:W-:Y:S01]  /*5050*/  MOV R9, R4 ;  /* 0x0000000400097202 */ /* 0x000fe20000000f00 */
[----:B------:R-:W-:-:S07]  /*5060*/  IMAD.MOV.U32 R2, RZ, RZ, R10 ;  /* 0x000000ffff027224 */ /* 0x000fce00078e000a */
[----:B------:R-:W-:Y:S05]  /*5070*/  WARPSYNC.COLLECTIVE R6, `(.L_x_160) ;  /* 0x0000000006087348 */ /* 0x000fea0003c00000 */
[----:B------:R0:W1:Y:S02]  /*5080*/  SHFL.BFLY P2, R10, R9, R8, R7 ;  /* 0x0c000008090a7389 */ /* 0x0000640000040007 */
[----:B01----:R-:W-:Y:S01]  /*5090*/  ENDCOLLECTIVE ;  /* 0x000000000000791b */ /* 0x003fe20003800000 */
.L_x_160:
[----:B------:R-:W-:Y:S01]  /*50a0*/  FADD.FTZ R2, R5, R2 ;  /* 0x0000000205027221 */ /* 0x000fe20000010000 */
[----:B------:R-:W-:Y:S01]  /*50b0*/  @!P0 IMAD.MOV.U32 R17, RZ, RZ, R15 ;  /* 0x000000ffff118224 */ /* 0x000fe200078e000f */
[----:B------:R-:W-:Y:S01]  /*50c0*/  @!P0 MOV R16, R14 ;  /* 0x0000000e00108202 */ /* 0x000fe20000000f00 */
[----:B------:R-:W-:Y:S02]  /*50d0*/  HFMA2.MMA R8, -RZ, RZ, 0, 1.1920928955078125e-07 ;  /* 0x00000002ff087435 */ /* 0x000fe400000001ff */
[----:B------:R-:W-:Y:S01]  /*50e0*/  MOV R9, R2 ;  /* 0x0000000200097202 */ /* 0x000fe20000000f00 */
[----:B------:R-:W-:Y:S01]  /*50f0*/  FADD.FTZ R3, R4, R10 ;  /* 0x0000000a04037221 */ /* 0x000fe20000010000 */
[----:B------:R-:W-:-:S07]  /*5100*/  @!P0 IADD3 R4, R11, 0x28, RZ ;  /* 0x000000280b048810 */ /* 0x000fce0007ffe0ff */
[----:B------:R-:W-:Y:S05]  /*5110*/  WARPSYNC.COLLECTIVE R6, `(.L_x_161) ;  /* 0x0000000006087348 */ /* 0x000fea0003c00000 */
[----:B------:R0:W1:Y:S02]  /*5120*/  SHFL.BFLY P2, R10, R9, R8, R7 ;  /* 0x0c000008090a7389 */ /* 0x0000640000040007 */
[----:B01----:R-:W-:Y:S01]  /*5130*/  ENDCOLLECTIVE ;  /* 0x000000000000791b */ /* 0x003fe20003800000 */
.L_x_161:
[----:B------:R-:W-:Y:S02]  /*5140*/  @!P0 LOP3.LUT R4, R4, R43, RZ, 0x3c, !PT ;  /* 0x0000002b04048212 */ /* 0x000fe400078e3cff */
[----:B------:R-:W-:Y:S01]  /*5150*/  MOV R9, R3 ;  /* 0x0000000300097202 */ /* 0x000fe20000000f00 */
[----:B------:R-:W-:-:S07]  /*5160*/  IMAD.MOV.U32 R5, RZ, RZ, R10 ;  /* 0x000000ffff057224 */ /* 0x000fce00078e000a */
[----:B------:R-:W-:Y:S05]  /*5170*/  WARPSYNC.COLLECTIVE R6, `(.L_x_162) ;  /* 0x0000000006087348 */ /* 0x000fea0003c00000 */
[----:B------:R0:W1:Y:S02]  /*5180*/  SHFL.BFLY P2, R10, R9, R8, R7 ;  /* 0x0c000008090a7389 */ /* 0x0000640000040007 */
[----:B01----:R-:W-:Y:S01]  /*5190*/  ENDCOLLECTIVE ;  /* 0x000000000000791b */ /* 0x003fe20003800000 */
.L_x_162:
[----:B------:R-:W-:Y:S01]  /*51a0*/  FADD.FTZ R12, R2, R5 ;  /* 0x00000005020c7221 */ /* 0x000fe20000010000 */
[----:B------:R-:W-:-:S04]  /*51b0*/  @!P0 LEA R5, R65, UR6, 0x7 ;  /* 0x0000000641058c11 */ /* 0x000fc8000f8e38ff */
[----:B------:R-:W-:-:S05]  /*51c0*/  @!P0 LEA R4, R4, R5, 0x2 ;  /* 0x0000000504048211 */ /* 0x000fca00078e10ff */
[----:B------:R0:W1:Y:S01]  /*51d0*/  @!P0 LDS R5, [R4] ;  /* 0x0000000004058984 */ /* 0x0000620000000800 */
[----:B------:R-:W-:Y:S01]  /*51e0*/  HFMA2.MMA R8, -RZ, RZ, 0, 5.9604644775390625e-08 ;  /* 0x00000001ff087435 */ /* 0x000fe200000001ff */
[----:B------:R-:W-:Y:S02]  /*51f0*/  MOV R9, R12 ;  /* 0x0000000c00097202 */ /* 0x000fe40000000f00 */
[----:B------:R0:W2:Y:S01]  /*5200*/  @!P0 LDS R23, [R4+0x500] ;  /* 0x0005000004178984 */ /* 0x0000a20000000800 */
[----:B------:R-:W-:-:S07]  /*5210*/  FADD.FTZ R13, R3, R10 ;  /* 0x0000000a030d7221 */ /* 0x000fce0000010000 */
[----:B012---:R-:W-:Y:S05]  /*5220*/  WARPSYNC.COLLECTIVE R6, `(.L_x_163) ;  /* 0x0000000006087348 */ /* 0x007fea0003c00000 */
[----:B------:R3:W4:Y:S02]  /*5230*/  SHFL.BFLY P2, R10, R9, R8, R7 ;  /* 0x0c000008090a7389 */ /* 0x0007240000040007 */
[----:B01234-:R-:W-:Y:S01]  /*5240*/  ENDCOLLECTIVE ;  /* 0x000000000000791b */ /* 0x01ffe20003800000 */
.L_x_163:
[----:B------:R-:W0:Y:S01]  /*5250*/  LDC.64 R2, c[0x0][0x220] ;  /* 0x00008800ff027b82 */ /* 0x000e220000000a00 */
[----:B------:R-:W-:Y:S01]  /*5260*/  MOV R9, R13 ;  /* 0x0000000d00097202 */ /* 0x000fe20000000f00 */
[----:B------:R-:W-:-:S07]  /*5270*/  IMAD.MOV.U32 R15, RZ, RZ, R10 ;  /* 0x000000ffff0f7224 */ /* 0x000fce00078e000a */
[----:B0-----:R-:W-:Y:S05]  /*5280*/  WARPSYNC.COLLECTIVE R6, `(.L_x_164) ;  /* 0x0000000006087348 */ /* 0x001fea0003c00000 */
[----:B------:R1:W2:Y:S02]  /*5290*/  SHFL.BFLY P2, R10, R9, R8, R7 ;  /* 0x0c000008090a7389 */ /* 0x0002a40000040007 */
[----:B012---:R-:W-:Y:S01]  /*52a0*/  ENDCOLLECTIVE ;  /* 0x000000000000791b */ /* 0x007fe20003800000 */
.L_x_164:
[----:B------:R-:W-:Y:S01]  /*52b0*/  @!P0 MOV R20, R5 ;  /* 0x0000000500148202 */ /* 0x000fe20000000f00 */
[----:B------:R-:W-:Y:S01]  /*52c0*/  FADD.FTZ R12, R12, R15 ;  /* 0x0000000f0c0c7221 */ /* 0x000fe20000010000 */
[----:B------:R-:W-:Y:S01]  /*52d0*/  IMAD.IADD R15, R11, 0x1, R48 ;  /* 0x000000010b0f7824 */ /* 0x000fe200078e0230 */
[----:B------:R-:W-:-:S03]  /*52e0*/  @!P0 MOV R22, R23 ;  /* 0x0000001700168202 */ /* 0x000fc60000000f00 */
[----:B------:R-:W-:Y:S01]  /*52f0*/  IMAD.WIDE R2, R15, 0x2, R2 ;  /* 0x000000020f027825 */ /* 0x000fe200078e0202 */
[----:B------:R-:W-:-:S03]  /*5300*/  HFMA2.MMA R8, -RZ, RZ, 0, 4.76837158203125e-07 ;  /* 0x00000008ff087435 */ /* 0x000fc600000001ff */
[----:B------:R-:W-:Y:S01]  /*5310*/  IMAD.MOV.U32 R9, RZ, RZ, R16 ;  /* 0x000000ffff097224 */ /* 0x000fe200078e0010 */
[----:B------:R-:W-:-:S07]  /*5320*/  MOV R14, R10 ;  /* 0x0000000a000e7202 */ /* 0x000fce0000000f00 */
[----:B------:R-:W-:Y:S05]  /*5330*/  WARPSYNC.COLLECTIVE R6, `(.L_x_165) ;  /* 0x0000000006087348 */ /* 0x000fea0003c00000 */
[----:B------:R0:W1:Y:S02]  /*5340*/  SHFL.BFLY P2, R10, R9, R8, R7 ;  /* 0x0c000008090a7389 */ /* 0x0000640000040007 */
[----:B01----:R-:W-:Y:S01]  /*5350*/  ENDCOLLECTIVE ;  /* 0x000000000000791b */ /* 0x003fe20003800000 */
.L_x_165:
[----:B------:R-:W-:Y:S01]  /*5360*/  FADD.FTZ R13, R13, R14 ;  /* 0x0000000e0d0d7221 */ /* 0x000fe20000010000 */
[----:B------:R-:W-:Y:S01]  /*5370*/  IMAD.MOV.U32 R9, RZ, RZ, R17 ;  /* 0x000000ffff097224 */ /* 0x000fe200078e0011 */
[----:B------:R-:W-:-:S07]  /*5380*/  MOV R19, R10 ;  /* 0x0000000a00137202 */ /* 0x000fce0000000f00 */
[----:B------:R-:W-:Y:S05]  /*5390*/  WARPSYNC.COLLECTIVE R6, `(.L_x_166) ;  /* 0x0000000006087348 */ /* 0x000fea0003c00000 */
[----:B------:R0:W1:Y:S02]  /*53a0*/  SHFL.BFLY P2, R10, R9, R8, R7 ;  /* 0x0c000008090a7389 */ /* 0x0000640000040007 */
[----:B01----:R-:W-:Y:S01]  /*53b0*/  ENDCOLLECTIVE ;  /* 0x000000000000791b */ /* 0x003fe20003800000 */
.L_x_166:
[----:B------:R-:W-:-:S05]  /*53c0*/  FADD.FTZ R19, R19, R16 ;  /* 0x0000001013137221 */ /* 0x000fca0000010000 */
[----:B------:R-:W-:Y:S01]  /*53d0*/  MOV R9, R19 ;  /* 0x0000001300097202 */ /* 0x000fe20000000f00 */
[----:B------:R-:W-:Y:S01]  /*53e0*/  IMAD.MOV.U32 R8, RZ, RZ, 0x4 ;  /* 0x00000004ff087424 */ /* 0x000fe200078e00ff */
[----:B------:R-:W-:-:S07]  /*53f0*/  MOV R18, R10 ;  /* 0x0000000a00127202 */ /* 0x000fce0000000f00 */
[----:B------:R-:W-:Y:S05]  /*5400*/  WARPSYNC.COLLECTIVE R6, `(.L_x_167) ;  /* 0x0000000006087348 */ /* 0x000fea0003c00000 */
[----:B------:R0:W1:Y:S02]  /*5410*/  SHFL.BFLY P2, R10, R9, R8, R7 ;  /* 0x0c000008090a7389 */ /* 0x0000640000040007 */
[----:B01----:R-:W-:Y:S01]  /*5420*/  ENDCOLLECTIVE ;  /* 0x000000000000791b */ /* 0x003fe20003800000 */
.L_x_167:
[----:B------:R-:W-:-:S05]  /*5430*/  FADD.FTZ R18, R18, R17 ;  /* 0x0000001112127221 */ /* 0x000fca0000010000 */
[----:B------:R-:W-:Y:S02]  /*5440*/  MOV R9, R18 ;  /* 0x0000001200097202 */ /* 0x000fe40000000f00 */
[----:B------:R-:W-:-:S07]  /*5450*/  MOV R16, R10 ;  /* 0x0000000a00107202 */ /* 0x000fce0000000f00 */
[----:B------:R-:W-:Y:S05]  /*5460*/  WARPSYNC.COLLECTIVE R6, `(.L_x_168) ;  /* 0x0000000006087348 */ /* 0x000fea0003c00000 */
[----:B------:R0:W1:Y:S02]  /*5470*/  SHFL.BFLY P2, R10, R9, R8, R7 ;  /* 0x0c000008090a7389 */ /* 0x0000640000040007 */
[----:B01----:R-:W-:Y:S01]  /*5480*/  ENDCOLLECTIVE ;  /* 0x000000000000791b */ /* 0x003fe20003800000 */
.L_x_168:
[----:B------:R-:W-:Y:S01]  /*5490*/  FADD.FTZ R17, R19, R16 ;  /* 0x0000001013117221 */ /* 0x000fe20000010000 */
[----:B------:R-:W-:-:S03]  /*54a0*/  HFMA2.MMA R8, -RZ, RZ, 0, 1.1920928955078125e-07 ;  /* 0x00000002ff087435 */ /* 0x000fc600000001ff */
[----:B------:R-:W-:Y:S02]  /*54b0*/  IMAD.MOV.U32 R9, RZ, RZ, R17 ;  /* 0x000000ffff097224 */ /* 0x000fe400078e0011 */
[----:B------:R-:W-:-:S07]  /*54c0*/  IMAD.MOV.U32 R21, RZ, RZ, R10 ;  /* 0x000000ffff157224 */ /* 0x000fce00078e000a */
[----:B------:R-:W-:Y:S05]  /*54d0*/  WARPSYNC.COLLECTIVE R6, `(.L_x_169) ;  /* 0x0000000006087348 */ /* 0x000fea0003c00000 */
[----:B------:R0:W1:Y:S02]  /*54e0*/  SHFL.BFLY P2, R10, R9, R8, R7 ;  /* 0x0c000008090a7389 */ /* 0x0000640000040007 */
[----:B01----:R-:W-:Y:S01]  /*54f0*/  ENDCOLLECTIVE ;  /* 0x000000000000791b */ /* 0x003fe20003800000 */
.L_x_169:
[----:B------:R-:W-:-:S04]  /*5500*/  FADD.FTZ R21, R18, R21 ;  /* 0x0000001512157221 */ /* 0x000fc80000010000 */
[----:B------:R-:W-:Y:S01]  /*5510*/  IMAD.MOV.U32 R9, RZ, RZ, R21 ;  /* 0x000000ffff097224 */ /* 0x000fe200078e0015 */
[----:B------:R-:W-:-:S07]  /*5520*/  MOV R16, R10 ;  /* 0x0000000a00107202 */ /* 0x000fce0000000f00 */
[----:B------:R-:W-:Y:S05]  /*5530*/  WARPSYNC.COLLECTIVE R6, `(.L_x_170) ;  /* 0x0000000006087348 */ /* 0x000fea0003c00000 */
[----:B------:R0:W1:Y:S02]  /*5540*/  SHFL.BFLY P2, R10, R9, R8, R7 ;  /* 0x0c000008090a7389 */ /* 0x0000640000040007 */
[----:B01----:R-:W-:Y:S01]  /*5550*/  ENDCOLLECTIVE ;  /* 0x000000000000791b */ /* 0x003fe20003800000 */
.L_x_170:
[----:B------:R-:W-:Y:S01]  /*5560*/  FADD.FTZ R16, R17, R16 ;  /* 0x0000001011107221 */ /* 0x000fe20000010000 */
[----:B------:R-:W-:-:S03]  /*5570*/  HFMA2.MMA R8, -RZ, RZ, 0, 5.9604644775390625e-08 ;  /* 0x00000001ff087435 */ /* 0x000fc600000001ff */
[----:B------:R-:W-:Y:S01]  /*5580*/  IMAD.MOV.U32 R9, RZ, RZ, R16 ;  /* 0x000000ffff097224 */ /* 0x000fe200078e0010 */
[----:B------:R-:W-:-:S07]  /*5590*/  MOV R4, R10 ;  /* 0x0000000a00047202 */ /* 0x000fce0000000f00 */
[----:B------:R-:W-:Y:S05]  /*55a0*/  WARPSYNC.COLLECTIVE R6, `(.L_x_171) ;  /* 0x0000000006087348 */ /* 0x000fea0003c00000 */
[----:B------:R0:W1:Y:S02]  /*55b0*/  SHFL.BFLY P2, R10, R9, R8, R7 ;  /* 0x0c000008090a7389 */ /* 0x0000640000040007 */
[----:B01----:R-:W-:Y:S01]  /*55c0*/  ENDCOLLECTIVE ;  /* 0x000000000000791b */ /* 0x003fe20003800000 */
.L_x_171:
[----:B------:R-:W-:Y:S02]  /*55d0*/  FADD.FTZ R17, R21, R4 ;  /* 0x0000000415117221 */ /* 0x000fe40000010000 */
[----:B------:R-:W0:Y:S02]  /*55e0*/  LDC.64 R4, c[0x0][0x218] ;  /* 0x00008600ff047b82 */ /* 0x000e240000000a00 */
[----:B------:R-:W-:Y:S01]  /*55f0*/  IMAD.MOV.U32 R9, RZ, RZ, R17 ;  /* 0x000000ffff097224 */ /* 0x000fe200078e0011 */
[----:B------:R-:W-:-:S07]  /*5600*/  MOV R19, R10 ;  /* 0x0000000a00137202 */ /* 0x000fce0000000f00 */
[----:B0-----:R-:W-:Y:S05]  /*5610*/  WARPSYNC.COLLECTIVE R6, `(.L_x_172) ;  /* 0x0000000006087348 */ /* 0x001fea0003c00000 */
[----:B------:R1:W2:Y:S02]  /*5620*/  SHFL.BFLY P2, R10, R9, R8, R7 ;  /* 0x0c000008090a7389 */ /* 0x0002a40000040007 */
[----:B012---:R-:W-:Y:S01]  /*5630*/  ENDCOLLECTIVE ;  /* 0x000000000000791b */ /* 0x007fe20003800000 */
.L_x_172:
[----:B------:R-:W-:Y:S01]  /*5640*/  FADD.FTZ R16, R16, R19 ;  /* 0x0000001310107221 */ /* 0x000fe20000010000 */
[----:B------:R-:W-:Y:S01]  /*5650*/  IMAD.WIDE R4, R15, 0x2, R4 ;  /* 0x000000020f047825 */ /* 0x000fe200078e0204 */
[----:B------:R-:W-:-:S03]  /*5660*/  MOV R9, R20 ;  /* 0x0000001400097202 */ /* 0x000fc60000000f00 */
[----:B------:R-:W-:Y:S01]  /*5670*/  IMAD.MOV.U32 R8, RZ, RZ, 0x8 ;  /* 0x00000008ff087424 */ /* 0x000fe200078e00ff */
[----:B------:R-:W-:-:S07]  /*5680*/  MOV R18, R10 ;  /* 0x0000000a00127202 */ /* 0x000fce0000000f00 */
[----:B------:R-:W-:Y:S05]  /*5690*/  WARPSYNC.COLLECTIVE R6, `(.L_x_173) ;  /* 0x0000000006087348 */ /* 0x000fea0003c00000 */
[----:B------:R0:W1:Y:S02]  /*56a0*/  SHFL.BFLY P2, R10, R9, R8, R7 ;  /* 0x0c000008090a7389 */ /* 0x0000640000040007 */
[----:B01----:R-:W-:Y:S01]  /*56b0*/  ENDCOLLECTIVE ;  /* 0x000000000000791b */ /* 0x003fe20003800000 */
.L_x_173:
[----:B------:R-:W-:Y:S01]  /*56c0*/  FADD.FTZ R17, R17, R18 ;  /* 0x0000001211117221 */ /* 0x000fe20000010000 */
[----:B------:R-:W-:Y:S02]  /*56d0*/  MOV R9, R22 ;  /* 0x0000001600097202 */ /* 0x000fe40000000f00 */
[----:B------:R-:W-:-:S07]  /*56e0*/  MOV R21, R10 ;  /* 0x0000000a00157202 */ /* 0x000fce0000000f00 */
[----:B------:R-:W-:Y:S05]  /*56f0*/  WARPSYNC.COLLECTIVE R6, `(.L_x_174) ;  /* 0x0000000006087348 */ /* 0x000fea0003c00000 */
[----:B------:R0:W1:Y:S02]  /*5700*/  SHFL.BFLY P2, R10, R9, R8, R7 ;  /* 0x0c000008090a7389 */ /* 0x0000640000040007 */
[----:B01----:R-:W-:Y:S01]  /*5710*/  ENDCOLLECTIVE ;  /* 0x000000000000791b */ /* 0x003fe20003800000 */
.L_x_174:
[----:B------:R-:W-:Y:S01]  /*5720*/  FADD.FTZ R23, R21, R20 ;  /* 0x0000001415177221 */ /* 0x000fe20000010000 */
[----:B------:R-:W-:Y:S01]  /*5730*/  @!P0 LEA R21, R65, UR6, 0x7 ;  /* 0x0000000641158c11 */ /* 0x000fe2000f8e38ff */
[----:B------:R-:W-:-:S03]  /*5740*/  HFMA2.MMA R8, -RZ, RZ, 0, 2.384185791015625e-07 ;  /* 0x00000004ff087435 */ /* 0x000fc600000001ff */
[----:B------:R-:W-:Y:S01]  /*5750*/  MOV R9, R23 ;  /* 0x0000001700097202 */ /* 0x000fe20000000f00 */
[----:B------:R-:W-:-:S07]  /*5760*/  IMAD.MOV.U32 R25, RZ, RZ, R10 ;  /* 0x000000ffff197224 */ /* 0x000fce00078e000a */
[----:B------:R-:W-:Y:S05]  /*5770*/  WARPSYNC.COLLECTIVE R6, `(.L_x_175) ;  /* 0x0000000006087348 */ /* 0x000fea0003c00000 */
[----:B------:R0:W1:Y:S02]  /*5780*/  SHFL.BFLY P2, R10, R9, R8, R7 ;  /* 0x0c000008090a7389 */ /* 0x0000640000040007 */
[----:B01----:R-:W-:Y:S01]  /*5790*/  ENDCOLLECTIVE ;  /* 0x000000000000791b */ /* 0x003fe20003800000 */
.L_x_175:
[----:B------:R-:W-:-:S05]  /*57a0*/  FADD.FTZ R25, R25, R22 ;  /* 0x0000001619197221 */ /* 0x000fca0000010000 */
[----:B------:R-:W-:Y:S01]  /*57b0*/  MOV R9, R25 ;  /* 0x0000001900097202 */ /* 0x000fe20000000f00 */
[----:B------:R-:W-:-:S07]  /*57c0*/  IMAD.MOV.U32 R20, RZ, RZ, R10 ;  /* 0x000000ffff147224 */ /* 0x000fce00078e000a */
[----:B------:R-:W-:Y:S05]  /*57d0*/  WARPSYNC.COLLECTIVE R6, `(.L_x_176) ;  /* 0x0000000006087348 */ /* 0x000fea0003c00000 */
[----:B------:R0:W1:Y:S02]  /*57e0*/  SHFL.BFLY P2, R10, R9, R8, R7 ;  /* 0x0c000008090a7389 */ /* 0x0000640000040007 */
[----:B01----:R-:W-:Y:S01]  /*57f0*/  ENDCOLLECTIVE ;  /* 0x000000000000791b */ /* 0x003fe20003800000 */
.L_x_176:
[----:B------:R-:W-:-:S05]  /*5800*/  FADD.FTZ R22, R23, R20 ;  /* 0x0000001417167221 */ /* 0x000fca0000010000 */
[----:B------:R-:W-:Y:S01]  /*5810*/  MOV R9, R22 ;  /* 0x0000001600097202 */ /* 0x000fe20000000f00 */
[----:B------:R-:W-:Y:S01]  /*5820*/  IMAD.MOV.U32 R8, RZ, RZ, 0x2 ;  /* 0x00000002ff087424 */ /* 0x000fe200078e00ff */
[----:B------:R-:W-:Y:S01]  /*5830*/  MOV R24, R10 ;  /* 0x0000000a00187202 */ /* 0x000fe20000000f00 */
[----:B------:R-:W-:-:S04]  /*5840*/  @!P0 VIADD R10, R11, 0x3c ;  /* 0x0000003c0b0a8836 */ /* 0x000fc80000000000 */
[----:B------:R-:W-:Y:S01]  /*5850*/  FADD.FTZ R24, R25, R24 ;  /* 0x0000001819187221 */ /* 0x000fe20000010000 */
[----:B------:R-:W-:-:S04]  /*5860*/  @!P0 LOP3.LUT R10, R10, R43, RZ, 0x3c, !PT ;  /* 0x0000002b0a0a8212 */ /* 0x000fc800078e3cff */
[----:B------:R-:W-:-:S07]  /*5870*/  @!P0 LEA R21, R10, R21, 0x2 ;  /* 0x000000150a158211 */ /* 0x000fce00078e10ff */
[----:B------:R-:W-:Y:S05]  /*5880*/  WARPSYNC.COLLECTIVE R6, `(.L_x_177) ;  /* 0x0000000006087348 */ /* 0x000fea0003c00000 */
[----:B------:R0:W1:Y:S02]  /*5890*/  SHFL.BFLY P2, R10, R9, R8, R7 ;  /* 0x0c000008090a7389 */ /* 0x0000640000040007 */
[----:B01----:R-:W-:Y:S01]  /*58a0*/  ENDCOLLECTIVE ;  /* 0x000000000000791b */ /* 0x003fe20003800000 */
.L_x_177:
[----:B------:R0:W1:Y:S04]  /*58b0*/  @!P0 LDS R28, [R21] ;  /* 0x00000000151c8984 */ /* 0x0000680000000800 */
[----:B------:R0:W2:Y:S01]  /*58c0*/  @!P0 LDS R29, [R21+0x500] ;  /* 0x00050000151d8984 */ /* 0x0000a20000000800 */
[----:B------:R-:W-:Y:S02]  /*58d0*/  MOV R9, R24 ;  /* 0x0000001800097202 */ /* 0x000fe40000000f00 */
[----:B------:R-:W-:-:S07]  /*58e0*/  MOV R23, R10 ;  /* 0x0000000a00177202 */ /* 0x000fce0000000f00 */
[----:B012---:R-:W-:Y:S05]  /*58f0*/  WARPSYNC.COLLECTIVE R6, `(.L_x_178) ;  /* 0x0000000006087348 */ /* 0x007fea0003c00000 */
[----:B------:R3:W4:Y:S02]  /*5900*/  SHFL.BFLY P2, R10, R9, R8, R7 ;  /* 0x0c000008090a7389 */ /* 0x0007240000040007 */
[----:B01234-:R-:W-:Y:S01]  /*5910*/  ENDCOLLECTIVE ;  /* 0x000000000000791b */ /* 0x01ffe20003800000 */
.L_x_178:
[----:B------:R-:W-:-:S05]  /*5920*/  FADD.FTZ R20, R22, R23 ;  /* 0x0000001716147221 */ /* 0x000fca0000010000 */
[----:B------:R-:W-:Y:S01]  /*5930*/  MOV R9, R20 ;  /* 0x0000001400097202 */ /* 0x000fe20000000f00 */
[----:B------:R-:W-:Y:S01]  /*5940*/  IMAD.MOV.U32 R8, RZ, RZ, 0x1 ;  /* 0x00000001ff087424 */ /* 0x000fe200078e00ff */
[----:B------:R-:W-:Y:S02]  /*5950*/  @!P0 MOV R26, R28 ;  /* 0x0000001c001a8202 */ /* 0x000fe40000000f00 */
[----:B------:R-:W-:Y:S01]  /*5960*/  @!P0 MOV R27, R29 ;  /* 0x0000001d001b8202 */ /* 0x000fe20000000f00 */
[----:B------:R-:W-:Y:S01]  /*5970*/  IMAD.MOV.U32 R25, RZ, RZ, R10 ;  /* 0x000000ffff197224 */ /* 0x000fe200078e000a */
[----:B------:R-:W-:-:S13]  /*5980*/  ISETP.NE.AND P0, PT, R65, RZ, PT ;  /* 0x000000ff4100720c */ /* 0x000fda0003f05270 */
[----:B------:R-:W-:Y:S05]  /*5990*/  WARPSYNC.COLLECTIVE R6, `(.L_x_179) ;  /* 0x0000000006087348 */ /* 0x000fea0003c00000 */
[----:B------:R0:W1:Y:S02]  /*59a0*/  SHFL.BFLY P2, R10, R9, R8, R7 ;  /* 0x0c000008090a7389 */ /* 0x0000640000040007 */
[----:B01----:R-:W-:Y:S01]  /*59b0*/  ENDCOLLECTIVE ;  /* 0x000000000000791b */ /* 0x003fe20003800000 */
.L_x_179:
[----:B------:R-:W-:Y:S01]  /*59c0*/  FADD.FTZ R24, R24, R25 ;  /* 0x0000001918187221 */ /* 0x000fe20000010000 */
[----:B------:R-:W-:-:S04]  /*59d0*/  @!P0 F2FP.BF16.F32.PACK_AB R11, RZ, R13 ;  /* 0x0000000dff0b823e */ /* 0x000fc800000010ff */
[----:B------:R-:W-:Y:S02]  /*59e0*/  MOV R9, R24 ;  /* 0x0000001800097202 */ /* 0x000fe40000000f00 */
[----:B------:R-:W-:-:S07]  /*59f0*/  MOV R23, R10 ;  /* 0x0000000a00177202 */ /* 0x000fce0000000f00 */
[----:B------:R-:W-:Y:S05]  /*5a00*/  WARPSYNC.COLLECTIVE R6, `(.L_x_180) ;  /* 0x0000000006087348 */ /* 0x000fea0003c00000 */
[----:B------:R0:W1:Y:S02]  /*5a10*/  SHFL.BFLY P2, R10, R9, R8, R7 ;  /* 0x0c000008090a7389 */ /* 0x0000640000040007 */
[----:B01----:R-:W-:Y:S01]  /*5a20*/  ENDCOLLECTIVE ;  /* 0x000000000000791b */ /* 0x003fe20003800000 */
.L_x_180:
[----:B------:R-:W-:Y:S01]  /*5a30*/  HFMA2.MMA R8, -RZ, RZ, 0, 4.76837158203125e-07 ;  /* 0x00000008ff087435 */ /* 0x000fe200000001ff */
[----:B------:R-:W-:Y:S01]  /*5a40*/  MOV R9, R26 ;  /* 0x0000001a00097202 */ /* 0x000fe20000000f00 */
[----:B------:R-:W-:-:S09]  /*5a50*/  IMAD.MOV.U32 R25, RZ, RZ, R10 ;  /* 0x000000ffff197224 */ /* 0x000fd200078e000a */
[----:B------:R-:W-:Y:S05]  /*5a60*/  WARPSYNC.COLLECTIVE R6, `(.L_x_181) ;  /* 0x0000000006087348 */ /* 0x000fea0003c00000 */
[----:B------:R0:W1:Y:S02]  /*5a70*/  SHFL.BFLY P2, R10, R9, R8, R7 ;  /* 0x0c000008090a7389 */ /* 0x0000640000040007 */
[----:B01----:R-:W-:Y:S01]  /*5a80*/  ENDCOLLECTIVE ;  /* 0x000000000000791b */ /* 0x003fe20003800000 */
.L_x_181:
[----:B------:R-:W-:Y:S01]  /*5a90*/  MOV R9, R27 ;  /* 0x0000001b00097202 */ /* 0x000fe20000000f00 */
[----:B------:R-:W-:-:S07]  /*5aa0*/  IMAD.MOV.U32 R31, RZ, RZ, R10 ;  /* 0x000000ffff1f7224 */ /* 0x000fce00078e000a */
[----:B------:R-:W-:Y:S05]  /*5ab0*/  WARPSYNC.COLLECTIVE R6, `(.L_x_182) ;  /* 0x0000000006087348 */ /* 0x000fea0003c00000 */
[----:B------:R0:W1:Y:S02]  /*5ac0*/  SHFL.BFLY P2, R10, R9, R8, R7 ;  /* 0x0c000008090a7389 */ /* 0x0000640000040007 */
[----:B01----:R-:W-:Y:S01]  /*5ad0*/  ENDCOLLECTIVE ;  /* 0x000000000000791b */ /* 0x003fe20003800000 */
.L_x_182:
[----:B------:R-:W-:Y:S01]  /*5ae0*/  FADD.FTZ R31, R31, R26 ;  /* 0x0000001a1f1f7221 */ /* 0x000fe20000010000 */
[----:B------:R-:W-:-:S04]  /*5af0*/  HFMA2.MMA R8, -RZ, RZ, 0, 2.384185791015625e-07 ;  /* 0x00000004ff087435 */ /* 0x000fc800000001ff */
[----:B------:R-:W-:Y:S01]  /*5b00*/  MOV R9, R31 ;  /* 0x0000001f00097202 */ /* 0x000fe20000000f00 */
[----:B------:R-:W-:-:S07]  /*5b10*/  IMAD.MOV.U32 R28, RZ, RZ, R10 ;  /* 0x000000ffff1c7224 */ /* 0x000fce00078e000a */
[----:B------:R-:W-:Y:S05]  /*5b20*/  WARPSYNC.COLLECTIVE R6, `(.L_x_183) ;  /* 0x0000000006087348 */ /* 0x000fea0003c00000 */
[----:B------:R0:W1:Y:S02]  /*5b30*/  SHFL.BFLY P2, R10, R9, R8, R7 ;  /* 0x0c000008090a7389 */ /* 0x0000640000040007 */
[----:B01----:R-:W-:Y:S01]  /*5b40*/  ENDCOLLECTIVE ;  /* 0x000000000000791b */ /* 0x003fe20003800000 */
.L_x_183:
[----:B------:R-:W-:-:S05]  /*5b50*/  FADD.FTZ R28, R28, R27 ;  /* 0x0000001b1c1c7221 */ /* 0x000fca0000010000 */
[----:B------:R-:W-:Y:S01]  /*5b60*/  MOV R9, R28 ;  /* 0x0000001c00097202 */ /* 0x000fe20000000f00 */
[----:B------:R-:W-:-:S07]  /*5b70*/  IMAD.MOV.U32 R26, RZ, RZ, R10 ;  /* 0x000000ffff1a7224 */ /* 0x000fce00078e000a */
[----:B------:R-:W-:Y:S05]  /*5b80*/  WARPSYNC.COLLECTIVE R6, `(.L_x_184) ;  /* 0x0000000006087348 */ /* 0x000fea0003c00000 */
[----:B------:R0:W1:Y:S02]  /*5b90*/  SHFL.BFLY P2, R10, R9, R8, R7 ;  /* 0x0c000008090a7389 */ /* 0x0000640000040007 */
[----:B01----:R-:W-:Y:S01]  /*5ba0*/  ENDCOLLECTIVE ;  /* 0x000000000000791b */ /* 0x003fe20003800000 */
.L_x_184:
[----:B------:R-:W-:Y:S01]  /*5bb0*/  FADD.FTZ R26, R31, R26 ;  /* 0x0000001a1f1a7221 */ /* 0x000fe20000010000 */
[----:B------:R-:W-:-:S03]  /*5bc0*/  HFMA2.MMA R8, -RZ, RZ, 0, 1.1920928955078125e-07 ;  /* 0x00000002ff087435 */ /* 0x000fc600000001ff */
[----:B------:R-:W-:Y:S01]  /*5bd0*/  IMAD.MOV.U32 R9, RZ, RZ, R26 ;  /* 0x000000ffff097224 */ /* 0x000fe200078e001a */
[----:B------:R-:W-:-:S07]  /*5be0*/  MOV R27, R10 ;  /* 0x0000000a001b7202 */ /* 0x000fce0000000f00 */
[----:B------:R-:W-:Y:S05]  /*5bf0*/  WARPSYNC.COLLECTIVE R6, `(.L_x_185) ;  /* 0x0000000006087348 */ /* 0x000fea0003c00000 */
[----:B------:R0:W1:Y:S02]  /*5c00*/  SHFL.BFLY P2, R10, R9, R8, R7 ;  /* 0x0c000008090a7389 */ /* 0x0000640000040007 */
[----:B01----:R-:W-:Y:S01]  /*5c10*/  ENDCOLLECTIVE ;  /* 0x000000000000791b */ /* 0x003fe20003800000 */
.L_x_185:
[----:B------:R-:W-:-:S05]  /*5c20*/  FADD.FTZ R21, R28, R27 ;  /* 0x0000001b1c157221 */ /* 0x000fca0000010000 */
[----:B------:R-:W-:Y:S02]  /*5c30*/  MOV R9, R21 ;  /* 0x0000001500097202 */ /* 0x000fe40000000f00 */
[----:B------:R-:W-:-:S07]  /*5c40*/  MOV R29, R10 ;  /* 0x0000000a001d7202 */ /* 0x000fce0000000f00 */
[----:B------:R-:W-:Y:S05]  /*5c50*/  WARPSYNC.COLLECTIVE R6, `(.L_x_186) ;  /* 0x0000000006087348 */ /* 0x000fea0003c00000 */
[----:B------:R0:W1:Y:S02]  /*5c60*/  SHFL.BFLY P2, R10, R9, R8, R7 ;  /* 0x0c000008090a7389 */ /* 0x0000640000040007 */
[----:B01----:R-:W-:Y:S01]  /*5c70*/  ENDCOLLECTIVE ;  /* 0x000000000000791b */ /* 0x003fe20003800000 */
.L_x_186:
[----:B------:R-:W-:Y:S01]  /*5c80*/  FADD.FTZ R26, R26, R29 ;  /* 0x0000001d1a1a7221 */ /* 0x000fe20000010000 */
[----:B------:R-:W-:Y:S01]  /*5c90*/  FADD.FTZ R8, R20, R23 ;  /* 0x0000001714087221 */ /* 0x000fe20000010000 */
[----:B------:R-:W-:Y:S02]  /*5ca0*/  @!P0 F2FP.BF16.F32.PACK_AB R6, RZ, R16 ;  /* 0x00000010ff06823e */ /* 0x000fe400000010ff */
[----:B------:R-:W-:Y:S01]  /*5cb0*/  IMAD.MOV.U32 R9, RZ, RZ, R26 ;  /* 0x000000ffff097224 */ /* 0x000fe200078e001a */
[----:B------:R-:W-:Y:S02]  /*5cc0*/  @!P0 F2FP.BF16.F32.PACK_AB R7, RZ, R17 ;  /* 0x00000011ff07823e */ /* 0x000fe400000010ff */
[----:B------:R-:W-:Y:S02]  /*5cd0*/  @!P0 F2FP.BF16.F32.PACK_AB R8, RZ, R8 ;  /* 0x00000008ff08823e */ /* 0x000fe400000010ff */
[----:B------:R-:W-:Y:S01]  /*5ce0*/  PRMT R14, R6, 0x7610, R14 ;  /* 0x00007610060e7816 */ /* 0x000fe2000000000e */
[----:B------:R-:W-:Y:S01]  /*5cf0*/  IMAD.MOV.U32 R6, RZ, RZ, 0xffff ;  /* 0x0000ffffff067424 */ /* 0x000fe200078e00ff */
[----:B------:R-:W-:Y:S01]  /*5d00*/  PRMT R16, R8, 0x7610, R16 ;  /* 0x0000761008107816 */ /* 0x000fe20000000010 */
[----:B------:R-:W-:Y:S01]  /*5d10*/  HFMA2.MMA R8, -RZ, RZ, 0, 5.9604644775390625e-08 ;  /* 0x00000001ff087435 */ /* 0x000fe200000001ff */
[----:B------:R-:W-:-:S02]  /*5d20*/  MOV R22, R10 ;  /* 0x0000000a00167202 */ /* 0x000fc40000000f00 */
[----:B------:R-:W-:Y:S02]  /*5d30*/  @!P0 F2FP.BF16.F32.PACK_AB R10, RZ, R12 ;  /* 0x0000000cff0a823e */ /* 0x000fe400000010ff */
[----:B------:R-:W-:Y:S01]  /*5d40*/  PRMT R15, R7, 0x7610, R15 ;  /* 0x00007610070f7816 */ /* 0x000fe2000000000f */
[----:B------:R-:W-:Y:S01]  /*5d50*/  FADD.FTZ R21, R21, R22 ;  /* 0x0000001615157221 */ /* 0x000fe20000010000 */
[----:B------:R-:W-:Y:S01]  /*5d60*/  MOV R7, 0x101f ;  /* 0x0000101f00077802 */ /* 0x000fe20000000f00 */
[----:B------:R0:W-:Y:S01]  /*5d70*/  @!P0 STG.E.U16 desc[UR8][R4.64], R10 ;  /* 0x0000000a04008986 */ /* 0x0001e2000c101508 */
[----:B------:R-:W-:Y:S01]  /*5d80*/  PRMT R12, R11, 0x7610, R12 ;  /* 0x000076100b0c7816 */ /* 0x000fe2000000000c */
[----:B------:R-:W-:-:S07]  /*5d90*/  FADD.FTZ R11, R24, R25 ;  /* 0x00000019180b7221 */ /* 0x000fce0000010000 */
[----:B0-----:R-:W-:Y:S05]  /*5da0*/  WARPSYNC.COLLECTIVE R6, `(.L_x_187) ;  /* 0x0000000006087348 */ /* 0x001fea0003c00000 */
[----:B0-----:R0:W1:Y:S02]  /*5db0*/  SHFL.BFLY P2, R10, R9, R8, R7 ;  /* 0x0c000008090a7389 */ /* 0x0010640000040007 */
[----:B01----:R-:W-:Y:S01]  /*5dc0*/  ENDCOLLECTIVE ;  /* 0x000000000000791b */ /* 0x003fe20003800000 */
.L_x_187:
[----:B------:R-:W-:Y:S01]  /*5dd0*/  @!P0 F2FP.BF16.F32.PACK_AB R11, RZ, R11 ;  /* 0x0000000bff0b823e */ /* 0x000fe200000010ff */
[----:B------:R0:W-:Y:S04]  /*5de0*/  @!P0 STG.E.U16 desc[UR8][R2.64], R12 ;  /* 0x0000000c02008986 */ /* 0x0001e8000c101508 */
[----:B------:R0:W-:Y:S04]  /*5df0*/  @!P0 STG.E.U16 desc[UR8][R4.64+0x28], R14 ;  /* 0x0000280e04008986 */ /* 0x0001e8000c101508 */
[----:B------:R0:W-:Y:S01]  /*5e00*/  @!P0 STG.E.U16 desc[UR8][R2.64+0x28], R15 ;  /* 0x0000280f02008986 */ /* 0x0001e2000c101508 */
[----:B------:R-:W-:-:S03]  /*5e10*/  MOV R9, R21 ;  /* 0x0000001500097202 */ /* 0x000fc60000000f00 */
[----:B------:R0:W-:Y:S04]  /*5e20*/  @!P0 STG.E.U16 desc[UR8][R4.64+0x50], R16 ;  /* 0x0000501004008986 */ /* 0x0001e8000c101508 */
[----:B------:R0:W-:Y:S01]  /*5e30*/  @!P0 STG.E.U16 desc[UR8][R2.64+0x50], R11 ;  /* 0x0000500b02008986 */ /* 0x0001e2000c101508 */
[----:B------:R-:W-:-:S07]  /*5e40*/  MOV R13, R10 ;  /* 0x0000000a000d7202 */ /* 0x000fce0000000f00 */
[----:B0-----:R-:W-:Y:S05]  /*5e50*/  WARPSYNC.COLLECTIVE R6, `(.L_x_188) ;  /* 0x0000000006087348 */ /* 0x001fea0003c00000 */
[----:B------:R1:W2:Y:S02]  /*5e60*/  SHFL.BFLY P2, R10, R9, R8, R7 ;  /* 0x0c000008090a7389 */ /* 0x0002a40000040007 */
[----:B012---:R-:W-:Y:S01]  /*5e70*/  ENDCOLLECTIVE ;  /* 0x000000000000791b */ /* 0x007fe20003800000 */
.L_x_188:
[----:B------:R-:W-:Y:S01]  /*5e80*/  FADD.FTZ R13, R26, R13 ;  /* 0x0000000d1a0d7221 */ /* 0x000fe20000010000 */
[----:B------:R-:W-:Y:S06]  /*5e90*/  BRA `(.L_x_189) ;  /* 0xffffffe400147947 */ /* 0x000fec000383ffff */
.L_x_190:
        /* <DEDUP_REMOVED lines=14> */
.L_x_3761:


//--------------------- .text._ZN13group_norm_v218gn_bwd_cuda_kernelI13__nv_bfloat16Li320ELi3ELi32ELi40ELi256ELb0ELb1ELi8ELi320ELi320ELi4ELb1ELi8ELb0ELb0ELNS_15WgradSyncMethodE3ENS_16CompileConditionILi900EEEEEvPT_S6_S6_PKS5_S8_S8_S8_PKfflPfPj --------------------------
	.section	.text._ZN13group_norm_v218gn_bwd_cuda_kernelI13__nv_bfloat16Li320ELi3ELi32ELi40ELi256ELb0ELb1ELi8ELi320ELi320ELi4ELb1ELi8ELb0ELb0ELNS_15WgradSyncMethodE3ENS_16CompileConditionILi900EEEEEvPT_S6_S6_PKS5_S8_S8_S8_PKfflPfPj,"ax",@progbits
	.align	128
        .global         _ZN13group_norm_v218gn_bwd_cuda_kernelI13__nv_bfloat16Li320ELi3ELi32ELi40ELi256ELb0ELb1ELi8ELi320ELi320ELi4ELb1ELi8ELb0ELb0ELNS_15WgradSyncMethodE3ENS_16CompileConditionILi900EEEEEvPT_S6_S6_PKS5_S8_S8_S8_PKfflPfPj
        .type           _ZN13group_norm_v218gn_bwd_cuda_kernelI13__nv_bfloat16Li320ELi3ELi32ELi40ELi256ELb0ELb1ELi8ELi320ELi320ELi4ELb1ELi8ELb0ELb0ELNS_15WgradSyncMethodE3ENS_16CompileConditionILi900EEEEEvPT_S6_S6_PKS5_S8_S8_S8_PKfflPfPj,@function
        .size           _ZN13group_norm_v218gn_bwd_cuda_kernelI13__nv_bfloat16Li320ELi3ELi32ELi40ELi256ELb0ELb1ELi8ELi320ELi320ELi4ELb1ELi8ELb0ELb0ELNS_15WgradSyncMethodE3ENS_16CompileConditionILi900EEEEEvPT_S6_S6_PKS5_S8_S8_S8_PKfflPfPj,(.L_x_3762 - _ZN13group_norm_v218gn_bwd_cuda_kernelI13__nv_bfloat16Li320ELi3ELi32ELi40ELi256ELb0ELb1ELi8ELi320ELi320ELi4ELb1ELi8ELb0ELb0ELNS_15WgradSyncMethodE3ENS_16CompileConditionILi900EEEEEvPT_S6_S6_PKS5_S8_S8_S8_PKfflPfPj)
        .other          _ZN13group_norm_v218gn_bwd_cuda_kernelI13__nv_bfloat16Li320ELi3ELi32ELi40ELi256ELb0ELb1ELi8ELi320ELi320ELi4ELb1ELi8ELb0ELb0ELNS_15WgradSyncMethodE3ENS_16CompileConditionILi900EEEEEvPT_S6_S6_PKS5_S8_S8_S8_PKfflPfPj,@"STO_CUDA_ENTRY STV_DEFAULT"
_ZN13group_norm_v218gn_bwd_cuda_kernelI13__nv_bfloat16Li320ELi3ELi32ELi40ELi256ELb0ELb1ELi8ELi320ELi320ELi4ELb1ELi8ELb0ELb0ELNS_15WgradSyncMethodE3ENS_16CompileConditionILi900EEEEEvPT_S6_S6_PKS5_S8_S8_S8_PKfflPfPj:
.text._ZN13group_norm_v218gn_bwd_cuda_kernelI13__nv_bfloat16Li320ELi3ELi32ELi40ELi256ELb0ELb1ELi8ELi320ELi320ELi4ELb1ELi8ELb0ELb0ELNS_15WgradSyncMethodE3ENS_16CompileConditionILi900EEEEEvPT_S6_S6_PKS5_S8_S8_S8_PKfflPfPj:
[----:B------:R-:W-:Y:S08]  /*0000*/  LDC R1, c[0x0][0x28] ;  /* 0x00000a00ff017b82 */ /* 0x000ff00000000800 */
[----:B------:R-:W0:Y:S01]  /*0010*/  S2UR UR6, SR_CTAID.Y ;  /* 0x00000000000679c3 */ /* 0x000e220000002600 */
[----:B------:R-:W-:Y:S01]  /*0020*/  ULDC.64 UR10, c[0x0][0x258] ;  /* 0x00009600000a7ab9 */ /* 0x000fe20000000a00 */
[----:B------:R-:W-:Y:S01]  /*0030*/  ULDC.64 UR12, c[0x0][0x208] ;  /* 0x00008200000c7ab9 */ /* 0x000fe20000000a00 */
[----:B------:R-:W-:-:S02]  /*0040*/  USHF.L.U32 UR15, UR10, 0x2, URZ ;  /* 0x000000020a0f7899 */ /* 0x000fc4000800063f */
[----:B------:R-:W-:Y:S01]  /*0050*/  USHF.L.U64.HI UR10, UR10, 0x2, UR11 ;  /* 0x000000020a0a7899 */ /* 0x000fe2000801020b */
[----:B------:R-:W-:Y:S02]  /*0060*/  UMOV UR5, URZ ;  /* 0x0000003f00057c82 */ /* 0x000fe40008000000 */
[----:B------:R-:W1:Y:S01]  /*0070*/  S2UR UR16, SR_CTAID.X ;  /* 0x00000000001079c3 */ /* 0x000e620000002500 */
[----:B0-----:R-:W-:Y:S02]  /*0080*/  UISETP.GT.U32.AND UP0, UPT, UR15, UR6, UPT ;  /* 0x000000060f00728c */ /* 0x001fe4000bf04070 */
[----:B------:R-:W-:Y:S02]  /*0090*/  UMOV UR9, UR6 ;  /* 0x0000000600097c82 */ /* 0x000fe40008000000 */
[----:B------:R-:W-:-:S06]  /*00a0*/  UISETP.GT.AND.EX UP0, UPT, UR10, URZ, UPT, UP0 ;  /* 0x0000003f0a00728c */ /* 0x000fcc000bf04300 */
[----:B------:R-:W-:-:S13]  /*00b0*/  PLOP3.LUT P0, PT, PT, PT, UP0, 0x80, 0x0 ;  /* 0x000000000000781c */ /* 0x000fda0003f0f008 */
[----:B-1----:R-:W-:Y:S05]  /*00c0*/  @P0 BRA `(.L_x_191) ;  /* 0x00000000006c0947 */ /* 0x002fea0003800000 */
[----:B------:R-:W0:Y:S01]  /*00d0*/  S2R R0, SR_TID.X ;  /* 0x0000000000007919 */ /* 0x000e220000002100 */
[----:B------:R-:W-:Y:S01]  /*00e0*/  BAR.SYNC.DEFER_BLOCKING 0x0 ;  /* 0x0000000000007b1d */ /* 0x000fe20000010000 */
[----:B0-----:R-:W-:-:S13]  /*00f0*/  ISETP.NE.AND P0, PT, R0, RZ, PT ;  /* 0x000000ff0000720c */ /* 0x001fda0003f05270 */
[----:B------:R-:W-:Y:S05]  /*0100*/  @P0 BRA `(.L_x_192) ;  /* 0x0000000000500947 */ /* 0x000fea0003800000 */
[----:B------:R-:W0:Y:S01]  /*0110*/  LDC.64 R2, c[0x0][0x268] ;  /* 0x00009a00ff027b82 */ /* 0x000e220000000a00 */
[----:B------:R-:W-:Y:S01]  /*0120*/  USHF.R.U32.HI UR7, URZ, 0x2, UR9 ;  /* 0x000000023f077899 */ /* 0x000fe20008011609 */
[----:B------:R-:W-:Y:S01]  /*0130*/  MOV R5, 0x7fffffc1 ;  /* 0x7fffffc100057802 */ /* 0x000fe20000000f00 */
[----:B------:R-:W-:-:S04]  /*0140*/  ULOP3.LUT UR4, UR6, 0x3, URZ, 0xc0, !UPT ;  /* 0x0000000306047892 */ /* 0x000fc8000f8ec03f */
[----:B------:R-:W-:Y:S01]  /*0150*/  ULOP3.LUT UR4, UR4, 0x8, URZ, 0xfc, !UPT ;  /* 0x0000000804047892 */ /* 0x000fe2000f8efc3f */
[----:B------:R-:W-:-:S04]  /*0160*/  IADD3 R0, RZ, -UR7, RZ ;  /* 0x80000007ff007c10 */ /* 0x000fc8000fffe0ff */
[----:B------:R-:W-:Y:S01]  /*0170*/  ISETP.NE.AND P0, PT, R0, UR16, PT ;  /* 0x0000001000007c0c */ /* 0x000fe2000bf05270 */
[----:B------:R-:W-:-:S03]  /*0180*/  IMAD.U32 R7, RZ, RZ, UR4 ;  /* 0x00000004ff077e24 */ /* 0x000fc6000f8e00ff */
[----:B------:R-:W-:Y:S01]  /*0190*/  SEL R5, R5, 0x1, !P0 ;  /* 0x0000000105057807 */ /* 0x000fe20004000000 */
[----:B0-----:R-:W-:Y:S01]  /*01a0*/  IMAD.WIDE.U32 R2, R7, 0x4, R2 ;  /* 0x0000000407027825 */ /* 0x001fe200078e0002 */
[----:B------:R-:W-:Y:S06]  /*01b0*/  MEMBAR.ALL.GPU ;  /* 0x0000000000007992 */ /* 0x000fec000000a000 */
[----:B------:R-:W-:-:S00]  /*01c0*/  ERRBAR ;  /* 0x00000000000079ab */ /* 0x000fc00000000000 */
[----:B------:R-:W-:Y:S06]  /*01d0*/  CGAERRBAR ;  /* 0x00000000000075ab */ /* 0x000fec0000000000 */
[----:B------:R0:W5:Y:S02]  /*01e0*/  ATOM.E.ADD.STRONG.GPU PT, R5, desc[UR12][R2.64], R5 ;  /* 0x000000050205798a */ /* 0x00016400081ee1cc */
.L_x_193:
[----:B------:R-:W2:Y:S04]  /*01f0*/  LD.E.STRONG.GPU R0, desc[UR12][R2.64] ;  /* 0x0000000c02007980 */ /* 0x000ea8000c10f900 */
[----:B--2---:R-:W-:Y:S01]  /*0200*/  CCTL.IVALL ;  /* 0x00000000ff00798f */ /* 0x004fe20002000000 */
[----:B------:R-:W-:Y:S05]  /*0210*/  YIELD ;  /* 0x0000000000007946 */ /* 0x000fea0003800000 */
[----:B-----5:R-:W-:-:S04]  /*0220*/  LOP3.LUT R0, R0, R5, RZ, 0x3c, !PT ;  /* 0x0000000500007212 */ /* 0x020fc800078e3cff */
[----:B------:R-:W-:-:S13]  /*0230*/  ISETP.GT.AND P0, PT, R0, -0x1, PT ;  /* 0xffffffff0000780c */ /* 0x000fda0003f04270 */
[----:B------:R-:W-:Y:S05]  /*0240*/  @P0 BRA `(.L_x_193) ;  /* 0xfffffffc00e80947 */ /* 0x000fea000383ffff */
.L_x_192:
[----:B------:R-:W-:Y:S05]  /*0250*/  WARPSYNC.ALL ;  /* 0x0000000000007948 */ /* 0x000fea0003800000 */
[----:B------:R-:W-:Y:S06]  /*0260*/  BAR.SYNC.DEFER_BLOCKING 0x0 ;  /* 0x0000000000007b1d */ /* 0x000fec0000010000 */
[----:B------:R-:W-:Y:S05]  /*0270*/  BRA `(.L_x_194) ;  /* 0x0000002000587947 */ /* 0x000fea0003800000 */
.L_x_191:
[----:B------:R-:W0:Y:S01]  /*0280*/  S2R R0, SR_TID.X ;  /* 0x0000000000007919 */ /* 0x000e220000002100 */
[----:B------:R-:W-:Y:S01]  /*0290*/  MOV R3, 0x400 ;  /* 0x0000040000037802 */ /* 0x000fe20000000f00 */
[----:B------:R-:W-:Y:S01]  /*02a0*/  USHF.L.U32 UR4, UR16, 0x3, URZ ;  /* 0x0000000310047899 */ /* 0x000fe2000800063f */
[----:B------:R-:W-:Y:S01]  /*02b0*/  CS2R R34, SRZ ;  /* 0x0000000000227805 */ /* 0x000fe2000001ff00 */
[----:B------:R-:W1:Y:S01]  /*02c0*/  S2R R10, SR_CgaCtaId ;  /* 0x00000000000a7919 */ /* 0x000e620000008800 */
[----:B------:R-:W-:Y:S01]  /*02d0*/  CS2R R32, SRZ ;  /* 0x0000000000207805 */ /* 0x000fe2000001ff00 */
[----:B------:R-:W-:Y:S01]  /*02e0*/  VIADD R3, R3, 0x2800 ;  /* 0x0000280003037836 */ /* 0x000fe20000000000 */
[----:B------:R-:W-:Y:S01]  /*02f0*/  ULOP3.LUT UR4, UR4, 0xf8, URZ, 0xc0, !UPT ;  /* 0x000000f804047892 */ /* 0x000fe2000f8ec03f */
[----:B------:R-:W-:Y:S02]  /*0300*/  CS2R R30, SRZ ;  /* 0x00000000001e7805 */ /* 0x000fe4000001ff00 */
[----:B------:R-:W-:-:S02]  /*0310*/  CS2R R28, SRZ ;  /* 0x00000000001c7805 */ /* 0x000fc4000001ff00 */
[----:B0-----:R-:W-:Y:S01]  /*0320*/  SHF.R.S32.HI R7, RZ, 0x1f, R0 ;  /* 0x0000001fff077819 */ /* 0x001fe20000011400 */
[----:B------:R-:W-:-:S03]  /*0330*/  IMAD.WIDE.U32 R4, R0, -0x33333333, RZ ;  /* 0xcccccccd00047825 */ /* 0x000fc600078e00ff */
[----:B------:R-:W-:Y:S02]  /*0340*/  LEA.HI R6, R7, R0, RZ, 0x2 ;  /* 0x0000000007067211 */ /* 0x000fe400078f10ff */
[----:B-1----:R-:W-:Y:S02]  /*0350*/  LEA R3, R10, R3, 0x18 ;  /* 0x000000030a037211 */ /* 0x002fe400078ec0ff */
[----:B------:R-:W-:Y:S02]  /*0360*/  SHF.R.S32.HI R2, RZ, 0x2, R6 ;  /* 0x00000002ff027819 */ /* 0x000fe40000011406 */
[----:B------:R-:W-:Y:S02]  /*0370*/  SHF.R.U32.HI R12, RZ, 0x6, R5 ;  /* 0x00000006ff0c7819 */ /* 0x000fe40000011605 */
[C---:B------:R-:W-:Y:S01]  /*0380*/  IADD3 R10, R2.reuse, 0xf0, RZ ;  /* 0x000000f0020a7810 */ /* 0x040fe20007ffe0ff */
[C---:B------:R-:W-:Y:S01]  /*0390*/  VIADD R8, R2.reuse, 0xa0 ;  /* 0x000000a002087836 */ /* 0x040fe20000000000 */
[----:B------:R-:W-:-:S02]  /*03a0*/  IADD3 R4, R2, 0x50, RZ ;  /* 0x0000005002047810 */ /* 0x000fc40007ffe0ff */
[----:B------:R-:W-:Y:S02]  /*03b0*/  SHF.R.S32.HI R5, RZ, 0x1f, R10 ;  /* 0x0000001fff057819 */ /* 0x000fe4000001140a */
[----:B------:R-:W-:Y:S02]  /*03c0*/  SHF.R.S32.HI R9, RZ, 0x1f, R4 ;  /* 0x0000001fff097819 */ /* 0x000fe40000011404 */
[----:B------:R-:W-:Y:S02]  /*03d0*/  LEA.HI R10, R5, R10, RZ, 0x2 ;  /* 0x0000000a050a7211 */ /* 0x000fe400078f10ff */
[----:B------:R-:W-:Y:S02]  /*03e0*/  SHF.R.S32.HI R11, RZ, 0x1f, R8 ;  /* 0x0000001fff0b7819 */ /* 0x000fe40000011408 */
[----:B------:R-:W-:Y:S02]  /*03f0*/  LOP3.LUT R5, R6, 0xfffffffc, RZ, 0xc0, !PT ;  /* 0xfffffffc06057812 */ /* 0x000fe400078ec0ff */
[----:B------:R-:W-:Y:S01]  /*0400*/  LEA.HI R9, R9, R4, RZ, 0x2 ;  /* 0x0000000409097211 */ /* 0x000fe200078f10ff */
[----:B------:R-:W-:Y:S01]  /*0410*/  IMAD R4, R12, -0x50, R0 ;  /* 0xffffffb00c047824 */ /* 0x000fe200078e0200 */
[----:B------:R-:W-:Y:S01]  /*0420*/  LEA.HI R11, R11, R8, RZ, 0x2 ;  /* 0x000000080b0b7211 */ /* 0x000fe200078f10ff */
[----:B------:R-:W-:Y:S01]  /*0430*/  IMAD.IADD R8, R0, 0x1, -R5 ;  /* 0x0000000100087824 */ /* 0x000fe200078e0a05 */
[----:B------:R-:W-:-:S02]  /*0440*/  LEA.HI R7, R7, R0, RZ, 0x4 ;  /* 0x0000000007077211 */ /* 0x000fc400078f20ff */
[----:B------:R-:W-:Y:S02]  /*0450*/  SHF.R.U32.HI R9, RZ, 0x2, R9 ;  /* 0x00000002ff097819 */ /* 0x000fe40000011609 */
[----:B------:R-:W-:Y:S02]  /*0460*/  SHF.R.U32.HI R7, RZ, 0x4, R7 ;  /* 0x00000004ff077819 */ /* 0x000fe40000011607 */
[----:B------:R-:W-:Y:S01]  /*0470*/  LOP3.LUT R6, R8, 0x3, R9, 0x78, !PT ;  /* 0x0000000308067812 */ /* 0x000fe200078e7809 */
[----:B------:R-:W-:Y:S01]  /*0480*/  IMAD R9, R4, 0x28, R3 ;  /* 0x0000002804097824 */ /* 0x000fe200078e0203 */
[----:B------:R-:W-:Y:S02]  /*0490*/  SHF.R.U32.HI R11, RZ, 0x2, R11 ;  /* 0x00000002ff0b7819 */ /* 0x000fe4000001160b */
[----:B------:R-:W-:Y:S01]  /*04a0*/  SHF.R.U32.HI R13, RZ, 0x2, R10 ;  /* 0x00000002ff0d7819 */ /* 0x000fe2000001160a */
[----:B------:R-:W-:Y:S01]  /*04b0*/  VIADD R10, R12, UR4 ;  /* 0x000000040c0a7c36 */ /* 0x000fe20008000000 */
[C---:B------:R-:W-:Y:S01]  /*04c0*/  LOP3.LUT R5, R8.reuse, 0x3, R7, 0x78, !PT ;  /* 0x0000000308057812 */ /* 0x040fe200078e7807 */
[----:B------:R-:W-:Y:S01]  /*04d0*/  UMOV UR4, URZ ;  /* 0x0000003f00047c82 */ /* 0x000fe20008000000 */
[----:B------:R-:W-:Y:S01]  /*04e0*/  LOP3.LUT R7, R8, 0x3, R11, 0x78, !PT ;  /* 0x0000000308077812 */ /* 0x000fe200078e780b */
[----:B------:R-:W-:Y:S01]  /*04f0*/  IMAD R10, R10, 0x500, RZ ;  /* 0x000005000a0a7824 */ /* 0x000fe200078e02ff */
[----:B------:R-:W-:-:S02]  /*0500*/  LOP3.LUT R8, R8, 0x3, R13, 0x78, !PT ;  /* 0x0000000308087812 */ /* 0x000fc400078e780d */
[----:B------:R-:W-:-:S07]  /*0510*/  LEA R9, R12, R9, 0x3 ;  /* 0x000000090c097211 */ /* 0x000fce00078e18ff */
.L_x_206:
[----:B------:R-:W-:Y:S01]  /*0520*/  ULOP3.LUT UR7, UR9, 0x3, URZ, 0xc0, !UPT ;  /* 0x0000000309077892 */ /* 0x000fe2000f8ec03f */
[----:B-1----:R-:W0:Y:S01]  /*0530*/  LDC.64 R18, c[0x0][0x238] ;  /* 0x00008e00ff127b82 */ /* 0x002e220000000a00 */
[----:B------:R-:W-:Y:S02]  /*0540*/  USHF.R.U32.HI UR8, URZ, 0x2, UR5 ;  /* 0x000000023f087899 */ /* 0x000fe40008011605 */
[----:B------:R-:W-:Y:S02]  /*0550*/  UIMAD UR11, UR7, 0x140, URZ ;  /* 0x00000140070b78a4 */ /* 0x000fe4000f8e023f */
[----:B------:R-:W-:Y:S02]  /*0560*/  USHF.R.U64 UR7, UR9, 0x2, UR5 ;  /* 0x0000000209077899 */ /* 0x000fe40008001205 */
[----:B------:R-:W-:Y:S01]  /*0570*/  IMAD.U32 R20, RZ, RZ, UR8 ;  /* 0x00000008ff147e24 */ /* 0x000fe2000f8e00ff */
[----:B------:R-:W-:Y:S01]  /*0580*/  ULDC.64 UR18, c[0x0][0x248] ;  /* 0x0000920000127ab9 */ /* 0x000fe20000000a00 */
[----:B------:R-:W-:Y:S01]  /*0590*/  LEA R16, R4, UR11, 0x2 ;  /* 0x0000000b04107c11 */ /* 0x000fe2000f8e10ff */
[----:B------:R-:W-:Y:S01]  /*05a0*/  ULDC.64 UR20, c[0x0][0x228] ;  /* 0x00008a0000147ab9 */ /* 0x000fe20000000a00 */
[----:B------:R-:W-:Y:S01]  /*05b0*/  MOV R11, UR7 ;  /* 0x00000007000b7c02 */ /* 0x000fe20008000f00 */
[----:B------:R-:W-:Y:S01]  /*05c0*/  UIMAD UR7, UR8, 0x50000, URZ ;  /* 0x00050000080778a4 */ /* 0x000fe2000f8e023f */
[----:B------:R-:W-:Y:S01]  /*05d0*/  SHF.R.S32.HI R17, RZ, 0x1f, R16 ;  /* 0x0000001fff117819 */ /* 0x000fe20000011410 */
[----:B------:R-:W-:-:S04]  /*05e0*/  IMAD.WIDE.U32 R54, R16, -0x33333333, RZ ;  /* 0xcccccccd10367825 */ /* 0x000fc800078e00ff */
[----:B------:R-:W-:Y:S01]  /*05f0*/  IMAD.WIDE.U32 R14, R11, 0x50000, R16 ;  /* 0x000500000b0e7825 */ /* 0x000fe200078e0010 */
[----:B------:R-:W-:-:S04]  /*0600*/  SHF.R.U32.HI R54, RZ, 0x5, R55 ;  /* 0x00000005ff367819 */ /* 0x000fc80000011637 */
[----:B------:R-:W-:Y:S02]  /*0610*/  LEA R13, P0, R11, R54, 0x5 ;  /* 0x000000360b0d7211 */ /* 0x000fe400078028ff */
[----:B------:R-:W-:Y:S01]  /*0620*/  IADD3 R15, R15, UR7, RZ ;  /* 0x000000070f0f7c10 */ /* 0x000fe2000fffe0ff */
[----:B0-----:R-:W-:Y:S01]  /*0630*/  IMAD.WIDE R18, R16, 0x2, R18 ;  /* 0x0000000210127825 */ /* 0x001fe200078e0212 */
[----:B------:R-:W-:Y:S01]  /*0640*/  IADD3 R12, P1, R10, R14, RZ ;  /* 0x0000000e0a0c7210 */ /* 0x000fe20007f3e0ff */
[----:B------:R-:W-:Y:S01]  /*0650*/  ULDC UR7, c[0x0][0x250] ;  /* 0x0000940000077ab9 */ /* 0x000fe20000000800 */
[----:B------:R-:W-:Y:S02]  /*0660*/  LEA.HI.X R20, R11, RZ, R20, 0x5, P0 ;  /* 0x000000ff0b147211 */ /* 0x000fe400000f2c14 */
[C---:B------:R-:W-:Y:S01]  /*0670*/  LEA R26, P0, R13.reuse, UR18, 0x3 ;  /* 0x000000120d1a7c11 */ /* 0x040fe2000f8018ff */
[----:B------:R-:W-:Y:S01]  /*0680*/  IMAD.X R11, RZ, RZ, R15, P1 ;  /* 0x000000ffff0b7224 */ /* 0x000fe200008e060f */
[----:B------:R-:W2:Y:S02]  /*0690*/  LDG.E.64.CONSTANT R24, desc[UR12][R18.64] ;  /* 0x0000000c12187981 */ /* 0x000ea4000c1e9b00 */
[----:B------:R-:W-:Y:S01]  /*06a0*/  LEA.HI.X R27, R13, UR19, R20, 0x3, P0 ;  /* 0x000000130d1b7c11 */ /* 0x000fe200080f1c14 */
[----:B------:R-:W-:Y:S01]  /*06b0*/  ULDC.64 UR18, c[0x0][0x230] ;  /* 0x00008c0000127ab9 */ /* 0x000fe20000000a00 */
[----:B------:R-:W-:-:S02]  /*06c0*/  SHF.L.U64.HI R11, R12, 0x1, R11 ;  /* 0x000000010c0b7819 */ /* 0x000fc4000001020b */
[----:B------:R-:W-:Y:S02]  /*06d0*/  SHF.L.U32 R12, R12, 0x1, RZ ;  /* 0x000000010c0c7819 */ /* 0x000fe400000006ff */
[----:B------:R-:W3:Y:S02]  /*06e0*/  LDG.E.64.CONSTANT R26, desc[UR12][R26.64] ;  /* 0x0000000c1a1a7981 */ /* 0x000ee4000c1e9b00 */
[C---:B------:R-:W-:Y:S02]  /*06f0*/  IADD3 R22, P0, R12.reuse, UR18, RZ ;  /* 0x000000120c167c10 */ /* 0x040fe4000ff1e0ff */
[----:B------:R-:W-:Y:S02]  /*0700*/  IADD3 R20, P1, R12, UR20, RZ ;  /* 0x000000140c147c10 */ /* 0x000fe4000ff3e0ff */
[C---:B------:R-:W-:Y:S02]  /*0710*/  IADD3.X R23, R11.reuse, UR19, RZ, P0, !PT ;  /* 0x000000130b177c10 */ /* 0x040fe400087fe4ff */
[----:B------:R-:W-:Y:S01]  /*0720*/  IADD3.X R21, R11, UR21, RZ, P1, !PT ;  /* 0x000000150b157c10 */ /* 0x000fe20008ffe4ff */
[----:B------:R-:W-:-:S03]  /*0730*/  VIADD R13, R10, 0x1400 ;  /* 0x000014000a0d7836 */ /* 0x000fc60000000000 */
[----:B------:R-:W4:Y:S04]  /*0740*/  LDG.E.64.CONSTANT R22, desc[UR12][R22.64] ;  /* 0x0000000c16167981 */ /* 0x000f28000c1e9b00 */
[----:B------:R-:W5:Y:S01]  /*0750*/  LDG.E.64.CONSTANT R20, desc[UR12][R20.64] ;  /* 0x0000000c14147981 */ /* 0x000f62000c1e9b00 */
[----:B------:R-:W-:-:S04]  /*0760*/  IADD3 R14, P0, R13, R14, RZ ;  /* 0x0000000e0d0e7210 */ /* 0x000fc80007f1e0ff */
[----:B------:R-:W-:Y:S01]  /*0770*/  IADD3.X R15, RZ, R15, RZ, P0, !PT ;  /* 0x0000000fff0f7210 */ /* 0x000fe200007fe4ff */
[----:B------:R-:W-:-:S03]  /*0780*/  IMAD.SHL.U32 R13, R14, 0x2, RZ ;  /* 0x000000020e0d7824 */ /* 0x000fc600078e00ff */
[----:B------:R-:W-:Y:S02]  /*0790*/  SHF.L.U64.HI R14, R14, 0x1, R15 ;  /* 0x000000010e0e7819 */ /* 0x000fe4000001020f */
[----:B------:R-:W-:-:S04]  /*07a0*/  IADD3 R36, P0, R13, UR18, RZ ;  /* 0x000000120d247c10 */ /* 0x000fc8000ff1e0ff */
[----:B------:R-:W-:Y:S02]  /*07b0*/  IADD3.X R37, R14, UR19, RZ, P0, !PT ;  /* 0x000000130e257c10 */ /* 0x000fe400087fe4ff */
[----:B------:R-:W-:-:S03]  /*07c0*/  IADD3 R16, P0, R13, UR20, RZ ;  /* 0x000000140d107c10 */ /* 0x000fc6000ff1e0ff */
[----:B------:R0:W5:Y:S01]  /*07d0*/  LDG.E.64.CONSTANT R18, desc[UR12][R36.64] ;  /* 0x0000000c24127981 */ /* 0x000162000c1e9b00 */
[----:B------:R-:W-:-:S06]  /*07e0*/  IADD3.X R17, R14, UR21, RZ, P0, !PT ;  /* 0x000000150e117c10 */ /* 0x000fcc00087fe4ff */
[----:B------:R-:W5:Y:S01]  /*07f0*/  LDG.E.64.CONSTANT R16, desc[UR12][R16.64] ;  /* 0x0000000c10107981 */ /* 0x000f62000c1e9b00 */
[----:B------:R-:W-:Y:S01]  /*0800*/  ISETP.GT.U32.AND P1, PT, R0, 0x1f, PT ;  /* 0x0000001f0000780c */ /* 0x000fe20003f24070 */
[----:B---3--:R-:W-:-:S06]  /*0810*/  FADD.FTZ R15, R27, UR7 ;  /* 0x000000071b0f7e21 */ /* 0x008fcc0008010000 */
[----:B------:R-:W1:Y:S01]  /*0820*/  MUFU.RSQ R15, R15 ;  /* 0x0000000f000f7308 */ /* 0x000e620000001400 */
[----:B--2---:R-:W-:Y:S02]  /*0830*/  PRMT R27, R24, 0x7632, R27 ;  /* 0x00007632181b7816 */ /* 0x004fe4000000001b */
[C---:B----4-:R-:W-:Y:S01]  /*0840*/  PRMT R38, R22.reuse, 0x7632, R38 ;  /* 0x0000763216267816 */ /* 0x050fe20000000026 */
[----:B------:R-:W-:Y:S01]  /*0850*/  IMAD.U32 R41, R22, 0x10000, RZ ;  /* 0x0001000016297824 */ /* 0x000fe200078e00ff */
[----:B------:R-:W-:Y:S02]  /*0860*/  SHF.L.U32 R53, R24, 0x10, RZ ;  /* 0x0000001018357819 */ /* 0x000fe400000006ff */
[----:B-----5:R-:W-:Y:S01]  /*0870*/  PRMT R39, R20, 0x7632, R39 ;  /* 0x0000763214277816 */ /* 0x020fe20000000027 */
[----:B0-----:R-:W-:Y:S01]  /*0880*/  IMAD.U32 R37, R38, 0x10000, RZ ;  /* 0x0001000026257824 */ /* 0x001fe200078e00ff */
[----:B------:R-:W-:Y:S01]  /*0890*/  SHF.L.U32 R52, R20, 0x10, RZ ;  /* 0x0000001014347819 */ /* 0x000fe200000006ff */
[----:B------:R-:W-:Y:S01]  /*08a0*/  FADD.FTZ R38, -R26, R41 ;  /* 0x000000291a267221 */ /* 0x000fe20000010100 */
[----:B------:R-:W-:Y:S01]  /*08b0*/  SHF.L.U32 R27, R27, 0x10, RZ ;  /* 0x000000101b1b7819 */ /* 0x000fe200000006ff */
[----:B------:R-:W-:-:S02]  /*08c0*/  IMAD.U32 R36, R39, 0x10000, RZ ;  /* 0x0001000027247824 */ /* 0x000fc400078e00ff */
[----:B------:R-:W-:Y:S01]  /*08d0*/  FADD.FTZ R42, -R26, R37 ;  /* 0x000000251a2a7221 */ /* 0x000fe20000010100 */
[----:B------:R-:W-:Y:S01]  /*08e0*/  SHF.L.U32 R39, R23, 0x10, RZ ;  /* 0x0000001017277819 */ /* 0x000fe200000006ff */
[----:B------:R-:W-:Y:S01]  /*08f0*/  FMUL.FTZ R40, R52, R53 ;  /* 0x0000003534287220 */ /* 0x000fe20000410000 */
[C---:B-1----:R-:W-:Y:S01]  /*0900*/  FMUL.FTZ R55, R15.reuse, R38 ;  /* 0x000000260f377220 */ /* 0x042fe20000410000 */
[----:B------:R-:W-:Y:S01]  /*0910*/  FMUL.FTZ R41, R15, R42 ;  /* 0x0000002a0f297220 */ /* 0x000fe20000410000 */
[----:B------:R-:W-:Y:S01]  /*0920*/  FMUL.FTZ R37, R36, R27 ;  /* 0x0000001b24257220 */ /* 0x000fe20000410000 */
[----:B------:R-:W-:Y:S01]  /*0930*/  PRMT R38, R23, 0x7632, R38 ;  /* 0x0000763217267816 */ /* 0x000fe20000000026 */
[----:B------:R-:W-:Y:S01]  /*0940*/  FFMA.FTZ R40, R55, R40, RZ ;  /* 0x0000002837287223 */ /* 0x000fe200000100ff */
[--C-:B------:R-:W-:Y:S01]  /*0950*/  FADD.FTZ R42, -R26, R39.reuse ;  /* 0x000000271a2a7221 */ /* 0x100fe20000010100 */
[----:B------:R-:W-:Y:S01]  /*0960*/  SHF.L.U32 R50, R21, 0x10, RZ ;  /* 0x0000001015327819 */ /* 0x000fe200000006ff */
[----:B------:R-:W-:Y:S01]  /*0970*/  IMAD.U32 R49, R25, 0x10000, RZ ;  /* 0x0001000019317824 */ /* 0x000fe200078e00ff */
[----:B------:R-:W-:Y:S01]  /*0980*/  PRMT R39, R21, 0x7632, R39 ;  /* 0x0000763215277816 */ /* 0x000fe20000000027 */
[----:B------:R-:W-:Y:S01]  /*0990*/  FFMA.FTZ R40, R41, R37, R40 ;  /* 0x0000002529287223 */ /* 0x000fe20000010028 */
[----:B------:R-:W-:Y:S01]  /*09a0*/  PRMT R37, R25, 0x7632, R37 ;  /* 0x0000763219257816 */ /* 0x000fe20000000025 */
[----:B------:R-:W-:-:S02]  /*09b0*/  IMAD.U32 R45, R38, 0x10000, RZ ;  /* 0x00010000262d7824 */ /* 0x000fc400078e00ff */
[----:B------:R-:W-:Y:S01]  /*09c0*/  FMUL.FTZ R43, R50, R49 ;  /* 0x00000031322b7220 */ /* 0x000fe20000410000 */
[----:B------:R-:W-:Y:S01]  /*09d0*/  FMUL.FTZ R51, R15, R42 ;  /* 0x0000002a0f337220 */ /* 0x000fe20000410000 */
[----:B------:R-:W-:Y:S02]  /*09e0*/  IMAD.U32 R38, R39, 0x10000, RZ ;  /* 0x0001000027267824 */ /* 0x000fe400078e00ff */
[----:B------:R-:W-:Y:S01]  /*09f0*/  FFMA.FTZ R39, R52, R53, RZ ;  /* 0x0000003534277223 */ /* 0x000fe200000100ff */
[----:B------:R-:W-:Y:S01]  /*0a00*/  SHF.L.U32 R37, R37, 0x10, RZ ;  /* 0x0000001025257819 */ /* 0x000fe200000006ff */
[----:B------:R-:W-:Y:S01]  /*0a10*/  FFMA.FTZ R40, R51, R43, R40 ;  /* 0x0000002b33287223 */ /* 0x000fe20000010028 */
[----:B------:R-:W-:Y:S01]  /*0a20*/  FADD.FTZ R42, -R26, R45 ;  /* 0x0000002d1a2a7221 */ /* 0x000fe20000010100 */
[----:B------:R-:W-:Y:S01]  /*0a30*/  FFMA.FTZ R43, R36, R27, R39 ;  /* 0x0000001b242b7223 */ /* 0x000fe20000010027 */
[----:B------:R-:W-:Y:S01]  /*0a40*/  SHF.L.U32 R45, R18, 0x10, RZ ;  /* 0x00000010122d7819 */ /* 0x000fe200000006ff */
[----:B------:R-:W-:Y:S01]  /*0a50*/  FMUL.FTZ R44, R38, R37 ;  /* 0x00000025262c7220 */ /* 0x000fe20000410000 */
[----:B------:R-:W-:Y:S01]  /*0a60*/  FMUL.FTZ R39, R15, R42 ;  /* 0x0000002a0f277220 */ /* 0x000fe20000410000 */
[----:B------:R-:W-:Y:S01]  /*0a70*/  FADD.FTZ R33, R36, R33 ;  /* 0x0000002124217221 */ /* 0x000fe20000010000 */
[----:B------:R-:W-:Y:S01]  /*0a80*/  FFMA.FTZ R32, R41, R36, R32 ;  /* 0x0000002429207223 */ /* 0x000fe20000010020 */
[----:B------:R-:W-:Y:S01]  /*0a90*/  PRMT R36, R18, 0x7632, R36 ;  /* 0x0000763212247816 */ /* 0x000fe20000000024 */
[----:B------:R-:W-:Y:S01]  /*0aa0*/  FFMA.FTZ R43, R50, R49, R43 ;  /* 0x00000031322b7223 */ /* 0x000fe2000001002b */
[--C-:B------:R-:W-:Y:S01]  /*0ab0*/  FFMA.FTZ R41, R39, R44, R40.reuse ;  /* 0x0000002c27297223 */ /* 0x100fe20000010028 */
[----:B------:R-:W-:Y:S01]  /*0ac0*/  FADD.FTZ R48, -R26, R45 ;  /* 0x0000002d1a307221 */ /* 0x000fe20000010100 */
[C---:B------:R-:W-:Y:S01]  /*0ad0*/  IMAD.U32 R47, R16.reuse, 0x10000, RZ ;  /* 0x00010000102f7824 */ /* 0x040fe200078e00ff */
[----:B------:R-:W-:Y:S01]  /*0ae0*/  PRMT R40, R16, 0x7632, R40 ;  /* 0x0000763210287816 */ /* 0x000fe20000000028 */
[----:B------:R-:W-:Y:S01]  /*0af0*/  FFMA.FTZ R44, R38, R37, R43 ;  /* 0x00000025262c7223 */ /* 0x000fe2000001002b */
[----:B------:R-:W-:Y:S01]  /*0b00*/  SHF.L.U32 R45, R36, 0x10, RZ ;  /* 0x00000010242d7819 */ /* 0x000fe200000006ff */
[----:B------:R-:W-:Y:S01]  /*0b10*/  UIADD3 UR7, UP0, UR9, 0x8, URZ ;  /* 0x0000000809077890 */ /* 0x000fe2000ff1e03f */
[-C--:B------:R-:W-:Y:S01]  /*0b20*/  FMUL.FTZ R42, R53, R47.reuse ;  /* 0x0000002f352a7220 */ /* 0x080fe20000410000 */
[----:B------:R-:W-:Y:S01]  /*0b30*/  FMUL.FTZ R48, R15, R48 ;  /* 0x000000300f307220 */ /* 0x000fe20000410000 */
[----:B------:R-:W-:Y:S01]  /*0b40*/  FFMA.FTZ R36, R53, R47, R44 ;  /* 0x0000002f35247223 */ /* 0x000fe2000001002c */
[----:B------:R-:W-:-:S02]  /*0b50*/  IMAD.U32 R40, R40, 0x10000, RZ ;  /* 0x0001000028287824 */ /* 0x000fc400078e00ff */
[----:B------:R-:W-:Y:S01]  /*0b60*/  FADD.FTZ R44, -R26, R45 ;  /* 0x0000002d1a2c7221 */ /* 0x000fe20000010100 */
[C---:B------:R-:W-:Y:S01]  /*0b70*/  SHF.L.U32 R57, R19.reuse, 0x10, RZ ;  /* 0x0000001013397819 */ /* 0x040fe200000006ff */
[----:B------:R-:W-:Y:S01]  /*0b80*/  UIADD3.X UR8, URZ, UR5, URZ, UP0, !UPT ;  /* 0x000000053f087290 */ /* 0x000fe200087fe43f */
[----:B------:R-:W-:Y:S01]  /*0b90*/  PRMT R43, R19, 0x7632, R43 ;  /* 0x00007632132b7816 */ /* 0x000fe2000000002b */
[----:B------:R-:W-:Y:S01]  /*0ba0*/  UISETP.GE.U32.AND UP0, UPT, UR7, UR15, UPT ;  /* 0x0000000f0700728c */ /* 0x000fe2000bf06070 */
[----:B------:R-:W-:Y:S01]  /*0bb0*/  FFMA.FTZ R42, R48, R42, R41 ;  /* 0x0000002a302a7223 */ /* 0x000fe20000010029 */
[CC--:B------:R-:W-:Y:S01]  /*0bc0*/  FFMA.FTZ R36, R27.reuse, R40.reuse, R36 ;  /* 0x000000281b247223 */ /* 0x0c0fe20000010024 */
[----:B------:R-:W-:Y:S01]  /*0bd0*/  FMUL.FTZ R45, R27, R40 ;  /* 0x000000281b2d7220 */ /* 0x000fe20000410000 */
[----:B------:R-:W-:Y:S01]  /*0be0*/  FMUL.FTZ R41, R15, R44 ;  /* 0x0000002c0f297220 */ /* 0x000fe20000410000 */
[----:B------:R-:W-:Y:S02]  /*0bf0*/  IMAD.U32 R27, R17, 0x10000, RZ ;  /* 0x00010000111b7824 */ /* 0x000fe400078e00ff */
[C---:B------:R-:W-:Y:S01]  /*0c00*/  FADD.FTZ R46, -R26.reuse, R57 ;  /* 0x000000391a2e7221 */ /* 0x040fe20000010100 */
[----:B------:R-:W-:Y:S01]  /*0c10*/  SHF.L.U32 R43, R43, 0x10, RZ ;  /* 0x000000102b2b7819 */ /* 0x000fe200000006ff */
[----:B------:R-:W-:Y:S01]  /*0c20*/  UISETP.GE.AND.EX UP0, UPT, UR8, UR10, UPT, UP0 ;  /* 0x0000000a0800728c */ /* 0x000fe2000bf06300 */
[----:B------:R-:W-:Y:S01]  /*0c30*/  PRMT R44, R17, 0x7632, R44 ;  /* 0x00007632112c7816 */ /* 0x000fe2000000002c */
[----:B------:R-:W-:Y:S01]  /*0c40*/  FFMA.FTZ R45, R41, R45, R42 ;  /* 0x0000002d292d7223 */ /* 0x000fe2000001002a */
[----:B------:R-:W-:Y:S01]  /*0c50*/  FMUL.FTZ R46, R15, R46 ;  /* 0x0000002e0f2e7220 */ /* 0x000fe20000410000 */
[CC--:B------:R-:W-:Y:S01]  /*0c60*/  FMUL.FTZ R42, R49.reuse, R27.reuse ;  /* 0x0000001b312a7220 */ /* 0x0c0fe20000410000 */
[----:B------:R-:W-:Y:S01]  /*0c70*/  FADD.FTZ R56, -R26, R43 ;  /* 0x0000002b1a387221 */ /* 0x000fe20000010100 */
[----:B------:R-:W-:Y:S01]  /*0c80*/  IMAD.U32 R44, R44, 0x10000, RZ ;  /* 0x000100002c2c7824 */ /* 0x000fe200078e00ff */
[----:B------:R-:W-:Y:S01]  /*0c90*/  PLOP3.LUT P0, PT, PT, PT, UP0, 0x80, 0x0 ;  /* 0x000000000000781c */ /* 0x000fe20003f0f008 */
[----:B------:R-:W-:Y:S01]  /*0ca0*/  FFMA.FTZ R45, R46, R42, R45 ;  /* 0x0000002a2e2d7223 */ /* 0x000fe2000001002d */
[----:B------:R-:W-:Y:S01]  /*0cb0*/  FFMA.FTZ R36, R49, R27, R36 ;  /* 0x0000001b31247223 */ /* 0x000fe20000010024 */
[----:B------:R-:W-:Y:S01]  /*0cc0*/  FMUL.FTZ R42, R15, R56 ;  /* 0x000000380f2a7220 */ /* 0x000fe20000410000 */
[----:B------:R-:W-:-:S02]  /*0cd0*/  FMUL.FTZ R43, R37, R44 ;  /* 0x0000002c252b7220 */ /* 0x000fc40000410000 */
[----:B------:R-:W-:Y:S02]  /*0ce0*/  FFMA.FTZ R36, R37, R44, R36 ;  /* 0x0000002c25247223 */ /* 0x000fe40000010024 */
[----:B------:R-:W-:Y:S01]  /*0cf0*/  FFMA.FTZ R37, R42, R43, R45 ;  /* 0x0000002b2a257223 */ /* 0x000fe2000001002d */
[----:B------:R-:W-:Y:S01]  /*0d00*/  FFMA.FTZ R45, R39, R38, R28 ;  /* 0x00000026272d7223 */ /* 0x000fe2000001001c */
[----:B------:R-:W-:Y:S01]  /*0d10*/  FFMA.FTZ R39, R55, R52, R34 ;  /* 0x0000003437277223 */ /* 0x000fe20000010022 */
[----:B------:R-:W-:Y:S01]  /*0d20*/  FADD.FTZ R29, R38, R29 ;  /* 0x0000001d261d7221 */ /* 0x000fe20000010000 */
[----:B------:R-:W-:Y:S01]  /*0d30*/  FADD.FTZ R34, R50, R31 ;  /* 0x0000001f32227221 */ /* 0x000fe20000010000 */
[----:B------:R0:W-:Y:S01]  /*0d40*/  STS.64 [R9], R36 ;  /* 0x0000002409007388 */ /* 0x0001e20000000a00 */
[----:B------:R-:W-:Y:S01]  /*0d50*/  FADD.FTZ R38, R52, R35 ;  /* 0x0000002334267221 */ /* 0x000fe20000010000 */
[----:B------:R-:W-:Y:S01]  /*0d60*/  FFMA.FTZ R43, R51, R50, R30 ;  /* 0x00000032332b7223 */ /* 0x000fe2000001001e */
[----:B------:R-:W-:Y:S01]  /*0d70*/  FADD.FTZ R31, R34, R27 ;  /* 0x0000001b221f7221 */ /* 0x000fe20000010000 */
[----:B------:R-:W-:Y:S01]  /*0d80*/  FADD.FTZ R33, R33, R40 ;  /* 0x0000002821217221 */ /* 0x000fe20000010000 */
[----:B------:R-:W-:Y:S01]  /*0d90*/  FFMA.FTZ R32, R41, R40, R32 ;  /* 0x0000002829207223 */ /* 0x000fe20000010020 */
[----:B------:R-:W-:Y:S01]  /*0da0*/  FADD.FTZ R29, R29, R44 ;  /* 0x0000002c1d1d7221 */ /* 0x000fe20000010000 */
[----:B------:R-:W-:Y:S01]  /*0db0*/  FFMA.FTZ R28, R42, R44, R45 ;  /* 0x0000002c2a1c7223 */ /* 0x000fe2000001002d */
[----:B------:R-:W-:Y:S01]  /*0dc0*/  FADD.FTZ R35, R38, R47 ;  /* 0x0000002f26237221 */ /* 0x000fe20000010000 */
[----:B------:R-:W-:Y:S01]  /*0dd0*/  FFMA.FTZ R34, R48, R47, R39 ;  /* 0x0000002f30227223 */ /* 0x000fe20000010027 */
[----:B------:R-:W-:Y:S01]  /*0de0*/  FFMA.FTZ R30, R46, R27, R43 ;  /* 0x0000001b2e1e7223 */ /* 0x000fe2000001002b */
[----:B------:R-:W-:Y:S06]  /*0df0*/  BAR.SYNC.DEFER_BLOCKING 0x0 ;  /* 0x0000000000007b1d */ /* 0x000fec0000010000 */
[----:B0-----:R-:W-:Y:S05]  /*0e00*/  @!P0 BRA `(.L_x_195) ;  /* 0x0000000000b48947 */ /* 0x001fea0003800000 */
[----:B------:R-:W0:Y:S01]  /*0e10*/  S2UR UR14, SR_CgaCtaId ;  /* 0x00000000000e79c3 */ /* 0x000e220000008800 */
[----:B------:R-:W-:Y:S01]  /*0e20*/  UMOV UR5, 0x400 ;  /* 0x0000040000057882 */ /* 0x000fe20000000000 */
[----:B------:R-:W-:-:S04]  /*0e30*/  SHF.L.U32 R36, R0, 0x1, RZ ;  /* 0x0000000100247819 */ /* 0x000fc800000006ff */
[----:B------:R-:W-:-:S04]  /*0e40*/  LOP3.LUT R37, R36, 0x18, RZ, 0xc0, !PT ;  /* 0x0000001824257812 */ /* 0x000fc800078ec0ff */
[C---:B------:R-:W-:Y:S02]  /*0e50*/  LOP3.LUT R39, R37.reuse, 0x8, RZ, 0x3c, !PT ;  /* 0x0000000825277812 */ /* 0x040fe400078e3cff */
[C---:B------:R-:W-:Y:S02]  /*0e60*/  LOP3.LUT R41, R37.reuse, 0x10, RZ, 0x3c, !PT ;  /* 0x0000001025297812 */ /* 0x040fe400078e3cff */
[----:B------:R-:W-:Y:S01]  /*0e70*/  LOP3.LUT R43, R37, 0x18, RZ, 0x3c, !PT ;  /* 0x00000018252b7812 */ /* 0x000fe200078e3cff */
[----:B0-----:R-:W-:-:S06]  /*0e80*/  ULEA UR5, UR14, UR5, 0x18 ;  /* 0x000000050e057291 */ /* 0x001fcc000f8ec03f */
[----:B------:R-:W-:Y:S02]  /*0e90*/  LEA R36, R0, UR5, 0x5 ;  /* 0x0000000500247c11 */ /* 0x000fe4000f8e28ff */
[----:B------:R-:W-:Y:S01]  /*0ea0*/  LEA R56, R2, UR5, 0x5 ;  /* 0x0000000502387c11 */ /* 0x000fe2000f8e28ff */
[----:B------:R-:W-:Y:S01]  /*0eb0*/  USHF.R.U32.HI UR5, URZ, 0x2, UR6 ;  /* 0x000000023f057899 */ /* 0x000fe20008011606 */
[C---:B------:R-:W-:Y:S01]  /*0ec0*/  IADD3 R42, R36.reuse, R39, RZ ;  /* 0x00000027242a7210 */ /* 0x040fe20007ffe0ff */
[C---:B------:R-:W-:Y:S01]  /*0ed0*/  IMAD.IADD R40, R36.reuse, 0x1, R37 ;  /* 0x0000000124287824 */ /* 0x040fe200078e0225 */
[C---:B------:R-:W-:Y:S01]  /*0ee0*/  IADD3 R45, R36.reuse, R43, RZ ;  /* 0x0000002b242d7210 */ /* 0x040fe20007ffe0ff */
[----:B------:R-:W-:Y:S01]  /*0ef0*/  IMAD.IADD R44, R36, 0x1, R41 ;  /* 0x00000001242c7824 */ /* 0x000fe200078e0229 */
[-C--:B------:R-:W-:Y:S01]  /*0f00*/  LEA R38, R6, R56.reuse, 0x3 ;  /* 0x0000003806267211 */ /* 0x080fe200078e18ff */
[--C-:B------:R-:W-:Y:S01]  /*0f10*/  IMAD R36, R5, 0x8, R56.reuse ;  /* 0x0000000805247824 */ /* 0x100fe200078e0238 */
[----:B------:R-:W-:Y:S01]  /*0f20*/  STS.64 [R40], R34 ;  /* 0x0000002228007388 */ /* 0x000fe20000000a00 */
[----:B------:R-:W-:Y:S01]  /*0f30*/  IMAD R41, R7, 0x8, R56 ;  /* 0x0000000807297824 */ /* 0x000fe200078e0238 */
[----:B------:R-:W-:Y:S01]  /*0f40*/  LEA R43, R8, R56, 0x3 ;  /* 0x00000038082b7211 */ /* 0x000fe200078e18ff */
[----:B------:R-:W-:Y:S01]  /*0f50*/  USHF.L.U32 UR5, UR5, 0x5, URZ ;  /* 0x0000000505057899 */ /* 0x000fe2000800063f */
[----:B------:R-:W-:Y:S03]  /*0f60*/  STS.64 [R42], R32 ;  /* 0x000000202a007388 */ /* 0x000fe60000000a00 */
[----:B------:R-:W-:Y:S01]  /*0f70*/  ULOP3.LUT UR5, UR5, 0xffffffe0, UR16, 0xe2, !UPT ;  /* 0xffffffe005057892 */ /* 0x000fe2000f8ee210 */
[----:B------:R-:W-:Y:S04]  /*0f80*/  STS.64 [R44], R30 ;  /* 0x0000001e2c007388 */ /* 0x000fe80000000a00 */
[----:B------:R0:W-:Y:S01]  /*0f90*/  STS.64 [R45], R28 ;  /* 0x0000001c2d007388 */ /* 0x0001e20000000a00 */
[----:B------:R-:W-:Y:S01]  /*0fa0*/  IMAD.U32 R57, RZ, RZ, UR5 ;  /* 0x00000005ff397e24 */ /* 0x000fe2000f8e00ff */
[----:B------:R-:W-:Y:S03]  /*0fb0*/  BAR.SYNC.DEFER_BLOCKING 0x0 ;  /* 0x0000000000007b1d */ /* 0x000fe60000010000 */
[----:B------:R-:W-:-:S05]  /*0fc0*/  IMAD R57, R57, 0x500, R0 ;  /* 0x0000050039397824 */ /* 0x000fca00078e0200 */
[----:B------:R-:W-:Y:S01]  /*0fd0*/  IADD3 R57, R57, UR11, RZ ;  /* 0x0000000b39397c10 */ /* 0x000fe2000fffe0ff */
[----:B0-----:R-:W0:Y:S04]  /*0fe0*/  LDC.64 R44, c[0x0][0x260] ;  /* 0x00009800ff2c7b82 */ /* 0x001e280000000a00 */
[----:B------:R-:W-:Y:S01]  /*0ff0*/  IMAD.SHL.U32 R57, R57, 0x2, RZ ;  /* 0x0000000239397824 */ /* 0x000fe200078e00ff */
[----:B------:R-:W1:Y:S04]  /*1000*/  LDS.64 R36, [R36] ;  /* 0x0000000024247984 */ /* 0x000e680000000a00 */
[----:B------:R-:W2:Y:S04]  /*1010*/  LDS.64 R38, [R38+0xa00] ;  /* 0x000a000026267984 */ /* 0x000ea80000000a00 */
[----:B------:R-:W3:Y:S01]  /*1020*/  LDS.64 R40, [R41+0x1400] ;  /* 0x0014000029287984 */ /* 0x000ee20000000a00 */
[----:B0-----:R-:W-:-:S03]  /*1030*/  IMAD.WIDE.U32 R44, R57, 0x4, R44 ;  /* 0x00000004392c7825 */ /* 0x001fc600078e002c */
[----:B------:R-:W0:Y:S01]  /*1040*/  LDS.64 R42, [R43+0x1e00] ;  /* 0x001e00002b2a7984 */ /* 0x000e220000000a00 */
[----:B-1----:R-:W-:Y:S01]  /*1050*/  FADD.FTZ R56, RZ, R37 ;  /* 0x00000025ff387221 */ /* 0x002fe20000010000 */
[----:B------:R-:W-:-:S03]  /*1060*/  FADD.FTZ R37, RZ, R36 ;  /* 0x00000024ff257221 */ /* 0x000fc60000010000 */
[----:B--2---:R-:W-:Y:S01]  /*1070*/  FADD.FTZ R56, R56, R39 ;  /* 0x0000002738387221 */ /* 0x004fe20000010000 */
[----:B------:R-:W-:-:S03]  /*1080*/  FADD.FTZ R37, R37, R38 ;  /* 0x0000002625257221 */ /* 0x000fc60000010000 */
[----:B---3--:R-:W-:Y:S01]  /*1090*/  FADD.FTZ R56, R56, R41 ;  /* 0x0000002938387221 */ /* 0x008fe20000010000 */
[----:B------:R-:W-:-:S03]  /*10a0*/  FADD.FTZ R37, R37, R40 ;  /* 0x0000002825257221 */ /* 0x000fc60000010000 */
[----:B0-----:R-:W-:Y:S01]  /*10b0*/  FADD.FTZ R43, R56, R43 ;  /* 0x0000002b382b7221 */ /* 0x001fe20000010000 */
[----:B------:R-:W-:-:S05]  /*10c0*/  FADD.FTZ R42, R37, R42 ;  /* 0x0000002a252a7221 */ /* 0x000fca0000010000 */
[----:B------:R0:W-:Y:S02]  /*10d0*/  STG.E.64 desc[UR12][R44.64+0x8000], R42 ;  /* 0x0080002a2c007986 */ /* 0x0001e4000c101b0c */
.L_x_195:
[----:B------:R-:W-:Y:S01]  /*10e0*/  BSSY B0, `(.L_x_196) ;  /* 0x0000064000007945 */ /* 0x000fe20003800000 */
[----:B------:R-:W-:Y:S01]  /*10f0*/  HFMA2.MMA R38, -RZ, RZ, 0, 0 ;  /* 0x00000000ff267435 */ /* 0x000fe200000001ff */
[----:B0-----:R-:W-:Y:S02]  /*1100*/  IMAD.MOV.U32 R45, RZ, RZ, RZ ;  /* 0x000000ffff2d7224 */ /* 0x001fe400078e00ff */
[----:B------:R-:W-:Y:S08]  /*1110*/  @P1 BRA `(.L_x_197) ;  /* 0x0000000400801947 */ /* 0x000ff00003800000 */
[----:B------:R-:W-:Y:S01]  /*1120*/  USHF.L.U32 UR5, UR9, 0x3, URZ ;  /* 0x0000000309057899 */ /* 0x000fe2000800063f */
[----:B------:R-:W-:Y:S01]  /*1130*/  MOV R37, 0x28 ;  /* 0x0000002800257802 */ /* 0x000fe20000000f00 */
[----:B------:R-:W-:Y:S02]  /*1140*/  IMAD.SHL.U32 R44, R0, 0x8, RZ ;  /* 0x00000008002c7824 */ /* 0x000fe400078e00ff */
[----:B------:R-:W-:-:S03]  /*1150*/  ULOP3.LUT UR5, UR5, 0x18, URZ, 0xc0, !UPT ;  /* 0x0000001805057892 */ /* 0x000fc6000f8ec03f */
[----:B------:R-:W-:-:S03]  /*1160*/  LOP3.LUT R44, R44, 0x18, RZ, 0xc0, !PT ;  /* 0x000000182c2c7812 */ /* 0x000fc600078ec0ff */
[----:B------:R-:W-:-:S05]  /*1170*/  LEA.HI R42, R0, UR5, RZ, 0x1e ;  /* 0x00000005002a7c11 */ /* 0x000fca000f8ff0ff */
[----:B------:R-:W-:-:S04]  /*1180*/  IMAD R42, R42, R37, -UR11 ;  /* 0x8000000b2a2a7e24 */ /* 0x000fc8000f8e0225 */
[C---:B------:R-:W-:Y:S01]  /*1190*/  VIADD R36, R42.reuse, 0x4 ;  /* 0x000000042a247836 */ /* 0x040fe20000000000 */
[----:B------:R-:W-:Y:S01]  /*11a0*/  SHF.R.S32.HI R37, RZ, 0x1f, R42 ;  /* 0x0000001fff257819 */ /* 0x000fe2000001142a */
[C---:B------:R-:W-:Y:S01]  /*11b0*/  VIADD R43, R42.reuse, 0xc ;  /* 0x0000000c2a2b7836 */ /* 0x040fe20000000000 */
[C---:B------:R-:W-:Y:S01]  /*11c0*/  IADD3 R40, R42.reuse, 0x8, RZ ;  /* 0x000000082a287810 */ /* 0x040fe20007ffe0ff */
[----:B------:R-:W-:Y:S01]  /*11d0*/  VIADD R58, R42, 0x24 ;  /* 0x000000242a3a7836 */ /* 0x000fe20000000000 */
[----:B------:R-:W-:Y:S02]  /*11e0*/  SHF.R.S32.HI R39, RZ, 0x1f, R36 ;  /* 0x0000001fff277819 */ /* 0x000fe40000011424 */
[----:B------:R-:W-:Y:S02]  /*11f0*/  LEA.HI R37, R37, R42, RZ, 0x2 ;  /* 0x0000002a25257211 */ /* 0x000fe400078f10ff */
[----:B------:R-:W-:Y:S02]  /*1200*/  LEA.HI R39, R39, R36, RZ, 0x2 ;  /* 0x0000002427277211 */ /* 0x000fe400078f10ff */
[----:B------:R-:W-:-:S02]  /*1210*/  SHF.R.S32.HI R36, RZ, 0x2, R37 ;  /* 0x00000002ff247819 */ /* 0x000fc40000011425 */
[----:B------:R-:W-:Y:S02]  /*1220*/  SHF.R.S32.HI R41, RZ, 0x1f, R40 ;  /* 0x0000001fff297819 */ /* 0x000fe40000011428 */
[----:B------:R-:W-:Y:S01]  /*1230*/  SHF.R.S32.HI R38, RZ, 0x2, R39 ;  /* 0x00000002ff267819 */ /* 0x000fe20000011427 */
[----:B------:R-:W-:Y:S01]  /*1240*/  IMAD R37, R36, 0x28, R3 ;  /* 0x0000002824257824 */ /* 0x000fe200078e0203 */
[----:B------:R-:W-:Y:S02]  /*1250*/  LEA.HI R41, R41, R40, RZ, 0x2 ;  /* 0x0000002829297211 */ /* 0x000fe400078f10ff */
[----:B------:R-:W-:Y:S01]  /*1260*/  SHF.R.S32.HI R56, RZ, 0x1f, R43 ;  /* 0x0000001fff387819 */ /* 0x000fe2000001142b */
[----:B------:R-:W-:Y:S01]  /*1270*/  IMAD R39, R38, 0x28, R3 ;  /* 0x0000002826277824 */ /* 0x000fe200078e0203 */
[----:B------:R-:W-:Y:S02]  /*1280*/  IADD3 R37, R37, R44, RZ ;  /* 0x0000002c25257210 */ /* 0x000fe40007ffe0ff */
[----:B------:R-:W-:Y:S01]  /*1290*/  SHF.R.S32.HI R38, RZ, 0x2, R41 ;  /* 0x00000002ff267819 */ /* 0x000fe20000011429 */
[----:B------:R-:W-:Y:S01]  /*12a0*/  IMAD.IADD R39, R44, 0x1, R39 ;  /* 0x000000012c277824 */ /* 0x000fe200078e0227 */
[----:B------:R-:W-:-:S02]  /*12b0*/  LEA.HI R56, R56, R43, RZ, 0x2 ;  /* 0x0000002b38387211 */ /* 0x000fc400078f10ff */
[----:B------:R-:W0:Y:S01]  /*12c0*/  LDS.64 R36, [R37] ;  /* 0x0000000025247984 */ /* 0x000e220000000a00 */
[----:B------:R-:W-:Y:S01]  /*12d0*/  IMAD R41, R38, 0x28, R3 ;  /* 0x0000002826297824 */ /* 0x000fe200078e0203 */
[----:B------:R-:W-:Y:S02]  /*12e0*/  IADD3 R45, R42, 0x10, RZ ;  /* 0x000000102a2d7810 */ /* 0x000fe40007ffe0ff */
[----:B------:R-:W1:Y:S01]  /*12f0*/  LDS.64 R38, [R39] ;  /* 0x0000000027267984 */ /* 0x000e620000000a00 */
[----:B------:R-:W-:Y:S02]  /*1300*/  SHF.R.S32.HI R56, RZ, 0x2, R56 ;  /* 0x00000002ff387819 */ /* 0x000fe40000011438 */
[----:B------:R-:W-:-:S06]  /*1310*/  IADD3 R41, R44, R41, RZ ;  /* 0x000000292c297210 */ /* 0x000fcc0007ffe0ff */
[----:B------:R-:W2:Y:S01]  /*1320*/  LDS.64 R40, [R41] ;  /* 0x0000000029287984 */ /* 0x000ea20000000a00 */
[----:B0-----:R-:W-:Y:S01]  /*1330*/  FADD.FTZ R43, RZ, R36 ;  /* 0x00000024ff2b7221 */ /* 0x001fe20000010000 */
[----:B------:R-:W-:Y:S01]  /*1340*/  FADD.FTZ R36, RZ, R37 ;  /* 0x00000025ff247221 */ /* 0x000fe20000010000 */
[----:B------:R-:W-:Y:S02]  /*1350*/  IMAD R37, R56, 0x28, R3 ;  /* 0x0000002838257824 */ /* 0x000fe400078e0203 */
[----:B-1----:R-:W-:Y:S01]  /*1360*/  FADD.FTZ R43, R43, R38 ;  /* 0x000000262b2b7221 */ /* 0x002fe20000010000 */
[----:B------:R-:W-:Y:S01]  /*1370*/  SHF.R.S32.HI R38, RZ, 0x1f, R45 ;  /* 0x0000001fff267819 */ /* 0x000fe2000001142d */
[----:B------:R-:W-:Y:S01]  /*1380*/  FADD.FTZ R36, R36, R39 ;  /* 0x0000002724247221 */ /* 0x000fe20000010000 */
[----:B------:R-:W-:Y:S02]  /*1390*/  IMAD.IADD R37, R44, 0x1, R37 ;  /* 0x000000012c257824 */ /* 0x000fe400078e0225 */
[----:B------:R-:W-:Y:S01]  /*13a0*/  LEA.HI R38, R38, R45, RZ, 0x2 ;  /* 0x0000002d26267211 */ /* 0x000fe200078f10ff */
[C---:B------:R-:W-:Y:S01]  /*13b0*/  VIADD R56, R42.reuse, 0x1c ;  /* 0x0000001c2a387836 */ /* 0x040fe20000000000 */
[C---:B------:R-:W-:Y:S01]  /*13c0*/  IADD3 R45, R42.reuse, 0x18, RZ ;  /* 0x000000182a2d7810 */ /* 0x040fe20007ffe0ff */
[----:B--2---:R-:W-:Y:S01]  /*13d0*/  FADD.FTZ R39, R43, R40 ;  /* 0x000000282b277221 */ /* 0x004fe20000010000 */
[----:B------:R-:W-:Y:S01]  /*13e0*/  VIADD R43, R42, 0x14 ;  /* 0x000000142a2b7836 */ /* 0x000fe20000000000 */
[----:B------:R-:W-:Y:S01]  /*13f0*/  SHF.R.S32.HI R40, RZ, 0x2, R38 ;  /* 0x00000002ff287819 */ /* 0x000fe20000011426 */
[----:B------:R-:W-:Y:S01]  /*1400*/  FADD.FTZ R38, R36, R41 ;  /* 0x0000002924267221 */ /* 0x000fe20000010000 */
[----:B------:R-:W-:-:S02]  /*1410*/  SHF.R.S32.HI R57, RZ, 0x1f, R56 ;  /* 0x0000001fff397819 */ /* 0x000fc40000011438 */
[----:B------:R-:W-:Y:S01]  /*1420*/  SHF.R.S32.HI R36, RZ, 0x1f, R43 ;  /* 0x0000001fff247819 */ /* 0x000fe2000001142b */
[----:B------:R-:W-:Y:S01]  /*1430*/  IMAD R41, R40, 0x28, R3 ;  /* 0x0000002828297824 */ /* 0x000fe200078e0203 */
[----:B------:R-:W-:Y:S02]  /*1440*/  SHF.R.S32.HI R40, RZ, 0x1f, R45 ;  /* 0x0000001fff287819 */ /* 0x000fe4000001142d */
[----:B------:R-:W-:Y:S02]  /*1450*/  LEA.HI R43, R36, R43, RZ, 0x2 ;  /* 0x0000002b242b7211 */ /* 0x000fe400078f10ff */
[----:B------:R-:W-:Y:S01]  /*1460*/  IADD3 R41, R44, R41, RZ ;  /* 0x000000292c297210 */ /* 0x000fe20007ffe0ff */
[----:B------:R-:W0:Y:S01]  /*1470*/  LDS.64 R36, [R37] ;  /* 0x0000000025247984 */ /* 0x000e220000000a00 */
[----:B------:R-:W-:Y:S02]  /*1480*/  LEA.HI R45, R40, R45, RZ, 0x2 ;  /* 0x0000002d282d7211 */ /* 0x000fe400078f10ff */
[----:B------:R-:W-:-:S02]  /*1490*/  LEA.HI R56, R57, R56, RZ, 0x2 ;  /* 0x0000003839387211 */ /* 0x000fc400078f10ff */
[----:B------:R-:W1:Y:S01]  /*14a0*/  LDS.64 R40, [R41] ;  /* 0x0000000029287984 */ /* 0x000e620000000a00 */
[----:B------:R-:W-:Y:S02]  /*14b0*/  IADD3 R57, R42, 0x20, RZ ;  /* 0x000000202a397810 */ /* 0x000fe40007ffe0ff */
[----:B------:R-:W-:Y:S02]  /*14c0*/  SHF.R.S32.HI R60, RZ, 0x2, R45 ;  /* 0x00000002ff3c7819 */ /* 0x000fe4000001142d */
[----:B------:R-:W-:Y:S02]  /*14d0*/  SHF.R.S32.HI R42, RZ, 0x1f, R57 ;  /* 0x0000001fff2a7819 */ /* 0x000fe40000011439 */
[----:B------:R-:W-:Y:S02]  /*14e0*/  SHF.R.S32.HI R56, RZ, 0x2, R56 ;  /* 0x00000002ff387819 */ /* 0x000fe40000011438 */
[----:B------:R-:W-:Y:S02]  /*14f0*/  LEA.HI R42, R42, R57, RZ, 0x2 ;  /* 0x000000392a2a7211 */ /* 0x000fe400078f10ff */
[----:B------:R-:W-:Y:S01]  /*1500*/  SHF.R.S32.HI R57, RZ, 0x1f, R58 ;  /* 0x0000001fff397819 */ /* 0x000fe2000001143a */
[----:B------:R-:W-:Y:S01]  /*1510*/  IMAD R45, R56, 0x28, R3 ;  /* 0x00000028382d7824 */ /* 0x000fe200078e0203 */
[----:B------:R-:W-:-:S02]  /*1520*/  SHF.R.S32.HI R42, RZ, 0x2, R42 ;  /* 0x00000002ff2a7819 */ /* 0x000fc4000001142a */
[----:B------:R-:W-:Y:S02]  /*1530*/  LEA.HI R57, R57, R58, RZ, 0x2 ;  /* 0x0000003a39397211 */ /* 0x000fe400078f10ff */
[----:B------:R-:W-:Y:S01]  /*1540*/  SHF.R.S32.HI R58, RZ, 0x2, R43 ;  /* 0x00000002ff3a7819 */ /* 0x000fe2000001142b */
[----:B------:R-:W-:Y:S01]  /*1550*/  IMAD R59, R42, 0x28, R3 ;  /* 0x000000282a3b7824 */ /* 0x000fe200078e0203 */
[----:B------:R-:W-:Y:S01]  /*1560*/  SHF.R.S32.HI R61, RZ, 0x2, R57 ;  /* 0x00000002ff3d7819 */ /* 0x000fe20000011439 */
[--C-:B------:R-:W-:Y:S01]  /*1570*/  IMAD R57, R60, 0x28, R3.reuse ;  /* 0x000000283c397824 */ /* 0x100fe200078e0203 */
[----:B------:R-:W-:Y:S01]  /*1580*/  IADD3 R56, R44, R45, RZ ;  /* 0x0000002d2c387210 */ /* 0x000fe20007ffe0ff */
[----:B------:R-:W-:Y:S02]  /*1590*/  IMAD R43, R58, 0x28, R3 ;  /* 0x000000283a2b7824 */ /* 0x000fe400078e0203 */
[C---:B------:R-:W-:Y:S02]  /*15a0*/  IMAD.IADD R57, R44.reuse, 0x1, R57 ;  /* 0x000000012c397824 */ /* 0x040fe400078e0239 */
[C---:B------:R-:W-:Y:S01]  /*15b0*/  IMAD.IADD R42, R44.reuse, 0x1, R59 ;  /* 0x000000012c2a7824 */ /* 0x040fe200078e023b */
[----:B------:R-:W-:Y:S01]  /*15c0*/  IADD3 R58, R44, R43, RZ ;  /* 0x0000002b2c3a7210 */ /* 0x000fe20007ffe0ff */
[----:B------:R-:W-:-:S04]  /*15d0*/  IMAD R61, R61, 0x28, R3 ;  /* 0x000000283d3d7824 */ /* 0x000fc800078e0203 */
[----:B------:R-:W-:Y:S01]  /*15e0*/  LDS.64 R42, [R42] ;  /* 0x000000002a2a7984 */ /* 0x000fe20000000a00 */
[----:B------:R-:W-:Y:S01]  /*15f0*/  IADD3 R44, R44, R61, RZ ;  /* 0x0000003d2c2c7210 */ /* 0x000fe20007ffe0ff */
[----:B0-----:R-:W-:Y:S01]  /*1600*/  FADD.FTZ R39, R39, R36 ;  /* 0x0000002427277221 */ /* 0x001fe20000010000 */
[----:B------:R-:W-:Y:S02]  /*1610*/  FADD.FTZ R60, R38, R37 ;  /* 0x00000025263c7221 */ /* 0x000fe40000010000 */
[----:B------:R-:W0:Y:S01]  /*1620*/  LDS.64 R36, [R58] ;  /* 0x000000003a247984 */ /* 0x000e220000000a00 */
[----:B-1----:R-:W-:Y:S01]  /*1630*/  FADD.FTZ R59, R39, R40 ;  /* 0x00000028273b7221 */ /* 0x002fe20000010000 */
[----:B------:R-:W-:Y:S02]  /*1640*/  FADD.FTZ R60, R60, R41 ;  /* 0x000000293c3c7221 */ /* 0x000fe40000010000 */
[----:B------:R-:W1:Y:S04]  /*1650*/  LDS.64 R38, [R57] ;  /* 0x0000000039267984 */ /* 0x000e680000000a00 */
[----:B------:R-:W2:Y:S04]  /*1660*/  LDS.64 R40, [R56] ;  /* 0x0000000038287984 */ /* 0x000ea80000000a00 */
[----:B------:R-:W3:Y:S01]  /*1670*/  LDS.64 R44, [R44] ;  /* 0x000000002c2c7984 */ /* 0x000ee20000000a00 */
[----:B0-----:R-:W-:Y:S01]  /*1680*/  FADD.FTZ R59, R59, R36 ;  /* 0x000000243b3b7221 */ /* 0x001fe20000010000 */
[----:B------:R-:W-:-:S03]  /*1690*/  FADD.FTZ R60, R60, R37 ;  /* 0x000000253c3c7221 */ /* 0x000fc60000010000 */
[----:B-1----:R-:W-:Y:S01]  /*16a0*/  FADD.FTZ R59, R59, R38 ;  /* 0x000000263b3b7221 */ /* 0x002fe20000010000 */
[----:B------:R-:W-:-:S03]  /*16b0*/  FADD.FTZ R60, R60, R39 ;  /* 0x000000273c3c7221 */ /* 0x000fc60000010000 */
[----:B--2---:R-:W-:Y:S01]  /*16c0*/  FADD.FTZ R59, R59, R40 ;  /* 0x000000283b3b7221 */ /* 0x004fe20000010000 */
[----:B------:R-:W-:-:S03]  /*16d0*/  FADD.FTZ R60, R60, R41 ;  /* 0x000000293c3c7221 */ /* 0x000fc60000010000 */
[----:B------:R-:W-:Y:S01]  /*16e0*/  FADD.FTZ R59, R59, R42 ;  /* 0x0000002a3b3b7221 */ /* 0x000fe20000010000 */
[----:B------:R-:W-:-:S03]  /*16f0*/  FADD.FTZ R60, R60, R43 ;  /* 0x0000002b3c3c7221 */ /* 0x000fc60000010000 */
[----:B---3--:R-:W-:Y:S01]  /*1700*/  FADD.FTZ R38, R59, R44 ;  /* 0x0000002c3b267221 */ /* 0x008fe20000010000 */
[----:B------:R-:W-:-:S07]  /*1710*/  FADD.FTZ R45, R60, R45 ;  /* 0x0000002d3c2d7221 */ /* 0x000fce0000010000 */
.L_x_197:
[----:B------:R-:W-:Y:S05]  /*1720*/  BSYNC B0 ;  /* 0x0000000000007941 */ /* 0x000fea0003800000 */
.L_x_196:
[----:B------:R-:W0:Y:S01]  /*1730*/  SHFL.BFLY PT, R37, R38, 0x2, 0x1f ;  /* 0x0c401f0026257f89 */ /* 0x000e2200000e0000 */
[----:B------:R-:W-:Y:S01]  /*1740*/  LOP3.LUT P1, RZ, R0, 0xffffffe3, RZ, 0xc0, !PT ;  /* 0xffffffe300ff7812 */ /* 0x000fe2000782c0ff */
[----:B------:R-:W-:Y:S02]  /*1750*/  BSSY B0, `(.L_x_198) ;  /* 0x0000015000007945 */ /* 0x000fe40003800000 */
[----:B------:R-:W1:Y:S01]  /*1760*/  SHFL.BFLY PT, R36, R45, 0x2, 0x1f ;  /* 0x0c401f002d247f89 */ /* 0x000e6200000e0000 */
[----:B0-----:R-:W-:Y:S01]  /*1770*/  FADD.FTZ R39, R37, R38 ;  /* 0x0000002625277221 */ /* 0x001fe20000010000 */
[----:B-1----:R-:W-:-:S04]  /*1780*/  FADD.FTZ R40, R36, R45 ;  /* 0x0000002d24287221 */ /* 0x002fc80000010000 */
[----:B------:R-:W0:Y:S04]  /*1790*/  SHFL.BFLY PT, R36, R39, 0x1, 0x1f ;  /* 0x0c201f0027247f89 */ /* 0x000e2800000e0000 */
[----:B------:R-:W1:Y:S01]  /*17a0*/  SHFL.BFLY PT, R37, R40, 0x1, 0x1f ;  /* 0x0c201f0028257f89 */ /* 0x000e6200000e0000 */
[----:B0-----:R-:W-:Y:S01]  /*17b0*/  FADD.FTZ R36, R39, R36 ;  /* 0x0000002427247221 */ /* 0x001fe20000010000 */
[----:B-1----:R-:W-:Y:S01]  /*17c0*/  FADD.FTZ R37, R40, R37 ;  /* 0x0000002528257221 */ /* 0x002fe20000010000 */
[----:B------:R-:W-:Y:S06]  /*17d0*/  @P1 BRA `(.L_x_199) ;  /* 0x0000000000301947 */ /* 0x000fec0003800000 */
[----:B------:R-:W0:Y:S01]  /*17e0*/  LDC.64 R38, c[0x0][0x260] ;  /* 0x00009800ff267b82 */ /* 0x000e220000000a00 */
[----:B------:R-:W-:Y:S01]  /*17f0*/  SHF.R.U32.HI R40, RZ, 0x2, R0 ;  /* 0x00000002ff287819 */ /* 0x000fe20000011600 */
[----:B------:R-:W-:Y:S01]  /*1800*/  ULDC UR5, c[0x0][0x10] ;  /* 0x0000040000057ab9 */ /* 0x000fe20000000800 */
[----:B------:R-:W-:Y:S01]  /*1810*/  IMAD.U32 R41, RZ, RZ, UR16 ;  /* 0x00000010ff297e24 */ /* 0x000fe2000f8e00ff */
[----:B------:R-:W-:Y:S01]  /*1820*/  UIMAD UR5, UR5, UR4, UR6 ;  /* 0x00000004050572a4 */ /* 0x000fe2000f8e0206 */
[----:B------:R-:W-:-:S04]  /*1830*/  SHF.L.U32 R40, R40, 0x5, RZ ;  /* 0x0000000528287819 */ /* 0x000fc800000006ff */
[----:B------:R-:W-:Y:S01]  /*1840*/  LOP3.LUT R40, R40, 0xffffffe0, R41, 0xe2, !PT ;  /* 0xffffffe028287812 */ /* 0x000fe200078ee229 */
[----:B------:R-:W-:-:S05]  /*1850*/  IMAD.U32 R41, RZ, RZ, UR5 ;  /* 0x00000005ff297e24 */ /* 0x000fca000f8e00ff */
[----:B------:R-:W-:-:S05]  /*1860*/  LEA R40, R41, R40, 0x8 ;  /* 0x0000002829287211 */ /* 0x000fca00078e40ff */
[----:B------:R-:W-:-:S04]  /*1870*/  IMAD.SHL.U32 R41, R40, 0x2, RZ ;  /* 0x0000000228297824 */ /* 0x000fc800078e00ff */
[----:B0-----:R-:W-:-:S05]  /*1880*/  IMAD.WIDE.U32 R38, R41, 0x4, R38 ;  /* 0x0000000429267825 */ /* 0x001fca00078e0026 */
[----:B------:R0:W-:Y:S02]  /*1890*/  STG.E.64 desc[UR12][R38.64], R36 ;  /* 0x0000002426007986 */ /* 0x0001e4000c101b0c */
.L_x_199:
[----:B------:R-:W-:Y:S05]  /*18a0*/  BSYNC B0 ;  /* 0x0000000000007941 */ /* 0x000fea0003800000 */
.L_x_198:
[----:B------:R-:W-:Y:S01]  /*18b0*/  UISETP.GE.U32.AND UP0, UPT, UR7, UR15, UPT ;  /* 0x0000000f0700728c */ /* 0x000fe2000bf06070 */
[----:B0-----:R-:W-:Y:S02]  /*18c0*/  PRMT R39, R24, 0x7632, R39 ;  /* 0x0000763218277816 */ /* 0x001fe40000000027 */
[----:B------:R-:W-:Y:S01]  /*18d0*/  PRMT R38, R25, 0x7632, R38 ;  /* 0x0000763219267816 */ /* 0x000fe20000000026 */
[----:B------:R-:W-:Y:S01]  /*18e0*/  UISETP.GE.AND.EX UP0, UPT, UR8, UR10, UPT, UP0 ;  /* 0x0000000a0800728c */ /* 0x000fe2000bf06300 */
[----:B------:R-:W-:Y:S02]  /*18f0*/  PRMT R37, R22, 0x7632, R37 ;  /* 0x0000763216257816 */ /* 0x000fe40000000025 */
[----:B------:R-:W-:Y:S02]  /*1900*/  PRMT R36, R23, 0x7632, R36 ;  /* 0x0000763217247816 */ /* 0x000fe40000000024 */
[----:B------:R-:W-:Y:S02]  /*1910*/  PRMT R25, R20, 0x7632, R25 ;  /* 0x0000763214197816 */ /* 0x000fe40000000019 */
[----:B------:R-:W-:-:S02]  /*1920*/  PLOP3.LUT P1, PT, PT, PT, UP0, 0x80, 0x0 ;  /* 0x000000000000781c */ /* 0x000fc40003f2f008 */
[----:B------:R-:W-:Y:S02]  /*1930*/  PRMT R24, R21, 0x7632, R24 ;  /* 0x0000763215187816 */ /* 0x000fe40000000018 */
[----:B------:R-:W-:Y:S02]  /*1940*/  PRMT R23, R18, 0x7632, R23 ;  /* 0x0000763212177816 */ /* 0x000fe40000000017 */
[----:B------:R-:W-:Y:S02]  /*1950*/  PRMT R22, R19, 0x7632, R22 ;  /* 0x0000763213167816 */ /* 0x000fe40000000016 */
[----:B------:R-:W-:Y:S02]  /*1960*/  PRMT R21, R16, 0x7632, R21 ;  /* 0x0000763210157816 */ /* 0x000fe40000000015 */
[----:B------:R-:W-:-:S03]  /*1970*/  PRMT R20, R17, 0x7632, R20 ;  /* 0x0000763211147816 */ /* 0x000fc60000000014 */
[----:B------:R-:W-:Y:S05]  /*1980*/  @P1 BRA `(.L_x_200) ;  /* 0x0000000000581947 */ /* 0x000fea0003800000 */
[----:B------:R-:W-:Y:S01]  /*1990*/  BAR.SYNC.DEFER_BLOCKING 0x0 ;  /* 0x0000000000007b1d */ /* 0x000fe20000010000 */
[----:B------:R-:W-:-:S13]  /*19a0*/  ISETP.NE.AND P1, PT, R0, RZ, PT ;  /* 0x000000ff0000720c */ /* 0x000fda0003f25270 */
[----:B------:R-:W-:Y:S05]  /*19b0*/  @P1 BRA `(.L_x_201) ;  /* 0x0000000000401947 */ /* 0x000fea0003800000 */
[----:B------:R-:W0:Y:S01]  /*19c0*/  LDC.64 R16, c[0x0][0x268] ;  /* 0x00009a00ff107b82 */ /* 0x000e220000000a00 */
[----:B------:R-:W-:Y:S01]  /*19d0*/  IMAD.MOV.U32 R19, RZ, RZ, 0x7fffffe1 ;  /* 0x7fffffe1ff137424 */ /* 0x000fe200078e00ff */
[----:B------:R-:W-:Y:S02]  /*19e0*/  MOV R41, UR6 ;  /* 0x0000000600297c02 */ /* 0x000fe40008000f00 */
[----:B------:R-:W-:-:S04]  /*19f0*/  ISETP.NE.AND P1, PT, RZ, UR16, PT ;  /* 0x00000010ff007c0c */ /* 0x000fc8000bf25270 */
[----:B------:R-:W-:Y:S01]  /*1a00*/  SEL R19, R19, 0x1, !P1 ;  /* 0x0000000113137807 */ /* 0x000fe20004800000 */
[----:B0-----:R-:W-:Y:S01]  /*1a10*/  IMAD.WIDE.U32 R16, R41, 0x4, R16 ;  /* 0x0000000429107825 */ /* 0x001fe200078e0010 */
[----:B------:R-:W-:Y:S06]  /*1a20*/  MEMBAR.ALL.GPU ;  /* 0x0000000000007992 */ /* 0x000fec000000a000 */
[----:B------:R-:W-:-:S00]  /*1a30*/  ERRBAR ;  /* 0x00000000000079ab */ /* 0x000fc00000000000 */
[----:B------:R-:W-:Y:S06]  /*1a40*/  CGAERRBAR ;  /* 0x00000000000075ab */ /* 0x000fec0000000000 */
[----:B------:R0:W5:Y:S02]  /*1a50*/  ATOM.E.ADD.STRONG.GPU PT, R19, desc[UR12][R16.64], R19 ;  /* 0x000000131013798a */ /* 0x00016400081ee1cc */
.L_x_202:
[----:B------:R-:W2:Y:S04]  /*1a60*/  LD.E.STRONG.GPU R18, desc[UR12][R16.64] ;  /* 0x0000000c10127980 */ /* 0x000ea8000c10f900 */
[----:B--2---:R-:W-:Y:S01]  /*1a70*/  CCTL.IVALL ;  /* 0x00000000ff00798f */ /* 0x004fe20002000000 */
[----:B------:R-:W-:Y:S05]  /*1a80*/  YIELD ;  /* 0x0000000000007946 */ /* 0x000fea0003800000 */
[----:B-----5:R-:W-:-:S04]  /*1a90*/  LOP3.LUT R18, R18, R19, RZ, 0x3c, !PT ;  /* 0x0000001312127212 */ /* 0x020fc800078e3cff */
[----:B------:R-:W-:-:S13]  /*1aa0*/  ISETP.GT.AND P1, PT, R18, -0x1, PT ;  /* 0xffffffff1200780c */ /* 0x000fda0003f24270 */
[----:B------:R-:W-:Y:S05]  /*1ab0*/  @P1 BRA `(.L_x_202) ;  /* 0xfffffffc00e81947 */ /* 0x000fea000383ffff */
.L_x_201:
[----:B------:R-:W-:Y:S05]  /*1ac0*/  WARPSYNC.ALL ;  /* 0x0000000000007948 */ /* 0x000fea0003800000 */
[----:B------:R-:W-:Y:S06]  /*1ad0*/  BAR.SYNC.DEFER_BLOCKING 0x0 ;  /* 0x0000000000007b1d */ /* 0x000fec0000010000 */
[----:B------:R-:W-:Y:S05]  /*1ae0*/  BRA `(.L_x_203) ;  /* 0x0000000000647947 */ /* 0x000fea0003800000 */
.L_x_200:
[----:B------:R-:W-:Y:S01]  /*1af0*/  BAR.SYNC.DEFER_BLOCKING 0x0 ;  /* 0x0000000000007b1d */ /* 0x000fe20000010000 */
[----:B------:R-:W-:-:S13]  /*1b00*/  ISETP.NE.AND P1, PT, R0, RZ, PT ;  /* 0x000000ff0000720c */ /* 0x000fda0003f25270 */
        /* <DEDUP_REMOVED lines=15> */
.L_x_205:
[----:B------:R-:W2:Y:S04]  /*1c00*/  LD.E.STRONG.GPU R18, desc[UR12][R16.64] ;  /* 0x0000000c10127980 */ /* 0x000ea8000c10f900 */
[----:B--2---:R-:W-:Y:S01]  /*1c10*/  CCTL.IVALL ;  /* 0x00000000ff00798f */ /* 0x004fe20002000000 */
[----:B------:R-:W-:Y:S05]  /*1c20*/  YIELD ;  /* 0x0000000000007946 */ /* 0x000fea0003800000 */
[----:B-----5:R-:W-:-:S04]  /*1c30*/  LOP3.LUT R18, R18, R19, RZ, 0x3c, !PT ;  /* 0x0000001312127212 */ /* 0x020fc800078e3cff */
[----:B------:R-:W-:-:S13]  /*1c40*/  ISETP.GT.AND P1, PT, R18, -0x1, PT ;  /* 0xffffffff1200780c */ /* 0x000fda0003f24270 */
[----:B------:R-:W-:Y:S05]  /*1c50*/  @P1 BRA `(.L_x_205) ;  /* 0xfffffffc00e81947 */ /* 0x000fea000383ffff */
.L_x_204:
[----:B------:R-:W-:Y:S05]  /*1c60*/  WARPSYNC.ALL ;  /* 0x0000000000007948 */ /* 0x000fea0003800000 */
[----:B------:R-:W-:Y:S06]  /*1c70*/  BAR.SYNC.DEFER_BLOCKING 0x0 ;  /* 0x0000000000007b1d */ /* 0x000fec0000010000 */
.L_x_203:
[----:B------:R-:W-:Y:S01]  /*1c80*/  ISETP.GT.U32.AND P1, PT, R0, 0xff, PT ;  /* 0x000000ff0000780c */ /* 0x000fe20003f24070 */
[----:B------:R-:W-:Y:S01]  /*1c90*/  IMAD.U32 R19, RZ, RZ, UR4 ;  /* 0x00000004ff137e24 */ /* 0x000fe2000f8e00ff */
[----:B------:R-:W1:Y:S01]  /*1ca0*/  S2UR UR11, SR_CgaCtaId ;  /* 0x00000000000b79c3 */ /* 0x000e620000008800 */
[----:B------:R-:W-:Y:S01]  /*1cb0*/  UMOV UR5, 0x400 ;  /* 0x0000040000057882 */ /* 0x000fe20000000000 */
[----:B------:R-:W-:Y:S01]  /*1cc0*/  USHF.L.U32 UR9, UR9, 0x3, URZ ;  /* 0x0000000309097899 */ /* 0x000fe2000800063f */
[----:B------:R-:W-:Y:S01]  /*1cd0*/  SHF.L.U32 R37, R37, 0x10, RZ ;  /* 0x0000001025257819 */ /* 0x000fe200000006ff */
[----:B------:R-:W-:Y:S01]  /*1ce0*/  IMAD.U32 R25, R25, 0x10000, RZ ;  /* 0x0001000019197824 */ /* 0x000fe200078e00ff */
[----:B------:R-:W-:Y:S02]  /*1cf0*/  SHF.L.U32 R39, R39, 0x10, RZ ;  /* 0x0000001027277819 */ /* 0x000fe400000006ff */
[----:B------:R-:W-:Y:S02]  /*1d00*/  SHF.L.U32 R21, R21, 0x10, RZ ;  /* 0x0000001015157819 */ /* 0x000fe400000006ff */
[----:B------:R-:W-:Y:S01]  /*1d10*/  SHF.L.U32 R23, R23, 0x10, RZ ;  /* 0x0000001017177819 */ /* 0x000fe200000006ff */
[----:B------:R-:W-:Y:S01]  /*1d20*/  IMAD.U32 R20, R20, 0x10000, RZ ;  /* 0x0001000014147824 */ /* 0x000fe200078e00ff */
[----:B------:R-:W2:Y:S01]  /*1d30*/  @!P1 LDC R18, c[0x0][0x10] ;  /* 0x00000400ff129b82 */ /* 0x000ea20000000800 */
[----:B------:R-:W-:Y:S01]  /*1d40*/  @!P1 LOP3.LUT R41, R0, 0x1f, RZ, 0xc0, !PT ;  /* 0x0000001f00299812 */ /* 0x000fe200078ec0ff */
[----:B------:R-:W-:-:S06]  /*1d50*/  ULDC.64 UR18, c[0x0][0x210] ;  /* 0x0000840000127ab9 */ /* 0x000fcc0000000a00 */
[----:B0-----:R-:W0:Y:S01]  /*1d60*/  @!P1 LDC.64 R16, c[0x0][0x260] ;  /* 0x00009800ff109b82 */ /* 0x001e220000000a00 */
[----:B--2---:R-:W-:Y:S01]  /*1d70*/  @!P1 IMAD R18, R18, R19, UR6 ;  /* 0x0000000612129e24 */ /* 0x004fe2000f8e0213 */
[----:B------:R-:W-:-:S04]  /*1d80*/  @!P1 LOP3.LUT R19, R0, 0x7fffffe0, RZ, 0xc0, !PT ;  /* 0x7fffffe000139812 */ /* 0x000fc800078ec0ff */
[----:B------:R-:W-:-:S05]  /*1d90*/  @!P1 LEA R18, R18, R19, 0x8 ;  /* 0x0000001312129211 */ /* 0x000fca00078e40ff */
[----:B------:R-:W-:-:S05]  /*1da0*/  @!P1 IMAD.IADD R18, R18, 0x1, R41 ;  /* 0x0000000112129824 */ /* 0x000fca00078e0229 */
[----:B------:R-:W-:-:S05]  /*1db0*/  @!P1 SHF.L.U32 R19, R18, 0x1, RZ ;  /* 0x0000000112139819 */ /* 0x000fca00000006ff */
[----:B0-----:R-:W-:-:S06]  /*1dc0*/  @!P1 IMAD.WIDE.U32 R16, R19, 0x4, R16 ;  /* 0x0000000413109825 */ /* 0x001fcc00078e0010 */
[----:B------:R-:W2:Y:S01]  /*1dd0*/  @!P1 LDG.E.64 R16, desc[UR12][R16.64] ;  /* 0x0000000c10109981 */ /* 0x000ea2000c1e1b00 */
[----:B------:R-:W-:Y:S01]  /*1de0*/  CS2R R18, SRZ ;  /* 0x0000000000127805 */ /* 0x000fe2000001ff00 */
[----:B------:R-:W-:Y:S02]  /*1df0*/  UIADD3 UR5, UR5, 0x3480, URZ ;  /* 0x0000348005057890 */ /* 0x000fe4000fffe03f */
[----:B------:R-:W-:Y:S02]  /*1e00*/  ULOP3.LUT UR9, UR9, 0x18, URZ, 0xc0, !UPT ;  /* 0x0000001809097892 */ /* 0x000fe4000f8ec03f */
[----:B-1----:R-:W-:Y:S02]  /*1e10*/  ULEA UR5, UR11, UR5, 0x18 ;  /* 0x000000050b057291 */ /* 0x002fe4000f8ec03f */
[----:B------:R-:W-:Y:S02]  /*1e20*/  ULOP3.LUT UR4, UR4, 0x1, URZ, 0x3c, !UPT ;  /* 0x0000000104047892 */ /* 0x000fe4000f8e3c3f */
[----:B------:R-:W-:Y:S01]  /*1e30*/  VIADD R54, R54, -UR9 ;  /* 0x8000000936367c36 */ /* 0x000fe20008000000 */
[----:B------:R-:W-:Y:S01]  /*1e40*/  UMOV UR9, UR7 ;  /* 0x0000000700097c82 */ /* 0x000fe20008000000 */
[----:B--2---:R-:W-:Y:S01]  /*1e50*/  @!P1 FADD.FTZ R19, RZ, R16 ;  /* 0x00000010ff139221 */ /* 0x004fe20000010000 */
[----:B------:R-:W-:Y:S01]  /*1e60*/  @!P1 FADD.FTZ R18, RZ, R17 ;  /* 0x00000011ff129221 */ /* 0x000fe20000010000 */
[----:B------:R-:W-:-:S03]  /*1e70*/  LOP3.LUT P1, RZ, R0, 0xffffff1f, RZ, 0xc0, !PT ;  /* 0xffffff1f00ff7812 */ /* 0x000fc6000782c0ff */
        /* <DEDUP_REMOVED lines=12> */
[----:B------:R-:W-:Y:S01]  /*1f40*/  FADD.FTZ R22, -R26, R37 ;  /* 0x000000251a167221 */ /* 0x000fe20000010100 */
[----:B-1----:R-:W-:Y:S01]  /*1f50*/  FADD.FTZ R17, R42, R17 ;  /* 0x000000112a117221 */ /* 0x002fe20000010000 */
[----:B------:R-:W0:Y:S01]  /*1f60*/  SHFL.BFLY PT, R19, R16, 0x2, 0x1f ;  /* 0x0c401f0010137f89 */ /* 0x000e2200000e0000 */
[----:B------:R-:W-:Y:S01]  /*1f70*/  @!P1 SHF.R.U32.HI R42, RZ, 0x2, R0 ;  /* 0x00000002ff2a9819 */ /* 0x000fe20000011600 */
[----:B------:R-:W-:-:S02]  /*1f80*/  FMUL.FTZ R22, R15, R22 ;  /* 0x000000160f167220 */ /* 0x000fc40000410000 */
[----:B------:R-:W1:Y:S01]  /*1f90*/  SHFL.BFLY PT, R18, R17, 0x2, 0x1f ;  /* 0x0c401f0011127f89 */ /* 0x000e6200000e0000 */
[----:B0-----:R-:W-:Y:S01]  /*1fa0*/  FADD.FTZ R19, R16, R19 ;  /* 0x0000001310137221 */ /* 0x001fe20000010000 */
[----:B-1----:R-:W-:-:S04]  /*1fb0*/  FADD.FTZ R18, R17, R18 ;  /* 0x0000001211127221 */ /* 0x002fc80000010000 */
[----:B------:R-:W0:Y:S04]  /*1fc0*/  SHFL.BFLY PT, R40, R19, 0x1, 0x1f ;  /* 0x0c201f0013287f89 */ /* 0x000e2800000e0000 */
[----:B------:R-:W1:Y:S01]  /*1fd0*/  SHFL.BFLY PT, R41, R18, 0x1, 0x1f ;  /* 0x0c201f0012297f89 */ /* 0x000e6200000e0000 */
[----:B0-----:R-:W-:Y:S01]  /*1fe0*/  FADD.FTZ R16, R19, R40 ;  /* 0x0000002813107221 */ /* 0x001fe20000010000 */
[----:B------:R-:W-:Y:S01]  /*1ff0*/  @!P1 LOP3.LUT R40, R42, 0x3ffffff8, RZ, 0xc0, !PT ;  /* 0x3ffffff82a289812 */ /* 0x000fe200078ec0ff */
[----:B-1----:R-:W-:Y:S02]  /*2000*/  FADD.FTZ R17, R18, R41 ;  /* 0x0000002912117221 */ /* 0x002fe40000010000 */
[----:B------:R-:W-:Y:S01]  /*2010*/  @!P1 FMUL.FTZ R16, R16, 9.7656251455191522837e-05 ;  /* 0x38cccccd10109820 */ /* 0x000fe20000410000 */
[----:B------:R-:W-:Y:S01]  /*2020*/  LEA R18, R54, UR5, 0x3 ;  /* 0x0000000536127c11 */ /* 0x000fe2000f8e18ff */
[----:B------:R-:W-:-:S02]  /*2030*/  IMAD.U32 R41, R36, 0x10000, RZ ;  /* 0x0001000024297824 */ /* 0x000fc400078e00ff */
[----:B------:R-:W-:-:S05]  /*2040*/  @!P1 FMUL.FTZ R17, R17, 9.7656251455191522837e-05 ;  /* 0x38cccccd11119820 */ /* 0x000fca0000410000 */
[----:B------:R0:W-:Y:S01]  /*2050*/  @!P1 STS.64 [R40+UR5], R16 ;  /* 0x0000001028009988 */ /* 0x0001e20008000a05 */
[----:B------:R-:W-:Y:S01]  /*2060*/  UMOV UR5, UR8 ;  /* 0x0000000800057c82 */ /* 0x000fe20008000000 */
[----:B------:R-:W-:Y:S01]  /*2070*/  BAR.SYNC.DEFER_BLOCKING 0x0 ;  /* 0x0000000000007b1d */ /* 0x000fe20000010000 */
[----:B0-----:R-:W-:Y:S01]  /*2080*/  FADD.FTZ R40, -R26, R41 ;  /* 0x000000291a287221 */ /* 0x001fe20000010100 */
[----:B------:R-:W-:Y:S02]  /*2090*/  IMAD.U32 R17, R24, 0x10000, RZ ;  /* 0x0001000018117824 */ /* 0x000fe400078e00ff */
[C---:B------:R-:W-:Y:S01]  /*20a0*/  FADD.FTZ R16, -R26.reuse, R23 ;  /* 0x000000171a107221 */ /* 0x040fe20000010100 */
[----:B------:R-:W-:Y:S01]  /*20b0*/  FADD.FTZ R26, -R26, R43 ;  /* 0x0000002b1a1a7221 */ /* 0x000fe20000010100 */
[C---:B------:R-:W-:Y:S02]  /*20c0*/  FMUL.FTZ R40, R15.reuse, R40 ;  /* 0x000000280f287220 */ /* 0x040fe40000410000 */
[C---:B------:R-:W-:Y:S01]  /*20d0*/  FMUL.FTZ R16, R15.reuse, R16 ;  /* 0x000000100f107220 */ /* 0x040fe20000410000 */
[----:B------:R-:W-:Y:S01]  /*20e0*/  FMUL.FTZ R26, R15, R26 ;  /* 0x0000001a0f1a7220 */ /* 0x000fe20000410000 */
[----:B------:R-:W0:Y:S02]  /*20f0*/  LDS.64 R18, [R18] ;  /* 0x0000000012127984 */ /* 0x000e240000000a00 */
[--C-:B0-----:R-:W-:Y:S01]  /*2100*/  FFMA.FTZ R36, R25, R39, -R18.reuse ;  /* 0x0000002719247223 */ /* 0x101fe20000010812 */
[--C-:B------:R-:W-:Y:S01]  /*2110*/  FFMA.FTZ R39, R39, R21, -R18.reuse ;  /* 0x0000001527277223 */ /* 0x100fe20000010812 */
[----:B------:R-:W-:Y:S01]  /*2120*/  SHF.L.U32 R21, R38, 0x10, RZ ;  /* 0x0000001026157819 */ /* 0x000fe200000006ff */
[----:B------:R-:W-:Y:S01]  /*2130*/  FFMA.FTZ R52, R52, R53, -R18 ;  /* 0x0000003534347223 */ /* 0x000fe20000010812 */
[----:B------:R-:W-:Y:S01]  /*2140*/  FFMA.FTZ R22, -R19, R22, R36 ;  /* 0x0000001613167223 */ /* 0x000fe20000010124 */
[--C-:B------:R-:W-:Y:S01]  /*2150*/  FFMA.FTZ R47, R53, R47, -R18.reuse ;  /* 0x0000002f352f7223 */ /* 0x100fe20000010812 */
[--C-:B------:R-:W-:Y:S01]  /*2160*/  FFMA.FTZ R50, R50, R49, -R18.reuse ;  /* 0x0000003132327223 */ /* 0x100fe20000010812 */
[----:B------:R-:W-:Y:S01]  /*2170*/  FFMA.FTZ R17, R17, R21, -R18 ;  /* 0x0000001511117223 */ /* 0x000fe20000010812 */
[----:B------:R-:W-:Y:S01]  /*2180*/  FFMA.FTZ R52, R55, -R19, R52 ;  /* 0x8000001337347223 */ /* 0x000fe20000010034 */
[--C-:B------:R-:W-:Y:S01]  /*2190*/  FFMA.FTZ R27, R49, R27, -R18.reuse ;  /* 0x0000001b311b7223 */ /* 0x100fe20000010812 */
[----:B------:R-:W-:Y:S01]  /*21a0*/  FFMA.FTZ R20, R21, R20, -R18 ;  /* 0x0000001415147223 */ /* 0x000fe20000010812 */
[----:B------:R-:W-:Y:S01]  /*21b0*/  FFMA.FTZ R40, -R19, R40, R17 ;  /* 0x0000002813287223 */ /* 0x000fe20000010111 */
[C---:B------:R-:W-:Y:S01]  /*21c0*/  FMUL.FTZ R52, R15.reuse, R52 ;  /* 0x000000340f347220 */ /* 0x040fe20000410000 */
[----:B------:R-:W-:Y:S01]  /*21d0*/  FMUL.FTZ R17, R15, R22 ;  /* 0x000000160f117220 */ /* 0x000fe20000410000 */
[----:B------:R-:W-:Y:S01]  /*21e0*/  FFMA.FTZ R18, -R19, R16, R39 ;  /* 0x0000001013127223 */ /* 0x000fe20000010127 */
[----:B------:R-:W-:Y:S01]  /*21f0*/  IADD3 R16, P1, R12, UR18, RZ ;  /* 0x000000120c107c10 */ /* 0x000fe2000ff3e0ff */
[-C--:B------:R-:W-:Y:S01]  /*2200*/  FFMA.FTZ R50, R51, -R19.reuse, R50 ;  /* 0x8000001333327223 */ /* 0x080fe20000010032 */
[-C--:B------:R-:W-:Y:S01]  /*2210*/  FFMA.FTZ R48, R48, -R19.reuse, R47 ;  /* 0x8000001330307223 */ /* 0x080fe2000001002f */
[----:B------:R-:W-:Y:S01]  /*2220*/  FFMA.FTZ R46, R46, -R19, R27 ;  /* 0x800000132e2e7223 */ /* 0x000fe2000001001b */
[----:B------:R-:W-:Y:S01]  /*2230*/  FFMA.FTZ R20, -R19, R26, R20 ;  /* 0x0000001a13147223 */ /* 0x000fe20000010114 */
[----:B------:R-:W-:Y:S01]  /*2240*/  F2FP.BF16.F32.PACK_AB R52, R17, R52 ;  /* 0x000000341134723e */ /* 0x000fe200000010ff */
[----:B------:R-:W-:Y:S01]  /*2250*/  FMUL.FTZ R50, R15, R50 ;  /* 0x000000320f327220 */ /* 0x000fe20000410000 */
[----:B------:R-:W-:Y:S01]  /*2260*/  IADD3.X R17, R11, UR19, RZ, P1, !PT ;  /* 0x000000130b117c10 */ /* 0x000fe20008ffe4ff */
[C---:B------:R-:W-:Y:S01]  /*2270*/  FMUL.FTZ R21, R15.reuse, R40 ;  /* 0x000000280f157220 */ /* 0x040fe20000410000 */
[C---:B------:R-:W-:Y:S01]  /*2280*/  FMUL.FTZ R48, R15.reuse, R48 ;  /* 0x000000300f307220 */ /* 0x040fe20000410000 */
[C---:B------:R-:W-:Y:S01]  /*2290*/  FMUL.FTZ R11, R15.reuse, R18 ;  /* 0x000000120f0b7220 */ /* 0x040fe20000410000 */
[C---:B------:R-:W-:Y:S01]  /*22a0*/  FMUL.FTZ R46, R15.reuse, R46 ;  /* 0x0000002e0f2e7220 */ /* 0x040fe20000410000 */
[----:B------:R-:W-:Y:S01]  /*22b0*/  FMUL.FTZ R15, R15, R20 ;  /* 0x000000140f0f7220 */ /* 0x000fe20000410000 */
[----:B------:R-:W-:Y:S01]  /*22c0*/  F2FP.BF16.F32.PACK_AB R50, R21, R50 ;  /* 0x000000321532723e */ /* 0x000fe200000010ff */
[----:B------:R1:W-:Y:S01]  /*22d0*/  STG.E.U16 desc[UR12][R16.64], R52 ;  /* 0x0000003410007986 */ /* 0x0003e2000c10150c */
[----:B------:R-:W-:-:S02]  /*22e0*/  IADD3 R12, P1, R13, UR18, RZ ;  /* 0x000000120d0c7c10 */ /* 0x000fc4000ff3e0ff */
[----:B------:R-:W-:Y:S01]  /*22f0*/  F2FP.BF16.F32.PACK_AB R48, R11, R48 ;  /* 0x000000300b30723e */ /* 0x000fe200000010ff */
[----:B------:R1:W-:Y:S01]  /*2300*/  STG.E.U16 desc[UR12][R16.64+0x4], R50 ;  /* 0x0000043210007986 */ /* 0x0003e2000c10150c */
[----:B------:R-:W-:Y:S02]  /*2310*/  F2FP.BF16.F32.PACK_AB R46, R15, R46 ;  /* 0x0000002e0f2e723e */ /* 0x000fe400000010ff */
[----:B------:R-:W-:Y:S02]  /*2320*/  PRMT R18, R52, 0x7632, R18 ;  /* 0x0000763234127816 */ /* 0x000fe40000000012 */
[----:B------:R-:W-:Y:S02]  /*2330*/  PRMT R19, R50, 0x7632, R19 ;  /* 0x0000763232137816 */ /* 0x000fe40000000013 */
[----:B------:R-:W-:Y:S01]  /*2340*/  IADD3.X R13, R14, UR19, RZ, P1, !PT ;  /* 0x000000130e0d7c10 */ /* 0x000fe20008ffe4ff */
[----:B------:R1:W-:Y:S01]  /*2350*/  STG.E.U16 desc[UR12][R16.64+0x2], R18 ;  /* 0x0000021210007986 */ /* 0x0003e2000c10150c */
[----:B------:R-:W-:-:S02]  /*2360*/  PRMT R11, R48, 0x7632, R11 ;  /* 0x00007632300b7816 */ /* 0x000fc4000000000b */
[----:B------:R-:W-:Y:S01]  /*2370*/  PRMT R14, R46, 0x7632, R14 ;  /* 0x000076322e0e7816 */ /* 0x000fe2000000000e */
[----:B------:R1:W-:Y:S04]  /*2380*/  STG.E.U16 desc[UR12][R16.64+0x6], R19 ;  /* 0x0000061310007986 */ /* 0x0003e8000c10150c */
[----:B------:R1:W-:Y:S04]  /*2390*/  STG.E.U16 desc[UR12][R12.64], R48 ;  /* 0x000000300c007986 */ /* 0x0003e8000c10150c */
[----:B------:R1:W-:Y:S04]  /*23a0*/  STG.E.U16 desc[UR12][R12.64+0x2], R11 ;  /* 0x0000020b0c007986 */ /* 0x0003e8000c10150c */
[----:B------:R1:W-:Y:S04]  /*23b0*/  STG.E.U16 desc[UR12][R12.64+0x4], R46 ;  /* 0x0000042e0c007986 */ /* 0x0003e8000c10150c */
[----:B------:R1:W-:Y:S01]  /*23c0*/  STG.E.U16 desc[UR12][R12.64+0x6], R14 ;  /* 0x0000060e0c007986 */ /* 0x0003e2000c10150c */
[----:B------:R-:W-:Y:S05]  /*23d0*/  @!P0 BRA `(.L_x_206) ;  /* 0xffffffe000508947 */ /* 0x000fea000383ffff */
.L_x_194:
[----:B------:R-:W-:Y:S02]  /*23e0*/  USHF.L.U32 UR7, UR6, 0x3, URZ ;  /* 0x0000000306077899 */ /* 0x000fe4000800063f */
[----:B------:R-:W-:Y:S02]  /*23f0*/  ULOP3.LUT UR14, UR6, 0x3, URZ, 0xc0, !UPT ;  /* 0x00000003060e7892 */ /* 0x000fe4000f8ec03f */
[----:B------:R-:W-:Y:S02]  /*2400*/  ULOP3.LUT UR7, UR7, 0x7ffffe0, URZ, 0xc0, !UPT ;  /* 0x07ffffe007077892 */ /* 0x000fe4000f8ec03f */
[----:B------:R-:W-:Y:S02]  /*2410*/  UIMAD UR8, UR14, 0x140, URZ ;  /* 0x000001400e0878a4 */ /* 0x000fe4000f8e023f */
[----:B------:R-:W-:Y:S02]  /*2420*/  UIADD3 UR7, UR7, UR16, URZ ;  /* 0x0000001007077290 */ /* 0x000fe4000fffe03f */
[----:B------:R-:W-:-:S02]  /*2430*/  UIADD3 UR11, UR8, 0x140, URZ ;  /* 0x00000140080b7890 */ /* 0x000fc4000fffe03f */
[----:B------:R-:W-:-:S04]  /*2440*/  ULEA UR7, UR7, UR8, 0x5 ;  /* 0x0000000807077291 */ /* 0x000fc8000f8e283f */
[----:B------:R-:W-:-:S06]  /*2450*/  UISETP.GE.AND UP0, UPT, UR7, UR11, UPT ;  /* 0x0000000b0700728c */ /* 0x000fcc000bf06270 */
[----:B------:R-:W-:-:S13]  /*2460*/  PLOP3.LUT P0, PT, PT, PT, UP0, 0x80, 0x0 ;  /* 0x000000000000781c */ /* 0x000fda0003f0f008 */
[----:B------:R-:W-:Y:S05]  /*2470*/  @P0 EXIT ;  /* 0x000000000000094d */ /* 0x000fea0003800000 */
[----:B-1----:R-:W1:Y:S01]  /*2480*/  LDC.64 R16, c[0x0][0x258] ;  /* 0x00009600ff107b82 */ /* 0x002e620000000a00 */
[----:B------:R-:W0:Y:S01]  /*2490*/  S2R R0, SR_TID.X ;  /* 0x0000000000007919 */ /* 0x000e220000002100 */
[----:B------:R-:W-:Y:S01]  /*24a0*/  IMAD.MOV.U32 R15, RZ, RZ, -0x1 ;  /* 0xffffffffff0f7424 */ /* 0x000fe200078e00ff */
[----:B------:R-:W-:Y:S01]  /*24b0*/  HFMA2.MMA R10, -RZ, RZ, 0, 1.1920928955078125e-06 ;  /* 0x00000014ff0a7435 */ /* 0x000fe200000001ff */
[----:B-1----:R-:W-:Y:S02]  /*24c0*/  LOP3.LUT R4, RZ, R16, RZ, 0x33, !PT ;  /* 0x00000010ff047212 */ /* 0x002fe400078e33ff */
[----:B------:R-:W-:Y:S02]  /*24d0*/  LOP3.LUT R5, RZ, R17, RZ, 0x33, !PT ;  /* 0x00000011ff057212 */ /* 0x000fe400078e33ff */
[----:B------:R-:W-:-:S04]  /*24e0*/  ISETP.GT.U32.AND P0, PT, R4, -0x3, PT ;  /* 0xfffffffd0400780c */ /* 0x000fc80003f04070 */
[C---:B------:R-:W-:Y:S02]  /*24f0*/  ISETP.GT.AND.EX P0, PT, R5.reuse, -0x1, PT, P0 ;  /* 0xffffffff0500780c */ /* 0x040fe40003f04300 */
[----:B0-----:R-:W-:Y:S02]  /*2500*/  SHF.R.U32.HI R2, RZ, 0x5, R0 ;  /* 0x00000005ff027819 */ /* 0x001fe40000011600 */
[----:B------:R-:W-:Y:S02]  /*2510*/  SEL R4, R4, 0xfffffffd, P0 ;  /* 0xfffffffd04047807 */ /* 0x000fe40000000000 */
[----:B------:R-:W-:Y:S02]  /*2520*/  SEL R5, R5, 0xffffffff, P0 ;  /* 0xffffffff05057807 */ /* 0x000fe40000000000 */
[C---:B------:R-:W-:Y:S02]  /*2530*/  SHF.L.U32 R3, R4.reuse, 0x5, RZ ;  /* 0x0000000504037819 */ /* 0x040fe400000006ff */
[----:B------:R-:W-:-:S02]  /*2540*/  SHF.L.U64.HI R4, R4, 0x5, R5 ;  /* 0x0000000504047819 */ /* 0x000fc40000010205 */
[----:B------:R-:W-:Y:S02]  /*2550*/  IADD3 R11, P0, P1, -R3, -0x21, -R2 ;  /* 0xffffffdf030b7810 */ /* 0x000fe4000791e902 */
[----:B------:R-:W-:Y:S02]  /*2560*/  SHF.R.U32.HI R5, RZ, 0x4, R0 ;  /* 0x00000004ff057819 */ /* 0x000fe40000011600 */
[----:B------:R-:W-:Y:S02]  /*2570*/  IADD3.X R15, ~R4, -0x1, R15, P0, P1 ;  /* 0xffffffff040f7810 */ /* 0x000fe400007e250f */
[----:B------:R-:W-:Y:S02]  /*2580*/  VIADDMNMX.U32 R10, R5, R10, 0x20, !PT ;  /* 0x00000020050a7446 */ /* 0x000fe4000780000a */
[----:B------:R-:W-:Y:S01]  /*2590*/  LOP3.LUT R13, RZ, R5, RZ, 0x33, !PT ;  /* 0x00000005ff0d7212 */ /* 0x000fe200078e33ff */
[----:B------:R-:W-:-:S04]  /*25a0*/  IMAD.WIDE.U32 R6, R15, -0x33333333, RZ ;  /* 0xcccccccd0f067825 */ /* 0x000fc800078e00ff */
[----:B------:R-:W-:-:S04]  /*25b0*/  IMAD.WIDE.U32 R8, P0, R11, -0x33333334, R6 ;  /* 0xcccccccc0b087825 */ /* 0x000fc80007800006 */
[----:B------:R-:W-:Y:S01]  /*25c0*/  IMAD.WIDE.U32 R6, R11, -0x33333333, RZ ;  /* 0xcccccccd0b067825 */ /* 0x000fe200078e00ff */
[----:B------:R-:W-:-:S03]  /*25d0*/  IADD3 R6, R10, R13, RZ ;  /* 0x0000000d0a067210 */ /* 0x000fc60007ffe0ff */
[----:B------:R-:W-:Y:S01]  /*25e0*/  IMAD.X R11, RZ, RZ, RZ, P0 ;  /* 0x000000ffff0b7224 */ /* 0x000fe200000e06ff */
[----:B------:R-:W-:Y:S01]  /*25f0*/  IADD3 RZ, P1, R7, R8, RZ ;  /* 0x0000000807ff7210 */ /* 0x000fe20007f3e0ff */
[----:B------:R-:W-:Y:S01]  /*2600*/  IMAD.MOV.U32 R10, RZ, RZ, R9 ;  /* 0x000000ffff0a7224 */ /* 0x000fe200078e0009 */
[----:B------:R-:W-:Y:S01]  /*2610*/  ISETP.LT.U32.AND P0, PT, R16, 0x2, PT ;  /* 0x000000021000780c */ /* 0x000fe20003f01070 */
[----:B------:R-:W-:Y:S01]  /*2620*/  IMAD.WIDE.U32 R8, R6, -0x33333333, RZ ;  /* 0xcccccccd06087825 */ /* 0x000fe200078e00ff */
[----:B------:R-:W-:Y:S02]  /*2630*/  MOV R7, UR7 ;  /* 0x0000000700077c02 */ /* 0x000fe40008000f00 */
[----:B------:R-:W-:Y:S01]  /*2640*/  ISETP.LT.AND.EX P0, PT, R17, RZ, PT, P0 ;  /* 0x000000ff1100720c */ /* 0x000fe20003f01300 */
[----:B------:R-:W-:Y:S01]  /*2650*/  IMAD.WIDE.U32.X R10, R15, -0x33333334, R10, P1 ;  /* 0xcccccccc0f0a7825 */ /* 0x000fe200008e040a */
[----:B------:R-:W-:Y:S02]  /*2660*/  LEA.HI R48, R9, 0x1, RZ, 0x1c ;  /* 0x0000000109307811 */ /* 0x000fe400078fe0ff */
[----:B------:R-:W-:-:S02]  /*2670*/  SEL R49, R16, 0x2, P0 ;  /* 0x0000000210317807 */ /* 0x000fc40000000000 */
[----:B------:R-:W-:Y:S02]  /*2680*/  SHF.R.U64 R50, R10, 0x3, R11 ;  /* 0x000000030a327819 */ /* 0x000fe4000000120b */
[----:B------:R-:W-:Y:S02]  /*2690*/  SEL R16, R17, RZ, P0 ;  /* 0x000000ff11107207 */ /* 0x000fe40000000000 */
[C---:B------:R-:W-:Y:S02]  /*26a0*/  IADD3 R8, P0, R2.reuse, 0xa, RZ ;  /* 0x0000000a02087810 */ /* 0x040fe40007f1e0ff */
[C---:B------:R-:W-:Y:S02]  /*26b0*/  IADD3 R10, P2, R2.reuse, 0x1e, RZ ;  /* 0x0000001e020a7810 */ /* 0x040fe40007f5e0ff */
[----:B------:R-:W-:Y:S01]  /*26c0*/  IADD3 R9, P1, R2, 0x14, RZ ;  /* 0x0000001402097810 */ /* 0x000fe20007f3e0ff */
[----:B------:R-:W-:Y:S01]  /*26d0*/  IMAD.X R12, RZ, RZ, RZ, P0 ;  /* 0x000000ffff0c7224 */ /* 0x000fe200000e06ff */
[----:B------:R-:W-:Y:S01]  /*26e0*/  IADD3 R50, R50, 0x1, RZ ;  /* 0x0000000132327810 */ /* 0x000fe20007ffe0ff */
[----:B------:R-:W-:Y:S01]  /*26f0*/  IMAD.X R14, RZ, RZ, RZ, P2 ;  /* 0x000000ffff0e7224 */ /* 0x000fe200010e06ff */
[C---:B------:R-:W-:Y:S01]  /*2700*/  SHF.L.U64.HI R15, R49.reuse, 0x5, R16 ;  /* 0x00000005310f7819 */ /* 0x040fe20000010210 */
[----:B------:R-:W-:Y:S01]  /*2710*/  IMAD.SHL.U32 R49, R49, 0x20, RZ ;  /* 0x0000002031317824 */ /* 0x000fe200078e00ff */
[----:B------:R-:W-:-:S02]  /*2720*/  LOP3.LUT R11, R0, 0xf, RZ, 0xc0, !PT ;  /* 0x0000000f000b7812 */ /* 0x000fc400078ec0ff */
[----:B------:R-:W-:Y:S02]  /*2730*/  IADD3.X R13, RZ, RZ, RZ, P1, !PT ;  /* 0x000000ffff0d7210 */ /* 0x000fe40000ffe4ff */
[----:B------:R-:W-:Y:S02]  /*2740*/  LOP3.LUT R48, R48, 0x3, RZ, 0xc0, !PT ;  /* 0x0000000330307812 */ /* 0x000fe400078ec0ff */
[----:B------:R-:W-:-:S07]  /*2750*/  LOP3.LUT R50, R50, 0x3, RZ, 0xc0, !PT ;  /* 0x0000000332327812 */ /* 0x000fce00078ec0ff */
.L_x_223:
[----:B------:R-:W-:Y:S01]  /*2760*/  ISETP.GT.U32.AND P0, PT, R49, R2, PT ;  /* 0x000000023100720c */ /* 0x000fe20003f04070 */
[----:B------:R-:W-:Y:S01]  /*2770*/  BSSY B0, `(.L_x_207) ;  /* 0x00000ae000007945 */ /* 0x000fe20003800000 */
[----:B0-----:R-:W-:Y:S01]  /*2780*/  MOV R51, RZ ;  /* 0x000000ff00337202 */ /* 0x001fe20000000f00 */
[----:B------:R-:W-:Y:S01]  /*2790*/  IMAD.MOV.U32 R56, RZ, RZ, RZ ;  /* 0x000000ffff387224 */ /* 0x000fe200078e00ff */
[----:B------:R-:W-:-:S13]  /*27a0*/  ISETP.GT.AND.EX P0, PT, R15, RZ, PT, P0 ;  /* 0x000000ff0f00720c */ /* 0x000fda0003f04300 */
[----:B-123--:R-:W-:Y:S05]  /*27b0*/  @!P0 BRA `(.L_x_208) ;  /* 0x0000000800a48947 */ /* 0x00efea0003800000 */
[----:B------:R-:W-:Y:S01]  /*27c0*/  ISETP.NE.U32.AND P1, PT, R50, RZ, PT ;  /* 0x000000ff3200720c */ /* 0x000fe20003f25070 */
[----:B------:R-:W-:Y:S01]  /*27d0*/  BSSY B1, `(.L_x_209) ;  /* 0x0000027000017945 */ /* 0x000fe20003800000 */
[----:B------:R-:W-:Y:S01]  /*27e0*/  IADD3 R16, P2, P3, -R3, -0x21, -R2 ;  /* 0xffffffdf03107810 */ /* 0x000fe20007b5e902 */
[----:B------:R-:W-:Y:S01]  /*27f0*/  HFMA2.MMA R51, -RZ, RZ, 0, 0 ;  /* 0x00000000ff337435 */ /* 0x000fe200000001ff */
[----:B------:R-:W-:Y:S01]  /*2800*/  ISETP.NE.AND.EX P1, PT, RZ, RZ, PT, P1 ;  /* 0x000000ffff00720c */ /* 0x000fe20003f25310 */
[----:B------:R-:W-:Y:S01]  /*2810*/  IMAD.MOV.U32 R56, RZ, RZ, RZ ;  /* 0x000000ffff387224 */ /* 0x000fe200078e00ff */
[----:B------:R-:W-:Y:S01]  /*2820*/  MOV R17, 0xffffffff ;  /* 0xffffffff00117802 */ /* 0x000fe20000000f00 */
[----:B------:R-:W-:Y:S01]  /*2830*/  IMAD.MOV.U32 R52, RZ, RZ, RZ ;  /* 0x000000ffff347224 */ /* 0x000fe200078e00ff */
[----:B------:R-:W-:Y:S02]  /*2840*/  ISETP.GE.U32.AND P0, PT, R16, 0x1e, PT ;  /* 0x0000001e1000780c */ /* 0x000fe40003f06070 */
[----:B------:R-:W-:-:S02]  /*2850*/  LOP3.LUT R16, R0, 0x1f, RZ, 0xc0, !PT ;  /* 0x0000001f00107812 */ /* 0x000fc400078ec0ff */
[----:B------:R-:W-:Y:S02]  /*2860*/  IADD3.X R17, ~R4, -0x1, R17, P2, P3 ;  /* 0xffffffff04117810 */ /* 0x000fe400017e6511 */
[----:B------:R-:W-:Y:S02]  /*2870*/  IADD3 R16, P2, R16, R7, RZ ;  /* 0x0000000710107210 */ /* 0x000fe40007f5e0ff */
[----:B------:R-:W-:Y:S02]  /*2880*/  ISETP.GE.U32.AND.EX P0, PT, R17, RZ, PT, P0 ;  /* 0x000000ff1100720c */ /* 0x000fe40003f06100 */
[----:B------:R-:W-:Y:S02]  /*2890*/  MOV R54, R2 ;  /* 0x0000000200367202 */ /* 0x000fe40000000f00 */
[----:B------:R-:W-:Y:S01]  /*28a0*/  LEA.HI.X.SX32 R17, R7, RZ, 0x1, P2 ;  /* 0x000000ff07117211 */ /* 0x000fe200010f0eff */
[----:B------:R-:W-:Y:S08]  /*28b0*/  @!P1 BRA `(.L_x_210) ;  /* 0x0000000000609947 */ /* 0x000ff00003800000 */
        /* <DEDUP_REMOVED lines=24> */
.L_x_210:
[----:B------:R-:W-:Y:S05]  /*2a40*/  BSYNC B1 ;  /* 0x0000000000017941 */ /* 0x000fea0003800000 */
.L_x_209:
[----:B------:R-:W-:Y:S05]  /*2a50*/  @!P0 BRA `(.L_x_208) ;  /* 0x0000000400fc8947 */ /* 0x000fea0003800000 */
[----:B------:R-:W-:Y:S01]  /*2a60*/  IADD3 R18, P2, -R54, R49, RZ ;  /* 0x0000003136127210 */ /* 0x000fe20007f5e1ff */
[----:B------:R-:W-:Y:S01]  /*2a70*/  IMAD R19, R52, 0xa00, RZ ;  /* 0x00000a0034137824 */ /* 0x000fe200078e02ff */
[C---:B------:R-:W-:Y:S01]  /*2a80*/  SHF.L.U64.HI R17, R16.reuse, 0x1, R17 ;  /* 0x0000000110117819 */ /* 0x040fe20000010211 */
[----:B------:R-:W-:Y:S01]  /*2a90*/  IMAD.SHL.U32 R16, R16, 0x2, RZ ;  /* 0x0000000210107824 */ /* 0x000fe200078e00ff */
[----:B------:R-:W-:Y:S01]  /*2aa0*/  ISETP.GT.U32.AND P1, PT, R18, 0x78, PT ;  /* 0x000000781200780c */ /* 0x000fe20003f24070 */
[----:B------:R-:W-:Y:S01]  /*2ab0*/  IMAD.X R18, R15, 0x1, ~R52, P2 ;  /* 0x000000010f127824 */ /* 0x000fe200010e0e34 */
[----:B------:R-:W-:Y:S01]  /*2ac0*/  ULDC.64 UR4, c[0x0][0x260] ;  /* 0x0000980000047ab9 */ /* 0x000fe20000000a00 */
[----:B------:R-:W-:Y:S01]  /*2ad0*/  IMAD.WIDE.U32 R16, R54, 0xa00, R16 ;  /* 0x00000a0036107825 */ /* 0x000fe200078e0010 */
[----:B------:R-:W-:Y:S02]  /*2ae0*/  BSSY B1, `(.L_x_211) ;  /* 0x0000043000017945 */ /* 0x000fe40003800000 */
[----:B------:R-:W-:-:S02]  /*2af0*/  ISETP.GT.AND.EX P1, PT, R18, RZ, PT, P1 ;  /* 0x000000ff1200720c */ /* 0x000fc40003f24310 */
[----:B------:R-:W-:Y:S02]  /*2b00*/  IADD3 R17, R17, R19, RZ ;  /* 0x0000001311117210 */ /* 0x000fe40007ffe0ff */
[----:B------:R-:W-:-:S04]  /*2b10*/  LEA R58, P0, R16, UR4, 0x2 ;  /* 0x00000004103a7c11 */ /* 0x000fc8000f8010ff */
[----:B------:R-:W-:Y:S02]  /*2b20*/  LEA.HI.X R16, R16, UR5, R17, 0x2, P0 ;  /* 0x0000000510107c11 */ /* 0x000fe400080f1411 */
[----:B------:R-:W-:-:S04]  /*2b30*/  IADD3 R58, P0, R58, 0x3a000, RZ ;  /* 0x0003a0003a3a7810 */ /* 0x000fc80007f1e0ff */
[----:B------:R-:W-:Y:S02]  /*2b40*/  IADD3.X R59, RZ, R16, RZ, P0, !PT ;  /* 0x00000010ff3b7210 */ /* 0x000fe400007fe4ff */
[----:B------:R-:W-:Y:S01]  /*2b50*/  PLOP3.LUT P0, PT, PT, PT, PT, 0x80, 0x0 ;  /* 0x000000000000781c */ /* 0x000fe20003f0f070 */
[----:B------:R-:W-:-:S12]  /*2b60*/  @!P1 BRA `(.L_x_212) ;  /* 0x0000000000e89947 */ /* 0x000fd80003800000 */
[----:B------:R-:W-:Y:S02]  /*2b70*/  IADD3 R55, P1, R49, -0x78, RZ ;  /* 0xffffff8831377810 */ /* 0x000fe40007f3e0ff */
[----:B------:R-:W-:Y:S02]  /*2b80*/  PLOP3.LUT P0, PT, PT, PT, PT, 0x8, 0x0 ;  /* 0x000000000000781c */ /* 0x000fe40003f0e170 */
[----:B------:R-:W-:-:S11]  /*2b90*/  IADD3.X R53, R15, -0x1, RZ, P1, !PT ;  /* 0xffffffff0f357810 */ /* 0x000fd60000ffe4ff */
.L_x_213:
        /* <DEDUP_REMOVED lines=55> */
.L_x_212:
[----:B------:R-:W-:Y:S05]  /*2f10*/  BSYNC B1 ;  /* 0x0000000000017941 */ /* 0x000fea0003800000 */
.L_x_211:
        /* <DEDUP_REMOVED lines=35> */
.L_x_215:
[----:B------:R-:W-:Y:S05]  /*3150*/  BSYNC B1 ;  /* 0x0000000000017941 */ /* 0x000fea0003800000 */
.L_x_214:
        /* <DEDUP_REMOVED lines=15> */
.L_x_208:
[----:B------:R-:W-:Y:S05]  /*3250*/  BSYNC B0 ;  /* 0x0000000000007941 */ /* 0x000fea0003800000 */
.L_x_207:
        /* <DEDUP_REMOVED lines=50> */
.L_x_232:
        /* <DEDUP_REMOVED lines=47> */
.L_x_242:
        /* <DEDUP_REMOVED lines=24> */
[----:B------:R-:W-:Y:S02]  /*39f0*/  MOV R31, 0xffff ;  /* 0x0000ffff001f7802 */ /* 0x000fe40000000f00 */
[----:B------:R-:W-:Y:S01]  /*3a00*/  MOV R34, 0xffff ;  /* 0x0000ffff00227802 */ /* 0x000fe20000000f00 */
        /* <DEDUP_REMOVED lines=15> */
.L_x_252:
[----:B--2---:R-:W-:Y:S01]  /*3b00*/  FADD.FTZ R17, R16, R32 ;  /* 0x0000002010117221 */ /* 0x004fe20000010000 */
[----:B------:R-:W-:-:S04]  /*3b10*/  @!P1 F2FP.BF16.F32.PACK_AB R16, RZ, R26 ;  /* 0x0000001aff10923e */ /* 0x000fc800000010ff */
[----:B------:R-:W-:Y:S02]  /*3b20*/  PRMT R22, R16, 0x7610, R22 ;  /* 0x0000761010167816 */ /* 0x000fe40000000016 */
[----:B------:R-:W-:Y:S02]  /*3b30*/  @!P1 F2FP.BF16.F32.PACK_AB R17, RZ, R17 ;  /* 0x00000011ff11923e */ /* 0x000fe400000010ff */
[----:B------:R-:W-:Y:S01]  /*3b40*/  LEA.HI R16, R0, 0x3c, RZ, 0x1c ;  /* 0x0000003c00107811 */ /* 0x000fe200078fe0ff */
[----:B------:R2:W-:Y:S04]  /*3b50*/  @!P1 STG.E.U16 desc[UR12][R18.64+0x50], R22 ;  /* 0x0000501612009986 */ /* 0x0005e8000c10150c */
[----:B------:R2:W-:Y:S02]  /*3b60*/  @!P1 STG.E.U16 desc[UR12][R20.64+0x50], R17 ;  /* 0x0000501114009986 */ /* 0x0005e4000c10150c */
.L_x_218:
[----:B------:R-:W-:Y:S05]  /*3b70*/  BSYNC B0 ;  /* 0x0000000000007941 */ /* 0x000fea0003800000 */
.L_x_217:
[----:B------:R-:W-:-:S13]  /*3b80*/  ISETP.GE.U32.AND P0, PT, R6, 0x3c, PT ;  /* 0x0000003c0600780c */ /* 0x000fda0003f06070 */
[----:B------:R-:W-:Y:S05]  /*3b90*/  @!P0 BRA `(.L_x_216) ;  /* 0x0000000800988947 */ /* 0x000fea0003800000 */
[----:B------:R-:W-:Y:S01]  /*3ba0*/  ISETP.GT.U32.AND P0, PT, R11, 0x9, PT ;  /* 0x000000090b00780c */ /* 0x000fe20003f04070 */
[----:B012---:R-:W-:Y:S01]  /*3bb0*/  HFMA2.MMA R18, -RZ, RZ, 0, 0 ;  /* 0x00000000ff127435 */ /* 0x007fe200000001ff */
[----:B------:R-:W-:-:S11]  /*3bc0*/  UMOV UR5, 0xffff ;  /* 0x0000ffff00057882 */ /* 0x000fd60000000000 */
[C---:B------:R-:W-:Y:S01]  /*3bd0*/  @!P0 IMAD.SHL.U32 R17, R11.reuse, 0x2, RZ ;  /* 0x000000020b118824 */ /* 0x040fe200078e00ff */
[----:B------:R-:W-:-:S04]  /*3be0*/  @!P0 LEA R20, R11, UR4, 0x7 ;  /* 0x000000040b148c11 */ /* 0x000fc8000f8e38ff */
[----:B------:R-:W-:-:S04]  /*3bf0*/  @!P0 LOP3.LUT R17, R16, R17, RZ, 0x3c, !PT ;  /* 0x0000001110118212 */ /* 0x000fc800078e3cff */
[----:B------:R-:W-:Y:S01]  /*3c00*/  @!P0 LEA R19, R17, R20, 0x2 ;  /* 0x0000001411138211 */ /* 0x000fe200078e10ff */
[----:B------:R-:W-:-:S04]  /*3c10*/  IMAD.MOV.U32 R17, RZ, RZ, RZ ;  /* 0x000000ffff117224 */ /* 0x000fc800078e00ff */
[----:B------:R0:W1:Y:S04]  /*3c20*/  @!P0 LDS R18, [R19] ;  /* 0x0000000013128984 */ /* 0x0000680000000800 */
[----:B------:R0:W2:Y:S01]  /*3c30*/  @!P0 LDS R17, [R19+0x500] ;  /* 0x0005000013118984 */ /* 0x0000a20000000800 */
[----:B------:R-:W-:Y:S05]  /*3c40*/  BRA.DIV UR5, `(.L_x_222) ;  /* 0x0000001605307947 */ /* 0x000fea000b800000 */
[C---:B------:R-:W-:Y:S01]  /*3c50*/  @!P0 IMAD.SHL.U32 R26, R11.reuse, 0x2, RZ ;  /* 0x000000020b1a8824 */ /* 0x040fe200078e00ff */
[----:B------:R-:W-:Y:S01]  /*3c60*/  @!P0 SHF.L.U32 R22, R11, 0x1, RZ ;  /* 0x000000010b168819 */ /* 0x000fe200000006ff */
[----:B------:R-:W-:Y:S01]  /*3c70*/  IMAD.MOV.U32 R37, RZ, RZ, 0xffff ;  /* 0x0000ffffff257424 */ /* 0x000fe200078e00ff */
[C---:B------:R-:W-:Y:S01]  /*3c80*/  @!P0 IADD3 R21, R16.reuse, 0x14, RZ ;  /* 0x0000001410158810 */ /* 0x040fe20007ffe0ff */
[----:B------:R-:W-:Y:S01]  /*3c90*/  IMAD.MOV.U32 R28, RZ, RZ, 0xffff ;  /* 0x0000ffffff1c7424 */ /* 0x000fe200078e00ff */
[C---:B------:R-:W-:Y:S01]  /*3ca0*/  @!P0 IADD3 R23, R16.reuse, 0x28, RZ ;  /* 0x0000002810178810 */ /* 0x040fe20007ffe0ff */
[----:B------:R-:W-:Y:S01]  /*3cb0*/  IMAD.MOV.U32 R30, RZ, RZ, 0xffff ;  /* 0x0000ffffff1e7424 */ /* 0x000fe200078e00ff */
[----:B------:R-:W-:Y:S01]  /*3cc0*/  @!P0 LOP3.LUT R21, R21, R22, RZ, 0x3c, !PT ;  /* 0x0000001615158212 */ /* 0x000fe200078e3cff */
[----:B------:R-:W-:Y:S01]  /*3cd0*/  IMAD.MOV.U32 R42, RZ, RZ, 0xffff ;  /* 0x0000ffffff2a7424 */ /* 0x000fe200078e00ff */
[----:B------:R-:W-:Y:S01]  /*3ce0*/  @!P0 LEA R24, R11, UR4, 0x7 ;  /* 0x000000040b188c11 */ /* 0x000fe2000f8e38ff */
[----:B------:R-:W-:Y:S01]  /*3cf0*/  IMAD.IADD R43, R16, 0x1, R7 ;  /* 0x00000001102b7824 */ /* 0x000fe200078e0207 */
[----:B------:R-:W-:-:S02]  /*3d00*/  @!P0 LOP3.LUT R23, R23, R26, RZ, 0x3c, !PT ;  /* 0x0000001a17178212 */ /* 0x000fc400078e3cff */
[----:B------:R-:W-:Y:S02]  /*3d10*/  @!P0 LEA R32, R11, UR4, 0x7 ;  /* 0x000000040b208c11 */ /* 0x000fe4000f8e38ff */
[----:B------:R-:W-:Y:S02]  /*3d20*/  @!P0 LEA R21, R21, R24, 0x2 ;  /* 0x0000001815158211 */ /* 0x000fe400078e10ff */
[----:B------:R-:W-:Y:S01]  /*3d30*/  @!P0 IADD3 R25, R16, 0x3c, RZ ;  /* 0x0000003c10198810 */ /* 0x000fe20007ffe0ff */
[--C-:B------:R-:W-:Y:S01]  /*3d40*/  @!P0 IMAD R24, R23, 0x4, R32.reuse ;  /* 0x0000000417188824 */ /* 0x100fe200078e0220 */
[----:B------:R-:W-:Y:S01]  /*3d50*/  MOV R29, 0xffff ;  /* 0x0000ffff001d7802 */ /* 0x000fe20000000f00 */
[----:B------:R-:W3:Y:S01]  /*3d60*/  @!P0 LDS R22, [R21] ;  /* 0x0000000015168984 */ /* 0x000ee20000000800 */
[----:B------:R-:W-:Y:S01]  /*3d70*/  @!P0 LOP3.LUT R25, R25, R26, RZ, 0x3c, !PT ;  /* 0x0000001a19198212 */ /* 0x000fe200078e3cff */
[----:B------:R-:W-:Y:S01]  /*3d80*/  IMAD.MOV.U32 R26, RZ, RZ, RZ ;  /* 0x000000ffff1a7224 */ /* 0x000fe200078e00ff */
[----:B------:R-:W-:Y:S01]  /*3d90*/  MOV R34, RZ ;  /* 0x000000ff00227202 */ /* 0x000fe20000000f00 */
[----:B------:R-:W-:Y:S01]  /*3da0*/  @!P0 LDS R39, [R24+0x500] ;  /* 0x0005000018278984 */ /* 0x000fe20000000800 */
[----:B------:R-:W-:Y:S01]  /*3db0*/  MOV R40, 0xffff ;  /* 0x0000ffff00287802 */ /* 0x000fe20000000f00 */
[----:B------:R-:W-:Y:S01]  /*3dc0*/  @!P0 IMAD R41, R25, 0x4, R32 ;  /* 0x0000000419298824 */ /* 0x000fe200078e0220 */
[----:B------:R-:W-:Y:S01]  /*3dd0*/  MOV R25, RZ ;  /* 0x000000ff00197202 */ /* 0x000fe20000000f00 */
[----:B------:R-:W-:Y:S01]  /*3de0*/  @!P0 LDS R27, [R24] ;  /* 0x00000000181b8984 */ /* 0x000fe20000000800 */
[----:B------:R-:W-:-:S02]  /*3df0*/  MOV R32, 0xffff ;  /* 0x0000ffff00207802 */ /* 0x000fc40000000f00 */
[----:B------:R-:W-:Y:S01]  /*3e00*/  MOV R36, RZ ;  /* 0x000000ff00247202 */ /* 0x000fe20000000f00 */
[----:B------:R4:W-:Y:S01]  /*3e10*/  @!P0 LDS R23, [R21+0x500] ;  /* 0x0005000015178984 */ /* 0x0009e20000000800 */
[----:B------:R-:W-:Y:S02]  /*3e20*/  MOV R31, 0xffff ;  /* 0x0000ffff001f7802 */ /* 0x000fe40000000f00 */
[----:B------:R-:W-:Y:S01]  /*3e30*/  MOV R45, 0xffff ;  /* 0x0000ffff002d7802 */ /* 0x000fe20000000f00 */
[----:B01----:R-:W0:Y:S04]  /*3e40*/  SHFL.BFLY PT, R19, R18, 0x8, 0x101f ;  /* 0x0d101f0012137f89 */ /* 0x003e2800000e0000 */
[----:B--2---:R-:W1:Y:S01]  /*3e50*/  SHFL.BFLY PT, R32, R17, 0x8, 0x101f ;  /* 0x0d101f0011207f89 */ /* 0x004e6200000e0000 */
[----:B----4-:R-:W-:-:S03]  /*3e60*/  IMAD.MOV.U32 R21, RZ, RZ, RZ ;  /* 0x000000ffff157224 */ /* 0x010fc600078e00ff */
[----:B------:R-:W2:Y:S01]  /*3e70*/  @!P0 LDS R24, [R41] ;  /* 0x0000000029188984 */ /* 0x000ea20000000800 */
[----:B---3--:R-:W-:Y:S01]  /*3e80*/  @!P0 MOV R34, R22 ;  /* 0x0000001600228202 */ /* 0x008fe20000000f00 */
[----:B0-----:R-:W-:Y:S02]  /*3e90*/  FADD.FTZ R19, R19, R18 ;  /* 0x0000001213137221 */ /* 0x001fe40000010000 */
[----:B------:R0:W-:Y:S01]  /*3ea0*/  @!P0 LDS R22, [R41+0x500] ;  /* 0x0005000029168984 */ /* 0x0001e20000000800 */
[----:B------:R-:W-:Y:S01]  /*3eb0*/  @!P0 MOV R25, R39 ;  /* 0x0000002700198202 */ /* 0x000fe20000000f00 */
[----:B-1----:R-:W-:Y:S02]  /*3ec0*/  FADD.FTZ R18, R32, R17 ;  /* 0x0000001120127221 */ /* 0x002fe40000010000 */
[----:B------:R-:W1:Y:S01]  /*3ed0*/  SHFL.BFLY PT, R33, R34, 0x8, 0x101f ;  /* 0x0d101f0022217f89 */ /* 0x000e6200000e0000 */
[----:B------:R-:W-:-:S03]  /*3ee0*/  @!P0 MOV R26, R27 ;  /* 0x0000001b001a8202 */ /* 0x000fc60000000f00 */
[----:B------:R-:W3:Y:S01]  /*3ef0*/  SHFL.BFLY PT, R40, R25, 0x8, 0x101f ;  /* 0x0d101f0019287f89 */ /* 0x000ee200000e0000 */
[----:B0-----:R-:W-:Y:S01]  /*3f00*/  MOV R41, 0xffff ;  /* 0x0000ffff00297802 */ /* 0x001fe20000000f00 */
[----:B------:R-:W-:Y:S01]  /*3f10*/  @!P0 IMAD.MOV.U32 R36, RZ, RZ, R23 ;  /* 0x000000ffff248224 */ /* 0x000fe200078e0017 */
[----:B------:R-:W-:Y:S01]  /*3f20*/  MOV R23, RZ ;  /* 0x000000ff00177202 */ /* 0x000fe20000000f00 */
[----:B------:R-:W0:Y:S04]  /*3f30*/  SHFL.BFLY PT, R27, R26, 0x8, 0x101f ;  /* 0x0d101f001a1b7f89 */ /* 0x000e2800000e0000 */
[----:B------:R-:W4:Y:S04]  /*3f40*/  SHFL.BFLY PT, R35, R36, 0x8, 0x101f ;  /* 0x0d101f0024237f89 */ /* 0x000f2800000e0000 */
[----:B------:R-:W5:Y:S01]  /*3f50*/  SHFL.BFLY PT, R20, R19, 0x4, 0x101f ;  /* 0x0c901f0013147f89 */ /* 0x000f6200000e0000 */
[----:B--2---:R-:W-:-:S02]  /*3f60*/  @!P0 MOV R23, R24 ;  /* 0x0000001800178202 */ /* 0x004fc40000000f00 */
[----:B------:R-:W-:-:S03]  /*3f70*/  MOV R24, 0xffff ;  /* 0x0000ffff00187802 */ /* 0x000fc60000000f00 */
[----:B------:R-:W2:Y:S01]  /*3f80*/  SHFL.BFLY PT, R44, R23, 0x8, 0x101f ;  /* 0x0d101f00172c7f89 */ /* 0x000ea200000e0000 */
[----:B-1----:R-:W-:Y:S01]  /*3f90*/  FADD.FTZ R33, R33, R34 ;  /* 0x0000002221217221 */ /* 0x002fe20000010000 */
[----:B---3--:R-:W-:Y:S01]  /*3fa0*/  FADD.FTZ R34, R40, R25 ;  /* 0x0000001928227221 */ /* 0x008fe20000010000 */
[----:B------:R-:W-:Y:S02]  /*3fb0*/  IMAD.MOV.U32 R25, RZ, RZ, 0xffff ;  /* 0x0000ffffff197424 */ /* 0x000fe400078e00ff */
[----:B0-----:R-:W-:Y:S01]  /*3fc0*/  FADD.FTZ R27, R27, R26 ;  /* 0x0000001a1b1b7221 */ /* 0x001fe20000010000 */
[----:B------:R-:W-:Y:S01]  /*3fd0*/  MOV R26, 0xffff ;  /* 0x0000ffff001a7802 */ /* 0x000fe20000000f00 */
[----:B------:R-:W0:Y:S01]  /*3fe0*/  SHFL.BFLY PT, R32, R18, 0x4, 0x101f ;  /* 0x0c901f0012207f89 */ /* 0x000e2200000e0000 */
[----:B------:R-:W-:Y:S01]  /*3ff0*/  @!P0 MOV R21, R22 ;  /* 0x0000001600158202 */ /* 0x000fe20000000f00 */
[----:B----4-:R-:W-:Y:S01]  /*4000*/  FADD.FTZ R35, R35, R36 ;  /* 0x0000002423237221 */ /* 0x010fe20000010000 */
[----:B------:R-:W-:Y:S01]  /*4010*/  MOV R22, 0xffff ;  /* 0x0000ffff00167802 */ /* 0x000fe20000000f00 */
[----:B------:R-:W1:Y:S01]  /*4020*/  SHFL.BFLY PT, R40, R27, 0x4, 0x101f ;  /* 0x0c901f001b287f89 */ /* 0x000e6200000e0000 */
[----:B-----5:R-:W-:Y:S01]  /*4030*/  FADD.FTZ R20, R19, R20 ;  /* 0x0000001413147221 */ /* 0x020fe20000010000 */
[----:B------:R-:W-:Y:S01]  /*4040*/  ISETP.NE.AND P0, PT, R11, RZ, PT ;  /* 0x000000ff0b00720c */ /* 0x000fe20003f05270 */
[----:B------:R-:W-:Y:S01]  /*4050*/  IMAD.MOV.U32 R36, RZ, RZ, 0xffff ;  /* 0x0000ffffff247424 */ /* 0x000fe200078e00ff */
[----:B------:R-:W-:Y:S04]  /*4060*/  SHFL.BFLY PT, R24, R21, 0x8, 0x101f ;  /* 0x0d101f0015187f89 */ /* 0x000fe800000e0000 */
[----:B------:R-:W3:Y:S01]  /*4070*/  SHFL.BFLY PT, R22, R33, 0x4, 0x101f ;  /* 0x0c901f0021167f89 */ /* 0x000ee200000e0000 */
[----:B--2---:R-:W-:Y:S01]  /*4080*/  FADD.FTZ R44, R44, R23 ;  /* 0x000000172c2c7221 */ /* 0x004fe20000010000 */
[----:B------:R-:W-:-:S02]  /*4090*/  IMAD.MOV.U32 R23, RZ, RZ, 0xffff ;  /* 0x0000ffffff177424 */ /* 0x000fc400078e00ff */
[----:B------:R-:W2:Y:S04]  /*40a0*/  SHFL.BFLY PT, R38, R35, 0x4, 0x101f ;  /* 0x0c901f0023267f89 */ /* 0x000ea800000e0000 */
[----:B------:R-:W4:Y:S01]  /*40b0*/  SHFL.BFLY PT, R39, R34, 0x4, 0x101f ;  /* 0x0c901f0022277f89 */ /* 0x000f2200000e0000 */
[----:B0-----:R-:W-:Y:S01]  /*40c0*/  FADD.FTZ R17, R18, R32 ;  /* 0x0000002012117221 */ /* 0x001fe20000010000 */
[----:B------:R-:W-:Y:S02]  /*40d0*/  MOV R32, 0xffff ;  /* 0x0000ffff00207802 */ /* 0x000fe40000000f00 */
[----:B------:R-:W0:Y:S01]  /*40e0*/  SHFL.BFLY PT, R19, R20, 0x2, 0x101f ;  /* 0x0c501f0014137f89 */ /* 0x000e2200000e0000 */
[----:B-1----:R-:W-:-:S03]  /*40f0*/  FADD.FTZ R40, R27, R40 ;  /* 0x000000281b287221 */ /* 0x002fc60000010000 */
[----:B------:R-:W1:Y:S04]  /*4100*/  SHFL.BFLY PT, R23, R44, 0x4, 0x101f ;  /* 0x0c901f002c177f89 */ /* 0x000e6800000e0000 */
[----:B------:R-:W5:Y:S01]  /*4110*/  SHFL.BFLY PT, R32, R17, 0x2, 0x101f ;  /* 0x0c501f0011207f89 */ /* 0x000f6200000e0000 */
[----:B---3--:R-:W-:Y:S01]  /*4120*/  FADD.FTZ R37, R33, R22 ;  /* 0x0000001621257221 */ /* 0x008fe20000010000 */
[----:B------:R-:W-:Y:S01]  /*4130*/  FADD.FTZ R33, R24, R21 ;  /* 0x0000001518217221 */ /* 0x000fe20000010000 */
[----:B------:R-:W-:Y:S01]  /*4140*/  MOV R22, 0xffff ;  /* 0x0000ffff00167802 */ /* 0x000fe20000000f00 */
[----:B------:R-:W3:Y:S01]  /*4150*/  SHFL.BFLY PT, R25, R40, 0x2, 0x101f ;  /* 0x0c501f0028197f89 */ /* 0x000ee200000e0000 */
[----:B------:R-:W-:Y:S01]  /*4160*/  MOV R21, 0xffff ;  /* 0x0000ffff00157802 */ /* 0x000fe20000000f00 */
[----:B--2---:R-:W-:Y:S01]  /*4170*/  FADD.FTZ R38, R35, R38 ;  /* 0x0000002623267221 */ /* 0x004fe20000010000 */
[----:B------:R-:W-:Y:S01]  /*4180*/  MOV R35, 0xffff ;  /* 0x0000ffff00237802 */ /* 0x000fe20000000f00 */
[----:B----4-:R-:W-:Y:S01]  /*4190*/  FADD.FTZ R39, R34, R39 ;  /* 0x0000002722277221 */ /* 0x010fe20000010000 */
[----:B------:R-:W-:Y:S01]  /*41a0*/  MOV R34, 0xffff ;  /* 0x0000ffff00227802 */ /* 0x000fe20000000f00 */
[----:B------:R-:W2:Y:S01]  /*41b0*/  SHFL.BFLY PT, R22, R37, 0x2, 0x101f ;  /* 0x0c501f0025167f89 */ /* 0x000ea200000e0000 */
[----:B0-----:R-:W-:Y:S01]  /*41c0*/  FADD.FTZ R19, R20, R19 ;  /* 0x0000001314137221 */ /* 0x001fe20000010000 */
[----:B------:R-:W-:-:S02]  /*41d0*/  IMAD.MOV.U32 R20, RZ, RZ, 0xffff ;  /* 0x0000ffffff147424 */ /* 0x000fc400078e00ff */
[----:B------:R-:W0:Y:S01]  /*41e0*/  SHFL.BFLY PT, R21, R38, 0x2, 0x101f ;  /* 0x0c501f0026157f89 */ /* 0x000e2200000e0000 */
[----:B-1----:R-:W-:-:S03]  /*41f0*/  FADD.FTZ R44, R44, R23 ;  /* 0x000000172c2c7221 */ /* 0x002fc60000010000 */
[----:B------:R-:W1:Y:S01]  /*4200*/  SHFL.BFLY PT, R26, R39, 0x2, 0x101f ;  /* 0x0c501f00271a7f89 */ /* 0x000e6200000e0000 */
[----:B-----5:R-:W-:Y:S01]  /*4210*/  FADD.FTZ R18, R17, R32 ;  /* 0x0000002011127221 */ /* 0x020fe20000010000 */
[----:B------:R-:W-:Y:S02]  /*4220*/  MOV R17, 0xffff ;  /* 0x0000ffff00117802 */ /* 0x000fe40000000f00 */
[----:B------:R-:W4:Y:S04]  /*4230*/  SHFL.BFLY PT, R20, R19, 0x1, 0x101f ;  /* 0x0c301f0013147f89 */ /* 0x000f2800000e0000 */
[----:B------:R-:W5:Y:S01]  /*4240*/  SHFL.BFLY PT, R34, R33, 0x4, 0x101f ;  /* 0x0c901f0021227f89 */ /* 0x000f6200000e0000 */
[----:B---3--:R-:W-:Y:S02]  /*4250*/  FADD.FTZ R40, R40, R25 ;  /* 0x0000001928287221 */ /* 0x008fe40000010000 */
[----:B------:R-:W3:Y:S01]  /*4260*/  @!P0 LDC.64 R24, c[0x0][0x220] ;  /* 0x00008800ff188b82 */ /* 0x000ee20000000a00 */
[----:B------:R-:W5:Y:S01]  /*4270*/  SHFL.BFLY PT, R17, R18, 0x1, 0x101f ;  /* 0x0c301f0012117f89 */ /* 0x000f6200000e0000 */
[----:B--2---:R-:W-:-:S03]  /*4280*/  FADD.FTZ R37, R37, R22 ;  /* 0x0000001625257221 */ /* 0x004fc60000010000 */
[----:B------:R-:W2:Y:S03]  /*4290*/  SHFL.BFLY PT, R41, R40, 0x1, 0x101f ;  /* 0x0c301f0028297f89 */ /* 0x000ea600000e0000 */
[----:B------:R-:W2:Y:S01]  /*42a0*/  @!P0 LDC.64 R22, c[0x0][0x218] ;  /* 0x00008600ff168b82 */ /* 0x000ea20000000a00 */
[----:B0-----:R-:W-:Y:S01]  /*42b0*/  FADD.FTZ R38, R38, R21 ;  /* 0x0000001526267221 */ /* 0x001fe20000010000 */
[----:B------:R-:W0:Y:S01]  /*42c0*/  SHFL.BFLY PT, R36, R37, 0x1, 0x101f ;  /* 0x0c301f0025247f89 */ /* 0x000e2200000e0000 */
[----:B-1----:R-:W-:-:S03]  /*42d0*/  FADD.FTZ R39, R39, R26 ;  /* 0x0000001a27277221 */ /* 0x002fc60000010000 */
[----:B------:R-:W1:Y:S02]  /*42e0*/  SHFL.BFLY PT, R35, R38, 0x1, 0x101f ;  /* 0x0c301f0026237f89 */ /* 0x000e6400000e0000 */
[----:B------:R-:W1:Y:S01]  /*42f0*/  @!P0 LDC.64 R26, c[0x0][0x218] ;  /* 0x00008600ff1a8b82 */ /* 0x000e620000000a00 */
[----:B----4-:R-:W-:Y:S01]  /*4300*/  FADD.FTZ R19, R19, R20 ;  /* 0x0000001413137221 */ /* 0x010fe20000010000 */
[----:B------:R-:W4:Y:S01]  /*4310*/  SHFL.BFLY PT, R42, R39, 0x1, 0x101f ;  /* 0x0c301f00272a7f89 */ /* 0x000f2200000e0000 */
[----:B-----5:R-:W-:Y:S01]  /*4320*/  FADD.FTZ R33, R33, R34 ;  /* 0x0000002221217221 */ /* 0x020fe20000010000 */
[----:B------:R-:W-:Y:S02]  /*4330*/  MOV R34, 0xffff ;  /* 0x0000ffff00227802 */ /* 0x000fe40000000f00 */
[----:B------:R-:W5:Y:S01]  /*4340*/  SHFL.BFLY PT, R45, R44, 0x2, 0x101f ;  /* 0x0c501f002c2d7f89 */ /* 0x000f6200000e0000 */
[----:B------:R-:W-:Y:S01]  /*4350*/  @!P0 F2FP.BF16.F32.PACK_AB R32, RZ, R19 ;  /* 0x00000013ff20823e */ /* 0x000fe200000010ff */
[----:B------:R-:W-:Y:S01]  /*4360*/  FADD.FTZ R46, R18, R17 ;  /* 0x00000011122e7221 */ /* 0x000fe20000010000 */
[----:B------:R-:W5:Y:S01]  /*4370*/  @!P0 LDC.64 R20, c[0x0][0x220] ;  /* 0x00008800ff148b82 */ /* 0x000f620000000a00 */
[C---:B---3--:R-:W-:Y:S01]  /*4380*/  @!P0 IMAD.WIDE R24, R43.reuse, 0x2, R24 ;  /* 0x000000022b188825 */ /* 0x048fe200078e0218 */
[----:B------:R-:W3:Y:S03]  /*4390*/  SHFL.BFLY PT, R34, R33, 0x2, 0x101f ;  /* 0x0c501f0021227f89 */ /* 0x000ee600000e0000 */
[----:B--2---:R-:W-:Y:S01]  /*43a0*/  FADD.FTZ R40, R40, R41 ;  /* 0x0000002928287221 */ /* 0x004fe20000010000 */
[----:B------:R-:W-:Y:S01]  /*43b0*/  @!P0 F2FP.BF16.F32.PACK_AB R46, RZ, R46 ;  /* 0x0000002eff2e823e */ /* 0x000fe200000010ff */
[----:B------:R-:W-:Y:S01]  /*43c0*/  @!P0 IMAD.WIDE R22, R43, 0x2, R22 ;  /* 0x000000022b168825 */ /* 0x000fe200078e0216 */
[----:B------:R-:W2:Y:S03]  /*43d0*/  @!P0 LDC.64 R18, c[0x0][0x218] ;  /* 0x00008600ff128b82 */ /* 0x000ea60000000a00 */
[----:B0-----:R-:W-:Y:S01]  /*43e0*/  FADD.FTZ R36, R37, R36 ;  /* 0x0000002425247221 */ /* 0x001fe20000010000 */
[----:B------:R-:W-:Y:S01]  /*43f0*/  MOV R37, 0xffff ;  /* 0x0000ffff00257802 */ /* 0x000fe20000000f00 */
[----:B-1----:R-:W-:Y:S01]  /*4400*/  FADD.FTZ R35, R38, R35 ;  /* 0x0000002326237221 */ /* 0x002fe20000010000 */
[----:B------:R-:W-:Y:S01]  /*4410*/  @!P0 F2FP.BF16.F32.PACK_AB R28, RZ, R40 ;  /* 0x00000028ff1c823e */ /* 0x000fe200000010ff */
[----:B------:R-:W-:Y:S01]  /*4420*/  @!P0 IMAD.WIDE R26, R43, 0x2, R26 ;  /* 0x000000022b1a8825 */ /* 0x000fe200078e021a */
[----:B------:R-:W0:Y:S03]  /*4430*/  @!P0 LDC.64 R16, c[0x0][0x220] ;  /* 0x00008800ff108b82 */ /* 0x000e260000000a00 */
[----:B----4-:R-:W-:Y:S01]  /*4440*/  FADD.FTZ R39, R39, R42 ;  /* 0x0000002a27277221 */ /* 0x010fe20000010000 */
[----:B------:R1:W-:Y:S01]  /*4450*/  @!P0 STG.E.U16 desc[UR12][R26.64], R32 ;  /* 0x000000201a008986 */ /* 0x0003e2000c10150c */
[----:B-----5:R-:W-:-:S03]  /*4460*/  FADD.FTZ R44, R44, R45 ;  /* 0x0000002d2c2c7221 */ /* 0x020fc60000010000 */
[----:B------:R4:W-:Y:S01]  /*4470*/  @!P0 STG.E.U16 desc[UR12][R24.64], R46 ;  /* 0x0000002e18008986 */ /* 0x0009e2000c10150c */
[----:B------:R-:W-:-:S04]  /*4480*/  @!P0 IMAD.WIDE R20, R43, 0x2, R20 ;  /* 0x000000022b148825 */ /* 0x000fc800078e0214 */
[----:B---3--:R-:W-:Y:S01]  /*4490*/  FADD.FTZ R33, R33, R34 ;  /* 0x0000002221217221 */ /* 0x008fe20000010000 */
[----:B------:R-:W3:Y:S01]  /*44a0*/  SHFL.BFLY PT, R37, R44, 0x1, 0x101f ;  /* 0x0c301f002c257f89 */ /* 0x000ee200000e0000 */
[----:B-1----:R-:W-:Y:S01]  /*44b0*/  @!P0 F2FP.BF16.F32.PACK_AB R27, RZ, R35 ;  /* 0x00000023ff1b823e */ /* 0x002fe200000010ff */
[C---:B--2---:R-:W-:Y:S01]  /*44c0*/  @!P0 IMAD.WIDE R18, R43.reuse, 0x2, R18 ;  /* 0x000000022b128825 */ /* 0x044fe200078e0212 */
[----:B------:R-:W-:Y:S02]  /*44d0*/  MOV R32, 0xffff ;  /* 0x0000ffff00207802 */ /* 0x000fe40000000f00 */
[----:B----4-:R-:W-:Y:S02]  /*44e0*/  @!P0 F2FP.BF16.F32.PACK_AB R25, RZ, R36 ;  /* 0x00000024ff19823e */ /* 0x010fe400000010ff */
[----:B------:R-:W-:Y:S02]  /*44f0*/  @!P0 F2FP.BF16.F32.PACK_AB R35, RZ, R39 ;  /* 0x00000027ff23823e */ /* 0x000fe400000010ff */
[----:B------:R1:W2:Y:S01]  /*4500*/  SHFL.BFLY PT, R32, R33, 0x1, 0x101f ;  /* 0x0c301f0021207f89 */ /* 0x0002a200000e0000 */
[----:B0-----:R-:W-:-:S03]  /*4510*/  @!P0 IMAD.WIDE R16, R43, 0x2, R16 ;  /* 0x000000022b108825 */ /* 0x001fc600078e0210 */
[----:B------:R1:W-:Y:S04]  /*4520*/  @!P0 STG.E.U16 desc[UR12][R22.64+0x28], R25 ;  /* 0x0000281916008986 */ /* 0x0003e8000c10150c */
[----:B------:R1:W-:Y:S04]  /*4530*/  @!P0 STG.E.U16 desc[UR12][R20.64+0x28], R27 ;  /* 0x0000281b14008986 */ /* 0x0003e8000c10150c */
[----:B------:R1:W-:Y:S01]  /*4540*/  @!P0 STG.E.U16 desc[UR12][R18.64+0x50], R28 ;  /* 0x0000501c12008986 */ /* 0x0003e2000c10150c */
[----:B---3--:R-:W-:-:S03]  /*4550*/  FADD.FTZ R37, R44, R37 ;  /* 0x000000252c257221 */ /* 0x008fc60000010000 */
[----:B------:R1:W-:Y:S04]  /*4560*/  @!P0 STG.E.U16 desc[UR12][R16.64+0x50], R35 ;  /* 0x0000502310008986 */ /* 0x0003e8000c10150c */
.L_x_286:
[----:B-1----:R-:W0:Y:S01]  /*4570*/  @!P0 LDC.64 R16, c[0x0][0x218] ;  /* 0x00008600ff108b82 */ /* 0x002e220000000a00 */
[----:B--2---:R-:W-:Y:S01]  /*4580*/  FADD.FTZ R21, R33, R32 ;  /* 0x0000002021157221 */ /* 0x004fe20000010000 */
[----:B------:R-:W-:-:S04]  /*4590*/  @!P0 F2FP.BF16.F32.PACK_AB R20, RZ, R37 ;  /* 0x00000025ff14823e */ /* 0x000fc800000010ff */
[----:B------:R-:W-:Y:S02]  /*45a0*/  @!P0 F2FP.BF16.F32.PACK_AB R21, RZ, R21 ;  /* 0x00000015ff15823e */ /* 0x000fe400000010ff */
[----:B------:R-:W1:Y:S01]  /*45b0*/  @!P0 LDC.64 R18, c[0x0][0x220] ;  /* 0x00008800ff128b82 */ /* 0x000e620000000a00 */
[----:B0-----:R-:W-:-:S05]  /*45c0*/  @!P0 IMAD.WIDE R16, R43, 0x2, R16 ;  /* 0x000000022b108825 */ /* 0x001fca00078e0210 */
[----:B------:R3:W-:Y:S01]  /*45d0*/  @!P0 STG.E.U16 desc[UR12][R16.64+0x78], R20 ;  /* 0x0000781410008986 */ /* 0x0007e2000c10150c */
[----:B-1----:R-:W-:-:S05]  /*45e0*/  @!P0 IMAD.WIDE R18, R43, 0x2, R18 ;  /* 0x000000022b128825 */ /* 0x002fca00078e0212 */
[----:B------:R3:W-:Y:S02]  /*45f0*/  @!P0 STG.E.U16 desc[UR12][R18.64+0x78], R21 ;  /* 0x0000781512008986 */ /* 0x0007e4000c10150c */
.L_x_216:
[----:B------:R-:W-:Y:S05]  /*4600*/  WARPSYNC.ALL ;  /* 0x0000000000007948 */ /* 0x000fea0003800000 */
[----:B------:R-:W-:Y:S01]  /*4610*/  UMOV UR4, 0x140 ;  /* 0x0000014000047882 */ /* 0x000fe20000000000 */
[----:B------:R-:W-:Y:S01]  /*4620*/  VIADD R7, R7, 0x800 ;  /* 0x0000080007077836 */ /* 0x000fe20000000000 */
[----:B------:R-:W-:Y:S01]  /*4630*/  UIMAD UR4, UR14, UR4, 0x140 ;  /* 0x000001400e0474a4 */ /* 0x000fe2000f8e0204 */
[----:B------:R-:W-:Y:S05]  /*4640*/  BAR.SYNC.DEFER_BLOCKING 0x0 ;  /* 0x0000000000007b1d */ /* 0x000fea0000010000 */
[----:B------:R-:W-:-:S13]  /*4650*/  ISETP.GE.AND P0, PT, R7, UR4, PT ;  /* 0x0000000407007c0c */ /* 0x000fda000bf06270 */
[----:B------:R-:W-:Y:S05]  /*4660*/  @!P0 BRA `(.L_x_223) ;  /* 0xffffffe0003c8947 */ /* 0x000fea000383ffff */
[----:B------:R-:W-:Y:S05]  /*4670*/  EXIT ;  /* 0x000000000000794d */ /* 0x000fea0003800000 */
.L_x_219:
[----:B------:R-:W-:Y:S01]  /*4680*/  HFMA2.MMA R30, -RZ, RZ, 0, 4.76837158203125e-07 ;  /* 0x00000008ff1e7435 */ /* 0x000fe200000001ff */
[----:B-1----:R-:W-:Y:S01]  /*4690*/  MOV R31, R16 ;  /* 0x00000010001f7202 */ /* 0x002fe20000000f00 */
[----:B------:R-:W-:Y:S01]  /*46a0*/  IMAD.MOV.U32 R29, RZ, RZ, 0x101f ;  /* 0x0000101fff1d7424 */ /* 0x000fe200078e00ff */
[----:B------:R-:W-:-:S08]  /*46b0*/  MOV R28, 0xffff ;  /* 0x0000ffff001c7802 */ /* 0x000fd00000000f00 */
[----:B0-2---:R-:W-:Y:S05]  /*46c0*/  WARPSYNC.COLLECTIVE R28, `(.L_x_224) ;  /* 0x000000001c087348 */ /* 0x005fea0003c00000 */
[----:B------:R1:W3:Y:S02]  /*46d0*/  SHFL.BFLY P2, R32, R31, R30, R29 ;  /* 0x0c00001e1f207389 */ /* 0x0002e4000004001d */
[----:B0123--:R-:W-:Y:S01]  /*46e0*/  ENDCOLLECTIVE ;  /* 0x000000000000791b */ /* 0x00ffe20003800000 */
.L_x_224:
[----:B------:R-:W-:Y:S01]  /*46f0*/  IMAD.MOV.U32 R31, RZ, RZ, R17 ;  /* 0x000000ffff1f7224 */ /* 0x000fe200078e0011 */
[----:B------:R-:W-:-:S07]  /*4700*/  MOV R19, R32 ;  /* 0x0000002000137202 */ /* 0x000fce0000000f00 */
[----:B------:R-:W-:Y:S05]  /*4710*/  WARPSYNC.COLLECTIVE R28, `(.L_x_225) ;  /* 0x000000001c087348 */ /* 0x000fea0003c00000 */
[----:B------:R0:W1:Y:S02]  /*4720*/  SHFL.BFLY P2, R32, R31, R30, R29 ;  /* 0x0c00001e1f207389 */ /* 0x000064000004001d */
[----:B01----:R-:W-:Y:S01]  /*4730*/  ENDCOLLECTIVE ;  /* 0x000000000000791b */ /* 0x003fe20003800000 */
.L_x_225:
[----:B------:R-:W-:-:S05]  /*4740*/  FADD.FTZ R19, R19, R16 ;  /* 0x0000001013137221 */ /* 0x000fca0000010000 */
[----:B------:R-:W-:Y:S01]  /*4750*/  MOV R31, R19 ;  /* 0x00000013001f7202 */ /* 0x000fe20000000f00 */
[----:B------:R-:W-:Y:S01]  /*4760*/  IMAD.MOV.U32 R30, RZ, RZ, 0x4 ;  /* 0x00000004ff1e7424 */ /* 0x000fe200078e00ff */
[----:B------:R-:W-:-:S07]  /*4770*/  MOV R18, R32 ;  /* 0x0000002000127202 */ /* 0x000fce0000000f00 */
[----:B------:R-:W-:Y:S05]  /*4780*/  WARPSYNC.COLLECTIVE R28, `(.L_x_226) ;  /* 0x000000001c087348 */ /* 0x000fea0003c00000 */
[----:B------:R0:W1:Y:S02]  /*4790*/  SHFL.BFLY P2, R32, R31, R30, R29 ;  /* 0x0c00001e1f207389 */ /* 0x000064000004001d */
[----:B01----:R-:W-:Y:S01]  /*47a0*/  ENDCOLLECTIVE ;  /* 0x000000000000791b */ /* 0x003fe20003800000 */
.L_x_226:
[----:B------:R-:W-:-:S05]  /*47b0*/  FADD.FTZ R18, R18, R17 ;  /* 0x0000001112127221 */ /* 0x000fca0000010000 */
[----:B------:R-:W-:Y:S02]  /*47c0*/  MOV R31, R18 ;  /* 0x00000012001f7202 */ /* 0x000fe40000000f00 */
[----:B------:R-:W-:-:S07]  /*47d0*/  MOV R20, R32 ;  /* 0x0000002000147202 */ /* 0x000fce0000000f00 */
[----:B------:R-:W-:Y:S05]  /*47e0*/  WARPSYNC.COLLECTIVE R28, `(.L_x_227) ;  /* 0x000000001c087348 */ /* 0x000fea0003c00000 */
[----:B------:R0:W1:Y:S02]  /*47f0*/  SHFL.BFLY P2, R32, R31, R30, R29 ;  /* 0x0c00001e1f207389 */ /* 0x000064000004001d */
[----:B01----:R-:W-:Y:S01]  /*4800*/  ENDCOLLECTIVE ;  /* 0x000000000000791b */ /* 0x003fe20003800000 */
.L_x_227:
[----:B------:R-:W-:Y:S01]  /*4810*/  FADD.FTZ R20, R19, R20 ;  /* 0x0000001413147221 */ /* 0x000fe20000010000 */
[----:B------:R-:W-:-:S04]  /*4820*/  HFMA2.MMA R30, -RZ, RZ, 0, 1.1920928955078125e-07 ;  /* 0x00000002ff1e7435 */ /* 0x000fc800000001ff */
[----:B------:R-:W-:Y:S01]  /*4830*/  MOV R31, R20 ;  /* 0x00000014001f7202 */ /* 0x000fe20000000f00 */
[----:B------:R-:W-:-:S07]  /*4840*/  IMAD.MOV.U32 R21, RZ, RZ, R32 ;  /* 0x000000ffff157224 */ /* 0x000fce00078e0020 */
[----:B------:R-:W-:Y:S05]  /*4850*/  WARPSYNC.COLLECTIVE R28, `(.L_x_228) ;  /* 0x000000001c087348 */ /* 0x000fea0003c00000 */
[----:B------:R0:W1:Y:S02]  /*4860*/  SHFL.BFLY P2, R32, R31, R30, R29 ;  /* 0x0c00001e1f207389 */ /* 0x000064000004001d */
[----:B01----:R-:W-:Y:S01]  /*4870*/  ENDCOLLECTIVE ;  /* 0x000000000000791b */ /* 0x003fe20003800000 */
.L_x_228:
[----:B------:R-:W-:-:S05]  /*4880*/  FADD.FTZ R21, R18, R21 ;  /* 0x0000001512157221 */ /* 0x000fca0000010000 */
[----:B------:R-:W-:Y:S01]  /*4890*/  MOV R31, R21 ;  /* 0x00000015001f7202 */ /* 0x000fe20000000f00 */
[----:B------:R-:W-:-:S07]  /*48a0*/  IMAD.MOV.U32 R23, RZ, RZ, R32 ;  /* 0x000000ffff177224 */ /* 0x000fce00078e0020 */
[----:B------:R-:W-:Y:S05]  /*48b0*/  WARPSYNC.COLLECTIVE R28, `(.L_x_229) ;  /* 0x000000001c087348 */ /* 0x000fea0003c00000 */
[----:B------:R0:W1:Y:S02]  /*48c0*/  SHFL.BFLY P2, R32, R31, R30, R29 ;  /* 0x0c00001e1f207389 */ /* 0x000064000004001d */
[----:B01----:R-:W-:Y:S01]  /*48d0*/  ENDCOLLECTIVE ;  /* 0x000000000000791b */ /* 0x003fe20003800000 */
.L_x_229:
[----:B------:R-:W-:Y:S01]  /*48e0*/  FADD.FTZ R23, R20, R23 ;  /* 0x0000001714177221 */ /* 0x000fe20000010000 */
[----:B------:R-:W-:-:S03]  /*48f0*/  HFMA2.MMA R30, -RZ, RZ, 0, 5.9604644775390625e-08 ;  /* 0x00000001ff1e7435 */ /* 0x000fc600000001ff */
[----:B------:R-:W-:Y:S01]  /*4900*/  IMAD.MOV.U32 R31, RZ, RZ, R23 ;  /* 0x000000ffff1f7224 */ /* 0x000fe200078e0017 */
[----:B------:R-:W-:-:S07]  /*4910*/  MOV R16, R32 ;  /* 0x0000002000107202 */ /* 0x000fce0000000f00 */
[----:B------:R-:W-:Y:S05]  /*4920*/  WARPSYNC.COLLECTIVE R28, `(.L_x_230) ;  /* 0x000000001c087348 */ /* 0x000fea0003c00000 */
[----:B------:R0:W1:Y:S02]  /*4930*/  SHFL.BFLY P2, R32, R31, R30, R29 ;  /* 0x0c00001e1f207389 */ /* 0x000064000004001d */
[----:B01----:R-:W-:Y:S01]  /*4940*/  ENDCOLLECTIVE ;  /* 0x000000000000791b */ /* 0x003fe20003800000 */
.L_x_230:
[----:B------:R-:W-:-:S04]  /*4950*/  FADD.FTZ R16, R21, R16 ;  /* 0x0000001015107221 */ /* 0x000fc80000010000 */
[----:B------:R-:W-:Y:S01]  /*4960*/  IMAD.MOV.U32 R31, RZ, RZ, R16 ;  /* 0x000000ffff1f7224 */ /* 0x000fe200078e0010 */
[----:B------:R-:W-:-:S07]  /*4970*/  MOV R22, R32 ;  /* 0x0000002000167202 */ /* 0x000fce0000000f00 */
[----:B------:R-:W-:Y:S05]  /*4980*/  WARPSYNC.COLLECTIVE R28, `(.L_x_231) ;  /* 0x000000001c087348 */ /* 0x000fea0003c00000 */
[----:B------:R0:W1:Y:S02]  /*4990*/  SHFL.BFLY P2, R32, R31, R30, R29 ;  /* 0x0c00001e1f207389 */ /* 0x000064000004001d */
[----:B01----:R-:W-:Y:S01]  /*49a0*/  ENDCOLLECTIVE ;  /* 0x000000000000791b */ /* 0x003fe20003800000 */
.L_x_231:
[----:B------:R-:W-:Y:S01]  /*49b0*/  FADD.FTZ R22, R23, R22 ;  /* 0x0000001617167221 */ /* 0x000fe20000010000 */
[----:B------:R-:W-:Y:S06]  /*49c0*/  BRA `(.L_x_232) ;  /* 0xffffffe800ec7947 */ /* 0x000fec000383ffff */
.L_x_220:
        /* <DEDUP_REMOVED lines=8> */
.L_x_234:
[----:B------:R-:W-:Y:S05]  /*4a50*/  BSYNC B1 ;  /* 0x0000000000017941 */ /* 0x000fea0003800000 */
.L_x_233:
        /* <DEDUP_REMOVED lines=8> */
.L_x_235:
[----:B------:R-:W-:-:S05]  /*4ae0*/  FADD.FTZ R23, R23, R16 ;  /* 0x0000001017177221 */ /* 0x000fca0000010000 */
[----:B------:R-:W-:Y:S01]  /*4af0*/  MOV R31, R23 ;  /* 0x00000017001f7202 */ /* 0x000fe20000000f00 */
[----:B------:R-:W-:Y:S01]  /*4b00*/  IMAD.MOV.U32 R30, RZ, RZ, 0x4 ;  /* 0x00000004ff1e7424 */ /* 0x000fe200078e00ff */
[----:B------:R-:W-:-:S07]  /*4b10*/  MOV R22, R32 ;  /* 0x0000002000167202 */ /* 0x000fce0000000f00 */
[----:B------:R-:W-:Y:S05]  /*4b20*/  WARPSYNC.COLLECTIVE R28, `(.L_x_236) ;  /* 0x000000001c087348 */ /* 0x000fea0003c00000 */
[----:B------:R0:W1:Y:S02]  /*4b30*/  SHFL.BFLY P2, R32, R31, R30, R29 ;  /* 0x0c00001e1f207389 */ /* 0x000064000004001d */
[----:B01----:R-:W-:Y:S01]  /*4b40*/  ENDCOLLECTIVE ;  /* 0x000000000000791b */ /* 0x003fe20003800000 */
.L_x_236:
[----:B------:R-:W-:-:S05]  /*4b50*/  FADD.FTZ R22, R22, R17 ;  /* 0x0000001116167221 */ /* 0x000fca0000010000 */
[----:B------:R-:W-:Y:S02]  /*4b60*/  MOV R31, R22 ;  /* 0x00000016001f7202 */ /* 0x000fe40000000f00 */
[----:B------:R-:W-:-:S07]  /*4b70*/  MOV R24, R32 ;  /* 0x0000002000187202 */ /* 0x000fce0000000f00 */
[----:B------:R-:W-:Y:S05]  /*4b80*/  WARPSYNC.COLLECTIVE R28, `(.L_x_237) ;  /* 0x000000001c087348 */ /* 0x000fea0003c00000 */
[----:B------:R0:W1:Y:S02]  /*4b90*/  SHFL.BFLY P2, R32, R31, R30, R29 ;  /* 0x0c00001e1f207389 */ /* 0x000064000004001d */
[----:B01----:R-:W-:Y:S01]  /*4ba0*/  ENDCOLLECTIVE ;  /* 0x000000000000791b */ /* 0x003fe20003800000 */
.L_x_237:
[----:B------:R-:W-:Y:S01]  /*4bb0*/  FADD.FTZ R24, R23, R24 ;  /* 0x0000001817187221 */ /* 0x000fe20000010000 */
[----:B------:R-:W-:-:S04]  /*4bc0*/  HFMA2.MMA R30, -RZ, RZ, 0, 1.1920928955078125e-07 ;  /* 0x00000002ff1e7435 */ /* 0x000fc800000001ff */
[----:B------:R-:W-:Y:S01]  /*4bd0*/  MOV R31, R24 ;  /* 0x00000018001f7202 */ /* 0x000fe20000000f00 */
[----:B------:R-:W-:-:S07]  /*4be0*/  IMAD.MOV.U32 R25, RZ, RZ, R32 ;  /* 0x000000ffff197224 */ /* 0x000fce00078e0020 */
[----:B------:R-:W-:Y:S05]  /*4bf0*/  WARPSYNC.COLLECTIVE R28, `(.L_x_238) ;  /* 0x000000001c087348 */ /* 0x000fea0003c00000 */
[----:B------:R0:W1:Y:S02]  /*4c00*/  SHFL.BFLY P2, R32, R31, R30, R29 ;  /* 0x0c00001e1f207389 */ /* 0x000064000004001d */
[----:B01----:R-:W-:Y:S01]  /*4c10*/  ENDCOLLECTIVE ;  /* 0x000000000000791b */ /* 0x003fe20003800000 */
.L_x_238:
[----:B------:R-:W-:-:S05]  /*4c20*/  FADD.FTZ R25, R22, R25 ;  /* 0x0000001916197221 */ /* 0x000fca0000010000 */
[----:B------:R-:W-:Y:S01]  /*4c30*/  MOV R31, R25 ;  /* 0x00000019001f7202 */ /* 0x000fe20000000f00 */
[----:B------:R-:W-:-:S07]  /*4c40*/  IMAD.MOV.U32 R27, RZ, RZ, R32 ;  /* 0x000000ffff1b7224 */ /* 0x000fce00078e0020 */
[----:B------:R-:W-:Y:S05]  /*4c50*/  WARPSYNC.COLLECTIVE R28, `(.L_x_239) ;  /* 0x000000001c087348 */ /* 0x000fea0003c00000 */
[----:B------:R0:W1:Y:S02]  /*4c60*/  SHFL.BFLY P2, R32, R31, R30, R29 ;  /* 0x0c00001e1f207389 */ /* 0x000064000004001d */
[----:B01----:R-:W-:Y:S01]  /*4c70*/  ENDCOLLECTIVE ;  /* 0x000000000000791b */ /* 0x003fe20003800000 */
.L_x_239:
[----:B------:R-:W-:Y:S01]  /*4c80*/  FADD.FTZ R27, R24, R27 ;  /* 0x0000001b181b7221 */ /* 0x000fe20000010000 */
[----:B------:R-:W-:-:S03]  /*4c90*/  HFMA2.MMA R30, -RZ, RZ, 0, 5.9604644775390625e-08 ;  /* 0x00000001ff1e7435 */ /* 0x000fc600000001ff */
[----:B------:R-:W-:Y:S01]  /*4ca0*/  IMAD.MOV.U32 R31, RZ, RZ, R27 ;  /* 0x000000ffff1f7224 */ /* 0x000fe200078e001b */
[----:B------:R-:W-:-:S07]  /*4cb0*/  MOV R16, R32 ;  /* 0x0000002000107202 */ /* 0x000fce0000000f00 */
[----:B------:R-:W-:Y:S05]  /*4cc0*/  WARPSYNC.COLLECTIVE R28, `(.L_x_240) ;  /* 0x000000001c087348 */ /* 0x000fea0003c00000 */
[----:B------:R0:W1:Y:S02]  /*4cd0*/  SHFL.BFLY P2, R32, R31, R30, R29 ;  /* 0x0c00001e1f207389 */ /* 0x000064000004001d */
[----:B01----:R-:W-:Y:S01]  /*4ce0*/  ENDCOLLECTIVE ;  /* 0x000000000000791b */ /* 0x003fe20003800000 */
.L_x_240:
[----:B------:R-:W-:-:S04]  /*4cf0*/  FADD.FTZ R16, R25, R16 ;  /* 0x0000001019107221 */ /* 0x000fc80000010000 */
[----:B------:R-:W-:Y:S01]  /*4d00*/  IMAD.MOV.U32 R31, RZ, RZ, R16 ;  /* 0x000000ffff1f7224 */ /* 0x000fe200078e0010 */
[----:B------:R-:W-:-:S07]  /*4d10*/  MOV R26, R32 ;  /* 0x00000020001a7202 */ /* 0x000fce0000000f00 */
[----:B------:R-:W-:Y:S05]  /*4d20*/  WARPSYNC.COLLECTIVE R28, `(.L_x_241) ;  /* 0x000000001c087348 */ /* 0x000fea0003c00000 */
[----:B------:R0:W1:Y:S02]  /*4d30*/  SHFL.BFLY P2, R32, R31, R30, R29 ;  /* 0x0c00001e1f207389 */ /* 0x000064000004001d */
[----:B01----:R-:W-:Y:S01]  /*4d40*/  ENDCOLLECTIVE ;  /* 0x000000000000791b */ /* 0x003fe20003800000 */
.L_x_241:
[----:B------:R-:W-:Y:S01]  /*4d50*/  FADD.FTZ R26, R27, R26 ;  /* 0x0000001a1b1a7221 */ /* 0x000fe20000010000 */
[----:B------:R-:W-:Y:S06]  /*4d60*/  BRA `(.L_x_242) ;  /* 0xffffffe800c07947 */ /* 0x000fec000383ffff */
.L_x_221:
        /* <DEDUP_REMOVED lines=8> */
.L_x_244:
[----:B------:R-:W-:Y:S05]  /*4df0*/  BSYNC B1 ;  /* 0x0000000000017941 */ /* 0x000fea0003800000 */
.L_x_243:
        /* <DEDUP_REMOVED lines=8> */
.L_x_245:
[----:B------:R-:W-:-:S05]  /*4e80*/  FADD.FTZ R23, R23, R16 ;  /* 0x0000001017177221 */ /* 0x000fca0000010000 */
[----:B------:R-:W-:Y:S01]  /*4e90*/  MOV R31, R23 ;  /* 0x00000017001f7202 */ /* 0x000fe20000000f00 */
[----:B------:R-:W-:Y:S01]  /*4ea0*/  IMAD.MOV.U32 R30, RZ, RZ, 0x4 ;  /* 0x00000004ff1e7424 */ /* 0x000fe200078e00ff */
[----:B------:R-:W-:-:S07]  /*4eb0*/  MOV R22, R32 ;  /* 0x0000002000167202 */ /* 0x000fce0000000f00 */
[----:B------:R-:W-:Y:S05]  /*4ec0*/  WARPSYNC.COLLECTIVE R28, `(.L_x_246) ;  /* 0x000000001c087348 */ /* 0x000fea0003c00000 */
[----:B------:R0:W1:Y:S02]  /*4ed0*/  SHFL.BFLY P2, R32, R31, R30, R29 ;  /* 0x0c00001e1f207389 */ /* 0x000064000004001d */
[----:B01----:R-:W-:Y:S01]  /*4ee0*/  ENDCOLLECTIVE ;  /* 0x000000000000791b */ /* 0x003fe20003800000 */
.L_x_246:
[----:B------:R-:W-:-:S05]  /*4ef0*/  FADD.FTZ R22, R22, R17 ;  /* 0x0000001116167221 */ /* 0x000fca0000010000 */
[----:B------:R-:W-:Y:S02]  /*4f00*/  MOV R31, R22 ;  /* 0x00000016001f7202 */ /* 0x000fe40000000f00 */
[----:B------:R-:W-:-:S07]  /*4f10*/  MOV R24, R32 ;  /* 0x0000002000187202 */ /* 0x000fce0000000f00 */
[----:B------:R-:W-:Y:S05]  /*4f20*/  WARPSYNC.COLLECTIVE R28, `(.L_x_247) ;  /* 0x000000001c087348 */ /* 0x000fea0003c00000 */
[----:B------:R0:W1:Y:S02]  /*4f30*/  SHFL.BFLY P2, R32, R31, R30, R29 ;  /* 0x0c00001e1f207389 */ /* 0x000064000004001d */
[----:B01----:R-:W-:Y:S01]  /*4f40*/  ENDCOLLECTIVE ;  /* 0x000000000000791b */ /* 0x003fe20003800000 */
.L_x_247:
[----:B------:R-:W-:Y:S01]  /*4f50*/  FADD.FTZ R24, R23, R24 ;  /* 0x0000001817187221 */ /* 0x000fe20000010000 */
[----:B------:R-:W-:-:S04]  /*4f60*/  HFMA2.MMA R30, -RZ, RZ, 0, 1.1920928955078125e-07 ;  /* 0x00000002ff1e7435 */ /* 0x000fc800000001ff */
[----:B------:R-:W-:Y:S01]  /*4f70*/  MOV R31, R24 ;  /* 0x00000018001f7202 */ /* 0x000fe20000000f00 */
[----:B------:R-:W-:-:S07]  /*4f80*/  IMAD.MOV.U32 R25, RZ, RZ, R32 ;  /* 0x000000ffff197224 */ /* 0x000fce00078e0020 */
[----:B------:R-:W-:Y:S05]  /*4f90*/  WARPSYNC.COLLECTIVE R28, `(.L_x_248) ;  /* 0x000000001c087348 */ /* 0x000fea0003c00000 */
[----:B------:R0:W1:Y:S02]  /*4fa0*/  SHFL.BFLY P2, R32, R31, R30, R29 ;  /* 0x0c00001e1f207389 */ /* 0x000064000004001d */
[----:B01----:R-:W-:Y:S01]  /*4fb0*/  ENDCOLLECTIVE ;  /* 0x000000000000791b */ /* 0x003fe20003800000 */
.L_x_248:
[----:B------:R-:W-:-:S05]  /*4fc0*/  FADD.FTZ R25, R22, R25 ;  /* 0x0000001916197221 */ /* 0x000fca0000010000 */
[----:B------:R-:W-:Y:S01]  /*4fd0*/  MOV R31, R25 ;  /* 0x00000019001f7202 */ /* 0x000fe20000000f00 */
[----:B------:R-:W-:-:S07]  /*4fe0*/  IMAD.MOV.U32 R27, RZ, RZ, R32 ;  /* 0x000000ffff1b7224 */ /* 0x000fce00078e0020 */
[----:B------:R-:W-:Y:S05]  /*4ff0*/  WARPSYNC.COLLECTIVE R28, `(.L_x_249) ;  /* 0x000000001c087348 */ /* 0x000fea0003c00000 */
[----:B------:R0:W1:Y:S02]  /*5000*/  SHFL.BFLY P2, R32, R31, R30, R29 ;  /* 0x0c00001e1f207389 */ /* 0x000064000004001d */
[----:B01----:R-:W-:Y:S01]  /*5010*/  ENDCOLLECTIVE ;  /* 0x000000000000791b */ /* 0x003fe20003800000 */
.L_x_249:
[----:B------:R-:W-:Y:S01]  /*5020*/  FADD.FTZ R27, R24, R27 ;  /* 0x0000001b181b7221 */ /* 0x000fe20000010000 */
[----:B------:R-:W-:-:S03]  /*5030*/  HFMA2.MMA R30, -RZ, RZ, 0, 5.9604644775390625e-08 ;  /* 0x00000001ff1e7435 */ /* 0x000fc600000001ff */
[----:B------:R-:W-:Y:S01]  /*5040*/  IMAD.MOV.U32 R31, RZ, RZ, R27 ;  /* 0x000000ffff1f7224 */ /* 0x000fe200078e001b */
[----:B------:R-:W-:-:S07]  /*5050*/  MOV R16, R32 ;  /* 0x0000002000107202 */ /* 0x000fce0000000f00 */
[----:B------:R-:W-:Y:S05]  /*5060*/  WARPSYNC.COLLECTIVE R28, `(.L_x_250) ;  /* 0x000000001c087348 */ /* 0x000fea0003c00000 */
[----:B------:R0:W1:Y:S02]  /*5070*/  SHFL.BFLY P2, R32, R31, R30, R29 ;  /* 0x0c00001e1f207389 */ /* 0x000064000004001d */
[----:B01----:R-:W-:Y:S01]  /*5080*/  ENDCOLLECTIVE ;  /* 0x000000000000791b */ /* 0x003fe20003800000 */
.L_x_250:
[----:B------:R-:W-:-:S04]  /*5090*/  FADD.FTZ R16, R25, R16 ;  /* 0x0000001019107221 */ /* 0x000fc80000010000 */
[----:B------:R-:W-:Y:S01]  /*50a0*/  IMAD.MOV.U32 R31, RZ, RZ, R16 ;  /* 0x000000ffff1f7224 */ /* 0x000fe200078e0010 */
[----:B------:R-:W-:-:S07]  /*50b0*/  MOV R26, R32 ;  /* 0x00000020001a7202 */ /* 0x000fce0000000f00 */
[----:B------:R-:W-:Y:S05]  /*50c0*/  WARPSYNC.COLLECTIVE R28, `(.L_x_251) ;  /* 0x000000001c087348 */ /* 0x000fea0003c00000 */
[----:B------:R0:W1:Y:S02]  /*50d0*/  SHFL.BFLY P2, R32, R31, R30, R29 ;  /* 0x0c00001e1f207389 */ /* 0x000064000004001d */
[----:B01----:R-:W-:Y:S01]  /*50e0*/  ENDCOLLECTIVE ;  /* 0x000000000000791b */ /* 0x003fe20003800000 */
.L_x_251:
[----:B------:R-:W-:Y:S01]  /*50f0*/  FADD.FTZ R26, R27, R26 ;  /* 0x0000001a1b1a7221 */ /* 0x000fe20000010000 */
[----:B------:R-:W-:Y:S06]  /*5100*/  BRA `(.L_x_252) ;  /* 0xffffffe8007c7947 */ /* 0x000fec000383ffff */
.L_x_222:
        /* <DEDUP_REMOVED lines=8> */
.L_x_254:
[----:B------:R-:W-:Y:S05]  /*5190*/  BSYNC B0 ;  /* 0x0000000000007941 */ /* 0x000fea0003800000 */
.L_x_253:
        /* <DEDUP_REMOVED lines=11> */
.L_x_255:
        /* <DEDUP_REMOVED lines=16> */
.L_x_256:
[----:B------:R-:W-:Y:S02]  /*5350*/  MOV R31, R18 ;  /* 0x00000012001f7202 */ /* 0x000fe40000000f00 */
[----:B------:R-:W-:-:S07]  /*5360*/  MOV R20, R32 ;  /* 0x0000002000147202 */ /* 0x000fce0000000f00 */
[----:B------:R-:W-:Y:S05]  /*5370*/  WARPSYNC.COLLECTIVE R28, `(.L_x_257) ;  /* 0x000000001c087348 */ /* 0x000fea0003c00000 */
[----:B------:R0:W1:Y:S02]  /*5380*/  SHFL.BFLY P2, R32, R31, R30, R29 ;  /* 0x0c00001e1f207389 */ /* 0x000064000004001d */
[----:B01----:R-:W-:Y:S01]  /*5390*/  ENDCOLLECTIVE ;  /* 0x000000000000791b */ /* 0x003fe20003800000 */
.L_x_257:
        /* <DEDUP_REMOVED lines=12> */
.L_x_258:
[----:B------:R-:W-:Y:S02]  /*5460*/  MOV R31, R17 ;  /* 0x00000011001f7202 */ /* 0x000fe40000000f00 */
[----:B------:R-:W-:-:S07]  /*5470*/  MOV R19, R32 ;  /* 0x0000002000137202 */ /* 0x000fce0000000f00 */
[----:B------:R-:W-:Y:S05]  /*5480*/  WARPSYNC.COLLECTIVE R28, `(.L_x_259) ;  /* 0x000000001c087348 */ /* 0x000fea0003c00000 */
[----:B------:R0:W1:Y:S02]  /*5490*/  SHFL.BFLY P2, R32, R31, R30, R29 ;  /* 0x0c00001e1f207389 */ /* 0x000064000004001d */
[----:B01----:R-:W-:Y:S01]  /*54a0*/  ENDCOLLECTIVE ;  /* 0x000000000000791b */ /* 0x003fe20003800000 */
.L_x_259:
[----:B------:R-:W-:Y:S01]  /*54b0*/  FADD.FTZ R19, R20, R19 ;  /* 0x0000001314137221 */ /* 0x000fe20000010000 */
[----:B------:R-:W-:-:S04]  /*54c0*/  HFMA2.MMA R30, -RZ, RZ, 0, 5.9604644775390625e-08 ;  /* 0x00000001ff1e7435 */ /* 0x000fc800000001ff */
[----:B------:R-:W-:Y:S01]  /*54d0*/  MOV R31, R19 ;  /* 0x00000013001f7202 */ /* 0x000fe20000000f00 */
[----:B------:R-:W-:-:S07]  /*54e0*/  FADD.FTZ R18, R17, R32 ;  /* 0x0000002011127221 */ /* 0x000fce0000010000 */
[----:B------:R-:W-:Y:S05]  /*54f0*/  WARPSYNC.COLLECTIVE R28, `(.L_x_260) ;  /* 0x000000001c087348 */ /* 0x000fea0003c00000 */
[----:B------:R0:W1:Y:S02]  /*5500*/  SHFL.BFLY P2, R32, R31, R30, R29 ;  /* 0x0c00001e1f207389 */ /* 0x000064000004001d */
[----:B01----:R-:W-:Y:S01]  /*5510*/  ENDCOLLECTIVE ;  /* 0x000000000000791b */ /* 0x003fe20003800000 */
.L_x_260:
[----:B------:R-:W-:Y:S01]  /*5520*/  MOV R31, R18 ;  /* 0x00000012001f7202 */ /* 0x000fe20000000f00 */
[----:B------:R-:W-:-:S07]  /*5530*/  IMAD.MOV.U32 R20, RZ, RZ, R32 ;  /* 0x000000ffff147224 */ /* 0x000fce00078e0020 */
[----:B------:R-:W-:Y:S05]  /*5540*/  WARPSYNC.COLLECTIVE R28, `(.L_x_261) ;  /* 0x000000001c087348 */ /* 0x000fea0003c00000 */
[----:B------:R0:W1:Y:S02]  /*5550*/  SHFL.BFLY P2, R32, R31, R30, R29 ;  /* 0x0c00001e1f207389 */ /* 0x000064000004001d */
[----:B01----:R-:W-:Y:S01]  /*5560*/  ENDCOLLECTIVE ;  /* 0x000000000000791b */ /* 0x003fe20003800000 */
.L_x_261:
[----:B------:R-:W-:Y:S01]  /*5570*/  FADD.FTZ R19, R19, R20 ;  /* 0x0000001413137221 */ /* 0x000fe20000010000 */
[----:B------:R-:W-:Y:S01]  /*5580*/  HFMA2.MMA R30, -RZ, RZ, 0, 4.76837158203125e-07 ;  /* 0x00000008ff1e7435 */ /* 0x000fe200000001ff */
[----:B------:R-:W-:Y:S01]  /*5590*/  IMAD.MOV.U32 R31, RZ, RZ, R34 ;  /* 0x000000ffff1f7224 */ /* 0x000fe200078e0022 */
[----:B------:R-:W-:-:S09]  /*55a0*/  MOV R17, R32 ;  /* 0x0000002000117202 */ /* 0x000fd20000000f00 */
[----:B------:R-:W-:Y:S05]  /*55b0*/  WARPSYNC.COLLECTIVE R28, `(.L_x_262) ;  /* 0x000000001c087348 */ /* 0x000fea0003c00000 */
[----:B------:R0:W1:Y:S02]  /*55c0*/  SHFL.BFLY P2, R32, R31, R30, R29 ;  /* 0x0c00001e1f207389 */ /* 0x000064000004001d */
[----:B01----:R-:W-:Y:S01]  /*55d0*/  ENDCOLLECTIVE ;  /* 0x000000000000791b */ /* 0x003fe20003800000 */
.L_x_262:
[----:B------:R-:W-:Y:S01]  /*55e0*/  FADD.FTZ R46, R18, R17 ;  /* 0x00000011122e7221 */ /* 0x000fe20000010000 */
[----:B------:R-:W-:Y:S01]  /*55f0*/  IMAD.MOV.U32 R31, RZ, RZ, R36 ;  /* 0x000000ffff1f7224 */ /* 0x000fe200078e0024 */
[----:B------:R-:W-:-:S07]  /*5600*/  MOV R33, R32 ;  /* 0x0000002000217202 */ /* 0x000fce0000000f00 */
[----:B------:R-:W-:Y:S05]  /*5610*/  WARPSYNC.COLLECTIVE R28, `(.L_x_263) ;  /* 0x000000001c087348 */ /* 0x000fea0003c00000 */
[----:B------:R0:W1:Y:S02]  /*5620*/  SHFL.BFLY P2, R32, R31, R30, R29 ;  /* 0x0c00001e1f207389 */ /* 0x000064000004001d */
[----:B01----:R-:W-:Y:S01]  /*5630*/  ENDCOLLECTIVE ;  /* 0x000000000000791b */ /* 0x003fe20003800000 */
.L_x_263:
[----:B------:R-:W-:Y:S01]  /*5640*/  FADD.FTZ R33, R33, R34 ;  /* 0x0000002221217221 */ /* 0x000fe20000010000 */
[----:B------:R-:W-:-:S03]  /*5650*/  HFMA2.MMA R30, -RZ, RZ, 0, 2.384185791015625e-07 ;  /* 0x00000004ff1e7435 */ /* 0x000fc600000001ff */
[----:B------:R-:W-:Y:S01]  /*5660*/  IMAD.MOV.U32 R31, RZ, RZ, R33 ;  /* 0x000000ffff1f7224 */ /* 0x000fe200078e0021 */
[----:B------:R-:W-:-:S07]  /*5670*/  MOV R35, R32 ;  /* 0x0000002000237202 */ /* 0x000fce0000000f00 */
[----:B------:R-:W-:Y:S05]  /*5680*/  WARPSYNC.COLLECTIVE R28, `(.L_x_264) ;  /* 0x000000001c087348 */ /* 0x000fea0003c00000 */
[----:B------:R0:W1:Y:S02]  /*5690*/  SHFL.BFLY P2, R32, R31, R30, R29 ;  /* 0x0c00001e1f207389 */ /* 0x000064000004001d */
[----:B01----:R-:W-:Y:S01]  /*56a0*/  ENDCOLLECTIVE ;  /* 0x000000000000791b */ /* 0x003fe20003800000 */
.L_x_264:
[----:B------:R-:W-:-:S04]  /*56b0*/  FADD.FTZ R35, R35, R36 ;  /* 0x0000002423237221 */ /* 0x000fc80000010000 */
[----:B------:R-:W-:Y:S01]  /*56c0*/  IMAD.MOV.U32 R31, RZ, RZ, R35 ;  /* 0x000000ffff1f7224 */ /* 0x000fe200078e0023 */
[----:B------:R-:W-:-:S07]  /*56d0*/  MOV R22, R32 ;  /* 0x0000002000167202 */ /* 0x000fce0000000f00 */
[----:B------:R-:W-:Y:S05]  /*56e0*/  WARPSYNC.COLLECTIVE R28, `(.L_x_265) ;  /* 0x000000001c087348 */ /* 0x000fea0003c00000 */
[----:B------:R0:W1:Y:S02]  /*56f0*/  SHFL.BFLY P2, R32, R31, R30, R29 ;  /* 0x0c00001e1f207389 */ /* 0x000064000004001d */
[----:B01----:R-:W-:Y:S01]  /*5700*/  ENDCOLLECTIVE ;  /* 0x000000000000791b */ /* 0x003fe20003800000 */
.L_x_265:
        /* <DEDUP_REMOVED lines=10> */
.L_x_266:
        /* <DEDUP_REMOVED lines=8> */
.L_x_267:
        /* <DEDUP_REMOVED lines=9> */
.L_x_268:
[----:B------:R-:W-:Y:S01]  /*58c0*/  FADD.FTZ R38, R38, R21 ;  /* 0x0000001526267221 */ /* 0x000fe20000010000 */
[----:B------:R-:W-:-:S04]  /*58d0*/  HFMA2.MMA R21, -RZ, RZ, 0, 0 ;  /* 0x00000000ff157435 */ /* 0x000fc800000001ff */
[----:B------:R-:W-:Y:S01]  /*58e0*/  MOV R31, R38 ;  /* 0x00000026001f7202 */ /* 0x000fe20000000f00 */
[----:B------:R-:W-:-:S07]  /*58f0*/  IMAD.MOV.U32 R36, RZ, RZ, R32 ;  /* 0x000000ffff247224 */ /* 0x000fce00078e0020 */
[----:B------:R-:W-:Y:S05]  /*5900*/  WARPSYNC.COLLECTIVE R28, `(.L_x_269) ;  /* 0x000000001c087348 */ /* 0x000fea0003c00000 */
[----:B------:R0:W1:Y:S02]  /*5910*/  SHFL.BFLY P2, R32, R31, R30, R29 ;  /* 0x0c00001e1f207389 */ /* 0x000064000004001d */
[----:B01----:R-:W-:Y:S01]  /*5920*/  ENDCOLLECTIVE ;  /* 0x000000000000791b */ /* 0x003fe20003800000 */
.L_x_269:
[----:B------:R-:W-:Y:S01]  /*5930*/  FADD.FTZ R36, R37, R36 ;  /* 0x0000002425247221 */ /* 0x000fe20000010000 */
[----:B------:R-:W-:Y:S01]  /*5940*/  HFMA2.MMA R30, -RZ, RZ, 0, 4.76837158203125e-07 ;  /* 0x00000008ff1e7435 */ /* 0x000fe200000001ff */
[----:B------:R-:W-:Y:S01]  /*5950*/  IMAD.MOV.U32 R31, RZ, RZ, R26 ;  /* 0x000000ffff1f7224 */ /* 0x000fe200078e001a */
[----:B------:R-:W-:-:S09]  /*5960*/  MOV R35, R32 ;  /* 0x0000002000237202 */ /* 0x000fd20000000f00 */
[----:B------:R-:W-:Y:S05]  /*5970*/  WARPSYNC.COLLECTIVE R28, `(.L_x_270) ;  /* 0x000000001c087348 */ /* 0x000fea0003c00000 */
[----:B------:R0:W1:Y:S02]  /*5980*/  SHFL.BFLY P2, R32, R31, R30, R29 ;  /* 0x0c00001e1f207389 */ /* 0x000064000004001d */
[----:B01----:R-:W-:Y:S01]  /*5990*/  ENDCOLLECTIVE ;  /* 0x000000000000791b */ /* 0x003fe20003800000 */
.L_x_270:
[----:B------:R-:W-:Y:S01]  /*59a0*/  FADD.FTZ R35, R38, R35 ;  /* 0x0000002326237221 */ /* 0x000fe20000010000 */
[----:B------:R-:W-:Y:S01]  /*59b0*/  IMAD.MOV.U32 R31, RZ, RZ, R25 ;  /* 0x000000ffff1f7224 */ /* 0x000fe200078e0019 */
[----:B------:R-:W-:-:S07]  /*59c0*/  MOV R27, R32 ;  /* 0x00000020001b7202 */ /* 0x000fce0000000f00 */
[----:B------:R-:W-:Y:S05]  /*59d0*/  WARPSYNC.COLLECTIVE R28, `(.L_x_271) ;  /* 0x000000001c087348 */ /* 0x000fea0003c00000 */
[----:B------:R0:W1:Y:S02]  /*59e0*/  SHFL.BFLY P2, R32, R31, R30, R29 ;  /* 0x0c00001e1f207389 */ /* 0x000064000004001d */
[----:B01----:R-:W-:Y:S01]  /*59f0*/  ENDCOLLECTIVE ;  /* 0x000000000000791b */ /* 0x003fe20003800000 */
.L_x_271:
        /* <DEDUP_REMOVED lines=8> */
.L_x_272:
        /* <DEDUP_REMOVED lines=8> */
.L_x_273:
        /* <DEDUP_REMOVED lines=10> */
.L_x_274:
[----:B------:R0:W1:Y:S04]  /*5ba0*/  @!P0 LDS R24, [R41] ;  /* 0x0000000029188984 */ /* 0x0000680000000800 */
[----:B------:R0:W2:Y:S01]  /*5bb0*/  @!P0 LDS R22, [R41+0x500] ;  /* 0x0005000029168984 */ /* 0x0000a20000000800 */
[----:B------:R-:W-:Y:S01]  /*5bc0*/  MOV R31, R39 ;  /* 0x00000027001f7202 */ /* 0x000fe20000000f00 */
[----:B------:R-:W-:-:S07]  /*5bd0*/  IMAD.MOV.U32 R25, RZ, RZ, R32 ;  /* 0x000000ffff197224 */ /* 0x000fce00078e0020 */
[----:B012---:R-:W-:Y:S05]  /*5be0*/  WARPSYNC.COLLECTIVE R28, `(.L_x_275) ;  /* 0x000000001c087348 */ /* 0x007fea0003c00000 */
[----:B------:R3:W4:Y:S02]  /*5bf0*/  SHFL.BFLY P2, R32, R31, R30, R29 ;  /* 0x0c00001e1f207389 */ /* 0x000724000004001d */
[----:B01234-:R-:W-:Y:S01]  /*5c00*/  ENDCOLLECTIVE ;  /* 0x000000000000791b */ /* 0x01ffe20003800000 */
.L_x_275:
        /* <DEDUP_REMOVED lines=9> */
.L_x_276:
        /* <DEDUP_REMOVED lines=10> */
.L_x_277:
        /* <DEDUP_REMOVED lines=9> */
.L_x_278:
[----:B------:R-:W-:Y:S01]  /*5dd0*/  FADD.FTZ R39, R39, R42 ;  /* 0x0000002a27277221 */ /* 0x000fe20000010000 */
[----:B------:R-:W-:Y:S01]  /*5de0*/  IMAD.MOV.U32 R31, RZ, RZ, R21 ;  /* 0x000000ffff1f7224 */ /* 0x000fe200078e0015 */
[----:B------:R-:W-:-:S07]  /*5df0*/  MOV R44, R32 ;  /* 0x00000020002c7202 */ /* 0x000fce0000000f00 */
[----:B------:R-:W-:Y:S05]  /*5e00*/  WARPSYNC.COLLECTIVE R28, `(.L_x_279) ;  /* 0x000000001c087348 */ /* 0x000fea0003c00000 */
[----:B------:R0:W1:Y:S02]  /*5e10*/  SHFL.BFLY P2, R32, R31, R30, R29 ;  /* 0x0c00001e1f207389 */ /* 0x000064000004001d */
[----:B01----:R-:W-:Y:S01]  /*5e20*/  ENDCOLLECTIVE ;  /* 0x000000000000791b */ /* 0x003fe20003800000 */
.L_x_279:
[----:B------:R-:W-:-:S05]  /*5e30*/  FADD.FTZ R44, R44, R23 ;  /* 0x000000172c2c7221 */ /* 0x000fca0000010000 */
[----:B------:R-:W-:Y:S01]  /*5e40*/  MOV R31, R44 ;  /* 0x0000002c001f7202 */ /* 0x000fe20000000f00 */
[----:B------:R-:W-:Y:S01]  /*5e50*/  IMAD.MOV.U32 R30, RZ, RZ, 0x4 ;  /* 0x00000004ff1e7424 */ /* 0x000fe200078e00ff */
[----:B------:R-:W-:-:S07]  /*5e60*/  MOV R24, R32 ;  /* 0x0000002000187202 */ /* 0x000fce0000000f00 */
[----:B------:R-:W-:Y:S05]  /*5e70*/  WARPSYNC.COLLECTIVE R28, `(.L_x_280) ;  /* 0x000000001c087348 */ /* 0x000fea0003c00000 */
[----:B------:R0:W1:Y:S02]  /*5e80*/  SHFL.BFLY P2, R32, R31, R30, R29 ;  /* 0x0c00001e1f207389 */ /* 0x000064000004001d */
[----:B01----:R-:W-:Y:S01]  /*5e90*/  ENDCOLLECTIVE ;  /* 0x000000000000791b */ /* 0x003fe20003800000 */
.L_x_280:
        /* <DEDUP_REMOVED lines=8> */
.L_x_281:
        /* <DEDUP_REMOVED lines=10> */
.L_x_282:
        /* <DEDUP_REMOVED lines=11> */
.L_x_283:
        /* <DEDUP_REMOVED lines=17> */
.L_x_284:
        /* <DEDUP_REMOVED lines=8> */
.L_x_285:
[----:B------:R-:W-:Y:S01]  /*6200*/  FADD.FTZ R37, R44, R37 ;  /* 0x000000252c257221 */ /* 0x000fe20000010000 */
[----:B------:R-:W-:Y:S06]  /*6210*/  BRA `(.L_x_286) ;  /* 0xffffffe000d47947 */ /* 0x000fec000383ffff */
.L_x_287:
        /* <DEDUP_REMOVED lines=14> */
.L_x_3762:


//--------------------- .text._ZN13group_norm_v218gn_bwd_cuda_kernelI13__nv_bfloat16Li320ELi1ELi32ELi40ELi256ELb0ELb1ELi16ELi320ELi320ELi4ELb1ELi8ELb0ELb0ELNS_15WgradSyncMethodE3ENS_16CompileConditionILi900EEEEEvPT_S6_S6_PKS5_S8_S8_S8_PKfflPfPj --------------------------
	.section	.text._ZN13group_norm_v218gn_bwd_cuda_kernelI13__nv_bfloat16Li320ELi1ELi32ELi40ELi256ELb0ELb1ELi16ELi320ELi320ELi4ELb1ELi8ELb0ELb0ELNS_15WgradSyncMethodE3ENS_16CompileConditionILi900EEEEEvPT_S6_S6_PKS5_S8_S8_S8_PKfflPfPj,"ax",@progbits
	.align	128
        .global         _ZN13group_norm_v218gn_bwd_cuda_kernelI13__nv_bfloat16Li320ELi1ELi32ELi40ELi256ELb0ELb1ELi16ELi320ELi320ELi4ELb1ELi8ELb0ELb0ELNS_15WgradSyncMethodE3ENS_16CompileConditionILi900EEEEEvPT_S6_S6_PKS5_S8_S8_S8_PKfflPfPj
        .type           _ZN13group_norm_v218gn_bwd_cuda_kernelI13__nv_bfloat16Li320ELi1ELi32ELi40ELi256ELb0ELb1ELi16ELi320ELi320ELi4ELb1ELi8ELb0ELb0ELNS_15WgradSyncMethodE3ENS_16CompileConditionILi900EEEEEvPT_S6_S6_PKS5_S8_S8_S8_PKfflPfPj,@function
        .size           _ZN13group_norm_v218gn_bwd_cuda_kernelI13__nv_bfloat16Li320ELi1ELi32ELi40ELi256ELb0ELb1ELi16ELi320ELi320ELi4ELb1ELi8ELb0ELb0ELNS_15WgradSyncMethodE3ENS_16CompileConditionILi900EEEEEvPT_S6_S6_PKS5_S8_S8_S8_PKfflPfPj,(.L_x_3763 - _ZN13group_norm_v218gn_bwd_cuda_kernelI13__nv_bfloat16Li320ELi1ELi32ELi40ELi256ELb0ELb1ELi16ELi320ELi320ELi4ELb1ELi8ELb0ELb0ELNS_15WgradSyncMethodE3ENS_16CompileConditionILi900EEEEEvPT_S6_S6_PKS5_S8_S8_S8_PKfflPfPj)
        .other          _ZN13group_norm_v218gn_bwd_cuda_kernelI13__nv_bfloat16Li320ELi1ELi32ELi40ELi256ELb0ELb1ELi16ELi320ELi320ELi4ELb1ELi8ELb0ELb0ELNS_15WgradSyncMethodE3ENS_16CompileConditionILi900EEEEEvPT_S6_S6_PKS5_S8_S8_S8_PKfflPfPj,@"STO_CUDA_ENTRY STV_DEFAULT"
_ZN13group_norm_v218gn_bwd_cuda_kernelI13__nv_bfloat16Li320ELi1ELi32ELi40ELi256ELb0ELb1ELi16ELi320ELi320ELi4ELb1ELi8ELb0ELb0ELNS_15WgradSyncMethodE3ENS_16CompileConditionILi900EEEEEvPT_S6_S6_PKS5_S8_S8_S8_PKfflPfPj:
.text._ZN13group_norm_v218gn_bwd_cuda_kernelI13__nv_bfloat16Li320ELi1ELi32ELi40ELi256ELb0ELb1ELi16ELi320ELi320ELi4ELb1ELi8ELb0ELb0ELNS_15WgradSyncMethodE3ENS_16CompileConditionILi900EEEEEvPT_S6_S6_PKS5_S8_S8_S8_PKfflPfPj:
        /* <DEDUP_REMOVED lines=17> */
[----:B------:R-:W0:Y:S01]  /*0110*/  LDC.64 R4, c[0x0][0x268] ;  /* 0x00009a00ff047b82 */ /* 0x000e220000000a00 */
[----:B------:R-:W-:Y:S02]  /*0120*/  SHF.R.U32.HI R6, RZ, 0x2, R90 ;  /* 0x00000002ff067819 */ /* 0x000fe4000001165a */
[----:B------:R-:W-:-:S03]  /*0130*/  LOP3.LUT R3, R0, 0x3, RZ, 0xc0, !PT ;  /* 0x0000000300037812 */ /* 0x000fc600078ec0ff */
[----:B------:R-:W-:Y:S01]  /*0140*/  IMAD.MOV R7, RZ, RZ, -R6 ;  /* 0x000000ffff077224 */ /* 0x000fe200078e0a06 */
[----:B------:R-:W-:Y:S02]  /*0150*/  LOP3.LUT R3, R3, 0x8, RZ, 0xfc, !PT ;  /* 0x0000000803037812 */ /* 0x000fe400078efcff */
[----:B------:R-:W-:Y:S02]  /*0160*/  MOV R6, 0x7fffffe1 ;  /* 0x7fffffe100067802 */ /* 0x000fe40000000f00 */
[----:B------:R-:W-:Y:S01]  /*0170*/  ISETP.NE.AND P0, PT, R2, R7, PT ;  /* 0x000000070200720c */ /* 0x000fe20003f05270 */
[----:B0-----:R-:W-:-:S03]  /*0180*/  IMAD.WIDE.U32 R4, R3, 0x4, R4 ;  /* 0x0000000403047825 */ /* 0x001fc600078e0004 */
[----:B------:R-:W-:Y:S01]  /*0190*/  SEL R3, R6, 0x1, !P0 ;  /* 0x0000000106037807 */ /* 0x000fe20004000000 */
[----:B------:R-:W-:Y:S06]  /*01a0*/  MEMBAR.ALL.GPU ;  /* 0x0000000000007992 */ /* 0x000fec000000a000 */
[----:B------:R-:W-:-:S00]  /*01b0*/  ERRBAR ;  /* 0x00000000000079ab */ /* 0x000fc00000000000 */
[----:B------:R-:W-:Y:S06]  /*01c0*/  CGAERRBAR ;  /* 0x00000000000075ab */ /* 0x000fec0000000000 */
[----:B------:R0:W5:Y:S02]  /*01d0*/  ATOM.E.ADD.STRONG.GPU PT, R3, desc[UR8][R4.64], R3 ;  /* 0x000000030403798a */ /* 0x00016400081ee1c8 */
.L_x_290:
[----:B------:R-:W2:Y:S04]  /*01e0*/  LD.E.STRONG.GPU R6, desc[UR8][R4.64] ;  /* 0x0000000804067980 */ /* 0x000ea8000c10f900 */
[----:B--2---:R-:W-:Y:S01]  /*01f0*/  CCTL.IVALL ;  /* 0x00000000ff00798f */ /* 0x004fe20002000000 */
[----:B------:R-:W-:Y:S05]  /*0200*/  YIELD ;  /* 0x0000000000007946 */ /* 0x000fea0003800000 */
[----:B-----5:R-:W-:-:S04]  /*0210*/  LOP3.LUT R6, R6, R3, RZ, 0x3c, !PT ;  /* 0x0000000306067212 */ /* 0x020fc800078e3cff */
[----:B------:R-:W-:-:S13]  /*0220*/  ISETP.GT.AND P0, PT, R6, -0x1, PT ;  /* 0xffffffff0600780c */ /* 0x000fda0003f04270 */
[----:B------:R-:W-:Y:S05]  /*0230*/  @P0 BRA `(.L_x_290) ;  /* 0xfffffffc00e80947 */ /* 0x000fea000383ffff */
.L_x_289:
[----:B------:R-:W-:Y:S05]  /*0240*/  WARPSYNC.ALL ;  /* 0x0000000000007948 */ /* 0x000fea0003800000 */
[----:B------:R-:W-:Y:S06]  /*0250*/  BAR.SYNC.DEFER_BLOCKING 0x0 ;  /* 0x0000000000007b1d */ /* 0x000fec0000010000 */
[----:B------:R-:W-:Y:S05]  /*0260*/  BRA `(.L_x_291) ;  /* 0x0000002800bc7947 */ /* 0x000fea0003800000 */
.L_x_288:
[----:B------:R-:W0:Y:S01]  /*0270*/  S2R R3, SR_TID.X ;  /* 0x0000000000037919 */ /* 0x000e220000002100 */
[----:B------:R-:W-:Y:S02]  /*0280*/  SHF.L.U32 R7, R2, 0x4, RZ ;  /* 0x0000000402077819 */ /* 0x000fe400000006ff */
[----:B------:R-:W-:Y:S02]  /*0290*/  CS2R R48, SRZ ;  /* 0x0000000000307805 */ /* 0x000fe4000001ff00 */
[----:B------:R-:W-:Y:S01]  /*02a0*/  CS2R R46, SRZ ;  /* 0x00000000002e7805 */ /* 0x000fe2000001ff00 */
[----:B------:R-:W1:Y:S01]  /*02b0*/  S2R R6, SR_CgaCtaId ;  /* 0x0000000000067919 */ /* 0x000e620000008800 */
[----:B------:R-:W-:Y:S02]  /*02c0*/  LOP3.LUT R7, R7, 0xf0, RZ, 0xc0, !PT ;  /* 0x000000f007077812 */ /* 0x000fe400078ec0ff */
[----:B------:R-:W-:Y:S02]  /*02d0*/  CS2R R44, SRZ ;  /* 0x00000000002c7805 */ /* 0x000fe4000001ff00 */
[----:B------:R-:W-:Y:S01]  /*02e0*/  CS2R R42, SRZ ;  /* 0x00000000002a7805 */ /* 0x000fe2000001ff00 */
[----:B------:R-:W-:Y:S01]  /*02f0*/  UMOV UR4, URZ ;  /* 0x0000003f00047c82 */ /* 0x000fe20008000000 */
[----:B0-----:R-:W-:Y:S01]  /*0300*/  IMAD.WIDE.U32 R4, R3, -0x33333333, RZ ;  /* 0xcccccccd03047825 */ /* 0x001fe200078e00ff */
[----:B------:R-:W-:-:S02]  /*0310*/  MOV R4, 0x400 ;  /* 0x0000040000047802 */ /* 0x000fc40000000f00 */
[----:B------:R-:W-:Y:S02]  /*0320*/  SHF.R.S32.HI R10, RZ, 0x1f, R3 ;  /* 0x0000001fff0a7819 */ /* 0x000fe40000011403 */
[----:B------:R-:W-:Y:S01]  /*0330*/  SHF.R.U32.HI R16, RZ, 0x6, R5 ;  /* 0x00000006ff107819 */ /* 0x000fe20000011605 */
[----:B------:R-:W-:Y:S01]  /*0340*/  VIADD R5, R4, 0x2800 ;  /* 0x0000280004057836 */ /* 0x000fe20000000000 */
[----:B------:R-:W-:Y:S02]  /*0350*/  LEA.HI R9, R10, R3, RZ, 0x2 ;  /* 0x000000030a097211 */ /* 0x000fe400078f10ff */
[----:B------:R-:W-:Y:S02]  /*0360*/  IADD3 R12, R7, R16, RZ ;  /* 0x00000010070c7210 */ /* 0x000fe40007ffe0ff */
[----:B------:R-:W-:Y:S02]  /*0370*/  SHF.R.S32.HI R4, RZ, 0x2, R9 ;  /* 0x00000002ff047819 */ /* 0x000fe40000011409 */
[----:B-1----:R-:W-:Y:S01]  /*0380*/  LEA R5, R6, R5, 0x18 ;  /* 0x0000000506057211 */ /* 0x002fe200078ec0ff */
[----:B------:R-:W-:Y:S01]  /*0390*/  IMAD R6, R16, -0x50, R3 ;  /* 0xffffffb010067824 */ /* 0x000fe200078e0203 */
[C---:B------:R-:W-:Y:S01]  /*03a0*/  IADD3 R15, R4.reuse, 0xf0, RZ ;  /* 0x000000f0040f7810 */ /* 0x040fe20007ffe0ff */
[----:B------:R-:W-:Y:S01]  /*03b0*/  VIADD R11, R4, 0x50 ;  /* 0x00000050040b7836 */ /* 0x000fe20000000000 */
[----:B------:R-:W-:Y:S01]  /*03c0*/  LEA.HI R10, R10, R3, RZ, 0x4 ;  /* 0x000000030a0a7211 */ /* 0x000fe200078f20ff */
[----:B------:R-:W-:Y:S01]  /*03d0*/  IMAD R8, R6, 0x28, R5 ;  /* 0x0000002806087824 */ /* 0x000fe200078e0205 */
[----:B------:R-:W-:Y:S01]  /*03e0*/  SHF.R.S32.HI R18, RZ, 0x1f, R15 ;  /* 0x0000001fff127819 */ /* 0x000fe2000001140f */
[----:B------:R-:W-:Y:S01]  /*03f0*/  VIADD R13, R4, 0xa0 ;  /* 0x000000a0040d7836 */ /* 0x000fe20000000000 */
[----:B------:R-:W-:Y:S01]  /*0400*/  SHF.R.S32.HI R14, RZ, 0x1f, R11 ;  /* 0x0000001fff0e7819 */ /* 0x000fe2000001140b */
[----:B------:R-:W-:Y:S01]  /*0410*/  IMAD R7, R16, 0x8, R8 ;  /* 0x0000000810077824 */ /* 0x000fe200078e0208 */
[----:B------:R-:W-:Y:S01]  /*0420*/  LOP3.LUT R8, R9, 0xfffffffc, RZ, 0xc0, !PT ;  /* 0xfffffffc09087812 */ /* 0x000fe200078ec0ff */
[----:B------:R-:W-:Y:S01]  /*0430*/  IMAD R12, R12, 0x500, RZ ;  /* 0x000005000c0c7824 */ /* 0x000fe200078e02ff */
[----:B------:R-:W-:-:S02]  /*0440*/  SHF.R.S32.HI R16, RZ, 0x1f, R13 ;  /* 0x0000001fff107819 */ /* 0x000fc4000001140d */
[----:B------:R-:W-:Y:S02]  /*0450*/  LEA.HI R14, R14, R11, RZ, 0x2 ;  /* 0x0000000b0e0e7211 */ /* 0x000fe400078f10ff */
[----:B------:R-:W-:Y:S02]  /*0460*/  LEA.HI R16, R16, R13, RZ, 0x2 ;  /* 0x0000000d10107211 */ /* 0x000fe400078f10ff */
[----:B------:R-:W-:Y:S02]  /*0470*/  LEA.HI R18, R18, R15, RZ, 0x2 ;  /* 0x0000000f12127211 */ /* 0x000fe400078f10ff */
[----:B------:R-:W-:Y:S02]  /*0480*/  SHF.R.U32.HI R10, RZ, 0x4, R10 ;  /* 0x00000004ff0a7819 */ /* 0x000fe4000001160a */
[----:B------:R-:W-:Y:S02]  /*0490*/  IADD3 R11, -R8, R3, RZ ;  /* 0x00000003080b7210 */ /* 0x000fe40007ffe1ff */
[----:B------:R-:W-:-:S02]  /*04a0*/  SHF.R.U32.HI R14, RZ, 0x2, R14 ;  /* 0x00000002ff0e7819 */ /* 0x000fc4000001160e */
[----:B------:R-:W-:Y:S02]  /*04b0*/  SHF.R.U32.HI R16, RZ, 0x2, R16 ;  /* 0x00000002ff107819 */ /* 0x000fe40000011610 */
[----:B------:R-:W-:Y:S02]  /*04c0*/  SHF.R.U32.HI R18, RZ, 0x2, R18 ;  /* 0x00000002ff127819 */ /* 0x000fe40000011612 */
[C---:B------:R-:W-:Y:S02]  /*04d0*/  LOP3.LUT R8, R11.reuse, 0x3, R10, 0x78, !PT ;  /* 0x000000030b087812 */ /* 0x040fe400078e780a */
[C---:B------:R-:W-:Y:S02]  /*04e0*/  LOP3.LUT R9, R11.reuse, 0x3, R14, 0x78, !PT ;  /* 0x000000030b097812 */ /* 0x040fe400078e780e */
[C---:B------:R-:W-:Y:S02]  /*04f0*/  LOP3.LUT R10, R11.reuse, 0x3, R16, 0x78, !PT ;  /* 0x000000030b0a7812 */ /* 0x040fe400078e7810 */
[----:B------:R-:W-:-:S07]  /*0500*/  LOP3.LUT R11, R11, 0x3, R18, 0x78, !PT ;  /* 0x000000030b0b7812 */ /* 0x000fce00078e7812 */
.L_x_303:
[C---:B------:R-:W-:Y:S01]  /*0510*/  LOP3.LUT R61, R90.reuse, 0x3, RZ, 0xc0, !PT ;  /* 0x000000035a3d7812 */ /* 0x040fe200078ec0ff */
[----:B-1----:R-:W0:Y:S01]  /*0520*/  LDC.64 R16, c[0x0][0x238] ;  /* 0x00008e00ff107b82 */ /* 0x002e220000000a00 */
        /* <DEDUP_REMOVED lines=8> */
[----:B------:R-:W-:Y:S01]  /*05b0*/  IMAD.WIDE.U32 R14, R40, -0x33333333, RZ ;  /* 0xcccccccd280e7825 */ /* 0x000fe200078e00ff */
[----:B------:R-:W-:-:S04]  /*05c0*/  SHF.R.S32.HI R41, RZ, 0x1f, R40 ;  /* 0x0000001fff297819 */ /* 0x000fc80000011428 */
[----:B------:R-:W-:Y:S01]  /*05d0*/  SHF.R.U32.HI R89, RZ, 0x5, R15 ;  /* 0x00000005ff597819 */ /* 0x000fe2000001160f */
[----:B------:R-:W-:-:S03]  /*05e0*/  IMAD.WIDE.U32 R20, R18, 0x50000, R40 ;  /* 0x0005000012147825 */ /* 0x000fc600078e0028 */
[----:B------:R-:W-:Y:S02]  /*05f0*/  LEA R15, P0, R18, R89, 0x5 ;  /* 0x00000059120f7211 */ /* 0x000fe400078028ff */
[----:B------:R-:W-:Y:S02]  /*0600*/  IADD3 R21, R21, R19, RZ ;  /* 0x0000001315157210 */ /* 0x000fe40007ffe0ff */
[----:B------:R-:W-:Y:S02]  /*0610*/  IADD3 R14, P1, R12, R20, RZ ;  /* 0x000000140c0e7210 */ /* 0x000fe40007f3e0ff */
[----:B------:R-:W-:Y:S02]  /*0620*/  LEA.HI.X R18, R18, RZ, R13, 0x5, P0 ;  /* 0x000000ff12127211 */ /* 0x000fe400000f2c0d */
[----:B------:R-:W-:Y:S01]  /*0630*/  LEA R22, P0, R15, UR12, 0x3 ;  /* 0x0000000c0f167c11 */ /* 0x000fe2000f8018ff */
[----:B------:R-:W-:-:S03]  /*0640*/  IMAD.X R13, RZ, RZ, R21, P1 ;  /* 0x000000ffff0d7224 */ /* 0x000fc600008e0615 */
[----:B------:R-:W-:Y:S01]  /*0650*/  LEA.HI.X R23, R15, UR13, R18, 0x3, P0 ;  /* 0x0000000d0f177c11 */ /* 0x000fe200080f1c12 */
[----:B------:R-:W-:Y:S01]  /*0660*/  ULDC.64 UR12, c[0x0][0x230] ;  /* 0x00008c00000c7ab9 */ /* 0x000fe20000000a00 */
[C---:B------:R-:W-:Y:S02]  /*0670*/  SHF.L.U64.HI R13, R14.reuse, 0x1, R13 ;  /* 0x000000010e0d7819 */ /* 0x040fe4000001020d */
[----:B------:R-:W-:Y:S02]  /*0680*/  SHF.L.U32 R14, R14, 0x1, RZ ;  /* 0x000000010e0e7819 */ /* 0x000fe400000006ff */
[----:B------:R-:W2:Y:S01]  /*0690*/  LDG.E.64.CONSTANT R22, desc[UR8][R22.64] ;  /* 0x0000000816167981 */ /* 0x000ea2000c1e9b00 */
[----:B0-----:R-:W-:Y:S01]  /*06a0*/  IMAD.WIDE R40, R40, 0x2, R16 ;  /* 0x0000000228287825 */ /* 0x001fe200078e0210 */
[C---:B------:R-:W-:Y:S02]  /*06b0*/  IADD3 R38, P0, R14.reuse, UR12, RZ ;  /* 0x0000000c0e267c10 */ /* 0x040fe4000ff1e0ff */
[----:B------:R-:W-:-:S02]  /*06c0*/  IADD3 R36, P1, R14, UR14, RZ ;  /* 0x0000000e0e247c10 */ /* 0x000fc4000ff3e0ff */
[C---:B------:R-:W-:Y:S01]  /*06d0*/  IADD3.X R39, R13.reuse, UR13, RZ, P0, !PT ;  /* 0x0000000d0d277c10 */ /* 0x040fe200087fe4ff */
[----:B------:R-:W3:Y:S01]  /*06e0*/  LDG.E.64.CONSTANT R40, desc[UR8][R40.64] ;  /* 0x0000000828287981 */ /* 0x000ee2000c1e9b00 */
[----:B------:R-:W-:-:S04]  /*06f0*/  IADD3.X R37, R13, UR15, RZ, P1, !PT ;  /* 0x0000000f0d257c10 */ /* 0x000fc80008ffe4ff */
        /* <DEDUP_REMOVED lines=10> */
[----:B------:R-:W-:-:S04]  /*07a0*/  IADD3.X R33, R16, UR15, RZ, P1, !PT ;  /* 0x0000000f10217c10 */ /* 0x000fc80008ffe4ff */
[----:B------:R-:W5:Y:S01]  /*07b0*/  LDG.E.64.CONSTANT R34, desc[UR8][R34.64] ;  /* 0x0000000822227981 */ /* 0x000f62000c1e9b00 */
[----:B------:R-:W-:-:S03]  /*07c0*/  IADD3 R17, R12, 0x2800, RZ ;  /* 0x000028000c117810 */ /* 0x000fc60007ffe0ff */
[----:B------:R-:W5:Y:S01]  /*07d0*/  LDG.E.64.CONSTANT R32, desc[UR8][R32.64] ;  /* 0x0000000820207981 */ /* 0x000f62000c1e9b00 */
[----:B------:R-:W-:-:S04]  /*07e0*/  IADD3 R18, P0, R17, R20, RZ ;  /* 0x0000001411127210 */ /* 0x000fc80007f1e0ff */
[----:B------:R-:W-:Y:S01]  /*07f0*/  SHF.L.U32 R17, R18, 0x1, RZ ;  /* 0x0000000112117819 */ /* 0x000fe200000006ff */
[----:B------:R-:W-:-:S03]  /*0800*/  IMAD.X R19, RZ, RZ, R21, P0 ;  /* 0x000000ffff137224 */ /* 0x000fc600000e0615 */
[C---:B------:R-:W-:Y:S02]  /*0810*/  IADD3 R30, P0, R17.reuse, UR12, RZ ;  /* 0x0000000c111e7c10 */ /* 0x040fe4000ff1e0ff */
[----:B------:R-:W-:Y:S02]  /*0820*/  SHF.L.U64.HI R18, R18, 0x1, R19 ;  /* 0x0000000112127819 */ /* 0x000fe40000010213 */
[----:B------:R-:W-:Y:S02]  /*0830*/  IADD3 R28, P1, R17, UR14, RZ ;  /* 0x0000000e111c7c10 */ /* 0x000fe4000ff3e0ff */
[C---:B------:R-:W-:Y:S02]  /*0840*/  IADD3.X R31, R18.reuse, UR13, RZ, P0, !PT ;  /* 0x0000000d121f7c10 */ /* 0x040fe400087fe4ff */
[----:B------:R-:W-:-:S04]  /*0850*/  IADD3.X R29, R18, UR15, RZ, P1, !PT ;  /* 0x0000000f121d7c10 */ /* 0x000fc80008ffe4ff */
[----:B------:R-:W5:Y:S04]  /*0860*/  LDG.E.64.CONSTANT R30, desc[UR8][R30.64] ;  /* 0x000000081e1e7981 */ /* 0x000f68000c1e9b00 */
[----:B------:R-:W5:Y:S01]  /*0870*/  LDG.E.64.CONSTANT R28, desc[UR8][R28.64] ;  /* 0x000000081c1c7981 */ /* 0x000f62000c1e9b00 */
[----:B------:R-:W-:-:S05]  /*0880*/  VIADD R19, R12, 0x3c00 ;  /* 0x00003c000c137836 */ /* 0x000fca0000000000 */
        /* <DEDUP_REMOVED lines=8> */
[----:B------:R-:W5:Y:S04]  /*0910*/  LDG.E.64.CONSTANT R26, desc[UR8][R26.64] ;  /* 0x000000081a1a7981 */ /* 0x000f68000c1e9b00 */
[----:B------:R-:W5:Y:S01]  /*0920*/  LDG.E.64.CONSTANT R24, desc[UR8][R24.64] ;  /* 0x0000000818187981 */ /* 0x000f62000c1e9b00 */
[----:B------:R-:W-:-:S04]  /*0930*/  IADD3 R88, P0, R90, 0x8, RZ ;  /* 0x000000085a587810 */ /* 0x000fc80007f1e0ff */
[----:B------:R-:W-:Y:S02]  /*0940*/  IADD3.X R86, RZ, R86, RZ, P0, !PT ;  /* 0x00000056ff567210 */ /* 0x000fe400007fe4ff */
[----:B------:R-:W-:-:S04]  /*0950*/  ISETP.GE.U32.AND P0, PT, R88, UR10, PT ;  /* 0x0000000a58007c0c */ /* 0x000fc8000bf06070 */
[----:B------:R-:W-:Y:S02]  /*0960*/  ISETP.GE.AND.EX P0, PT, R86, UR6, PT, P0 ;  /* 0x0000000656007c0c */ /* 0x000fe4000bf06300 */
[----:B------:R-:W-:Y:S01]  /*0970*/  ISETP.GT.U32.AND P1, PT, R3, 0x1f, PT ;  /* 0x0000001f0300780c */ /* 0x000fe20003f24070 */
[----:B--2---:R-:W-:-:S06]  /*0980*/  FADD.FTZ R21, R23, UR5 ;  /* 0x0000000517157e21 */ /* 0x004fcc0008010000 */
[----:B------:R-:W0:Y:S01]  /*0990*/  MUFU.RSQ R21, R21 ;  /* 0x0000001500157308 */ /* 0x000e220000001400 */
[----:B---3--:R-:W-:Y:S02]  /*09a0*/  PRMT R63, R40, 0x7632, R63 ;  /* 0x00007632283f7816 */ /* 0x008fe4000000003f */
[C---:B----4-:R-:W-:Y:S01]  /*09b0*/  PRMT R23, R38.reuse, 0x7632, R23 ;  /* 0x0000763226177816 */ /* 0x050fe20000000017 */
[----:B------:R-:W-:Y:S01]  /*09c0*/  IMAD.U32 R51, R38, 0x10000, RZ ;  /* 0x0001000026337824 */ /* 0x000fe200078e00ff */
[----:B------:R-:W-:Y:S02]  /*09d0*/  SHF.L.U32 R84, R40, 0x10, RZ ;  /* 0x0000001028547819 */ /* 0x000fe400000006ff */
[C---:B-----5:R-:W-:Y:S01]  /*09e0*/  SHF.L.U32 R85, R36.reuse, 0x10, RZ ;  /* 0x0000001024557819 */ /* 0x060fe200000006ff */
[----:B------:R-:W-:Y:S01]  /*09f0*/  IMAD.U32 R23, R23, 0x10000, RZ ;  /* 0x0001000017177824 */ /* 0x000fe200078e00ff */
[----:B------:R-:W-:Y:S01]  /*0a00*/  PRMT R60, R36, 0x7632, R60 ;  /* 0x00007632243c7816 */ /* 0x000fe2000000003c */
[C---:B------:R-:W-:Y:S01]  /*0a10*/  FADD.FTZ R50, -R22.reuse, R51 ;  /* 0x0000003316327221 */ /* 0x040fe20000010100 */
[----:B------:R-:W-:Y:S01]  /*0a20*/  SHF.L.U32 R63, R63, 0x10, RZ ;  /* 0x000000103f3f7819 */ /* 0x000fe200000006ff */
[----:B------:R-:W-:Y:S01]  /*0a30*/  FMUL.FTZ R52, R85, R84 ;  /* 0x0000005455347220 */ /* 0x000fe20000410000 */
[----:B------:R-:W-:Y:S01]  /*0a40*/  FADD.FTZ R54, -R22, R23 ;  /* 0x0000001716367221 */ /* 0x000fe20000010100 */
[----:B------:R-:W-:-:S02]  /*0a50*/  IMAD.U32 R60, R60, 0x10000, RZ ;  /* 0x000100003c3c7824 */ /* 0x000fc400078e00ff */
[C---:B0-----:R-:W-:Y:S01]  /*0a60*/  FMUL.FTZ R87, R21.reuse, R50 ;  /* 0x0000003215577220 */ /* 0x041fe20000410000 */
[----:B------:R-:W-:Y:S01]  /*0a70*/  FMUL.FTZ R59, R21, R54 ;  /* 0x00000036153b7220 */ /* 0x000fe20000410000 */
[----:B------:R-:W-:Y:S02]  /*0a80*/  FMUL.FTZ R23, R60, R63 ;  /* 0x0000003f3c177220 */ /* 0x000fe40000410000 */
[----:B------:R-:W-:Y:S01]  /*0a90*/  FFMA.FTZ R52, R87, R52, RZ ;  /* 0x0000003457347223 */ /* 0x000fe200000100ff */
[----:B------:R-:W-:-:S03]  /*0aa0*/  SHF.L.U32 R53, R39, 0x10, RZ ;  /* 0x0000001027357819 */ /* 0x000fc600000006ff */
[----:B------:R-:W-:Y:S01]  /*0ab0*/  FFMA.FTZ R52, R59, R23, R52 ;  /* 0x000000173b347223 */ /* 0x000fe20000010034 */
[----:B------:R-:W-:Y:S01]  /*0ac0*/  PRMT R23, R39, 0x7632, R23 ;  /* 0x0000763227177816 */ /* 0x000fe20000000017 */
[----:B------:R-:W-:-:S03]  /*0ad0*/  FADD.FTZ R50, -R22, R53 ;  /* 0x0000003516327221 */ /* 0x000fc60000010100 */
[----:B------:R-:W-:Y:S01]  /*0ae0*/  SHF.L.U32 R53, R23, 0x10, RZ ;  /* 0x0000001017357819 */ /* 0x000fe200000006ff */
[----:B------:R-:W-:Y:S01]  /*0af0*/  FMUL.FTZ R83, R21, R50 ;  /* 0x0000003215537220 */ /* 0x000fe20000410000 */
[----:B------:R-:W-:Y:S01]  /*0b00*/  SHF.L.U32 R81, R37, 0x10, RZ ;  /* 0x0000001025517819 */ /* 0x000fe200000006ff */
[C---:B------:R-:W-:Y:S01]  /*0b10*/  IMAD.U32 R82, R41.reuse, 0x10000, RZ ;  /* 0x0001000029527824 */ /* 0x040fe200078e00ff */
[----:B------:R-:W-:Y:S01]  /*0b20*/  PRMT R51, R41, 0x7632, R51 ;  /* 0x0000763229337816 */ /* 0x000fe20000000033 */
[----:B------:R-:W-:Y:S01]  /*0b30*/  FADD.FTZ R50, -R22, R53 ;  /* 0x0000003516327221 */ /* 0x000fe20000010100 */
[----:B------:R-:W-:Y:S01]  /*0b40*/  PRMT R62, R37, 0x7632, R62 ;  /* 0x00007632253e7816 */ /* 0x000fe2000000003e */
[----:B------:R-:W-:Y:S01]  /*0b50*/  FMUL.FTZ R23, R81, R82 ;  /* 0x0000005251177220 */ /* 0x000fe20000410000 */
[C---:B------:R-:W-:Y:S01]  /*0b60*/  SHF.L.U32 R55, R34.reuse, 0x10, RZ ;  /* 0x0000001022377819 */ /* 0x040fe200000006ff */
[----:B------:R-:W-:Y:S01]  /*0b70*/  FMUL.FTZ R67, R21, R50 ;  /* 0x0000003215437220 */ /* 0x000fe20000410000 */
[----:B------:R-:W-:Y:S01]  /*0b80*/  IMAD.U32 R51, R51, 0x10000, RZ ;  /* 0x0001000033337824 */ /* 0x000fe200078e00ff */
[----:B------:R-:W-:Y:S01]  /*0b90*/  PRMT R50, R34, 0x7632, R50 ;  /* 0x0000763222327816 */ /* 0x000fe20000000032 */
[----:B------:R-:W-:-:S02]  /*0ba0*/  IMAD.U32 R62, R62, 0x10000, RZ ;  /* 0x000100003e3e7824 */ /* 0x000fc400078e00ff */
[----:B------:R-:W-:Y:S01]  /*0bb0*/  FFMA.FTZ R52, R83, R23, R52 ;  /* 0x0000001753347223 */ /* 0x000fe20000010034 */
[----:B------:R-:W-:Y:S01]  /*0bc0*/  FADD.FTZ R70, -R22, R55 ;  /* 0x0000003716467221 */ /* 0x000fe20000010100 */
[----:B------:R-:W-:Y:S02]  /*0bd0*/  IMAD.U32 R23, R32, 0x10000, RZ ;  /* 0x0001000020177824 */ /* 0x000fe400078e00ff */
[----:B------:R-:W-:Y:S01]  /*0be0*/  FMUL.FTZ R53, R62, R51 ;  /* 0x000000333e357220 */ /* 0x000fe20000410000 */
[----:B------:R-:W-:Y:S02]  /*0bf0*/  PRMT R58, R32, 0x7632, R58 ;  /* 0x00007632203a7816 */ /* 0x000fe4000000003a */
[----:B------:R-:W-:Y:S01]  /*0c00*/  SHF.L.U32 R55, R50, 0x10, RZ ;  /* 0x0000001032377819 */ /* 0x000fe200000006ff */
[----:B------:R-:W-:Y:S01]  /*0c10*/  FFMA.FTZ R53, R67, R53, R52 ;  /* 0x0000003543357223 */ /* 0x000fe20000010034 */
[----:B------:R-:W-:Y:S01]  /*0c20*/  FMUL.FTZ R50, R84, R23 ;  /* 0x0000001754327220 */ /* 0x000fe20000410000 */
[----:B------:R-:W-:Y:S01]  /*0c30*/  FMUL.FTZ R70, R21, R70 ;  /* 0x0000004615467220 */ /* 0x000fe20000410000 */
[----:B------:R-:W-:-:S02]  /*0c40*/  IMAD.U32 R58, R58, 0x10000, RZ ;  /* 0x000100003a3a7824 */ /* 0x000fc400078e00ff */
[----:B------:R-:W-:Y:S01]  /*0c50*/  FADD.FTZ R54, -R22, R55 ;  /* 0x0000003716367221 */ /* 0x000fe20000010100 */
[----:B------:R-:W-:Y:S01]  /*0c60*/  SHF.L.U32 R55, R35, 0x10, RZ ;  /* 0x0000001023377819 */ /* 0x000fe200000006ff */
[----:B------:R-:W-:Y:S01]  /*0c70*/  FFMA.FTZ R52, R70, R50, R53 ;  /* 0x0000003246347223 */ /* 0x000fe20000010035 */
[----:B------:R-:W-:Y:S01]  /*0c80*/  FMUL.FTZ R53, R63, R58 ;  /* 0x0000003a3f357220 */ /* 0x000fe20000410000 */
[----:B------:R-:W-:Y:S01]  /*0c90*/  FMUL.FTZ R65, R21, R54 ;  /* 0x0000003615417220 */ /* 0x000fe20000410000 */
[----:B------:R-:W-:Y:S01]  /*0ca0*/  PRMT R50, R35, 0x7632, R50 ;  /* 0x0000763223327816 */ /* 0x000fe20000000032 */
[----:B------:R-:W-:Y:S02]  /*0cb0*/  FADD.FTZ R72, -R22, R55 ;  /* 0x0000003716487221 */ /* 0x000fe40000010100 */
[--C-:B------:R-:W-:Y:S01]  /*0cc0*/  FFMA.FTZ R53, R65, R53, R52.reuse ;  /* 0x0000003541357223 */ /* 0x100fe20000010034 */
[C---:B------:R-:W-:Y:S02]  /*0cd0*/  PRMT R52, R33.reuse, 0x7632, R52 ;  /* 0x0000763221347816 */ /* 0x040fe40000000034 */
[----:B------:R-:W-:Y:S01]  /*0ce0*/  SHF.L.U32 R55, R50, 0x10, RZ ;  /* 0x0000001032377819 */ /* 0x000fe200000006ff */
[----:B------:R-:W-:-:S02]  /*0cf0*/  IMAD.U32 R71, R33, 0x10000, RZ ;  /* 0x0001000021477824 */ /* 0x000fc400078e00ff */
[----:B------:R-:W-:Y:S02]  /*0d00*/  IMAD.U32 R50, R52, 0x10000, RZ ;  /* 0x0001000034327824 */ /* 0x000fe400078e00ff */
[----:B------:R-:W-:Y:S01]  /*0d10*/  FADD.FTZ R52, -R22, R55 ;  /* 0x0000003716347221 */ /* 0x000fe20000010100 */
[----:B------:R-:W-:Y:S01]  /*0d20*/  SHF.L.U32 R55, R30, 0x10, RZ ;  /* 0x000000101e377819 */ /* 0x000fe200000006ff */
[----:B------:R-:W-:Y:S01]  /*0d30*/  FMUL.FTZ R54, R82, R71 ;  /* 0x0000004752367220 */ /* 0x000fe20000410000 */
[C---:B------:R-:W-:Y:S01]  /*0d40*/  FMUL.FTZ R72, R21.reuse, R72 ;  /* 0x0000004815487220 */ /* 0x040fe20000410000 */
[----:B------:R-:W-:Y:S01]  /*0d50*/  FMUL.FTZ R57, R21, R52 ;  /* 0x0000003415397220 */ /* 0x000fe20000410000 */
[----:B------:R-:W-:Y:S01]  /*0d60*/  PRMT R52, R30, 0x7632, R52 ;  /* 0x000076321e347816 */ /* 0x000fe20000000034 */
[----:B------:R-:W-:Y:S01]  /*0d70*/  FADD.FTZ R74, -R22, R55 ;  /* 0x00000037164a7221 */ /* 0x000fe20000010100 */
[----:B------:R-:W-:Y:S01]  /*0d80*/  FFMA.FTZ R54, R72, R54, R53 ;  /* 0x0000003648367223 */ /* 0x000fe20000010035 */
[----:B------:R-:W-:Y:S01]  /*0d90*/  FMUL.FTZ R53, R51, R50 ;  /* 0x0000003233357220 */ /* 0x000fe20000410000 */
[C---:B------:R-:W-:Y:S01]  /*0da0*/  IMAD.U32 R73, R28.reuse, 0x10000, RZ ;  /* 0x000100001c497824 */ /* 0x040fe200078e00ff */
[----:B------:R-:W-:-:S02]  /*0db0*/  PRMT R56, R28, 0x7632, R56 ;  /* 0x000076321c387816 */ /* 0x000fc40000000038 */
[----:B------:R-:W-:Y:S01]  /*0dc0*/  SHF.L.U32 R55, R52, 0x10, RZ ;  /* 0x0000001034377819 */ /* 0x000fe200000006ff */
[----:B------:R-:W-:Y:S01]  /*0dd0*/  FFMA.FTZ R53, R57, R53, R54 ;  /* 0x0000003539357223 */ /* 0x000fe20000010036 */
[----:B------:R-:W-:Y:S01]  /*0de0*/  FMUL.FTZ R52, R84, R73 ;  /* 0x0000004954347220 */ /* 0x000fe20000410000 */
[----:B------:R-:W-:Y:S01]  /*0df0*/  FMUL.FTZ R74, R21, R74 ;  /* 0x0000004a154a7220 */ /* 0x000fe20000410000 */
[----:B------:R-:W-:Y:S02]  /*0e00*/  IMAD.U32 R56, R56, 0x10000, RZ ;  /* 0x0001000038387824 */ /* 0x000fe400078e00ff */
[----:B------:R-:W-:Y:S01]  /*0e10*/  FADD.FTZ R54, -R22, R55 ;  /* 0x0000003716367221 */ /* 0x000fe20000010100 */
[----:B------:R-:W-:Y:S01]  /*0e20*/  SHF.L.U32 R77, R31, 0x10, RZ ;  /* 0x000000101f4d7819 */ /* 0x000fe200000006ff */
[----:B------:R-:W-:Y:S01]  /*0e30*/  FFMA.FTZ R52, R74, R52, R53 ;  /* 0x000000344a347223 */ /* 0x000fe20000010035 */
[----:B------:R-:W-:Y:S01]  /*0e40*/  FMUL.FTZ R53, R63, R56 ;  /* 0x000000383f357220 */ /* 0x000fe20000410000 */
[----:B------:R-:W-:Y:S01]  /*0e50*/  FMUL.FTZ R55, R21, R54 ;  /* 0x0000003615377220 */ /* 0x000fe20000410000 */
[----:B------:R-:W-:-:S02]  /*0e60*/  IMAD.U32 R75, R29, 0x10000, RZ ;  /* 0x000100001d4b7824 */ /* 0x000fc400078e00ff */
[----:B------:R-:W-:Y:S01]  /*0e70*/  FADD.FTZ R76, -R22, R77 ;  /* 0x0000004d164c7221 */ /* 0x000fe20000010100 */
[--C-:B------:R-:W-:Y:S01]  /*0e80*/  FFMA.FTZ R69, R55, R53, R52.reuse ;  /* 0x0000003537457223 */ /* 0x100fe20000010034 */
[----:B------:R-:W-:Y:S01]  /*0e90*/  PRMT R52, R31, 0x7632, R52 ;  /* 0x000076321f347816 */ /* 0x000fe20000000034 */
[----:B------:R-:W-:Y:S01]  /*0ea0*/  FFMA.FTZ R53, R85, R84, RZ ;  /* 0x0000005455357223 */ /* 0x000fe200000100ff */
[----:B------:R-:W-:Y:S01]  /*0eb0*/  FMUL.FTZ R64, R82, R75 ;  /* 0x0000004b52407220 */ /* 0x000fe20000410000 */
[----:B------:R-:W-:Y:S01]  /*0ec0*/  FMUL.FTZ R76, R21, R76 ;  /* 0x0000004c154c7220 */ /* 0x000fe20000410000 */
[----:B------:R-:W-:Y:S01]  /*0ed0*/  SHF.L.U32 R77, R52, 0x10, RZ ;  /* 0x00000010344d7819 */ /* 0x000fe200000006ff */
[----:B------:R-:W-:Y:S01]  /*0ee0*/  FFMA.FTZ R52, R60, R63, R53 ;  /* 0x0000003f3c347223 */ /* 0x000fe20000010035 */
[----:B------:R-:W-:Y:S01]  /*0ef0*/  PRMT R54, R29, 0x7632, R54 ;  /* 0x000076321d367816 */ /* 0x000fe20000000036 */
[----:B------:R-:W-:Y:S02]  /*0f00*/  FFMA.FTZ R64, R76, R64, R69 ;  /* 0x000000404c407223 */ /* 0x000fe40000010045 */
[----:B------:R-:W-:Y:S01]  /*0f10*/  FFMA.FTZ R69, R81, R82, R52 ;  /* 0x0000005251457223 */ /* 0x000fe20000010034 */
[----:B------:R-:W-:Y:S01]  /*0f20*/  FADD.FTZ R66, -R22, R77 ;  /* 0x0000004d16427221 */ /* 0x000fe20000010100 */
[----:B------:R-:W-:-:S02]  /*0f30*/  IMAD.U32 R54, R54, 0x10000, RZ ;  /* 0x0001000036367824 */ /* 0x000fc400078e00ff */
[----:B------:R-:W-:Y:S01]  /*0f40*/  FFMA.FTZ R77, R62, R51, R69 ;  /* 0x000000333e4d7223 */ /* 0x000fe20000010045 */
[----:B------:R-:W-:Y:S01]  /*0f50*/  FMUL.FTZ R53, R21, R66 ;  /* 0x0000004215357220 */ /* 0x000fe20000410000 */
[----:B------:R-:W-:Y:S01]  /*0f60*/  FMUL.FTZ R68, R51, R54 ;  /* 0x0000003633447220 */ /* 0x000fe20000410000 */
[----:B------:R-:W-:Y:S01]  /*0f70*/  SHF.L.U32 R79, R26, 0x10, RZ ;  /* 0x000000101a4f7819 */ /* 0x000fe200000006ff */
[----:B------:R-:W-:Y:S01]  /*0f80*/  FFMA.FTZ R66, R84, R23, R77 ;  /* 0x0000001754427223 */ /* 0x000fe2000001004d */
[----:B------:R-:W-:Y:S01]  /*0f90*/  PRMT R52, R26, 0x7632, R52 ;  /* 0x000076321a347816 */ /* 0x000fe20000000034 */
[--C-:B------:R-:W-:Y:S01]  /*0fa0*/  FFMA.FTZ R69, R53, R68, R64.reuse ;  /* 0x0000004435457223 */ /* 0x100fe20000010040 */
[----:B------:R-:W-:Y:S01]  /*0fb0*/  PRMT R64, R24, 0x7632, R64 ;  /* 0x0000763218407816 */ /* 0x000fe20000000040 */
[----:B------:R-:W-:Y:S01]  /*0fc0*/  FADD.FTZ R78, -R22, R79 ;  /* 0x0000004f164e7221 */ /* 0x000fe20000010100 */
[----:B------:R-:W-:Y:S01]  /*0fd0*/  FFMA.FTZ R79, R63, R58, R66 ;  /* 0x0000003a3f4f7223 */ /* 0x000fe20000010042 */
[----:B------:R-:W-:-:S02]  /*0fe0*/  SHF.L.U32 R91, R52, 0x10, RZ ;  /* 0x00000010345b7819 */ /* 0x000fc400000006ff */
[----:B------:R-:W-:Y:S02]  /*0ff0*/  IMAD.U32 R52, R64, 0x10000, RZ ;  /* 0x0001000040347824 */ /* 0x000fe400078e00ff */
[----:B------:R-:W-:Y:S01]  /*1000*/  FFMA.FTZ R64, R82, R71, R79 ;  /* 0x0000004752407223 */ /* 0x000fe2000001004f */
[----:B------:R-:W-:-:S03]  /*1010*/  FFMA.FTZ R46, R59, R60, R46 ;  /* 0x0000003c3b2e7223 */ /* 0x000fc6000001002e */
[----:B------:R-:W-:Y:S01]  /*1020*/  FFMA.FTZ R59, R51, R50, R64 ;  /* 0x00000032333b7223 */ /* 0x000fe20000010040 */
[----:B------:R-:W-:-:S03]  /*1030*/  FADD.FTZ R47, R60, R47 ;  /* 0x0000002f3c2f7221 */ /* 0x000fc60000010000 */
[----:B------:R-:W-:Y:S01]  /*1040*/  FFMA.FTZ R60, R84, R73, R59 ;  /* 0x00000049543c7223 */ /* 0x000fe2000001003b */
[----:B------:R-:W-:-:S03]  /*1050*/  IMAD.U32 R77, R24, 0x10000, RZ ;  /* 0x00010000184d7824 */ /* 0x000fc600078e00ff */
[----:B------:R-:W-:Y:S01]  /*1060*/  FFMA.FTZ R79, R63, R56, R60 ;  /* 0x000000383f4f7223 */ /* 0x000fe2000001003c */
[----:B------:R-:W-:Y:S01]  /*1070*/  FMUL.FTZ R66, R84, R77 ;  /* 0x0000004d54427220 */ /* 0x000fe20000410000 */
[----:B------:R-:W-:Y:S02]  /*1080*/  FMUL.FTZ R78, R21, R78 ;  /* 0x0000004e154e7220 */ /* 0x000fe40000410000 */
[----:B------:R-:W-:Y:S01]  /*1090*/  FFMA.FTZ R60, R82, R75, R79 ;  /* 0x0000004b523c7223 */ /* 0x000fe2000001004f */
[----:B------:R-:W-:Y:S01]  /*10a0*/  FADD.FTZ R64, -R22, R91 ;  /* 0x0000005b16407221 */ /* 0x000fe20000010100 */
[--C-:B------:R-:W-:Y:S01]  /*10b0*/  FFMA.FTZ R66, R78, R66, R69.reuse ;  /* 0x000000424e427223 */ /* 0x100fe20000010045 */
[----:B------:R-:W-:Y:S01]  /*10c0*/  PRMT R69, R27, 0x7632, R69 ;  /* 0x000076321b457816 */ /* 0x000fe20000000045 */
[----:B------:R-:W-:Y:S01]  /*10d0*/  FFMA.FTZ R91, R51, R54, R60 ;  /* 0x00000036335b7223 */ /* 0x000fe2000001003c */
[----:B------:R-:W-:Y:S01]  /*10e0*/  SHF.L.U32 R93, R27, 0x10, RZ ;  /* 0x000000101b5d7819 */ /* 0x000fe200000006ff */
[----:B------:R-:W-:Y:S01]  /*10f0*/  FADD.FTZ R43, R62, R43 ;  /* 0x0000002b3e2b7221 */ /* 0x000fe20000010000 */
[--C-:B------:R-:W-:Y:S01]  /*1100*/  FFMA.FTZ R62, R67, R62, R42.reuse ;  /* 0x0000003e433e7223 */ /* 0x100fe2000001002a */
[----:B------:R-:W-:Y:S01]  /*1110*/  PRMT R42, R25, 0x7632, R42 ;  /* 0x00007632192a7816 */ /* 0x000fe2000000002a */
[----:B------:R-:W-:Y:S01]  /*1120*/  FFMA.FTZ R60, R84, R77, R91 ;  /* 0x0000004d543c7223 */ /* 0x000fe2000001005b */
[----:B------:R-:W-:Y:S01]  /*1130*/  SHF.L.U32 R69, R69, 0x10, RZ ;  /* 0x0000001045457819 */ /* 0x000fe200000006ff */
[----:B------:R-:W-:Y:S01]  /*1140*/  FMUL.FTZ R68, R63, R52 ;  /* 0x000000343f447220 */ /* 0x000fe20000410000 */
[----:B------:R-:W-:Y:S01]  /*1150*/  FMUL.FTZ R59, R21, R64 ;  /* 0x00000040153b7220 */ /* 0x000fe20000410000 */
[----:B------:R-:W-:-:S02]  /*1160*/  IMAD.U32 R79, R25, 0x10000, RZ ;  /* 0x00010000194f7824 */ /* 0x000fc400078e00ff */
[----:B------:R-:W-:Y:S01]  /*1170*/  FADD.FTZ R80, -R22, R93 ;  /* 0x0000005d16507221 */ /* 0x000fe20000010100 */
[----:B------:R-:W-:Y:S01]  /*1180*/  FADD.FTZ R43, R43, R50 ;  /* 0x000000322b2b7221 */ /* 0x000fe20000010000 */
[----:B------:R-:W-:Y:S01]  /*1190*/  FFMA.FTZ R62, R57, R50, R62 ;  /* 0x00000032393e7223 */ /* 0x000fe2000001003e */
[----:B------:R-:W-:Y:S01]  /*11a0*/  FFMA.FTZ R63, R63, R52, R60 ;  /* 0x000000343f3f7223 */ /* 0x000fe2000001003c */
[----:B------:R-:W-:Y:S01]  /*11b0*/  FFMA.FTZ R67, R59, R68, R66 ;  /* 0x000000443b437223 */ /* 0x000fe20000010042 */
[----:B------:R-:W-:Y:S02]  /*11c0*/  IMAD.U32 R42, R42, 0x10000, RZ ;  /* 0x000100002a2a7824 */ /* 0x000fe400078e00ff */
[-C--:B------:R-:W-:Y:S01]  /*11d0*/  FMUL.FTZ R64, R82, R79.reuse ;  /* 0x0000004f52407220 */ /* 0x080fe20000410000 */
[----:B------:R-:W-:Y:S01]  /*11e0*/  FMUL.FTZ R80, R21, R80 ;  /* 0x0000005015507220 */ /* 0x000fe20000410000 */
[----:B------:R-:W-:Y:S01]  /*11f0*/  FADD.FTZ R60, -R22, R69 ;  /* 0x00000045163c7221 */ /* 0x000fe20000010100 */
[----:B------:R-:W-:Y:S01]  /*1200*/  FADD.FTZ R47, R47, R58 ;  /* 0x0000003a2f2f7221 */ /* 0x000fe20000010000 */
[----:B------:R-:W-:Y:S01]  /*1210*/  FFMA.FTZ R46, R65, R58, R46 ;  /* 0x0000003a412e7223 */ /* 0x000fe2000001002e */
[----:B------:R-:W-:Y:S01]  /*1220*/  FADD.FTZ R43, R43, R54 ;  /* 0x000000362b2b7221 */ /* 0x000fe20000010000 */
[----:B------:R-:W-:Y:S01]  /*1230*/  FFMA.FTZ R62, R53, R54, R62 ;  /* 0x00000036353e7223 */ /* 0x000fe2000001003e */
[----:B------:R-:W-:Y:S01]  /*1240*/  FFMA.FTZ R58, R82, R79, R63 ;  /* 0x0000004f523a7223 */ /* 0x000fe2000001003f */
[----:B------:R-:W-:Y:S01]  /*1250*/  FADD.FTZ R54, R85, R49 ;  /* 0x0000003155367221 */ /* 0x000fe20000010000 */
[----:B------:R-:W-:Y:S01]  /*1260*/  FFMA.FTZ R64, R80, R64, R67 ;  /* 0x0000004050407223 */ /* 0x000fe20000010043 */
[----:B------:R-:W-:Y:S01]  /*1270*/  FMUL.FTZ R65, R51, R42 ;  /* 0x0000002a33417220 */ /* 0x000fe20000410000 */
[----:B------:R-:W-:Y:S01]  /*1280*/  FMUL.FTZ R63, R21, R60 ;  /* 0x0000003c153f7220 */ /* 0x000fe20000410000 */
[----:B------:R-:W-:Y:S01]  /*1290*/  FFMA.FTZ R49, R87, R85, R48 ;  /* 0x0000005557317223 */ /* 0x000fe20000010030 */
[----:B------:R-:W-:Y:S01]  /*12a0*/  FADD.FTZ R48, R81, R45 ;  /* 0x0000002d51307221 */ /* 0x000fe20000010000 */
[----:B------:R-:W-:Y:S01]  /*12b0*/  FFMA.FTZ R45, R83, R81, R44 ;  /* 0x00000051532d7223 */ /* 0x000fe2000001002c */
[----:B------:R-:W-:Y:S01]  /*12c0*/  FFMA.FTZ R50, R51, R42, R58 ;  /* 0x0000002a33327223 */ /* 0x000fe2000001003a */
[----:B------:R-:W-:Y:S01]  /*12d0*/  FFMA.FTZ R51, R63, R65, R64 ;  /* 0x000000413f337223 */ /* 0x000fe20000010040 */
[----:B------:R-:W-:Y:S01]  /*12e0*/  FADD.FTZ R48, R48, R71 ;  /* 0x0000004730307221 */ /* 0x000fe20000010000 */
[----:B------:R-:W-:Y:S01]  /*12f0*/  FADD.FTZ R54, R54, R23 ;  /* 0x0000001736367221 */ /* 0x000fe20000010000 */
[----:B------:R-:W-:Y:S01]  /*1300*/  FFMA.FTZ R49, R70, R23, R49 ;  /* 0x0000001746317223 */ /* 0x000fe20000010031 */
[----:B------:R-:W-:Y:S01]  /*1310*/  FFMA.FTZ R45, R72, R71, R45 ;  /* 0x00000047482d7223 */ /* 0x000fe2000001002d */
[----:B------:R0:W-:Y:S01]  /*1320*/  STS.64 [R7], R50 ;  /* 0x0000003207007388 */ /* 0x0001e20000000a00 */
[----:B------:R-:W-:Y:S01]  /*1330*/  FADD.FTZ R48, R48, R75 ;  /* 0x0000004b30307221 */ /* 0x000fe20000010000 */
[----:B------:R-:W-:Y:S01]  /*1340*/  FADD.FTZ R47, R47, R56 ;  /* 0x000000382f2f7221 */ /* 0x000fe20000010000 */
[----:B------:R-:W-:Y:S01]  /*1350*/  FFMA.FTZ R46, R55, R56, R46 ;  /* 0x00000038372e7223 */ /* 0x000fe2000001002e */
[----:B------:R-:W-:Y:S01]  /*1360*/  FADD.FTZ R54, R54, R73 ;  /* 0x0000004936367221 */ /* 0x000fe20000010000 */
[----:B------:R-:W-:Y:S01]  /*1370*/  FFMA.FTZ R53, R76, R75, R45 ;  /* 0x0000004b4c357223 */ /* 0x000fe2000001002d */
[----:B------:R-:W-:Y:S01]  /*1380*/  FADD.FTZ R43, R43, R42 ;  /* 0x0000002a2b2b7221 */ /* 0x000fe20000010000 */
[----:B------:R-:W-:Y:S01]  /*1390*/  FADD.FTZ R45, R48, R79 ;  /* 0x0000004f302d7221 */ /* 0x000fe20000010000 */
[----:B------:R-:W-:Y:S01]  /*13a0*/  FADD.FTZ R47, R47, R52 ;  /* 0x000000342f2f7221 */ /* 0x000fe20000010000 */
[----:B0-----:R-:W-:Y:S01]  /*13b0*/  FFMA.FTZ R51, R74, R73, R49 ;  /* 0x000000494a337223 */ /* 0x001fe20000010031 */
[----:B------:R-:W-:Y:S01]  /*13c0*/  FFMA.FTZ R46, R59, R52, R46 ;  /* 0x000000343b2e7223 */ /* 0x000fe2000001002e */
[----:B------:R-:W-:Y:S01]  /*13d0*/  FFMA.FTZ R42, R63, R42, R62 ;  /* 0x0000002a3f2a7223 */ /* 0x000fe2000001003e */
[----:B------:R-:W-:Y:S01]  /*13e0*/  CS2R R68, SRZ ;  /* 0x0000000000447805 */ /* 0x000fe2000001ff00 */
[----:B------:R-:W-:Y:S01]  /*13f0*/  FADD.FTZ R49, R54, R77 ;  /* 0x0000004d36317221 */ /* 0x000fe20000010000 */
[----:B------:R-:W-:Y:S01]  /*1400*/  FFMA.FTZ R48, R78, R77, R51 ;  /* 0x0000004d4e307223 */ /* 0x000fe20000010033 */
[----:B------:R-:W-:Y:S01]  /*1410*/  FFMA.FTZ R44, R80, R79, R53 ;  /* 0x0000004f502c7223 */ /* 0x000fe20000010035 */
[----:B------:R-:W-:Y:S06]  /*1420*/  BAR.SYNC.DEFER_BLOCKING 0x0 ;  /* 0x0000000000007b1d */ /* 0x000fec0000010000 */
[----:B------:R-:W-:Y:S05]  /*1430*/  @!P0 BRA `(.L_x_292) ;  /* 0x0000000000b08947 */ /* 0x000fea0003800000 */
[----:B------:R-:W0:Y:S01]  /*1440*/  S2UR UR7, SR_CgaCtaId ;  /* 0x00000000000779c3 */ /* 0x000e220000008800 */
[----:B------:R-:W-:Y:S01]  /*1450*/  IMAD.SHL.U32 R50, R3, 0x2, RZ ;  /* 0x0000000203327824 */ /* 0x000fe200078e00ff */
[----:B------:R-:W-:Y:S01]  /*1460*/  UMOV UR5, 0x400 ;  /* 0x0000040000057882 */ /* 0x000fe20000000000 */
[----:B------:R-:W-:-:S03]  /*1470*/  SHF.R.U32.HI R62, RZ, 0x2, R0 ;  /* 0x00000002ff3e7819 */ /* 0x000fc60000011600 */
[----:B------:R-:W-:Y:S02]  /*1480*/  LOP3.LUT R51, R50, 0x18, RZ, 0xc0, !PT ;  /* 0x0000001832337812 */ /* 0x000fe400078ec0ff */
[----:B------:R-:W-:Y:S02]  /*1490*/  SHF.L.U32 R63, R62, 0x4, RZ ;  /* 0x000000043e3f7819 */ /* 0x000fe400000006ff */
[C---:B------:R-:W-:Y:S02]  /*14a0*/  LOP3.LUT R53, R51.reuse, 0x8, RZ, 0x3c, !PT ;  /* 0x0000000833357812 */ /* 0x040fe400078e3cff */
[C---:B------:R-:W-:Y:S02]  /*14b0*/  LOP3.LUT R55, R51.reuse, 0x10, RZ, 0x3c, !PT ;  /* 0x0000001033377812 */ /* 0x040fe400078e3cff */
[----:B------:R-:W-:Y:S01]  /*14c0*/  LOP3.LUT R57, R51, 0x18, RZ, 0x3c, !PT ;  /* 0x0000001833397812 */ /* 0x000fe200078e3cff */
[----:B0-----:R-:W-:-:S06]  /*14d0*/  ULEA UR5, UR7, UR5, 0x18 ;  /* 0x0000000507057291 */ /* 0x001fcc000f8ec03f */
[----:B------:R-:W-:Y:S02]  /*14e0*/  LEA R50, R3, UR5, 0x5 ;  /* 0x0000000503327c11 */ /* 0x000fe4000f8e28ff */
[----:B------:R-:W-:Y:S02]  /*14f0*/  LEA R59, R4, UR5, 0x5 ;  /* 0x00000005043b7c11 */ /* 0x000fe4000f8e28ff */
[C---:B------:R-:W-:Y:S01]  /*1500*/  IADD3 R54, R50.reuse, R51, RZ ;  /* 0x0000003332367210 */ /* 0x040fe20007ffe0ff */
[C---:B------:R-:W-:Y:S01]  /*1510*/  IMAD.IADD R56, R50.reuse, 0x1, R53 ;  /* 0x0000000132387824 */ /* 0x040fe200078e0235 */
[C---:B------:R-:W-:Y:S01]  /*1520*/  IADD3 R58, R50.reuse, R55, RZ ;  /* 0x00000037323a7210 */ /* 0x040fe20007ffe0ff */
[----:B------:R-:W-:Y:S01]  /*1530*/  IMAD.IADD R60, R50, 0x1, R57 ;  /* 0x00000001323c7824 */ /* 0x000fe200078e0239 */
[-C--:B------:R-:W-:Y:S01]  /*1540*/  LEA R50, R8, R59.reuse, 0x3 ;  /* 0x0000003b08327211 */ /* 0x080fe200078e18ff */
[----:B------:R-:W-:Y:S01]  /*1550*/  STS.64 [R54], R48 ;  /* 0x0000003036007388 */ /* 0x000fe20000000a00 */
[--C-:B------:R-:W-:Y:S01]  /*1560*/  IMAD R52, R9, 0x8, R59.reuse ;  /* 0x0000000809347824 */ /* 0x100fe200078e023b */
[----:B------:R-:W-:Y:S01]  /*1570*/  LEA R55, R10, R59, 0x3 ;  /* 0x0000003b0a377211 */ /* 0x000fe200078e18ff */
[----:B------:R-:W-:Y:S01]  /*1580*/  IMAD R57, R11, 0x8, R59 ;  /* 0x000000080b397824 */ /* 0x000fe200078e023b */
[----:B------:R-:W-:Y:S04]  /*1590*/  STS.64 [R56], R46 ;  /* 0x0000002e38007388 */ /* 0x000fe80000000a00 */
[----:B------:R0:W-:Y:S04]  /*15a0*/  STS.64 [R58], R44 ;  /* 0x0000002c3a007388 */ /* 0x0001e80000000a00 */
[----:B------:R1:W-:Y:S01]  /*15b0*/  STS.64 [R60], R42 ;  /* 0x0000002a3c007388 */ /* 0x0003e20000000a00 */
[----:B------:R-:W-:Y:S08]  /*15c0*/  BAR.SYNC.DEFER_BLOCKING 0x0 ;  /* 0x0000000000007b1d */ /* 0x000ff00000010000 */
[----:B0-----:R-:W0:Y:S01]  /*15d0*/  LDC.64 R58, c[0x0][0x260] ;  /* 0x00009800ff3a7b82 */ /* 0x001e220000000a00 */
[----:B-1----:R-:W-:-:S05]  /*15e0*/  LOP3.LUT R60, R63, 0xfffffff0, R2, 0xe2, !PT ;  /* 0xfffffff03f3c7812 */ /* 0x002fca00078ee202 */
[----:B------:R-:W-:-:S04]  /*15f0*/  IMAD R62, R60, 0x500, R3 ;  /* 0x000005003c3e7824 */ /* 0x000fc800078e0203 */
[----:B------:R-:W-:Y:S01]  /*1600*/  IMAD.IADD R62, R61, 0x1, R62 ;  /* 0x000000013d3e7824 */ /* 0x000fe200078e023e */
        /* <DEDUP_REMOVED lines=8> */
[----:B------:R-:W-:Y:S02]  /*1690*/  SHF.L.U32 R53, R62, 0x1, RZ ;  /* 0x000000013e357819 */ /* 0x000fe400000006ff */
[----:B---3--:R-:W-:Y:S01]  /*16a0*/  FADD.FTZ R60, R60, R55 ;  /* 0x000000373c3c7221 */ /* 0x008fe20000010000 */
[----:B------:R-:W-:Y:S02]  /*16b0*/  FADD.FTZ R51, R51, R54 ;  /* 0x0000003633337221 */ /* 0x000fe40000010000 */
[----:B0-----:R-:W-:-:S04]  /*16c0*/  IMAD.WIDE.U32 R58, R53, 0x4, R58 ;  /* 0x00000004353a7825 */ /* 0x001fc800078e003a */
[----:B----4-:R-:W-:Y:S01]  /*16d0*/  FADD.FTZ R57, R60, R57 ;  /* 0x000000393c397221 */ /* 0x010fe20000010000 */
[----:B------:R-:W-:-:S05]  /*16e0*/  FADD.FTZ R56, R51, R56 ;  /* 0x0000003833387221 */ /* 0x000fca0000010000 */
[----:B------:R0:W-:Y:S02]  /*16f0*/  STG.E.64 desc[UR8][R58.64+0x4000], R56 ;  /* 0x004000383a007986 */ /* 0x0001e4000c101b08 */
.L_x_292:
[----:B------:R-:W-:Y:S04]  /*1700*/  BSSY B0, `(.L_x_293) ;  /* 0x0000061000007945 */ /* 0x000fe80003800000 */
[----:B------:R-:W-:Y:S05]  /*1710*/  @P1 BRA `(.L_x_294) ;  /* 0x00000004007c1947 */ /* 0x000fea0003800000 */
[----:B------:R-:W-:Y:S01]  /*1720*/  IMAD.SHL.U32 R50, R90, 0x8, RZ ;  /* 0x000000085a327824 */ /* 0x000fe200078e00ff */
[----:B------:R-:W-:-:S04]  /*1730*/  SHF.L.U32 R66, R3, 0x3, RZ ;  /* 0x0000000303427819 */ /* 0x000fc800000006ff */
        /* <DEDUP_REMOVED lines=9> */
[----:B------:R-:W-:Y:S02]  /*17d0*/  SHF.R.S32.HI R50, RZ, 0x1f, R53 ;  /* 0x0000001fff327819 */ /* 0x000fe40000011435 */
[----:B0-----:R-:W-:Y:S02]  /*17e0*/  IADD3 R56, R61, 0x14, RZ ;  /* 0x000000143d387810 */ /* 0x001fe40007ffe0ff */
[----:B------:R-:W-:Y:S02]  /*17f0*/  LEA.HI R53, R50, R53, RZ, 0x2 ;  /* 0x0000003532357211 */ /* 0x000fe400078f10ff */
[----:B------:R-:W-:-:S02]  /*1800*/  SHF.R.S32.HI R50, RZ, 0x1f, R51 ;  /* 0x0000001fff327819 */ /* 0x000fc40000011433 */
[----:B------:R-:W-:Y:S02]  /*1810*/  SHF.R.S32.HI R55, RZ, 0x1f, R52 ;  /* 0x0000001fff377819 */ /* 0x000fe40000011434 */
[----:B------:R-:W-:Y:S02]  /*1820*/  SHF.R.S32.HI R57, RZ, 0x1f, R54 ;  /* 0x0000001fff397819 */ /* 0x000fe40000011436 */
[----:B------:R-:W-:Y:S02]  /*1830*/  SHF.R.S32.HI R59, RZ, 0x1f, R56 ;  /* 0x0000001fff3b7819 */ /* 0x000fe40000011438 */
[----:B------:R-:W-:Y:S02]  /*1840*/  LEA.HI R51, R50, R51, RZ, 0x2 ;  /* 0x0000003332337211 */ /* 0x000fe400078f10ff */
[----:B------:R-:W-:Y:S02]  /*1850*/  LEA.HI R50, R55, R52, RZ, 0x2 ;  /* 0x0000003437327211 */ /* 0x000fe400078f10ff */
[----:B------:R-:W-:Y:S01]  /*1860*/  LEA.HI R52, R57, R54, RZ, 0x2 ;  /* 0x0000003639347211 */ /* 0x000fe200078f10ff */
[----:B------:R-:W-:Y:S01]  /*1870*/  VIADD R57, R61, 0x18 ;  /* 0x000000183d397836 */ /* 0x000fe20000000000 */
[----:B------:R-:W-:-:S02]  /*1880*/  LEA.HI R54, R59, R56, RZ, 0x2 ;  /* 0x000000383b367211 */ /* 0x000fc400078f10ff */
[----:B------:R-:W-:Y:S02]  /*1890*/  SHF.R.S32.HI R56, RZ, 0x1f, R61 ;  /* 0x0000001fff387819 */ /* 0x000fe4000001143d */
[C---:B------:R-:W-:Y:S02]  /*18a0*/  IADD3 R59, R61.reuse, 0x1c, RZ ;  /* 0x0000001c3d3b7810 */ /* 0x040fe40007ffe0ff */
[----:B------:R-:W-:Y:S01]  /*18b0*/  LEA.HI R55, R56, R61, RZ, 0x2 ;  /* 0x0000003d38377211 */ /* 0x000fe200078f10ff */
[----:B------:R-:W-:Y:S01]  /*18c0*/  VIADD R61, R61, 0x24 ;  /* 0x000000243d3d7836 */ /* 0x000fe20000000000 */
[----:B------:R-:W-:Y:S02]  /*18d0*/  SHF.R.S32.HI R58, RZ, 0x1f, R57 ;  /* 0x0000001fff3a7819 */ /* 0x000fe40000011439 */
[----:B------:R-:W-:Y:S02]  /*18e0*/  SHF.R.S32.HI R60, RZ, 0x1f, R59 ;  /* 0x0000001fff3c7819 */ /* 0x000fe4000001143b */
[----:B------:R-:W-:-:S02]  /*18f0*/  SHF.R.S32.HI R64, RZ, 0x1f, R63 ;  /* 0x0000001fff407819 */ /* 0x000fc4000001143f */
[----:B------:R-:W-:Y:S02]  /*1900*/  SHF.R.S32.HI R62, RZ, 0x2, R55 ;  /* 0x00000002ff3e7819 */ /* 0x000fe40000011437 */
[----:B------:R-:W-:Y:S02]  /*1910*/  LEA.HI R56, R58, R57, RZ, 0x2 ;  /* 0x000000393a387211 */ /* 0x000fe400078f10ff */
[----:B------:R-:W-:Y:S02]  /*1920*/  LEA.HI R58, R60, R59, RZ, 0x2 ;  /* 0x0000003b3c3a7211 */ /* 0x000fe400078f10ff */
[----:B------:R-:W-:Y:S02]  /*1930*/  LEA.HI R60, R64, R63, RZ, 0x2 ;  /* 0x0000003f403c7211 */ /* 0x000fe400078f10ff */
[----:B------:R-:W-:Y:S01]  /*1940*/  SHF.R.S32.HI R64, RZ, 0x2, R53 ;  /* 0x00000002ff407819 */ /* 0x000fe20000011435 */
[----:B------:R-:W-:Y:S01]  /*1950*/  IMAD R53, R62, 0x28, R5 ;  /* 0x000000283e357824 */ /* 0x000fe200078e0205 */
[----:B------:R-:W-:-:S02]  /*1960*/  SHF.R.S32.HI R68, RZ, 0x2, R51 ;  /* 0x00000002ff447819 */ /* 0x000fc40000011433 */
[----:B------:R-:W-:Y:S01]  /*1970*/  SHF.R.S32.HI R62, RZ, 0x1f, R61 ;  /* 0x0000001fff3e7819 */ /* 0x000fe2000001143d */
[--C-:B------:R-:W-:Y:S01]  /*1980*/  IMAD R55, R64, 0x28, R5.reuse ;  /* 0x0000002840377824 */ /* 0x100fe200078e0205 */
[----:B------:R-:W-:Y:S01]  /*1990*/  IADD3 R51, R53, R66, RZ ;  /* 0x0000004235337210 */ /* 0x000fe20007ffe0ff */
[----:B------:R-:W-:Y:S01]  /*19a0*/  IMAD R57, R68, 0x28, R5 ;  /* 0x0000002844397824 */ /* 0x000fe200078e0205 */
[----:B------:R-:W-:Y:S01]  /*19b0*/  SHF.R.S32.HI R64, RZ, 0x2, R50 ;  /* 0x00000002ff407819 */ /* 0x000fe20000011432 */
[----:B------:R-:W-:Y:S01]  /*19c0*/  IMAD.IADD R53, R66, 0x1, R55 ;  /* 0x0000000142357824 */ /* 0x000fe200078e0237 */
[----:B------:R-:W-:Y:S02]  /*19d0*/  SHF.R.S32.HI R68, RZ, 0x2, R52 ;  /* 0x00000002ff447819 */ /* 0x000fe40000011434 */
[----:B------:R-:W0:Y:S01]  /*19e0*/  LDS.64 R50, [R51] ;  /* 0x0000000033327984 */ /* 0x000e220000000a00 */
[----:B------:R-:W-:Y:S01]  /*19f0*/  IMAD R59, R64, 0x28, R5 ;  /* 0x00000028403b7824 */ /* 0x000fe200078e0205 */
[----:B------:R-:W-:-:S02]  /*1a00*/  IADD3 R55, R66, R57, RZ ;  /* 0x0000003942377210 */ /* 0x000fc40007ffe0ff */
[----:B------:R-:W-:Y:S01]  /*1a10*/  LEA.HI R62, R62, R61, RZ, 0x2 ;  /* 0x0000003d3e3e7211 */ /* 0x000fe200078f10ff */
[----:B------:R-:W1:Y:S01]  /*1a20*/  LDS.64 R52, [R53] ;  /* 0x0000000035347984 */ /* 0x000e620000000a00 */
[----:B------:R-:W-:Y:S01]  /*1a30*/  SHF.R.S32.HI R64, RZ, 0x2, R54 ;  /* 0x00000002ff407819 */ /* 0x000fe20000011436 */
[----:B------:R-:W-:Y:S01]  /*1a40*/  IMAD R61, R68, 0x28, R5 ;  /* 0x00000028443d7824 */ /* 0x000fe200078e0205 */
[----:B------:R-:W-:Y:S01]  /*1a50*/  SHF.R.S32.HI R68, RZ, 0x2, R56 ;  /* 0x00000002ff447819 */ /* 0x000fe20000011438 */
[----:B------:R-:W-:Y:S01]  /*1a60*/  IMAD.IADD R57, R66, 0x1, R59 ;  /* 0x0000000142397824 */ /* 0x000fe200078e023b */
[----:B------:R-:W2:Y:S01]  /*1a70*/  LDS.64 R54, [R55] ;  /* 0x0000000037367984 */ /* 0x000ea20000000a00 */
[--C-:B------:R-:W-:Y:S01]  /*1a80*/  IMAD R63, R64, 0x28, R5.reuse ;  /* 0x00000028403f7824 */ /* 0x100fe200078e0205 */
[----:B------:R-:W-:Y:S01]  /*1a90*/  IADD3 R59, R66, R61, RZ ;  /* 0x0000003d423b7210 */ /* 0x000fe20007ffe0ff */
[----:B------:R-:W-:Y:S01]  /*1aa0*/  IMAD R65, R68, 0x28, R5 ;  /* 0x0000002844417824 */ /* 0x000fe200078e0205 */
[----:B------:R-:W-:Y:S01]  /*1ab0*/  SHF.R.S32.HI R64, RZ, 0x2, R58 ;  /* 0x00000002ff407819 */ /* 0x000fe2000001143a */
[----:B------:R-:W3:Y:S01]  /*1ac0*/  LDS.64 R56, [R57] ;  /* 0x0000000039387984 */ /* 0x000ee20000000a00 */
[----:B------:R-:W-:Y:S01]  /*1ad0*/  IMAD.IADD R61, R66, 0x1, R63 ;  /* 0x00000001423d7824 */ /* 0x000fe200078e023f */
[----:B------:R-:W-:-:S02]  /*1ae0*/  SHF.R.S32.HI R68, RZ, 0x2, R60 ;  /* 0x00000002ff447819 */ /* 0x000fc4000001143c */
[----:B------:R-:W4:Y:S01]  /*1af0*/  LDS.64 R58, [R59] ;  /* 0x000000003b3a7984 */ /* 0x000f220000000a00 */
[--C-:B------:R-:W-:Y:S01]  /*1b00*/  IMAD R67, R64, 0x28, R5.reuse ;  /* 0x0000002840437824 */ /* 0x100fe200078e0205 */
[----:B------:R-:W-:Y:S01]  /*1b10*/  IADD3 R63, R66, R65, RZ ;  /* 0x00000041423f7210 */ /* 0x000fe20007ffe0ff */
[----:B------:R-:W-:Y:S01]  /*1b20*/  IMAD R65, R68, 0x28, R5 ;  /* 0x0000002844417824 */ /* 0x000fe200078e0205 */
[----:B------:R-:W5:Y:S01]  /*1b30*/  LDS.64 R60, [R61] ;  /* 0x000000003d3c7984 */ /* 0x000f620000000a00 */
[----:B------:R-:W-:Y:S01]  /*1b40*/  SHF.R.S32.HI R92, RZ, 0x2, R62 ;  /* 0x00000002ff5c7819 */ /* 0x000fe2000001143e */
[C---:B------:R-:W-:Y:S02]  /*1b50*/  IMAD.IADD R64, R66.reuse, 0x1, R67 ;  /* 0x0000000142407824 */ /* 0x040fe400078e0243 */
[----:B------:R-:W5:Y:S01]  /*1b60*/  LDS.64 R62, [R63] ;  /* 0x000000003f3e7984 */ /* 0x000f620000000a00 */
[----:B------:R-:W-:Y:S01]  /*1b70*/  IADD3 R67, R66, R65, RZ ;  /* 0x0000004142437210 */ /* 0x000fe20007ffe0ff */
[----:B------:R-:W-:-:S02]  /*1b80*/  IMAD R69, R92, 0x28, R5 ;  /* 0x000000285c457824 */ /* 0x000fc400078e0205 */
[----:B------:R-:W5:Y:S02]  /*1b90*/  LDS.64 R64, [R64] ;  /* 0x0000000040407984 */ /* 0x000f640000000a00 */
[----:B------:R-:W-:Y:S02]  /*1ba0*/  IMAD.IADD R69, R66, 0x1, R69 ;  /* 0x0000000142457824 */ /* 0x000fe400078e0245 */
        /* <DEDUP_REMOVED lines=22> */
.L_x_294:
[----:B------:R-:W-:Y:S05]  /*1d10*/  BSYNC B0 ;  /* 0x0000000000007941 */ /* 0x000fea0003800000 */
.L_x_293:
[----:B------:R-:W1:Y:S01]  /*1d20*/  SHFL.BFLY PT, R51, R68, 0x2, 0x1f ;  /* 0x0c401f0044337f89 */ /* 0x000e6200000e0000 */
[----:B------:R-:W-:Y:S01]  /*1d30*/  LOP3.LUT P1, RZ, R3, 0xffffffe3, RZ, 0xc0, !PT ;  /* 0xffffffe303ff7812 */ /* 0x000fe2000782c0ff */
[----:B------:R-:W-:Y:S01]  /*1d40*/  BSSY B0, `(.L_x_295) ;  /* 0x0000015000007945 */ /* 0x000fe20003800000 */
[----:B------:R-:W-:Y:S01]  /*1d50*/  PRMT R53, R40, 0x7632, R53 ;  /* 0x0000763228357816 */ /* 0x000fe20000000035 */
[----:B------:R-:W2:Y:S01]  /*1d60*/  SHFL.BFLY PT, R50, R69, 0x2, 0x1f ;  /* 0x0c401f0045327f89 */ /* 0x000ea200000e0000 */
[----:B------:R-:W-:Y:S01]  /*1d70*/  PRMT R52, R41, 0x7632, R52 ;  /* 0x0000763229347816 */ /* 0x000fe20000000034 */
[----:B-1----:R-:W-:Y:S01]  /*1d80*/  FADD.FTZ R51, R51, R68 ;  /* 0x0000004433337221 */ /* 0x002fe20000010000 */
[----:B--2---:R-:W-:-:S04]  /*1d90*/  FADD.FTZ R50, R50, R69 ;  /* 0x0000004532327221 */ /* 0x004fc80000010000 */
[----:B------:R-:W1:Y:S04]  /*1da0*/  SHFL.BFLY PT, R54, R51, 0x1, 0x1f ;  /* 0x0c201f0033367f89 */ /* 0x000e6800000e0000 */
[----:B------:R-:W2:Y:S01]  /*1db0*/  SHFL.BFLY PT, R55, R50, 0x1, 0x1f ;  /* 0x0c201f0032377f89 */ /* 0x000ea200000e0000 */
[----:B-1----:R-:W-:Y:S01]  /*1dc0*/  FADD.FTZ R40, R51, R54 ;  /* 0x0000003633287221 */ /* 0x002fe20000010000 */
[----:B--2---:R-:W-:Y:S01]  /*1dd0*/  FADD.FTZ R41, R50, R55 ;  /* 0x0000003732297221 */ /* 0x004fe20000010000 */
[----:B------:R-:W-:Y:S06]  /*1de0*/  @P1 BRA `(.L_x_296) ;  /* 0x0000000000281947 */ /* 0x000fec0003800000 */
[----:B------:R-:W1:Y:S01]  /*1df0*/  LDC R55, c[0x0][0x10] ;  /* 0x00000400ff377b82 */ /* 0x000e620000000800 */
[----:B------:R-:W-:-:S04]  /*1e00*/  SHF.R.U32.HI R54, RZ, 0x2, R3 ;  /* 0x00000002ff367819 */ /* 0x000fc80000011603 */
[----:B0-----:R-:W-:-:S03]  /*1e10*/  SHF.L.U32 R57, R54, 0x4, RZ ;  /* 0x0000000436397819 */ /* 0x001fc600000006ff */
[----:B------:R-:W0:Y:S01]  /*1e20*/  LDC.64 R50, c[0x0][0x260] ;  /* 0x00009800ff327b82 */ /* 0x000e220000000a00 */
[----:B-1----:R-:W-:Y:S01]  /*1e30*/  IMAD R54, R55, UR4, R0 ;  /* 0x0000000437367c24 */ /* 0x002fe2000f8e0200 */
[----:B------:R-:W-:-:S05]  /*1e40*/  LOP3.LUT R55, R57, 0xfffffff0, R2, 0xe2, !PT ;  /* 0xfffffff039377812 */ /* 0x000fca00078ee202 */
[----:B------:R-:W-:-:S05]  /*1e50*/  IMAD R54, R54, 0x80, R55 ;  /* 0x0000008036367824 */ /* 0x000fca00078e0237 */
[----:B------:R-:W-:-:S05]  /*1e60*/  SHF.L.U32 R55, R54, 0x1, RZ ;  /* 0x0000000136377819 */ /* 0x000fca00000006ff */
[----:B0-----:R-:W-:-:S05]  /*1e70*/  IMAD.WIDE.U32 R50, R55, 0x4, R50 ;  /* 0x0000000437327825 */ /* 0x001fca00078e0032 */
[----:B------:R1:W-:Y:S02]  /*1e80*/  STG.E.64 desc[UR8][R50.64], R40 ;  /* 0x0000002832007986 */ /* 0x0003e4000c101b08 */
.L_x_296:
[----:B------:R-:W-:Y:S05]  /*1e90*/  BSYNC B0 ;  /* 0x0000000000007941 */ /* 0x000fea0003800000 */
.L_x_295:
[----:B------:R-:W-:Y:S02]  /*1ea0*/  ISETP.GE.U32.AND P1, PT, R88, UR10, PT ;  /* 0x0000000a58007c0c */ /* 0x000fe4000bf26070 */
[----:B-1----:R-:W-:Y:S02]  /*1eb0*/  PRMT R51, R38, 0x7632, R51 ;  /* 0x0000763226337816 */ /* 0x002fe40000000033 */
[----:B------:R-:W-:Y:S02]  /*1ec0*/  ISETP.GE.AND.EX P1, PT, R86, UR6, PT, P1 ;  /* 0x0000000656007c0c */ /* 0x000fe4000bf26310 */
[----:B------:R-:W-:Y:S02]  /*1ed0*/  PRMT R50, R39, 0x7632, R50 ;  /* 0x0000763227327816 */ /* 0x000fe40000000032 */
[----:B------:R-:W-:Y:S02]  /*1ee0*/  PRMT R39, R30, 0x7632, R39 ;  /* 0x000076321e277816 */ /* 0x000fe40000000027 */
[----:B------:R-:W-:-:S02]  /*1ef0*/  PRMT R38, R31, 0x7632, R38 ;  /* 0x000076321f267816 */ /* 0x000fc40000000026 */
[----:B------:R-:W-:Y:S02]  /*1f00*/  PRMT R41, R34, 0x7632, R41 ;  /* 0x0000763222297816 */ /* 0x000fe40000000029 */
[----:B------:R-:W-:Y:S02]  /*1f10*/  PRMT R40, R35, 0x7632, R40 ;  /* 0x0000763223287816 */ /* 0x000fe40000000028 */
[----:B------:R-:W-:Y:S02]  /*1f20*/  PRMT R31, R28, 0x7632, R31 ;  /* 0x000076321c1f7816 */ /* 0x000fe4000000001f */
        /* <DEDUP_REMOVED lines=13> */
[----:B------:R-:W1:Y:S01]  /*2000*/  LDC.64 R24, c[0x0][0x268] ;  /* 0x00009a00ff187b82 */ /* 0x000e620000000a00 */
[----:B------:R-:W-:Y:S01]  /*2010*/  IMAD.MOV.U32 R27, RZ, RZ, 0x7ffffff1 ;  /* 0x7ffffff1ff1b7424 */ /* 0x000fe200078e00ff */
[----:B------:R-:W-:-:S04]  /*2020*/  ISETP.NE.AND P1, PT, R2, RZ, PT ;  /* 0x000000ff0200720c */ /* 0x000fc80003f25270 */
[----:B------:R-:W-:Y:S01]  /*2030*/  SEL R27, R27, 0x1, !P1 ;  /* 0x000000011b1b7807 */ /* 0x000fe20004800000 */
[----:B-1----:R-:W-:Y:S01]  /*2040*/  IMAD.WIDE.U32 R24, R0, 0x4, R24 ;  /* 0x0000000400187825 */ /* 0x002fe200078e0018 */
[----:B------:R-:W-:Y:S06]  /*2050*/  MEMBAR.ALL.GPU ;  /* 0x0000000000007992 */ /* 0x000fec000000a000 */
[----:B------:R-:W-:-:S00]  /*2060*/  ERRBAR ;  /* 0x00000000000079ab */ /* 0x000fc00000000000 */
[----:B------:R-:W-:Y:S06]  /*2070*/  CGAERRBAR ;  /* 0x00000000000075ab */ /* 0x000fec0000000000 */
[----:B------:R1:W5:Y:S02]  /*2080*/  ATOM.E.ADD.STRONG.GPU PT, R27, desc[UR8][R24.64], R27 ;  /* 0x0000001b181b798a */ /* 0x00036400081ee1c8 */
.L_x_299:
[----:B------:R-:W2:Y:S04]  /*2090*/  LD.E.STRONG.GPU R26, desc[UR8][R24.64] ;  /* 0x00000008181a7980 */ /* 0x000ea8000c10f900 */
[----:B--2---:R-:W-:Y:S01]  /*20a0*/  CCTL.IVALL ;  /* 0x00000000ff00798f */ /* 0x004fe20002000000 */
[----:B------:R-:W-:Y:S05]  /*20b0*/  YIELD ;  /* 0x0000000000007946 */ /* 0x000fea0003800000 */
[----:B-----5:R-:W-:-:S04]  /*20c0*/  LOP3.LUT R26, R26, R27, RZ, 0x3c, !PT ;  /* 0x0000001b1a1a7212 */ /* 0x020fc800078e3cff */
[----:B------:R-:W-:-:S13]  /*20d0*/  ISETP.GT.AND P1, PT, R26, -0x1, PT ;  /* 0xffffffff1a00780c */ /* 0x000fda0003f24270 */
[----:B------:R-:W-:Y:S05]  /*20e0*/  @P1 BRA `(.L_x_299) ;  /* 0xfffffffc00e81947 */ /* 0x000fea000383ffff */
.L_x_298:
[----:B------:R-:W-:Y:S05]  /*20f0*/  WARPSYNC.ALL ;  /* 0x0000000000007948 */ /* 0x000fea0003800000 */
[----:B------:R-:W-:Y:S06]  /*2100*/  BAR.SYNC.DEFER_BLOCKING 0x0 ;  /* 0x0000000000007b1d */ /* 0x000fec0000010000 */
[----:B------:R-:W-:Y:S05]  /*2110*/  BRA `(.L_x_300) ;  /* 0x0000000000607947 */ /* 0x000fea0003800000 */
.L_x_297:
[----:B------:R-:W-:Y:S01]  /*2120*/  BAR.SYNC.DEFER_BLOCKING 0x0 ;  /* 0x0000000000007b1d */ /* 0x000fe20000010000 */
[----:B------:R-:W-:-:S13]  /*2130*/  ISETP.NE.AND P1, PT, R3, RZ, PT ;  /* 0x000000ff0300720c */ /* 0x000fda0003f25270 */
[----:B------:R-:W-:Y:S05]  /*2140*/  @P1 BRA `(.L_x_301) ;  /* 0x00000000004c1947 */ /* 0x000fea0003800000 */
[----:B------:R-:W1:Y:S01]  /*2150*/  LDC.64 R24, c[0x0][0x268] ;  /* 0x00009a00ff187b82 */ /* 0x000e620000000a00 */
[----:B------:R-:W-:Y:S02]  /*2160*/  SHF.R.U32.HI R27, RZ, 0x2, R0 ;  /* 0x00000002ff1b7819 */ /* 0x000fe40000011600 */
[----:B------:R-:W-:Y:S02]  /*2170*/  LOP3.LUT R26, R0, 0x3, RZ, 0xc0, !PT ;  /* 0x00000003001a7812 */ /* 0x000fe400078ec0ff */
[----:B------:R-:W-:Y:S02]  /*2180*/  IADD3 R27, -R27, RZ, RZ ;  /* 0x000000ff1b1b7210 */ /* 0x000fe40007ffe1ff */
[----:B------:R-:W-:Y:S02]  /*2190*/  LOP3.LUT R55, R26, 0x8, RZ, 0xfc, !PT ;  /* 0x000000081a377812 */ /* 0x000fe400078efcff */
[----:B------:R-:W-:Y:S02]  /*21a0*/  ISETP.NE.AND P1, PT, R2, R27, PT ;  /* 0x0000001b0200720c */ /* 0x000fe40003f25270 */
[----:B------:R-:W-:-:S04]  /*21b0*/  MOV R27, 0x7fffffe1 ;  /* 0x7fffffe1001b7802 */ /* 0x000fc80000000f00 */
[----:B------:R-:W-:Y:S01]  /*21c0*/  SEL R27, R27, 0x1, !P1 ;  /* 0x000000011b1b7807 */ /* 0x000fe20004800000 */
[----:B-1----:R-:W-:Y:S01]  /*21d0*/  IMAD.WIDE.U32 R24, R55, 0x4, R24 ;  /* 0x0000000437187825 */ /* 0x002fe200078e0018 */
[----:B------:R-:W-:Y:S06]  /*21e0*/  MEMBAR.ALL.GPU ;  /* 0x0000000000007992 */ /* 0x000fec000000a000 */
[----:B------:R-:W-:-:S00]  /*21f0*/  ERRBAR ;  /* 0x00000000000079ab */ /* 0x000fc00000000000 */
[----:B------:R-:W-:Y:S06]  /*2200*/  CGAERRBAR ;  /* 0x00000000000075ab */ /* 0x000fec0000000000 */
[----:B------:R1:W5:Y:S02]  /*2210*/  ATOM.E.ADD.STRONG.GPU PT, R27, desc[UR8][R24.64], R27 ;  /* 0x0000001b181b798a */ /* 0x00036400081ee1c8 */
.L_x_302:
[----:B------:R-:W2:Y:S04]  /*2220*/  LD.E.STRONG.GPU R26, desc[UR8][R24.64] ;  /* 0x00000008181a7980 */ /* 0x000ea8000c10f900 */
[----:B--2---:R-:W-:Y:S01]  /*2230*/  CCTL.IVALL ;  /* 0x00000000ff00798f */ /* 0x004fe20002000000 */
[----:B------:R-:W-:Y:S05]  /*2240*/  YIELD ;  /* 0x0000000000007946 */ /* 0x000fea0003800000 */
[----:B-----5:R-:W-:-:S04]  /*2250*/  LOP3.LUT R26, R26, R27, RZ, 0x3c, !PT ;  /* 0x0000001b1a1a7212 */ /* 0x020fc800078e3cff */
[----:B------:R-:W-:-:S13]  /*2260*/  ISETP.GT.AND P1, PT, R26, -0x1, PT ;  /* 0xffffffff1a00780c */ /* 0x000fda0003f24270 */
[----:B------:R-:W-:Y:S05]  /*2270*/  @P1 BRA `(.L_x_302) ;  /* 0xfffffffc00e81947 */ /* 0x000fea000383ffff */
.L_x_301:
[----:B------:R-:W-:Y:S05]  /*2280*/  WARPSYNC.ALL ;  /* 0x0000000000007948 */ /* 0x000fea0003800000 */
[----:B------:R-:W-:Y:S06]  /*2290*/  BAR.SYNC.DEFER_BLOCKING 0x0 ;  /* 0x0000000000007b1d */ /* 0x000fec0000010000 */
.L_x_300:
[----:B------:R-:W-:Y:S01]  /*22a0*/  ISETP.GT.U32.AND P1, PT, R3, 0x7f, PT ;  /* 0x0000007f0300780c */ /* 0x000fe20003f24070 */
[----:B------:R-:W2:Y:S01]  /*22b0*/  S2UR UR7, SR_CgaCtaId ;  /* 0x00000000000779c3 */ /* 0x000ea20000008800 */
[----:B------:R-:W-:Y:S01]  /*22c0*/  UMOV UR5, 0x400 ;  /* 0x0000040000057882 */ /* 0x000fe20000000000 */
[----:B------:R-:W-:Y:S01]  /*22d0*/  IMAD.U32 R39, R39, 0x10000, RZ ;  /* 0x0001000027277824 */ /* 0x000fe200078e00ff */
[----:B------:R-:W-:Y:S02]  /*22e0*/  SHF.L.U32 R51, R51, 0x10, RZ ;  /* 0x0000001033337819 */ /* 0x000fe400000006ff */
[----:B------:R-:W-:Y:S02]  /*22f0*/  SHF.L.U32 R35, R35, 0x10, RZ ;  /* 0x0000001023237819 */ /* 0x000fe400000006ff */
[----:B------:R-:W-:Y:S02]  /*2300*/  SHF.L.U32 R53, R53, 0x10, RZ ;  /* 0x0000001035357819 */ /* 0x000fe400000006ff */
[----:B------:R-:W-:Y:S01]  /*2310*/  SHF.L.U32 R31, R31, 0x10, RZ ;  /* 0x000000101f1f7819 */ /* 0x000fe200000006ff */
[----:B------:R-:W-:Y:S01]  /*2320*/  IMAD.U32 R61, R34, 0x10000, RZ ;  /* 0x00010000223d7824 */ /* 0x000fe200078e00ff */
[----:B------:R-:W-:Y:S01]  /*2330*/  SHF.L.U32 R41, R41, 0x10, RZ ;  /* 0x0000001029297819 */ /* 0x000fe200000006ff */
[----:B------:R-:W3:Y:S01]  /*2340*/  @!P1 LDC R27, c[0x0][0x10] ;  /* 0x00000400ff1b9b82 */ /* 0x000ee20000000800 */
[----:B------:R-:W-:Y:S01]  /*2350*/  @!P1 LOP3.LUT R55, R3, 0xf, RZ, 0xc0, !PT ;  /* 0x0000000f03379812 */ /* 0x000fe200078ec0ff */
[----:B------:R-:W-:Y:S01]  /*2360*/  IMAD.U32 R32, R32, 0x10000, RZ ;  /* 0x0001000020207824 */ /* 0x000fe200078e00ff */
[----:B0-----:R-:W-:Y:S01]  /*2370*/  SHF.L.U32 R59, R38, 0x10, RZ ;  /* 0x00000010263b7819 */ /* 0x001fe200000006ff */
[----:B------:R-:W-:Y:S01]  /*2380*/  IMAD.U32 R37, R37, 0x10000, RZ ;  /* 0x0001000025257824 */ /* 0x000fe200078e00ff */
[----:B------:R-:W-:Y:S01]  /*2390*/  SHF.L.U32 R33, R33, 0x10, RZ ;  /* 0x0000001021217819 */ /* 0x000fe200000006ff */
[----:B------:R-:W-:-:S02]  /*23a0*/  ULDC.64 UR12, c[0x0][0x210] ;  /* 0x00008400000c7ab9 */ /* 0x000fc40000000a00 */
[----:B-1----:R-:W0:Y:S01]  /*23b0*/  @!P1 LDC.64 R24, c[0x0][0x260] ;  /* 0x00009800ff189b82 */ /* 0x002e220000000a00 */
[----:B---3--:R-:W-:Y:S01]  /*23c0*/  @!P1 IMAD R26, R27, UR4, R0 ;  /* 0x000000041b1a9c24 */ /* 0x008fe2000f8e0200 */
[----:B------:R-:W-:-:S05]  /*23d0*/  @!P1 LOP3.LUT R27, R3, 0x7ffffff0, RZ, 0xc0, !PT ;  /* 0x7ffffff0031b9812 */ /* 0x000fca00078ec0ff */
[----:B------:R-:W-:-:S05]  /*23e0*/  @!P1 IMAD R26, R26, 0x80, R27 ;  /* 0x000000801a1a9824 */ /* 0x000fca00078e021b */
[----:B------:R-:W-:-:S04]  /*23f0*/  @!P1 IADD3 R26, R26, R55, RZ ;  /* 0x000000371a1a9210 */ /* 0x000fc80007ffe0ff */
[----:B------:R-:W-:-:S05]  /*2400*/  @!P1 SHF.L.U32 R27, R26, 0x1, RZ ;  /* 0x000000011a1b9819 */ /* 0x000fca00000006ff */
[----:B0-----:R-:W-:-:S06]  /*2410*/  @!P1 IMAD.WIDE.U32 R24, R27, 0x4, R24 ;  /* 0x000000041b189825 */ /* 0x001fcc00078e0018 */
[----:B------:R-:W3:Y:S01]  /*2420*/  @!P1 LDG.E.64 R24, desc[UR8][R24.64] ;  /* 0x0000000818189981 */ /* 0x000ee2000c1e1b00 */
[----:B------:R-:W-:Y:S01]  /*2430*/  CS2R R26, SRZ ;  /* 0x00000000001a7805 */ /* 0x000fe2000001ff00 */
[----:B------:R-:W-:Y:S01]  /*2440*/  UIADD3 UR5, UR5, 0x3480, URZ ;  /* 0x0000348005057890 */ /* 0x000fe2000fffe03f */
[----:B------:R-:W-:Y:S01]  /*2450*/  FADD.FTZ R34, -R22, R35 ;  /* 0x0000002316227221 */ /* 0x000fe20000010100 */
[----:B------:R-:W-:Y:S01]  /*2460*/  SHF.L.U32 R35, R29, 0x10, RZ ;  /* 0x000000101d237819 */ /* 0x000fe200000006ff */
[----:B------:R-:W-:Y:S02]  /*2470*/  ULOP3.LUT UR4, UR4, 0x1, URZ, 0x3c, !UPT ;  /* 0x0000000104047892 */ /* 0x000fe4000f8e3c3f */
[----:B--2---:R-:W-:Y:S01]  /*2480*/  ULEA UR5, UR7, UR5, 0x18 ;  /* 0x0000000507057291 */ /* 0x004fe2000f8ec03f */
[----:B---3--:R-:W-:Y:S01]  /*2490*/  @!P1 FADD.FTZ R27, RZ, R24 ;  /* 0x00000018ff1b9221 */ /* 0x008fe20000010000 */
        /* <DEDUP_REMOVED lines=9> */
[----:B------:R-:W-:Y:S01]  /*2530*/  IMAD.SHL.U32 R54, R90, 0x8, RZ ;  /* 0x000000085a367824 */ /* 0x000fe200078e00ff */
[----:B------:R-:W-:Y:S01]  /*2540*/  MOV R90, R88 ;  /* 0x00000058005a7202 */ /* 0x000fe20000000f00 */
[----:B-1----:R-:W-:Y:S02]  /*2550*/  FADD.FTZ R56, R55, R56 ;  /* 0x0000003837387221 */ /* 0x002fe40000010000 */
[----:B------:R-:W0:Y:S01]  /*2560*/  SHFL.BFLY PT, R24, R57, 0x2, 0x1f ;  /* 0x0c401f0039187f89 */ /* 0x000e2200000e0000 */
[----:B------:R-:W-:-:S03]  /*2570*/  LOP3.LUT R54, R54, 0x18, RZ, 0xc0, !PT ;  /* 0x0000001836367812 */ /* 0x000fc600078ec0ff */
[----:B------:R-:W1:Y:S01]  /*2580*/  SHFL.BFLY PT, R25, R56, 0x2, 0x1f ;  /* 0x0c401f0038197f89 */ /* 0x000e6200000e0000 */
[----:B------:R-:W-:Y:S01]  /*2590*/  IADD3 R89, -R54, R89, RZ ;  /* 0x0000005936597210 */ /* 0x000fe20007ffe1ff */
[----:B0-----:R-:W-:Y:S01]  /*25a0*/  FADD.FTZ R24, R57, R24 ;  /* 0x0000001839187221 */ /* 0x001fe20000010000 */
[----:B------:R-:W-:Y:S01]  /*25b0*/  SHF.L.U32 R57, R40, 0x10, RZ ;  /* 0x0000001028397819 */ /* 0x000fe200000006ff */
[----:B------:R-:W-:Y:S01]  /*25c0*/  FADD.FTZ R40, -R22, R59 ;  /* 0x0000003b16287221 */ /* 0x000fe20000010100 */
[----:B-1----:R-:W-:Y:S02]  /*25d0*/  FADD.FTZ R25, R56, R25 ;  /* 0x0000001938197221 */ /* 0x002fe40000010000 */
[----:B------:R-:W0:Y:S01]  /*25e0*/  SHFL.BFLY PT, R27, R24, 0x1, 0x1f ;  /* 0x0c201f00181b7f89 */ /* 0x000e2200000e0000 */
[C---:B------:R-:W-:Y:S01]  /*25f0*/  FADD.FTZ R56, -R22.reuse, R51 ;  /* 0x0000003316387221 */ /* 0x040fe20000010100 */
[----:B------:R-:W-:Y:S01]  /*2600*/  FADD.FTZ R38, -R22, R57 ;  /* 0x0000003916267221 */ /* 0x000fe20000010100 */
[C---:B------:R-:W-:Y:S01]  /*2610*/  FMUL.FTZ R40, R21.reuse, R40 ;  /* 0x0000002815287220 */ /* 0x040fe20000410000 */
[----:B------:R-:W1:Y:S01]  /*2620*/  SHFL.BFLY PT, R26, R25, 0x1, 0x1f ;  /* 0x0c201f00191a7f89 */ /* 0x000e6200000e0000 */
[C---:B------:R-:W-:Y:S01]  /*2630*/  FMUL.FTZ R56, R21.reuse, R56 ;  /* 0x0000003815387220 */ /* 0x040fe20000410000 */
[----:B------:R-:W-:Y:S01]  /*2640*/  FMUL.FTZ R38, R21, R38 ;  /* 0x0000002615267220 */ /* 0x000fe20000410000 */
[----:B0-----:R-:W-:Y:S01]  /*2650*/  FADD.FTZ R55, R24, R27 ;  /* 0x0000001b18377221 */ /* 0x001fe20000010000 */
[----:B------:R-:W-:Y:S01]  /*2660*/  @!P1 SHF.R.U32.HI R27, RZ, 0x1, R3 ;  /* 0x00000001ff1b9819 */ /* 0x000fe20000011603 */
[----:B-1----:R-:W-:-:S03]  /*2670*/  FADD.FTZ R26, R25, R26 ;  /* 0x0000001a191a7221 */ /* 0x002fc60000010000 */
[----:B------:R-:W-:Y:S01]  /*2680*/  @!P1 LOP3.LUT R54, R27, 0x7ffffff8, RZ, 0xc0, !PT ;  /* 0x7ffffff81b369812 */ /* 0x000fe200078ec0ff */
[----:B------:R-:W-:Y:S01]  /*2690*/  @!P1 FMUL.FTZ R24, R55, 9.7656251455191522837e-05 ;  /* 0x38cccccd37189820 */ /* 0x000fe20000410000 */
[----:B------:R-:W-:Y:S02]  /*26a0*/  IMAD.U32 R55, R50, 0x10000, RZ ;  /* 0x0001000032377824 */ /* 0x000fe400078e00ff */
[----:B------:R-:W-:Y:S01]  /*26b0*/  @!P1 FMUL.FTZ R25, R26, 9.7656251455191522837e-05 ;  /* 0x38cccccd1a199820 */ /* 0x000fe20000410000 */
[----:B------:R-:W-:Y:S01]  /*26c0*/  LEA R26, R89, UR5, 0x3 ;  /* 0x00000005591a7c11 */ /* 0x000fe2000f8e18ff */
[----:B------:R-:W-:-:S03]  /*26d0*/  FADD.FTZ R50, -R22, R41 ;  /* 0x0000002916327221 */ /* 0x000fc60000010100 */
[----:B------:R0:W-:Y:S01]  /*26e0*/  @!P1 STS.64 [R54+UR5], R24 ;  /* 0x0000001836009988 */ /* 0x0001e20008000a05 */
[----:B------:R-:W-:Y:S01]  /*26f0*/  FMUL.FTZ R50, R21, R50 ;  /* 0x0000003215327220 */ /* 0x000fe20000410000 */
[----:B------:R-:W-:Y:S01]  /*2700*/  BAR.SYNC.DEFER_BLOCKING 0x0 ;  /* 0x0000000000007b1d */ /* 0x000fe20000010000 */
[----:B0-----:R-:W-:Y:S01]  /*2710*/  SHF.L.U32 R25, R36, 0x10, RZ ;  /* 0x0000001024197819 */ /* 0x001fe200000006ff */
[C---:B------:R-:W-:Y:S01]  /*2720*/  FADD.FTZ R24, -R22.reuse, R39 ;  /* 0x0000002716187221 */ /* 0x040fe20000010100 */
[C---:B------:R-:W-:Y:S01]  /*2730*/  FADD.FTZ R54, -R22.reuse, R55 ;  /* 0x0000003716367221 */ /* 0x040fe20000010100 */
[----:B------:R-:W-:-:S03]  /*2740*/  FADD.FTZ R22, -R22, R61 ;  /* 0x0000003d16167221 */ /* 0x000fc60000010100 */
[----:B------:R-:W-:Y:S01]  /*2750*/  FMUL.FTZ R54, R21, R54 ;  /* 0x0000003615367220 */ /* 0x000fe20000410000 */
[----:B------:R-:W0:Y:S02]  /*2760*/  LDS.64 R26, [R26] ;  /* 0x000000001a1a7984 */ /* 0x000e240000000a00 */
[--C-:B0-----:R-:W-:Y:S01]  /*2770*/  FFMA.FTZ R23, R84, R23, -R26.reuse ;  /* 0x0000001754177223 */ /* 0x101fe2000001081a */
[--C-:B------:R-:W-:Y:S01]  /*2780*/  FFMA.FTZ R60, R25, R53, -R26.reuse ;  /* 0x00000035193c7223 */ /* 0x100fe2000001081a */
[--C-:B------:R-:W-:Y:S01]  /*2790*/  FFMA.FTZ R36, R53, R31, -R26.reuse ;  /* 0x0000001f35247223 */ /* 0x100fe2000001081a */
[----:B------:R-:W-:Y:S01]  /*27a0*/  SHF.L.U32 R25, R52, 0x10, RZ ;  /* 0x0000001034197819 */ /* 0x000fe200000006ff */
[----:B------:R-:W-:Y:S01]  /*27b0*/  FFMA.FTZ R70, R70, -R27, R23 ;  /* 0x8000001b46467223 */ /* 0x000fe20000010017 */
[----:B------:R-:W-:Y:S01]  /*27c0*/  FMUL.FTZ R23, R21, R24 ;  /* 0x0000001815177220 */ /* 0x000fe20000410000 */
[--C-:B------:R-:W-:Y:S01]  /*27d0*/  FFMA.FTZ R58, R85, R84, -R26.reuse ;  /* 0x00000054553a7223 */ /* 0x100fe2000001081a */
[C-C-:B------:R-:W-:Y:S01]  /*27e0*/  FFMA.FTZ R29, R53.reuse, R32, -R26.reuse ;  /* 0x00000020351d7223 */ /* 0x140fe2000001081a */
[----:B------:R-:W-:Y:S01]  /*27f0*/  FFMA.FTZ R32, R53, R35, -R26 ;  /* 0x0000002335207223 */ /* 0x000fe2000001081a */
[----:B------:R-:W-:Y:S01]  /*2800*/  FFMA.FTZ R36, -R27, R23, R36 ;  /* 0x000000171b247223 */ /* 0x000fe20000010124 */
[----:B------:R-:W-:Y:S01]  /*2810*/  FMUL.FTZ R23, R21, R34 ;  /* 0x0000002215177220 */ /* 0x000fe20000410000 */
[--C-:B------:R-:W-:Y:S01]  /*2820*/  FFMA.FTZ R62, R81, R82, -R26.reuse ;  /* 0x00000052513e7223 */ /* 0x100fe2000001081a */
[----:B------:R-:W-:Y:S01]  /*2830*/  FFMA.FTZ R37, R37, R25, -R26 ;  /* 0x0000001925257223 */ /* 0x000fe2000001081a */
[----:B------:R-:W-:Y:S01]  /*2840*/  FFMA.FTZ R58, R87, -R27, R58 ;  /* 0x8000001b573a7223 */ /* 0x000fe2000001003a */
[C---:B------:R-:W-:Y:S01]  /*2850*/  FFMA.FTZ R56, -R27.reuse, R56, R60 ;  /* 0x000000381b387223 */ /* 0x040fe2000001013c */
[----:B------:R-:W-:Y:S01]  /*2860*/  IMAD.U32 R31, R30, 0x10000, RZ ;  /* 0x000100001e1f7824 */ /* 0x000fe200078e00ff */
[----:B------:R-:W-:Y:S01]  /*2870*/  SHF.L.U32 R35, R28, 0x10, RZ ;  /* 0x000000101c237819 */ /* 0x000fe200000006ff */
[----:B------:R-:W-:Y:S01]  /*2880*/  FFMA.FTZ R32, -R27, R23, R32 ;  /* 0x000000171b207223 */ /* 0x000fe20000010120 */
[----:B------:R-:W-:Y:S01]  /*2890*/  FFMA.FTZ R62, R83, -R27, R62 ;  /* 0x8000001b533e7223 */ /* 0x000fe2000001003e */
[----:B------:R-:W-:Y:S01]  /*28a0*/  FFMA.FTZ R54, -R27, R54, R37 ;  /* 0x000000361b367223 */ /* 0x000fe20000010125 */
[C---:B------:R-:W-:Y:S01]  /*28b0*/  FMUL.FTZ R58, R21.reuse, R58 ;  /* 0x0000003a153a7220 */ /* 0x040fe20000410000 */
[C---:B------:R-:W-:Y:S01]  /*28c0*/  FMUL.FTZ R23, R21.reuse, R56 ;  /* 0x0000003815177220 */ /* 0x040fe20000410000 */
[----:B------:R-:W-:Y:S01]  /*28d0*/  FMUL.FTZ R24, R21, R22 ;  /* 0x0000001615187220 */ /* 0x000fe20000410000 */
[C-C-:B------:R-:W-:Y:S01]  /*28e0*/  FFMA.FTZ R73, R84.reuse, R73, -R26.reuse ;  /* 0x0000004954497223 */ /* 0x140fe2000001081a */
[--C-:B------:R-:W-:Y:S01]  /*28f0*/  FFMA.FTZ R77, R84, R77, -R26.reuse ;  /* 0x0000004d544d7223 */ /* 0x100fe2000001081a */
[C-C-:B------:R-:W-:Y:S01]  /*2900*/  FFMA.FTZ R71, R82.reuse, R71, -R26.reuse ;  /* 0x0000004752477223 */ /* 0x140fe2000001081a */
[C-C-:B------:R-:W-:Y:S01]  /*2910*/  FFMA.FTZ R75, R82.reuse, R75, -R26.reuse ;  /* 0x0000004b524b7223 */ /* 0x140fe2000001081a */
[--C-:B------:R-:W-:Y:S01]  /*2920*/  FFMA.FTZ R79, R82, R79, -R26.reuse ;  /* 0x0000004f524f7223 */ /* 0x100fe2000001081a */
[C-C-:B------:R-:W-:Y:S01]  /*2930*/  FFMA.FTZ R33, R25.reuse, R33, -R26.reuse ;  /* 0x0000002119217223 */ /* 0x140fe2000001081a */
[C-C-:B------:R-:W-:Y:S01]  /*2940*/  FFMA.FTZ R31, R25.reuse, R31, -R26.reuse ;  /* 0x0000001f191f7223 */ /* 0x140fe2000001081a */
[----:B------:R-:W-:Y:S01]  /*2950*/  IADD3 R22, P1, R14, UR12, RZ ;  /* 0x0000000c0e167c10 */ /* 0x000fe2000ff3e0ff */
[----:B------:R-:W-:Y:S01]  /*2960*/  FFMA.FTZ R26, R25, R35, -R26 ;  /* 0x00000023191a7223 */ /* 0x000fe2000001081a */
[----:B------:R-:W-:Y:S01]  /*2970*/  FFMA.FTZ R50, -R27, R50, R29 ;  /* 0x000000321b327223 */ /* 0x000fe2000001011d */
[C---:B------:R-:W-:Y:S01]  /*2980*/  FMUL.FTZ R62, R21.reuse, R62 ;  /* 0x0000003e153e7220 */ /* 0x040fe20000410000 */
[----:B------:R-:W-:Y:S01]  /*2990*/  FMUL.FTZ R25, R21, R54 ;  /* 0x0000003615197220 */ /* 0x000fe20000410000 */
[----:B------:R-:W-:Y:S01]  /*29a0*/  F2FP.BF16.F32.PACK_AB R58, R23, R58 ;  /* 0x0000003a173a723e */ /* 0x000fe200000010ff */
[-C--:B------:R-:W-:Y:S01]  /*29b0*/  FFMA.FTZ R72, R72, -R27.reuse, R71 ;  /* 0x8000001b48487223 */ /* 0x080fe20000010047 */
[----:B------:R-:W-:Y:S01]  /*29c0*/  FFMA.FTZ R38, -R27, R38, R33 ;  /* 0x000000261b267223 */ /* 0x000fe20000010121 */
[----:B------:R-:W-:Y:S01]  /*29d0*/  IADD3.X R23, R13, UR13, RZ, P1, !PT ;  /* 0x0000000d0d177c10 */ /* 0x000fe20008ffe4ff */
[C---:B------:R-:W-:Y:S01]  /*29e0*/  FMUL.FTZ R70, R21.reuse, R70 ;  /* 0x0000004615467220 */ /* 0x040fe20000410000 */
[----:B------:R-:W-:Y:S01]  /*29f0*/  FMUL.FTZ R13, R21, R50 ;  /* 0x00000032150d7220 */ /* 0x000fe20000410000 */
[----:B------:R-:W-:Y:S01]  /*2a00*/  F2FP.BF16.F32.PACK_AB R62, R25, R62 ;  /* 0x0000003e193e723e */ /* 0x000fe200000010ff */
[C---:B------:R-:W-:Y:S01]  /*2a10*/  FMUL.FTZ R72, R21.reuse, R72 ;  /* 0x0000004815487220 */ /* 0x040fe20000410000 */
[----:B------:R-:W-:Y:S01]  /*2a20*/  FMUL.FTZ R25, R21, R38 ;  /* 0x0000002615197220 */ /* 0x000fe20000410000 */
[-C--:B------:R-:W-:Y:S01]  /*2a30*/  FFMA.FTZ R74, R74, -R27.reuse, R73 ;  /* 0x8000001b4a4a7223 */ /* 0x080fe20000010049 */
[-C--:B------:R-:W-:Y:S01]  /*2a40*/  FFMA.FTZ R76, R76, -R27.reuse, R75 ;  /* 0x8000001b4c4c7223 */ /* 0x080fe2000001004b */
[C---:B------:R-:W-:Y:S01]  /*2a50*/  FFMA.FTZ R40, -R27.reuse, R40, R31 ;  /* 0x000000281b287223 */ /* 0x040fe2000001011f */
[--C-:B------:R-:W-:Y:S01]  /*2a60*/  FFMA.FTZ R24, -R27, R24, R26.reuse ;  /* 0x000000181b187223 */ /* 0x100fe2000001011a */
[----:B------:R-:W-:Y:S01]  /*2a70*/  F2FP.BF16.F32.PACK_AB R70, R13, R70 ;  /* 0x000000460d46723e */ /* 0x000fe200000010ff */
[-C--:B------:R-:W-:Y:S01]  /*2a80*/  FFMA.FTZ R78, R78, -R27.reuse, R77 ;  /* 0x8000001b4e4e7223 */ /* 0x080fe2000001004d */
[----:B------:R-:W-:Y:S01]  /*2a90*/  FFMA.FTZ R80, R80, -R27, R79 ;  /* 0x8000001b50507223 */ /* 0x000fe2000001004f */
[----:B------:R-:W-:Y:S01]  /*2aa0*/  PRMT R26, R58, 0x7632, R26 ;  /* 0x000076323a1a7816 */ /* 0x000fe2000000001a */
[C---:B------:R-:W-:Y:S01]  /*2ab0*/  FMUL.FTZ R74, R21.reuse, R74 ;  /* 0x0000004a154a7220 */ /* 0x040fe20000410000 */
[----:B------:R-:W-:Y:S01]  /*2ac0*/  PRMT R13, R62, 0x7632, R13 ;  /* 0x000076323e0d7816 */ /* 0x000fe2000000000d */
[----:B------:R-:W-:Y:S01]  /*2ad0*/  FMUL.FTZ R27, R21, R36 ;  /* 0x00000024151b7220 */ /* 0x000fe20000410000 */
[----:B------:R-:W-:Y:S01]  /*2ae0*/  IADD3 R14, P1, R15, UR12, RZ ;  /* 0x0000000c0f0e7c10 */ /* 0x000fe2000ff3e0ff */
[----:B------:R-:W-:Y:S01]  /*2af0*/  FMUL.FTZ R76, R21, R76 ;  /* 0x0000004c154c7220 */ /* 0x000fe20000410000 */
[----:B------:R-:W-:Y:S01]  /*2b00*/  F2FP.BF16.F32.PACK_AB R72, R25, R72 ;  /* 0x000000481948723e */ /* 0x000fe200000010ff */
[C---:B------:R-:W-:Y:S01]  /*2b10*/  FMUL.FTZ R29, R21.reuse, R40 ;  /* 0x00000028151d7220 */ /* 0x040fe20000410000 */
[C---:B------:R-:W-:Y:S01]  /*2b20*/  FMUL.FTZ R78, R21.reuse, R78 ;  /* 0x0000004e154e7220 */ /* 0x040fe20000410000 */
[C---:B------:R-:W-:Y:S01]  /*2b30*/  FMUL.FTZ R31, R21.reuse, R32 ;  /* 0x00000020151f7220 */ /* 0x040fe20000410000 */
[C---:B------:R-:W-:Y:S01]  /*2b40*/  FMUL.FTZ R80, R21.reuse, R80 ;  /* 0x0000005015507220 */ /* 0x040fe20000410000 */
[----:B------:R-:W-:Y:S01]  /*2b50*/  FMUL.FTZ R21, R21, R24 ;  /* 0x0000001815157220 */ /* 0x000fe20000410000 */
[----:B------:R-:W-:Y:S01]  /*2b60*/  STG.E.U16 desc[UR8][R22.64], R58 ;  /* 0x0000003a16007986 */ /* 0x000fe2000c101508 */
[----:B------:R-:W-:-:S02]  /*2b70*/  IADD3.X R15, R16, UR13, RZ, P1, !PT ;  /* 0x0000000d100f7c10 */ /* 0x000fc40008ffe4ff */
[----:B------:R-:W-:Y:S01]  /*2b80*/  PRMT R24, R70, 0x7632, R24 ;  /* 0x0000763246187816 */ /* 0x000fe20000000018 */
[----:B------:R-:W-:Y:S01]  /*2b90*/  STG.E.U16 desc[UR8][R22.64+0x2], R26 ;  /* 0x0000021a16007986 */ /* 0x000fe2000c101508 */
[----:B------:R-:W-:Y:S02]  /*2ba0*/  F2FP.BF16.F32.PACK_AB R74, R27, R74 ;  /* 0x0000004a1b4a723e */ /* 0x000fe400000010ff */
[----:B------:R-:W-:Y:S01]  /*2bb0*/  IADD3 R16, P1, R17, UR12, RZ ;  /* 0x0000000c11107c10 */ /* 0x000fe2000ff3e0ff */
[----:B------:R-:W-:Y:S01]  /*2bc0*/  STG.E.U16 desc[UR8][R22.64+0x4], R62 ;  /* 0x0000043e16007986 */ /* 0x000fe2000c101508 */
[----:B------:R-:W-:Y:S02]  /*2bd0*/  F2FP.BF16.F32.PACK_AB R76, R29, R76 ;  /* 0x0000004c1d4c723e */ /* 0x000fe400000010ff */
[----:B------:R-:W-:Y:S01]  /*2be0*/  IADD3.X R17, R18, UR13, RZ, P1, !PT ;  /* 0x0000000d12117c10 */ /* 0x000fe20008ffe4ff */
[----:B------:R0:W-:Y:S01]  /*2bf0*/  STG.E.U16 desc[UR8][R22.64+0x6], R13 ;  /* 0x0000060d16007986 */ /* 0x0001e2000c101508 */
[----:B------:R-:W-:-:S02]  /*2c00*/  IADD3 R18, P1, R19, UR12, RZ ;  /* 0x0000000c13127c10 */ /* 0x000fc4000ff3e0ff */
[----:B------:R-:W-:Y:S01]  /*2c10*/  F2FP.BF16.F32.PACK_AB R78, R31, R78 ;  /* 0x0000004e1f4e723e */ /* 0x000fe200000010ff */
[----:B------:R-:W-:Y:S01]  /*2c20*/  STG.E.U16 desc[UR8][R14.64], R70 ;  /* 0x000000460e007986 */ /* 0x000fe2000c101508 */
[----:B------:R-:W-:Y:S02]  /*2c30*/  F2FP.BF16.F32.PACK_AB R80, R21, R80 ;  /* 0x000000501550723e */ /* 0x000fe400000010ff */
[----:B------:R-:W-:Y:S01]  /*2c40*/  IADD3.X R19, R20, UR13, RZ, P1, !PT ;  /* 0x0000000d14137c10 */ /* 0x000fe20008ffe4ff */
[----:B------:R-:W-:Y:S01]  /*2c50*/  STG.E.U16 desc[UR8][R14.64+0x2], R24 ;  /* 0x000002180e007986 */ /* 0x000fe2000c101508 */
[----:B0-----:R-:W-:-:S03]  /*2c60*/  PRMT R23, R72, 0x7632, R23 ;  /* 0x0000763248177816 */ /* 0x001fc60000000017 */
[----:B------:R-:W-:Y:S01]  /*2c70*/  STG.E.U16 desc[UR8][R14.64+0x4], R72 ;  /* 0x000004480e007986 */ /* 0x000fe2000c101508 */
[----:B------:R-:W-:-:S03]  /*2c80*/  PRMT R13, R74, 0x7632, R13 ;  /* 0x000076324a0d7816 */ /* 0x000fc6000000000d */
[----:B------:R0:W-:Y:S04]  /*2c90*/  STG.E.U16 desc[UR8][R14.64+0x6], R23 ;  /* 0x000006170e007986 */ /* 0x0001e8000c101508 */
[----:B------:R-:W-:Y:S04]  /*2ca0*/  STG.E.U16 desc[UR8][R16.64], R74 ;  /* 0x0000004a10007986 */ /* 0x000fe8000c101508 */
[----:B------:R-:W-:Y:S01]  /*2cb0*/  STG.E.U16 desc[UR8][R16.64+0x2], R13 ;  /* 0x0000020d10007986 */ /* 0x000fe2000c101508 */
[----:B0-----:R-:W-:-:S03]  /*2cc0*/  PRMT R15, R76, 0x7632, R15 ;  /* 0x000076324c0f7816 */ /* 0x001fc6000000000f */
[----:B------:R-:W-:Y:S01]  /*2cd0*/  STG.E.U16 desc[UR8][R16.64+0x4], R76 ;  /* 0x0000044c10007986 */ /* 0x000fe2000c101508 */
[----:B------:R-:W-:-:S03]  /*2ce0*/  PRMT R14, R78, 0x7632, R14 ;  /* 0x000076324e0e7816 */ /* 0x000fc6000000000e */
[----:B------:R0:W-:Y:S04]  /*2cf0*/  STG.E.U16 desc[UR8][R16.64+0x6], R15 ;  /* 0x0000060f10007986 */ /* 0x0001e8000c101508 */
[----:B------:R1:W-:Y:S04]  /*2d00*/  STG.E.U16 desc[UR8][R18.64], R78 ;  /* 0x0000004e12007986 */ /* 0x0003e8000c101508 */
[----:B------:R1:W-:Y:S01]  /*2d10*/  STG.E.U16 desc[UR8][R18.64+0x2], R14 ;  /* 0x0000020e12007986 */ /* 0x0003e2000c101508 */
[----:B0-----:R-:W-:-:S03]  /*2d20*/  PRMT R17, R80, 0x7632, R17 ;  /* 0x0000763250117816 */ /* 0x001fc60000000011 */
[----:B------:R1:W-:Y:S04]  /*2d30*/  STG.E.U16 desc[UR8][R18.64+0x4], R80 ;  /* 0x0000045012007986 */ /* 0x0003e8000c101508 */
[----:B------:R1:W-:Y:S01]  /*2d40*/  STG.E.U16 desc[UR8][R18.64+0x6], R17 ;  /* 0x0000061112007986 */ /* 0x0003e2000c101508 */
[----:B------:R-:W-:Y:S05]  /*2d50*/  @!P0 BRA `(.L_x_303) ;  /* 0xffffffd400ec8947 */ /* 0x000fea000383ffff */
.L_x_291:
[C---:B------:R-:W-:Y:S01]  /*2d60*/  IMAD.SHL.U32 R3, R0.reuse, 0x4, RZ ;  /* 0x0000000400037824 */ /* 0x040fe200078e00ff */
[----:B------:R-:W-:-:S04]  /*2d70*/  LOP3.LUT R0, R0, 0x3, RZ, 0xc0, !PT ;  /* 0x0000000300007812 */ /* 0x000fc800078ec0ff */
[----:B------:R-:W-:Y:S01]  /*2d80*/  LOP3.LUT R3, R3, 0x7fffff0, RZ, 0xc0, !PT ;  /* 0x07fffff003037812 */ /* 0x000fe200078ec0ff */
[----:B0-----:R-:W-:-:S03]  /*2d90*/  IMAD R4, R0, 0x140, RZ ;  /* 0x0000014000047824 */ /* 0x001fc600078e02ff */
[----:B------:R-:W-:Y:S02]  /*2da0*/  IADD3 R3, R3, R2, RZ ;  /* 0x0000000203037210 */ /* 0x000fe40007ffe0ff */
[----:B------:R-:W-:-:S03]  /*2db0*/  IADD3 R5, R4, 0x140, RZ ;  /* 0x0000014004057810 */ /* 0x000fc60007ffe0ff */
[----:B------:R-:W-:-:S05]  /*2dc0*/  IMAD R10, R3, 0x20, R4 ;  /* 0x00000020030a7824 */ /* 0x000fca00078e0204 */
[----:B------:R-:W-:-:S13]  /*2dd0*/  ISETP.GE.AND P0, PT, R10, R5, PT ;  /* 0x000000050a00720c */ /* 0x000fda0003f06270 */
[----:B------:R-:W-:Y:S05]  /*2de0*/  @P0 EXIT ;  /* 0x000000000000094d */ /* 0x000fea0003800000 */
[----:B-1----:R-:W0:Y:S01]  /*2df0*/  LDC.64 R18, c[0x0][0x258] ;  /* 0x00009600ff127b82 */ /* 0x002e220000000a00 */
[----:B------:R-:W1:Y:S01]  /*2e00*/  S2R R17, SR_TID.X ;  /* 0x0000000000117919 */ /* 0x000e620000002100 */
[----:B------:R-:W-:Y:S01]  /*2e10*/  IMAD.MOV.U32 R11, RZ, RZ, 0x14 ;  /* 0x00000014ff0b7424 */ /* 0x000fe200078e00ff */
[----:B0-----:R-:W-:Y:S02]  /*2e20*/  LOP3.LUT R13, RZ, R18, RZ, 0x33, !PT ;  /* 0x00000012ff0d7212 */ /* 0x001fe400078e33ff */
[----:B------:R-:W-:Y:S02]  /*2e30*/  LOP3.LUT R2, RZ, R19, RZ, 0x33, !PT ;  /* 0x00000013ff027212 */ /* 0x000fe400078e33ff */
[----:B------:R-:W-:-:S04]  /*2e40*/  ISETP.GT.U32.AND P0, PT, R13, -0x3, PT ;  /* 0xfffffffd0d00780c */ /* 0x000fc80003f04070 */
[C---:B------:R-:W-:Y:S02]  /*2e50*/  ISETP.GT.AND.EX P0, PT, R2.reuse, -0x1, PT, P0 ;  /* 0xffffffff0200780c */ /* 0x040fe40003f04300 */
[----:B-1----:R-:W-:Y:S02]  /*2e60*/  SHF.R.U32.HI R15, RZ, 0x5, R17 ;  /* 0x00000005ff0f7819 */ /* 0x002fe40000011611 */
[----:B------:R-:W-:Y:S02]  /*2e70*/  SEL R13, R13, 0xfffffffd, P0 ;  /* 0xfffffffd0d0d7807 */ /* 0x000fe40000000000 */
[----:B------:R-:W-:Y:S02]  /*2e80*/  SEL R2, R2, 0xffffffff, P0 ;  /* 0xffffffff02027807 */ /* 0x000fe40000000000 */
[C---:B------:R-:W-:Y:S02]  /*2e90*/  SHF.L.U32 R14, R13.reuse, 0x4, RZ ;  /* 0x000000040d0e7819 */ /* 0x040fe400000006ff */
[----:B------:R-:W-:-:S02]  /*2ea0*/  SHF.L.U64.HI R13, R13, 0x4, R2 ;  /* 0x000000040d0d7819 */ /* 0x000fc40000010202 */
[----:B------:R-:W-:Y:S02]  /*2eb0*/  MOV R2, 0xffffffff ;  /* 0xffffffff00027802 */ /* 0x000fe40000000f00 */
[----:B------:R-:W-:Y:S02]  /*2ec0*/  IADD3 R7, P0, P1, -R14, -0x11, -R15 ;  /* 0xffffffef0e077810 */ /* 0x000fe4000791e90f */
[----:B------:R-:W-:Y:S02]  /*2ed0*/  SHF.R.U32.HI R12, RZ, 0x4, R17 ;  /* 0x00000004ff0c7819 */ /* 0x000fe40000011611 */
[----:B------:R-:W-:Y:S02]  /*2ee0*/  IADD3.X R9, ~R13, -0x1, R2, P0, P1 ;  /* 0xffffffff0d097810 */ /* 0x000fe400007e2502 */
[----:B------:R-:W-:Y:S02]  /*2ef0*/  VIADDMNMX.U32 R11, R12, R11, 0x20, !PT ;  /* 0x000000200c0b7446 */ /* 0x000fe4000780000b */
[----:B------:R-:W-:Y:S01]  /*2f00*/  LOP3.LUT R6, RZ, R12, RZ, 0x33, !PT ;  /* 0x0000000cff067212 */ /* 0x000fe200078e33ff */
[----:B------:R-:W-:Y:S01]  /*2f10*/  IMAD.WIDE.U32 R2, R9, -0x33333333, RZ ;  /* 0xcccccccd09027825 */ /* 0x000fe200078e00ff */
[----:B------:R-:W-:-:S02]  /*2f20*/  IADD3 R53, P2, R15, 0x1e, RZ ;  /* 0x0000001e0f357810 */ /* 0x000fc40007f5e0ff */
[----:B------:R-:W-:Y:S02]  /*2f30*/  IADD3 R11, R11, R6, RZ ;  /* 0x000000060b0b7210 */ /* 0x000fe40007ffe0ff */
[----:B------:R-:W-:Y:S01]  /*2f40*/  LOP3.LUT R52, R17, 0xf, RZ, 0xc0, !PT ;  /* 0x0000000f11347812 */ /* 0x000fe200078ec0ff */
[----:B------:R-:W-:-:S04]  /*2f50*/  IMAD.WIDE.U32 R4, P0, R7, -0x33333334, R2 ;  /* 0xcccccccc07047825 */ /* 0x000fc80007800002 */
[----:B------:R-:W-:Y:S01]  /*2f60*/  IMAD.WIDE.U32 R2, R7, -0x33333333, RZ ;  /* 0xcccccccd07027825 */ /* 0x000fe200078e00ff */
[----:B------:R-:W-:Y:S02]  /*2f70*/  IADD3.X R7, RZ, RZ, RZ, P0, !PT ;  /* 0x000000ffff077210 */ /* 0x000fe400007fe4ff */
[----:B------:R-:W-:Y:S01]  /*2f80*/  ISETP.LT.U32.AND P0, PT, R18, 0x2, PT ;  /* 0x000000021200780c */ /* 0x000fe20003f01070 */
[----:B------:R-:W-:Y:S01]  /*2f90*/  IMAD.MOV.U32 R6, RZ, RZ, R5 ;  /* 0x000000ffff067224 */ /* 0x000fe200078e0005 */
[----:B------:R-:W-:Y:S01]  /*2fa0*/  IADD3 RZ, P1, R3, R4, RZ ;  /* 0x0000000403ff7210 */ /* 0x000fe20007f3e0ff */
[----:B------:R-:W-:Y:S01]  /*2fb0*/  IMAD.WIDE.U32 R2, R11, -0x33333333, RZ ;  /* 0xcccccccd0b027825 */ /* 0x000fe200078e00ff */
[----:B------:R-:W-:-:S03]  /*2fc0*/  ISETP.LT.AND.EX P0, PT, R19, RZ, PT, P0 ;  /* 0x000000ff1300720c */ /* 0x000fc60003f01300 */
[----:B------:R-:W-:Y:S01]  /*2fd0*/  IMAD.WIDE.U32.X R4, R9, -0x33333334, R6, P1 ;  /* 0xcccccccc09047825 */ /* 0x000fe200008e0406 */
[----:B------:R-:W-:Y:S02]  /*2fe0*/  SEL R16, R18, 0x2, P0 ;  /* 0x0000000212107807 */ /* 0x000fe40000000000 */
[----:B------:R-:W-:Y:S01]  /*2ff0*/  LEA.HI R3, R3, 0x1, RZ, 0x1c ;  /* 0x0000000103037811 */ /* 0x000fe200078fe0ff */
[----:B------:R-:W-:Y:S01]  /*3000*/  IMAD.X R48, RZ, RZ, RZ, P2 ;  /* 0x000000ffff307224 */ /* 0x000fe200010e06ff */
[----:B------:R-:W-:Y:S02]  /*3010*/  SHF.R.U64 R2, R4, 0x3, R5 ;  /* 0x0000000304027819 */ /* 0x000fe40000001205 */
[----:B------:R-:W-:Y:S02]  /*3020*/  SEL R5, R19, RZ, P0 ;  /* 0x000000ff13057207 */ /* 0x000fe40000000000 */
[C---:B------:R-:W-:Y:S02]  /*3030*/  IADD3 R9, P0, R15.reuse, 0xa, RZ ;  /* 0x0000000a0f097810 */ /* 0x040fe40007f1e0ff */
[----:B------:R-:W-:-:S02]  /*3040*/  IADD3 R8, P1, R15, 0x14, RZ ;  /* 0x000000140f087810 */ /* 0x000fc40007f3e0ff */
[----:B------:R-:W-:Y:S02]  /*3050*/  IADD3 R2, R2, 0x1, RZ ;  /* 0x0000000102027810 */ /* 0x000fe40007ffe0ff */
[----:B------:R-:W-:Y:S02]  /*3060*/  IADD3.X R7, RZ, RZ, RZ, P0, !PT ;  /* 0x000000ffff077210 */ /* 0x000fe400007fe4ff */
[----:B------:R-:W-:Y:S02]  /*3070*/  IADD3.X R6, RZ, RZ, RZ, P1, !PT ;  /* 0x000000ffff067210 */ /* 0x000fe40000ffe4ff */
[C---:B------:R-:W-:Y:S02]  /*3080*/  SHF.L.U64.HI R5, R16.reuse, 0x4, R5 ;  /* 0x0000000410057819 */ /* 0x040fe40000010205 */
[----:B------:R-:W-:Y:S02]  /*3090*/  SHF.L.U32 R4, R16, 0x4, RZ ;  /* 0x0000000410047819 */ /* 0x000fe400000006ff */
[----:B------:R-:W-:-:S02]  /*30a0*/  LOP3.LUT R3, R3, 0x3, RZ, 0xc0, !PT ;  /* 0x0000000303037812 */ /* 0x000fc400078ec0ff */
[----:B------:R-:W-:-:S07]  /*30b0*/  LOP3.LUT R2, R2, 0x3, RZ, 0xc0, !PT ;  /* 0x0000000302027812 */ /* 0x000fce00078ec0ff */
.L_x_320:
[----:B------:R-:W-:Y:S01]  /*30c0*/  ISETP.GT.U32.AND P0, PT, R4, R15, PT ;  /* 0x0000000f0400720c */ /* 0x000fe20003f04070 */
[----:B------:R-:W-:Y:S01]  /*30d0*/  BSSY B0, `(.L_x_304) ;  /* 0x00000ae000007945 */ /* 0x000fe20003800000 */
[----:B0-----:R-:W-:Y:S01]  /*30e0*/  HFMA2.MMA R46, -RZ, RZ, 0, 0 ;  /* 0x00000000ff2e7435 */ /* 0x001fe200000001ff */
[----:B------:R-:W-:Y:S01]  /*30f0*/  IMAD.MOV.U32 R49, RZ, RZ, RZ ;  /* 0x000000ffff317224 */ /* 0x000fe200078e00ff */
[----:B------:R-:W-:-:S13]  /*3100*/  ISETP.GT.AND.EX P0, PT, R5, RZ, PT, P0 ;  /* 0x000000ff0500720c */ /* 0x000fda0003f04300 */
[----:B------:R-:W-:Y:S05]  /*3110*/  @!P0 BRA `(.L_x_305) ;  /* 0x0000000800a48947 */ /* 0x000fea0003800000 */
[----:B------:R-:W-:Y:S01]  /*3120*/  ISETP.NE.U32.AND P1, PT, R2, RZ, PT ;  /* 0x000000ff0200720c */ /* 0x000fe20003f25070 */
[----:B------:R-:W-:Y:S01]  /*3130*/  BSSY B1, `(.L_x_306) ;  /* 0x0000027000017945 */ /* 0x000fe20003800000 */
[----:B------:R-:W-:Y:S01]  /*3140*/  IADD3 R18, P2, P3, -R14, -0x11, -R15 ;  /* 0xffffffef0e127810 */ /* 0x000fe20007b5e90f */
[----:B------:R-:W-:Y:S01]  /*3150*/  IMAD.MOV.U32 R46, RZ, RZ, RZ ;  /* 0x000000ffff2e7224 */ /* 0x000fe200078e00ff */
[----:B------:R-:W-:Y:S01]  /*3160*/  ISETP.NE.AND.EX P1, PT, RZ, RZ, PT, P1 ;  /* 0x000000ffff00720c */ /* 0x000fe20003f25310 */
[----:B------:R-:W-:Y:S01]  /*3170*/  IMAD.MOV.U32 R49, RZ, RZ, RZ ;  /* 0x000000ffff317224 */ /* 0x000fe200078e00ff */
[----:B------:R-:W-:Y:S02]  /*3180*/  MOV R16, 0xffffffff ;  /* 0xffffffff00107802 */ /* 0x000fe40000000f00 */
[----:B------:R-:W-:Y:S02]  /*3190*/  LOP3.LUT R19, R17, 0x1f, RZ, 0xc0, !PT ;  /* 0x0000001f11137812 */ /* 0x000fe400078ec0ff */
[----:B------:R-:W-:-:S02]  /*31a0*/  ISETP.GE.U32.AND P0, PT, R18, 0x1e, PT ;  /* 0x0000001e1200780c */ /* 0x000fc40003f06070 */
[----:B------:R-:W-:Y:S02]  /*31b0*/  IADD3.X R16, ~R13, -0x1, R16, P2, P3 ;  /* 0xffffffff0d107810 */ /* 0x000fe400017e6510 */
[----:B------:R-:W-:Y:S02]  /*31c0*/  IADD3 R18, P2, R19, R10, RZ ;  /* 0x0000000a13127210 */ /* 0x000fe40007f5e0ff */
[----:B------:R-:W-:Y:S02]  /*31d0*/  ISETP.GE.U32.AND.EX P0, PT, R16, RZ, PT, P0 ;  /* 0x000000ff1000720c */ /* 0x000fe40003f06100 */
[----:B------:R-:W-:Y:S02]  /*31e0*/  MOV R47, R15 ;  /* 0x0000000f002f7202 */ /* 0x000fe40000000f00 */
[----:B------:R-:W-:Y:S02]  /*31f0*/  MOV R16, RZ ;  /* 0x000000ff00107202 */ /* 0x000fe40000000f00 */
[----:B------:R-:W-:Y:S01]  /*3200*/  LEA.HI.X.SX32 R19, R10, RZ, 0x1, P2 ;  /* 0x000000ff0a137211 */ /* 0x000fe200010f0eff */
[----:B------:R-:W-:Y:S06]  /*3210*/  @!P1 BRA `(.L_x_307) ;  /* 0x0000000000609947 */ /* 0x000fec0003800000 */
[----:B------:R-:W-:Y:S01]  /*3220*/  IMAD.WIDE.U32 R22, R15, 0x500, R18 ;  /* 0x000005000f167825 */ /* 0x000fe200078e0012 */
[----:B------:R-:W-:Y:S02]  /*3230*/  ULDC.64 UR4, c[0x0][0x260] ;  /* 0x0000980000047ab9 */ /* 0x000fe40000000a00 */
[----:B------:R-:W-:-:S04]  /*3240*/  LEA R20, P1, R22, UR4, 0x3 ;  /* 0x0000000416147c11 */ /* 0x000fc8000f8218ff */
[----:B------:R-:W-:-:S05]  /*3250*/  LEA.HI.X R21, R22, UR5, R23, 0x3, P1 ;  /* 0x0000000516157c11 */ /* 0x000fca00088f1c17 */
[----:B------:R-:W2:Y:S01]  /*3260*/  LDG.E.64 R22, desc[UR8][R20.64+0x4000] ;  /* 0x0040000814167981 */ /* 0x000ea2000c1e1b00 */
[----:B------:R-:W-:Y:S02]  /*3270*/  ISETP.NE.U32.AND P1, PT, R2, 0x1, PT ;  /* 0x000000010200780c */ /* 0x000fe40003f25070 */
[----:B------:R-:W-:Y:S02]  /*3280*/  MOV R47, R9 ;  /* 0x00000009002f7202 */ /* 0x000fe40000000f00 */
[----:B------:R-:W-:Y:S02]  /*3290*/  ISETP.NE.AND.EX P1, PT, RZ, RZ, PT, P1 ;  /* 0x000000ffff00720c */ /* 0x000fe40003f25310 */
[----:B------:R-:W-:Y:S01]  /*32a0*/  MOV R16, R7 ;  /* 0x0000000700107202 */ /* 0x000fe20000000f00 */
[----:B--2---:R-:W-:Y:S01]  /*32b0*/  FADD.FTZ R49, RZ, R22 ;  /* 0x00000016ff317221 */ /* 0x004fe20000010000 */
[----:B------:R-:W-:-:S09]  /*32c0*/  FADD.FTZ R46, RZ, R23 ;  /* 0x00000017ff2e7221 */ /* 0x000fd20000010000 */
        /* <DEDUP_REMOVED lines=13> */
.L_x_307:
[----:B------:R-:W-:Y:S05]  /*33a0*/  BSYNC B1 ;  /* 0x0000000000017941 */ /* 0x000fea0003800000 */
.L_x_306:
[----:B------:R-:W-:Y:S05]  /*33b0*/  @!P0 BRA `(.L_x_305) ;  /* 0x0000000400fc8947 */ /* 0x000fea0003800000 */
[----:B------:R-:W-:Y:S01]  /*33c0*/  IADD3 R20, P2, -R47, R4, RZ ;  /* 0x000000042f147210 */ /* 0x000fe20007f5e1ff */
[----:B------:R-:W-:Y:S01]  /*33d0*/  IMAD R21, R16, 0xa00, RZ ;  /* 0x00000a0010157824 */ /* 0x000fe200078e02ff */
[C---:B------:R-:W-:Y:S01]  /*33e0*/  SHF.L.U64.HI R19, R18.reuse, 0x1, R19 ;  /* 0x0000000112137819 */ /* 0x040fe20000010213 */
[----:B------:R-:W-:Y:S01]  /*33f0*/  ULDC.64 UR4, c[0x0][0x260] ;  /* 0x0000980000047ab9 */ /* 0x000fe20000000a00 */
[----:B------:R-:W-:Y:S01]  /*3400*/  SHF.L.U32 R18, R18, 0x1, RZ ;  /* 0x0000000112127819 */ /* 0x000fe200000006ff */
[----:B------:R-:W-:Y:S01]  /*3410*/  IMAD.X R22, R5, 0x1, ~R16, P2 ;  /* 0x0000000105167824 */ /* 0x000fe200010e0e10 */
[----:B------:R-:W-:Y:S01]  /*3420*/  ISETP.GT.U32.AND P1, PT, R20, 0x78, PT ;  /* 0x000000781400780c */ /* 0x000fe20003f24070 */
[----:B------:R-:W-:Y:S02]  /*3430*/  BSSY B1, `(.L_x_308) ;  /* 0x0000044000017945 */ /* 0x000fe40003800000 */
[----:B------:R-:W-:Y:S01]  /*3440*/  IMAD.WIDE.U32 R18, R47, 0xa00, R18 ;  /* 0x00000a002f127825 */ /* 0x000fe200078e0012 */
[----:B------:R-:W-:-:S04]  /*3450*/  ISETP.GT.AND.EX P1, PT, R22, RZ, PT, P1 ;  /* 0x000000ff1600720c */ /* 0x000fc80003f24310 */
        /* <DEDUP_REMOVED lines=10> */
.L_x_310:
        /* <DEDUP_REMOVED lines=55> */
.L_x_309:
[----:B------:R-:W-:Y:S05]  /*3870*/  BSYNC B1 ;  /* 0x0000000000017941 */ /* 0x000fea0003800000 */
.L_x_308:
        /* <DEDUP_REMOVED lines=35> */
.L_x_312:
[----:B------:R-:W-:Y:S05]  /*3ab0*/  BSYNC B1 ;  /* 0x0000000000017941 */ /* 0x000fea0003800000 */
.L_x_311:
        /* <DEDUP_REMOVED lines=15> */
.L_x_305:
[----:B------:R-:W-:Y:S05]  /*3bb0*/  BSYNC B0 ;  /* 0x0000000000007941 */ /* 0x000fea0003800000 */
.L_x_304:
[----:B------:R-:W0:Y:S01]  /*3bc0*/  S2UR UR5, SR_CgaCtaId ;  /* 0x00000000000579c3 */ /* 0x000e220000008800 */
[----:B------:R-:W-:Y:S01]  /*3bd0*/  UMOV UR4, 0x400 ;  /* 0x0000040000047882 */ /* 0x000fe20000000000 */
[----:B------:R-:W-:Y:S02]  /*3be0*/  SHF.L.U32 R16, R15, 0x1, RZ ;  /* 0x000000010f107819 */ /* 0x000fe400000006ff */
[----:B------:R-:W-:Y:S02]  /*3bf0*/  ISETP.GT.U32.AND P0, PT, R17, 0x1ff, PT ;  /* 0x000001ff1100780c */ /* 0x000fe40003f04070 */
[----:B------:R-:W-:Y:S01]  /*3c00*/  LOP3.LUT R16, R16, 0x1f, R17, 0x78, !PT ;  /* 0x0000001f10107812 */ /* 0x000fe200078e7811 */
[----:B0-----:R-:W-:-:S06]  /*3c10*/  ULEA UR4, UR5, UR4, 0x18 ;  /* 0x0000000405047291 */ /* 0x001fcc000f8ec03f */
[----:B------:R-:W-:-:S04]  /*3c20*/  LEA R19, R15, UR4, 0x7 ;  /* 0x000000040f137c11 */ /* 0x000fc8000f8e38ff */
[----:B------:R-:W-:-:S05]  /*3c30*/  LEA R16, R16, R19, 0x2 ;  /* 0x0000001310107211 */ /* 0x000fca00078e10ff */
[----:B------:R0:W-:Y:S04]  /*3c40*/  STS [R16], R49 ;  /* 0x0000003110007388 */ /* 0x0001e80000000800 */
[----:B------:R0:W-:Y:S01]  /*3c50*/  STS [R16+0x500], R46 ;  /* 0x0005002e10007388 */ /* 0x0001e20000000800 */
[----:B------:R-:W-:Y:S06]  /*3c60*/  BAR.SYNC.DEFER_BLOCKING 0x0 ;  /* 0x0000000000007b1d */ /* 0x000fec0000010000 */
[----:B------:R-:W-:Y:S05]  /*3c70*/  @P0 BRA `(.L_x_313) ;  /* 0x0000001000900947 */ /* 0x000fea0003800000 */
[----:B------:R-:W-:Y:S01]  /*3c80*/  ISETP.NE.AND P0, PT, R3, RZ, PT ;  /* 0x000000ff0300720c */ /* 0x000fe20003f05270 */
[----:B------:R-:W-:Y:S01]  /*3c90*/  BSSY B0, `(.L_x_314) ;  /* 0x000007c000007945 */ /* 0x000fe20003800000 */
[----:B------:R-:W-:-:S11]  /*3ca0*/  IMAD.MOV.U32 R27, RZ, RZ, R12 ;  /* 0x000000ffff1b7224 */ /* 0x000fd600078e000c */
[----:B------:R-:W-:Y:S05]  /*3cb0*/  @!P0 BRA `(.L_x_315) ;  /* 0x0000000400e48947 */ /* 0x000fea0003800000 */
[----:B------:R-:W-:Y:S01]  /*3cc0*/  ISETP.GT.U32.AND P0, PT, R52, 0x9, PT ;  /* 0x000000093400780c */ /* 0x000fe20003f04070 */
[----:B------:R-:W-:-:S12]  /*3cd0*/  UMOV UR5, 0xffff ;  /* 0x0000ffff00057882 */ /* 0x000fd80000000000 */
[----:B------:R-:W-:Y:S02]  /*3ce0*/  @!P0 SHF.R.U32.HI R12, RZ, 0x4, R17 ;  /* 0x00000004ff0c8819 */ /* 0x000fe40000011611 */
[C---:B------:R-:W-:Y:S02]  /*3cf0*/  @!P0 SHF.L.U32 R19, R52.reuse, 0x1, RZ ;  /* 0x0000000134138819 */ /* 0x040fe400000006ff */
[----:B0-----:R-:W-:Y:S02]  /*3d00*/  @!P0 LEA R16, R52, UR4, 0x7 ;  /* 0x0000000434108c11 */ /* 0x001fe4000f8e38ff */
[----:B------:R-:W-:-:S04]  /*3d10*/  @!P0 LOP3.LUT R19, R12, R19, RZ, 0x3c, !PT ;  /* 0x000000130c138212 */ /* 0x000fc800078e3cff */
[----:B------:R-:W-:Y:S02]  /*3d20*/  @!P0 LEA R16, R19, R16, 0x2 ;  /* 0x0000001013108211 */ /* 0x000fe400078e10ff */
[----:B------:R-:W-:-:S06]  /*3d30*/  CS2R R18, SRZ ;  /* 0x0000000000127805 */ /* 0x000fcc000001ff00 */
[----:B------:R0:W1:Y:S04]  /*3d40*/  @!P0 LDS R18, [R16] ;  /* 0x0000000010128984 */ /* 0x0000680000000800 */
[----:B------:R0:W2:Y:S01]  /*3d50*/  @!P0 LDS R19, [R16+0x500] ;  /* 0x0005000010138984 */ /* 0x0000a20000000800 */
[----:B------:R-:W-:Y:S05]  /*3d60*/  BRA.DIV UR5, `(.L_x_316) ;  /* 0x0000001205747947 */ /* 0x000fea000b800000 */
[----:B------:R-:W-:Y:S01]  /*3d70*/  IMAD.MOV.U32 R23, RZ, RZ, 0xffff ;  /* 0x0000ffffff177424 */ /* 0x000fe200078e00ff */
[----:B0-----:R-:W-:Y:S01]  /*3d80*/  MOV R16, 0xffff ;  /* 0x0000ffff00107802 */ /* 0x001fe20000000f00 */
[----:B------:R-:W-:Y:S01]  /*3d90*/  IMAD.MOV.U32 R25, RZ, RZ, 0xffff ;  /* 0x0000ffffff197424 */ /* 0x000fe200078e00ff */
[----:B------:R-:W-:Y:S01]  /*3da0*/  MOV R22, 0xffff ;  /* 0x0000ffff00167802 */ /* 0x000fe20000000f00 */
[----:B-1----:R-:W0:Y:S01]  /*3db0*/  SHFL.BFLY PT, R21, R18, 0x8, 0x101f ;  /* 0x0d101f0012157f89 */ /* 0x002e2200000e0000 */
[----:B------:R-:W-:-:S03]  /*3dc0*/  MOV R31, 0xffff ;  /* 0x0000ffff001f7802 */ /* 0x000fc60000000f00 */
[----:B--2---:R-:W1:Y:S01]  /*3dd0*/  SHFL.BFLY PT, R20, R19, 0x8, 0x101f ;  /* 0x0d101f0013147f89 */ /* 0x004e6200000e0000 */
[----:B0-----:R-:W-:Y:S01]  /*3de0*/  FADD.FTZ R21, R21, R18 ;  /* 0x0000001215157221 */ /* 0x001fe20000010000 */
[----:B------:R-:W-:Y:S01]  /*3df0*/  MOV R18, 0xffff ;  /* 0x0000ffff00127802 */ /* 0x000fe20000000f00 */
[----:B-1----:R-:W-:-:S03]  /*3e00*/  FADD.FTZ R20, R20, R19 ;  /* 0x0000001314147221 */ /* 0x002fc60000010000 */
[----:B------:R-:W0:Y:S01]  /*3e10*/  SHFL.BFLY PT, R26, R21, 0x4, 0x101f ;  /* 0x0c901f00151a7f89 */ /* 0x000e2200000e0000 */
[----:B------:R-:W-:-:S03]  /*3e20*/  IMAD.MOV.U32 R19, RZ, RZ, 0xffff ;  /* 0x0000ffffff137424 */ /* 0x000fc600078e00ff */
        /* <DEDUP_REMOVED lines=10> */
.L_x_329:
[----:B------:R-:W0:Y:S01]  /*3ed0*/  LDC.64 R18, c[0x0][0x218] ;  /* 0x00008600ff127b82 */ /* 0x000e220000000a00 */
[----:B------:R-:W-:Y:S01]  /*3ee0*/  ISETP.NE.AND P1, PT, R52, RZ, PT ;  /* 0x000000ff3400720c */ /* 0x000fe20003f25270 */
[----:B--2---:R-:W-:Y:S01]  /*3ef0*/  FADD.FTZ R22, R28, R24 ;  /* 0x000000181c167221 */ /* 0x004fe20000010000 */
[----:B------:R-:W-:Y:S02]  /*3f00*/  LEA.HI R23, R17, R10, RZ, 0x1c ;  /* 0x0000000a11177211 */ /* 0x000fe400078fe0ff */
[----:B------:R-:W-:Y:S02]  /*3f10*/  ISETP.NE.AND P2, PT, R3, 0x1, PT ;  /* 0x000000010300780c */ /* 0x000fe40003f45270 */
[----:B------:R-:W-:Y:S01]  /*3f20*/  LEA.HI R27, R17, 0x14, RZ, 0x1c ;  /* 0x00000014111b7811 */ /* 0x000fe200078fe0ff */
[----:B------:R-:W1:Y:S06]  /*3f30*/  LDC.64 R20, c[0x0][0x220] ;  /* 0x00008800ff147b82 */ /* 0x000e6c0000000a00 */
[----:B------:R-:W-:-:S02]  /*3f40*/  @!P1 F2FP.BF16.F32.PACK_AB R16, RZ, R30 ;  /* 0x0000001eff10923e */ /* 0x000fc400000010ff */
[----:B------:R-:W-:Y:S01]  /*3f50*/  @!P1 F2FP.BF16.F32.PACK_AB R22, RZ, R22 ;  /* 0x00000016ff16923e */ /* 0x000fe200000010ff */
[----:B0-----:R-:W-:-:S05]  /*3f60*/  IMAD.WIDE R18, R23, 0x2, R18 ;  /* 0x0000000217127825 */ /* 0x001fca00078e0212 */
[----:B------:R2:W-:Y:S01]  /*3f70*/  @!P1 STG.E.U16 desc[UR8][R18.64], R16 ;  /* 0x0000001012009986 */ /* 0x0005e2000c101508 */
[----:B-1----:R-:W-:-:S05]  /*3f80*/  IMAD.WIDE R20, R23, 0x2, R20 ;  /* 0x0000000217147825 */ /* 0x002fca00078e0214 */
[----:B------:R2:W-:Y:S01]  /*3f90*/  @!P1 STG.E.U16 desc[UR8][R20.64], R22 ;  /* 0x0000001614009986 */ /* 0x0005e2000c101508 */
[----:B------:R-:W-:Y:S05]  /*3fa0*/  @!P2 BRA `(.L_x_315) ;  /* 0x000000040028a947 */ /* 0x000fea0003800000 */
[C---:B--2---:R-:W-:Y:S01]  /*3fb0*/  @!P0 SHF.L.U32 R16, R52.reuse, 0x1, RZ ;  /* 0x0000000134108819 */ /* 0x044fe200000006ff */
[----:B------:R-:W-:Y:S01]  /*3fc0*/  UMOV UR5, 0xffff ;  /* 0x0000ffff00057882 */ /* 0x000fe20000000000 */
        /* <DEDUP_REMOVED lines=12> */
[----:B------:R-:W-:Y:S02]  /*4090*/  MOV R35, 0xffff ;  /* 0x0000ffff00237802 */ /* 0x000fe40000000f00 */
[----:B------:R-:W-:Y:S01]  /*40a0*/  MOV R34, 0xffff ;  /* 0x0000ffff00227802 */ /* 0x000fe20000000f00 */
[----:B--2---:R-:W1:Y:S01]  /*40b0*/  SHFL.BFLY PT, R28, R27, 0x8, 0x101f ;  /* 0x0d101f001b1c7f89 */ /* 0x004e6200000e0000 */
        /* <DEDUP_REMOVED lines=13> */
.L_x_339:
[----:B--2---:R-:W-:Y:S01]  /*4190*/  FADD.FTZ R22, R26, R24 ;  /* 0x000000181a167221 */ /* 0x004fe20000010000 */
[----:B------:R-:W-:Y:S02]  /*41a0*/  @!P1 F2FP.BF16.F32.PACK_AB R16, RZ, R32 ;  /* 0x00000020ff10923e */ /* 0x000fe400000010ff */
[----:B------:R-:W-:Y:S02]  /*41b0*/  ISETP.NE.AND P2, PT, R3, 0x2, PT ;  /* 0x000000020300780c */ /* 0x000fe40003f45270 */
[----:B------:R-:W-:Y:S01]  /*41c0*/  @!P1 F2FP.BF16.F32.PACK_AB R22, RZ, R22 ;  /* 0x00000016ff16923e */ /* 0x000fe200000010ff */
[----:B------:R1:W-:Y:S01]  /*41d0*/  @!P1 STG.E.U16 desc[UR8][R18.64+0x28], R16 ;  /* 0x0000281012009986 */ /* 0x0003e2000c101508 */
[----:B------:R-:W-:-:S03]  /*41e0*/  LEA.HI R27, R17, 0x28, RZ, 0x1c ;  /* 0x00000028111b7811 */ /* 0x000fc600078fe0ff */
[----:B------:R1:W-:Y:S06]  /*41f0*/  @!P1 STG.E.U16 desc[UR8][R20.64+0x28], R22 ;  /* 0x0000281614009986 */ /* 0x0003ec000c101508 */
        /* <DEDUP_REMOVED lines=10> */
[----:B------:R-:W-:Y:S01]  /*42a0*/  MOV R23, 0xffff ;  /* 0x0000ffff00177802 */ /* 0x000fe20000000f00 */
[----:B0-----:R-:W-:Y:S01]  /*42b0*/  IMAD.MOV.U32 R16, RZ, RZ, 0xffff ;  /* 0x0000ffffff107424 */ /* 0x001fe200078e00ff */
[----:B------:R-:W-:Y:S01]  /*42c0*/  MOV R22, 0xffff ;  /* 0x0000ffff00167802 */ /* 0x000fe20000000f00 */
[----:B------:R-:W-:Y:S01]  /*42d0*/  IMAD.MOV.U32 R35, RZ, RZ, 0xffff ;  /* 0x0000ffffff237424 */ /* 0x000fe200078e00ff */
[----:B------:R-:W-:Y:S01]  /*42e0*/  MOV R25, 0xffff ;  /* 0x0000ffff00197802 */ /* 0x000fe20000000f00 */
[----:B-1----:R-:W0:Y:S01]  /*42f0*/  SHFL.BFLY PT, R29, R26, 0x8, 0x101f ;  /* 0x0d101f001a1d7f89 */ /* 0x002e2200000e0000 */
[----:B------:R-:W-:-:S03]  /*4300*/  MOV R34, 0xffff ;  /* 0x0000ffff00227802 */ /* 0x000fc60000000f00 */
        /* <DEDUP_REMOVED lines=14> */
.L_x_349:
[----:B--2---:R-:W-:Y:S01]  /*43f0*/  FADD.FTZ R22, R26, R24 ;  /* 0x000000181a167221 */ /* 0x004fe20000010000 */
[----:B------:R-:W-:Y:S02]  /*4400*/  @!P1 F2FP.BF16.F32.PACK_AB R16, RZ, R32 ;  /* 0x00000020ff10923e */ /* 0x000fe400000010ff */
[----:B------:R-:W-:Y:S02]  /*4410*/  LEA.HI R27, R17, 0x3c, RZ, 0x1c ;  /* 0x0000003c111b7811 */ /* 0x000fe400078fe0ff */
[----:B------:R-:W-:Y:S01]  /*4420*/  @!P1 F2FP.BF16.F32.PACK_AB R22, RZ, R22 ;  /* 0x00000016ff16923e */ /* 0x000fe200000010ff */
[----:B------:R3:W-:Y:S04]  /*4430*/  @!P1 STG.E.U16 desc[UR8][R18.64+0x50], R16 ;  /* 0x0000501012009986 */ /* 0x0007e8000c101508 */
[----:B------:R3:W-:Y:S02]  /*4440*/  @!P1 STG.E.U16 desc[UR8][R20.64+0x50], R22 ;  /* 0x0000501614009986 */ /* 0x0007e4000c101508 */
.L_x_315:
[----:B------:R-:W-:Y:S05]  /*4450*/  BSYNC B0 ;  /* 0x0000000000007941 */ /* 0x000fea0003800000 */
.L_x_314:
[----:B------:R-:W-:-:S13]  /*4460*/  ISETP.GE.U32.AND P0, PT, R11, 0x3c, PT ;  /* 0x0000003c0b00780c */ /* 0x000fda0003f06070 */
[----:B------:R-:W-:Y:S05]  /*4470*/  @!P0 BRA `(.L_x_313) ;  /* 0x0000000800908947 */ /* 0x000fea0003800000 */
[----:B------:R-:W-:Y:S01]  /*4480*/  ISETP.GT.U32.AND P0, PT, R52, 0x9, PT ;  /* 0x000000093400780c */ /* 0x000fe20003f04070 */
[----:B------:R-:W-:-:S12]  /*4490*/  UMOV UR5, 0xffff ;  /* 0x0000ffff00057882 */ /* 0x000fd80000000000 */
[C---:B0123--:R-:W-:Y:S02]  /*44a0*/  @!P0 SHF.L.U32 R16, R52.reuse, 0x1, RZ ;  /* 0x0000000134108819 */ /* 0x04ffe400000006ff */
[----:B------:R-:W-:Y:S02]  /*44b0*/  @!P0 LEA R19, R52, UR4, 0x7 ;  /* 0x0000000434138c11 */ /* 0x000fe4000f8e38ff */
[----:B------:R-:W-:-:S05]  /*44c0*/  @!P0 LOP3.LUT R16, R27, R16, RZ, 0x3c, !PT ;  /* 0x000000101b108212 */ /* 0x000fca00078e3cff */
[----:B------:R-:W-:Y:S01]  /*44d0*/  @!P0 IMAD R16, R16, 0x4, R19 ;  /* 0x0000000410108824 */ /* 0x000fe200078e0213 */
[----:B------:R-:W-:-:S06]  /*44e0*/  CS2R R18, SRZ ;  /* 0x0000000000127805 */ /* 0x000fcc000001ff00 */
[----:B------:R0:W1:Y:S04]  /*44f0*/  @!P0 LDS R18, [R16] ;  /* 0x0000000010128984 */ /* 0x0000680000000800 */
[----:B------:R0:W2:Y:S01]  /*4500*/  @!P0 LDS R19, [R16+0x500] ;  /* 0x0005000010138984 */ /* 0x0000a20000000800 */
[----:B------:R-:W-:Y:S05]  /*4510*/  BRA.DIV UR5, `(.L_x_319) ;  /* 0x00000016052c7947 */ /* 0x000fea000b800000 */
[C---:B------:R-:W-:Y:S01]  /*4520*/  @!P0 SHF.L.U32 R29, R52.reuse, 0x1, RZ ;  /* 0x00000001341d8819 */ /* 0x040fe200000006ff */
[----:B------:R-:W-:Y:S01]  /*4530*/  @!P0 IMAD.SHL.U32 R21, R52, 0x2, RZ ;  /* 0x0000000234158824 */ /* 0x000fe200078e00ff */
[C---:B------:R-:W-:Y:S01]  /*4540*/  @!P0 IADD3 R26, R27.reuse, 0x14, RZ ;  /* 0x000000141b1a8810 */ /* 0x040fe20007ffe0ff */
[----:B------:R-:W-:Y:S01]  /*4550*/  HFMA2.MMA R32, -RZ, RZ, 0, 0 ;  /* 0x00000000ff207435 */ /* 0x000fe200000001ff */
[----:B------:R-:W-:Y:S01]  /*4560*/  @!P0 IADD3 R20, R27, 0x28, RZ ;  /* 0x000000281b148810 */ /* 0x000fe20007ffe0ff */
[----:B------:R-:W-:Y:S01]  /*4570*/  IMAD.MOV.U32 R22, RZ, RZ, 0xffff ;  /* 0x0000ffffff167424 */ /* 0x000fe200078e00ff */
[----:B------:R-:W-:Y:S01]  /*4580*/  @!P0 LOP3.LUT R26, R26, R29, RZ, 0x3c, !PT ;  /* 0x0000001d1a1a8212 */ /* 0x000fe200078e3cff */
[----:B------:R-:W-:Y:S01]  /*4590*/  HFMA2.MMA R45, -RZ, RZ, 0, 0 ;  /* 0x00000000ff2d7435 */ /* 0x000fe200000001ff */
[----:B------:R-:W-:Y:S01]  /*45a0*/  @!P0 LEA R31, R52, UR4, 0x7 ;  /* 0x00000004341f8c11 */ /* 0x000fe2000f8e38ff */
[----:B------:R-:W-:Y:S01]  /*45b0*/  IMAD.MOV.U32 R34, RZ, RZ, 0xffff ;  /* 0x0000ffffff227424 */ /* 0x000fe200078e00ff */
[----:B------:R-:W-:Y:S01]  /*45c0*/  @!P0 LOP3.LUT R20, R20, R21, RZ, 0x3c, !PT ;  /* 0x0000001514148212 */ /* 0x000fe200078e3cff */
[----:B------:R-:W-:Y:S01]  /*45d0*/  IMAD.MOV.U32 R50, RZ, RZ, 0xffff ;  /* 0x0000ffffff327424 */ /* 0x000fe200078e00ff */
[----:B------:R-:W-:-:S02]  /*45e0*/  @!P0 LEA R35, R52, UR4, 0x7 ;  /* 0x0000000434238c11 */ /* 0x000fc4000f8e38ff */
[----:B------:R-:W-:Y:S02]  /*45f0*/  @!P0 LEA R26, R26, R31, 0x2 ;  /* 0x0000001f1a1a8211 */ /* 0x000fe400078e10ff */
[----:B------:R-:W-:Y:S01]  /*4600*/  MOV R23, 0xffff ;  /* 0x0000ffff00177802 */ /* 0x000fe20000000f00 */
[----:B------:R-:W-:Y:S01]  /*4610*/  @!P0 IMAD R20, R20, 0x4, R35 ;  /* 0x0000000414148824 */ /* 0x000fe200078e0223 */
[----:B------:R-:W-:Y:S01]  /*4620*/  MOV R24, 0xffff ;  /* 0x0000ffff00187802 */ /* 0x000fe20000000f00 */
[----:B------:R-:W-:Y:S01]  /*4630*/  @!P0 LDS R31, [R26+0x500] ;  /* 0x000500001a1f8984 */ /* 0x000fe20000000800 */
[----:B------:R-:W-:Y:S02]  /*4640*/  @!P0 IADD3 R28, R27, 0x3c, RZ ;  /* 0x0000003c1b1c8810 */ /* 0x000fe40007ffe0ff */
[----:B------:R-:W-:Y:S01]  /*4650*/  @!P0 LEA R33, R52, UR4, 0x7 ;  /* 0x0000000434218c11 */ /* 0x000fe2000f8e38ff */
[----:B------:R3:W-:Y:S01]  /*4660*/  @!P0 LDS R30, [R26] ;  /* 0x000000001a1e8984 */ /* 0x0007e20000000800 */
[----:B------:R-:W-:-:S02]  /*4670*/  @!P0 LOP3.LUT R28, R28, R29, RZ, 0x3c, !PT ;  /* 0x0000001d1c1c8212 */ /* 0x000fc400078e3cff */
[----:B0-----:R-:W-:Y:S01]  /*4680*/  MOV R16, 0xffff ;  /* 0x0000ffff00107802 */ /* 0x001fe20000000f00 */
[----:B------:R-:W-:Y:S01]  /*4690*/  @!P0 LDS R36, [R20] ;  /* 0x0000000014248984 */ /* 0x000fe20000000800 */
[----:B------:R-:W-:Y:S01]  /*46a0*/  MOV R25, 0xffff ;  /* 0x0000ffff00197802 */ /* 0x000fe20000000f00 */
[----:B------:R-:W-:Y:S01]  /*46b0*/  @!P0 IMAD R40, R28, 0x4, R33 ;  /* 0x000000041c288824 */ /* 0x000fe200078e0221 */
[----:B------:R-:W-:Y:S01]  /*46c0*/  CS2R R28, SRZ ;  /* 0x00000000001c7805 */ /* 0x000fe2000001ff00 */
[----:B------:R-:W-:Y:S01]  /*46d0*/  @!P0 LDS R37, [R20+0x500] ;  /* 0x0005000014258984 */ /* 0x000fe20000000800 */
[----:B------:R-:W-:Y:S02]  /*46e0*/  MOV R38, RZ ;  /* 0x000000ff00267202 */ /* 0x000fe40000000f00 */
[----:B---3--:R-:W-:Y:S01]  /*46f0*/  MOV R26, 0xffff ;  /* 0x0000ffff001a7802 */ /* 0x008fe20000000f00 */
[----:B-1----:R-:W0:Y:S01]  /*4700*/  SHFL.BFLY PT, R21, R18, 0x8, 0x101f ;  /* 0x0d101f0012157f89 */ /* 0x002e2200000e0000 */
[----:B------:R-:W-:-:S02]  /*4710*/  MOV R35, 0xffff ;  /* 0x0000ffff00237802 */ /* 0x000fc40000000f00 */
[----:B------:R-:W-:Y:S01]  /*4720*/  MOV R43, 0xffff ;  /* 0x0000ffff002b7802 */ /* 0x000fe20000000f00 */
[----:B--2---:R-:W1:Y:S01]  /*4730*/  SHFL.BFLY PT, R24, R19, 0x8, 0x101f ;  /* 0x0d101f0013187f89 */ /* 0x004e6200000e0000 */
[----:B------:R-:W-:-:S03]  /*4740*/  MOV R44, 0xffff ;  /* 0x0000ffff002c7802 */ /* 0x000fc60000000f00 */
[----:B------:R-:W2:Y:S04]  /*4750*/  @!P0 LDS R42, [R40] ;  /* 0x00000000282a8984 */ /* 0x000ea80000000800 */
[----:B------:R3:W4:Y:S02]  /*4760*/  @!P0 LDS R46, [R40+0x500] ;  /* 0x00050000282e8984 */ /* 0x0007240000000800 */
[----:B---3--:R-:W-:Y:S02]  /*4770*/  IMAD.MOV.U32 R40, RZ, RZ, RZ ;  /* 0x000000ffff287224 */ /* 0x008fe400078e00ff */
[----:B0-----:R-:W-:Y:S01]  /*4780*/  FADD.FTZ R21, R21, R18 ;  /* 0x0000001215157221 */ /* 0x001fe20000010000 */
[----:B------:R-:W-:Y:S02]  /*4790*/  @!P0 MOV R29, R31 ;  /* 0x0000001f001d8202 */ /* 0x000fe40000000f00 */
[----:B------:R-:W-:Y:S01]  /*47a0*/  MOV R31, 0xffff ;  /* 0x0000ffff001f7802 */ /* 0x000fe20000000f00 */
[----:B------:R-:W-:Y:S01]  /*47b0*/  @!P0 IMAD.MOV.U32 R28, RZ, RZ, R30 ;  /* 0x000000ffff1c8224 */ /* 0x000fe200078e001e */
[----:B------:R-:W0:Y:S01]  /*47c0*/  SHFL.BFLY PT, R20, R21, 0x4, 0x101f ;  /* 0x0c901f0015147f89 */ /* 0x000e2200000e0000 */
[----:B-1----:R-:W-:Y:S01]  /*47d0*/  FADD.FTZ R18, R24, R19 ;  /* 0x0000001318127221 */ /* 0x002fe20000010000 */
[----:B------:R-:W-:-:S02]  /*47e0*/  @!P0 MOV R32, R36 ;  /* 0x0000002400208202 */ /* 0x000fc40000000f00 */
[----:B------:R-:W1:Y:S01]  /*47f0*/  SHFL.BFLY PT, R30, R29, 0x8, 0x101f ;  /* 0x0d101f001d1e7f89 */ /* 0x000e6200000e0000 */
[----:B------:R-:W-:Y:S02]  /*4800*/  IMAD.MOV.U32 R36, RZ, RZ, 0xffff ;  /* 0x0000ffffff247424 */ /* 0x000fe400078e00ff */
[----:B------:R-:W-:Y:S01]  /*4810*/  @!P0 IMAD.MOV.U32 R38, RZ, RZ, R37 ;  /* 0x000000ffff268224 */ /* 0x000fe200078e0025 */
[----:B------:R-:W3:Y:S01]  /*4820*/  SHFL.BFLY PT, R33, R28, 0x8, 0x101f ;  /* 0x0d101f001c217f89 */ /* 0x000ee200000e0000 */
[----:B------:R-:W-:-:S03]  /*4830*/  MOV R37, 0xffff ;  /* 0x0000ffff00257802 */ /* 0x000fc60000000f00 */
[----:B------:R-:W5:Y:S04]  /*4840*/  SHFL.BFLY PT, R39, R32, 0x8, 0x101f ;  /* 0x0d101f0020277f89 */ /* 0x000f6800000e0000 */
[----:B------:R-:W5:Y:S01]  /*4850*/  SHFL.BFLY PT, R41, R38, 0x8, 0x101f ;  /* 0x0d101f0026297f89 */ /* 0x000f6200000e0000 */
[----:B--2---:R-:W-:-:S03]  /*4860*/  @!P0 MOV R40, R42 ;  /* 0x0000002a00288202 */ /* 0x004fc60000000f00 */
[----:B------:R-:W2:Y:S01]  /*4870*/  SHFL.BFLY PT, R24, R18, 0x4, 0x101f ;  /* 0x0c901f0012187f89 */ /* 0x000ea200000e0000 */
[----:B------:R-:W-:Y:S01]  /*4880*/  MOV R42, 0xffff ;  /* 0x0000ffff002a7802 */ /* 0x000fe20000000f00 */
[----:B----4-:R-:W-:Y:S02]  /*4890*/  @!P0 IMAD.MOV.U32 R45, RZ, RZ, R46 ;  /* 0x000000ffff2d8224 */ /* 0x010fe400078e002e */
[----:B0-----:R-:W-:Y:S01]  /*48a0*/  FADD.FTZ R20, R21, R20 ;  /* 0x0000001415147221 */ /* 0x001fe20000010000 */
[----:B------:R-:W0:Y:S01]  /*48b0*/  SHFL.BFLY PT, R47, R40, 0x8, 0x101f ;  /* 0x0d101f00282f7f89 */ /* 0x000e2200000e0000 */
[----:B------:R-:W-:Y:S01]  /*48c0*/  ISETP.NE.AND P0, PT, R52, RZ, PT ;  /* 0x000000ff3400720c */ /* 0x000fe20003f05270 */
[----:B-1----:R-:W-:Y:S02]  /*48d0*/  FADD.FTZ R30, R30, R29 ;  /* 0x0000001d1e1e7221 */ /* 0x002fe40000010000 */
[----:B------:R-:W1:Y:S01]  /*48e0*/  SHFL.BFLY PT, R19, R20, 0x2, 0x101f ;  /* 0x0c501f0014137f89 */ /* 0x000e6200000e0000 */
[----:B---3--:R-:W-:-:S03]  /*48f0*/  FADD.FTZ R33, R33, R28 ;  /* 0x0000001c21217221 */ /* 0x008fc60000010000 */
[----:B------:R-:W3:Y:S01]  /*4900*/  SHFL.BFLY PT, R29, R30, 0x4, 0x101f ;  /* 0x0c901f001e1d7f89 */ /* 0x000ee200000e0000 */
[----:B-----5:R-:W-:-:S03]  /*4910*/  FADD.FTZ R39, R39, R32 ;  /* 0x0000002027277221 */ /* 0x020fc60000010000 */
[----:B------:R-:W4:Y:S01]  /*4920*/  SHFL.BFLY PT, R28, R33, 0x4, 0x101f ;  /* 0x0c901f00211c7f89 */ /* 0x000f2200000e0000 */
[----:B------:R-:W-:-:S03]  /*4930*/  FADD.FTZ R41, R41, R38 ;  /* 0x0000002629297221 */ /* 0x000fc60000010000 */
[----:B------:R-:W5:Y:S01]  /*4940*/  SHFL.BFLY PT, R32, R39, 0x4, 0x101f ;  /* 0x0c901f0027207f89 */ /* 0x000f6200000e0000 */
[----:B--2---:R-:W-:-:S03]  /*4950*/  FADD.FTZ R21, R18, R24 ;  /* 0x0000001812157221 */ /* 0x004fc60000010000 */
[----:B------:R-:W2:Y:S01]  /*4960*/  SHFL.BFLY PT, R38, R41, 0x4, 0x101f ;  /* 0x0c901f0029267f89 */ /* 0x000ea200000e0000 */
[----:B------:R-:W-:-:S03]  /*4970*/  MOV R24, 0xffff ;  /* 0x0000ffff00187802 */ /* 0x000fc60000000f00 */
[----:B------:R-:W2:Y:S01]  /*4980*/  SHFL.BFLY PT, R46, R45, 0x8, 0x101f ;  /* 0x0d101f002d2e7f89 */ /* 0x000ea200000e0000 */
[----:B0-----:R-:W-:-:S03]  /*4990*/  FADD.FTZ R47, R47, R40 ;  /* 0x000000282f2f7221 */ /* 0x001fc60000010000 */
[----:B------:R-:W0:Y:S01]  /*49a0*/  SHFL.BFLY PT, R24, R21, 0x2, 0x101f ;  /* 0x0c501f0015187f89 */ /* 0x000e2200000e0000 */
[----:B-1----:R-:W-:Y:S01]  /*49b0*/  FADD.FTZ R19, R20, R19 ;  /* 0x0000001314137221 */ /* 0x002fe20000010000 */
[----:B------:R-:W-:Y:S02]  /*49c0*/  IMAD.MOV.U32 R20, RZ, RZ, 0xffff ;  /* 0x0000ffffff147424 */ /* 0x000fe400078e00ff */
[----:B---3--:R-:W-:Y:S01]  /*49d0*/  FADD.FTZ R29, R30, R29 ;  /* 0x0000001d1e1d7221 */ /* 0x008fe20000010000 */
[----:B------:R-:W-:Y:S01]  /*49e0*/  IMAD.MOV.U32 R30, RZ, RZ, 0xffff ;  /* 0x0000ffffff1e7424 */ /* 0x000fe200078e00ff */
[----:B------:R-:W1:Y:S01]  /*49f0*/  SHFL.BFLY PT, R26, R19, 0x1, 0x101f ;  /* 0x0c301f00131a7f89 */ /* 0x000e6200000e0000 */
[----:B----4-:R-:W-:Y:S01]  /*4a00*/  FADD.FTZ R28, R33, R28 ;  /* 0x0000001c211c7221 */ /* 0x010fe20000010000 */
[----:B------:R-:W-:Y:S02]  /*4a10*/  MOV R33, 0xffff ;  /* 0x0000ffff00217802 */ /* 0x000fe40000000f00 */
[----:B------:R-:W3:Y:S01]  /*4a20*/  SHFL.BFLY PT, R20, R29, 0x2, 0x101f ;  /* 0x0c501f001d147f89 */ /* 0x000ee200000e0000 */
[----:B-----5:R-:W-:Y:S01]  /*4a30*/  FADD.FTZ R32, R39, R32 ;  /* 0x0000002027207221 */ /* 0x020fe20000010000 */
[----:B------:R-:W-:-:S02]  /*4a40*/  MOV R39, 0xffff ;  /* 0x0000ffff00277802 */ /* 0x000fc40000000f00 */
[----:B------:R-:W4:Y:S01]  /*4a50*/  SHFL.BFLY PT, R30, R47, 0x4, 0x101f ;  /* 0x0c901f002f1e7f89 */ /* 0x000f2200000e0000 */
[----:B--2---:R-:W-:-:S03]  /*4a60*/  FADD.FTZ R38, R41, R38 ;  /* 0x0000002629267221 */ /* 0x004fc60000010000 */
[----:B------:R-:W2:Y:S01]  /*4a70*/  SHFL.BFLY PT, R33, R28, 0x2, 0x101f ;  /* 0x0c501f001c217f89 */ /* 0x000ea200000e0000 */
[----:B------:R-:W-:Y:S01]  /*4a80*/  FADD.FTZ R46, R46, R45 ;  /* 0x0000002d2e2e7221 */ /* 0x000fe20000010000 */
[----:B------:R-:W-:Y:S02]  /*4a90*/  MOV R45, 0xffff ;  /* 0x0000ffff002d7802 */ /* 0x000fe40000000f00 */
[----:B------:R-:W5:Y:S01]  /*4aa0*/  SHFL.BFLY PT, R39, R32, 0x2, 0x101f ;  /* 0x0c501f0020277f89 */ /* 0x000f6200000e0000 */
[----:B0-----:R-:W-:-:S03]  /*4ab0*/  FADD.FTZ R18, R21, R24 ;  /* 0x0000001815127221 */ /* 0x001fc60000010000 */
[----:B------:R-:W0:Y:S04]  /*4ac0*/  SHFL.BFLY PT, R43, R38, 0x2, 0x101f ;  /* 0x0c501f00262b7f89 */ /* 0x000e2800000e0000 */
[----:B------:R-:W0:Y:S01]  /*4ad0*/  SHFL.BFLY PT, R45, R46, 0x4, 0x101f ;  /* 0x0c901f002e2d7f89 */ /* 0x000e2200000e0000 */
[----:B-1----:R-:W-:-:S03]  /*4ae0*/  FADD.FTZ R19, R19, R26 ;  /* 0x0000001a13137221 */ /* 0x002fc60000010000 */
[----:B------:R-:W1:Y:S01]  /*4af0*/  SHFL.BFLY PT, R31, R18, 0x1, 0x101f ;  /* 0x0c301f00121f7f89 */ /* 0x000e6200000e0000 */
[----:B---3--:R-:W-:Y:S01]  /*4b00*/  FADD.FTZ R35, R29, R20 ;  /* 0x000000141d237221 */ /* 0x008fe20000010000 */
[----:B------:R-:W-:Y:S01]  /*4b10*/  @!P0 F2FP.BF16.F32.PACK_AB R24, RZ, R19 ;  /* 0x00000013ff18823e */ /* 0x000fe200000010ff */
[----:B------:R-:W3:Y:S01]  /*4b20*/  @!P0 LDC.64 R20, c[0x0][0x220] ;  /* 0x00008800ff148b82 */ /* 0x000ee20000000a00 */
[----:B----4-:R-:W-:Y:S02]  /*4b30*/  FADD.FTZ R47, R47, R30 ;  /* 0x0000001e2f2f7221 */ /* 0x010fe40000010000 */
[----:B------:R-:W4:Y:S01]  /*4b40*/  SHFL.BFLY PT, R36, R35, 0x1, 0x101f ;  /* 0x0c301f0023247f89 */ /* 0x000f2200000e0000 */
[----:B------:R-:W-:Y:S01]  /*4b50*/  PRMT R22, R24, 0x7610, R22 ;  /* 0x0000761018167816 */ /* 0x000fe20000000016 */
[----:B--2---:R-:W-:Y:S02]  /*4b60*/  FADD.FTZ R34, R28, R33 ;  /* 0x000000211c227221 */ /* 0x004fe40000010000 */
[----:B------:R-:W2:Y:S01]  /*4b70*/  SHFL.BFLY PT, R50, R47, 0x2, 0x101f ;  /* 0x0c501f002f327f89 */ /* 0x000ea200000e0000 */
[----:B------:R-:W2:Y:S01]  /*4b80*/  @!P0 LDC.64 R28, c[0x0][0x218] ;  /* 0x00008600ff1c8b82 */ /* 0x000ea20000000a00 */
[----:B-----5:R-:W-:Y:S01]  /*4b90*/  FADD.FTZ R41, R32, R39 ;  /* 0x0000002720297221 */ /* 0x020fe20000010000 */
[----:B------:R-:W-:Y:S01]  /*4ba0*/  IADD3 R39, R27, R10, RZ ;  /* 0x0000000a1b277210 */ /* 0x000fe20007ffe0ff */
[----:B------:R-:W5:Y:S01]  /*4bb0*/  SHFL.BFLY PT, R37, R34, 0x1, 0x101f ;  /* 0x0c301f0022257f89 */ /* 0x000f6200000e0000 */
[----:B0-----:R-:W-:-:S03]  /*4bc0*/  FADD.FTZ R43, R38, R43 ;  /* 0x0000002b262b7221 */ /* 0x001fc60000010000 */
[----:B------:R-:W0:Y:S01]  /*4bd0*/  SHFL.BFLY PT, R42, R41, 0x1, 0x101f ;  /* 0x0c301f00292a7f89 */ /* 0x000e2200000e0000 */
[----:B------:R-:W0:Y:S01]  /*4be0*/  @!P0 LDC.64 R32, c[0x0][0x218] ;  /* 0x00008600ff208b82 */ /* 0x000e220000000a00 */
[----:B------:R-:W-:Y:S01]  /*4bf0*/  FADD.FTZ R38, R46, R45 ;  /* 0x0000002d2e267221 */ /* 0x000fe20000010000 */
[----:B------:R-:W-:Y:S01]  /*4c00*/  MOV R45, 0xffff ;  /* 0x0000ffff002d7802 */ /* 0x000fe20000000f00 */
[----:B------:R-:W0:Y:S01]  /*4c10*/  SHFL.BFLY PT, R44, R43, 0x1, 0x101f ;  /* 0x0c301f002b2c7f89 */ /* 0x000e2200000e0000 */
[----:B-1----:R-:W-:-:S04]  /*4c20*/  FADD.FTZ R40, R18, R31 ;  /* 0x0000001f12287221 */ /* 0x002fc80000010000 */
[----:B------:R-:W1:Y:S01]  /*4c30*/  @!P0 LDC.64 R30, c[0x0][0x220] ;  /* 0x00008800ff1e8b82 */ /* 0x000e620000000a00 */
[----:B------:R-:W1:Y:S01]  /*4c40*/  SHFL.BFLY PT, R45, R38, 0x2, 0x101f ;  /* 0x0c501f00262d7f89 */ /* 0x000e6200000e0000 */
[----:B------:R-:W-:Y:S01]  /*4c50*/  @!P0 F2FP.BF16.F32.PACK_AB R40, RZ, R40 ;  /* 0x00000028ff28823e */ /* 0x000fe200000010ff */
[----:B---3--:R-:W-:-:S04]  /*4c60*/  @!P0 IMAD.WIDE R20, R39, 0x2, R20 ;  /* 0x0000000227148825 */ /* 0x008fc800078e0214 */
[----:B----4-:R-:W-:Y:S01]  /*4c70*/  FADD.FTZ R24, R35, R36 ;  /* 0x0000002423187221 */ /* 0x010fe20000010000 */
[----:B--2---:R-:W-:Y:S01]  /*4c80*/  FADD.FTZ R47, R47, R50 ;  /* 0x000000322f2f7221 */ /* 0x004fe20000010000 */
[----:B------:R-:W2:Y:S01]  /*4c90*/  @!P0 LDC.64 R26, c[0x0][0x218] ;  /* 0x00008600ff1a8b82 */ /* 0x000ea20000000a00 */
[----:B------:R-:W-:Y:S02]  /*4ca0*/  @!P0 IMAD.WIDE R28, R39, 0x2, R28 ;  /* 0x00000002271c8825 */ /* 0x000fe400078e021c */
[----:B------:R-:W-:Y:S02]  /*4cb0*/  @!P0 F2FP.BF16.F32.PACK_AB R24, RZ, R24 ;  /* 0x00000018ff18823e */ /* 0x000fe400000010ff */
[----:B-----5:R-:W-:Y:S01]  /*4cc0*/  FADD.FTZ R34, R34, R37 ;  /* 0x0000002522227221 */ /* 0x020fe20000010000 */
[----:B------:R3:W-:Y:S01]  /*4cd0*/  @!P0 STG.E.U16 desc[UR8][R28.64], R22 ;  /* 0x000000161c008986 */ /* 0x0007e2000c101508 */
[----:B0-----:R-:W-:Y:S01]  /*4ce0*/  FADD.FTZ R41, R41, R42 ;  /* 0x0000002a29297221 */ /* 0x001fe20000010000 */
[----:B------:R-:W0:Y:S01]  /*4cf0*/  @!P0 LDC.64 R18, c[0x0][0x220] ;  /* 0x00008800ff128b82 */ /* 0x000e220000000a00 */
[----:B------:R-:W-:Y:S01]  /*4d00*/  @!P0 IMAD.WIDE R32, R39, 0x2, R32 ;  /* 0x0000000227208825 */ /* 0x000fe200078e0220 */
[----:B------:R4:W-:Y:S03]  /*4d10*/  @!P0 STG.E.U16 desc[UR8][R20.64], R40 ;  /* 0x0000002814008986 */ /* 0x0009e6000c101508 */
[----:B------:R-:W-:Y:S01]  /*4d20*/  FADD.FTZ R43, R43, R44 ;  /* 0x0000002c2b2b7221 */ /* 0x000fe20000010000 */
[----:B------:R-:W-:Y:S01]  /*4d30*/  @!P0 F2FP.BF16.F32.PACK_AB R16, RZ, R41 ;  /* 0x00000029ff10823e */ /* 0x000fe200000010ff */
[----:B-1----:R-:W-:-:S04]  /*4d40*/  @!P0 IMAD.WIDE R30, R39, 0x2, R30 ;  /* 0x00000002271e8825 */ /* 0x002fc800078e021e */
[----:B------:R-:W-:Y:S01]  /*4d50*/  FADD.FTZ R38, R38, R45 ;  /* 0x0000002d26267221 */ /* 0x000fe20000010000 */
[----:B---3--:R-:W-:Y:S02]  /*4d60*/  PRMT R22, R24, 0x7610, R22 ;  /* 0x0000761018167816 */ /* 0x008fe40000000016 */
[----:B------:R-:W-:Y:S01]  /*4d70*/  @!P0 F2FP.BF16.F32.PACK_AB R29, RZ, R43 ;  /* 0x0000002bff1d823e */ /* 0x000fe200000010ff */
[----:B----4-:R-:W-:Y:S01]  /*4d80*/  IMAD.MOV.U32 R20, RZ, RZ, 0xffff ;  /* 0x0000ffffff147424 */ /* 0x010fe200078e00ff */
[----:B------:R-:W-:Y:S01]  /*4d90*/  @!P0 F2FP.BF16.F32.PACK_AB R21, RZ, R34 ;  /* 0x00000022ff15823e */ /* 0x000fe200000010ff */
[C---:B--2---:R-:W-:Y:S01]  /*4da0*/  @!P0 IMAD.WIDE R26, R39.reuse, 0x2, R26 ;  /* 0x00000002271a8825 */ /* 0x044fe200078e021a */
[----:B------:R-:W-:Y:S04]  /*4db0*/  SHFL.BFLY PT, R24, R38, 0x1, 0x101f ;  /* 0x0c301f0026187f89 */ /* 0x000fe800000e0000 */
[----:B------:R-:W1:Y:S01]  /*4dc0*/  SHFL.BFLY PT, R20, R47, 0x1, 0x101f ;  /* 0x0c301f002f147f89 */ /* 0x000e6200000e0000 */
[----:B0-----:R-:W-:-:S03]  /*4dd0*/  @!P0 IMAD.WIDE R18, R39, 0x2, R18 ;  /* 0x0000000227128825 */ /* 0x001fc600078e0212 */
[----:B------:R0:W-:Y:S04]  /*4de0*/  @!P0 STG.E.U16 desc[UR8][R32.64+0x28], R21 ;  /* 0x0000281520008986 */ /* 0x0001e8000c101508 */
[----:B------:R0:W-:Y:S04]  /*4df0*/  @!P0 STG.E.U16 desc[UR8][R30.64+0x28], R22 ;  /* 0x000028161e008986 */ /* 0x0001e8000c101508 */
[----:B------:R0:W-:Y:S04]  /*4e00*/  @!P0 STG.E.U16 desc[UR8][R26.64+0x50], R16 ;  /* 0x000050101a008986 */ /* 0x0001e8000c101508 */
[----:B------:R0:W-:Y:S01]  /*4e10*/  @!P0 STG.E.U16 desc[UR8][R18.64+0x50], R29 ;  /* 0x0000501d12008986 */ /* 0x0001e2000c101508 */
[----:B-1----:R-:W-:-:S07]  /*4e20*/  FADD.FTZ R47, R47, R20 ;  /* 0x000000142f2f7221 */ /* 0x002fce0000010000 */
.L_x_383:
[----:B0-----:R-:W0:Y:S01]  /*4e30*/  @!P0 LDC.64 R18, c[0x0][0x218] ;  /* 0x00008600ff128b82 */ /* 0x001e220000000a00 */
[----:B------:R-:W-:Y:S01]  /*4e40*/  FADD.FTZ R22, R38, R24 ;  /* 0x0000001826167221 */ /* 0x000fe20000010000 */
[----:B------:R-:W-:-:S04]  /*4e50*/  @!P0 F2FP.BF16.F32.PACK_AB R16, RZ, R47 ;  /* 0x0000002fff10823e */ /* 0x000fc800000010ff */
[----:B------:R-:W-:Y:S02]  /*4e60*/  @!P0 F2FP.BF16.F32.PACK_AB R22, RZ, R22 ;  /* 0x00000016ff16823e */ /* 0x000fe400000010ff */
[----:B------:R-:W1:Y:S01]  /*4e70*/  @!P0 LDC.64 R20, c[0x0][0x220] ;  /* 0x00008800ff148b82 */ /* 0x000e620000000a00 */
[----:B0-----:R-:W-:-:S05]  /*4e80*/  @!P0 IMAD.WIDE R18, R39, 0x2, R18 ;  /* 0x0000000227128825 */ /* 0x001fca00078e0212 */
[----:B------:R4:W-:Y:S01]  /*4e90*/  @!P0 STG.E.U16 desc[UR8][R18.64+0x78], R16 ;  /* 0x0000781012008986 */ /* 0x0009e2000c101508 */
[----:B-1----:R-:W-:-:S05]  /*4ea0*/  @!P0 IMAD.WIDE R20, R39, 0x2, R20 ;  /* 0x0000000227148825 */ /* 0x002fca00078e0214 */
[----:B------:R4:W-:Y:S02]  /*4eb0*/  @!P0 STG.E.U16 desc[UR8][R20.64+0x78], R22 ;  /* 0x0000781614008986 */ /* 0x0009e4000c101508 */
.L_x_313:
[----:B------:R-:W-:Y:S05]  /*4ec0*/  WARPSYNC.ALL ;  /* 0x0000000000007948 */ /* 0x000fea0003800000 */
[----:B-1234-:R-:W-:Y:S01]  /*4ed0*/  HFMA2.MMA R19, -RZ, RZ, 0, 1.9073486328125e-05 ;  /* 0x00000140ff137435 */ /* 0x01efe200000001ff */
[----:B------:R-:W-:Y:S01]  /*4ee0*/  IADD3 R10, R10, 0x400, RZ ;  /* 0x000004000a0a7810 */ /* 0x000fe20007ffe0ff */
[----:B------:R-:W-:Y:S08]  /*4ef0*/  BAR.SYNC.DEFER_BLOCKING 0x0 ;  /* 0x0000000000007b1d */ /* 0x000ff00000010000 */
[----:B------:R-:W-:-:S05]  /*4f00*/  IMAD R19, R0, R19, 0x140 ;  /* 0x0000014000137424 */ /* 0x000fca00078e0213 */
[----:B------:R-:W-:-:S13]  /*4f10*/  ISETP.GE.AND P0, PT, R10, R19, PT ;  /* 0x000000130a00720c */ /* 0x000fda0003f06270 */
[----:B------:R-:W-:Y:S05]  /*4f20*/  @!P0 BRA `(.L_x_320) ;  /* 0xffffffe000648947 */ /* 0x000fea000383ffff */
[----:B------:R-:W-:Y:S05]  /*4f30*/  EXIT ;  /* 0x000000000000794d */ /* 0x000fea0003800000 */
.L_x_316:
[----:B------:R-:W-:Y:S01]  /*4f40*/  HFMA2.MMA R23, -RZ, RZ, 0, 0.000503063201904296875 ;  /* 0x0000101fff177435 */ /* 0x000fe200000001ff */
[----:B-1----:R-:W-:Y:S01]  /*4f50*/  IMAD.MOV.U32 R25, RZ, RZ, R18 ;  /* 0x000000ffff197224 */ /* 0x002fe200078e0012 */
[----:B------:R-:W-:Y:S01]  /*4f60*/  MOV R22, 0x8 ;  /* 0x0000000800167802 */ /* 0x000fe20000000f00 */
[----:B0-----:R-:W-:-:S08]  /*4f70*/  IMAD.MOV.U32 R16, RZ, RZ, 0xffff ;  /* 0x0000ffffff107424 */ /* 0x001fd000078e00ff */
[----:B--2---:R-:W-:Y:S05]  /*4f80*/  WARPSYNC.COLLECTIVE R16, `(.L_x_321) ;  /* 0x0000000010087348 */ /* 0x004fea0003c00000 */
[----:B------:R0:W1:Y:S02]  /*4f90*/  SHFL.BFLY P2, R24, R25, R22, R23 ;  /* 0x0c00001619187389 */ /* 0x0000640000040017 */
[----:B012---:R-:W-:Y:S01]  /*4fa0*/  ENDCOLLECTIVE ;  /* 0x000000000000791b */ /* 0x007fe20003800000 */
.L_x_321:
[----:B------:R-:W-:Y:S02]  /*4fb0*/  MOV R25, R19 ;  /* 0x0000001300197202 */ /* 0x000fe40000000f00 */
[----:B------:R-:W-:-:S07]  /*4fc0*/  MOV R21, R24 ;  /* 0x0000001800157202 */ /* 0x000fce0000000f00 */
[----:B------:R-:W-:Y:S05]  /*4fd0*/  WARPSYNC.COLLECTIVE R16, `(.L_x_322) ;  /* 0x0000000010087348 */ /* 0x000fea0003c00000 */
[----:B------:R0:W1:Y:S02]  /*4fe0*/  SHFL.BFLY P2, R24, R25, R22, R23 ;  /* 0x0c00001619187389 */ /* 0x0000640000040017 */
[----:B01----:R-:W-:Y:S01]  /*4ff0*/  ENDCOLLECTIVE ;  /* 0x000000000000791b */ /* 0x003fe20003800000 */
.L_x_322:
[----:B------:R-:W-:Y:S01]  /*5000*/  FADD.FTZ R21, R21, R18 ;  /* 0x0000001215157221 */ /* 0x000fe20000010000 */
[----:B------:R-:W-:-:S04]  /*5010*/  HFMA2.MMA R22, -RZ, RZ, 0, 2.384185791015625e-07 ;  /* 0x00000004ff167435 */ /* 0x000fc800000001ff */
[----:B------:R-:W-:Y:S01]  /*5020*/  MOV R25, R21 ;  /* 0x0000001500197202 */ /* 0x000fe20000000f00 */
[----:B------:R-:W-:-:S07]  /*5030*/  IMAD.MOV.U32 R20, RZ, RZ, R24 ;  /* 0x000000ffff147224 */ /* 0x000fce00078e0018 */
[----:B------:R-:W-:Y:S05]  /*5040*/  WARPSYNC.COLLECTIVE R16, `(.L_x_323) ;  /* 0x0000000010087348 */ /* 0x000fea0003c00000 */
[----:B------:R0:W1:Y:S02]  /*5050*/  SHFL.BFLY P2, R24, R25, R22, R23 ;  /* 0x0c00001619187389 */ /* 0x0000640000040017 */
[----:B01----:R-:W-:Y:S01]  /*5060*/  ENDCOLLECTIVE ;  /* 0x000000000000791b */ /* 0x003fe20003800000 */
.L_x_323:
[----:B------:R-:W-:-:S05]  /*5070*/  FADD.FTZ R20, R20, R19 ;  /* 0x0000001314147221 */ /* 0x000fca0000010000 */
[----:B------:R-:W-:Y:S01]  /*5080*/  MOV R25, R20 ;  /* 0x0000001400197202 */ /* 0x000fe20000000f00 */
[----:B------:R-:W-:-:S07]  /*5090*/  IMAD.MOV.U32 R26, RZ, RZ, R24 ;  /* 0x000000ffff1a7224 */ /* 0x000fce00078e0018 */
[----:B------:R-:W-:Y:S05]  /*50a0*/  WARPSYNC.COLLECTIVE R16, `(.L_x_324) ;  /* 0x0000000010087348 */ /* 0x000fea0003c00000 */
[----:B------:R0:W1:Y:S02]  /*50b0*/  SHFL.BFLY P2, R24, R25, R22, R23 ;  /* 0x0c00001619187389 */ /* 0x0000640000040017 */
[----:B01----:R-:W-:Y:S01]  /*50c0*/  ENDCOLLECTIVE ;  /* 0x000000000000791b */ /* 0x003fe20003800000 */
.L_x_324:
[----:B------:R-:W-:Y:S01]  /*50d0*/  FADD.FTZ R26, R21, R26 ;  /* 0x0000001a151a7221 */ /* 0x000fe20000010000 */
[----:B------:R-:W-:-:S03]  /*50e0*/  HFMA2.MMA R22, -RZ, RZ, 0, 1.1920928955078125e-07 ;  /* 0x00000002ff167435 */ /* 0x000fc600000001ff */
[----:B------:R-:W-:Y:S01]  /*50f0*/  IMAD.MOV.U32 R25, RZ, RZ, R26 ;  /* 0x000000ffff197224 */ /* 0x000fe200078e001a */
[----:B------:R-:W-:-:S07]  /*5100*/  MOV R27, R24 ;  /* 0x00000018001b7202 */ /* 0x000fce0000000f00 */
[----:B------:R-:W-:Y:S05]  /*5110*/  WARPSYNC.COLLECTIVE R16, `(.L_x_325) ;  /* 0x0000000010087348 */ /* 0x000fea0003c00000 */
[----:B------:R0:W1:Y:S02]  /*5120*/  SHFL.BFLY P2, R24, R25, R22, R23 ;  /* 0x0c00001619187389 */ /* 0x0000640000040017 */
[----:B01----:R-:W-:Y:S01]  /*5130*/  ENDCOLLECTIVE ;  /* 0x000000000000791b */ /* 0x003fe20003800000 */
.L_x_325:
[----:B------:R-:W-:-:S04]  /*5140*/  FADD.FTZ R27, R20, R27 ;  /* 0x0000001b141b7221 */ /* 0x000fc80000010000 */
[----:B------:R-:W-:Y:S01]  /*5150*/  IMAD.MOV.U32 R25, RZ, RZ, R27 ;  /* 0x000000ffff197224 */ /* 0x000fe200078e001b */
[----:B------:R-:W-:-:S07]  /*5160*/  MOV R29, R24 ;  /* 0x00000018001d7202 */ /* 0x000fce0000000f00 */
[----:B------:R-:W-:Y:S05]  /*5170*/  WARPSYNC.COLLECTIVE R16, `(.L_x_326) ;  /* 0x0000000010087348 */ /* 0x000fea0003c00000 */
[----:B------:R0:W1:Y:S02]  /*5180*/  SHFL.BFLY P2, R24, R25, R22, R23 ;  /* 0x0c00001619187389 */ /* 0x0000640000040017 */
[----:B01----:R-:W-:Y:S01]  /*5190*/  ENDCOLLECTIVE ;  /* 0x000000000000791b */ /* 0x003fe20003800000 */
.L_x_326:
[----:B------:R-:W-:-:S05]  /*51a0*/  FADD.FTZ R29, R26, R29 ;  /* 0x0000001d1a1d7221 */ /* 0x000fca0000010000 */
[----:B------:R-:W-:Y:S01]  /*51b0*/  MOV R25, R29 ;  /* 0x0000001d00197202 */ /* 0x000fe20000000f00 */
[----:B------:R-:W-:Y:S01]  /*51c0*/  IMAD.MOV.U32 R22, RZ, RZ, 0x1 ;  /* 0x00000001ff167424 */ /* 0x000fe200078e00ff */
[----:B------:R-:W-:-:S07]  /*51d0*/  MOV R18, R24 ;  /* 0x0000001800127202 */ /* 0x000fce0000000f00 */
[----:B------:R-:W-:Y:S05]  /*51e0*/  WARPSYNC.COLLECTIVE R16, `(.L_x_327) ;  /* 0x0000000010087348 */ /* 0x000fea0003c00000 */
[----:B------:R0:W1:Y:S02]  /*51f0*/  SHFL.BFLY P2, R24, R25, R22, R23 ;  /* 0x0c00001619187389 */ /* 0x0000640000040017 */
[----:B01----:R-:W-:Y:S01]  /*5200*/  ENDCOLLECTIVE ;  /* 0x000000000000791b */ /* 0x003fe20003800000 */
.L_x_327:
[----:B------:R-:W-:-:S05]  /*5210*/  FADD.FTZ R28, R27, R18 ;  /* 0x000000121b1c7221 */ /* 0x000fca0000010000 */
[----:B------:R-:W-:Y:S02]  /*5220*/  MOV R25, R28 ;  /* 0x0000001c00197202 */ /* 0x000fe40000000f00 */
[----:B------:R-:W-:-:S07]  /*5230*/  MOV R30, R24 ;  /* 0x00000018001e7202 */ /* 0x000fce0000000f00 */
[----:B------:R-:W-:Y:S05]  /*5240*/  WARPSYNC.COLLECTIVE R16, `(.L_x_328) ;  /* 0x0000000010087348 */ /* 0x000fea0003c00000 */
[----:B------:R0:W1:Y:S02]  /*5250*/  SHFL.BFLY P2, R24, R25, R22, R23 ;  /* 0x0c00001619187389 */ /* 0x0000640000040017 */
[----:B01----:R-:W-:Y:S01]  /*5260*/  ENDCOLLECTIVE ;  /* 0x000000000000791b */ /* 0x003fe20003800000 */
.L_x_328:
[----:B------:R-:W-:Y:S01]  /*5270*/  FADD.FTZ R30, R29, R30 ;  /* 0x0000001e1d1e7221 */ /* 0x000fe20000010000 */
[----:B------:R-:W-:Y:S06]  /*5280*/  BRA `(.L_x_329) ;  /* 0xffffffec00107947 */ /* 0x000fec000383ffff */
.L_x_317:
[----:B------:R-:W-:Y:S01]  /*5290*/  HFMA2.MMA R22, -RZ, RZ, 0, 4.76837158203125e-07 ;  /* 0x00000008ff167435 */ /* 0x000fe200000001ff */
[----:B------:R-:W-:Y:S01]  /*52a0*/  BSSY B1, `(.L_x_330) ;  /* 0x0000007000017945 */ /* 0x000fe20003800000 */
[----:B-1----:R-:W-:Y:S01]  /*52b0*/  IMAD.MOV.U32 R25, RZ, RZ, R26 ;  /* 0x000000ffff197224 */ /* 0x002fe200078e001a */
[----:B------:R-:W-:Y:S01]  /*52c0*/  MOV R23, 0x101f ;  /* 0x0000101f00177802 */ /* 0x000fe20000000f00 */
[----:B0-----:R-:W-:-:S07]  /*52d0*/  IMAD.MOV.U32 R16, RZ, RZ, 0xffff ;  /* 0x0000ffffff107424 */ /* 0x001fce00078e00ff */
[----:B--2---:R-:W-:Y:S05]  /*52e0*/  WARPSYNC.COLLECTIVE R16, `(.L_x_331) ;  /* 0x0000000010087348 */ /* 0x004fea0003c00000 */
[----:B------:R0:W1:Y:S02]  /*52f0*/  SHFL.BFLY P2, R24, R25, R22, R23 ;  /* 0x0c00001619187389 */ /* 0x0000640000040017 */
[----:B012---:R-:W-:Y:S01]  /*5300*/  ENDCOLLECTIVE ;  /* 0x000000000000791b */ /* 0x007fe20003800000 */
.L_x_331:
[----:B------:R-:W-:Y:S05]  /*5310*/  BSYNC B1 ;  /* 0x0000000000017941 */ /* 0x000fea0003800000 */
.L_x_330:
[----:B------:R-:W-:Y:S01]  /*5320*/  HFMA2.MMA R23, -RZ, RZ, 0, 0.000503063201904296875 ;  /* 0x0000101fff177435 */ /* 0x000fe200000001ff */
[----:B------:R-:W-:Y:S01]  /*5330*/  MOV R25, R27 ;  /* 0x0000001b00197202 */ /* 0x000fe20000000f00 */
[----:B------:R-:W-:Y:S01]  /*5340*/  IMAD.MOV.U32 R22, RZ, RZ, 0x8 ;  /* 0x00000008ff167424 */ /* 0x000fe200078e00ff */
[----:B------:R-:W-:Y:S02]  /*5350*/  MOV R16, 0xffff ;  /* 0x0000ffff00107802 */ /* 0x000fe40000000f00 */
[----:B------:R-:W-:-:S07]  /*5360*/  MOV R29, R24 ;  /* 0x00000018001d7202 */ /* 0x000fce0000000f00 */
[----:B------:R-:W-:Y:S05]  /*5370*/  WARPSYNC.COLLECTIVE R16, `(.L_x_332) ;  /* 0x0000000010087348 */ /* 0x000fea0003c00000 */
[----:B------:R0:W1:Y:S02]  /*5380*/  SHFL.BFLY P2, R24, R25, R22, R23 ;  /* 0x0c00001619187389 */ /* 0x0000640000040017 */
[----:B01----:R-:W-:Y:S01]  /*5390*/  ENDCOLLECTIVE ;  /* 0x000000000000791b */ /* 0x003fe20003800000 */
.L_x_332:
[----:B------:R-:W-:Y:S01]  /*53a0*/  FADD.FTZ R29, R29, R26 ;  /* 0x0000001a1d1d7221 */ /* 0x000fe20000010000 */
[----:B------:R-:W-:-:S04]  /*53b0*/  HFMA2.MMA R22, -RZ, RZ, 0, 2.384185791015625e-07 ;  /* 0x00000004ff167435 */ /* 0x000fc800000001ff */
[----:B------:R-:W-:Y:S01]  /*53c0*/  MOV R25, R29 ;  /* 0x0000001d00197202 */ /* 0x000fe20000000f00 */
[----:B------:R-:W-:-:S07]  /*53d0*/  IMAD.MOV.U32 R28, RZ, RZ, R24 ;  /* 0x000000ffff1c7224 */ /* 0x000fce00078e0018 */
[----:B------:R-:W-:Y:S05]  /*53e0*/  WARPSYNC.COLLECTIVE R16, `(.L_x_333) ;  /* 0x0000000010087348 */ /* 0x000fea0003c00000 */
[----:B------:R0:W1:Y:S02]  /*53f0*/  SHFL.BFLY P2, R24, R25, R22, R23 ;  /* 0x0c00001619187389 */ /* 0x0000640000040017 */
[----:B01----:R-:W-:Y:S01]  /*5400*/  ENDCOLLECTIVE ;  /* 0x000000000000791b */ /* 0x003fe20003800000 */
.L_x_333:
[----:B------:R-:W-:-:S05]  /*5410*/  FADD.FTZ R28, R28, R27 ;  /* 0x0000001b1c1c7221 */ /* 0x000fca0000010000 */
[----:B------:R-:W-:Y:S01]  /*5420*/  MOV R25, R28 ;  /* 0x0000001c00197202 */ /* 0x000fe20000000f00 */
[----:B------:R-:W-:-:S07]  /*5430*/  IMAD.MOV.U32 R30, RZ, RZ, R24 ;  /* 0x000000ffff1e7224 */ /* 0x000fce00078e0018 */
[----:B------:R-:W-:Y:S05]  /*5440*/  WARPSYNC.COLLECTIVE R16, `(.L_x_334) ;  /* 0x0000000010087348 */ /* 0x000fea0003c00000 */
[----:B------:R0:W1:Y:S02]  /*5450*/  SHFL.BFLY P2, R24, R25, R22, R23 ;  /* 0x0c00001619187389 */ /* 0x0000640000040017 */
[----:B01----:R-:W-:Y:S01]  /*5460*/  ENDCOLLECTIVE ;  /* 0x000000000000791b */ /* 0x003fe20003800000 */
.L_x_334:
[----:B------:R-:W-:Y:S01]  /*5470*/  FADD.FTZ R30, R29, R30 ;  /* 0x0000001e1d1e7221 */ /* 0x000fe20000010000 */
[----:B------:R-:W-:-:S03]  /*5480*/  HFMA2.MMA R22, -RZ, RZ, 0, 1.1920928955078125e-07 ;  /* 0x00000002ff167435 */ /* 0x000fc600000001ff */
[----:B------:R-:W-:Y:S01]  /*5490*/  IMAD.MOV.U32 R25, RZ, RZ, R30 ;  /* 0x000000ffff197224 */ /* 0x000fe200078e001e */
[----:B------:R-:W-:-:S07]  /*54a0*/  MOV R31, R24 ;  /* 0x00000018001f7202 */ /* 0x000fce0000000f00 */
[----:B------:R-:W-:Y:S05]  /*54b0*/  WARPSYNC.COLLECTIVE R16, `(.L_x_335) ;  /* 0x0000000010087348 */ /* 0x000fea0003c00000 */
[----:B------:R0:W1:Y:S02]  /*54c0*/  SHFL.BFLY P2, R24, R25, R22, R23 ;  /* 0x0c00001619187389 */ /* 0x0000640000040017 */
[----:B01----:R-:W-:Y:S01]  /*54d0*/  ENDCOLLECTIVE ;  /* 0x000000000000791b */ /* 0x003fe20003800000 */
.L_x_335:
[----:B------:R-:W-:-:S04]  /*54e0*/  FADD.FTZ R31, R28, R31 ;  /* 0x0000001f1c1f7221 */ /* 0x000fc80000010000 */
[----:B------:R-:W-:Y:S01]  /*54f0*/  IMAD.MOV.U32 R25, RZ, RZ, R31 ;  /* 0x000000ffff197224 */ /* 0x000fe200078e001f */
[----:B------:R-:W-:-:S07]  /*5500*/  MOV R33, R24 ;  /* 0x0000001800217202 */ /* 0x000fce0000000f00 */
[----:B------:R-:W-:Y:S05]  /*5510*/  WARPSYNC.COLLECTIVE R16, `(.L_x_336) ;  /* 0x0000000010087348 */ /* 0x000fea0003c00000 */
[----:B------:R0:W1:Y:S02]  /*5520*/  SHFL.BFLY P2, R24, R25, R22, R23 ;  /* 0x0c00001619187389 */ /* 0x0000640000040017 */
[----:B01----:R-:W-:Y:S01]  /*5530*/  ENDCOLLECTIVE ;  /* 0x000000000000791b */ /* 0x003fe20003800000 */
.L_x_336:
[----:B------:R-:W-:-:S05]  /*5540*/  FADD.FTZ R33, R30, R33 ;  /* 0x000000211e217221 */ /* 0x000fca0000010000 */
[----:B------:R-:W-:Y:S01]  /*5550*/  MOV R25, R33 ;  /* 0x0000002100197202 */ /* 0x000fe20000000f00 */
[----:B------:R-:W-:Y:S01]  /*5560*/  IMAD.MOV.U32 R22, RZ, RZ, 0x1 ;  /* 0x00000001ff167424 */ /* 0x000fe200078e00ff */
[----:B------:R-:W-:-:S07]  /*5570*/  MOV R26, R24 ;  /* 0x00000018001a7202 */ /* 0x000fce0000000f00 */
[----:B------:R-:W-:Y:S05]  /*5580*/  WARPSYNC.COLLECTIVE R16, `(.L_x_337) ;  /* 0x0000000010087348 */ /* 0x000fea0003c00000 */
[----:B------:R0:W1:Y:S02]  /*5590*/  SHFL.BFLY P2, R24, R25, R22, R23 ;  /* 0x0c00001619187389 */ /* 0x0000640000040017 */
[----:B01----:R-:W-:Y:S01]  /*55a0*/  ENDCOLLECTIVE ;  /* 0x000000000000791b */ /* 0x003fe20003800000 */
.L_x_337:
[----:B------:R-:W-:-:S05]  /*55b0*/  FADD.FTZ R26, R31, R26 ;  /* 0x0000001a1f1a7221 */ /* 0x000fca0000010000 */
[----:B------:R-:W-:Y:S02]  /*55c0*/  MOV R25, R26 ;  /* 0x0000001a00197202 */ /* 0x000fe40000000f00 */
[----:B------:R-:W-:-:S07]  /*55d0*/  MOV R32, R24 ;  /* 0x0000001800207202 */ /* 0x000fce0000000f00 */
[----:B------:R-:W-:Y:S05]  /*55e0*/  WARPSYNC.COLLECTIVE R16, `(.L_x_338) ;  /* 0x0000000010087348 */ /* 0x000fea0003c00000 */
[----:B------:R0:W1:Y:S02]  /*55f0*/  SHFL.BFLY P2, R24, R25, R22, R23 ;  /* 0x0c00001619187389 */ /* 0x0000640000040017 */
[----:B01----:R-:W-:Y:S01]  /*5600*/  ENDCOLLECTIVE ;  /* 0x000000000000791b */ /* 0x003fe20003800000 */
.L_x_338:
[----:B------:R-:W-:Y:S01]  /*5610*/  FADD.FTZ R32, R33, R32 ;  /* 0x0000002021207221 */ /* 0x000fe20000010000 */
[----:B------:R-:W-:Y:S06]  /*5620*/  BRA `(.L_x_339) ;  /* 0xffffffe800d87947 */ /* 0x000fec000383ffff */
.L_x_318:
        /* <DEDUP_REMOVED lines=8> */
.L_x_341:
[----:B------:R-:W-:Y:S05]  /*56b0*/  BSYNC B1 ;  /* 0x0000000000017941 */ /* 0x000fea0003800000 */
.L_x_340:
        /* <DEDUP_REMOVED lines=8> */
.L_x_342:
[----:B------:R-:W-:Y:S01]  /*5740*/  FADD.FTZ R29, R29, R26 ;  /* 0x0000001a1d1d7221 */ /* 0x000fe20000010000 */
[----:B------:R-:W-:-:S04]  /*5750*/  HFMA2.MMA R22, -RZ, RZ, 0, 2.384185791015625e-07 ;  /* 0x00000004ff167435 */ /* 0x000fc800000001ff */
[----:B------:R-:W-:Y:S01]  /*5760*/  MOV R25, R29 ;  /* 0x0000001d00197202 */ /* 0x000fe20000000f00 */
[----:B------:R-:W-:-:S07]  /*5770*/  IMAD.MOV.U32 R28, RZ, RZ, R24 ;  /* 0x000000ffff1c7224 */ /* 0x000fce00078e0018 */
[----:B------:R-:W-:Y:S05]  /*5780*/  WARPSYNC.COLLECTIVE R16, `(.L_x_343) ;  /* 0x0000000010087348 */ /* 0x000fea0003c00000 */
[----:B------:R0:W1:Y:S02]  /*5790*/  SHFL.BFLY P2, R24, R25, R22, R23 ;  /* 0x0c00001619187389 */ /* 0x0000640000040017 */
[----:B01----:R-:W-:Y:S01]  /*57a0*/  ENDCOLLECTIVE ;  /* 0x000000000000791b */ /* 0x003fe20003800000 */
.L_x_343:
[----:B------:R-:W-:-:S05]  /*57b0*/  FADD.FTZ R28, R28, R27 ;  /* 0x0000001b1c1c7221 */ /* 0x000fca0000010000 */
[----:B------:R-:W-:Y:S01]  /*57c0*/  MOV R25, R28 ;  /* 0x0000001c00197202 */ /* 0x000fe20000000f00 */
[----:B------:R-:W-:-:S07]  /*57d0*/  IMAD.MOV.U32 R30, RZ, RZ, R24 ;  /* 0x000000ffff1e7224 */ /* 0x000fce00078e0018 */
[----:B------:R-:W-:Y:S05]  /*57e0*/  WARPSYNC.COLLECTIVE R16, `(.L_x_344) ;  /* 0x0000000010087348 */ /* 0x000fea0003c00000 */
[----:B------:R0:W1:Y:S02]  /*57f0*/  SHFL.BFLY P2, R24, R25, R22, R23 ;  /* 0x0c00001619187389 */ /* 0x0000640000040017 */
[----:B01----:R-:W-:Y:S01]  /*5800*/  ENDCOLLECTIVE ;  /* 0x000000000000791b */ /* 0x003fe20003800000 */
.L_x_344:
[----:B------:R-:W-:Y:S01]  /*5810*/  FADD.FTZ R30, R29, R30 ;  /* 0x0000001e1d1e7221 */ /* 0x000fe20000010000 */
[----:B------:R-:W-:-:S03]  /*5820*/  HFMA2.MMA R22, -RZ, RZ, 0, 1.1920928955078125e-07 ;  /* 0x00000002ff167435 */ /* 0x000fc600000001ff */
[----:B------:R-:W-:Y:S01]  /*5830*/  IMAD.MOV.U32 R25, RZ, RZ, R30 ;  /* 0x000000ffff197224 */ /* 0x000fe200078e001e */
[----:B------:R-:W-:-:S07]  /*5840*/  MOV R31, R24 ;  /* 0x00000018001f7202 */ /* 0x000fce0000000f00 */
[----:B------:R-:W-:Y:S05]  /*5850*/  WARPSYNC.COLLECTIVE R16, `(.L_x_345) ;  /* 0x0000000010087348 */ /* 0x000fea0003c00000 */
[----:B------:R0:W1:Y:S02]  /*5860*/  SHFL.BFLY P2, R24, R25, R22, R23 ;  /* 0x0c00001619187389 */ /* 0x0000640000040017 */
[----:B01----:R-:W-:Y:S01]  /*5870*/  ENDCOLLECTIVE ;  /* 0x000000000000791b */ /* 0x003fe20003800000 */
.L_x_345:
[----:B------:R-:W-:-:S04]  /*5880*/  FADD.FTZ R31, R28, R31 ;  /* 0x0000001f1c1f7221 */ /* 0x000fc80000010000 */
[----:B------:R-:W-:Y:S01]  /*5890*/  IMAD.MOV.U32 R25, RZ, RZ, R31 ;  /* 0x000000ffff197224 */ /* 0x000fe200078e001f */
[----:B------:R-:W-:-:S07]  /*58a0*/  MOV R33, R24 ;  /* 0x0000001800217202 */ /* 0x000fce0000000f00 */
[----:B------:R-:W-:Y:S05]  /*58b0*/  WARPSYNC.COLLECTIVE R16, `(.L_x_346) ;  /* 0x0000000010087348 */ /* 0x000fea0003c00000 */
[----:B------:R0:W1:Y:S02]  /*58c0*/  SHFL.BFLY P2, R24, R25, R22, R23 ;  /* 0x0c00001619187389 */ /* 0x0000640000040017 */
[----:B01----:R-:W-:Y:S01]  /*58d0*/  ENDCOLLECTIVE ;  /* 0x000000000000791b */ /* 0x003fe20003800000 */
.L_x_346:
[----:B------:R-:W-:-:S05]  /*58e0*/  FADD.FTZ R33, R30, R33 ;  /* 0x000000211e217221 */ /* 0x000fca0000010000 */
[----:B------:R-:W-:Y:S01]  /*58f0*/  MOV R25, R33 ;  /* 0x0000002100197202 */ /* 0x000fe20000000f00 */
[----:B------:R-:W-:Y:S01]  /*5900*/  IMAD.MOV.U32 R22, RZ, RZ, 0x1 ;  /* 0x00000001ff167424 */ /* 0x000fe200078e00ff */
[----:B------:R-:W-:-:S07]  /*5910*/  MOV R26, R24 ;  /* 0x00000018001a7202 */ /* 0x000fce0000000f00 */
[----:B------:R-:W-:Y:S05]  /*5920*/  WARPSYNC.COLLECTIVE R16, `(.L_x_347) ;  /* 0x0000000010087348 */ /* 0x000fea0003c00000 */
[----:B------:R0:W1:Y:S02]  /*5930*/  SHFL.BFLY P2, R24, R25, R22, R23 ;  /* 0x0c00001619187389 */ /* 0x0000640000040017 */
[----:B01----:R-:W-:Y:S01]  /*5940*/  ENDCOLLECTIVE ;  /* 0x000000000000791b */ /* 0x003fe20003800000 */
.L_x_347:
[----:B------:R-:W-:-:S05]  /*5950*/  FADD.FTZ R26, R31, R26 ;  /* 0x0000001a1f1a7221 */ /* 0x000fca0000010000 */
[----:B------:R-:W-:Y:S02]  /*5960*/  MOV R25, R26 ;  /* 0x0000001a00197202 */ /* 0x000fe40000000f00 */
[----:B------:R-:W-:-:S07]  /*5970*/  MOV R32, R24 ;  /* 0x0000001800207202 */ /* 0x000fce0000000f00 */
[----:B------:R-:W-:Y:S05]  /*5980*/  WARPSYNC.COLLECTIVE R16, `(.L_x_348) ;  /* 0x0000000010087348 */ /* 0x000fea0003c00000 */
[----:B------:R0:W1:Y:S02]  /*5990*/  SHFL.BFLY P2, R24, R25, R22, R23 ;  /* 0x0c00001619187389 */ /* 0x0000640000040017 */
[----:B01----:R-:W-:Y:S01]  /*59a0*/  ENDCOLLECTIVE ;  /* 0x000000000000791b */ /* 0x003fe20003800000 */
.L_x_348:
[----:B------:R-:W-:Y:S01]  /*59b0*/  FADD.FTZ R32, R33, R32 ;  /* 0x0000002021207221 */ /* 0x000fe20000010000 */
[----:B------:R-:W-:Y:S06]  /*59c0*/  BRA `(.L_x_349) ;  /* 0xffffffe800887947 */ /* 0x000fec000383ffff */
.L_x_319:
        /* <DEDUP_REMOVED lines=8> */
.L_x_351:
[----:B------:R-:W-:Y:S05]  /*5a50*/  BSYNC B0 ;  /* 0x0000000000007941 */ /* 0x000fea0003800000 */
.L_x_350:
[----:B------:R-:W-:Y:S01]  /*5a60*/  HFMA2.MMA R23, -RZ, RZ, 0, 0.000503063201904296875 ;  /* 0x0000101fff177435 */ /* 0x000fe200000001ff */
[----:B------:R-:W-:Y:S01]  /*5a70*/  MOV R25, R19 ;  /* 0x0000001300197202 */ /* 0x000fe20000000f00 */
[----:B------:R-:W-:Y:S01]  /*5a80*/  IMAD.MOV.U32 R22, RZ, RZ, 0x8 ;  /* 0x00000008ff167424 */ /* 0x000fe200078e00ff */
[----:B------:R-:W-:Y:S01]  /*5a90*/  MOV R16, 0xffff ;  /* 0x0000ffff00107802 */ /* 0x000fe20000000f00 */
[----:B------:R-:W-:Y:S01]  /*5aa0*/  @!P0 IMAD.SHL.U32 R29, R52, 0x2, RZ ;  /* 0x00000002341d8824 */ /* 0x000fe200078e00ff */
[----:B------:R-:W-:Y:S01]  /*5ab0*/  MOV R21, R24 ;  /* 0x0000001800157202 */ /* 0x000fe20000000f00 */
[----:B------:R-:W-:Y:S01]  /*5ac0*/  HFMA2.MMA R38, -RZ, RZ, 0, 0 ;  /* 0x00000000ff267435 */ /* 0x000fe200000001ff */
[----:B------:R-:W-:-:S10]  /*5ad0*/  @!P0 IADD3 R26, R27, 0x14, RZ ;  /* 0x000000141b1a8810 */ /* 0x000fd40007ffe0ff */
[----:B------:R-:W-:Y:S05]  /*5ae0*/  WARPSYNC.COLLECTIVE R16, `(.L_x_352) ;  /* 0x0000000010087348 */ /* 0x000fea0003c00000 */
[----:B------:R0:W1:Y:S02]  /*5af0*/  SHFL.BFLY P2, R24, R25, R22, R23 ;  /* 0x0c00001619187389 */ /* 0x0000640000040017 */
[----:B01----:R-:W-:Y:S01]  /*5b00*/  ENDCOLLECTIVE ;  /* 0x000000000000791b */ /* 0x003fe20003800000 */
.L_x_352:
[----:B------:R-:W-:Y:S01]  /*5b10*/  @!P0 LEA R31, R52, UR4, 0x7 ;  /* 0x00000004341f8c11 */ /* 0x000fe2000f8e38ff */
[----:B------:R-:W-:Y:S01]  /*5b20*/  FADD.FTZ R21, R21, R18 ;  /* 0x0000001215157221 */ /* 0x000fe20000010000 */
[----:B------:R-:W-:Y:S02]  /*5b30*/  @!P0 LOP3.LUT R26, R26, R29, RZ, 0x3c, !PT ;  /* 0x0000001d1a1a8212 */ /* 0x000fe400078e3cff */
[----:B------:R-:W-:Y:S02]  /*5b40*/  CS2R R28, SRZ ;  /* 0x00000000001c7805 */ /* 0x000fe4000001ff00 */
[----:B------:R-:W-:Y:S01]  /*5b50*/  @!P0 LEA R35, R52, UR4, 0x7 ;  /* 0x0000000434238c11 */ /* 0x000fe2000f8e38ff */
[----:B------:R-:W-:Y:S01]  /*5b60*/  IMAD.MOV.U32 R32, RZ, RZ, RZ ;  /* 0x000000ffff207224 */ /* 0x000fe200078e00ff */
[----:B------:R-:W-:Y:S01]  /*5b70*/  HFMA2.MMA R45, -RZ, RZ, 0, 0 ;  /* 0x00000000ff2d7435 */ /* 0x000fe200000001ff */
[----:B------:R-:W-:-:S05]  /*5b80*/  @!P0 IMAD R26, R26, 0x4, R31 ;  /* 0x000000041a1a8824 */ /* 0x000fca00078e021f */
[----:B------:R0:W1:Y:S01]  /*5b90*/  @!P0 LDS R30, [R26] ;  /* 0x000000001a1e8984 */ /* 0x0000620000000800 */
[----:B------:R-:W-:Y:S01]  /*5ba0*/  HFMA2.MMA R22, -RZ, RZ, 0, 2.384185791015625e-07 ;  /* 0x00000004ff167435 */ /* 0x000fe200000001ff */
[----:B------:R-:W-:Y:S02]  /*5bb0*/  MOV R25, R21 ;  /* 0x0000001500197202 */ /* 0x000fe40000000f00 */
[----:B------:R0:W2:Y:S01]  /*5bc0*/  @!P0 LDS R31, [R26+0x500] ;  /* 0x000500001a1f8984 */ /* 0x0000a20000000800 */
[----:B------:R-:W-:-:S07]  /*5bd0*/  FADD.FTZ R18, R24, R19 ;  /* 0x0000001318127221 */ /* 0x000fce0000010000 */
[----:B012---:R-:W-:Y:S05]  /*5be0*/  WARPSYNC.COLLECTIVE R16, `(.L_x_353) ;  /* 0x0000000010087348 */ /* 0x007fea0003c00000 */
[----:B------:R3:W4:Y:S02]  /*5bf0*/  SHFL.BFLY P2, R24, R25, R22, R23 ;  /* 0x0c00001619187389 */ /* 0x0007240000040017 */
[----:B01234-:R-:W-:Y:S01]  /*5c00*/  ENDCOLLECTIVE ;  /* 0x000000000000791b */ /* 0x01ffe20003800000 */
.L_x_353:
[----:B------:R-:W-:Y:S01]  /*5c10*/  MOV R25, R18 ;  /* 0x0000001200197202 */ /* 0x000fe20000000f00 */
[----:B------:R-:W-:-:S07]  /*5c20*/  IMAD.MOV.U32 R20, RZ, RZ, R24 ;  /* 0x000000ffff147224 */ /* 0x000fce00078e0018 */
[----:B------:R-:W-:Y:S05]  /*5c30*/  WARPSYNC.COLLECTIVE R16, `(.L_x_354) ;  /* 0x0000000010087348 */ /* 0x000fea0003c00000 */
[----:B------:R0:W1:Y:S02]  /*5c40*/  SHFL.BFLY P2, R24, R25, R22, R23 ;  /* 0x0c00001619187389 */ /* 0x0000640000040017 */
[----:B01----:R-:W-:Y:S01]  /*5c50*/  ENDCOLLECTIVE ;  /* 0x000000000000791b */ /* 0x003fe20003800000 */
.L_x_354:
[----:B------:R-:W-:Y:S01]  /*5c60*/  @!P0 MOV R28, R30 ;  /* 0x0000001e001c8202 */ /* 0x000fe20000000f00 */
[----:B------:R-:W-:Y:S01]  /*5c70*/  FADD.FTZ R20, R21, R20 ;  /* 0x0000001415147221 */ /* 0x000fe20000010000 */
[----:B------:R-:W-:Y:S01]  /*5c80*/  @!P0 IMAD.MOV.U32 R29, RZ, RZ, R31 ;  /* 0x000000ffff1d8224 */ /* 0x000fe200078e001f */
[----:B------:R-:W-:-:S03]  /*5c90*/  HFMA2.MMA R22, -RZ, RZ, 0, 1.1920928955078125e-07 ;  /* 0x00000002ff167435 */ /* 0x000fc600000001ff */
[----:B------:R-:W-:Y:S01]  /*5ca0*/  MOV R25, R20 ;  /* 0x0000001400197202 */ /* 0x000fe20000000f00 */
[----:B------:R-:W-:-:S07]  /*5cb0*/  FADD.FTZ R21, R18, R24 ;  /* 0x0000001812157221 */ /* 0x000fce0000010000 */
[----:B------:R-:W-:Y:S05]  /*5cc0*/  WARPSYNC.COLLECTIVE R16, `(.L_x_355) ;  /* 0x0000000010087348 */ /* 0x000fea0003c00000 */
[----:B------:R0:W1:Y:S02]  /*5cd0*/  SHFL.BFLY P2, R24, R25, R22, R23 ;  /* 0x0c00001619187389 */ /* 0x0000640000040017 */
[----:B01----:R-:W-:Y:S01]  /*5ce0*/  ENDCOLLECTIVE ;  /* 0x000000000000791b */ /* 0x003fe20003800000 */
.L_x_355:
[----:B------:R-:W-:Y:S01]  /*5cf0*/  MOV R25, R21 ;  /* 0x0000001500197202 */ /* 0x000fe20000000f00 */
[----:B------:R-:W-:-:S07]  /*5d00*/  IMAD.MOV.U32 R19, RZ, RZ, R24 ;  /* 0x000000ffff137224 */ /* 0x000fce00078e0018 */
[----:B------:R-:W-:Y:S05]  /*5d10*/  WARPSYNC.COLLECTIVE R16, `(.L_x_356) ;  /* 0x0000000010087348 */ /* 0x000fea0003c00000 */
[----:B------:R0:W1:Y:S02]  /*5d20*/  SHFL.BFLY P2, R24, R25, R22, R23 ;  /* 0x0c00001619187389 */ /* 0x0000640000040017 */
[----:B01----:R-:W-:Y:S01]  /*5d30*/  ENDCOLLECTIVE ;  /* 0x000000000000791b */ /* 0x003fe20003800000 */
.L_x_356:
[----:B------:R-:W-:Y:S01]  /*5d40*/  FADD.FTZ R19, R20, R19 ;  /* 0x0000001314137221 */ /* 0x000fe20000010000 */
[----:B------:R-:W-:Y:S01]  /*5d50*/  @!P0 IADD3 R20, R27, 0x28, RZ ;  /* 0x000000281b148810 */ /* 0x000fe20007ffe0ff */
[----:B------:R-:W-:-:S03]  /*5d60*/  HFMA2.MMA R22, -RZ, RZ, 0, 5.9604644775390625e-08 ;  /* 0x00000001ff167435 */ /* 0x000fc600000001ff */
[----:B------:R-:W-:Y:S01]  /*5d70*/  MOV R25, R19 ;  /* 0x0000001300197202 */ /* 0x000fe20000000f00 */
[----:B------:R-:W-:Y:S01]  /*5d80*/  FADD.FTZ R18, R21, R24 ;  /* 0x0000001815127221 */ /* 0x000fe20000010000 */
[----:B------:R-:W-:-:S07]  /*5d90*/  @!P0 SHF.L.U32 R21, R52, 0x1, RZ ;  /* 0x0000000134158819 */ /* 0x000fce00000006ff */
[----:B------:R-:W-:Y:S05]  /*5da0*/  WARPSYNC.COLLECTIVE R16, `(.L_x_357) ;  /* 0x0000000010087348 */ /* 0x000fea0003c00000 */
[----:B------:R0:W1:Y:S02]  /*5db0*/  SHFL.BFLY P2, R24, R25, R22, R23 ;  /* 0x0c00001619187389 */ /* 0x0000640000040017 */
[----:B01----:R-:W-:Y:S01]  /*5dc0*/  ENDCOLLECTIVE ;  /* 0x000000000000791b */ /* 0x003fe20003800000 */
.L_x_357:
[----:B------:R-:W-:-:S05]  /*5dd0*/  @!P0 LOP3.LUT R20, R20, R21, RZ, 0x3c, !PT ;  /* 0x0000001514148212 */ /* 0x000fca00078e3cff */
[----:B------:R-:W-:-:S05]  /*5de0*/  @!P0 IMAD R20, R20, 0x4, R35 ;  /* 0x0000000414148824 */ /* 0x000fca00078e0223 */
[----:B------:R0:W1:Y:S01]  /*5df0*/  @!P0 LDS R37, [R20+0x500] ;  /* 0x0005000014258984 */ /* 0x0000620000000800 */
[----:B------:R-:W-:-:S03]  /*5e00*/  MOV R25, R18 ;  /* 0x0000001200197202 */ /* 0x000fc60000000f00 */
[----:B------:R0:W2:Y:S01]  /*5e10*/  @!P0 LDS R36, [R20] ;  /* 0x0000000014248984 */ /* 0x0000a20000000800 */
[----:B------:R-:W-:-:S07]  /*5e20*/  IMAD.MOV.U32 R26, RZ, RZ, R24 ;  /* 0x000000ffff1a7224 */ /* 0x000fce00078e0018 */
[----:B012---:R-:W-:Y:S05]  /*5e30*/  WARPSYNC.COLLECTIVE R16, `(.L_x_358) ;  /* 0x0000000010087348 */ /* 0x007fea0003c00000 */
[----:B------:R3:W4:Y:S02]  /*5e40*/  SHFL.BFLY P2, R24, R25, R22, R23 ;  /* 0x0c00001619187389 */ /* 0x0007240000040017 */
[----:B01234-:R-:W-:Y:S01]  /*5e50*/  ENDCOLLECTIVE ;  /* 0x000000000000791b */ /* 0x01ffe20003800000 */
.L_x_358:
[----:B------:R-:W-:Y:S01]  /*5e60*/  FADD.FTZ R19, R19, R26 ;  /* 0x0000001a13137221 */ /* 0x000fe20000010000 */
[----:B------:R-:W-:Y:S01]  /*5e70*/  HFMA2.MMA R22, -RZ, RZ, 0, 4.76837158203125e-07 ;  /* 0x00000008ff167435 */ /* 0x000fe200000001ff */
[----:B------:R-:W-:Y:S01]  /*5e80*/  IMAD.MOV.U32 R25, RZ, RZ, R28 ;  /* 0x000000ffff197224 */ /* 0x000fe200078e001c */
[----:B------:R-:W-:-:S09]  /*5e90*/  MOV R31, R24 ;  /* 0x00000018001f7202 */ /* 0x000fd20000000f00 */
[----:B------:R-:W-:Y:S05]  /*5ea0*/  WARPSYNC.COLLECTIVE R16, `(.L_x_359) ;  /* 0x0000000010087348 */ /* 0x000fea0003c00000 */
[----:B------:R0:W1:Y:S02]  /*5eb0*/  SHFL.BFLY P2, R24, R25, R22, R23 ;  /* 0x0c00001619187389 */ /* 0x0000640000040017 */
[----:B01----:R-:W-:Y:S01]  /*5ec0*/  ENDCOLLECTIVE ;  /* 0x000000000000791b */ /* 0x003fe20003800000 */
.L_x_359:
[----:B------:R-:W-:Y:S01]  /*5ed0*/  @!P0 IMAD.MOV.U32 R38, RZ, RZ, R37 ;  /* 0x000000ffff268224 */ /* 0x000fe200078e0025 */
[----:B------:R-:W-:Y:S01]  /*5ee0*/  @!P0 MOV R32, R36 ;  /* 0x0000002400208202 */ /* 0x000fe20000000f00 */
[----:B------:R-:W-:Y:S01]  /*5ef0*/  IMAD.MOV.U32 R25, RZ, RZ, R29 ;  /* 0x000000ffff197224 */ /* 0x000fe200078e001d */
[----:B------:R-:W-:-:S07]  /*5f00*/  MOV R33, R24 ;  /* 0x0000001800217202 */ /* 0x000fce0000000f00 */
[----:B------:R-:W-:Y:S05]  /*5f10*/  WARPSYNC.COLLECTIVE R16, `(.L_x_360) ;  /* 0x0000000010087348 */ /* 0x000fea0003c00000 */
[----:B------:R0:W1:Y:S02]  /*5f20*/  SHFL.BFLY P2, R24, R25, R22, R23 ;  /* 0x0c00001619187389 */ /* 0x0000640000040017 */
[----:B01----:R-:W-:Y:S01]  /*5f30*/  ENDCOLLECTIVE ;  /* 0x000000000000791b */ /* 0x003fe20003800000 */
.L_x_360:
[----:B------:R-:W-:Y:S01]  /*5f40*/  FADD.FTZ R33, R33, R28 ;  /* 0x0000001c21217221 */ /* 0x000fe20000010000 */
[----:B------:R-:W-:-:S03]  /*5f50*/  HFMA2.MMA R22, -RZ, RZ, 0, 2.384185791015625e-07 ;  /* 0x00000004ff167435 */ /* 0x000fc600000001ff */
[----:B------:R-:W-:Y:S01]  /*5f60*/  IMAD.MOV.U32 R25, RZ, RZ, R33 ;  /* 0x000000ffff197224 */ /* 0x000fe200078e0021 */
[----:B------:R-:W-:-:S07]  /*5f70*/  MOV R30, R24 ;  /* 0x00000018001e7202 */ /* 0x000fce0000000f00 */
[----:B------:R-:W-:Y:S05]  /*5f80*/  WARPSYNC.COLLECTIVE R16, `(.L_x_361) ;  /* 0x0000000010087348 */ /* 0x000fea0003c00000 */
[----:B------:R0:W1:Y:S02]  /*5f90*/  SHFL.BFLY P2, R24, R25, R22, R23 ;  /* 0x0c00001619187389 */ /* 0x0000640000040017 */
[----:B01----:R-:W-:Y:S01]  /*5fa0*/  ENDCOLLECTIVE ;  /* 0x000000000000791b */ /* 0x003fe20003800000 */
.L_x_361:
[----:B------:R-:W-:-:S04]  /*5fb0*/  FADD.FTZ R30, R30, R29 ;  /* 0x0000001d1e1e7221 */ /* 0x000fc80000010000 */
[----:B------:R-:W-:Y:S01]  /*5fc0*/  IMAD.MOV.U32 R25, RZ, RZ, R30 ;  /* 0x000000ffff197224 */ /* 0x000fe200078e001e */
[----:B------:R-:W-:-:S07]  /*5fd0*/  MOV R28, R24 ;  /* 0x00000018001c7202 */ /* 0x000fce0000000f00 */
[----:B------:R-:W-:Y:S05]  /*5fe0*/  WARPSYNC.COLLECTIVE R16, `(.L_x_362) ;  /* 0x0000000010087348 */ /* 0x000fea0003c00000 */
[----:B------:R0:W1:Y:S02]  /*5ff0*/  SHFL.BFLY P2, R24, R25, R22, R23 ;  /* 0x0c00001619187389 */ /* 0x0000640000040017 */
[----:B01----:R-:W-:Y:S01]  /*6000*/  ENDCOLLECTIVE ;  /* 0x000000000000791b */ /* 0x003fe20003800000 */
.L_x_362:
[----:B------:R-:W-:Y:S01]  /*6010*/  FADD.FTZ R28, R33, R28 ;  /* 0x0000001c211c7221 */ /* 0x000fe20000010000 */
[----:B------:R-:W-:-:S04]  /*6020*/  HFMA2.MMA R22, -RZ, RZ, 0, 1.1920928955078125e-07 ;  /* 0x00000002ff167435 */ /* 0x000fc800000001ff */
[----:B------:R-:W-:Y:S02]  /*6030*/  MOV R25, R28 ;  /* 0x0000001c00197202 */ /* 0x000fe40000000f00 */
[----:B------:R-:W-:-:S07]  /*6040*/  MOV R29, R24 ;  /* 0x00000018001d7202 */ /* 0x000fce0000000f00 */
[----:B------:R-:W-:Y:S05]  /*6050*/  WARPSYNC.COLLECTIVE R16, `(.L_x_363) ;  /* 0x0000000010087348 */ /* 0x000fea0003c00000 */
[----:B------:R0:W1:Y:S02]  /*6060*/  SHFL.BFLY P2, R24, R25, R22, R23 ;  /* 0x0c00001619187389 */ /* 0x0000640000040017 */
[----:B01----:R-:W-:Y:S01]  /*6070*/  ENDCOLLECTIVE ;  /* 0x000000000000791b */ /* 0x003fe20003800000 */
.L_x_363:
[----:B------:R-:W-:-:S05]  /*6080*/  FADD.FTZ R29, R30, R29 ;  /* 0x0000001d1e1d7221 */ /* 0x000fca0000010000 */
[----:B------:R-:W-:Y:S01]  /*6090*/  MOV R25, R29 ;  /* 0x0000001d00197202 */ /* 0x000fe20000000f00 */
[----:B------:R-:W-:-:S07]  /*60a0*/  IMAD.MOV.U32 R33, RZ, RZ, R24 ;  /* 0x000000ffff217224 */ /* 0x000fce00078e0018 */
[----:B------:R-:W-:Y:S05]  /*60b0*/  WARPSYNC.COLLECTIVE R16, `(.L_x_364) ;  /* 0x0000000010087348 */ /* 0x000fea0003c00000 */
[----:B------:R0:W1:Y:S02]  /*60c0*/  SHFL.BFLY P2, R24, R25, R22, R23 ;  /* 0x0c00001619187389 */ /* 0x0000640000040017 */
[----:B01----:R-:W-:Y:S01]  /*60d0*/  ENDCOLLECTIVE ;  /* 0x000000000000791b */ /* 0x003fe20003800000 */
.L_x_364:
[----:B------:R-:W-:Y:S01]  /*60e0*/  FADD.FTZ R34, R28, R33 ;  /* 0x000000211c227221 */ /* 0x000fe20000010000 */
[----:B------:R-:W-:Y:S02]  /*60f0*/  @!P0 IADD3 R28, R27, 0x3c, RZ ;  /* 0x0000003c1b1c8810 */ /* 0x000fe40007ffe0ff */
[----:B------:R-:W-:Y:S01]  /*6100*/  @!P0 LEA R33, R52, UR4, 0x7 ;  /* 0x0000000434218c11 */ /* 0x000fe2000f8e38ff */
[----:B------:R-:W-:Y:S01]  /*6110*/  HFMA2.MMA R22, -RZ, RZ, 0, 5.9604644775390625e-08 ;  /* 0x00000001ff167435 */ /* 0x000fe200000001ff */
[----:B------:R-:W-:Y:S02]  /*6120*/  MOV R25, R34 ;  /* 0x0000002200197202 */ /* 0x000fe40000000f00 */
[----:B------:R-:W-:-:S08]  /*6130*/  MOV R20, R24 ;  /* 0x0000001800147202 */ /* 0x000fd00000000f00 */
[----:B------:R-:W-:Y:S05]  /*6140*/  WARPSYNC.COLLECTIVE R16, `(.L_x_365) ;  /* 0x0000000010087348 */ /* 0x000fea0003c00000 */
[----:B------:R0:W1:Y:S02]  /*6150*/  SHFL.BFLY P2, R24, R25, R22, R23 ;  /* 0x0c00001619187389 */ /* 0x0000640000040017 */
[----:B01----:R-:W-:Y:S01]  /*6160*/  ENDCOLLECTIVE ;  /* 0x000000000000791b */ /* 0x003fe20003800000 */
.L_x_365:
[----:B------:R-:W-:Y:S01]  /*6170*/  FADD.FTZ R35, R29, R20 ;  /* 0x000000141d237221 */ /* 0x000fe20000010000 */
[----:B------:R-:W-:-:S04]  /*6180*/  @!P0 SHF.L.U32 R29, R52, 0x1, RZ ;  /* 0x00000001341d8819 */ /* 0x000fc800000006ff */
[----:B------:R-:W-:-:S05]  /*6190*/  @!P0 LOP3.LUT R28, R28, R29, RZ, 0x3c, !PT ;  /* 0x0000001d1c1c8212 */ /* 0x000fca00078e3cff */
[----:B------:R-:W-:Y:S01]  /*61a0*/  @!P0 IMAD R40, R28, 0x4, R33 ;  /* 0x000000041c288824 */ /* 0x000fe200078e0221 */
[----:B------:R-:W-:-:S04]  /*61b0*/  MOV R25, R35 ;  /* 0x0000002300197202 */ /* 0x000fc80000000f00 */
[----:B------:R0:W1:Y:S04]  /*61c0*/  @!P0 LDS R42, [R40] ;  /* 0x00000000282a8984 */ /* 0x0000680000000800 */
[----:B------:R0:W2:Y:S01]  /*61d0*/  @!P0 LDS R46, [R40+0x500] ;  /* 0x00050000282e8984 */ /* 0x0000a20000000800 */
[----:B------:R-:W-:-:S07]  /*61e0*/  IMAD.MOV.U32 R37, RZ, RZ, R24 ;  /* 0x000000ffff257224 */ /* 0x000fce00078e0018 */
[----:B012---:R-:W-:Y:S05]  /*61f0*/  WARPSYNC.COLLECTIVE R16, `(.L_x_366) ;  /* 0x0000000010087348 */ /* 0x007fea0003c00000 */
[----:B------:R3:W4:Y:S02]  /*6200*/  SHFL.BFLY P2, R24, R25, R22, R23 ;  /* 0x0c00001619187389 */ /* 0x0007240000040017 */
[----:B01234-:R-:W-:Y:S01]  /*6210*/  ENDCOLLECTIVE ;  /* 0x000000000000791b */ /* 0x01ffe20003800000 */
.L_x_366:
[----:B------:R-:W-:Y:S01]  /*6220*/  FADD.FTZ R34, R34, R37 ;  /* 0x0000002522227221 */ /* 0x000fe20000010000 */
[----:B------:R-:W-:Y:S01]  /*6230*/  IMAD.MOV.U32 R40, RZ, RZ, RZ ;  /* 0x000000ffff287224 */ /* 0x000fe200078e00ff */
[----:B------:R-:W-:Y:S01]  /*6240*/  HFMA2.MMA R22, -RZ, RZ, 0, 4.76837158203125e-07 ;  /* 0x00000008ff167435 */ /* 0x000fe200000001ff */
[----:B------:R-:W-:Y:S01]  /*6250*/  IMAD.MOV.U32 R25, RZ, RZ, R32 ;  /* 0x000000ffff197224 */ /* 0x000fe200078e0020 */
[----:B------:R-:W-:-:S09]  /*6260*/  MOV R36, R24 ;  /* 0x0000001800247202 */ /* 0x000fd20000000f00 */
[----:B------:R-:W-:Y:S05]  /*6270*/  WARPSYNC.COLLECTIVE R16, `(.L_x_367) ;  /* 0x0000000010087348 */ /* 0x000fea0003c00000 */
[----:B------:R0:W1:Y:S02]  /*6280*/  SHFL.BFLY P2, R24, R25, R22, R23 ;  /* 0x0c00001619187389 */ /* 0x0000640000040017 */
[----:B01----:R-:W-:Y:S01]  /*6290*/  ENDCOLLECTIVE ;  /* 0x000000000000791b */ /* 0x003fe20003800000 */
.L_x_367:
[----:B------:R-:W-:Y:S02]  /*62a0*/  @!P0 MOV R40, R42 ;  /* 0x0000002a00288202 */ /* 0x000fe40000000f00 */
[----:B------:R-:W-:Y:S02]  /*62b0*/  @!P0 MOV R45, R46 ;  /* 0x0000002e002d8202 */ /* 0x000fe40000000f00 */
[----:B------:R-:W-:Y:S01]  /*62c0*/  ISETP.NE.AND P0, PT, R52, RZ, PT ;  /* 0x000000ff3400720c */ /* 0x000fe20003f05270 */
[----:B------:R-:W-:Y:S01]  /*62d0*/  IMAD.MOV.U32 R25, RZ, RZ, R38 ;  /* 0x000000ffff197224 */ /* 0x000fe200078e0026 */
[----:B------:R-:W-:-:S11]  /*62e0*/  MOV R39, R24 ;  /* 0x0000001800277202 */ /* 0x000fd60000000f00 */
[----:B------:R-:W0:Y:S02]  /*62f0*/  @!P0 LDC.64 R28, c[0x0][0x218] ;  /* 0x00008600ff1c8b82 */ /* 0x000e240000000a00 */
[----:B0-----:R-:W-:Y:S05]  /*6300*/  WARPSYNC.COLLECTIVE R16, `(.L_x_368) ;  /* 0x0000000010087348 */ /* 0x001fea0003c00000 */
[----:B------:R1:W2:Y:S02]  /*6310*/  SHFL.BFLY P2, R24, R25, R22, R23 ;  /* 0x0c00001619187389 */ /* 0x0002a40000040017 */
[----:B012---:R-:W-:Y:S01]  /*6320*/  ENDCOLLECTIVE ;  /* 0x000000000000791b */ /* 0x007fe20003800000 */
.L_x_368:
[----:B------:R-:W-:Y:S01]  /*6330*/  FADD.FTZ R39, R39, R32 ;  /* 0x0000002027277221 */ /* 0x000fe20000010000 */
[----:B------:R-:W0:Y:S01]  /*6340*/  @!P0 LDC.64 R20, c[0x0][0x220] ;  /* 0x00008800ff148b82 */ /* 0x000e220000000a00 */
[----:B------:R-:W-:Y:S02]  /*6350*/  HFMA2.MMA R22, -RZ, RZ, 0, 2.384185791015625e-07 ;  /* 0x00000004ff167435 */ /* 0x000fe400000001ff */
[----:B------:R-:W-:Y:S01]  /*6360*/  IMAD.MOV.U32 R25, RZ, RZ, R39 ;  /* 0x000000ffff197224 */ /* 0x000fe200078e0027 */
[----:B------:R-:W-:-:S08]  /*6370*/  MOV R41, R24 ;  /* 0x0000001800297202 */ /* 0x000fd00000000f00 */
[----:B0-----:R-:W-:Y:S05]  /*6380*/  WARPSYNC.COLLECTIVE R16, `(.L_x_369) ;  /* 0x0000000010087348 */ /* 0x001fea0003c00000 */
[----:B------:R1:W2:Y:S02]  /*6390*/  SHFL.BFLY P2, R24, R25, R22, R23 ;  /* 0x0c00001619187389 */ /* 0x0002a40000040017 */
[----:B012---:R-:W-:Y:S01]  /*63a0*/  ENDCOLLECTIVE ;  /* 0x000000000000791b */ /* 0x007fe20003800000 */
.L_x_369:
[----:B------:R-:W-:-:S04]  /*63b0*/  FADD.FTZ R41, R41, R38 ;  /* 0x0000002629297221 */ /* 0x000fc80000010000 */
[----:B------:R-:W-:Y:S01]  /*63c0*/  IMAD.MOV.U32 R25, RZ, RZ, R41 ;  /* 0x000000ffff197224 */ /* 0x000fe200078e0029 */
[----:B------:R-:W-:-:S07]  /*63d0*/  MOV R32, R24 ;  /* 0x0000001800207202 */ /* 0x000fce0000000f00 */
[----:B------:R-:W-:Y:S05]  /*63e0*/  WARPSYNC.COLLECTIVE R16, `(.L_x_370) ;  /* 0x0000000010087348 */ /* 0x000fea0003c00000 */
[----:B------:R0:W1:Y:S02]  /*63f0*/  SHFL.BFLY P2, R24, R25, R22, R23 ;  /* 0x0c00001619187389 */ /* 0x0000640000040017 */
[----:B01----:R-:W-:Y:S01]  /*6400*/  ENDCOLLECTIVE ;  /* 0x000000000000791b */ /* 0x003fe20003800000 */
.L_x_370:
[----:B------:R-:W-:Y:S01]  /*6410*/  FADD.FTZ R32, R39, R32 ;  /* 0x0000002027207221 */ /* 0x000fe20000010000 */
[----:B------:R-:W-:-:S04]  /*6420*/  HFMA2.MMA R22, -RZ, RZ, 0, 1.1920928955078125e-07 ;  /* 0x00000002ff167435 */ /* 0x000fc800000001ff */
[----:B------:R-:W-:Y:S02]  /*6430*/  MOV R25, R32 ;  /* 0x0000002000197202 */ /* 0x000fe40000000f00 */
[----:B------:R-:W-:-:S07]  /*6440*/  MOV R38, R24 ;  /* 0x0000001800267202 */ /* 0x000fce0000000f00 */
[----:B------:R-:W-:Y:S05]  /*6450*/  WARPSYNC.COLLECTIVE R16, `(.L_x_371) ;  /* 0x0000000010087348 */ /* 0x000fea0003c00000 */
[----:B------:R0:W1:Y:S02]  /*6460*/  SHFL.BFLY P2, R24, R25, R22, R23 ;  /* 0x0c00001619187389 */ /* 0x0000640000040017 */
[----:B01----:R-:W-:Y:S01]  /*6470*/  ENDCOLLECTIVE ;  /* 0x000000000000791b */ /* 0x003fe20003800000 */
.L_x_371:
[----:B------:R-:W-:-:S05]  /*6480*/  FADD.FTZ R38, R41, R38 ;  /* 0x0000002629267221 */ /* 0x000fca0000010000 */
[----:B------:R-:W-:Y:S01]  /*6490*/  MOV R25, R38 ;  /* 0x0000002600197202 */ /* 0x000fe20000000f00 */
[----:B------:R-:W-:-:S07]  /*64a0*/  IMAD.MOV.U32 R39, RZ, RZ, R24 ;  /* 0x000000ffff277224 */ /* 0x000fce00078e0018 */
[----:B------:R-:W-:Y:S05]  /*64b0*/  WARPSYNC.COLLECTIVE R16, `(.L_x_372) ;  /* 0x0000000010087348 */ /* 0x000fea0003c00000 */
[----:B------:R0:W1:Y:S02]  /*64c0*/  SHFL.BFLY P2, R24, R25, R22, R23 ;  /* 0x0c00001619187389 */ /* 0x0000640000040017 */
[----:B01----:R-:W-:Y:S01]  /*64d0*/  ENDCOLLECTIVE ;  /* 0x000000000000791b */ /* 0x003fe20003800000 */
.L_x_372:
[----:B------:R-:W-:Y:S01]  /*64e0*/  FADD.FTZ R41, R32, R39 ;  /* 0x0000002720297221 */ /* 0x000fe20000010000 */
[----:B------:R-:W-:Y:S01]  /*64f0*/  IADD3 R39, R27, R10, RZ ;  /* 0x0000000a1b277210 */ /* 0x000fe20007ffe0ff */
[----:B------:R-:W0:Y:S04]  /*6500*/  @!P0 LDC.64 R32, c[0x0][0x218] ;  /* 0x00008600ff208b82 */ /* 0x000e280000000a00 */
[----:B------:R-:W-:-:S04]  /*6510*/  @!P0 IMAD.WIDE R28, R39, 0x2, R28 ;  /* 0x00000002271c8825 */ /* 0x000fc800078e021c */
[----:B------:R-:W-:Y:S01]  /*6520*/  @!P0 IMAD.WIDE R20, R39, 0x2, R20 ;  /* 0x0000000227148825 */ /* 0x000fe200078e0214 */
[----:B------:R-:W1:Y:S01]  /*6530*/  @!P0 LDC.64 R26, c[0x0][0x218] ;  /* 0x00008600ff1a8b82 */ /* 0x000e620000000a00 */
[----:B------:R-:W-:Y:S02]  /*6540*/  MOV R22, 0x1 ;  /* 0x0000000100167802 */ /* 0x000fe40000000f00 */
[----:B------:R-:W-:Y:S01]  /*6550*/  IMAD.MOV.U32 R25, RZ, RZ, R41 ;  /* 0x000000ffff197224 */ /* 0x000fe200078e0029 */
[----:B------:R-:W-:-:S07]  /*6560*/  MOV R43, R24 ;  /* 0x00000018002b7202 */ /* 0x000fce0000000f00 */
[----:B01----:R-:W-:Y:S05]  /*6570*/  WARPSYNC.COLLECTIVE R16, `(.L_x_373) ;  /* 0x0000000010087348 */ /* 0x003fea0003c00000 */
[----:B------:R2:W3:Y:S02]  /*6580*/  SHFL.BFLY P2, R24, R25, R22, R23 ;  /* 0x0c00001619187389 */ /* 0x0004e40000040017 */
[----:B0123--:R-:W-:Y:S01]  /*6590*/  ENDCOLLECTIVE ;  /* 0x000000000000791b */ /* 0x00ffe20003800000 */
.L_x_373:
[----:B------:R-:W-:-:S04]  /*65a0*/  @!P0 IMAD.WIDE R32, R39, 0x2, R32 ;  /* 0x0000000227208825 */ /* 0x000fc800078e0220 */
[----:B------:R-:W-:Y:S01]  /*65b0*/  FADD.FTZ R43, R38, R43 ;  /* 0x0000002b262b7221 */ /* 0x000fe20000010000 */
[----:B------:R-:W-:-:S04]  /*65c0*/  @!P0 IMAD.WIDE R26, R39, 0x2, R26 ;  /* 0x00000002271a8825 */ /* 0x000fc800078e021a */
[----:B------:R-:W-:Y:S01]  /*65d0*/  IMAD.MOV.U32 R25, RZ, RZ, R43 ;  /* 0x000000ffff197224 */ /* 0x000fe200078e002b */
[----:B------:R-:W-:-:S07]  /*65e0*/  MOV R42, R24 ;  /* 0x00000018002a7202 */ /* 0x000fce0000000f00 */
[----:B------:R-:W-:Y:S05]  /*65f0*/  WARPSYNC.COLLECTIVE R16, `(.L_x_374) ;  /* 0x0000000010087348 */ /* 0x000fea0003c00000 */
[----:B------:R0:W1:Y:S02]  /*6600*/  SHFL.BFLY P2, R24, R25, R22, R23 ;  /* 0x0c00001619187389 */ /* 0x0000640000040017 */
[----:B01----:R-:W-:Y:S01]  /*6610*/  ENDCOLLECTIVE ;  /* 0x000000000000791b */ /* 0x003fe20003800000 */
.L_x_374:
[----:B------:R-:W-:Y:S01]  /*6620*/  FADD.FTZ R41, R41, R42 ;  /* 0x0000002a29297221 */ /* 0x000fe20000010000 */
[----:B------:R-:W-:Y:S01]  /*6630*/  MOV R25, R40 ;  /* 0x0000002800197202 */ /* 0x000fe20000000f00 */
[----:B------:R-:W-:Y:S01]  /*6640*/  IMAD.MOV.U32 R22, RZ, RZ, 0x8 ;  /* 0x00000008ff167424 */ /* 0x000fe200078e00ff */
[----:B------:R-:W-:-:S07]  /*6650*/  MOV R44, R24 ;  /* 0x00000018002c7202 */ /* 0x000fce0000000f00 */
[----:B------:R-:W-:Y:S05]  /*6660*/  WARPSYNC.COLLECTIVE R16, `(.L_x_375) ;  /* 0x0000000010087348 */ /* 0x000fea0003c00000 */
[----:B------:R0:W1:Y:S02]  /*6670*/  SHFL.BFLY P2, R24, R25, R22, R23 ;  /* 0x0c00001619187389 */ /* 0x0000640000040017 */
[----:B01----:R-:W-:Y:S01]  /*6680*/  ENDCOLLECTIVE ;  /* 0x000000000000791b */ /* 0x003fe20003800000 */
.L_x_375:
[----:B------:R-:W-:Y:S01]  /*6690*/  FADD.FTZ R43, R43, R44 ;  /* 0x0000002c2b2b7221 */ /* 0x000fe20000010000 */
[----:B------:R-:W-:Y:S01]  /*66a0*/  IMAD.MOV.U32 R25, RZ, RZ, R45 ;  /* 0x000000ffff197224 */ /* 0x000fe200078e002d */
[----:B------:R-:W-:-:S07]  /*66b0*/  MOV R47, R24 ;  /* 0x00000018002f7202 */ /* 0x000fce0000000f00 */
[----:B------:R-:W-:Y:S05]  /*66c0*/  WARPSYNC.COLLECTIVE R16, `(.L_x_376) ;  /* 0x0000000010087348 */ /* 0x000fea0003c00000 */
[----:B------:R0:W1:Y:S02]  /*66d0*/  SHFL.BFLY P2, R24, R25, R22, R23 ;  /* 0x0c00001619187389 */ /* 0x0000640000040017 */
[----:B01----:R-:W-:Y:S01]  /*66e0*/  ENDCOLLECTIVE ;  /* 0x000000000000791b */ /* 0x003fe20003800000 */
.L_x_376:
[----:B------:R-:W-:Y:S01]  /*66f0*/  FADD.FTZ R47, R47, R40 ;  /* 0x000000282f2f7221 */ /* 0x000fe20000010000 */
[----:B------:R-:W-:-:S05]  /*6700*/  FADD.FTZ R40, R18, R31 ;  /* 0x0000001f12287221 */ /* 0x000fca0000010000 */
[----:B------:R-:W-:Y:S02]  /*6710*/  @!P0 F2FP.BF16.F32.PACK_AB R40, RZ, R40 ;  /* 0x00000028ff28823e */ /* 0x000fe400000010ff */
[----:B------:R-:W-:Y:S01]  /*6720*/  MOV R25, R47 ;  /* 0x0000002f00197202 */ /* 0x000fe20000000f00 */
[----:B------:R-:W-:Y:S01]  /*6730*/  IMAD.MOV.U32 R22, RZ, RZ, 0x4 ;  /* 0x00000004ff167424 */ /* 0x000fe200078e00ff */
[----:B------:R-:W-:-:S07]  /*6740*/  MOV R46, R24 ;  /* 0x00000018002e7202 */ /* 0x000fce0000000f00 */
[----:B------:R-:W-:Y:S05]  /*6750*/  WARPSYNC.COLLECTIVE R16, `(.L_x_377) ;  /* 0x0000000010087348 */ /* 0x000fea0003c00000 */
[----:B------:R0:W1:Y:S02]  /*6760*/  SHFL.BFLY P2, R24, R25, R22, R23 ;  /* 0x0c00001619187389 */ /* 0x0000640000040017 */
[----:B01----:R-:W-:Y:S01]  /*6770*/  ENDCOLLECTIVE ;  /* 0x000000000000791b */ /* 0x003fe20003800000 */
.L_x_377:
[----:B------:R-:W-:-:S05]  /*6780*/  FADD.FTZ R46, R46, R45 ;  /* 0x0000002d2e2e7221 */ /* 0x000fca0000010000 */
[----:B------:R-:W-:Y:S02]  /*6790*/  MOV R25, R46 ;  /* 0x0000002e00197202 */ /* 0x000fe40000000f00 */
[----:B------:R-:W-:-:S07]  /*67a0*/  MOV R30, R24 ;  /* 0x00000018001e7202 */ /* 0x000fce0000000f00 */
[----:B------:R-:W-:Y:S05]  /*67b0*/  WARPSYNC.COLLECTIVE R16, `(.L_x_378) ;  /* 0x0000000010087348 */ /* 0x000fea0003c00000 */
[----:B------:R0:W1:Y:S02]  /*67c0*/  SHFL.BFLY P2, R24, R25, R22, R23 ;  /* 0x0c00001619187389 */ /* 0x0000640000040017 */
[----:B01----:R-:W-:Y:S01]  /*67d0*/  ENDCOLLECTIVE ;  /* 0x000000000000791b */ /* 0x003fe20003800000 */
.L_x_378:
[----:B------:R-:W-:Y:S02]  /*67e0*/  FADD.FTZ R47, R47, R30 ;  /* 0x0000001e2f2f7221 */ /* 0x000fe40000010000 */
[----:B------:R-:W0:Y:S01]  /*67f0*/  @!P0 LDC.64 R30, c[0x0][0x220] ;  /* 0x00008800ff1e8b82 */ /* 0x000e220000000a00 */
[----:B------:R-:W-:Y:S02]  /*6800*/  HFMA2.MMA R22, -RZ, RZ, 0, 1.1920928955078125e-07 ;  /* 0x00000002ff167435 */ /* 0x000fe400000001ff */
[----:B------:R-:W-:Y:S01]  /*6810*/  MOV R25, R47 ;  /* 0x0000002f00197202 */ /* 0x000fe20000000f00 */
[----:B------:R-:W-:-:S08]  /*6820*/  IMAD.MOV.U32 R45, RZ, RZ, R24 ;  /* 0x000000ffff2d7224 */ /* 0x000fd000078e0018 */
[----:B0-----:R-:W-:Y:S05]  /*6830*/  WARPSYNC.COLLECTIVE R16, `(.L_x_379) ;  /* 0x0000000010087348 */ /* 0x001fea0003c00000 */
[----:B------:R1:W2:Y:S02]  /*6840*/  SHFL.BFLY P2, R24, R25, R22, R23 ;  /* 0x0c00001619187389 */ /* 0x0002a40000040017 */
[----:B012---:R-:W-:Y:S01]  /*6850*/  ENDCOLLECTIVE ;  /* 0x000000000000791b */ /* 0x007fe20003800000 */
.L_x_379:
        /* <DEDUP_REMOVED lines=11> */
.L_x_380:
[----:B------:R0:W-:Y:S04]  /*6910*/  @!P0 STG.E.U16 desc[UR8][R28.64], R46 ;  /* 0x0000002e1c008986 */ /* 0x0001e8000c101508 */
[----:B------:R1:W-:Y:S01]  /*6920*/  @!P0 STG.E.U16 desc[UR8][R20.64], R40 ;  /* 0x0000002814008986 */ /* 0x0003e2000c101508 */
[----:B------:R-:W-:Y:S01]  /*6930*/  @!P0 F2FP.BF16.F32.PACK_AB R16, RZ, R41 ;  /* 0x00000029ff10823e */ /* 0x000fe200000010ff */
[----:B------:R-:W-:Y:S01]  /*6940*/  HFMA2.MMA R22, -RZ, RZ, 0, 5.9604644775390625e-08 ;  /* 0x00000001ff167435 */ /* 0x000fe200000001ff */
[----:B------:R-:W-:Y:S02]  /*6950*/  MOV R25, R47 ;  /* 0x0000002f00197202 */ /* 0x000fe40000000f00 */
[----:B0-----:R-:W-:Y:S02]  /*6960*/  @!P0 F2FP.BF16.F32.PACK_AB R29, RZ, R43 ;  /* 0x0000002bff1d823e */ /* 0x001fe400000010ff */
[----:B-1----:R-:W-:Y:S01]  /*6970*/  @!P0 F2FP.BF16.F32.PACK_AB R21, RZ, R34 ;  /* 0x00000022ff15823e */ /* 0x002fe200000010ff */
[----:B------:R-:W-:Y:S01]  /*6980*/  @!P0 IMAD.WIDE R18, R39, 0x2, R18 ;  /* 0x0000000227128825 */ /* 0x000fe200078e0212 */
[----:B------:R-:W-:-:S03]  /*6990*/  PRMT R34, R16, 0x7610, R34 ;  /* 0x0000761010227816 */ /* 0x000fc60000000022 */
[----:B------:R-:W-:Y:S02]  /*69a0*/  IMAD.MOV.U32 R45, RZ, RZ, R24 ;  /* 0x000000ffff2d7224 */ /* 0x000fe400078e0018 */
[----:B------:R-:W-:Y:S01]  /*69b0*/  FADD.FTZ R24, R35, R36 ;  /* 0x0000002423187221 */ /* 0x000fe20000010000 */
[----:B------:R-:W-:Y:S01]  /*69c0*/  IMAD.MOV.U32 R16, RZ, RZ, 0xffff ;  /* 0x0000ffffff107424 */ /* 0x000fe200078e00ff */
[----:B------:R0:W-:Y:S01]  /*69d0*/  @!P0 STG.E.U16 desc[UR8][R32.64+0x28], R21 ;  /* 0x0000281520008986 */ /* 0x0001e2000c101508 */
[----:B------:R-:W-:Y:S02]  /*69e0*/  FADD.FTZ R38, R38, R45 ;  /* 0x0000002d26267221 */ /* 0x000fe40000010000 */
[----:B------:R-:W-:-:S04]  /*69f0*/  @!P0 F2FP.BF16.F32.PACK_AB R24, RZ, R24 ;  /* 0x00000018ff18823e */ /* 0x000fc800000010ff */
[----:B------:R-:W-:-:S07]  /*6a00*/  PRMT R28, R24, 0x7610, R28 ;  /* 0x00007610181c7816 */ /* 0x000fce000000001c */
[----:B0-----:R-:W-:Y:S05]  /*6a10*/  WARPSYNC.COLLECTIVE R16, `(.L_x_381) ;  /* 0x0000000010087348 */ /* 0x001fea0003c00000 */
[----:B------:R1:W2:Y:S02]  /*6a20*/  SHFL.BFLY P2, R24, R25, R22, R23 ;  /* 0x0c00001619187389 */ /* 0x0002a40000040017 */
[----:B012---:R-:W-:Y:S01]  /*6a30*/  ENDCOLLECTIVE ;  /* 0x000000000000791b */ /* 0x007fe20003800000 */
.L_x_381:
        /* <DEDUP_REMOVED lines=8> */
.L_x_382:
[----:B------:R-:W-:Y:S01]  /*6ac0*/  FADD.FTZ R47, R47, R20 ;  /* 0x000000142f2f7221 */ /* 0x000fe20000010000 */
[----:B------:R-:W-:Y:S06]  /*6ad0*/  BRA `(.L_x_383) ;  /* 0xffffffe000d47947 */ /* 0x000fec000383ffff */
.L_x_384:
        /* <DEDUP_REMOVED lines=10> */
.L_x_3763:


//--------------------- .text._ZN13group_norm_v218gn_bwd_cuda_kernelI13__nv_bfloat16Li320ELi3ELi32ELi40ELi256ELb0ELb1ELi16ELi320ELi320ELi4ELb1ELi20ELb0ELb0ELNS_15WgradSyncMethodE3ENS_16CompileConditionILi900EEEEEvPT_S6_S6_PKS5_S8_S8_S8_PKfflPfPj --------------------------
	.section	.text._ZN13group_norm_v218gn_bwd_cuda_kernelI13__nv_bfloat16Li320ELi3ELi32ELi40ELi256ELb0ELb1ELi16ELi320ELi320ELi4ELb1ELi20ELb0ELb0ELNS_15WgradSyncMethodE3ENS_16CompileConditionILi900EEEEEvPT_S6_S6_PKS5_S8_S8_S8_PKfflPfPj,"ax",@progbits
	.align	128
        .global         _ZN13group_norm_v218gn_bwd_cuda_kernelI13__nv_bfloat16Li320ELi3ELi32ELi40ELi256ELb0ELb1ELi16ELi320ELi320ELi4ELb1ELi20ELb0ELb0ELNS_15WgradSyncMethodE3ENS_16CompileConditionILi900EEEEEvPT_S6_S6_PKS5_S8_S8_S8_PKfflPfPj
        .type           _ZN13group_norm_v218gn_bwd_cuda_kernelI13__nv_bfloat16Li320ELi3ELi32ELi40ELi256ELb0ELb1ELi16ELi320ELi320ELi4ELb1ELi20ELb0ELb0ELNS_15WgradSyncMethodE3ENS_16CompileConditionILi900EEEEEvPT_S6_S6_PKS5_S8_S8_S8_PKfflPfPj,@function
        .size           _ZN13group_norm_v218gn_bwd_cuda_kernelI13__nv_bfloat16Li320ELi3ELi32ELi40ELi256ELb0ELb1ELi16ELi320ELi320ELi4ELb1ELi20ELb0ELb0ELNS_15WgradSyncMethodE3ENS_16CompileConditionILi900EEEEEvPT_S6_S6_PKS5_S8_S8_S8_PKfflPfPj,(.L_x_3764 - _ZN13group_norm_v218gn_bwd_cuda_kernelI13__nv_bfloat16Li320ELi3ELi32ELi40ELi256ELb0ELb1ELi16ELi320ELi320ELi4ELb1ELi20ELb0ELb0ELNS_15WgradSyncMethodE3ENS_16CompileConditionILi900EEEEEvPT_S6_S6_PKS5_S8_S8_S8_PKfflPfPj)
        .other          _ZN13group_norm_v218gn_bwd_cuda_kernelI13__nv_bfloat16Li320ELi3ELi32ELi40ELi256ELb0ELb1ELi16ELi320ELi320ELi4ELb1ELi20ELb0ELb0ELNS_15WgradSyncMethodE3ENS_16CompileConditionILi900EEEEEvPT_S6_S6_PKS5_S8_S8_S8_PKfflPfPj,@"STO_CUDA_ENTRY STV_DEFAULT"
_ZN13group_norm_v218gn_bwd_cuda_kernelI13__nv_bfloat16Li320ELi3ELi32ELi40ELi256ELb0ELb1ELi16ELi320ELi320ELi4ELb1ELi20ELb0ELb0ELNS_15WgradSyncMethodE3ENS_16CompileConditionILi900EEEEEvPT_S6_S6_PKS5_S8_S8_S8_PKfflPfPj:
.text._ZN13group_norm_v218gn_bwd_cuda_kernelI13__nv_bfloat16Li320ELi3ELi32ELi40ELi256ELb0ELb1ELi16ELi320ELi320ELi4ELb1ELi20ELb0ELb0ELNS_15WgradSyncMethodE3ENS_16CompileConditionILi900EEEEEvPT_S6_S6_PKS5_S8_S8_S8_PKfflPfPj:
[----:B------:R-:W0:Y:S08]  /*0000*/  LDC R1, c[0x0][0x28] ;  /* 0x00000a00ff017b82 */ /* 0x000e300000000800 */
[----:B------:R-:W1:Y:S01]  /*0010*/  S2UR UR6, SR_CTAID.Y ;  /* 0x00000000000679c3 */ /* 0x000e620000002600 */
[----:B------:R-:W-:Y:S01]  /*0020*/  ULDC.64 UR4, c[0x0][0x258] ;  /* 0x0000960000047ab9 */ /* 0x000fe20000000a00 */
[----:B------:R-:W-:Y:S01]  /*0030*/  ULDC.64 UR12, c[0x0][0x208] ;  /* 0x00008200000c7ab9 */ /* 0x000fe20000000a00 */
[----:B------:R-:W-:Y:S01]  /*0040*/  USHF.L.U32 UR16, UR4, 0x2, URZ ;  /* 0x0000000204107899 */ /* 0x000fe2000800063f */
[----:B0-----:R-:W-:Y:S01]  /*0050*/  IADD3 R1, R1, -0x28, RZ ;  /* 0xffffffd801017810 */ /* 0x001fe20007ffe0ff */
[----:B------:R-:W-:-:S03]  /*0060*/  USHF.L.U64.HI UR7, UR4, 0x2, UR5 ;  /* 0x0000000204077899 */ /* 0x000fc60008010205 */
[----:B------:R-:W0:Y:S01]  /*0070*/  S2UR UR17, SR_CTAID.X ;  /* 0x00000000001179c3 */ /* 0x000e220000002500 */
[----:B------:R-:W-:Y:S01]  /*0080*/  UMOV UR5, URZ ;  /* 0x0000003f00057c82 */ /* 0x000fe20008000000 */
[----:B-1----:R-:W-:Y:S02]  /*0090*/  UISETP.GT.U32.AND UP0, UPT, UR16, UR6, UPT ;  /* 0x000000061000728c */ /* 0x002fe4000bf04070 */
[----:B------:R-:W-:Y:S02]  /*00a0*/  UMOV UR11, UR6 ;  /* 0x00000006000b7c82 */ /* 0x000fe40008000000 */
[----:B------:R-:W-:-:S06]  /*00b0*/  UISETP.GT.AND.EX UP0, UPT, UR7, URZ, UPT, UP0 ;  /* 0x0000003f0700728c */ /* 0x000fcc000bf04300 */
[----:B------:R-:W-:-:S13]  /*00c0*/  PLOP3.LUT P0, PT, PT, PT, UP0, 0x80, 0x0 ;  /* 0x000000000000781c */ /* 0x000fda0003f0f008 */
[----:B0-----:R-:W-:Y:S05]  /*00d0*/  @P0 BRA `(.L_x_385) ;  /* 0x00000000006c0947 */ /* 0x001fea0003800000 */
[----:B------:R-:W0:Y:S01]  /*00e0*/  S2R R0, SR_TID.X ;  /* 0x0000000000007919 */ /* 0x000e220000002100 */
[----:B------:R-:W-:Y:S01]  /*00f0*/  BAR.SYNC.DEFER_BLOCKING 0x0 ;  /* 0x0000000000007b1d */ /* 0x000fe20000010000 */
[----:B0-----:R-:W-:-:S13]  /*0100*/  ISETP.NE.AND P0, PT, R0, RZ, PT ;  /* 0x000000ff0000720c */ /* 0x001fda0003f05270 */
[----:B------:R-:W-:Y:S05]  /*0110*/  @P0 BRA `(.L_x_386) ;  /* 0x0000000000500947 */ /* 0x000fea0003800000 */
[----:B------:R-:W0:Y:S01]  /*0120*/  LDC.64 R2, c[0x0][0x268] ;  /* 0x00009a00ff027b82 */ /* 0x000e220000000a00 */
[----:B------:R-:W-:Y:S01]  /*0130*/  USHF.R.U32.HI UR8, URZ, 0x2, UR11 ;  /* 0x000000023f087899 */ /* 0x000fe2000801160b */
[----:B------:R-:W-:Y:S01]  /*0140*/  IMAD.MOV.U32 R5, RZ, RZ, 0x7fffffb1 ;  /* 0x7fffffb1ff057424 */ /* 0x000fe200078e00ff */
[----:B------:R-:W-:-:S04]  /*0150*/  ULOP3.LUT UR4, UR6, 0x3, URZ, 0xc0, !UPT ;  /* 0x0000000306047892 */ /* 0x000fc8000f8ec03f */
[----:B------:R-:W-:Y:S01]  /*0160*/  ULOP3.LUT UR4, UR4, 0x14, URZ, 0xfc, !UPT ;  /* 0x0000001404047892 */ /* 0x000fe2000f8efc3f */
[----:B------:R-:W-:-:S05]  /*0170*/  IMAD R0, RZ, RZ, -UR8 ;  /* 0x80000008ff007e24 */ /* 0x000fca000f8e02ff */
[----:B------:R-:W-:Y:S02]  /*0180*/  MOV R7, UR4 ;  /* 0x0000000400077c02 */ /* 0x000fe40008000f00 */
[----:B------:R-:W-:-:S04]  /*0190*/  ISETP.NE.AND P0, PT, R0, UR17, PT ;  /* 0x0000001100007c0c */ /* 0x000fc8000bf05270 */
[----:B------:R-:W-:Y:S01]  /*01a0*/  SEL R5, R5, 0x1, !P0 ;  /* 0x0000000105057807 */ /* 0x000fe20004000000 */
[----:B0-----:R-:W-:Y:S01]  /*01b0*/  IMAD.WIDE.U32 R2, R7, 0x4, R2 ;  /* 0x0000000407027825 */ /* 0x001fe200078e0002 */
[----:B------:R-:W-:Y:S06]  /*01c0*/  MEMBAR.ALL.GPU ;  /* 0x0000000000007992 */ /* 0x000fec000000a000 */
[----:B------:R-:W-:-:S00]  /*01d0*/  ERRBAR ;  /* 0x00000000000079ab */ /* 0x000fc00000000000 */
[----:B------:R-:W-:Y:S06]  /*01e0*/  CGAERRBAR ;  /* 0x00000000000075ab */ /* 0x000fec0000000000 */
[----:B------:R0:W5:Y:S02]  /*01f0*/  ATOM.E.ADD.STRONG.GPU PT, R5, desc[UR12][R2.64], R5 ;  /* 0x000000050205798a */ /* 0x00016400081ee1cc */
.L_x_387:
[----:B------:R-:W2:Y:S04]  /*0200*/  LD.E.STRONG.GPU R0, desc[UR12][R2.64] ;  /* 0x0000000c02007980 */ /* 0x000ea8000c10f900 */
[----:B--2---:R-:W-:Y:S01]  /*0210*/  CCTL.IVALL ;  /* 0x00000000ff00798f */ /* 0x004fe20002000000 */
[----:B------:R-:W-:Y:S05]  /*0220*/  YIELD ;  /* 0x0000000000007946 */ /* 0x000fea0003800000 */
[----:B-----5:R-:W-:-:S04]  /*0230*/  LOP3.LUT R0, R0, R5, RZ, 0x3c, !PT ;  /* 0x0000000500007212 */ /* 0x020fc800078e3cff */
[----:B------:R-:W-:-:S13]  /*0240*/  ISETP.GT.AND P0, PT, R0, -0x1, PT ;  /* 0xffffffff0000780c */ /* 0x000fda0003f04270 */
[----:B------:R-:W-:Y:S05]  /*0250*/  @P0 BRA `(.L_x_387) ;  /* 0xfffffffc00e80947 */ /* 0x000fea000383ffff */
.L_x_386:
[----:B------:R-:W-:Y:S05]  /*0260*/  WARPSYNC.ALL ;  /* 0x0000000000007948 */ /* 0x000fea0003800000 */
[----:B------:R-:W-:Y:S06]  /*0270*/  BAR.SYNC.DEFER_BLOCKING 0x0 ;  /* 0x0000000000007b1d */ /* 0x000fec0000010000 */
[----:B------:R-:W-:Y:S05]  /*0280*/  BRA `(.L_x_388) ;  /* 0x0000002c00947947 */ /* 0x000fea0003800000 */
.L_x_385:
[----:B------:R-:W0:Y:S01]  /*0290*/  S2R R9, SR_TID.X ;  /* 0x0000000000097919 */ /* 0x000e220000002100 */
[----:B------:R-:W1:Y:S01]  /*02a0*/  S2UR UR8, SR_CgaCtaId ;  /* 0x00000000000879c3 */ /* 0x000e620000008800 */
[----:B------:R-:W-:Y:S01]  /*02b0*/  UMOV UR4, 0x400 ;  /* 0x0000040000047882 */ /* 0x000fe20000000000 */
[----:B------:R-:W-:Y:S01]  /*02c0*/  CS2R R16, SRZ ;  /* 0x0000000000107805 */ /* 0x000fe2000001ff00 */
[----:B------:R-:W-:Y:S01]  /*02d0*/  UIADD3 UR4, UR4, 0x2800, URZ ;  /* 0x0000280004047890 */ /* 0x000fe2000fffe03f */
[----:B------:R-:W-:Y:S02]  /*02e0*/  CS2R R18, SRZ ;  /* 0x0000000000127805 */ /* 0x000fe4000001ff00 */
[----:B------:R-:W-:Y:S02]  /*02f0*/  CS2R R20, SRZ ;  /* 0x0000000000147805 */ /* 0x000fe4000001ff00 */
[----:B------:R-:W-:Y:S01]  /*0300*/  CS2R R22, SRZ ;  /* 0x0000000000167805 */ /* 0x000fe2000001ff00 */
[----:B-1----:R-:W-:-:S03]  /*0310*/  ULEA UR8, UR8, UR4, 0x18 ;  /* 0x0000000408087291 */ /* 0x002fc6000f8ec03f */
[----:B------:R-:W-:Y:S01]  /*0320*/  UMOV UR4, URZ ;  /* 0x0000003f00047c82 */ /* 0x000fe20008000000 */
[----:B0-----:R-:W-:-:S04]  /*0330*/  SHF.R.S32.HI R0, RZ, 0x1f, R9 ;  /* 0x0000001fff007819 */ /* 0x001fc80000011409 */
[CC--:B------:R-:W-:Y:S02]  /*0340*/  LEA.HI R2, R0.reuse, R9.reuse, RZ, 0x2 ;  /* 0x0000000900027211 */ /* 0x0c0fe400078f10ff */
[----:B------:R-:W-:Y:S02]  /*0350*/  LEA.HI R0, R0, R9, RZ, 0x4 ;  /* 0x0000000900007211 */ /* 0x000fe400078f20ff */
[----:B------:R-:W-:Y:S02]  /*0360*/  SHF.R.S32.HI R6, RZ, 0x2, R2 ;  /* 0x00000002ff067819 */ /* 0x000fe40000011402 */
[----:B------:R-:W-:Y:S02]  /*0370*/  LOP3.LUT R2, R2, 0xfffffffc, RZ, 0xc0, !PT ;  /* 0xfffffffc02027812 */ /* 0x000fe400078ec0ff */
[C---:B------:R-:W-:Y:S01]  /*0380*/  IADD3 R3, R6.reuse, 0x50, RZ ;  /* 0x0000005006037810 */ /* 0x040fe20007ffe0ff */
[C---:B------:R-:W-:Y:S01]  /*0390*/  VIADD R5, R6.reuse, 0xa0 ;  /* 0x000000a006057836 */ /* 0x040fe20000000000 */
[----:B------:R-:W-:Y:S01]  /*03a0*/  IADD3 R7, R6, 0xf0, RZ ;  /* 0x000000f006077810 */ /* 0x000fe20007ffe0ff */
[----:B------:R-:W-:Y:S01]  /*03b0*/  IMAD.IADD R2, R9, 0x1, -R2 ;  /* 0x0000000109027824 */ /* 0x000fe200078e0a02 */
[----:B------:R-:W-:-:S02]  /*03c0*/  SHF.R.S32.HI R4, RZ, 0x1f, R3 ;  /* 0x0000001fff047819 */ /* 0x000fc40000011403 */
[----:B------:R-:W-:Y:S02]  /*03d0*/  SHF.R.S32.HI R6, RZ, 0x1f, R5 ;  /* 0x0000001fff067819 */ /* 0x000fe40000011405 */
[----:B------:R-:W-:Y:S02]  /*03e0*/  SHF.R.S32.HI R8, RZ, 0x1f, R7 ;  /* 0x0000001fff087819 */ /* 0x000fe40000011407 */
[----:B------:R-:W-:Y:S02]  /*03f0*/  LEA.HI R4, R4, R3, RZ, 0x2 ;  /* 0x0000000304047211 */ /* 0x000fe400078f10ff */
[----:B------:R-:W-:Y:S02]  /*0400*/  SHF.R.U32.HI R3, RZ, 0x4, R0 ;  /* 0x00000004ff037819 */ /* 0x000fe40000011600 */
[----:B------:R-:W-:Y:S02]  /*0410*/  LEA.HI R6, R6, R5, RZ, 0x2 ;  /* 0x0000000506067211 */ /* 0x000fe400078f10ff */
[----:B------:R-:W-:-:S02]  /*0420*/  LEA.HI R8, R8, R7, RZ, 0x2 ;  /* 0x0000000708087211 */ /* 0x000fc400078f10ff */
[----:B------:R-:W-:Y:S02]  /*0430*/  SHF.R.U32.HI R5, RZ, 0x2, R4 ;  /* 0x00000002ff057819 */ /* 0x000fe40000011604 */
[C---:B------:R-:W-:Y:S02]  /*0440*/  LOP3.LUT R0, R2.reuse, 0x3, R3, 0x78, !PT ;  /* 0x0000000302007812 */ /* 0x040fe400078e7803 */
[----:B------:R-:W-:Y:S02]  /*0450*/  SHF.R.U32.HI R7, RZ, 0x2, R6 ;  /* 0x00000002ff077819 */ /* 0x000fe40000011606 */
[----:B------:R-:W-:Y:S01]  /*0460*/  SHF.R.U32.HI R9, RZ, 0x2, R8 ;  /* 0x00000002ff097819 */ /* 0x000fe20000011608 */
[----:B------:R0:W-:Y:S01]  /*0470*/  STL [R1+0x14], R0 ;  /* 0x0000140001007387 */ /* 0x0001e20000100800 */
[C---:B------:R-:W-:Y:S02]  /*0480*/  LOP3.LUT R4, R2.reuse, 0x3, R5, 0x78, !PT ;  /* 0x0000000302047812 */ /* 0x040fe400078e7805 */
[----:B------:R-:W-:-:S03]  /*0490*/  LOP3.LUT R3, R2, 0x3, R7, 0x78, !PT ;  /* 0x0000000302037812 */ /* 0x000fc600078e7807 */
[----:B------:R1:W-:Y:S01]  /*04a0*/  STL [R1+0x10], R4 ;  /* 0x0000100401007387 */ /* 0x0003e20000100800 */
[----:B0-----:R-:W-:-:S03]  /*04b0*/  LOP3.LUT R0, R2, 0x3, R9, 0x78, !PT ;  /* 0x0000000302007812 */ /* 0x001fc600078e7809 */
[----:B------:R1:W-:Y:S04]  /*04c0*/  STL [R1+0xc], R3 ;  /* 0x00000c0301007387 */ /* 0x0003e80000100800 */
[----:B------:R1:W-:Y:S02]  /*04d0*/  STL [R1+0x8], R0 ;  /* 0x0000080001007387 */ /* 0x0003e40000100800 */
.L_x_400:
[----:B-12---:R-:W0:Y:S01]  /*04e0*/  S2R R0, SR_TID.X ;  /* 0x0000000000007919 */ /* 0x006e220000002100 */
[----:B------:R-:W-:Y:S01]  /*04f0*/  ULOP3.LUT UR9, UR11, 0x3, URZ, 0xc0, !UPT ;  /* 0x000000030b097892 */ /* 0x000fe2000f8ec03f */
[----:B------:R-:W1:Y:S01]  /*0500*/  LDC.64 R6, c[0x0][0x238] ;  /* 0x00008e00ff067b82 */ /* 0x000e620000000a00 */
[----:B------:R-:W-:Y:S02]  /*0510*/  USHF.R.U64 UR10, UR11, 0x2, UR5 ;  /* 0x000000020b0a7899 */ /* 0x000fe40008001205 */
[----:B------:R-:W-:Y:S02]  /*0520*/  UIMAD UR14, UR9, 0x140, URZ ;  /* 0x00000140090e78a4 */ /* 0x000fe4000f8e023f */
[----:B------:R-:W-:Y:S02]  /*0530*/  USHF.L.U32 UR9, UR17, 0x4, URZ ;  /* 0x0000000411097899 */ /* 0x000fe4000800063f */
[----:B------:R-:W-:Y:S01]  /*0540*/  USHF.R.U32.HI UR15, URZ, 0x2, UR5 ;  /* 0x000000023f0f7899 */ /* 0x000fe20008011605 */
[----:B------:R-:W-:Y:S01]  /*0550*/  MOV R11, UR10 ;  /* 0x0000000a000b7c02 */ /* 0x000fe20008000f00 */
[----:B------:R-:W-:Y:S01]  /*0560*/  ULOP3.LUT UR9, UR9, 0xf0, URZ, 0xc0, !UPT ;  /* 0x000000f009097892 */ /* 0x000fe2000f8ec03f */
[----:B------:R-:W-:Y:S01]  /*0570*/  ULDC.64 UR18, c[0x0][0x248] ;  /* 0x0000920000127ab9 */ /* 0x000fe20000000a00 */
[----:B------:R-:W-:-:S02]  /*0580*/  ULDC.64 UR20, c[0x0][0x228] ;  /* 0x00008a0000147ab9 */ /* 0x000fc40000000a00 */
[----:B------:R-:W-:Y:S01]  /*0590*/  MOV R10, UR15 ;  /* 0x0000000f000a7c02 */ /* 0x000fe20008000f00 */
[----:B0-----:R-:W-:-:S05]  /*05a0*/  IMAD.WIDE.U32 R8, R0, -0x33333333, RZ ;  /* 0xcccccccd00087825 */ /* 0x001fca00078e00ff */
[----:B------:R-:W-:-:S05]  /*05b0*/  SHF.R.U32.HI R8, RZ, 0x6, R9 ;  /* 0x00000006ff087819 */ /* 0x000fca0000011609 */
[C---:B------:R-:W-:Y:S02]  /*05c0*/  IMAD R45, R8.reuse, -0x50, R0 ;  /* 0xffffffb0082d7824 */ /* 0x040fe400078e0200 */
[----:B------:R-:W-:Y:S01]  /*05d0*/  VIADD R0, R8, UR9 ;  /* 0x0000000908007c36 */ /* 0x000fe20008000000 */
[----:B------:R-:W-:Y:S02]  /*05e0*/  UIMAD UR9, UR15, 0x50000, URZ ;  /* 0x000500000f0978a4 */ /* 0x000fe4000f8e023f */
[----:B------:R-:W-:-:S04]  /*05f0*/  LEA R4, R45, UR14, 0x2 ;  /* 0x0000000e2d047c11 */ /* 0x000fc8000f8e10ff */
[----:B------:R-:W-:Y:S01]  /*0600*/  SHF.R.S32.HI R5, RZ, 0x1f, R4 ;  /* 0x0000001fff057819 */ /* 0x000fe20000011404 */
[----:B------:R-:W-:-:S05]  /*0610*/  IMAD.WIDE.U32 R2, R4, -0x33333333, RZ ;  /* 0xcccccccd04027825 */ /* 0x000fca00078e00ff */
[----:B------:R-:W-:Y:S01]  /*0620*/  SHF.R.U32.HI R9, RZ, 0x5, R3 ;  /* 0x00000005ff097819 */ /* 0x000fe20000011603 */
[----:B------:R-:W-:-:S04]  /*0630*/  IMAD.WIDE.U32 R2, R11, 0x50000, R4 ;  /* 0x000500000b027825 */ /* 0x000fc800078e0004 */
[----:B------:R0:W-:Y:S01]  /*0640*/  STL [R1+0x4], R9 ;  /* 0x0000040901007387 */ /* 0x0001e20000100800 */
[----:B------:R-:W-:Y:S02]  /*0650*/  IMAD R5, R0, 0x500, RZ ;  /* 0x0000050000057824 */ /* 0x000fe400078e02ff */
[----:B------:R-:W-:Y:S01]  /*0660*/  VIADD R0, R3, UR9 ;  /* 0x0000000903007c36 */ /* 0x000fe20008000000 */
[----:B------:R-:W-:Y:S02]  /*0670*/  ULDC UR9, c[0x0][0x250] ;  /* 0x0000940000097ab9 */ /* 0x000fe40000000800 */
[----:B------:R-:W-:Y:S02]  /*0680*/  IADD3 R58, P1, R5, R2, RZ ;  /* 0x00000002053a7210 */ /* 0x000fe40007f3e0ff */
[----:B0-----:R-:W-:Y:S02]  /*0690*/  LEA R9, P0, R11, R9, 0x5 ;  /* 0x000000090b097211 */ /* 0x001fe400078028ff */
[----:B------:R-:W-:-:S02]  /*06a0*/  IADD3.X R59, RZ, R0, RZ, P1, !PT ;  /* 0x00000000ff3b7210 */ /* 0x000fc40000ffe4ff */
[----:B------:R-:W-:Y:S02]  /*06b0*/  LEA.HI.X R10, R11, RZ, R10, 0x5, P0 ;  /* 0x000000ff0b0a7211 */ /* 0x000fe400000f2c0a */
[C---:B------:R-:W-:Y:S02]  /*06c0*/  LEA R24, P0, R9.reuse, UR18, 0x3 ;  /* 0x0000001209187c11 */ /* 0x040fe4000f8018ff */
[C---:B------:R-:W-:Y:S01]  /*06d0*/  SHF.L.U64.HI R59, R58.reuse, 0x1, R59 ;  /* 0x000000013a3b7819 */ /* 0x040fe2000001023b */
[----:B------:R-:W-:Y:S01]  /*06e0*/  IMAD.SHL.U32 R58, R58, 0x2, RZ ;  /* 0x000000023a3a7824 */ /* 0x000fe200078e00ff */
[----:B------:R-:W-:Y:S01]  /*06f0*/  LEA.HI.X R25, R9, UR19, R10, 0x3, P0 ;  /* 0x0000001309197c11 */ /* 0x000fe200080f1c0a */
[----:B------:R-:W-:-:S05]  /*0700*/  ULDC.64 UR18, c[0x0][0x230] ;  /* 0x00008c0000127ab9 */ /* 0x000fca0000000a00 */
[----:B------:R-:W2:Y:S01]  /*0710*/  LDG.E.64.CONSTANT R24, desc[UR12][R24.64] ;  /* 0x0000000c18187981 */ /* 0x000ea2000c1e9b00 */
[----:B------:R-:W-:Y:S01]  /*0720*/  IADD3 R28, P0, R58, UR18, RZ ;  /* 0x000000123a1c7c10 */ /* 0x000fe2000ff1e0ff */
[----:B-1----:R-:W-:Y:S01]  /*0730*/  IMAD.WIDE R6, R4, 0x2, R6 ;  /* 0x0000000204067825 */ /* 0x002fe200078e0206 */
[----:B------:R-:W-:Y:S01]  /*0740*/  IADD3 R30, P1, R58, UR20, RZ ;  /* 0x000000143a1e7c10 */ /* 0x000fe2000ff3e0ff */
[----:B------:R-:W-:Y:S01]  /*0750*/  STL [R1+0x18], R58 ;  /* 0x0000183a01007387 */ /* 0x000fe20000100800 */
[C---:B------:R-:W-:Y:S02]  /*0760*/  IADD3.X R29, R59.reuse, UR19, RZ, P0, !PT ;  /* 0x000000133b1d7c10 */ /* 0x040fe400087fe4ff */
[----:B------:R-:W-:Y:S01]  /*0770*/  IADD3.X R31, R59, UR21, RZ, P1, !PT ;  /* 0x000000153b1f7c10 */ /* 0x000fe20008ffe4ff */
[----:B------:R-:W3:Y:S01]  /*0780*/  LDG.E.64.CONSTANT R26, desc[UR12][R6.64] ;  /* 0x0000000c061a7981 */ /* 0x000ee2000c1e9b00 */
[----:B------:R-:W-:-:S03]  /*0790*/  IADD3 R3, R5, 0x1400, RZ ;  /* 0x0000140005037810 */ /* 0x000fc60007ffe0ff */
[----:B------:R-:W4:Y:S01]  /*07a0*/  LDG.E.64.CONSTANT R28, desc[UR12][R28.64] ;  /* 0x0000000c1c1c7981 */ /* 0x000f22000c1e9b00 */
[----:B------:R-:W-:-:S03]  /*07b0*/  IADD3 R3, P0, R3, R2, RZ ;  /* 0x0000000203037210 */ /* 0x000fc60007f1e0ff */
[----:B------:R-:W4:Y:S01]  /*07c0*/  LDG.E.64.CONSTANT R30, desc[UR12][R30.64] ;  /* 0x0000000c1e1e7981 */ /* 0x000f22000c1e9b00 */
[C---:B------:R-:W-:Y:S01]  /*07d0*/  SHF.L.U32 R56, R3.reuse, 0x1, RZ ;  /* 0x0000000103387819 */ /* 0x040fe200000006ff */
[----:B------:R-:W-:Y:S02]  /*07e0*/  IMAD.X R4, RZ, RZ, R0, P0 ;  /* 0x000000ffff047224 */ /* 0x000fe400000e0600 */
[----:B------:R-:W-:Y:S01]  /*07f0*/  IMAD.MOV.U32 R10, RZ, RZ, 0x28 ;  /* 0x00000028ff0a7424 */ /* 0x000fe200078e00ff */
[C---:B------:R-:W-:Y:S01]  /*0800*/  IADD3 R32, P0, R56.reuse, UR18, RZ ;  /* 0x0000001238207c10 */ /* 0x040fe2000ff1e0ff */
[----:B------:R-:W-:Y:S01]  /*0810*/  STL [R1+0x1c], R59 ;  /* 0x00001c3b01007387 */ /* 0x000fe20000100800 */
[----:B------:R-:W-:Y:S02]  /*0820*/  SHF.L.U64.HI R57, R3, 0x1, R4 ;  /* 0x0000000103397819 */ /* 0x000fe40000010204 */
[----:B------:R-:W-:Y:S02]  /*0830*/  IADD3 R34, P1, R56, UR20, RZ ;  /* 0x0000001438227c10 */ /* 0x000fe4000ff3e0ff */
[----:B------:R-:W-:-:S02]  /*0840*/  IADD3.X R33, R57, UR19, RZ, P0, !PT ;  /* 0x0000001339217c10 */ /* 0x000fc400087fe4ff */
[----:B------:R-:W-:-:S04]  /*0850*/  IADD3.X R35, R57, UR21, RZ, P1, !PT ;  /* 0x0000001539237c10 */ /* 0x000fc80008ffe4ff */
[----:B------:R-:W4:Y:S01]  /*0860*/  LDG.E.64.CONSTANT R32, desc[UR12][R32.64] ;  /* 0x0000000c20207981 */ /* 0x000f22000c1e9b00 */
[----:B------:R-:W-:-:S03]  /*0870*/  VIADD R3, R5, 0x2800 ;  /* 0x0000280005037836 */ /* 0x000fc60000000000 */
[----:B------:R-:W4:Y:S02]  /*0880*/  LDG.E.64.CONSTANT R34, desc[UR12][R34.64] ;  /* 0x0000000c22227981 */ /* 0x000f24000c1e9b00 */
        /* <DEDUP_REMOVED lines=8> */
[----:B------:R-:W4:Y:S01]  /*0910*/  LDG.E.64.CONSTANT R36, desc[UR12][R36.64] ;  /* 0x0000000c24247981 */ /* 0x000f22000c1e9b00 */
[----:B------:R-:W-:-:S03]  /*0920*/  IADD3 R5, R5, 0x3c00, RZ ;  /* 0x00003c0005057810 */ /* 0x000fc60007ffe0ff */
[----:B------:R-:W4:Y:S01]  /*0930*/  LDG.E.64.CONSTANT R38, desc[UR12][R38.64] ;  /* 0x0000000c26267981 */ /* 0x000f22000c1e9b00 */
        /* <DEDUP_REMOVED lines=8> */
[----:B------:R-:W4:Y:S04]  /*09c0*/  LDG.E.64.CONSTANT R40, desc[UR12][R40.64] ;  /* 0x0000000c28287981 */ /* 0x000f28000c1e9b00 */
[----:B------:R-:W4:Y:S01]  /*09d0*/  LDG.E.64.CONSTANT R42, desc[UR12][R42.64] ;  /* 0x0000000c2a2a7981 */ /* 0x000f22000c1e9b00 */
[----:B------:R-:W-:-:S05]  /*09e0*/  IMAD R45, R45, R10, UR8 ;  /* 0x000000082d2d7e24 */ /* 0x000fca000f8e020a */
[----:B------:R-:W-:Y:S01]  /*09f0*/  LEA R45, R8, R45, 0x3 ;  /* 0x0000002d082d7211 */ /* 0x000fe200078e18ff */
[----:B------:R-:W-:Y:S04]  /*0a00*/  STL [R1+0x20], R56 ;  /* 0x0000203801007387 */ /* 0x000fe80000100800 */
[----:B------:R0:W-:Y:S01]  /*0a10*/  STL [R1], R45 ;  /* 0x0000002d01007387 */ /* 0x0001e20000100800 */
[----:B--2---:R-:W-:-:S06]  /*0a20*/  FADD.FTZ R2, R25, UR9 ;  /* 0x0000000919027e21 */ /* 0x004fcc0008010000 */
[----:B------:R-:W1:Y:S01]  /*0a30*/  MUFU.RSQ R2, R2 ;  /* 0x0000000200027308 */ /* 0x000e620000001400 */
[----:B---3--:R-:W-:Y:S02]  /*0a40*/  PRMT R14, R26, 0x7632, R14 ;  /* 0x000076321a0e7816 */ /* 0x008fe4000000000e */
[C---:B----4-:R-:W-:Y:S02]  /*0a50*/  PRMT R4, R28.reuse, 0x7632, R4 ;  /* 0x000076321c047816 */ /* 0x050fe40000000004 */
[----:B------:R-:W-:Y:S01]  /*0a60*/  SHF.L.U32 R5, R28, 0x10, RZ ;  /* 0x000000101c057819 */ /* 0x000fe200000006ff */
[----:B------:R-:W-:Y:S01]  /*0a70*/  IMAD.U32 R3, R26, 0x10000, RZ ;  /* 0x000100001a037824 */ /* 0x000fe200078e00ff */
[C---:B------:R-:W-:Y:S01]  /*0a80*/  PRMT R12, R30.reuse, 0x7632, R12 ;  /* 0x000076321e0c7816 */ /* 0x040fe2000000000c */
[----:B------:R-:W-:Y:S01]  /*0a90*/  IMAD.U32 R0, R30, 0x10000, RZ ;  /* 0x000100001e007824 */ /* 0x000fe200078e00ff */
[----:B------:R-:W-:Y:S01]  /*0aa0*/  SHF.L.U32 R7, R4, 0x10, RZ ;  /* 0x0000001004077819 */ /* 0x000fe200000006ff */
[----:B------:R-:W-:Y:S01]  /*0ab0*/  FADD.FTZ R5, -R24, R5 ;  /* 0x0000000518057221 */ /* 0x000fe20000010100 */
[----:B------:R-:W-:Y:S01]  /*0ac0*/  SHF.L.U32 R12, R12, 0x10, RZ ;  /* 0x000000100c0c7819 */ /* 0x000fe200000006ff */
[----:B------:R-:W-:-:S02]  /*0ad0*/  IMAD.U32 R14, R14, 0x10000, RZ ;  /* 0x000100000e0e7824 */ /* 0x000fc400078e00ff */
[----:B------:R-:W-:Y:S01]  /*0ae0*/  FMUL.FTZ R4, R0, R3 ;  /* 0x0000000300047220 */ /* 0x000fe20000410000 */
[----:B------:R-:W-:Y:S01]  /*0af0*/  FADD.FTZ R7, -R24, R7 ;  /* 0x0000000718077221 */ /* 0x000fe20000010100 */
[----:B-1----:R-:W-:Y:S01]  /*0b00*/  FMUL.FTZ R51, R2, R5 ;  /* 0x0000000502337220 */ /* 0x002fe20000410000 */
[----:B------:R-:W-:Y:S01]  /*0b10*/  FMUL.FTZ R5, R12, R14 ;  /* 0x0000000e0c057220 */ /* 0x000fe20000410000 */
[----:B------:R-:W-:Y:S01]  /*0b20*/  SHF.L.U32 R9, R29, 0x10, RZ ;  /* 0x000000101d097819 */ /* 0x000fe200000006ff */
[----:B------:R-:W-:Y:S01]  /*0b30*/  FMUL.FTZ R13, R2, R7 ;  /* 0x00000007020d7220 */ /* 0x000fe20000410000 */
[----:B------:R-:W-:Y:S01]  /*0b40*/  FFMA.FTZ R4, R51, R4, RZ ;  /* 0x0000000433047223 */ /* 0x000fe200000100ff */
[----:B------:R-:W-:Y:S02]  /*0b50*/  PRMT R6, R29, 0x7632, R6 ;  /* 0x000076321d067816 */ /* 0x000fe40000000006 */
[----:B------:R-:W-:Y:S01]  /*0b60*/  PRMT R44, R27, 0x7632, R44 ;  /* 0x000076321b2c7816 */ /* 0x000fe2000000002c */
[----:B------:R-:W-:Y:S01]  /*0b70*/  FFMA.FTZ R7, R13, R5, R4 ;  /* 0x000000050d077223 */ /* 0x000fe20000010004 */
[----:B------:R-:W-:Y:S01]  /*0b80*/  IMAD.U32 R4, R27, 0x10000, RZ ;  /* 0x000100001b047824 */ /* 0x000fe200078e00ff */
[C---:B------:R-:W-:Y:S01]  /*0b90*/  PRMT R11, R31.reuse, 0x7632, R11 ;  /* 0x000076321f0b7816 */ /* 0x040fe2000000000b */
[----:B------:R-:W-:-:S02]  /*0ba0*/  IMAD.U32 R5, R31, 0x10000, RZ ;  /* 0x000100001f057824 */ /* 0x000fc400078e00ff */
[----:B------:R-:W-:Y:S01]  /*0bb0*/  FADD.FTZ R9, -R24, R9 ;  /* 0x0000000918097221 */ /* 0x000fe20000010100 */
[----:B------:R-:W-:Y:S01]  /*0bc0*/  IMAD.U32 R15, R6, 0x10000, RZ ;  /* 0x00010000060f7824 */ /* 0x000fe200078e00ff */
[----:B------:R-:W-:Y:S01]  /*0bd0*/  SHF.L.U32 R44, R44, 0x10, RZ ;  /* 0x000000102c2c7819 */ /* 0x000fe200000006ff */
[----:B------:R-:W-:Y:S01]  /*0be0*/  FMUL.FTZ R6, R5, R4 ;  /* 0x0000000405067220 */ /* 0x000fe20000410000 */
[----:B------:R-:W-:Y:S01]  /*0bf0*/  SHF.L.U32 R11, R11, 0x10, RZ ;  /* 0x000000100b0b7819 */ /* 0x000fe200000006ff */
[----:B------:R-:W-:Y:S01]  /*0c00*/  FMUL.FTZ R50, R2, R9 ;  /* 0x0000000902327220 */ /* 0x000fe20000410000 */
[----:B------:R-:W-:Y:S01]  /*0c10*/  FADD.FTZ R9, -R24, R15 ;  /* 0x0000000f18097221 */ /* 0x000fe20000010100 */
[----:B------:R-:W-:Y:S02]  /*0c20*/  SHF.L.U32 R49, R32, 0x10, RZ ;  /* 0x0000001020317819 */ /* 0x000fe400000006ff */
[----:B------:R-:W-:Y:S01]  /*0c30*/  FFMA.FTZ R7, R50, R6, R7 ;  /* 0x0000000632077223 */ /* 0x000fe20000010007 */
[----:B------:R-:W-:Y:S01]  /*0c40*/  FMUL.FTZ R6, R11, R44 ;  /* 0x0000002c0b067220 */ /* 0x000fe20000410000 */
[----:B------:R-:W-:Y:S01]  /*0c50*/  FMUL.FTZ R60, R2, R9 ;  /* 0x00000009023c7220 */ /* 0x000fe20000410000 */
[----:B------:R-:W-:Y:S01]  /*0c60*/  PRMT R15, R32, 0x7632, R15 ;  /* 0x00007632200f7816 */ /* 0x000fe2000000000f */
[----:B------:R-:W-:Y:S01]  /*0c70*/  FADD.FTZ R49, -R24, R49 ;  /* 0x0000003118317221 */ /* 0x000fe20000010100 */
[----:B------:R-:W-:Y:S01]  /*0c80*/  PRMT R25, R34, 0x7632, R25 ;  /* 0x0000763222197816 */ /* 0x000fe20000000019 */
[----:B------:R-:W-:Y:S01]  /*0c90*/  FFMA.FTZ R7, R60, R6, R7 ;  /* 0x000000063c077223 */ /* 0x000fe20000010007 */
[----:B------:R-:W-:Y:S01]  /*0ca0*/  IMAD.U32 R6, R34, 0x10000, RZ ;  /* 0x0001000022067824 */ /* 0x000fe200078e00ff */
[----:B------:R-:W-:Y:S01]  /*0cb0*/  SHF.L.U32 R15, R15, 0x10, RZ ;  /* 0x000000100f0f7819 */ /* 0x000fe200000006ff */
[----:B------:R-:W-:Y:S01]  /*0cc0*/  FMUL.FTZ R49, R2, R49 ;  /* 0x0000003102317220 */ /* 0x000fe20000410000 */
[----:B------:R-:W-:-:S02]  /*0cd0*/  IMAD.U32 R25, R25, 0x10000, RZ ;  /* 0x0001000019197824 */ /* 0x000fc400078e00ff */
[----:B------:R-:W-:Y:S01]  /*0ce0*/  FMUL.FTZ R10, R3, R6 ;  /* 0x00000006030a7220 */ /* 0x000fe20000410000 */
[----:B------:R-:W-:Y:S01]  /*0cf0*/  FADD.FTZ R8, -R24, R15 ;  /* 0x0000000f18087221 */ /* 0x000fe20000010100 */
[----:B------:R-:W-:Y:S02]  /*0d00*/  FFMA.FTZ R9, R0, R3, RZ ;  /* 0x0000000300097223 */ /* 0x000fe400000100ff */
[----:B------:R-:W-:Y:S01]  /*0d10*/  FFMA.FTZ R7, R49, R10, R7 ;  /* 0x0000000a31077223 */ /* 0x000fe20000010007 */
[----:B------:R-:W-:Y:S01]  /*0d20*/  FMUL.FTZ R10, R14, R25 ;  /* 0x000000190e0a7220 */ /* 0x000fe20000410000 */
[----:B------:R-:W-:Y:S01]  /*0d30*/  FMUL.FTZ R8, R2, R8 ;  /* 0x0000000802087220 */ /* 0x000fe20000410000 */
[----:B------:R-:W-:Y:S02]  /*0d40*/  IMAD.U32 R48, R33, 0x10000, RZ ;  /* 0x0001000021307824 */ /* 0x000fe400078e00ff */
[C---:B------:R-:W-:Y:S01]  /*0d50*/  FADD.FTZ R15, R12.reuse, R19 ;  /* 0x000000130c0f7221 */ /* 0x040fe20000010000 */
[----:B------:R-:W-:Y:S01]  /*0d60*/  FFMA.FTZ R9, R12, R14, R9 ;  /* 0x0000000e0c097223 */ /* 0x000fe20000010009 */
[----:B------:R-:W-:Y:S01]  /*0d70*/  FFMA.FTZ R18, R13, R12, R18 ;  /* 0x0000000c0d127223 */ /* 0x000fe20000010012 */
[----:B------:R-:W-:Y:S01]  /*0d80*/  FFMA.FTZ R19, R8, R10, R7 ;  /* 0x0000000a08137223 */ /* 0x000fe20000010007 */
[----:B------:R-:W-:Y:S01]  /*0d90*/  PRMT R12, R33, 0x7632, R12 ;  /* 0x00007632210c7816 */ /* 0x000fe2000000000c */
[----:B------:R-:W-:Y:S01]  /*0da0*/  FADD.FTZ R48, -R24, R48 ;  /* 0x0000003018307221 */ /* 0x000fe20000010100 */
[----:B------:R-:W-:Y:S01]  /*0db0*/  SHF.L.U32 R7, R35, 0x10, RZ ;  /* 0x0000001023077819 */ /* 0x000fe200000006ff */
[----:B------:R-:W-:Y:S01]  /*0dc0*/  FFMA.FTZ R10, R5, R4, R9 ;  /* 0x00000004050a7223 */ /* 0x000fe20000010009 */
[----:B------:R-:W-:Y:S01]  /*0dd0*/  PRMT R13, R35, 0x7632, R13 ;  /* 0x00007632230d7816 */ /* 0x000fe2000000000d */
[----:B------:R-:W-:-:S02]  /*0de0*/  IMAD.U32 R12, R12, 0x10000, RZ ;  /* 0x000100000c0c7824 */ /* 0x000fc400078e00ff */
[----:B------:R-:W-:Y:S01]  /*0df0*/  FMUL.FTZ R48, R2, R48 ;  /* 0x0000003002307220 */ /* 0x000fe20000410000 */
[----:B------:R-:W-:Y:S01]  /*0e00*/  FMUL.FTZ R9, R4, R7 ;  /* 0x0000000704097220 */ /* 0x000fe20000410000 */
[----:B------:R-:W-:Y:S01]  /*0e10*/  SHF.L.U32 R13, R13, 0x10, RZ ;  /* 0x000000100d0d7819 */ /* 0x000fe200000006ff */
[----:B------:R-:W-:Y:S01]  /*0e20*/  FFMA.FTZ R60, R60, R11, R22 ;  /* 0x0000000b3c3c7223 */ /* 0x000fe20000010016 */
[----:B------:R-:W-:Y:S01]  /*0e30*/  FADD.FTZ R12, -R24, R12 ;  /* 0x0000000c180c7221 */ /* 0x000fe20000010100 */
[----:B------:R-:W-:Y:S01]  /*0e40*/  FFMA.FTZ R19, R48, R9, R19 ;  /* 0x0000000930137223 */ /* 0x000fe20000010013 */
[C---:B------:R-:W-:Y:S01]  /*0e50*/  IMAD.U32 R9, R36.reuse, 0x10000, RZ ;  /* 0x0001000024097824 */ /* 0x040fe200078e00ff */
[----:B------:R-:W-:Y:S01]  /*0e60*/  PRMT R22, R36, 0x7632, R22 ;  /* 0x0000763224167816 */ /* 0x000fe20000000016 */
[C---:B0-----:R-:W-:Y:S01]  /*0e70*/  FADD.FTZ R45, R11.reuse, R23 ;  /* 0x000000170b2d7221 */ /* 0x041fe20000010000 */
[----:B------:R-:W-:Y:S01]  /*0e80*/  FFMA.FTZ R11, R11, R44, R10 ;  /* 0x0000002c0b0b7223 */ /* 0x000fe2000001000a */
[--C-:B------:R-:W-:Y:S01]  /*0e90*/  FFMA.FTZ R23, R8, R25, R18.reuse ;  /* 0x0000001908177223 */ /* 0x100fe20000010012 */
[----:B------:R-:W-:Y:S01]  /*0ea0*/  FMUL.FTZ R10, R44, R13 ;  /* 0x0000000d2c0a7220 */ /* 0x000fe20000410000 */
[----:B------:R-:W-:Y:S01]  /*0eb0*/  FMUL.FTZ R12, R2, R12 ;  /* 0x0000000c020c7220 */ /* 0x000fe20000410000 */
[----:B------:R-:W-:Y:S01]  /*0ec0*/  SHF.L.U32 R8, R38, 0x10, RZ ;  /* 0x0000001026087819 */ /* 0x000fe200000006ff */
[----:B------:R-:W-:Y:S01]  /*0ed0*/  FADD.FTZ R9, -R24, R9 ;  /* 0x0000000918097221 */ /* 0x000fe20000010100 */
[----:B------:R-:W-:Y:S01]  /*0ee0*/  PRMT R18, R38, 0x7632, R18 ;  /* 0x0000763226127816 */ /* 0x000fe20000000012 */
[----:B------:R-:W-:-:S02]  /*0ef0*/  IMAD.U32 R22, R22, 0x10000, RZ ;  /* 0x0001000016167824 */ /* 0x000fc400078e00ff */
[C---:B------:R-:W-:Y:S01]  /*0f00*/  FFMA.FTZ R11, R3.reuse, R6, R11 ;  /* 0x00000006030b7223 */ /* 0x040fe2000001000b */
[----:B------:R-:W-:Y:S01]  /*0f10*/  FFMA.FTZ R19, R12, R10, R19 ;  /* 0x0000000a0c137223 */ /* 0x000fe20000010013 */
[----:B------:R-:W-:Y:S01]  /*0f20*/  FMUL.FTZ R10, R3, R8 ;  /* 0x00000008030a7220 */ /* 0x000fe20000410000 */
[----:B------:R-:W-:Y:S01]  /*0f30*/  FMUL.FTZ R9, R2, R9 ;  /* 0x0000000902097220 */ /* 0x000fe20000410000 */
[----:B------:R-:W-:Y:S01]  /*0f40*/  SHF.L.U32 R18, R18, 0x10, RZ ;  /* 0x0000001012127819 */ /* 0x000fe200000006ff */
[----:B------:R-:W-:Y:S01]  /*0f50*/  FADD.FTZ R22, -R24, R22 ;  /* 0x0000001618167221 */ /* 0x000fe20000010100 */
[----:B------:R-:W-:Y:S01]  /*0f60*/  FADD.FTZ R15, R15, R25 ;  /* 0x000000190f0f7221 */ /* 0x000fe20000010000 */
[C---:B------:R-:W-:Y:S01]  /*0f70*/  FFMA.FTZ R25, R14.reuse, R25, R11 ;  /* 0x000000190e197223 */ /* 0x040fe2000001000b */
[----:B------:R-:W-:Y:S01]  /*0f80*/  FFMA.FTZ R19, R9, R10, R19 ;  /* 0x0000000a09137223 */ /* 0x000fe20000010013 */
[----:B------:R-:W-:Y:S01]  /*0f90*/  FMUL.FTZ R10, R14, R18 ;  /* 0x000000120e0a7220 */ /* 0x000fe20000410000 */
[----:B------:R-:W-:Y:S01]  /*0fa0*/  FMUL.FTZ R22, R2, R22 ;  /* 0x0000001602167220 */ /* 0x000fe20000410000 */
[----:B------:R-:W-:Y:S01]  /*0fb0*/  FFMA.FTZ R25, R4, R7, R25 ;  /* 0x0000000704197223 */ /* 0x000fe20000010019 */
[C---:B------:R-:W-:Y:S01]  /*0fc0*/  IMAD.U32 R11, R37.reuse, 0x10000, RZ ;  /* 0x00010000250b7824 */ /* 0x040fe200078e00ff */
[----:B------:R-:W-:Y:S01]  /*0fd0*/  PRMT R47, R37, 0x7632, R47 ;  /* 0x00007632252f7816 */ /* 0x000fe2000000002f */
[-C--:B------:R-:W-:Y:S01]  /*0fe0*/  FFMA.FTZ R60, R12, R13.reuse, R60 ;  /* 0x0000000d0c3c7223 */ /* 0x080fe2000001003c */
[----:B------:R-:W-:Y:S01]  /*0ff0*/  FFMA.FTZ R19, R22, R10, R19 ;  /* 0x0000000a16137223 */ /* 0x000fe20000010013 */
[----:B------:R-:W-:Y:S01]  /*1000*/  FADD.FTZ R56, R45, R13 ;  /* 0x0000000d2d387221 */ /* 0x000fe20000010000 */
[C---:B------:R-:W-:Y:S01]  /*1010*/  SHF.L.U32 R10, R39.reuse, 0x10, RZ ;  /* 0x00000010270a7819 */ /* 0x040fe200000006ff */
[----:B------:R-:W-:Y:S01]  /*1020*/  FFMA.FTZ R13, R44, R13, R25 ;  /* 0x0000000d2c0d7223 */ /* 0x000fe20000010019 */
[----:B------:R-:W-:Y:S01]  /*1030*/  PRMT R46, R39, 0x7632, R46 ;  /* 0x00007632272e7816 */ /* 0x000fe2000000002e */
[----:B------:R-:W-:Y:S01]  /*1040*/  FADD.FTZ R11, -R24, R11 ;  /* 0x0000000b180b7221 */ /* 0x000fe20000010100 */
[----:B------:R-:W-:-:S02]  /*1050*/  IMAD.U32 R47, R47, 0x10000, RZ ;  /* 0x000100002f2f7824 */ /* 0x000fc400078e00ff */
[----:B------:R-:W-:Y:S01]  /*1060*/  FFMA.FTZ R13, R3, R8, R13 ;  /* 0x00000008030d7223 */ /* 0x000fe2000001000d */
[----:B------:R-:W-:Y:S01]  /*1070*/  SHF.L.U32 R46, R46, 0x10, RZ ;  /* 0x000000102e2e7819 */ /* 0x000fe200000006ff */
[----:B------:R-:W-:Y:S01]  /*1080*/  FMUL.FTZ R12, R4, R10 ;  /* 0x0000000a040c7220 */ /* 0x000fe20000410000 */
[----:B------:R-:W-:Y:S01]  /*1090*/  FMUL.FTZ R11, R2, R11 ;  /* 0x0000000b020b7220 */ /* 0x000fe20000410000 */
[----:B------:R-:W-:Y:S01]  /*10a0*/  FADD.FTZ R47, -R24, R47 ;  /* 0x0000002f182f7221 */ /* 0x000fe20000010100 */
[-C--:B------:R-:W-:Y:S01]  /*10b0*/  FFMA.FTZ R58, R22, R18.reuse, R23 ;  /* 0x00000012163a7223 */ /* 0x080fe20000010017 */
[----:B------:R-:W-:Y:S01]  /*10c0*/  FADD.FTZ R59, R15, R18 ;  /* 0x000000120f3b7221 */ /* 0x000fe20000010000 */
[----:B------:R-:W-:Y:S01]  /*10d0*/  FFMA.FTZ R18, R14, R18, R13 ;  /* 0x000000120e127223 */ /* 0x000fe2000001000d */
[----:B------:R-:W-:Y:S01]  /*10e0*/  FFMA.FTZ R19, R11, R12, R19 ;  /* 0x0000000c0b137223 */ /* 0x000fe20000010013 */
[----:B------:R-:W-:Y:S01]  /*10f0*/  FMUL.FTZ R12, R44, R46 ;  /* 0x0000002e2c0c7220 */ /* 0x000fe20000410000 */
[----:B------:R-:W-:Y:S01]  /*1100*/  FMUL.FTZ R47, R2, R47 ;  /* 0x0000002f022f7220 */ /* 0x000fe20000410000 */
[----:B------:R-:W-:Y:S01]  /*1110*/  PRMT R23, R40, 0x7632, R23 ;  /* 0x0000763228177816 */ /* 0x000fe20000000017 */
[----:B------:R-:W-:Y:S01]  /*1120*/  FFMA.FTZ R18, R4, R10, R18 ;  /* 0x0000000a04127223 */ /* 0x000fe20000010012 */
[----:B------:R-:W-:-:S02]  /*1130*/  IMAD.U32 R13, R40, 0x10000, RZ ;  /* 0x00010000280d7824 */ /* 0x000fc400078e00ff */
[----:B------:R-:W-:Y:S01]  /*1140*/  FFMA.FTZ R19, R47, R12, R19 ;  /* 0x0000000c2f137223 */ /* 0x000fe20000010013 */
[----:B------:R-:W-:Y:S01]  /*1150*/  SHF.L.U32 R12, R42, 0x10, RZ ;  /* 0x000000102a0c7819 */ /* 0x000fe200000006ff */
[----:B------:R-:W-:Y:S01]  /*1160*/  FFMA.FTZ R18, R44, R46, R18 ;  /* 0x0000002e2c127223 */ /* 0x000fe20000010012 */
[----:B------:R-:W-:Y:S01]  /*1170*/  PRMT R45, R42, 0x7632, R45 ;  /* 0x000076322a2d7816 */ /* 0x000fe2000000002d */
[----:B------:R-:W-:Y:S01]  /*1180*/  FADD.FTZ R13, -R24, R13 ;  /* 0x0000000d180d7221 */ /* 0x000fe20000010100 */
[----:B------:R-:W-:Y:S02]  /*1190*/  IMAD.U32 R23, R23, 0x10000, RZ ;  /* 0x0001000017177824 */ /* 0x000fe400078e00ff */
[-C--:B------:R-:W-:Y:S01]  /*11a0*/  FFMA.FTZ R18, R3, R12.reuse, R18 ;  /* 0x0000000c03127223 */ /* 0x080fe20000010012 */
[----:B------:R-:W-:Y:S01]  /*11b0*/  SHF.L.U32 R45, R45, 0x10, RZ ;  /* 0x000000102d2d7819 */ /* 0x000fe200000006ff */
[----:B------:R-:W-:Y:S01]  /*11c0*/  FMUL.FTZ R15, R3, R12 ;  /* 0x0000000c030f7220 */ /* 0x000fe20000410000 */
[----:B------:R-:W-:Y:S01]  /*11d0*/  FMUL.FTZ R13, R2, R13 ;  /* 0x0000000d020d7220 */ /* 0x000fe20000410000 */
[----:B------:R-:W-:-:S02]  /*11e0*/  FADD.FTZ R23, -R24, R23 ;  /* 0x0000001718177221 */ /* 0x000fc40000010100 */
[C---:B------:R-:W-:Y:S01]  /*11f0*/  FFMA.FTZ R18, R14.reuse, R45, R18 ;  /* 0x0000002d0e127223 */ /* 0x040fe20000010012 */
[----:B------:R-:W-:Y:S01]  /*1200*/  FFMA.FTZ R19, R13, R15, R19 ;  /* 0x0000000f0d137223 */ /* 0x000fe20000010013 */
[----:B------:R-:W-:Y:S01]  /*1210*/  FMUL.FTZ R14, R14, R45 ;  /* 0x0000002d0e0e7220 */ /* 0x000fe20000410000 */
[----:B------:R-:W-:Y:S01]  /*1220*/  FMUL.FTZ R23, R2, R23 ;  /* 0x0000001702177220 */ /* 0x000fe20000410000 */
[----:B------:R-:W-:Y:S01]  /*1230*/  IMAD.U32 R15, R41, 0x10000, RZ ;  /* 0x00010000290f7824 */ /* 0x000fe200078e00ff */
[----:B------:R-:W-:Y:S02]  /*1240*/  PRMT R22, R43, 0x7632, R22 ;  /* 0x000076322b167816 */ /* 0x000fe40000000016 */
[----:B------:R-:W-:Y:S01]  /*1250*/  FFMA.FTZ R19, R23, R14, R19 ;  /* 0x0000000e17137223 */ /* 0x000fe20000010013 */
[----:B------:R-:W-:Y:S01]  /*1260*/  FADD.FTZ R15, -R24, R15 ;  /* 0x0000000f180f7221 */ /* 0x000fe20000010100 */
[----:B------:R-:W-:Y:S01]  /*1270*/  IMAD.U32 R14, R43, 0x10000, RZ ;  /* 0x000100002b0e7824 */ /* 0x000fe200078e00ff */
[----:B------:R-:W-:-:S02]  /*1280*/  SHF.L.U32 R22, R22, 0x10, RZ ;  /* 0x0000001016167819 */ /* 0x000fc400000006ff */
[----:B------:R-:W-:Y:S01]  /*1290*/  FMUL.FTZ R15, R2, R15 ;  /* 0x0000000f020f7220 */ /* 0x000fe20000410000 */
[CC--:B------:R-:W-:Y:S01]  /*12a0*/  FMUL.FTZ R61, R4.reuse, R14.reuse ;  /* 0x0000000e043d7220 */ /* 0x0c0fe20000410000 */
[----:B------:R-:W-:-:S03]  /*12b0*/  FFMA.FTZ R18, R4, R14, R18 ;  /* 0x0000000e04127223 */ /* 0x000fc60000010012 */
[----:B------:R-:W-:Y:S01]  /*12c0*/  FFMA.FTZ R19, R15, R61, R19 ;  /* 0x0000003d0f137223 */ /* 0x000fe20000010013 */
[CC--:B------:R-:W-:Y:S01]  /*12d0*/  FMUL.FTZ R61, R44.reuse, R22.reuse ;  /* 0x000000162c3d7220 */ /* 0x0c0fe20000410000 */
[----:B------:R-:W-:Y:S02]  /*12e0*/  FFMA.FTZ R18, R44, R22, R18 ;  /* 0x000000162c127223 */ /* 0x000fe40000010012 */
[----:B------:R-:W2:Y:S01]  /*12f0*/  LDL.LU R44, [R1] ;  /* 0x00000000012c7983 */ /* 0x000ea20000300800 */
[----:B------:R-:W-:-:S04]  /*1300*/  PRMT R25, R41, 0x7632, R25 ;  /* 0x0000763229197816 */ /* 0x000fc80000000019 */
[----:B------:R-:W-:-:S05]  /*1310*/  SHF.L.U32 R25, R25, 0x10, RZ ;  /* 0x0000001019197819 */ /* 0x000fca00000006ff */
[----:B------:R-:W-:-:S04]  /*1320*/  FADD.FTZ R25, -R24, R25 ;  /* 0x0000001918197221 */ /* 0x000fc80000010100 */
[----:B------:R-:W-:-:S04]  /*1330*/  FMUL.FTZ R25, R2, R25 ;  /* 0x0000001902197220 */ /* 0x000fc80000410000 */
[----:B------:R-:W-:Y:S01]  /*1340*/  FFMA.FTZ R19, R25, R61, R19 ;  /* 0x0000003d19137223 */ /* 0x000fe20000010013 */
[----:B------:R-:W-:Y:S01]  /*1350*/  FFMA.FTZ R60, R47, R46, R60 ;  /* 0x0000002e2f3c7223 */ /* 0x000fe2000001003c */
[----:B------:R-:W-:Y:S02]  /*1360*/  FADD.FTZ R46, R56, R46 ;  /* 0x0000002e382e7221 */ /* 0x000fe40000010000 */
[----:B------:R0:W5:Y:S01]  /*1370*/  LDL.LU R56, [R1+0x20] ;  /* 0x0000200001387983 */ /* 0x0001620000300800 */
[----:B------:R-:W-:Y:S01]  /*1380*/  UIADD3 UR9, UP0, UR11, 0x14, URZ ;  /* 0x000000140b097890 */ /* 0x000fe2000ff1e03f */
[----:B------:R-:W1:Y:S03]  /*1390*/  S2R R61, SR_TID.X ;  /* 0x00000000003d7919 */ /* 0x000e660000002100 */
[----:B------:R-:W-:Y:S01]  /*13a0*/  UIADD3.X UR10, URZ, UR5, URZ, UP0, !UPT ;  /* 0x000000053f0a7290 */ /* 0x000fe200087fe43f */
[----:B--2---:R2:W-:Y:S02]  /*13b0*/  STS.64 [R44], R18 ;  /* 0x000000122c007388 */ /* 0x0045e40000000a00 */
[----:B--2---:R-:W-:Y:S01]  /*13c0*/  FADD.FTZ R19, R59, R45 ;  /* 0x0000002d3b137221 */ /* 0x004fe20000010000 */
[----:B------:R-:W-:Y:S01]  /*13d0*/  FFMA.FTZ R18, R23, R45, R58 ;  /* 0x0000002d17127223 */ /* 0x000fe2000001003a */
[----:B------:R0:W5:Y:S04]  /*13e0*/  LDL.LU R59, [R1+0x1c] ;  /* 0x00001c00013b7983 */ /* 0x0001680000300800 */
[----:B------:R0:W5:Y:S01]  /*13f0*/  LDL.LU R58, [R1+0x18] ;  /* 0x00001800013a7983 */ /* 0x0001620000300800 */
[----:B------:R-:W-:-:S04]  /*1400*/  UISETP.GE.U32.AND UP0, UPT, UR9, UR16, UPT ;  /* 0x000000100900728c */ /* 0x000fc8000bf06070 */
[----:B------:R-:W-:Y:S01]  /*1410*/  UISETP.GE.AND.EX UP0, UPT, UR10, UR7, UPT, UP0 ;  /* 0x000000070a00728c */ /* 0x000fe2000bf06300 */
[----:B------:R-:W-:Y:S01]  /*1420*/  FADD.FTZ R17, R0, R17 ;  /* 0x0000001100117221 */ /* 0x000fe20000010000 */
[----:B------:R-:W-:Y:S01]  /*1430*/  FFMA.FTZ R16, R51, R0, R16 ;  /* 0x0000000033107223 */ /* 0x000fe20000010010 */
[----:B------:R-:W-:Y:S01]  /*1440*/  FADD.FTZ R21, R5, R21 ;  /* 0x0000001505157221 */ /* 0x000fe20000010000 */
[----:B------:R-:W-:Y:S02]  /*1450*/  BAR.SYNC.DEFER_BLOCKING 0x0 ;  /* 0x0000000000007b1d */ /* 0x000fe40000010000 */
[----:B------:R-:W-:Y:S01]  /*1460*/  PLOP3.LUT P0, PT, PT, PT, UP0, 0x80, 0x0 ;  /* 0x000000000000781c */ /* 0x000fe20003f0f008 */
[----:B------:R-:W-:Y:S01]  /*1470*/  FFMA.FTZ R20, R50, R5, R20 ;  /* 0x0000000532147223 */ /* 0x000fe20000010014 */
[----:B------:R-:W-:Y:S01]  /*1480*/  FADD.FTZ R17, R17, R6 ;  /* 0x0000000611117221 */ /* 0x000fe20000010000 */
[----:B------:R-:W-:Y:S01]  /*1490*/  FADD.FTZ R21, R21, R7 ;  /* 0x0000000715157221 */ /* 0x000fe20000010000 */
[----:B------:R-:W-:Y:S01]  /*14a0*/  FFMA.FTZ R16, R49, R6, R16 ;  /* 0x0000000631107223 */ /* 0x000fe20000010010 */
[----:B------:R-:W-:Y:S01]  /*14b0*/  FFMA.FTZ R20, R48, R7, R20 ;  /* 0x0000000730147223 */ /* 0x000fe20000010014 */
[----:B------:R-:W-:Y:S01]  /*14c0*/  FADD.FTZ R17, R17, R8 ;  /* 0x0000000811117221 */ /* 0x000fe20000010000 */
[----:B------:R-:W-:Y:S01]  /*14d0*/  FADD.FTZ R21, R21, R10 ;  /* 0x0000000a15157221 */ /* 0x000fe20000010000 */
[----:B------:R-:W-:Y:S01]  /*14e0*/  FFMA.FTZ R16, R9, R8, R16 ;  /* 0x0000000809107223 */ /* 0x000fe20000010010 */
[----:B------:R-:W-:Y:S01]  /*14f0*/  FFMA.FTZ R20, R11, R10, R20 ;  /* 0x0000000a0b147223 */ /* 0x000fe20000010014 */
[----:B------:R-:W-:Y:S01]  /*1500*/  FADD.FTZ R23, R46, R22 ;  /* 0x000000162e177221 */ /* 0x000fe20000010000 */
[----:B------:R-:W-:Y:S01]  /*1510*/  FFMA.FTZ R22, R25, R22, R60 ;  /* 0x0000001619167223 */ /* 0x000fe2000001003c */
[----:B-1----:R-:W-:Y:S01]  /*1520*/  ISETP.GT.U32.AND P1, PT, R61, 0x1f, PT ;  /* 0x0000001f3d00780c */ /* 0x002fe20003f24070 */
[----:B------:R-:W-:Y:S01]  /*1530*/  FADD.FTZ R17, R17, R12 ;  /* 0x0000000c11117221 */ /* 0x000fe20000010000 */
[----:B------:R-:W-:Y:S01]  /*1540*/  FADD.FTZ R21, R21, R14 ;  /* 0x0000000e15157221 */ /* 0x000fe20000010000 */
[----:B------:R-:W-:Y:S01]  /*1550*/  FFMA.FTZ R16, R13, R12, R16 ;  /* 0x0000000c0d107223 */ /* 0x000fe20000010010 */
[----:B------:R-:W-:Y:S01]  /*1560*/  FFMA.FTZ R20, R15, R14, R20 ;  /* 0x0000000e0f147223 */ /* 0x000fe20000010014 */
[----:B0-----:R-:W-:Y:S08]  /*1570*/  @!P0 BRA `(.L_x_389) ;  /* 0x0000000000dc8947 */ /* 0x001ff00003800000 */
[----:B------:R0:W-:Y:S04]  /*1580*/  STL [R1+0x18], R0 ;  /* 0x0000180001007387 */ /* 0x0001e80000100800 */
[----:B------:R-:W2:Y:S04]  /*1590*/  LDL R46, [R1+0x14] ;  /* 0x00001400012e7983 */ /* 0x000ea80000100800 */
[----:B------:R-:W3:Y:S01]  /*15a0*/  LDL R47, [R1+0x10] ;  /* 0x00001000012f7983 */ /* 0x000ee20000100800 */
[----:B------:R-:W1:Y:S01]  /*15b0*/  S2UR UR15, SR_CgaCtaId ;  /* 0x00000000000f79c3 */ /* 0x000e620000008800 */
[----:B------:R-:W-:Y:S01]  /*15c0*/  UMOV UR5, 0x400 ;  /* 0x0000040000057882 */ /* 0x000fe20000000000 */
[----:B------:R-:W-:Y:S01]  /*15d0*/  IMAD.SHL.U32 R44, R61, 0x2, RZ ;  /* 0x000000023d2c7824 */ /* 0x000fe200078e00ff */
[----:B0-----:R-:W0:Y:S04]  /*15e0*/  S2R R0, SR_TID.X ;  /* 0x0000000000007919 */ /* 0x001e280000002100 */
[----:B------:R-:W-:Y:S01]  /*15f0*/  LOP3.LUT R44, R44, 0x18, RZ, 0xc0, !PT ;  /* 0x000000182c2c7812 */ /* 0x000fe200078ec0ff */
[----:B------:R-:W4:Y:S01]  /*1600*/  LDL R60, [R1+0x8] ;  /* 0x00000800013c7983 */ /* 0x000f220000100800 */
[----:B-1----:R-:W-:-:S06]  /*1610*/  ULEA UR5, UR15, UR5, 0x18 ;  /* 0x000000050f057291 */ /* 0x002fcc000f8ec03f */
[----:B------:R-:W-:-:S04]  /*1620*/  LEA R25, R61, UR5, 0x5 ;  /* 0x000000053d197c11 */ /* 0x000fc8000f8e28ff */
[----:B------:R-:W-:-:S05]  /*1630*/  IADD3 R45, R25, R44, RZ ;  /* 0x0000002c192d7210 */ /* 0x000fca0007ffe0ff */
[----:B------:R1:W-:Y:S02]  /*1640*/  STS.64 [R45], R16 ;  /* 0x000000102d007388 */ /* 0x0003e40000000a00 */
[----:B-1----:R-:W-:-:S05]  /*1650*/  LOP3.LUT R45, R44, 0x8, RZ, 0x3c, !PT ;  /* 0x000000082c2d7812 */ /* 0x002fca00078e3cff */
[----:B------:R-:W-:-:S05]  /*1660*/  IMAD.IADD R45, R25, 0x1, R45 ;  /* 0x00000001192d7824 */ /* 0x000fca00078e022d */
[----:B------:R1:W-:Y:S02]  /*1670*/  STS.64 [R45], R18 ;  /* 0x000000122d007388 */ /* 0x0003e40000000a00 */
[C---:B-1----:R-:W-:Y:S02]  /*1680*/  LOP3.LUT R45, R44.reuse, 0x10, RZ, 0x3c, !PT ;  /* 0x000000102c2d7812 */ /* 0x042fe400078e3cff */
[----:B------:R-:W-:Y:S02]  /*1690*/  LOP3.LUT R44, R44, 0x18, RZ, 0x3c, !PT ;  /* 0x000000182c2c7812 */ /* 0x000fe400078e3cff */
[----:B------:R-:W-:-:S03]  /*16a0*/  IADD3 R45, R25, R45, RZ ;  /* 0x0000002d192d7210 */ /* 0x000fc60007ffe0ff */
[----:B------:R-:W-:Y:S02]  /*16b0*/  IMAD.IADD R44, R25, 0x1, R44 ;  /* 0x00000001192c7824 */ /* 0x000fe400078e022c */
[----:B------:R0:W-:Y:S04]  /*16c0*/  STS.64 [R45], R20 ;  /* 0x000000142d007388 */ /* 0x0001e80000000a00 */
[----:B------:R2:W-:Y:S01]  /*16d0*/  STS.64 [R44], R22 ;  /* 0x000000162c007388 */ /* 0x0005e20000000a00 */
[----:B0-----:R-:W-:-:S04]  /*16e0*/  SHF.R.S32.HI R45, RZ, 0x1f, R0 ;  /* 0x0000001fff2d7819 */ /* 0x001fc80000011400 */
[----:B------:R-:W-:Y:S02]  /*16f0*/  LEA.HI R45, R45, R0, RZ, 0x2 ;  /* 0x000000002d2d7211 */ /* 0x000fe400078f10ff */
[----:B------:R0:W5:Y:S02]  /*1700*/  LDL.LU R0, [R1+0x18] ;  /* 0x0000180001007983 */ /* 0x0001640000300800 */
[----:B------:R-:W-:-:S04]  /*1710*/  SHF.R.S32.HI R45, RZ, 0x2, R45 ;  /* 0x00000002ff2d7819 */ /* 0x000fc8000001142d */
[----:B------:R-:W-:-:S04]  /*1720*/  LEA R25, R45, UR5, 0x5 ;  /* 0x000000052d197c11 */ /* 0x000fc8000f8e28ff */
[----:B--2---:R-:W-:Y:S01]  /*1730*/  LEA R44, R46, R25, 0x3 ;  /* 0x000000192e2c7211 */ /* 0x004fe200078e18ff */
[----:B------:R-:W-:Y:S01]  /*1740*/  BAR.SYNC.DEFER_BLOCKING 0x0 ;  /* 0x0000000000007b1d */ /* 0x000fe20000010000 */
[----:B---3--:R-:W-:-:S05]  /*1750*/  IMAD R46, R47, 0x8, R25 ;  /* 0x000000082f2e7824 */ /* 0x008fca00078e0219 */
[----:B------:R-:W1:Y:S04]  /*1760*/  LDS.64 R44, [R44] ;  /* 0x000000002c2c7984 */ /* 0x000e680000000a00 */
[----:B------:R-:W2:Y:S01]  /*1770*/  LDS.64 R46, [R46+0xa00] ;  /* 0x000a00002e2e7984 */ /* 0x000ea20000000a00 */
[----:B-1----:R-:W-:Y:S01]  /*1780*/  FADD.FTZ R44, RZ, R44 ;  /* 0x0000002cff2c7221 */ /* 0x002fe20000010000 */
[----:B------:R-:W-:-:S03]  /*1790*/  FADD.FTZ R45, RZ, R45 ;  /* 0x0000002dff2d7221 */ /* 0x000fc60000010000 */
[----:B--2---:R-:W-:Y:S02]  /*17a0*/  FADD.FTZ R46, R44, R46 ;  /* 0x0000002e2c2e7221 */ /* 0x004fe40000010000 */
[----:B------:R-:W2:Y:S01]  /*17b0*/  LDL R44, [R1+0xc] ;  /* 0x00000c00012c7983 */ /* 0x000ea20000100800 */
[----:B------:R-:W-:Y:S01]  /*17c0*/  FADD.FTZ R47, R45, R47 ;  /* 0x0000002f2d2f7221 */ /* 0x000fe20000010000 */
[----:B------:R-:W-:-:S04]  /*17d0*/  USHF.R.U32.HI UR5, URZ, 0x2, UR6 ;  /* 0x000000023f057899 */ /* 0x000fc80008011606 */
[----:B------:R-:W-:-:S04]  /*17e0*/  USHF.L.U32 UR5, UR5, 0x4, URZ ;  /* 0x0000000405057899 */ /* 0x000fc8000800063f */
[----:B------:R-:W-:Y:S01]  /*17f0*/  ULOP3.LUT UR5, UR5, 0xfffffff0, UR17, 0xe2, !UPT ;  /* 0xfffffff005057892 */ /* 0x000fe2000f8ee211 */
[----:B--2---:R-:W-:-:S06]  /*1800*/  LEA R44, R44, R25, 0x3 ;  /* 0x000000192c2c7211 */ /* 0x004fcc00078e18ff */
[----:B------:R-:W1:Y:S02]  /*1810*/  LDS.64 R44, [R44+0x1400] ;  /* 0x001400002c2c7984 */ /* 0x000e640000000a00 */
[----:B-1----:R-:W-:Y:S01]  /*1820*/  FADD.FTZ R46, R46, R44 ;  /* 0x0000002c2e2e7221 */ /* 0x002fe20000010000 */
[----:B----4-:R-:W-:Y:S02]  /*1830*/  IMAD R44, R60, 0x8, R25 ;  /* 0x000000083c2c7824 */ /* 0x010fe400078e0219 */
[----:B------:R-:W-:Y:S01]  /*1840*/  FADD.FTZ R47, R47, R45 ;  /* 0x0000002d2f2f7221 */ /* 0x000fe20000010000 */
[----:B------:R-:W-:-:S03]  /*1850*/  MOV R25, UR5 ;  /* 0x0000000500197c02 */ /* 0x000fc60008000f00 */
[----:B------:R-:W1:Y:S02]  /*1860*/  LDS.64 R44, [R44+0x1e00] ;  /* 0x001e00002c2c7984 */ /* 0x000e640000000a00 */
[----:B------:R-:W-:-:S04]  /*1870*/  IMAD R25, R25, 0x500, R61 ;  /* 0x0000050019197824 */ /* 0x000fc800078e023d */
[----:B------:R-:W-:-:S05]  /*1880*/  VIADD R25, R25, UR14 ;  /* 0x0000000e19197c36 */ /* 0x000fca0008000000 */
[----:B------:R-:W-:Y:S01]  /*1890*/  SHF.L.U32 R25, R25, 0x1, RZ ;  /* 0x0000000119197819 */ /* 0x000fe200000006ff */
[----:B-1----:R-:W-:Y:S01]  /*18a0*/  FADD.FTZ R45, R47, R45 ;  /* 0x0000002d2f2d7221 */ /* 0x002fe20000010000 */
[----:B------:R-:W-:Y:S02]  /*18b0*/  FADD.FTZ R44, R46, R44 ;  /* 0x0000002c2e2c7221 */ /* 0x000fe40000010000 */
[----:B------:R-:W1:Y:S02]  /*18c0*/  LDC.64 R46, c[0x0][0x260] ;  /* 0x00009800ff2e7b82 */ /* 0x000e640000000a00 */
[----:B-1----:R-:W-:-:S05]  /*18d0*/  IMAD.WIDE.U32 R46, R25, 0x4, R46 ;  /* 0x00000004192e7825 */ /* 0x002fca00078e002e */
[----:B------:R0:W-:Y:S02]  /*18e0*/  STG.E.64 desc[UR12][R46.64+0xa000], R44 ;  /* 0x00a0002c2e007986 */ /* 0x0001e4000c101b0c */
.L_x_389:
[----:B------:R-:W-:Y:S01]  /*18f0*/  BSSY B0, `(.L_x_390) ;  /* 0x000006d000007945 */ /* 0x000fe20003800000 */
[----:B0-----:R-:W-:-:S03]  /*1900*/  CS2R R44, SRZ ;  /* 0x00000000002c7805 */ /* 0x001fc6000001ff00 */
[----:B------:R-:W-:Y:S05]  /*1910*/  @P1 BRA `(.L_x_391) ;  /* 0x0000000400a81947 */ /* 0x000fea0003800000 */
[----:B------:R-:W-:Y:S01]  /*1920*/  USHF.L.U32 UR5, UR11, 0x3, URZ ;  /* 0x000000030b057899 */ /* 0x000fe2000800063f */
[----:B------:R-:W-:Y:S01]  /*1930*/  HFMA2.MMA R44, -RZ, RZ, 0, 2.384185791015625e-06 ;  /* 0x00000028ff2c7435 */ /* 0x000fe200000001ff */
[----:B------:R-:W-:Y:S02]  /*1940*/  IMAD.MOV.U32 R45, RZ, RZ, 0x28 ;  /* 0x00000028ff2d7424 */ /* 0x000fe400078e00ff */
[----:B------:R-:W-:Y:S01]  /*1950*/  ULOP3.LUT UR5, UR5, 0x18, URZ, 0xc0, !UPT ;  /* 0x0000001805057892 */ /* 0x000fe2000f8ec03f */
[----:B------:R-:W-:-:S05]  /*1960*/  IMAD.SHL.U32 R60, R61, 0x8, RZ ;  /* 0x000000083d3c7824 */ /* 0x000fca00078e00ff */
[----:B------:R-:W-:Y:S01]  /*1970*/  LEA.HI R25, R61, UR5, RZ, 0x1e ;  /* 0x000000053d197c11 */ /* 0x000fe2000f8ff0ff */
[----:B------:R-:W-:Y:S01]  /*1980*/  HFMA2.MMA R61, -RZ, RZ, 0, 2.384185791015625e-06 ;  /* 0x00000028ff3d7435 */ /* 0x000fe200000001ff */
[----:B------:R-:W-:-:S03]  /*1990*/  LOP3.LUT R60, R60, 0x18, RZ, 0xc0, !PT ;  /* 0x000000183c3c7812 */ /* 0x000fc600078ec0ff */
[----:B------:R-:W-:-:S05]  /*19a0*/  IMAD R25, R25, R44, -UR14 ;  /* 0x8000000e19197e24 */ /* 0x000fca000f8e022c */
[----:B------:R-:W-:-:S04]  /*19b0*/  SHF.R.S32.HI R44, RZ, 0x1f, R25 ;  /* 0x0000001fff2c7819 */ /* 0x000fc80000011419 */
[----:B------:R-:W-:-:S04]  /*19c0*/  LEA.HI R44, R44, R25, RZ, 0x2 ;  /* 0x000000192c2c7211 */ /* 0x000fc800078f10ff */
[----:B------:R-:W-:-:S05]  /*19d0*/  SHF.R.S32.HI R44, RZ, 0x2, R44 ;  /* 0x00000002ff2c7819 */ /* 0x000fca000001142c */
[----:B------:R-:W-:Y:S01]  /*19e0*/  IMAD R44, R44, R45, UR8 ;  /* 0x000000082c2c7e24 */ /* 0x000fe2000f8e022d */
[----:B------:R-:W-:-:S04]  /*19f0*/  IADD3 R45, R25, 0x4, RZ ;  /* 0x00000004192d7810 */ /* 0x000fc80007ffe0ff */
[----:B------:R-:W-:Y:S02]  /*1a00*/  SHF.R.S32.HI R46, RZ, 0x1f, R45 ;  /* 0x0000001fff2e7819 */ /* 0x000fe4000001142d */
[----:B------:R-:W-:Y:S02]  /*1a10*/  IADD3 R44, R44, R60, RZ ;  /* 0x0000003c2c2c7210 */ /* 0x000fe40007ffe0ff */
[----:B------:R-:W-:Y:S02]  /*1a20*/  LEA.HI R46, R46, R45, RZ, 0x2 ;  /* 0x0000002d2e2e7211 */ /* 0x000fe400078f10ff */
[----:B------:R-:W-:Y:S02]  /*1a30*/  MOV R45, 0x28 ;  /* 0x00000028002d7802 */ /* 0x000fe40000000f00 */
[----:B------:R-:W-:-:S05]  /*1a40*/  SHF.R.S32.HI R46, RZ, 0x2, R46 ;  /* 0x00000002ff2e7819 */ /* 0x000fca000001142e */
[----:B------:R-:W-:Y:S02]  /*1a50*/  IMAD R46, R46, R45, UR8 ;  /* 0x000000082e2e7e24 */ /* 0x000fe4000f8e022d */
[----:B------:R-:W0:Y:S03]  /*1a60*/  LDS.64 R44, [R44] ;  /* 0x000000002c2c7984 */ /* 0x000e260000000a00 */
[----:B------:R-:W-:-:S06]  /*1a70*/  IADD3 R46, R60, R46, RZ ;  /* 0x0000002e3c2e7210 */ /* 0x000fcc0007ffe0ff */
[----:B------:R-:W1:Y:S01]  /*1a80*/  LDS.64 R46, [R46] ;  /* 0x000000002e2e7984 */ /* 0x000e620000000a00 */
[----:B0-----:R-:W-:Y:S01]  /*1a90*/  FADD.FTZ R44, RZ, R44 ;  /* 0x0000002cff2c7221 */ /* 0x001fe20000010000 */
[----:B------:R-:W-:-:S03]  /*1aa0*/  FADD.FTZ R45, RZ, R45 ;  /* 0x0000002dff2d7221 */ /* 0x000fc60000010000 */
[----:B-1----:R-:W-:Y:S01]  /*1ab0*/  FADD.FTZ R46, R44, R46 ;  /* 0x0000002e2c2e7221 */ /* 0x002fe20000010000 */
[----:B------:R-:W-:Y:S02]  /*1ac0*/  VIADD R44, R25, 0x8 ;  /* 0x00000008192c7836 */ /* 0x000fe40000000000 */
[----:B------:R-:W-:-:S03]  /*1ad0*/  FADD.FTZ R47, R45, R47 ;  /* 0x0000002f2d2f7221 */ /* 0x000fc60000010000 */
[----:B------:R-:W-:-:S04]  /*1ae0*/  SHF.R.S32.HI R45, RZ, 0x1f, R44 ;  /* 0x0000001fff2d7819 */ /* 0x000fc8000001142c */
[----:B------:R-:W-:-:S04]  /*1af0*/  LEA.HI R45, R45, R44, RZ, 0x2 ;  /* 0x0000002c2d2d7211 */ /* 0x000fc800078f10ff */
[----:B------:R-:W-:-:S05]  /*1b00*/  SHF.R.S32.HI R45, RZ, 0x2, R45 ;  /* 0x00000002ff2d7819 */ /* 0x000fca000001142d */
[----:B------:R-:W-:-:S05]  /*1b10*/  IMAD R45, R45, R61, UR8 ;  /* 0x000000082d2d7e24 */ /* 0x000fca000f8e023d */
[----:B------:R-:W-:-:S06]  /*1b20*/  IADD3 R45, R60, R45, RZ ;  /* 0x0000002d3c2d7210 */ /* 0x000fcc0007ffe0ff */
[----:B------:R-:W0:Y:S02]  /*1b30*/  LDS.64 R44, [R45] ;  /* 0x000000002d2c7984 */ /* 0x000e240000000a00 */
[----:B0-----:R-:W-:Y:S01]  /*1b40*/  FADD.FTZ R46, R46, R44 ;  /* 0x0000002c2e2e7221 */ /* 0x001fe20000010000 */
[----:B------:R-:W-:Y:S02]  /*1b50*/  VIADD R44, R25, 0xc ;  /* 0x0000000c192c7836 */ /* 0x000fe40000000000 */
[----:B------:R-:W-:-:S03]  /*1b60*/  FADD.FTZ R47, R47, R45 ;  /* 0x0000002d2f2f7221 */ /* 0x000fc60000010000 */
[----:B------:R-:W-:-:S04]  /*1b70*/  SHF.R.S32.HI R45, RZ, 0x1f, R44 ;  /* 0x0000001fff2d7819 */ /* 0x000fc8000001142c */
[----:B------:R-:W-:Y:S02]  /*1b80*/  LEA.HI R45, R45, R44, RZ, 0x2 ;  /* 0x0000002c2d2d7211 */ /* 0x000fe400078f10ff */
[----:B------:R-:W-:Y:S02]  /*1b90*/  MOV R44, 0x28 ;  /* 0x00000028002c7802 */ /* 0x000fe40000000f00 */
        /* <DEDUP_REMOVED lines=8> */
[----:B------:R-:W-:Y:S01]  /*1c20*/  LEA.HI R45, R45, R44, RZ, 0x2 ;  /* 0x0000002c2d2d7211 */ /* 0x000fe200078f10ff */
[----:B------:R-:W-:-:S03]  /*1c30*/  HFMA2.MMA R44, -RZ, RZ, 0, 2.384185791015625e-06 ;  /* 0x00000028ff2c7435 */ /* 0x000fc600000001ff */
[----:B------:R-:W-:-:S07]  /*1c40*/  SHF.R.S32.HI R45, RZ, 0x2, R45 ;  /* 0x00000002ff2d7819 */ /* 0x000fce000001142d */
        /* <DEDUP_REMOVED lines=35> */
[----:B------:R-:W-:Y:S01]  /*1e80*/  FADD.FTZ R47, R47, R45 ;  /* 0x0000002d2f2f7221 */ /* 0x000fe20000010000 */
[----:B------:R-:W-:Y:S02]  /*1e90*/  VIADD R25, R25, 0x24 ;  /* 0x0000002419197836 */ /* 0x000fe40000000000 */
        /* <DEDUP_REMOVED lines=8> */
[----:B------:R-:W-:Y:S01]  /*1f20*/  SHF.R.S32.HI R44, RZ, 0x1f, R25 ;  /* 0x0000001fff2c7819 */ /* 0x000fe20000011419 */
[----:B------:R-:W-:-:S03]  /*1f30*/  FADD.FTZ R47, R47, R45 ;  /* 0x0000002d2f2f7221 */ /* 0x000fc60000010000 */
[----:B------:R-:W-:Y:S02]  /*1f40*/  LEA.HI R44, R44, R25, RZ, 0x2 ;  /* 0x000000192c2c7211 */ /* 0x000fe400078f10ff */
[----:B------:R-:W-:Y:S02]  /*1f50*/  MOV R25, 0x28 ;  /* 0x0000002800197802 */ /* 0x000fe40000000f00 */
[----:B------:R-:W-:-:S05]  /*1f60*/  SHF.R.S32.HI R44, RZ, 0x2, R44 ;  /* 0x00000002ff2c7819 */ /* 0x000fca000001142c */
[----:B------:R-:W-:-:S05]  /*1f70*/  IMAD R44, R44, R25, UR8 ;  /* 0x000000082c2c7e24 */ /* 0x000fca000f8e0219 */
[----:B------:R-:W-:-:S06]  /*1f80*/  IADD3 R44, R60, R44, RZ ;  /* 0x0000002c3c2c7210 */ /* 0x000fcc0007ffe0ff */
[----:B------:R-:W0:Y:S02]  /*1f90*/  LDS.64 R44, [R44] ;  /* 0x000000002c2c7984 */ /* 0x000e240000000a00 */
[----:B0-----:R-:W-:Y:S01]  /*1fa0*/  FADD.FTZ R44, R46, R44 ;  /* 0x0000002c2e2c7221 */ /* 0x001fe20000010000 */
[----:B------:R-:W-:-:S07]  /*1fb0*/  FADD.FTZ R45, R47, R45 ;  /* 0x0000002d2f2d7221 */ /* 0x000fce0000010000 */
.L_x_391:
[----:B------:R-:W-:Y:S05]  /*1fc0*/  BSYNC B0 ;  /* 0x0000000000007941 */ /* 0x000fea0003800000 */
.L_x_390:
[----:B------:R-:W0:Y:S01]  /*1fd0*/  SHFL.BFLY PT, R47, R44, 0x2, 0x1f ;  /* 0x0c401f002c2f7f89 */ /* 0x000e2200000e0000 */
[----:B------:R-:W-:Y:S01]  /*1fe0*/  PRMT R46, R26, 0x7632, R46 ;  /* 0x000076321a2e7816 */ /* 0x000fe2000000002e */
[----:B------:R-:W-:Y:S02]  /*1ff0*/  BSSY B0, `(.L_x_392) ;  /* 0x0000019000007945 */ /* 0x000fe40003800000 */
[----:B------:R-:W1:Y:S01]  /*2000*/  SHFL.BFLY PT, R25, R45, 0x2, 0x1f ;  /* 0x0c401f002d197f89 */ /* 0x000e6200000e0000 */
[----:B------:R-:W2:Y:S01]  /*2010*/  S2R R61, SR_TID.X ;  /* 0x00000000003d7919 */ /* 0x000ea20000002100 */
[----:B0-----:R-:W-:Y:S01]  /*2020*/  FADD.FTZ R47, R47, R44 ;  /* 0x0000002c2f2f7221 */ /* 0x001fe20000010000 */
[----:B-1----:R-:W-:-:S04]  /*2030*/  FADD.FTZ R44, R25, R45 ;  /* 0x0000002d192c7221 */ /* 0x002fc80000010000 */
[----:B------:R-:W0:Y:S01]  /*2040*/  SHFL.BFLY PT, R60, R47, 0x1, 0x1f ;  /* 0x0c201f002f3c7f89 */ /* 0x000e2200000e0000 */
[----:B------:R-:W-:-:S03]  /*2050*/  PRMT R25, R27, 0x7632, R25 ;  /* 0x000076321b197816 */ /* 0x000fc60000000019 */
[----:B------:R-:W1:Y:S01]  /*2060*/  SHFL.BFLY PT, R45, R44, 0x1, 0x1f ;  /* 0x0c201f002c2d7f89 */ /* 0x000e6200000e0000 */
[----:B--2---:R-:W-:Y:S01]  /*2070*/  LOP3.LUT P1, RZ, R61, 0xffffffe3, RZ, 0xc0, !PT ;  /* 0xffffffe33dff7812 */ /* 0x004fe2000782c0ff */
[----:B0-----:R-:W-:Y:S02]  /*2080*/  FADD.FTZ R26, R47, R60 ;  /* 0x0000003c2f1a7221 */ /* 0x001fe40000010000 */
[----:B------:R-:W0:Y:S01]  /*2090*/  S2R R47, SR_TID.X ;  /* 0x00000000002f7919 */ /* 0x000e220000002100 */
[----:B-1----:R-:W-:-:S09]  /*20a0*/  FADD.FTZ R27, R44, R45 ;  /* 0x0000002d2c1b7221 */ /* 0x002fd20000010000 */
[----:B------:R-:W-:Y:S05]  /*20b0*/  @P1 BRA `(.L_x_393) ;  /* 0x0000000000301947 */ /* 0x000fea0003800000 */
[----:B0-----:R-:W-:Y:S01]  /*20c0*/  SHF.R.U32.HI R45, RZ, 0x2, R47 ;  /* 0x00000002ff2d7819 */ /* 0x001fe2000001162f */
[----:B------:R-:W0:Y:S01]  /*20d0*/  LDC.64 R60, c[0x0][0x260] ;  /* 0x00009800ff3c7b82 */ /* 0x000e220000000a00 */
[----:B------:R-:W-:Y:S01]  /*20e0*/  ULDC UR5, c[0x0][0x10] ;  /* 0x0000040000057ab9 */ /* 0x000fe20000000800 */
[----:B------:R-:W-:Y:S01]  /*20f0*/  MOV R44, UR17 ;  /* 0x00000011002c7c02 */ /* 0x000fe20008000f00 */
[----:B------:R-:W-:Y:S01]  /*2100*/  UIMAD UR5, UR5, UR4, UR6 ;  /* 0x00000004050572a4 */ /* 0x000fe2000f8e0206 */
[----:B------:R-:W-:-:S05]  /*2110*/  IMAD.SHL.U32 R45, R45, 0x10, RZ ;  /* 0x000000102d2d7824 */ /* 0x000fca00078e00ff */
[----:B------:R-:W-:Y:S02]  /*2120*/  LOP3.LUT R44, R45, 0xfffffff0, R44, 0xe2, !PT ;  /* 0xfffffff02d2c7812 */ /* 0x000fe400078ee22c */
[----:B------:R-:W-:-:S05]  /*2130*/  MOV R45, UR5 ;  /* 0x00000005002d7c02 */ /* 0x000fca0008000f00 */
[----:B------:R-:W-:-:S05]  /*2140*/  IMAD R44, R45, 0x80, R44 ;  /* 0x000000802d2c7824 */ /* 0x000fca00078e022c */
[----:B------:R-:W-:-:S05]  /*2150*/  SHF.L.U32 R44, R44, 0x1, RZ ;  /* 0x000000012c2c7819 */ /* 0x000fca00000006ff */
[----:B0-----:R-:W-:-:S05]  /*2160*/  IMAD.WIDE.U32 R44, R44, 0x4, R60 ;  /* 0x000000042c2c7825 */ /* 0x001fca00078e003c */
[----:B------:R1:W-:Y:S02]  /*2170*/  STG.E.64 desc[UR12][R44.64], R26 ;  /* 0x0000001a2c007986 */ /* 0x0003e4000c101b0c */
.L_x_393:
[----:B------:R-:W-:Y:S05]  /*2180*/  BSYNC B0 ;  /* 0x0000000000007941 */ /* 0x000fea0003800000 */
.L_x_392:
[----:B------:R-:W-:Y:S01]  /*2190*/  UISETP.GE.U32.AND UP0, UPT, UR9, UR16, UPT ;  /* 0x000000100900728c */ /* 0x000fe2000bf06070 */
[----:B------:R-:W-:Y:S02]  /*21a0*/  PRMT R28, R28, 0x7632, R28 ;  /* 0x000076321c1c7816 */ /* 0x000fe4000000001c */
        /* <DEDUP_REMOVED lines=16> */
[----:B------:R-:W-:Y:S01]  /*22b0*/  PRMT R43, R43, 0x7632, R43 ;  /* 0x000076322b2b7816 */ /* 0x000fe2000000002b */
[----:B------:R-:W-:Y:S06]  /*22c0*/  @P1 BRA `(.L_x_394) ;  /* 0x0000000000581947 */ /* 0x000fec0003800000 */
[----:B------:R-:W-:Y:S01]  /*22d0*/  BAR.SYNC.DEFER_BLOCKING 0x0 ;  /* 0x0000000000007b1d */ /* 0x000fe20000010000 */
[----:B0-----:R-:W-:-:S13]  /*22e0*/  ISETP.NE.AND P1, PT, R47, RZ, PT ;  /* 0x000000ff2f00720c */ /* 0x001fda0003f25270 */
[----:B------:R-:W-:Y:S05]  /*22f0*/  @P1 BRA `(.L_x_395) ;  /* 0x0000000000401947 */ /* 0x000fea0003800000 */
[----:B-1----:R-:W0:Y:S01]  /*2300*/  LDC.64 R44, c[0x0][0x268] ;  /* 0x00009a00ff2c7b82 */ /* 0x002e220000000a00 */
[----:B------:R-:W-:Y:S02]  /*2310*/  MOV R26, UR6 ;  /* 0x00000006001a7c02 */ /* 0x000fe40008000f00 */
[----:B------:R-:W-:-:S03]  /*2320*/  ISETP.NE.AND P1, PT, RZ, UR17, PT ;  /* 0x00000011ff007c0c */ /* 0x000fc6000bf25270 */
[----:B0-----:R-:W-:-:S04]  /*2330*/  IMAD.WIDE.U32 R26, R26, 0x4, R44 ;  /* 0x000000041a1a7825 */ /* 0x001fc800078e002c */
[----:B------:R-:W-:-:S05]  /*2340*/  IMAD.MOV.U32 R44, RZ, RZ, 0x7ffffff1 ;  /* 0x7ffffff1ff2c7424 */ /* 0x000fca00078e00ff */
[----:B------:R-:W-:Y:S01]  /*2350*/  SEL R44, R44, 0x1, !P1 ;  /* 0x000000012c2c7807 */ /* 0x000fe20004800000 */
[----:B------:R-:W-:Y:S06]  /*2360*/  MEMBAR.ALL.GPU ;  /* 0x0000000000007992 */ /* 0x000fec000000a000 */
[----:B------:R-:W-:-:S00]  /*2370*/  ERRBAR ;  /* 0x00000000000079ab */ /* 0x000fc00000000000 */
[----:B------:R-:W-:Y:S06]  /*2380*/  CGAERRBAR ;  /* 0x00000000000075ab */ /* 0x000fec0000000000 */
[----:B------:R0:W5:Y:S02]  /*2390*/  ATOM.E.ADD.STRONG.GPU PT, R44, desc[UR12][R26.64], R44 ;  /* 0x0000002c1a2c798a */ /* 0x00016400081ee1cc */
.L_x_396:
[----:B------:R-:W2:Y:S04]  /*23a0*/  LD.E.STRONG.GPU R45, desc[UR12][R26.64] ;  /* 0x0000000c1a2d7980 */ /* 0x000ea8000c10f900 */
[----:B--2---:R-:W-:Y:S01]  /*23b0*/  CCTL.IVALL ;  /* 0x00000000ff00798f */ /* 0x004fe20002000000 */
[----:B------:R-:W-:Y:S05]  /*23c0*/  YIELD ;  /* 0x0000000000007946 */ /* 0x000fea0003800000 */
[----:B-----5:R-:W-:-:S04]  /*23d0*/  LOP3.LUT R45, R45, R44, RZ, 0x3c, !PT ;  /* 0x0000002c2d2d7212 */ /* 0x020fc800078e3cff */
[----:B------:R-:W-:-:S13]  /*23e0*/  ISETP.GT.AND P1, PT, R45, -0x1, PT ;  /* 0xffffffff2d00780c */ /* 0x000fda0003f24270 */
[----:B------:R-:W-:Y:S05]  /*23f0*/  @P1 BRA `(.L_x_396) ;  /* 0xfffffffc00e81947 */ /* 0x000fea000383ffff */
.L_x_395:
[----:B------:R-:W-:Y:S05]  /*2400*/  WARPSYNC.ALL ;  /* 0x0000000000007948 */ /* 0x000fea0003800000 */
[----:B------:R-:W-:Y:S06]  /*2410*/  BAR.SYNC.DEFER_BLOCKING 0x0 ;  /* 0x0000000000007b1d */ /* 0x000fec0000010000 */
[----:B------:R-:W-:Y:S05]  /*2420*/  BRA `(.L_x_397) ;  /* 0x0000000000687947 */ /* 0x000fea0003800000 */
.L_x_394:
[----:B-1----:R-:W1:Y:S01]  /*2430*/  S2R R26, SR_TID.X ;  /* 0x00000000001a7919 */ /* 0x002e620000002100 */
[----:B------:R-:W-:Y:S01]  /*2440*/  BAR.SYNC.DEFER_BLOCKING 0x0 ;  /* 0x0000000000007b1d */ /* 0x000fe20000010000 */
[----:B-1----:R-:W-:-:S13]  /*2450*/  ISETP.NE.AND P1, PT, R26, RZ, PT ;  /* 0x000000ff1a00720c */ /* 0x002fda0003f25270 */
[----:B------:R-:W-:Y:S05]  /*2460*/  @P1 BRA `(.L_x_398) ;  /* 0x0000000000501947 */ /* 0x000fea0003800000 */
[----:B------:R-:W1:Y:S01]  /*2470*/  LDC.64 R44, c[0x0][0x268] ;  /* 0x00009a00ff2c7b82 */ /* 0x000e620000000a00 */
[----:B------:R-:W-:-:S06]  /*2480*/  USHF.R.U32.HI UR5, URZ, 0x2, UR6 ;  /* 0x000000023f057899 */ /* 0x000fcc0008011606 */
[----:B------:R-:W-:Y:S01]  /*2490*/  IADD3 R26, RZ, -UR5, RZ ;  /* 0x80000005ff1a7c10 */ /* 0x000fe2000fffe0ff */
[----:B------:R-:W-:-:S03]  /*24a0*/  ULOP3.LUT UR5, UR6, 0x3, URZ, 0xc0, !UPT ;  /* 0x0000000306057892 */ /* 0x000fc6000f8ec03f */
[----:B------:R-:W-:Y:S01]  /*24b0*/  ISETP.NE.AND P1, PT, R26, UR17, PT ;  /* 0x000000111a007c0c */ /* 0x000fe2000bf25270 */
[----:B------:R-:W-:-:S06]  /*24c0*/  ULOP3.LUT UR5, UR5, 0x14, URZ, 0xfc, !UPT ;  /* 0x0000001405057892 */ /* 0x000fcc000f8efc3f */
[----:B------:R-:W-:-:S05]  /*24d0*/  MOV R26, UR5 ;  /* 0x00000005001a7c02 */ /* 0x000fca0008000f00 */
[----:B-1----:R-:W-:-:S04]  /*24e0*/  IMAD.WIDE.U32 R26, R26, 0x4, R44 ;  /* 0x000000041a1a7825 */ /* 0x002fc800078e002c */
[----:B------:R-:W-:-:S05]  /*24f0*/  IMAD.MOV.U32 R44, RZ, RZ, 0x7fffffb1 ;  /* 0x7fffffb1ff2c7424 */ /* 0x000fca00078e00ff */
[----:B------:R-:W-:Y:S01]  /*2500*/  SEL R44, R44, 0x1, !P1 ;  /* 0x000000012c2c7807 */ /* 0x000fe20004800000 */
[----:B------:R-:W-:Y:S06]  /*2510*/  MEMBAR.ALL.GPU ;  /* 0x0000000000007992 */ /* 0x000fec000000a000 */
[----:B------:R-:W-:-:S00]  /*2520*/  ERRBAR ;  /* 0x00000000000079ab */ /* 0x000fc00000000000 */
[----:B------:R-:W-:Y:S06]  /*2530*/  CGAERRBAR ;  /* 0x00000000000075ab */ /* 0x000fec0000000000 */
[----:B------:R1:W5:Y:S02]  /*2540*/  ATOM.E.ADD.STRONG.GPU PT, R44, desc[UR12][R26.64], R44 ;  /* 0x0000002c1a2c798a */ /* 0x00036400081ee1cc */
.L_x_399:
[----:B------:R-:W2:Y:S04]  /*2550*/  LD.E.STRONG.GPU R45, desc[UR12][R26.64] ;  /* 0x0000000c1a2d7980 */ /* 0x000ea8000c10f900 */
[----:B--2---:R-:W-:Y:S01]  /*2560*/  CCTL.IVALL ;  /* 0x00000000ff00798f */ /* 0x004fe20002000000 */
[----:B------:R-:W-:Y:S05]  /*2570*/  YIELD ;  /* 0x0000000000007946 */ /* 0x000fea0003800000 */
[----:B-----5:R-:W-:-:S04]  /*2580*/  LOP3.LUT R45, R45, R44, RZ, 0x3c, !PT ;  /* 0x0000002c2d2d7212 */ /* 0x020fc800078e3cff */
[----:B------:R-:W-:-:S13]  /*2590*/  ISETP.GT.AND P1, PT, R45, -0x1, PT ;  /* 0xffffffff2d00780c */ /* 0x000fda0003f24270 */
[----:B------:R-:W-:Y:S05]  /*25a0*/  @P1 BRA `(.L_x_399) ;  /* 0xfffffffc00e81947 */ /* 0x000fea000383ffff */
.L_x_398:
[----:B------:R-:W-:Y:S05]  /*25b0*/  WARPSYNC.ALL ;  /* 0x0000000000007948 */ /* 0x000fea0003800000 */
[----:B------:R-:W-:Y:S06]  /*25c0*/  BAR.SYNC.DEFER_BLOCKING 0x0 ;  /* 0x0000000000007b1d */ /* 0x000fec0000010000 */
.L_x_397:
[----:B------:R-:W2:Y:S01]  /*25d0*/  S2R R60, SR_TID.X ;  /* 0x00000000003c7919 */ /* 0x000ea20000002100 */
[----:B0-----:R-:W3:Y:S01]  /*25e0*/  LDL.LU R47, [R1+0x4] ;  /* 0x00000400012f7983 */ /* 0x001ee20000300800 */
[----:B-1----:R-:W-:Y:S02]  /*25f0*/  MOV R27, UR4 ;  /* 0x00000004001b7c02 */ /* 0x002fe40008000f00 */
[----:B--2---:R-:W-:-:S13]  /*2600*/  ISETP.GT.U32.AND P1, PT, R60, 0x7f, PT ;  /* 0x0000007f3c00780c */ /* 0x004fda0003f24070 */
[----:B------:R-:W0:Y:S08]  /*2610*/  @!P1 LDC R26, c[0x0][0x10] ;  /* 0x00000400ff1a9b82 */ /* 0x000e300000000800 */
[----:B------:R-:W1:Y:S01]  /*2620*/  @!P1 LDC.64 R44, c[0x0][0x260] ;  /* 0x00009800ff2c9b82 */ /* 0x000e620000000a00 */
[----:B0-----:R-:W-:Y:S01]  /*2630*/  @!P1 IMAD R26, R26, R27, UR6 ;  /* 0x000000061a1a9e24 */ /* 0x001fe2000f8e021b */
[----:B------:R-:W-:-:S04]  /*2640*/  @!P1 LOP3.LUT R27, R60, 0x7ffffff0, RZ, 0xc0, !PT ;  /* 0x7ffffff03c1b9812 */ /* 0x000fc800078ec0ff */
[----:B------:R-:W-:Y:S02]  /*2650*/  @!P1 LEA R26, R26, R27, 0x7 ;  /* 0x0000001b1a1a9211 */ /* 0x000fe400078e38ff */
[----:B------:R-:W-:-:S05]  /*2660*/  @!P1 LOP3.LUT R27, R60, 0xf, RZ, 0xc0, !PT ;  /* 0x0000000f3c1b9812 */ /* 0x000fca00078ec0ff */
[----:B------:R-:W-:-:S05]  /*2670*/  @!P1 IMAD.IADD R26, R26, 0x1, R27 ;  /* 0x000000011a1a9824 */ /* 0x000fca00078e021b */
[----:B------:R-:W-:-:S05]  /*2680*/  @!P1 SHF.L.U32 R26, R26, 0x1, RZ ;  /* 0x000000011a1a9819 */ /* 0x000fca00000006ff */
[----:B-1----:R-:W-:-:S06]  /*2690*/  @!P1 IMAD.WIDE.U32 R26, R26, 0x4, R44 ;  /* 0x000000041a1a9825 */ /* 0x002fcc00078e002c */
[----:B------:R-:W2:Y:S01]  /*26a0*/  @!P1 LDG.E.64 R26, desc[UR12][R26.64] ;  /* 0x0000000c1a1a9981 */ /* 0x000ea2000c1e1b00 */
[----:B------:R-:W-:Y:S01]  /*26b0*/  HFMA2.MMA R44, -RZ, RZ, 0, 0 ;  /* 0x00000000ff2c7435 */ /* 0x000fe200000001ff */
[----:B------:R-:W0:Y:S01]  /*26c0*/  S2UR UR14, SR_CgaCtaId ;  /* 0x00000000000e79c3 */ /* 0x000e220000008800 */
[----:B------:R-:W-:Y:S01]  /*26d0*/  UMOV UR5, 0x400 ;  /* 0x0000040000057882 */ /* 0x000fe20000000000 */
[----:B------:R-:W-:Y:S01]  /*26e0*/  USHF.L.U32 UR11, UR11, 0x3, URZ ;  /* 0x000000030b0b7899 */ /* 0x000fe2000800063f */
[----:B------:R-:W-:Y:S01]  /*26f0*/  SHF.L.U32 R34, R34, 0x10, RZ ;  /* 0x0000001022227819 */ /* 0x000fe200000006ff */
[----:B------:R-:W-:Y:S01]  /*2700*/  UIADD3 UR5, UR5, 0x3480, URZ ;  /* 0x0000348005057890 */ /* 0x000fe2000fffe03f */
[----:B------:R-:W-:Y:S01]  /*2710*/  SHF.L.U32 R31, R31, 0x10, RZ ;  /* 0x000000101f1f7819 */ /* 0x000fe200000006ff */
[----:B------:R-:W-:Y:S01]  /*2720*/  ULOP3.LUT UR11, UR11, 0x18, URZ, 0xc0, !UPT ;  /* 0x000000180b0b7892 */ /* 0x000fe2000f8ec03f */
[----:B------:R-:W-:Y:S01]  /*2730*/  SHF.L.U32 R25, R25, 0x10, RZ ;  /* 0x0000001019197819 */ /* 0x000fe200000006ff */
[----:B------:R-:W-:Y:S01]  /*2740*/  IMAD.U32 R61, R42, 0x10000, RZ ;  /* 0x000100002a3d7824 */ /* 0x000fe200078e00ff */
[----:B------:R-:W-:Y:S01]  /*2750*/  SHF.L.U32 R39, R39, 0x10, RZ ;  /* 0x0000001027277819 */ /* 0x000fe200000006ff */
[----:B------:R-:W-:Y:S01]  /*2760*/  IMAD.U32 R35, R35, 0x10000, RZ ;  /* 0x0001000023237824 */ /* 0x000fe200078e00ff */
[----:B------:R-:W-:Y:S01]  /*2770*/  SHF.L.U32 R43, R43, 0x10, RZ ;  /* 0x000000102b2b7819 */ /* 0x000fe200000006ff */
[----:B------:R-:W-:Y:S01]  /*2780*/  IMAD.U32 R33, R33, 0x10000, RZ ;  /* 0x0001000021217824 */ /* 0x000fe200078e00ff */
[----:B------:R-:W-:Y:S01]  /*2790*/  SHF.L.U32 R29, R29, 0x10, RZ ;  /* 0x000000101d1d7819 */ /* 0x000fe200000006ff */
[----:B------:R-:W-:Y:S01]  /*27a0*/  ULOP3.LUT UR4, UR4, 0x1, URZ, 0x3c, !UPT ;  /* 0x0000000104047892 */ /* 0x000fe2000f8e3c3f */
[----:B------:R-:W-:Y:S01]  /*27b0*/  SHF.L.U32 R37, R37, 0x10, RZ ;  /* 0x0000001025257819 */ /* 0x000fe200000006ff */
[C---:B------:R-:W-:Y:S01]  /*27c0*/  FADD.FTZ R33, -R24.reuse, R33 ;  /* 0x0000002118217221 */ /* 0x040fe20000010100 */
[----:B------:R-:W-:Y:S01]  /*27d0*/  SHF.L.U32 R41, R41, 0x10, RZ ;  /* 0x0000001029297819 */ /* 0x000fe200000006ff */
[----:B------:R-:W-:-:S02]  /*27e0*/  FADD.FTZ R29, -R24, R29 ;  /* 0x0000001d181d7221 */ /* 0x000fc40000010100 */
[----:B------:R-:W-:Y:S01]  /*27f0*/  FMUL.FTZ R33, R2, R33 ;  /* 0x0000002102217220 */ /* 0x000fe20000410000 */
[----:B------:R-:W-:Y:S01]  /*2800*/  FADD.FTZ R37, -R24, R37 ;  /* 0x0000002518257221 */ /* 0x000fe20000010100 */
[----:B------:R-:W-:Y:S01]  /*2810*/  FMUL.FTZ R29, R2, R29 ;  /* 0x0000001d021d7220 */ /* 0x000fe20000410000 */
[----:B------:R-:W-:Y:S01]  /*2820*/  FADD.FTZ R41, -R24, R41 ;  /* 0x0000002918297221 */ /* 0x000fe20000010100 */
[----:B0-----:R-:W-:Y:S01]  /*2830*/  ULEA UR5, UR14, UR5, 0x18 ;  /* 0x000000050e057291 */ /* 0x001fe2000f8ec03f */
[C---:B------:R-:W-:Y:S02]  /*2840*/  FMUL.FTZ R37, R2.reuse, R37 ;  /* 0x0000002502257220 */ /* 0x040fe40000410000 */
[----:B------:R-:W-:Y:S01]  /*2850*/  ULDC.64 UR14, c[0x0][0x210] ;  /* 0x00008400000e7ab9 */ /* 0x000fe20000000a00 */
[----:B------:R-:W-:Y:S01]  /*2860*/  FMUL.FTZ R41, R2, R41 ;  /* 0x0000002902297220 */ /* 0x000fe20000410000 */
[----:B---3--:R-:W-:Y:S01]  /*2870*/  IADD3 R45, R47, -UR11, RZ ;  /* 0x8000000b2f2d7c10 */ /* 0x008fe2000fffe0ff */
[----:B------:R-:W-:Y:S01]  /*2880*/  UMOV UR11, UR9 ;  /* 0x00000009000b7c82 */ /* 0x000fe20008000000 */
[----:B------:R-:W-:Y:S01]  /*2890*/  SHF.L.U32 R47, R38, 0x10, RZ ;  /* 0x00000010262f7819 */ /* 0x000fe200000006ff */
[----:B--2---:R-:W-:Y:S01]  /*28a0*/  @!P1 FADD.FTZ R44, RZ, R26 ;  /* 0x0000001aff2c9221 */ /* 0x004fe20000010000 */
[----:B------:R-:W-:-:S02]  /*28b0*/  IMAD.MOV.U32 R26, RZ, RZ, RZ ;  /* 0x000000ffff1a7224 */ /* 0x000fc400078e00ff */
[----:B------:R-:W-:Y:S01]  /*28c0*/  @!P1 FADD.FTZ R26, RZ, R27 ;  /* 0x0000001bff1a9221 */ /* 0x000fe20000010000 */
[----:B------:R-:W-:Y:S01]  /*28d0*/  LOP3.LUT P1, RZ, R60, 0xffffff8f, RZ, 0xc0, !PT ;  /* 0xffffff8f3cff7812 */ /* 0x000fe2000782c0ff */
[----:B------:R-:W0:Y:S02]  /*28e0*/  SHFL.BFLY PT, R27, R44, 0x8, 0x1f ;  /* 0x0d001f002c1b7f89 */ /* 0x000e2400000e0000 */
[----:B0-----:R-:W-:Y:S02]  /*28f0*/  FADD.FTZ R44, R27, R44 ;  /* 0x0000002c1b2c7221 */ /* 0x001fe40000010000 */
[----:B------:R-:W0:Y:S02]  /*2900*/  SHFL.BFLY PT, R27, R26, 0x8, 0x1f ;  /* 0x0d001f001a1b7f89 */ /* 0x000e2400000e0000 */
[----:B0-----:R-:W-:Y:S02]  /*2910*/  FADD.FTZ R26, R27, R26 ;  /* 0x0000001a1b1a7221 */ /* 0x001fe40000010000 */
[----:B------:R-:W0:Y:S02]  /*2920*/  SHFL.BFLY PT, R27, R44, 0x4, 0x1f ;  /* 0x0c801f002c1b7f89 */ /* 0x000e2400000e0000 */
[----:B0-----:R-:W-:-:S02]  /*2930*/  FADD.FTZ R44, R44, R27 ;  /* 0x0000001b2c2c7221 */ /* 0x001fc40000010000 */
        /* <DEDUP_REMOVED lines=9> */
[----:B------:R-:W-:Y:S01]  /*29d0*/  @!P1 FMUL.FTZ R26, R26, 9.7656251455191522837e-05 ;  /* 0x38cccccd1a1a9820 */ /* 0x000fe20000410000 */
[----:B0-----:R-:W-:Y:S01]  /*29e0*/  FADD.FTZ R27, R27, R44 ;  /* 0x0000002c1b1b7221 */ /* 0x001fe20000010000 */
[----:B------:R-:W-:Y:S02]  /*29f0*/  @!P1 SHF.R.U32.HI R44, RZ, 0x1, R60 ;  /* 0x00000001ff2c9819 */ /* 0x000fe4000001163c */
[----:B------:R-:W-:Y:S01]  /*2a00*/  LEA R60, R45, UR5, 0x3 ;  /* 0x000000052d3c7c11 */ /* 0x000fe2000f8e18ff */
[----:B------:R-:W-:Y:S01]  /*2a10*/  @!P1 FMUL.FTZ R27, R27, 9.7656251455191522837e-05 ;  /* 0x38cccccd1b1b9820 */ /* 0x000fe20000410000 */
[----:B------:R-:W-:Y:S01]  /*2a20*/  @!P1 LOP3.LUT R44, R44, 0x7ffffff8, RZ, 0xc0, !PT ;  /* 0x7ffffff82c2c9812 */ /* 0x000fe200078ec0ff */
[----:B------:R-:W-:-:S04]  /*2a30*/  IMAD.U32 R45, R46, 0x10000, RZ ;  /* 0x000100002e2d7824 */ /* 0x000fc800078e00ff */
[----:B------:R-:W-:Y:S01]  /*2a40*/  @!P1 STS.64 [R44+UR5], R26 ;  /* 0x0000001a2c009988 */ /* 0x000fe20008000a05 */
[----:B------:R-:W-:Y:S01]  /*2a50*/  BAR.SYNC.DEFER_BLOCKING 0x0 ;  /* 0x0000000000007b1d */ /* 0x000fe20000010000 */
[----:B-----5:R-:W-:-:S04]  /*2a60*/  IADD3 R58, P1, R58, UR14, RZ ;  /* 0x0000000e3a3a7c10 */ /* 0x020fc8000ff3e0ff */
[----:B------:R-:W-:Y:S01]  /*2a70*/  IADD3.X R59, R59, UR15, RZ, P1, !PT ;  /* 0x0000000f3b3b7c10 */ /* 0x000fe20008ffe4ff */
[----:B------:R-:W-:Y:S01]  /*2a80*/  UMOV UR5, UR10 ;  /* 0x0000000a00057c82 */ /* 0x000fe20008000000 */
[----:B------:R-:W-:-:S04]  /*2a90*/  IADD3 R56, P1, R56, UR14, RZ ;  /* 0x0000000e38387c10 */ /* 0x000fc8000ff3e0ff */
[----:B------:R-:W-:Y:S02]  /*2aa0*/  IADD3.X R57, R57, UR15, RZ, P1, !PT ;  /* 0x0000000f39397c10 */ /* 0x000fe40008ffe4ff */
[----:B------:R-:W-:-:S04]  /*2ab0*/  IADD3 R54, P1, R54, UR14, RZ ;  /* 0x0000000e36367c10 */ /* 0x000fc8000ff3e0ff */
[----:B------:R-:W-:Y:S02]  /*2ac0*/  IADD3.X R55, R55, UR15, RZ, P1, !PT ;  /* 0x0000000f37377c10 */ /* 0x000fe40008ffe4ff */
[----:B------:R-:W-:-:S04]  /*2ad0*/  IADD3 R52, P1, R52, UR14, RZ ;  /* 0x0000000e34347c10 */ /* 0x000fc8000ff3e0ff */
[----:B------:R-:W-:Y:S01]  /*2ae0*/  IADD3.X R53, R53, UR15, RZ, P1, !PT ;  /* 0x0000000f35357c10 */ /* 0x000fe20008ffe4ff */
[----:B------:R-:W0:Y:S02]  /*2af0*/  LDS.64 R26, [R60] ;  /* 0x000000003c1a7984 */ /* 0x000e240000000a00 */
[--C-:B0-----:R-:W-:Y:S01]  /*2b00*/  FFMA.FTZ R0, R0, R3, -R26.reuse ;  /* 0x0000000300007223 */ /* 0x101fe2000001081a */
[C-C-:B------:R-:W-:Y:S01]  /*2b10*/  FFMA.FTZ R6, R3.reuse, R6, -R26.reuse ;  /* 0x0000000603067223 */ /* 0x140fe2000001081a */
[C-C-:B------:R-:W-:Y:S01]  /*2b20*/  FFMA.FTZ R8, R3.reuse, R8, -R26.reuse ;  /* 0x0000000803087223 */ /* 0x140fe2000001081a */
[--C-:B------:R-:W-:Y:S01]  /*2b30*/  FFMA.FTZ R12, R3, R12, -R26.reuse ;  /* 0x0000000c030c7223 */ /* 0x100fe2000001081a */
[----:B------:R-:W-:Y:S01]  /*2b40*/  SHF.L.U32 R3, R30, 0x10, RZ ;  /* 0x000000101e037819 */ /* 0x000fe200000006ff */
[--C-:B------:R-:W-:Y:S01]  /*2b50*/  FFMA.FTZ R5, R5, R4, -R26.reuse ;  /* 0x0000000405057223 */ /* 0x100fe2000001081a */
[C-C-:B------:R-:W-:Y:S01]  /*2b60*/  FFMA.FTZ R7, R4.reuse, R7, -R26.reuse ;  /* 0x0000000704077223 */ /* 0x140fe2000001081a */
[C-C-:B------:R-:W-:Y:S01]  /*2b70*/  FFMA.FTZ R10, R4.reuse, R10, -R26.reuse ;  /* 0x0000000a040a7223 */ /* 0x140fe2000001081a */
[--C-:B------:R-:W-:Y:S01]  /*2b80*/  FFMA.FTZ R4, R4, R14, -R26.reuse ;  /* 0x0000000e04047223 */ /* 0x100fe2000001081a */
[--C-:B------:R-:W-:Y:S01]  /*2b90*/  FFMA.FTZ R30, R3, R45, -R26.reuse ;  /* 0x0000002d031e7223 */ /* 0x100fe2000001081a */
[C-C-:B------:R-:W-:Y:S01]  /*2ba0*/  FFMA.FTZ R34, R45.reuse, R34, -R26.reuse ;  /* 0x000000222d227223 */ /* 0x140fe2000001081a */
[C-C-:B------:R-:W-:Y:S01]  /*2bb0*/  FFMA.FTZ R38, R45.reuse, R47, -R26.reuse ;  /* 0x0000002f2d267223 */ /* 0x140fe2000001081a */
[--C-:B------:R-:W-:Y:S01]  /*2bc0*/  FFMA.FTZ R42, R45, R61, -R26.reuse ;  /* 0x0000003d2d2a7223 */ /* 0x100fe2000001081a */
[--C-:B------:R-:W-:Y:S01]  /*2bd0*/  FFMA.FTZ R14, R31, R25, -R26.reuse ;  /* 0x000000191f0e7223 */ /* 0x100fe2000001081a */
[C-C-:B------:R-:W-:Y:S01]  /*2be0*/  FFMA.FTZ R44, R25.reuse, R35, -R26.reuse ;  /* 0x00000023192c7223 */ /* 0x140fe2000001081a */
[C-C-:B------:R-:W-:Y:S01]  /*2bf0*/  FFMA.FTZ R46, R25.reuse, R39, -R26.reuse ;  /* 0x00000027192e7223 */ /* 0x140fe2000001081a */
[----:B------:R-:W-:Y:S01]  /*2c00*/  FFMA.FTZ R26, R25, R43, -R26 ;  /* 0x0000002b191a7223 */ /* 0x000fe2000001081a */
[----:B------:R-:W-:Y:S01]  /*2c10*/  SHF.L.U32 R25, R32, 0x10, RZ ;  /* 0x0000001020197819 */ /* 0x000fe200000006ff */
[----:B------:R-:W-:Y:S01]  /*2c20*/  IMAD.U32 R3, R28, 0x10000, RZ ;  /* 0x000100001c037824 */ /* 0x000fe200078e00ff */
[----:B------:R-:W-:Y:S01]  /*2c30*/  SHF.L.U32 R31, R36, 0x10, RZ ;  /* 0x00000010241f7819 */ /* 0x000fe200000006ff */
[----:B------:R-:W-:-:S02]  /*2c40*/  IMAD.U32 R35, R40, 0x10000, RZ ;  /* 0x0001000028237824 */ /* 0x000fc400078e00ff */
[----:B------:R-:W-:Y:S01]  /*2c50*/  FFMA.FTZ R51, R51, -R27, R0 ;  /* 0x8000001b33337223 */ /* 0x000fe20000010000 */
[C---:B------:R-:W-:Y:S01]  /*2c60*/  FADD.FTZ R25, -R24.reuse, R25 ;  /* 0x0000001918197221 */ /* 0x040fe20000010100 */
[C---:B------:R-:W-:Y:S01]  /*2c70*/  FADD.FTZ R3, -R24.reuse, R3 ;  /* 0x0000000318037221 */ /* 0x040fe20000010100 */
[C---:B------:R-:W-:Y:S01]  /*2c80*/  FADD.FTZ R31, -R24.reuse, R31 ;  /* 0x0000001f181f7221 */ /* 0x040fe20000010100 */
[----:B------:R-:W-:Y:S01]  /*2c90*/  FADD.FTZ R35, -R24, R35 ;  /* 0x0000002318237221 */ /* 0x000fe20000010100 */
[C---:B------:R-:W-:Y:S01]  /*2ca0*/  FMUL.FTZ R39, R2.reuse, R25 ;  /* 0x0000001902277220 */ /* 0x040fe20000410000 */
[----:B------:R-:W-:Y:S01]  /*2cb0*/  FMUL.FTZ R3, R2, R3 ;  /* 0x0000000302037220 */ /* 0x000fe20000410000 */
[C---:B------:R-:W-:Y:S01]  /*2cc0*/  FFMA.FTZ R25, -R27.reuse, R29, R14 ;  /* 0x0000001d1b197223 */ /* 0x040fe2000001010e */
[----:B------:R-:W-:Y:S01]  /*2cd0*/  FFMA.FTZ R5, R50, -R27, R5 ;  /* 0x8000001b32057223 */ /* 0x000fe20000010005 */
[C---:B------:R-:W-:Y:S01]  /*2ce0*/  FFMA.FTZ R29, -R27.reuse, R39, R34 ;  /* 0x000000271b1d7223 */ /* 0x040fe20000010122 */
[C---:B------:R-:W-:Y:S01]  /*2cf0*/  FFMA.FTZ R3, -R27.reuse, R3, R30 ;  /* 0x000000031b037223 */ /* 0x040fe2000001011e */
[C---:B------:R-:W-:Y:S01]  /*2d00*/  FMUL.FTZ R39, R2.reuse, R31 ;  /* 0x0000001f02277220 */ /* 0x040fe20000410000 */
[C---:B------:R-:W-:Y:S01]  /*2d10*/  FFMA.FTZ R31, -R27.reuse, R33, R44 ;  /* 0x000000211b1f7223 */ /* 0x040fe2000001012c */
[C---:B------:R-:W-:Y:S01]  /*2d20*/  FMUL.FTZ R51, R2.reuse, R51 ;  /* 0x0000003302337220 */ /* 0x040fe20000410000 */
[C---:B------:R-:W-:Y:S01]  /*2d30*/  FMUL.FTZ R0, R2.reuse, R3 ;  /* 0x0000000302007220 */ /* 0x040fe20000410000 */
[----:B------:R-:W-:Y:S01]  /*2d40*/  FFMA.FTZ R33, -R27, R39, R38 ;  /* 0x000000271b217223 */ /* 0x000fe20000010126 */
[C---:B------:R-:W-:Y:S01]  /*2d50*/  FMUL.FTZ R39, R2.reuse, R35 ;  /* 0x0000002302277220 */ /* 0x040fe20000410000 */
[----:B------:R-:W-:Y:S01]  /*2d60*/  FFMA.FTZ R49, R49, -R27, R6 ;  /* 0x8000001b31317223 */ /* 0x000fe20000010006 */
[C---:B------:R-:W-:Y:S01]  /*2d70*/  FMUL.FTZ R5, R2.reuse, R5 ;  /* 0x0000000502057220 */ /* 0x040fe20000410000 */
[----:B------:R-:W-:Y:S01]  /*2d80*/  FMUL.FTZ R6, R2, R25 ;  /* 0x0000001902067220 */ /* 0x000fe20000410000 */
[----:B------:R-:W-:Y:S01]  /*2d90*/  FFMA.FTZ R7, R48, -R27, R7 ;  /* 0x8000001b30077223 */ /* 0x000fe20000010007 */
[----:B------:R-:W-:Y:S01]  /*2da0*/  FFMA.FTZ R35, -R27, R37, R46 ;  /* 0x000000251b237223 */ /* 0x000fe2000001012e */
[-C--:B------:R-:W-:Y:S01]  /*2db0*/  FFMA.FTZ R9, R9, -R27.reuse, R8 ;  /* 0x8000001b09097223 */ /* 0x080fe20000010008 */
[-C--:B------:R-:W-:Y:S01]  /*2dc0*/  FFMA.FTZ R11, R11, -R27.reuse, R10 ;  /* 0x8000001b0b0b7223 */ /* 0x080fe2000001000a */
[----:B------:R-:W-:Y:S01]  /*2dd0*/  FFMA.FTZ R13, R13, -R27, R12 ;  /* 0x8000001b0d0d7223 */ /* 0x000fe2000001000c */
[----:B------:R-:W-:Y:S01]  /*2de0*/  FFMA.FTZ R37, -R27, R39, R42 ;  /* 0x000000271b257223 */ /* 0x000fe2000001012a */
[----:B------:R-:W-:Y:S01]  /*2df0*/  FFMA.FTZ R15, R15, -R27, R4 ;  /* 0x8000001b0f0f7223 */ /* 0x000fe20000010004 */
[----:B------:R-:W-:Y:S01]  /*2e00*/  F2FP.BF16.F32.PACK_AB R51, R0, R51 ;  /* 0x000000330033723e */ /* 0x000fe200000010ff */
[----:B------:R-:W-:Y:S01]  /*2e10*/  FFMA.FTZ R41, -R27, R41, R26 ;  /* 0x000000291b297223 */ /* 0x000fe2000001011a */
[C---:B------:R-:W-:Y:S01]  /*2e20*/  FMUL.FTZ R49, R2.reuse, R49 ;  /* 0x0000003102317220 */ /* 0x040fe20000410000 */
[----:B------:R-:W-:Y:S01]  /*2e30*/  FMUL.FTZ R0, R2, R29 ;  /* 0x0000001d02007220 */ /* 0x000fe20000410000 */
[----:B------:R-:W-:Y:S01]  /*2e40*/  F2FP.BF16.F32.PACK_AB R5, R6, R5 ;  /* 0x000000050605723e */ /* 0x000fe200000010ff */
[C---:B------:R-:W-:Y:S01]  /*2e50*/  FMUL.FTZ R7, R2.reuse, R7 ;  /* 0x0000000702077220 */ /* 0x040fe20000410000 */
        /* <DEDUP_REMOVED lines=8> */
[----:B------:R-:W-:Y:S01]  /*2ee0*/  FMUL.FTZ R2, R2, R41 ;  /* 0x0000002902027220 */ /* 0x000fe20000410000 */
[----:B------:R-:W-:Y:S01]  /*2ef0*/  F2FP.BF16.F32.PACK_AB R49, R0, R49 ;  /* 0x000000310031723e */ /* 0x000fe200000010ff */
[----:B------:R-:W-:Y:S01]  /*2f00*/  STG.E.U16 desc[UR12][R58.64], R51 ;  /* 0x000000333a007986 */ /* 0x000fe2000c10150c */
[----:B------:R-:W-:-:S02]  /*2f10*/  PRMT R0, R5, 0x7632, R0 ;  /* 0x0000763205007816 */ /* 0x000fc40000000000 */
[----:B------:R-:W-:Y:S01]  /*2f20*/  F2FP.BF16.F32.PACK_AB R7, R4, R7 ;  /* 0x000000070407723e */ /* 0x000fe200000010ff */
[----:B------:R-:W-:Y:S01]  /*2f30*/  STG.E.U16 desc[UR12][R58.64+0x4], R5 ;  /* 0x000004053a007986 */ /* 0x000fe2000c10150c */
[----:B------:R-:W-:Y:S02]  /*2f40*/  F2FP.BF16.F32.PACK_AB R9, R6, R9 ;  /* 0x000000090609723e */ /* 0x000fe400000010ff */
[----:B------:R-:W-:Y:S01]  /*2f50*/  F2FP.BF16.F32.PACK_AB R11, R8, R11 ;  /* 0x0000000b080b723e */ /* 0x000fe200000010ff */
[----:B------:R0:W-:Y:S01]  /*2f60*/  STG.E.U16 desc[UR12][R58.64+0x6], R0 ;  /* 0x000006003a007986 */ /* 0x0001e2000c10150c */
[----:B------:R-:W-:Y:S02]  /*2f70*/  F2FP.BF16.F32.PACK_AB R13, R10, R13 ;  /* 0x0000000d0a0d723e */ /* 0x000fe400000010ff */
[----:B------:R-:W-:Y:S02]  /*2f80*/  F2FP.BF16.F32.PACK_AB R15, R2, R15 ;  /* 0x0000000f020f723e */ /* 0x000fe400000010ff */
[----:B------:R-:W-:-:S02]  /*2f90*/  PRMT R29, R51, 0x7632, R29 ;  /* 0x00007632331d7816 */ /* 0x000fc4000000001d */
[----:B------:R-:W-:Y:S02]  /*2fa0*/  PRMT R28, R49, 0x7632, R28 ;  /* 0x00007632311c7816 */ /* 0x000fe4000000001c */
[----:B------:R-:W-:Y:S01]  /*2fb0*/  PRMT R3, R7, 0x7632, R3 ;  /* 0x0000763207037816 */ /* 0x000fe20000000003 */
[----:B------:R2:W-:Y:S01]  /*2fc0*/  STG.E.U16 desc[UR12][R58.64+0x2], R29 ;  /* 0x0000021d3a007986 */ /* 0x0005e2000c10150c */
[----:B------:R-:W-:Y:S02]  /*2fd0*/  PRMT R27, R9, 0x7632, R27 ;  /* 0x00007632091b7816 */ /* 0x000fe4000000001b */
[----:B0-----:R-:W-:Y:S01]  /*2fe0*/  PRMT R0, R11, 0x7632, R0 ;  /* 0x000076320b007816 */ /* 0x001fe20000000000 */
[----:B------:R2:W-:Y:S01]  /*2ff0*/  STG.E.U16 desc[UR12][R56.64], R49 ;  /* 0x0000003138007986 */ /* 0x0005e2000c10150c */
[----:B------:R-:W-:Y:S02]  /*3000*/  PRMT R26, R13, 0x7632, R26 ;  /* 0x000076320d1a7816 */ /* 0x000fe4000000001a */
[----:B------:R-:W-:Y:S01]  /*3010*/  PRMT R2, R15, 0x7632, R2 ;  /* 0x000076320f027816 */ /* 0x000fe20000000002 */
[----:B------:R2:W-:Y:S04]  /*3020*/  STG.E.U16 desc[UR12][R56.64+0x2], R28 ;  /* 0x0000021c38007986 */ /* 0x0005e8000c10150c */
        /* <DEDUP_REMOVED lines=9> */
[----:B------:R2:W-:Y:S01]  /*30c0*/  STG.E.U16 desc[UR12][R52.64+0x6], R2 ;  /* 0x0000060234007986 */ /* 0x0005e2000c10150c */
[----:B------:R-:W-:Y:S05]  /*30d0*/  @!P0 BRA `(.L_x_400) ;  /* 0xffffffd400008947 */ /* 0x000fea000383ffff */
.L_x_388:
        /* <DEDUP_REMOVED lines=10> */
[----:B--2---:R-:W0:Y:S01]  /*3180*/  LDC.64 R14, c[0x0][0x258] ;  /* 0x00009600ff0e7b82 */ /* 0x004e220000000a00 */
[----:B------:R-:W1:Y:S01]  /*3190*/  S2R R56, SR_TID.X ;  /* 0x0000000000387919 */ /* 0x000e620000002100 */
[----:B------:R-:W-:Y:S01]  /*31a0*/  HFMA2.MMA R5, -RZ, RZ, 0, 1.1920928955078125e-06 ;  /* 0x00000014ff057435 */ /* 0x000fe200000001ff */
        /* <DEDUP_REMOVED lines=8> */
[----:B------:R-:W-:Y:S01]  /*3230*/  SHF.L.U64.HI R3, R3, 0x4, R4 ;  /* 0x0000000403037819 */ /* 0x000fe20000010204 */
[----:B------:R-:W-:Y:S01]  /*3240*/  IMAD.MOV.U32 R4, RZ, RZ, -0x1 ;  /* 0xffffffffff047424 */ /* 0x000fe200078e00ff */
[----:B------:R-:W-:-:S04]  /*3250*/  IADD3 R11, P0, P1, -R2, -0x11, -R0 ;  /* 0xffffffef020b7810 */ /* 0x000fc8000791e900 */
[----:B------:R-:W-:Y:S02]  /*3260*/  IADD3.X R13, ~R3, -0x1, R4, P0, P1 ;  /* 0xffffffff030d7810 */ /* 0x000fe400007e2504 */
[----:B------:R-:W-:-:S03]  /*3270*/  SHF.R.U32.HI R4, RZ, 0x4, R56 ;  /* 0x00000004ff047819 */ /* 0x000fc60000011638 */
[----:B------:R-:W-:Y:S01]  /*3280*/  IMAD.WIDE.U32 R6, R13, -0x33333333, RZ ;  /* 0xcccccccd0d067825 */ /* 0x000fe200078e00ff */
[----:B------:R-:W-:Y:S02]  /*3290*/  VIADDMNMX.U32 R5, R4, R5, 0x20, !PT ;  /* 0x0000002004057446 */ /* 0x000fe40007800005 */
[----:B------:R-:W-:Y:S01]  /*32a0*/  LOP3.LUT R10, RZ, R4, RZ, 0x33, !PT ;  /* 0x00000004ff0a7212 */ /* 0x000fe200078e33ff */
[----:B------:R-:W-:-:S04]  /*32b0*/  IMAD.WIDE.U32 R8, P0, R11, -0x33333334, R6 ;  /* 0xcccccccc0b087825 */ /* 0x000fc80007800006 */
[----:B------:R-:W-:Y:S01]  /*32c0*/  IMAD.WIDE.U32 R6, R11, -0x33333333, RZ ;  /* 0xcccccccd0b067825 */ /* 0x000fe200078e00ff */
[----:B------:R-:W-:Y:S02]  /*32d0*/  IADD3.X R11, RZ, RZ, RZ, P0, !PT ;  /* 0x000000ffff0b7210 */ /* 0x000fe400007fe4ff */
[C---:B------:R-:W-:Y:S01]  /*32e0*/  ISETP.LT.U32.AND P0, PT, R14.reuse, 0x5, PT ;  /* 0x000000050e00780c */ /* 0x040fe20003f01070 */
[----:B------:R-:W-:Y:S01]  /*32f0*/  IMAD.IADD R5, R5, 0x1, R10 ;  /* 0x0000000105057824 */ /* 0x000fe200078e020a */
[----:B------:R-:W-:Y:S02]  /*3300*/  IADD3 RZ, P1, R7, R8, RZ ;  /* 0x0000000807ff7210 */ /* 0x000fe40007f3e0ff */
[----:B------:R-:W-:Y:S01]  /*3310*/  MOV R10, R9 ;  /* 0x00000009000a7202 */ /* 0x000fe20000000f00 */
[----:B------:R-:W-:Y:S01]  /*3320*/  IMAD.WIDE.U32 R6, R5, -0x33333333, RZ ;  /* 0xcccccccd05067825 */ /* 0x000fe200078e00ff */
[----:B------:R-:W-:Y:S02]  /*3330*/  ISETP.LT.AND.EX P0, PT, R15, RZ, PT, P0 ;  /* 0x000000ff0f00720c */ /* 0x000fe40003f01300 */
[----:B------:R-:W-:Y:S01]  /*3340*/  MOV R6, UR9 ;  /* 0x0000000900067c02 */ /* 0x000fe20008000f00 */
[----:B------:R-:W-:Y:S01]  /*3350*/  IMAD.WIDE.U32.X R8, R13, -0x33333334, R10, P1 ;  /* 0xcccccccc0d087825 */ /* 0x000fe200008e040a */
[----:B------:R-:W-:-:S02]  /*3360*/  SEL R49, R14, 0x5, P0 ;  /* 0x000000050e317807 */ /* 0x000fc40000000000 */
[----:B------:R-:W-:Y:S02]  /*3370*/  LEA.HI R50, R7, 0x1, RZ, 0x1c ;  /* 0x0000000107327811 */ /* 0x000fe400078fe0ff */
[----:B------:R-:W-:Y:S02]  /*3380*/  SHF.R.U64 R51, R8, 0x3, R9 ;  /* 0x0000000308337819 */ /* 0x000fe40000001209 */
[----:B------:R-:W-:Y:S02]  /*3390*/  SEL R48, R15, RZ, P0 ;  /* 0x000000ff0f307207 */ /* 0x000fe40000000000 */
[C---:B------:R-:W-:Y:S01]  /*33a0*/  IADD3 R7, P0, R0.reuse, 0xa, RZ ;  /* 0x0000000a00077810 */ /* 0x040fe20007f1e0ff */
[----:B------:R-:W-:Y:S01]  /*33b0*/  VIADD R51, R51, 0x1 ;  /* 0x0000000133337836 */ /* 0x000fe20000000000 */
[C---:B------:R-:W-:Y:S02]  /*33c0*/  IADD3 R8, P1, R0.reuse, 0x14, RZ ;  /* 0x0000001400087810 */ /* 0x040fe40007f3e0ff */
[----:B------:R-:W-:Y:S01]  /*33d0*/  IADD3 R9, P2, R0, 0x1e, RZ ;  /* 0x0000001e00097810 */ /* 0x000fe20007f5e0ff */
[----:B------:R-:W-:Y:S01]  /*33e0*/  IMAD.X R11, RZ, RZ, RZ, P0 ;  /* 0x000000ffff0b7224 */ /* 0x000fe200000e06ff */
[----:B------:R-:W-:-:S02]  /*33f0*/  SHF.L.U64.HI R48, R49, 0x4, R48 ;  /* 0x0000000431307819 */ /* 0x000fc40000010230 */
[----:B------:R-:W-:Y:S02]  /*3400*/  LOP3.LUT R10, R56, 0xf, RZ, 0xc0, !PT ;  /* 0x0000000f380a7812 */ /* 0x000fe400078ec0ff */
[----:B------:R-:W-:Y:S02]  /*3410*/  IADD3.X R12, RZ, RZ, RZ, P1, !PT ;  /* 0x000000ffff0c7210 */ /* 0x000fe40000ffe4ff */
[----:B------:R-:W-:Y:S02]  /*3420*/  IADD3.X R13, RZ, RZ, RZ, P2, !PT ;  /* 0x000000ffff0d7210 */ /* 0x000fe400017fe4ff */
[----:B------:R-:W-:Y:S02]  /*3430*/  SHF.L.U32 R49, R49, 0x4, RZ ;  /* 0x0000000431317819 */ /* 0x000fe400000006ff */
[----:B------:R-:W-:Y:S02]  /*3440*/  LOP3.LUT R50, R50, 0x3, RZ, 0xc0, !PT ;  /* 0x0000000332327812 */ /* 0x000fe400078ec0ff */
[----:B------:R-:W-:-:S07]  /*3450*/  LOP3.LUT R51, R51, 0x3, RZ, 0xc0, !PT ;  /* 0x0000000333337812 */ /* 0x000fce00078ec0ff */
.L_x_417:
[----:B------:R-:W-:Y:S01]  /*3460*/  ISETP.GT.U32.AND P0, PT, R49, R0, PT ;  /* 0x000000003100720c */ /* 0x000fe20003f04070 */
[----:B------:R-:W-:Y:S01]  /*3470*/  BSSY B0, `(.L_x_401) ;  /* 0x00000ad000007945 */ /* 0x000fe20003800000 */
[----:B0-----:R-:W-:Y:S01]  /*3480*/  MOV R52, RZ ;  /* 0x000000ff00347202 */ /* 0x001fe20000000f00 */
[----:B------:R-:W-:Y:S01]  /*3490*/  IMAD.MOV.U32 R55, RZ, RZ, RZ ;  /* 0x000000ffff377224 */ /* 0x000fe200078e00ff */
[----:B------:R-:W-:-:S13]  /*34a0*/  ISETP.GT.AND.EX P0, PT, R48, RZ, PT, P0 ;  /* 0x000000ff3000720c */ /* 0x000fda0003f04300 */
[----:B-1234-:R-:W-:Y:S05]  /*34b0*/  @!P0 BRA `(.L_x_402) ;  /* 0x0000000800a08947 */ /* 0x01efea0003800000 */
[----:B------:R-:W-:Y:S01]  /*34c0*/  ISETP.NE.U32.AND P1, PT, R51, RZ, PT ;  /* 0x000000ff3300720c */ /* 0x000fe20003f25070 */
[----:B------:R-:W-:Y:S01]  /*34d0*/  BSSY B1, `(.L_x_403) ;  /* 0x0000026000017945 */ /* 0x000fe20003800000 */
[--C-:B------:R-:W-:Y:S01]  /*34e0*/  IADD3 R15, P2, P3, -R2, -0x11, -R0.reuse ;  /* 0xffffffef020f7810 */ /* 0x100fe20007b5e900 */
[----:B------:R-:W-:Y:S01]  /*34f0*/  HFMA2.MMA R55, -RZ, RZ, 0, 0 ;  /* 0x00000000ff377435 */ /* 0x000fe200000001ff */
[----:B------:R-:W-:Y:S01]  /*3500*/  ISETP.NE.AND.EX P1, PT, RZ, RZ, PT, P1 ;  /* 0x000000ffff00720c */ /* 0x000fe20003f25310 */
[----:B------:R-:W-:Y:S01]  /*3510*/  IMAD.MOV.U32 R54, RZ, RZ, R0 ;  /* 0x000000ffff367224 */ /* 0x000fe200078e0000 */
[----:B------:R-:W-:Y:S02]  /*3520*/  MOV R14, 0xffffffff ;  /* 0xffffffff000e7802 */ /* 0x000fe40000000f00 */
[----:B------:R-:W-:Y:S02]  /*3530*/  CS2R R52, SRZ ;  /* 0x0000000000347805 */ /* 0x000fe4000001ff00 */
[----:B------:R-:W-:-:S02]  /*3540*/  ISETP.GE.U32.AND P0, PT, R15, 0x1e, PT ;  /* 0x0000001e0f00780c */ /* 0x000fc40003f06070 */
[----:B------:R-:W-:Y:S02]  /*3550*/  IADD3.X R14, ~R3, -0x1, R14, P2, P3 ;  /* 0xffffffff030e7810 */ /* 0x000fe400017e650e */
[----:B------:R-:W-:Y:S02]  /*3560*/  LOP3.LUT R15, R56, 0x1f, RZ, 0xc0, !PT ;  /* 0x0000001f380f7812 */ /* 0x000fe400078ec0ff */
[----:B------:R-:W-:Y:S02]  /*3570*/  ISETP.GE.U32.AND.EX P0, PT, R14, RZ, PT, P0 ;  /* 0x000000ff0e00720c */ /* 0x000fe40003f06100 */
[----:B------:R-:W-:-:S04]  /*3580*/  IADD3 R14, P2, R15, R6, RZ ;  /* 0x000000060f0e7210 */ /* 0x000fc80007f5e0ff */
[----:B------:R-:W-:Y:S01]  /*3590*/  LEA.HI.X.SX32 R15, R6, RZ, 0x1, P2 ;  /* 0x000000ff060f7211 */ /* 0x000fe200010f0eff */
[----:B------:R-:W-:Y:S08]  /*35a0*/  @!P1 BRA `(.L_x_404) ;  /* 0x0000000000609947 */ /* 0x000ff00003800000 */
[----:B------:R-:W-:Y:S01]  /*35b0*/  IMAD.WIDE.U32 R18, R0, 0x500, R14 ;  /* 0x0000050000127825 */ /* 0x000fe200078e000e */
[----:B------:R-:W-:Y:S02]  /*35c0*/  ULDC.64 UR4, c[0x0][0x260] ;  /* 0x0000980000047ab9 */ /* 0x000fe40000000a00 */
[----:B------:R-:W-:-:S04]  /*35d0*/  LEA R16, P1, R18, UR4, 0x3 ;  /* 0x0000000412107c11 */ /* 0x000fc8000f8218ff */
[----:B------:R-:W-:-:S05]  /*35e0*/  LEA.HI.X R17, R18, UR5, R19, 0x3, P1 ;  /* 0x0000000512117c11 */ /* 0x000fca00088f1c13 */
[----:B------:R-:W2:Y:S01]  /*35f0*/  LDG.E.64 R52, desc[UR12][R16.64+0xa000] ;  /* 0x00a0000c10347981 */ /* 0x000ea2000c1e1b00 */
[----:B------:R-:W-:Y:S02]  /*3600*/  ISETP.NE.U32.AND P1, PT, R51, 0x1, PT ;  /* 0x000000013300780c */ /* 0x000fe40003f25070 */
[----:B------:R-:W-:Y:S02]  /*3610*/  MOV R54, R7 ;  /* 0x0000000700367202 */ /* 0x000fe40000000f00 */
[----:B------:R-:W-:Y:S01]  /*3620*/  ISETP.NE.AND.EX P1, PT, RZ, RZ, PT, P1 ;  /* 0x000000ffff00720c */ /* 0x000fe20003f25310 */
[----:B--2---:R-:W-:Y:S01]  /*3630*/  FADD.FTZ R55, RZ, R53 ;  /* 0x00000035ff377221 */ /* 0x004fe20000010000 */
[----:B------:R-:W-:Y:S01]  /*3640*/  FADD.FTZ R52, RZ, R52 ;  /* 0x00000034ff347221 */ /* 0x000fe20000010000 */
[----:B------:R-:W-:-:S10]  /*3650*/  MOV R53, R11 ;  /* 0x0000000b00357202 */ /* 0x000fd40000000f00 */
        /* <DEDUP_REMOVED lines=13> */
.L_x_404:
[----:B------:R-:W-:Y:S05]  /*3730*/  BSYNC B1 ;  /* 0x0000000000017941 */ /* 0x000fea0003800000 */
.L_x_403:
        /* <DEDUP_REMOVED lines=21> */
.L_x_407:
        /* <DEDUP_REMOVED lines=55> */
.L_x_406:
[----:B------:R-:W-:Y:S05]  /*3c00*/  BSYNC B1 ;  /* 0x0000000000017941 */ /* 0x000fea0003800000 */
.L_x_405:
        /* <DEDUP_REMOVED lines=35> */
.L_x_409:
[----:B------:R-:W-:Y:S05]  /*3e40*/  BSYNC B1 ;  /* 0x0000000000017941 */ /* 0x000fea0003800000 */
.L_x_408:
        /* <DEDUP_REMOVED lines=15> */
.L_x_402:
[----:B------:R-:W-:Y:S05]  /*3f40*/  BSYNC B0 ;  /* 0x0000000000007941 */ /* 0x000fea0003800000 */
.L_x_401:
        /* <DEDUP_REMOVED lines=20> */
[----:B------:R-:W-:Y:S02]  /*4090*/  @!P0 LEA R16, R10, UR4, 0x7 ;  /* 0x000000040a108c11 */ /* 0x000fe4000f8e38ff */
[----:B------:R-:W-:-:S04]  /*40a0*/  @!P0 LOP3.LUT R15, R4, R15, RZ, 0x3c, !PT ;  /* 0x0000000f040f8212 */ /* 0x000fc800078e3cff */
[----:B------:R-:W-:Y:S02]  /*40b0*/  @!P0 LEA R16, R15, R16, 0x2 ;  /* 0x000000100f108211 */ /* 0x000fe400078e10ff */
[----:B0-----:R-:W-:-:S06]  /*40c0*/  CS2R R14, SRZ ;  /* 0x00000000000e7805 */ /* 0x001fcc000001ff00 */
        /* <DEDUP_REMOVED lines=26> */
.L_x_426:
        /* <DEDUP_REMOVED lines=8> */
[----:B0-----:R-:W-:-:S05]  /*42f0*/  IMAD.WIDE R16, R15, 0x2, R16 ;  /* 0x000000020f107825 */ /* 0x001fca00078e0210 */
[----:B------:R2:W-:Y:S01]  /*4300*/  @!P1 STG.E.U16 desc[UR12][R16.64], R14 ;  /* 0x0000000e10009986 */ /* 0x0005e2000c10150c */
[----:B-1----:R-:W-:Y:S01]  /*4310*/  IMAD.WIDE R18, R15, 0x2, R18 ;  /* 0x000000020f127825 */ /* 0x002fe200078e0212 */
[----:B------:R-:W-:-:S04]  /*4320*/  LEA.HI R15, R56, 0x14, RZ, 0x1c ;  /* 0x00000014380f7811 */ /* 0x000fc800078fe0ff */
[----:B------:R2:W-:Y:S01]  /*4330*/  @!P1 STG.E.U16 desc[UR12][R18.64], R20 ;  /* 0x0000001412009986 */ /* 0x0005e2000c10150c */
[----:B------:R-:W-:Y:S05]  /*4340*/  @!P2 BRA `(.L_x_412) ;  /* 0x000000040040a947 */ /* 0x000fea0003800000 */
[C---:B--2---:R-:W-:Y:S01]  /*4350*/  @!P0 SHF.L.U32 R14, R10.reuse, 0x1, RZ ;  /* 0x000000010a0e8819 */ /* 0x044fe200000006ff */
[----:B------:R-:W-:Y:S01]  /*4360*/  UMOV UR5, 0xffff ;  /* 0x0000ffff00057882 */ /* 0x000fe20000000000 */
[----:B------:R-:W-:Y:S02]  /*4370*/  @!P0 LEA R20, R10, UR4, 0x7 ;  /* 0x000000040a148c11 */ /* 0x000fe4000f8e38ff */
[----:B------:R-:W-:-:S05]  /*4380*/  @!P0 LOP3.LUT R15, R15, R14, RZ, 0x3c, !PT ;  /* 0x0000000e0f0f8212 */ /* 0x000fca00078e3cff */
[----:B------:R-:W-:Y:S01]  /*4390*/  @!P0 IMAD R20, R15, 0x4, R20 ;  /* 0x000000040f148824 */ /* 0x000fe200078e0214 */
[----:B------:R-:W-:-:S06]  /*43a0*/  CS2R R14, SRZ ;  /* 0x00000000000e7805 */ /* 0x000fcc000001ff00 */
[----:B------:R0:W1:Y:S04]  /*43b0*/  @!P0 LDS R14, [R20] ;  /* 0x00000000140e8984 */ /* 0x0000680000000800 */
[----:B------:R0:W2:Y:S01]  /*43c0*/  @!P0 LDS R15, [R20+0x500] ;  /* 0x00050000140f8984 */ /* 0x0000a20000000800 */
[----:B------:R-:W-:Y:S05]  /*43d0*/  BRA.DIV UR5, `(.L_x_414) ;  /* 0x0000001205cc7947 */ /* 0x000fea000b800000 */
[----:B------:R-:W-:Y:S01]  /*43e0*/  MOV R25, 0xffff ;  /* 0x0000ffff00197802 */ /* 0x000fe20000000f00 */
[----:B------:R-:W-:Y:S01]  /*43f0*/  IMAD.MOV.U32 R26, RZ, RZ, 0xffff ;  /* 0x0000ffffff1a7424 */ /* 0x000fe200078e00ff */
[----:B------:R-:W-:Y:S01]  /*4400*/  MOV R24, 0xffff ;  /* 0x0000ffff00187802 */ /* 0x000fe20000000f00 */
[----:B------:R-:W-:Y:S01]  /*4410*/  IMAD.MOV.U32 R28, RZ, RZ, 0xffff ;  /* 0x0000ffffff1c7424 */ /* 0x000fe200078e00ff */
[----:B------:R-:W-:Y:S01]  /*4420*/  MOV R27, 0xffff ;  /* 0x0000ffff001b7802 */ /* 0x000fe20000000f00 */
        /* <DEDUP_REMOVED lines=18> */
.L_x_436:
[----:B--2---:R-:W-:Y:S01]  /*4550*/  FADD.FTZ R15, R14, R30 ;  /* 0x0000001e0e0f7221 */ /* 0x004fe20000010000 */
[----:B------:R-:W-:Y:S02]  /*4560*/  @!P1 F2FP.BF16.F32.PACK_AB R14, RZ, R24 ;  /* 0x00000018ff0e923e */ /* 0x000fe400000010ff */
[----:B------:R-:W-:Y:S02]  /*4570*/  ISETP.NE.AND P2, PT, R50, 0x2, PT ;  /* 0x000000023200780c */ /* 0x000fe40003f45270 */
[----:B------:R-:W-:Y:S01]  /*4580*/  @!P1 F2FP.BF16.F32.PACK_AB R15, RZ, R15 ;  /* 0x0000000fff0f923e */ /* 0x000fe200000010ff */
[----:B------:R1:W-:Y:S03]  /*4590*/  @!P1 STG.E.U16 desc[UR12][R16.64+0x28], R14 ;  /* 0x0000280e10009986 */ /* 0x0003e6000c10150c */
[----:B------:R-:W-:Y:S02]  /*45a0*/  PRMT R20, R15, 0x7610, R20 ;  /* 0x000076100f147816 */ /* 0x000fe40000000014 */
[----:B------:R-:W-:-:S03]  /*45b0*/  LEA.HI R15, R56, 0x28, RZ, 0x1c ;  /* 0x00000028380f7811 */ /* 0x000fc600078fe0ff */
        /* <DEDUP_REMOVED lines=34> */
.L_x_446:
[----:B--2---:R-:W-:Y:S01]  /*47e0*/  FADD.FTZ R15, R14, R30 ;  /* 0x0000001e0e0f7221 */ /* 0x004fe20000010000 */
[----:B------:R-:W-:-:S04]  /*47f0*/  @!P1 F2FP.BF16.F32.PACK_AB R14, RZ, R24 ;  /* 0x00000018ff0e923e */ /* 0x000fc800000010ff */
[----:B------:R-:W-:Y:S01]  /*4800*/  @!P1 F2FP.BF16.F32.PACK_AB R15, RZ, R15 ;  /* 0x0000000fff0f923e */ /* 0x000fe200000010ff */
[----:B------:R3:W-:Y:S03]  /*4810*/  @!P1 STG.E.U16 desc[UR12][R16.64+0x50], R14 ;  /* 0x0000500e10009986 */ /* 0x0007e6000c10150c */
[----:B------:R-:W-:Y:S02]  /*4820*/  PRMT R20, R15, 0x7610, R20 ;  /* 0x000076100f147816 */ /* 0x000fe40000000014 */
[----:B------:R-:W-:-:S03]  /*4830*/  LEA.HI R15, R56, 0x3c, RZ, 0x1c ;  /* 0x0000003c380f7811 */ /* 0x000fc600078fe0ff */
[----:B------:R3:W-:Y:S04]  /*4840*/  @!P1 STG.E.U16 desc[UR12][R18.64+0x50], R20 ;  /* 0x0000501412009986 */ /* 0x0007e8000c10150c */
.L_x_412:
[----:B------:R-:W-:Y:S05]  /*4850*/  BSYNC B0 ;  /* 0x0000000000007941 */ /* 0x000fea0003800000 */
.L_x_411:
[----:B------:R-:W-:-:S13]  /*4860*/  ISETP.GE.U32.AND P0, PT, R5, 0x3c, PT ;  /* 0x0000003c0500780c */ /* 0x000fda0003f06070 */
[----:B------:R-:W-:Y:S05]  /*4870*/  @!P0 BRA `(.L_x_410) ;  /* 0x0000000800b08947 */ /* 0x000fea0003800000 */
[----:B------:R-:W-:Y:S01]  /*4880*/  ISETP.GT.U32.AND P0, PT, R10, 0x9, PT ;  /* 0x000000090a00780c */ /* 0x000fe20003f04070 */
[----:B-123--:R-:W-:Y:S01]  /*4890*/  HFMA2.MMA R16, -RZ, RZ, 0, 0 ;  /* 0x00000000ff107435 */ /* 0x00efe200000001ff */
[----:B------:R-:W-:-:S11]  /*48a0*/  UMOV UR5, 0xffff ;  /* 0x0000ffff00057882 */ /* 0x000fd60000000000 */
[C---:B0-----:R-:W-:Y:S02]  /*48b0*/  @!P0 SHF.L.U32 R14, R10.reuse, 0x1, RZ ;  /* 0x000000010a0e8819 */ /* 0x041fe400000006ff */
[----:B------:R-:W-:Y:S02]  /*48c0*/  @!P0 LEA R17, R10, UR4, 0x7 ;  /* 0x000000040a118c11 */ /* 0x000fe4000f8e38ff */
[----:B------:R-:W-:-:S05]  /*48d0*/  @!P0 LOP3.LUT R14, R15, R14, RZ, 0x3c, !PT ;  /* 0x0000000e0f0e8212 */ /* 0x000fca00078e3cff */
[----:B------:R-:W-:Y:S01]  /*48e0*/  @!P0 IMAD R17, R14, 0x4, R17 ;  /* 0x000000040e118824 */ /* 0x000fe200078e0211 */
[----:B------:R-:W-:-:S04]  /*48f0*/  MOV R14, RZ ;  /* 0x000000ff000e7202 */ /* 0x000fc80000000f00 */
[----:B------:R0:W1:Y:S04]  /*4900*/  @!P0 LDS R16, [R17] ;  /* 0x0000000011108984 */ /* 0x0000680000000800 */
[----:B------:R0:W2:Y:S01]  /*4910*/  @!P0 LDS R14, [R17+0x500] ;  /* 0x00050000110e8984 */ /* 0x0000a20000000800 */
[----:B------:R-:W-:Y:S05]  /*4920*/  BRA.DIV UR5, `(.L_x_416) ;  /* 0x0000001605487947 */ /* 0x000fea000b800000 */
[C---:B------:R-:W-:Y:S01]  /*4930*/  @!P0 VIADD R18, R15.reuse, 0x14 ;  /* 0x000000140f128836 */ /* 0x040fe20000000000 */
[C---:B------:R-:W-:Y:S01]  /*4940*/  @!P0 SHF.L.U32 R19, R10.reuse, 0x1, RZ ;  /* 0x000000010a138819 */ /* 0x040fe200000006ff */
[----:B------:R-:W-:Y:S01]  /*4950*/  IMAD.MOV.U32 R27, RZ, RZ, 0xffff ;  /* 0x0000ffffff1b7424 */ /* 0x000fe200078e00ff */
[----:B------:R-:W-:Y:S01]  /*4960*/  @!P0 LEA R23, R10, UR4, 0x7 ;  /* 0x000000040a178c11 */ /* 0x000fe2000f8e38ff */
[----:B------:R-:W-:Y:S01]  /*4970*/  IMAD.MOV.U32 R32, RZ, RZ, RZ ;  /* 0x000000ffff207224 */ /* 0x000fe200078e00ff */
[----:B------:R-:W-:Y:S01]  /*4980*/  @!P0 LOP3.LUT R18, R18, R19, RZ, 0x3c, !PT ;  /* 0x0000001312128212 */ /* 0x000fe200078e3cff */
[----:B------:R-:W-:Y:S01]  /*4990*/  IMAD.MOV.U32 R41, RZ, RZ, 0xffff ;  /* 0x0000ffffff297424 */ /* 0x000fe200078e00ff */
[----:B------:R-:W-:Y:S01]  /*49a0*/  @!P0 SHF.L.U32 R22, R10, 0x1, RZ ;  /* 0x000000010a168819 */ /* 0x000fe200000006ff */
[----:B------:R-:W-:Y:S01]  /*49b0*/  IMAD.MOV.U32 R40, RZ, RZ, 0xffff ;  /* 0x0000ffffff287424 */ /* 0x000fe200078e00ff */
[C---:B------:R-:W-:Y:S01]  /*49c0*/  @!P0 IADD3 R21, R15.reuse, 0x28, RZ ;  /* 0x000000280f158810 */ /* 0x040fe20007ffe0ff */
[----:B------:R-:W-:Y:S01]  /*49d0*/  @!P0 IMAD R18, R18, 0x4, R23 ;  /* 0x0000000412128824 */ /* 0x000fe200078e0217 */
[----:B------:R-:W-:Y:S01]  /*49e0*/  @!P0 LEA R24, R10, UR4, 0x7 ;  /* 0x000000040a188c11 */ /* 0x000fe2000f8e38ff */
[----:B------:R-:W-:Y:S01]  /*49f0*/  @!P0 VIADD R23, R15, 0x3c ;  /* 0x0000003c0f178836 */ /* 0x000fe20000000000 */
[----:B------:R-:W-:-:S02]  /*4a00*/  @!P0 LOP3.LUT R21, R21, R22, RZ, 0x3c, !PT ;  /* 0x0000001615158212 */ /* 0x000fc400078e3cff */
[----:B------:R-:W3:Y:S01]  /*4a10*/  @!P0 LDS R20, [R18] ;  /* 0x0000000012148984 */ /* 0x000ee20000000800 */
[----:B0-----:R-:W-:Y:S02]  /*4a20*/  MOV R17, 0xffff ;  /* 0x0000ffff00117802 */ /* 0x001fe40000000f00 */
[----:B------:R-:W-:Y:S02]  /*4a30*/  @!P0 LEA R22, R21, R24, 0x2 ;  /* 0x0000001815168211 */ /* 0x000fe400078e10ff */
[----:B------:R0:W-:Y:S01]  /*4a40*/  @!P0 LDS R21, [R18+0x500] ;  /* 0x0005000012158984 */ /* 0x0001e20000000800 */
[C---:B------:R-:W-:Y:S02]  /*4a50*/  @!P0 SHF.L.U32 R24, R10.reuse, 0x1, RZ ;  /* 0x000000010a188819 */ /* 0x040fe400000006ff */
[----:B------:R-:W-:Y:S01]  /*4a60*/  @!P0 LEA R30, R10, UR4, 0x7 ;  /* 0x000000040a1e8c11 */ /* 0x000fe2000f8e38ff */
[----:B------:R-:W-:Y:S01]  /*4a70*/  @!P0 LDS R38, [R22+0x500] ;  /* 0x0005000016268984 */ /* 0x000fe20000000800 */
[----:B------:R-:W-:-:S02]  /*4a80*/  @!P0 LOP3.LUT R23, R23, R24, RZ, 0x3c, !PT ;  /* 0x0000001817178212 */ /* 0x000fc400078e3cff */
[----:B------:R-:W-:Y:S01]  /*4a90*/  MOV R29, 0xffff ;  /* 0x0000ffff001d7802 */ /* 0x000fe20000000f00 */
[----:B------:R-:W-:Y:S01]  /*4aa0*/  @!P0 LDS R37, [R22] ;  /* 0x0000000016258984 */ /* 0x000fe20000000800 */
[----:B------:R-:W-:Y:S01]  /*4ab0*/  @!P0 LEA R39, R23, R30, 0x2 ;  /* 0x0000001e17278211 */ /* 0x000fe200078e10ff */
[----:B------:R-:W-:Y:S01]  /*4ac0*/  IMAD.MOV.U32 R23, RZ, RZ, RZ ;  /* 0x000000ffff177224 */ /* 0x000fe200078e00ff */
[----:B------:R-:W-:Y:S01]  /*4ad0*/  MOV R24, RZ ;  /* 0x000000ff00187202 */ /* 0x000fe20000000f00 */
[----:B-1----:R-:W1:Y:S01]  /*4ae0*/  SHFL.BFLY PT, R17, R16, 0x8, 0x101f ;  /* 0x0d101f0010117f89 */ /* 0x002e6200000e0000 */
[----:B------:R-:W-:Y:S01]  /*4af0*/  MOV R34, RZ ;  /* 0x000000ff00227202 */ /* 0x000fe20000000f00 */
[----:B0-----:R-:W-:Y:S01]  /*4b00*/  IMAD.MOV.U32 R18, RZ, RZ, RZ ;  /* 0x000000ffff127224 */ /* 0x001fe200078e00ff */
[----:B------:R-:W-:Y:S01]  /*4b10*/  MOV R35, 0xffff ;  /* 0x0000ffff00237802 */ /* 0x000fe20000000f00 */
[----:B--2---:R-:W0:Y:S01]  /*4b20*/  SHFL.BFLY PT, R30, R14, 0x8, 0x101f ;  /* 0x0d101f000e1e7f89 */ /* 0x004e2200000e0000 */
[----:B------:R-:W-:-:S02]  /*4b30*/  MOV R28, 0xffff ;  /* 0x0000ffff001c7802 */ /* 0x000fc40000000f00 */
[----:B------:R-:W-:Y:S01]  /*4b40*/  MOV R26, 0xffff ;  /* 0x0000ffff001a7802 */ /* 0x000fe20000000f00 */
[----:B------:R-:W2:Y:S01]  /*4b50*/  @!P0 LDS R22, [R39] ;  /* 0x0000000027168984 */ /* 0x000ea20000000800 */
[----:B------:R-:W-:Y:S02]  /*4b60*/  MOV R43, 0xffff ;  /* 0x0000ffff002b7802 */ /* 0x000fe40000000f00 */
[----:B---3--:R-:W-:Y:S01]  /*4b70*/  @!P0 MOV R32, R20 ;  /* 0x0000001400208202 */ /* 0x008fe20000000f00 */
[----:B-1----:R-:W-:Y:S01]  /*4b80*/  FADD.FTZ R25, R17, R16 ;  /* 0x0000001011197221 */ /* 0x002fe20000010000 */
[----:B------:R1:W-:Y:S01]  /*4b90*/  @!P0 LDS R20, [R39+0x500] ;  /* 0x0005000027148984 */ /* 0x0003e20000000800 */
[----:B------:R-:W-:Y:S02]  /*4ba0*/  MOV R16, 0xffff ;  /* 0x0000ffff00107802 */ /* 0x000fe40000000f00 */
[----:B------:R-:W-:Y:S01]  /*4bb0*/  @!P0 MOV R34, R21 ;  /* 0x0000001500228202 */ /* 0x000fe20000000f00 */
[----:B------:R-:W3:Y:S01]  /*4bc0*/  SHFL.BFLY PT, R31, R32, 0x8, 0x101f ;  /* 0x0d101f00201f7f89 */ /* 0x000ee200000e0000 */
[----:B0-----:R-:W-:Y:S01]  /*4bd0*/  FADD.FTZ R17, R30, R14 ;  /* 0x0000000e1e117221 */ /* 0x001fe20000010000 */
[----:B------:R-:W-:-:S02]  /*4be0*/  MOV R30, 0xffff ;  /* 0x0000ffff001e7802 */ /* 0x000fc40000000f00 */
[----:B------:R-:W-:Y:S01]  /*4bf0*/  @!P0 MOV R23, R38 ;  /* 0x0000002600178202 */ /* 0x000fe20000000f00 */
[----:B------:R-:W0:Y:S01]  /*4c00*/  SHFL.BFLY PT, R16, R25, 0x4, 0x101f ;  /* 0x0c901f0019107f89 */ /* 0x000e2200000e0000 */
[----:B------:R-:W-:Y:S01]  /*4c10*/  MOV R38, 0xffff ;  /* 0x0000ffff00267802 */ /* 0x000fe20000000f00 */
[----:B------:R-:W-:Y:S01]  /*4c20*/  @!P0 IMAD.MOV.U32 R24, RZ, RZ, R37 ;  /* 0x000000ffff188224 */ /* 0x000fe200078e0025 */
[----:B------:R-:W-:Y:S01]  /*4c30*/  MOV R21, RZ ;  /* 0x000000ff00157202 */ /* 0x000fe20000000f00 */
[----:B------:R-:W-:Y:S01]  /*4c40*/  IMAD.MOV.U32 R37, RZ, RZ, 0xffff ;  /* 0x0000ffffff257424 */ /* 0x000fe200078e00ff */
[----:B------:R-:W4:Y:S01]  /*4c50*/  SHFL.BFLY PT, R33, R34, 0x8, 0x101f ;  /* 0x0d101f0022217f89 */ /* 0x000f2200000e0000 */
[----:B-1----:R-:W-:-:S03]  /*4c60*/  MOV R39, 0xffff ;  /* 0x0000ffff00277802 */ /* 0x002fc60000000f00 */
[----:B------:R-:W1:Y:S04]  /*4c70*/  SHFL.BFLY PT, R38, R23, 0x8, 0x101f ;  /* 0x0d101f0017267f89 */ /* 0x000e6800000e0000 */
[----:B------:R-:W5:Y:S01]  /*4c80*/  SHFL.BFLY PT, R37, R24, 0x8, 0x101f ;  /* 0x0d101f0018257f89 */ /* 0x000f6200000e0000 */
[----:B--2---:R-:W-:Y:S01]  /*4c90*/  @!P0 MOV R21, R22 ;  /* 0x0000001600158202 */ /* 0x004fe20000000f00 */
[----:B------:R-:W-:Y:S02]  /*4ca0*/  IMAD.MOV.U32 R22, RZ, RZ, 0xffff ;  /* 0x0000ffffff167424 */ /* 0x000fe400078e00ff */
[----:B------:R-:W2:Y:S01]  /*4cb0*/  SHFL.BFLY PT, R30, R17, 0x4, 0x101f ;  /* 0x0c901f00111e7f89 */ /* 0x000ea200000e0000 */
[----:B---3--:R-:W-:-:S03]  /*4cc0*/  FADD.FTZ R31, R31, R32 ;  /* 0x000000201f1f7221 */ /* 0x008fc60000010000 */
[----:B------:R-:W3:Y:S01]  /*4cd0*/  SHFL.BFLY PT, R42, R21, 0x8, 0x101f ;  /* 0x0d101f00152a7f89 */ /* 0x000ee200000e0000 */
[----:B0-----:R-:W-:Y:S01]  /*4ce0*/  FADD.FTZ R19, R25, R16 ;  /* 0x0000001019137221 */ /* 0x001fe20000010000 */
[----:B----4-:R-:W-:-:S04]  /*4cf0*/  FADD.FTZ R33, R33, R34 ;  /* 0x0000002221217221 */ /* 0x010fc80000010000 */
[----:B------:R-:W0:Y:S01]  /*4d00*/  SHFL.BFLY PT, R16, R19, 0x2, 0x101f ;  /* 0x0c501f0013107f89 */ /* 0x000e2200000e0000 */
[----:B------:R-:W-:Y:S01]  /*4d10*/  @!P0 MOV R18, R20 ;  /* 0x0000001400128202 */ /* 0x000fe20000000f00 */
[----:B------:R-:W-:Y:S02]  /*4d20*/  IMAD.MOV.U32 R34, RZ, RZ, 0xffff ;  /* 0x0000ffffff227424 */ /* 0x000fe400078e00ff */
[----:B-1----:R-:W-:Y:S01]  /*4d30*/  FADD.FTZ R32, R38, R23 ;  /* 0x0000001726207221 */ /* 0x002fe20000010000 */
[----:B------:R-:W-:Y:S01]  /*4d40*/  MOV R20, 0xffff ;  /* 0x0000ffff00147802 */ /* 0x000fe20000000f00 */
[----:B------:R-:W-:Y:S01]  /*4d50*/  IMAD.MOV.U32 R23, RZ, RZ, 0xffff ;  /* 0x0000ffffff177424 */ /* 0x000fe200078e00ff */
[----:B------:R-:W-:Y:S01]  /*4d60*/  ISETP.NE.AND P0, PT, R10, RZ, PT ;  /* 0x000000ff0a00720c */ /* 0x000fe20003f05270 */
[----:B-----5:R-:W-:Y:S01]  /*4d70*/  FADD.FTZ R25, R37, R24 ;  /* 0x0000001825197221 */ /* 0x020fe20000010000 */
[----:B------:R-:W-:Y:S01]  /*4d80*/  IMAD.MOV.U32 R24, RZ, RZ, 0xffff ;  /* 0x0000ffffff187424 */ /* 0x000fe200078e00ff */
[----:B------:R-:W1:Y:S01]  /*4d90*/  SHFL.BFLY PT, R37, R32, 0x4, 0x101f ;  /* 0x0c901f0020257f89 */ /* 0x000e6200000e0000 */
[----:B--2---:R-:W-:Y:S01]  /*4da0*/  FADD.FTZ R14, R17, R30 ;  /* 0x0000001e110e7221 */ /* 0x004fe20000010000 */
[----:B------:R-:W-:-:S02]  /*4db0*/  MOV R17, 0xffff ;  /* 0x0000ffff00117802 */ /* 0x000fc40000000f00 */
[----:B------:R-:W2:Y:S01]  /*4dc0*/  SHFL.BFLY PT, R20, R31, 0x4, 0x101f ;  /* 0x0c901f001f147f89 */ /* 0x000ea200000e0000 */
[----:B---3--:R-:W-:Y:S01]  /*4dd0*/  FADD.FTZ R42, R42, R21 ;  /* 0x000000152a2a7221 */ /* 0x008fe20000010000 */
[----:B------:R-:W-:Y:S02]  /*4de0*/  MOV R21, 0xffff ;  /* 0x0000ffff00157802 */ /* 0x000fe40000000f00 */
[----:B------:R-:W3:Y:S04]  /*4df0*/  SHFL.BFLY PT, R23, R18, 0x8, 0x101f ;  /* 0x0d101f0012177f89 */ /* 0x000ee800000e0000 */
[----:B------:R-:W4:Y:S01]  /*4e00*/  SHFL.BFLY PT, R36, R33, 0x4, 0x101f ;  /* 0x0c901f0021247f89 */ /* 0x000f2200000e0000 */
[----:B0-----:R-:W-:-:S03]  /*4e10*/  FADD.FTZ R16, R19, R16 ;  /* 0x0000001013107221 */ /* 0x001fc60000010000 */
[----:B------:R-:W0:Y:S01]  /*4e20*/  SHFL.BFLY PT, R38, R25, 0x4, 0x101f ;  /* 0x0c901f0019267f89 */ /* 0x000e2200000e0000 */
[----:B------:R-:W-:-:S03]  /*4e30*/  MOV R19, 0xffff ;  /* 0x0000ffff00137802 */ /* 0x000fc60000000f00 */
[----:B------:R-:W5:Y:S01]  /*4e40*/  SHFL.BFLY PT, R30, R14, 0x2, 0x101f ;  /* 0x0c501f000e1e7f89 */ /* 0x000f6200000e0000 */
[----:B-1----:R-:W-:-:S03]  /*4e50*/  FADD.FTZ R37, R32, R37 ;  /* 0x0000002520257221 */ /* 0x002fc60000010000 */
[----:B------:R-:W1:Y:S01]  /*4e60*/  SHFL.BFLY PT, R41, R42, 0x4, 0x101f ;  /* 0x0c901f002a297f89 */ /* 0x000e6200000e0000 */
[----:B------:R-:W-:Y:S01]  /*4e70*/  MOV R32, 0xffff ;  /* 0x0000ffff00207802 */ /* 0x000fe20000000f00 */
[----:B--2---:R-:W-:Y:S01]  /*4e80*/  FADD.FTZ R35, R31, R20 ;  /* 0x000000141f237221 */ /* 0x004fe20000010000 */
[----:B------:R-:W-:Y:S01]  /*4e90*/  MOV R20, 0xffff ;  /* 0x0000ffff00147802 */ /* 0x000fe20000000f00 */
[----:B------:R-:W2:Y:S01]  /*4ea0*/  SHFL.BFLY PT, R24, R37, 0x2, 0x101f ;  /* 0x0c501f0025187f89 */ /* 0x000ea200000e0000 */
[----:B---3--:R-:W-:Y:S01]  /*4eb0*/  FADD.FTZ R31, R23, R18 ;  /* 0x00000012171f7221 */ /* 0x008fe20000010000 */
[----:B------:R-:W-:Y:S01]  /*4ec0*/  IMAD.MOV.U32 R18, RZ, RZ, 0xffff ;  /* 0x0000ffffff127424 */ /* 0x000fe200078e00ff */
[----:B------:R-:W-:Y:S01]  /*4ed0*/  MOV R23, 0xffff ;  /* 0x0000ffff00177802 */ /* 0x000fe20000000f00 */
[----:B------:R-:W3:Y:S01]  /*4ee0*/  SHFL.BFLY PT, R19, R16, 0x1, 0x101f ;  /* 0x0c301f0010137f89 */ /* 0x000ee200000e0000 */
[----:B----4-:R-:W-:Y:S01]  /*4ef0*/  FADD.FTZ R36, R33, R36 ;  /* 0x0000002421247221 */ /* 0x010fe20000010000 */
[----:B------:R-:W-:-:S02]  /*4f00*/  MOV R33, 0xffff ;  /* 0x0000ffff00217802 */ /* 0x000fc40000000f00 */
[----:B------:R-:W4:Y:S01]  /*4f10*/  SHFL.BFLY PT, R18, R35, 0x2, 0x101f ;  /* 0x0c501f0023127f89 */ /* 0x000f2200000e0000 */
[----:B0-----:R-:W-:-:S03]  /*4f20*/  FADD.FTZ R38, R25, R38 ;  /* 0x0000002619267221 */ /* 0x001fc60000010000 */
[----:B------:R-:W0:Y:S01]  /*4f30*/  SHFL.BFLY PT, R21, R36, 0x2, 0x101f ;  /* 0x0c501f0024157f89 */ /* 0x000e2200000e0000 */
[----:B-----5:R-:W-:Y:S01]  /*4f40*/  FADD.FTZ R17, R14, R30 ;  /* 0x0000001e0e117221 */ /* 0x020fe20000010000 */
[----:B------:R-:W-:Y:S02]  /*4f50*/  MOV R14, 0xffff ;  /* 0x0000ffff000e7802 */ /* 0x000fe40000000f00 */
[----:B------:R-:W5:Y:S01]  /*4f60*/  SHFL.BFLY PT, R23, R38, 0x2, 0x101f ;  /* 0x0c501f0026177f89 */ /* 0x000f6200000e0000 */
[----:B-1----:R-:W-:Y:S01]  /*4f70*/  FADD.FTZ R42, R42, R41 ;  /* 0x000000292a2a7221 */ /* 0x002fe20000010000 */
[----:B------:R-:W-:Y:S02]  /*4f80*/  IMAD.IADD R41, R15, 0x1, R6 ;  /* 0x000000010f297824 */ /* 0x000fe400078e0206 */
[----:B------:R-:W1:Y:S01]  /*4f90*/  SHFL.BFLY PT, R20, R31, 0x4, 0x101f ;  /* 0x0c901f001f147f89 */ /* 0x000e6200000e0000 */
[----:B--2---:R-:W-:-:S03]  /*4fa0*/  FADD.FTZ R37, R37, R24 ;  /* 0x0000001825257221 */ /* 0x004fc60000010000 */
[----:B------:R-:W2:Y:S01]  /*4fb0*/  SHFL.BFLY PT, R14, R17, 0x1, 0x101f ;  /* 0x0c301f00110e7f89 */ /* 0x000ea200000e0000 */
[----:B------:R-:W2:Y:S01]  /*4fc0*/  @!P0 LDC.64 R24, c[0x0][0x218] ;  /* 0x00008600ff188b82 */ /* 0x000ea20000000a00 */
[----:B---3--:R-:W-:Y:S02]  /*4fd0*/  FADD.FTZ R16, R16, R19 ;  /* 0x0000001310107221 */ /* 0x008fe40000010000 */
[----:B------:R-:W3:Y:S01]  /*4fe0*/  SHFL.BFLY PT, R40, R37, 0x1, 0x101f ;  /* 0x0c301f0025287f89 */ /* 0x000ee200000e0000 */
[----:B----4-:R-:W-:-:S03]  /*4ff0*/  FADD.FTZ R35, R35, R18 ;  /* 0x0000001223237221 */ /* 0x010fc60000010000 */
[----:B------:R-:W4:Y:S01]  /*5000*/  SHFL.BFLY PT, R43, R42, 0x2, 0x101f ;  /* 0x0c501f002a2b7f89 */ /* 0x000f2200000e0000 */
[----:B------:R-:W-:Y:S01]  /*5010*/  @!P0 F2FP.BF16.F32.PACK_AB R30, RZ, R16 ;  /* 0x00000010ff1e823e */ /* 0x000fe200000010ff */
[----:B------:R-:W4:Y:S01]  /*5020*/  @!P0 LDC.64 R18, c[0x0][0x220] ;  /* 0x00008800ff128b82 */ /* 0x000f220000000a00 */
[----:B0-----:R-:W-:Y:S01]  /*5030*/  FADD.FTZ R36, R36, R21 ;  /* 0x0000001524247221 */ /* 0x001fe20000010000 */
[----:B------:R-:W0:Y:S01]  /*5040*/  SHFL.BFLY PT, R34, R35, 0x1, 0x101f ;  /* 0x0c301f0023227f89 */ /* 0x000e2200000e0000 */
[----:B-----5:R-:W-:-:S03]  /*5050*/  FADD.FTZ R38, R38, R23 ;  /* 0x0000001726267221 */ /* 0x020fc60000010000 */
[----:B------:R-:W5:Y:S02]  /*5060*/  SHFL.BFLY PT, R33, R36, 0x1, 0x101f ;  /* 0x0c301f0024217f89 */ /* 0x000f6400000e0000 */
[----:B------:R-:W5:Y:S01]  /*5070*/  @!P0 LDC.64 R22, c[0x0][0x220] ;  /* 0x00008800ff168b82 */ /* 0x000f620000000a00 */
[----:B-1----:R-:W-:Y:S01]  /*5080*/  FADD.FTZ R31, R31, R20 ;  /* 0x000000141f1f7221 */ /* 0x002fe20000010000 */
[----:B------:R-:W1:Y:S01]  /*5090*/  SHFL.BFLY PT, R39, R38, 0x1, 0x101f ;  /* 0x0c301f0026277f89 */ /* 0x000e6200000e0000 */
[----:B--2---:R-:W-:-:S03]  /*50a0*/  FADD.FTZ R44, R17, R14 ;  /* 0x0000000e112c7221 */ /* 0x004fc60000010000 */
[----:B------:R-:W2:Y:S01]  /*50b0*/  SHFL.BFLY PT, R32, R31, 0x2, 0x101f ;  /* 0x0c501f001f207f89 */ /* 0x000ea200000e0000 */
[----:B------:R-:W-:Y:S01]  /*50c0*/  @!P0 IMAD.WIDE R24, R41, 0x2, R24 ;  /* 0x0000000229188825 */ /* 0x000fe200078e0218 */
[----:B------:R-:W2:Y:S01]  /*50d0*/  @!P0 LDC.64 R20, c[0x0][0x218] ;  /* 0x00008600ff148b82 */ /* 0x000ea20000000a00 */
[----:B------:R-:W-:Y:S02]  /*50e0*/  @!P0 F2FP.BF16.F32.PACK_AB R44, RZ, R44 ;  /* 0x0000002cff2c823e */ /* 0x000fe400000010ff */
[----:B---3--:R-:W-:Y:S01]  /*50f0*/  FADD.FTZ R37, R37, R40 ;  /* 0x0000002825257221 */ /* 0x008fe20000010000 */
[----:B------:R3:W-:Y:S01]  /*5100*/  @!P0 STG.E.U16 desc[UR12][R24.64], R30 ;  /* 0x0000001e18008986 */ /* 0x0007e2000c10150c */
[----:B----4-:R-:W-:-:S03]  /*5110*/  FADD.FTZ R42, R42, R43 ;  /* 0x0000002b2a2a7221 */ /* 0x010fc60000010000 */
[----:B------:R-:W4:Y:S01]  /*5120*/  @!P0 LDC.64 R16, c[0x0][0x218] ;  /* 0x00008600ff108b82 */ /* 0x000f220000000a00 */
[----:B------:R-:W-:-:S04]  /*5130*/  @!P0 IMAD.WIDE R18, R41, 0x2, R18 ;  /* 0x0000000229128825 */ /* 0x000fc800078e0212 */
[----:B0-----:R-:W-:Y:S01]  /*5140*/  FADD.FTZ R34, R35, R34 ;  /* 0x0000002223227221 */ /* 0x001fe20000010000 */
[----:B------:R-:W-:Y:S01]  /*5150*/  MOV R35, 0xffff ;  /* 0x0000ffff00237802 */ /* 0x000fe20000000f00 */
[----:B-----5:R-:W-:Y:S01]  /*5160*/  FADD.FTZ R33, R36, R33 ;  /* 0x0000002124217221 */ /* 0x020fe20000010000 */
[----:B------:R-:W0:Y:S01]  /*5170*/  @!P0 LDC.64 R14, c[0x0][0x220] ;  /* 0x00008800ff0e8b82 */ /* 0x000e220000000a00 */
[----:B------:R-:W-:-:S04]  /*5180*/  @!P0 IMAD.WIDE R22, R41, 0x2, R22 ;  /* 0x0000000229168825 */ /* 0x000fc800078e0216 */
[----:B-1----:R-:W-:Y:S01]  /*5190*/  FADD.FTZ R38, R38, R39 ;  /* 0x0000002726267221 */ /* 0x002fe20000010000 */
[----:B---3--:R-:W-:Y:S01]  /*51a0*/  @!P0 F2FP.BF16.F32.PACK_AB R25, RZ, R33 ;  /* 0x00000021ff19823e */ /* 0x008fe200000010ff */
[----:B------:R-:W1:Y:S01]  /*51b0*/  SHFL.BFLY PT, R35, R42, 0x1, 0x101f ;  /* 0x0c301f002a237f89 */ /* 0x000e6200000e0000 */
[----:B------:R-:W-:Y:S01]  /*51c0*/  MOV R30, 0xffff ;  /* 0x0000ffff001e7802 */ /* 0x000fe20000000f00 */
[----:B--2---:R-:W-:Y:S01]  /*51d0*/  FADD.FTZ R31, R31, R32 ;  /* 0x000000201f1f7221 */ /* 0x004fe20000010000 */
[----:B------:R-:W-:Y:S01]  /*51e0*/  @!P0 F2FP.BF16.F32.PACK_AB R26, RZ, R38 ;  /* 0x00000026ff1a823e */ /* 0x000fe200000010ff */
[----:B------:R2:W-:Y:S01]  /*51f0*/  @!P0 STG.E.U16 desc[UR12][R22.64], R44 ;  /* 0x0000002c16008986 */ /* 0x0005e2000c10150c */
[C---:B------:R-:W-:Y:S01]  /*5200*/  @!P0 IMAD.WIDE R20, R41.reuse, 0x2, R20 ;  /* 0x0000000229148825 */ /* 0x040fe200078e0214 */
[----:B------:R-:W-:Y:S02]  /*5210*/  @!P0 F2FP.BF16.F32.PACK_AB R33, RZ, R37 ;  /* 0x00000025ff21823e */ /* 0x000fe400000010ff */
[----:B------:R3:W3:Y:S01]  /*5220*/  SHFL.BFLY PT, R30, R31, 0x1, 0x101f ;  /* 0x0c301f001f1e7f89 */ /* 0x0006e200000e0000 */
[----:B----4-:R-:W-:Y:S01]  /*5230*/  @!P0 IMAD.WIDE R16, R41, 0x2, R16 ;  /* 0x0000000229108825 */ /* 0x010fe200078e0210 */
[----:B--2---:R-:W-:-:S03]  /*5240*/  @!P0 F2FP.BF16.F32.PACK_AB R23, RZ, R34 ;  /* 0x00000022ff17823e */ /* 0x004fc600000010ff */
[----:B0-----:R-:W-:Y:S02]  /*5250*/  @!P0 IMAD.WIDE R14, R41, 0x2, R14 ;  /* 0x00000002290e8825 */ /* 0x001fe400078e020e */
[----:B------:R0:W-:Y:S02]  /*5260*/  @!P0 STG.E.U16 desc[UR12][R20.64+0x28], R23 ;  /* 0x0000281714008986 */ /* 0x0001e4000c10150c */
[----:B-1----:R-:W-:Y:S02]  /*5270*/  FADD.FTZ R35, R42, R35 ;  /* 0x000000232a237221 */ /* 0x002fe40000010000 */
[----:B------:R0:W-:Y:S04]  /*5280*/  @!P0 STG.E.U16 desc[UR12][R18.64+0x28], R25 ;  /* 0x0000281912008986 */ /* 0x0001e8000c10150c */
[----:B------:R0:W-:Y:S04]  /*5290*/  @!P0 STG.E.U16 desc[UR12][R16.64+0x50], R26 ;  /* 0x0000501a10008986 */ /* 0x0001e8000c10150c */
[----:B---3--:R0:W-:Y:S02]  /*52a0*/  @!P0 STG.E.U16 desc[UR12][R14.64+0x50], R33 ;  /* 0x000050210e008986 */ /* 0x0081e4000c10150c */
.L_x_480:
        /* <DEDUP_REMOVED lines=9> */
.L_x_410:
        /* <DEDUP_REMOVED lines=8> */
.L_x_413:
[----:B------:R-:W-:Y:S01]  /*53c0*/  HFMA2.MMA R28, -RZ, RZ, 0, 4.76837158203125e-07 ;  /* 0x00000008ff1c7435 */ /* 0x000fe200000001ff */
[----:B-1----:R-:W-:Y:S01]  /*53d0*/  MOV R29, R14 ;  /* 0x0000000e001d7202 */ /* 0x002fe20000000f00 */
[----:B------:R-:W-:Y:S01]  /*53e0*/  IMAD.MOV.U32 R27, RZ, RZ, 0x101f ;  /* 0x0000101fff1b7424 */ /* 0x000fe200078e00ff */
[----:B------:R-:W-:-:S08]  /*53f0*/  MOV R26, 0xffff ;  /* 0x0000ffff001a7802 */ /* 0x000fd00000000f00 */
[----:B0-2---:R-:W-:Y:S05]  /*5400*/  WARPSYNC.COLLECTIVE R26, `(.L_x_418) ;  /* 0x000000001a087348 */ /* 0x005fea0003c00000 */
[----:B------:R1:W3:Y:S02]  /*5410*/  SHFL.BFLY P2, R30, R29, R28, R27 ;  /* 0x0c00001c1d1e7389 */ /* 0x0002e4000004001b */
[----:B0123--:R-:W-:Y:S01]  /*5420*/  ENDCOLLECTIVE ;  /* 0x000000000000791b */ /* 0x00ffe20003800000 */
.L_x_418:
[----:B------:R-:W-:Y:S01]  /*5430*/  IMAD.MOV.U32 R29, RZ, RZ, R15 ;  /* 0x000000ffff1d7224 */ /* 0x000fe200078e000f */
[----:B------:R-:W-:-:S07]  /*5440*/  MOV R17, R30 ;  /* 0x0000001e00117202 */ /* 0x000fce0000000f00 */
[----:B------:R-:W-:Y:S05]  /*5450*/  WARPSYNC.COLLECTIVE R26, `(.L_x_419) ;  /* 0x000000001a087348 */ /* 0x000fea0003c00000 */
[----:B------:R0:W1:Y:S02]  /*5460*/  SHFL.BFLY P2, R30, R29, R28, R27 ;  /* 0x0c00001c1d1e7389 */ /* 0x000064000004001b */
[----:B01----:R-:W-:Y:S01]  /*5470*/  ENDCOLLECTIVE ;  /* 0x000000000000791b */ /* 0x003fe20003800000 */
.L_x_419:
[----:B------:R-:W-:-:S05]  /*5480*/  FADD.FTZ R17, R17, R14 ;  /* 0x0000000e11117221 */ /* 0x000fca0000010000 */
[----:B------:R-:W-:Y:S01]  /*5490*/  MOV R29, R17 ;  /* 0x00000011001d7202 */ /* 0x000fe20000000f00 */
[----:B------:R-:W-:Y:S01]  /*54a0*/  IMAD.MOV.U32 R28, RZ, RZ, 0x4 ;  /* 0x00000004ff1c7424 */ /* 0x000fe200078e00ff */
[----:B------:R-:W-:-:S07]  /*54b0*/  MOV R16, R30 ;  /* 0x0000001e00107202 */ /* 0x000fce0000000f00 */
[----:B------:R-:W-:Y:S05]  /*54c0*/  WARPSYNC.COLLECTIVE R26, `(.L_x_420) ;  /* 0x000000001a087348 */ /* 0x000fea0003c00000 */
[----:B------:R0:W1:Y:S02]  /*54d0*/  SHFL.BFLY P2, R30, R29, R28, R27 ;  /* 0x0c00001c1d1e7389 */ /* 0x000064000004001b */
[----:B01----:R-:W-:Y:S01]  /*54e0*/  ENDCOLLECTIVE ;  /* 0x000000000000791b */ /* 0x003fe20003800000 */
.L_x_420:
[----:B------:R-:W-:-:S05]  /*54f0*/  FADD.FTZ R16, R16, R15 ;  /* 0x0000000f10107221 */ /* 0x000fca0000010000 */
[----:B------:R-:W-:Y:S02]  /*5500*/  MOV R29, R16 ;  /* 0x00000010001d7202 */ /* 0x000fe40000000f00 */
[----:B------:R-:W-:-:S07]  /*5510*/  MOV R18, R30 ;  /* 0x0000001e00127202 */ /* 0x000fce0000000f00 */
[----:B------:R-:W-:Y:S05]  /*5520*/  WARPSYNC.COLLECTIVE R26, `(.L_x_421) ;  /* 0x000000001a087348 */ /* 0x000fea0003c00000 */
[----:B------:R0:W1:Y:S02]  /*5530*/  SHFL.BFLY P2, R30, R29, R28, R27 ;  /* 0x0c00001c1d1e7389 */ /* 0x000064000004001b */
[----:B01----:R-:W-:Y:S01]  /*5540*/  ENDCOLLECTIVE ;  /* 0x000000000000791b */ /* 0x003fe20003800000 */
.L_x_421:
[----:B------:R-:W-:Y:S01]  /*5550*/  FADD.FTZ R18, R17, R18 ;  /* 0x0000001211127221 */ /* 0x000fe20000010000 */
[----:B------:R-:W-:-:S04]  /*5560*/  HFMA2.MMA R28, -RZ, RZ, 0, 1.1920928955078125e-07 ;  /* 0x00000002ff1c7435 */ /* 0x000fc800000001ff */
[----:B------:R-:W-:Y:S01]  /*5570*/  MOV R29, R18 ;  /* 0x00000012001d7202 */ /* 0x000fe20000000f00 */
[----:B------:R-:W-:-:S07]  /*5580*/  IMAD.MOV.U32 R19, RZ, RZ, R30 ;  /* 0x000000ffff137224 */ /* 0x000fce00078e001e */
[----:B------:R-:W-:Y:S05]  /*5590*/  WARPSYNC.COLLECTIVE R26, `(.L_x_422) ;  /* 0x000000001a087348 */ /* 0x000fea0003c00000 */
[----:B------:R0:W1:Y:S02]  /*55a0*/  SHFL.BFLY P2, R30, R29, R28, R27 ;  /* 0x0c00001c1d1e7389 */ /* 0x000064000004001b */
[----:B01----:R-:W-:Y:S01]  /*55b0*/  ENDCOLLECTIVE ;  /* 0x000000000000791b */ /* 0x003fe20003800000 */
.L_x_422:
[----:B------:R-:W-:-:S05]  /*55c0*/  FADD.FTZ R19, R16, R19 ;  /* 0x0000001310137221 */ /* 0x000fca0000010000 */
[----:B------:R-:W-:Y:S01]  /*55d0*/  MOV R29, R19 ;  /* 0x00000013001d7202 */ /* 0x000fe20000000f00 */
[----:B------:R-:W-:-:S07]  /*55e0*/  IMAD.MOV.U32 R21, RZ, RZ, R30 ;  /* 0x000000ffff157224 */ /* 0x000fce00078e001e */
[----:B------:R-:W-:Y:S05]  /*55f0*/  WARPSYNC.COLLECTIVE R26, `(.L_x_423) ;  /* 0x000000001a087348 */ /* 0x000fea0003c00000 */
[----:B------:R0:W1:Y:S02]  /*5600*/  SHFL.BFLY P2, R30, R29, R28, R27 ;  /* 0x0c00001c1d1e7389 */ /* 0x000064000004001b */
[----:B01----:R-:W-:Y:S01]  /*5610*/  ENDCOLLECTIVE ;  /* 0x000000000000791b */ /* 0x003fe20003800000 */
.L_x_423:
[----:B------:R-:W-:Y:S01]  /*5620*/  FADD.FTZ R21, R18, R21 ;  /* 0x0000001512157221 */ /* 0x000fe20000010000 */
[----:B------:R-:W-:-:S03]  /*5630*/  HFMA2.MMA R28, -RZ, RZ, 0, 5.9604644775390625e-08 ;  /* 0x00000001ff1c7435 */ /* 0x000fc600000001ff */
[----:B------:R-:W-:Y:S01]  /*5640*/  IMAD.MOV.U32 R29, RZ, RZ, R21 ;  /* 0x000000ffff1d7224 */ /* 0x000fe200078e0015 */
[----:B------:R-:W-:-:S07]  /*5650*/  MOV R14, R30 ;  /* 0x0000001e000e7202 */ /* 0x000fce0000000f00 */
[----:B------:R-:W-:Y:S05]  /*5660*/  WARPSYNC.COLLECTIVE R26, `(.L_x_424) ;  /* 0x000000001a087348 */ /* 0x000fea0003c00000 */
[----:B------:R0:W1:Y:S02]  /*5670*/  SHFL.BFLY P2, R30, R29, R28, R27 ;  /* 0x0c00001c1d1e7389 */ /* 0x000064000004001b */
[----:B01----:R-:W-:Y:S01]  /*5680*/  ENDCOLLECTIVE ;  /* 0x000000000000791b */ /* 0x003fe20003800000 */
.L_x_424:
[----:B------:R-:W-:-:S04]  /*5690*/  FADD.FTZ R14, R19, R14 ;  /* 0x0000000e130e7221 */ /* 0x000fc80000010000 */
[----:B------:R-:W-:Y:S01]  /*56a0*/  IMAD.MOV.U32 R29, RZ, RZ, R14 ;  /* 0x000000ffff1d7224 */ /* 0x000fe200078e000e */
[----:B------:R-:W-:-:S07]  /*56b0*/  MOV R20, R30 ;  /* 0x0000001e00147202 */ /* 0x000fce0000000f00 */
[----:B------:R-:W-:Y:S05]  /*56c0*/  WARPSYNC.COLLECTIVE R26, `(.L_x_425) ;  /* 0x000000001a087348 */ /* 0x000fea0003c00000 */
[----:B------:R0:W1:Y:S02]  /*56d0*/  SHFL.BFLY P2, R30, R29, R28, R27 ;  /* 0x0c00001c1d1e7389 */ /* 0x000064000004001b */
[----:B01----:R-:W-:Y:S01]  /*56e0*/  ENDCOLLECTIVE ;  /* 0x000000000000791b */ /* 0x003fe20003800000 */
.L_x_425:
[----:B------:R-:W-:Y:S01]  /*56f0*/  FADD.FTZ R20, R21, R20 ;  /* 0x0000001415147221 */ /* 0x000fe20000010000 */
[----:B------:R-:W-:Y:S06]  /*5700*/  BRA `(.L_x_426) ;  /* 0xffffffe800d87947 */ /* 0x000fec000383ffff */
.L_x_414:
        /* <DEDUP_REMOVED lines=8> */
.L_x_428:
[----:B------:R-:W-:Y:S05]  /*5790*/  BSYNC B1 ;  /* 0x0000000000017941 */ /* 0x000fea0003800000 */
.L_x_427:
        /* <DEDUP_REMOVED lines=8> */
.L_x_429:
[----:B------:R-:W-:-:S05]  /*5820*/  FADD.FTZ R21, R21, R14 ;  /* 0x0000000e15157221 */ /* 0x000fca0000010000 */
[----:B------:R-:W-:Y:S01]  /*5830*/  MOV R29, R21 ;  /* 0x00000015001d7202 */ /* 0x000fe20000000f00 */
[----:B------:R-:W-:Y:S01]  /*5840*/  IMAD.MOV.U32 R28, RZ, RZ, 0x4 ;  /* 0x00000004ff1c7424 */ /* 0x000fe200078e00ff */
[----:B------:R-:W-:-:S07]  /*5850*/  MOV R20, R30 ;  /* 0x0000001e00147202 */ /* 0x000fce0000000f00 */
[----:B------:R-:W-:Y:S05]  /*5860*/  WARPSYNC.COLLECTIVE R26, `(.L_x_430) ;  /* 0x000000001a087348 */ /* 0x000fea0003c00000 */
[----:B------:R0:W1:Y:S02]  /*5870*/  SHFL.BFLY P2, R30, R29, R28, R27 ;  /* 0x0c00001c1d1e7389 */ /* 0x000064000004001b */
[----:B01----:R-:W-:Y:S01]  /*5880*/  ENDCOLLECTIVE ;  /* 0x000000000000791b */ /* 0x003fe20003800000 */
.L_x_430:
[----:B------:R-:W-:-:S05]  /*5890*/  FADD.FTZ R20, R20, R15 ;  /* 0x0000000f14147221 */ /* 0x000fca0000010000 */
[----:B------:R-:W-:Y:S02]  /*58a0*/  MOV R29, R20 ;  /* 0x00000014001d7202 */ /* 0x000fe40000000f00 */
[----:B------:R-:W-:-:S07]  /*58b0*/  MOV R22, R30 ;  /* 0x0000001e00167202 */ /* 0x000fce0000000f00 */
[----:B------:R-:W-:Y:S05]  /*58c0*/  WARPSYNC.COLLECTIVE R26, `(.L_x_431) ;  /* 0x000000001a087348 */ /* 0x000fea0003c00000 */
[----:B------:R0:W1:Y:S02]  /*58d0*/  SHFL.BFLY P2, R30, R29, R28, R27 ;  /* 0x0c00001c1d1e7389 */ /* 0x000064000004001b */
[----:B01----:R-:W-:Y:S01]  /*58e0*/  ENDCOLLECTIVE ;  /* 0x000000000000791b */ /* 0x003fe20003800000 */
.L_x_431:
[----:B------:R-:W-:Y:S01]  /*58f0*/  FADD.FTZ R22, R21, R22 ;  /* 0x0000001615167221 */ /* 0x000fe20000010000 */
[----:B------:R-:W-:-:S04]  /*5900*/  HFMA2.MMA R28, -RZ, RZ, 0, 1.1920928955078125e-07 ;  /* 0x00000002ff1c7435 */ /* 0x000fc800000001ff */
[----:B------:R-:W-:Y:S01]  /*5910*/  MOV R29, R22 ;  /* 0x00000016001d7202 */ /* 0x000fe20000000f00 */
[----:B------:R-:W-:-:S07]  /*5920*/  IMAD.MOV.U32 R23, RZ, RZ, R30 ;  /* 0x000000ffff177224 */ /* 0x000fce00078e001e */
[----:B------:R-:W-:Y:S05]  /*5930*/  WARPSYNC.COLLECTIVE R26, `(.L_x_432) ;  /* 0x000000001a087348 */ /* 0x000fea0003c00000 */
[----:B------:R0:W1:Y:S02]  /*5940*/  SHFL.BFLY P2, R30, R29, R28, R27 ;  /* 0x0c00001c1d1e7389 */ /* 0x000064000004001b */
[----:B01----:R-:W-:Y:S01]  /*5950*/  ENDCOLLECTIVE ;  /* 0x000000000000791b */ /* 0x003fe20003800000 */
.L_x_432:
[----:B------:R-:W-:-:S05]  /*5960*/  FADD.FTZ R23, R20, R23 ;  /* 0x0000001714177221 */ /* 0x000fca0000010000 */
[----:B------:R-:W-:Y:S01]  /*5970*/  MOV R29, R23 ;  /* 0x00000017001d7202 */ /* 0x000fe20000000f00 */
[----:B------:R-:W-:-:S07]  /*5980*/  IMAD.MOV.U32 R25, RZ, RZ, R30 ;  /* 0x000000ffff197224 */ /* 0x000fce00078e001e */
[----:B------:R-:W-:Y:S05]  /*5990*/  WARPSYNC.COLLECTIVE R26, `(.L_x_433) ;  /* 0x000000001a087348 */ /* 0x000fea0003c00000 */
[----:B------:R0:W1:Y:S02]  /*59a0*/  SHFL.BFLY P2, R30, R29, R28, R27 ;  /* 0x0c00001c1d1e7389 */ /* 0x000064000004001b */
[----:B01----:R-:W-:Y:S01]  /*59b0*/  ENDCOLLECTIVE ;  /* 0x000000000000791b */ /* 0x003fe20003800000 */
.L_x_433:
[----:B------:R-:W-:Y:S01]  /*59c0*/  FADD.FTZ R25, R22, R25 ;  /* 0x0000001916197221 */ /* 0x000fe20000010000 */
[----:B------:R-:W-:-:S03]  /*59d0*/  HFMA2.MMA R28, -RZ, RZ, 0, 5.9604644775390625e-08 ;  /* 0x00000001ff1c7435 */ /* 0x000fc600000001ff */
[----:B------:R-:W-:Y:S01]  /*59e0*/  IMAD.MOV.U32 R29, RZ, RZ, R25 ;  /* 0x000000ffff1d7224 */ /* 0x000fe200078e0019 */
[----:B------:R-:W-:-:S07]  /*59f0*/  MOV R14, R30 ;  /* 0x0000001e000e7202 */ /* 0x000fce0000000f00 */
[----:B------:R-:W-:Y:S05]  /*5a00*/  WARPSYNC.COLLECTIVE R26, `(.L_x_434) ;  /* 0x000000001a087348 */ /* 0x000fea0003c00000 */
[----:B------:R0:W1:Y:S02]  /*5a10*/  SHFL.BFLY P2, R30, R29, R28, R27 ;  /* 0x0c00001c1d1e7389 */ /* 0x000064000004001b */
[----:B01----:R-:W-:Y:S01]  /*5a20*/  ENDCOLLECTIVE ;  /* 0x000000000000791b */ /* 0x003fe20003800000 */
.L_x_434:
[----:B------:R-:W-:-:S04]  /*5a30*/  FADD.FTZ R14, R23, R14 ;  /* 0x0000000e170e7221 */ /* 0x000fc80000010000 */
[----:B------:R-:W-:Y:S01]  /*5a40*/  IMAD.MOV.U32 R29, RZ, RZ, R14 ;  /* 0x000000ffff1d7224 */ /* 0x000fe200078e000e */
[----:B------:R-:W-:-:S07]  /*5a50*/  MOV R24, R30 ;  /* 0x0000001e00187202 */ /* 0x000fce0000000f00 */
[----:B------:R-:W-:Y:S05]  /*5a60*/  WARPSYNC.COLLECTIVE R26, `(.L_x_435) ;  /* 0x000000001a087348 */ /* 0x000fea0003c00000 */
[----:B------:R0:W1:Y:S02]  /*5a70*/  SHFL.BFLY P2, R30, R29, R28, R27 ;  /* 0x0c00001c1d1e7389 */ /* 0x000064000004001b */
[----:B01----:R-:W-:Y:S01]  /*5a80*/  ENDCOLLECTIVE ;  /* 0x000000000000791b */ /* 0x003fe20003800000 */
.L_x_435:
[----:B------:R-:W-:Y:S01]  /*5a90*/  FADD.FTZ R24, R25, R24 ;  /* 0x0000001819187221 */ /* 0x000fe20000010000 */
[----:B------:R-:W-:Y:S06]  /*5aa0*/  BRA `(.L_x_436) ;  /* 0xffffffe800a87947 */ /* 0x000fec000383ffff */
.L_x_415:
        /* <DEDUP_REMOVED lines=8> */
.L_x_438:
[----:B------:R-:W-:Y:S05]  /*5b30*/  BSYNC B1 ;  /* 0x0000000000017941 */ /* 0x000fea0003800000 */
.L_x_437:
        /* <DEDUP_REMOVED lines=8> */
.L_x_439:
[----:B------:R-:W-:-:S05]  /*5bc0*/  FADD.FTZ R21, R21, R14 ;  /* 0x0000000e15157221 */ /* 0x000fca0000010000 */
[----:B------:R-:W-:Y:S01]  /*5bd0*/  MOV R29, R21 ;  /* 0x00000015001d7202 */ /* 0x000fe20000000f00 */
[----:B------:R-:W-:Y:S01]  /*5be0*/  IMAD.MOV.U32 R28, RZ, RZ, 0x4 ;  /* 0x00000004ff1c7424 */ /* 0x000fe200078e00ff */
[----:B------:R-:W-:-:S07]  /*5bf0*/  MOV R20, R30 ;  /* 0x0000001e00147202 */ /* 0x000fce0000000f00 */
[----:B------:R-:W-:Y:S05]  /*5c00*/  WARPSYNC.COLLECTIVE R26, `(.L_x_440) ;  /* 0x000000001a087348 */ /* 0x000fea0003c00000 */
[----:B------:R0:W1:Y:S02]  /*5c10*/  SHFL.BFLY P2, R30, R29, R28, R27 ;  /* 0x0c00001c1d1e7389 */ /* 0x000064000004001b */
[----:B01----:R-:W-:Y:S01]  /*5c20*/  ENDCOLLECTIVE ;  /* 0x000000000000791b */ /* 0x003fe20003800000 */
.L_x_440:
[----:B------:R-:W-:-:S05]  /*5c30*/  FADD.FTZ R20, R20, R15 ;  /* 0x0000000f14147221 */ /* 0x000fca0000010000 */
[----:B------:R-:W-:Y:S02]  /*5c40*/  MOV R29, R20 ;  /* 0x00000014001d7202 */ /* 0x000fe40000000f00 */
[----:B------:R-:W-:-:S07]  /*5c50*/  MOV R22, R30 ;  /* 0x0000001e00167202 */ /* 0x000fce0000000f00 */
[----:B------:R-:W-:Y:S05]  /*5c60*/  WARPSYNC.COLLECTIVE R26, `(.L_x_441) ;  /* 0x000000001a087348 */ /* 0x000fea0003c00000 */
[----:B------:R0:W1:Y:S02]  /*5c70*/  SHFL.BFLY P2, R30, R29, R28, R27 ;  /* 0x0c00001c1d1e7389 */ /* 0x000064000004001b */
[----:B01----:R-:W-:Y:S01]  /*5c80*/  ENDCOLLECTIVE ;  /* 0x000000000000791b */ /* 0x003fe20003800000 */
.L_x_441:
[----:B------:R-:W-:Y:S01]  /*5c90*/  FADD.FTZ R22, R21, R22 ;  /* 0x0000001615167221 */ /* 0x000fe20000010000 */
[----:B------:R-:W-:-:S04]  /*5ca0*/  HFMA2.MMA R28, -RZ, RZ, 0, 1.1920928955078125e-07 ;  /* 0x00000002ff1c7435 */ /* 0x000fc800000001ff */
[----:B------:R-:W-:Y:S01]  /*5cb0*/  MOV R29, R22 ;  /* 0x00000016001d7202 */ /* 0x000fe20000000f00 */
[----:B------:R-:W-:-:S07]  /*5cc0*/  IMAD.MOV.U32 R23, RZ, RZ, R30 ;  /* 0x000000ffff177224 */ /* 0x000fce00078e001e */
[----:B------:R-:W-:Y:S05]  /*5cd0*/  WARPSYNC.COLLECTIVE R26, `(.L_x_442) ;  /* 0x000000001a087348 */ /* 0x000fea0003c00000 */
[----:B------:R0:W1:Y:S02]  /*5ce0*/  SHFL.BFLY P2, R30, R29, R28, R27 ;  /* 0x0c00001c1d1e7389 */ /* 0x000064000004001b */
[----:B01----:R-:W-:Y:S01]  /*5cf0*/  ENDCOLLECTIVE ;  /* 0x000000000000791b */ /* 0x003fe20003800000 */
.L_x_442:
[----:B------:R-:W-:-:S05]  /*5d00*/  FADD.FTZ R23, R20, R23 ;  /* 0x0000001714177221 */ /* 0x000fca0000010000 */
[----:B------:R-:W-:Y:S01]  /*5d10*/  MOV R29, R23 ;  /* 0x00000017001d7202 */ /* 0x000fe20000000f00 */
[----:B------:R-:W-:-:S07]  /*5d20*/  IMAD.MOV.U32 R25, RZ, RZ, R30 ;  /* 0x000000ffff197224 */ /* 0x000fce00078e001e */
[----:B------:R-:W-:Y:S05]  /*5d30*/  WARPSYNC.COLLECTIVE R26, `(.L_x_443) ;  /* 0x000000001a087348 */ /* 0x000fea0003c00000 */
[----:B------:R0:W1:Y:S02]  /*5d40*/  SHFL.BFLY P2, R30, R29, R28, R27 ;  /* 0x0c00001c1d1e7389 */ /* 0x000064000004001b */
[----:B01----:R-:W-:Y:S01]  /*5d50*/  ENDCOLLECTIVE ;  /* 0x000000000000791b */ /* 0x003fe20003800000 */
.L_x_443:
[----:B------:R-:W-:Y:S01]  /*5d60*/  FADD.FTZ R25, R22, R25 ;  /* 0x0000001916197221 */ /* 0x000fe20000010000 */
[----:B------:R-:W-:-:S03]  /*5d70*/  HFMA2.MMA R28, -RZ, RZ, 0, 5.9604644775390625e-08 ;  /* 0x00000001ff1c7435 */ /* 0x000fc600000001ff */
[----:B------:R-:W-:Y:S01]  /*5d80*/  IMAD.MOV.U32 R29, RZ, RZ, R25 ;  /* 0x000000ffff1d7224 */ /* 0x000fe200078e0019 */
[----:B------:R-:W-:-:S07]  /*5d90*/  MOV R14, R30 ;  /* 0x0000001e000e7202 */ /* 0x000fce0000000f00 */
[----:B------:R-:W-:Y:S05]  /*5da0*/  WARPSYNC.COLLECTIVE R26, `(.L_x_444) ;  /* 0x000000001a087348 */ /* 0x000fea0003c00000 */
[----:B------:R0:W1:Y:S02]  /*5db0*/  SHFL.BFLY P2, R30, R29, R28, R27 ;  /* 0x0c00001c1d1e7389 */ /* 0x000064000004001b */
[----:B01----:R-:W-:Y:S01]  /*5dc0*/  ENDCOLLECTIVE ;  /* 0x000000000000791b */ /* 0x003fe20003800000 */
.L_x_444:
[----:B------:R-:W-:-:S04]  /*5dd0*/  FADD.FTZ R14, R23, R14 ;  /* 0x0000000e170e7221 */ /* 0x000fc80000010000 */
[----:B------:R-:W-:Y:S01]  /*5de0*/  IMAD.MOV.U32 R29, RZ, RZ, R14 ;  /* 0x000000ffff1d7224 */ /* 0x000fe200078e000e */
[----:B------:R-:W-:-:S07]  /*5df0*/  MOV R24, R30 ;  /* 0x0000001e00187202 */ /* 0x000fce0000000f00 */
[----:B------:R-:W-:Y:S05]  /*5e00*/  WARPSYNC.COLLECTIVE R26, `(.L_x_445) ;  /* 0x000000001a087348 */ /* 0x000fea0003c00000 */
[----:B------:R0:W1:Y:S02]  /*5e10*/  SHFL.BFLY P2, R30, R29, R28, R27 ;  /* 0x0c00001c1d1e7389 */ /* 0x000064000004001b */
[----:B01----:R-:W-:Y:S01]  /*5e20*/  ENDCOLLECTIVE ;  /* 0x000000000000791b */ /* 0x003fe20003800000 */
.L_x_445:
[----:B------:R-:W-:Y:S01]  /*5e30*/  FADD.FTZ R24, R25, R24 ;  /* 0x0000001819187221 */ /* 0x000fe20000010000 */
[----:B------:R-:W-:Y:S06]  /*5e40*/  BRA `(.L_x_446) ;  /* 0xffffffe800647947 */ /* 0x000fec000383ffff */
.L_x_416:
        /* <DEDUP_REMOVED lines=8> */
.L_x_448:
[----:B------:R-:W-:Y:S05]  /*5ed0*/  BSYNC B0 ;  /* 0x0000000000007941 */ /* 0x000fea0003800000 */
.L_x_447:
        /* <DEDUP_REMOVED lines=11> */
.L_x_449:
[----:B------:R-:W-:Y:S01]  /*5f90*/  FADD.FTZ R25, R17, R16 ;  /* 0x0000001011197221 */ /* 0x000fe20000010000 */
[----:B------:R-:W-:Y:S01]  /*5fa0*/  @!P0 LOP3.LUT R18, R18, R19, RZ, 0x3c, !PT ;  /* 0x0000001312128212 */ /* 0x000fe200078e3cff */
[----:B------:R-:W-:Y:S01]  /*5fb0*/  HFMA2.MMA R34, -RZ, RZ, 0, 0 ;  /* 0x00000000ff227435 */ /* 0x000fe200000001ff */
[C---:B------:R-:W-:Y:S02]  /*5fc0*/  @!P0 LEA R23, R10.reuse, UR4, 0x7 ;  /* 0x000000040a178c11 */ /* 0x040fe4000f8e38ff */
[----:B------:R-:W-:Y:S02]  /*5fd0*/  @!P0 SHF.L.U32 R22, R10, 0x1, RZ ;  /* 0x000000010a168819 */ /* 0x000fe400000006ff */
[----:B------:R-:W-:Y:S01]  /*5fe0*/  @!P0 LEA R18, R18, R23, 0x2 ;  /* 0x0000001712128211 */ /* 0x000fe200078e10ff */
[----:B------:R-:W-:Y:S01]  /*5ff0*/  HFMA2.MMA R23, -RZ, RZ, 0, 0 ;  /* 0x00000000ff177435 */ /* 0x000fe200000001ff */
[----:B------:R-:W-:-:S03]  /*6000*/  @!P0 LEA R24, R10, UR4, 0x7 ;  /* 0x000000040a188c11 */ /* 0x000fc6000f8e38ff */
        /* <DEDUP_REMOVED lines=8> */
.L_x_450:
[----:B------:R-:W-:Y:S02]  /*6090*/  MOV R29, R17 ;  /* 0x00000011001d7202 */ /* 0x000fe40000000f00 */
[----:B------:R-:W-:-:S07]  /*60a0*/  MOV R16, R30 ;  /* 0x0000001e00107202 */ /* 0x000fce0000000f00 */
[----:B------:R-:W-:Y:S05]  /*60b0*/  WARPSYNC.COLLECTIVE R26, `(.L_x_451) ;  /* 0x000000001a087348 */ /* 0x000fea0003c00000 */
[----:B------:R0:W1:Y:S02]  /*60c0*/  SHFL.BFLY P2, R30, R29, R28, R27 ;  /* 0x0c00001c1d1e7389 */ /* 0x000064000004001b */
[----:B01----:R-:W-:Y:S01]  /*60d0*/  ENDCOLLECTIVE ;  /* 0x000000000000791b */ /* 0x003fe20003800000 */
.L_x_451:
[----:B------:R-:W-:Y:S01]  /*60e0*/  @!P0 MOV R32, R20 ;  /* 0x0000001400208202 */ /* 0x000fe20000000f00 */
[----:B------:R-:W-:Y:S01]  /*60f0*/  FADD.FTZ R19, R25, R16 ;  /* 0x0000001019137221 */ /* 0x000fe20000010000 */
[----:B------:R-:W-:Y:S01]  /*6100*/  @!P0 IMAD.MOV.U32 R34, RZ, RZ, R21 ;  /* 0x000000ffff228224 */ /* 0x000fe200078e0015 */
[----:B------:R-:W-:-:S04]  /*6110*/  @!P0 IADD3 R21, R15, 0x28, RZ ;  /* 0x000000280f158810 */ /* 0x000fc80007ffe0ff */
[----:B------:R-:W-:Y:S02]  /*6120*/  @!P0 LOP3.LUT R21, R21, R22, RZ, 0x3c, !PT ;  /* 0x0000001615158212 */ /* 0x000fe400078e3cff */
[----:B------:R-:W-:Y:S01]  /*6130*/  MOV R29, R19 ;  /* 0x00000013001d7202 */ /* 0x000fe20000000f00 */
[----:B------:R-:W-:Y:S02]  /*6140*/  IMAD.MOV.U32 R28, RZ, RZ, 0x2 ;  /* 0x00000002ff1c7424 */ /* 0x000fe400078e00ff */
[----:B------:R-:W-:Y:S02]  /*6150*/  @!P0 IMAD R22, R21, 0x4, R24 ;  /* 0x0000000415168824 */ /* 0x000fe400078e0218 */
[----:B------:R-:W-:-:S03]  /*6160*/  IMAD.MOV.U32 R24, RZ, RZ, RZ ;  /* 0x000000ffff187224 */ /* 0x000fc600078e00ff */
[----:B------:R0:W1:Y:S01]  /*6170*/  @!P0 LDS R37, [R22] ;  /* 0x0000000016258984 */ /* 0x0000620000000800 */
[----:B------:R-:W-:-:S07]  /*6180*/  FADD.FTZ R14, R17, R30 ;  /* 0x0000001e110e7221 */ /* 0x000fce0000010000 */
[----:B01----:R-:W-:Y:S05]  /*6190*/  WARPSYNC.COLLECTIVE R26, `(.L_x_452) ;  /* 0x000000001a087348 */ /* 0x003fea0003c00000 */
[----:B------:R2:W3:Y:S02]  /*61a0*/  SHFL.BFLY P2, R30, R29, R28, R27 ;  /* 0x0c00001c1d1e7389 */ /* 0x0004e4000004001b */
[----:B0123--:R-:W-:Y:S01]  /*61b0*/  ENDCOLLECTIVE ;  /* 0x000000000000791b */ /* 0x00ffe20003800000 */
.L_x_452:
[----:B------:R0:W1:Y:S01]  /*61c0*/  @!P0 LDS R38, [R22+0x500] ;  /* 0x0005000016268984 */ /* 0x0000620000000800 */
[----:B------:R-:W-:Y:S02]  /*61d0*/  MOV R29, R14 ;  /* 0x0000000e001d7202 */ /* 0x000fe40000000f00 */
[----:B------:R-:W-:-:S07]  /*61e0*/  MOV R16, R30 ;  /* 0x0000001e00107202 */ /* 0x000fce0000000f00 */
[----:B01----:R-:W-:Y:S05]  /*61f0*/  WARPSYNC.COLLECTIVE R26, `(.L_x_453) ;  /* 0x000000001a087348 */ /* 0x003fea0003c00000 */
[----:B------:R2:W3:Y:S02]  /*6200*/  SHFL.BFLY P2, R30, R29, R28, R27 ;  /* 0x0c00001c1d1e7389 */ /* 0x0004e4000004001b */
[----:B0123--:R-:W-:Y:S01]  /*6210*/  ENDCOLLECTIVE ;  /* 0x000000000000791b */ /* 0x00ffe20003800000 */
.L_x_453:
[----:B------:R-:W-:Y:S01]  /*6220*/  FADD.FTZ R16, R19, R16 ;  /* 0x0000001013107221 */ /* 0x000fe20000010000 */
[----:B------:R-:W-:Y:S01]  /*6230*/  @!P0 MOV R24, R37 ;  /* 0x0000002500188202 */ /* 0x000fe20000000f00 */
[----:B------:R-:W-:-:S03]  /*6240*/  HFMA2.MMA R28, -RZ, RZ, 0, 5.9604644775390625e-08 ;  /* 0x00000001ff1c7435 */ /* 0x000fc600000001ff */
[----:B------:R-:W-:Y:S01]  /*6250*/  MOV R29, R16 ;  /* 0x00000010001d7202 */ /* 0x000fe20000000f00 */
[----:B------:R-:W-:Y:S02]  /*6260*/  @!P0 IMAD.MOV.U32 R23, RZ, RZ, R38 ;  /* 0x000000ffff178224 */ /* 0x000fe400078e0026 */
[----:B------:R-:W-:-:S07]  /*6270*/  FADD.FTZ R17, R14, R30 ;  /* 0x0000001e0e117221 */ /* 0x000fce0000010000 */
[----:B------:R-:W-:Y:S05]  /*6280*/  WARPSYNC.COLLECTIVE R26, `(.L_x_454) ;  /* 0x000000001a087348 */ /* 0x000fea0003c00000 */
[----:B------:R0:W1:Y:S02]  /*6290*/  SHFL.BFLY P2, R30, R29, R28, R27 ;  /* 0x0c00001c1d1e7389 */ /* 0x000064000004001b */
[----:B01----:R-:W-:Y:S01]  /*62a0*/  ENDCOLLECTIVE ;  /* 0x000000000000791b */ /* 0x003fe20003800000 */
.L_x_454:
[----:B------:R-:W-:Y:S01]  /*62b0*/  MOV R29, R17 ;  /* 0x00000011001d7202 */ /* 0x000fe20000000f00 */
[----:B------:R-:W-:-:S07]  /*62c0*/  IMAD.MOV.U32 R19, RZ, RZ, R30 ;  /* 0x000000ffff137224 */ /* 0x000fce00078e001e */
[----:B------:R-:W-:Y:S05]  /*62d0*/  WARPSYNC.COLLECTIVE R26, `(.L_x_455) ;  /* 0x000000001a087348 */ /* 0x000fea0003c00000 */
[----:B------:R0:W1:Y:S02]  /*62e0*/  SHFL.BFLY P2, R30, R29, R28, R27 ;  /* 0x0c00001c1d1e7389 */ /* 0x000064000004001b */
[----:B01----:R-:W-:Y:S01]  /*62f0*/  ENDCOLLECTIVE ;  /* 0x000000000000791b */ /* 0x003fe20003800000 */
.L_x_455:
[----:B------:R-:W-:Y:S01]  /*6300*/  FADD.FTZ R16, R16, R19 ;  /* 0x0000001310107221 */ /* 0x000fe20000010000 */
[----:B------:R-:W-:Y:S01]  /*6310*/  HFMA2.MMA R28, -RZ, RZ, 0, 4.76837158203125e-07 ;  /* 0x00000008ff1c7435 */ /* 0x000fe200000001ff */
[----:B------:R-:W-:Y:S01]  /*6320*/  IMAD.MOV.U32 R29, RZ, RZ, R32 ;  /* 0x000000ffff1d7224 */ /* 0x000fe200078e0020 */
[----:B------:R-:W-:-:S09]  /*6330*/  MOV R14, R30 ;  /* 0x0000001e000e7202 */ /* 0x000fd20000000f00 */
[----:B------:R-:W-:Y:S05]  /*6340*/  WARPSYNC.COLLECTIVE R26, `(.L_x_456) ;  /* 0x000000001a087348 */ /* 0x000fea0003c00000 */
[----:B------:R0:W1:Y:S02]  /*6350*/  SHFL.BFLY P2, R30, R29, R28, R27 ;  /* 0x0c00001c1d1e7389 */ /* 0x000064000004001b */
[----:B01----:R-:W-:Y:S01]  /*6360*/  ENDCOLLECTIVE ;  /* 0x000000000000791b */ /* 0x003fe20003800000 */
.L_x_456:
[----:B------:R-:W-:Y:S01]  /*6370*/  FADD.FTZ R44, R17, R14 ;  /* 0x0000000e112c7221 */ /* 0x000fe20000010000 */
[----:B------:R-:W-:Y:S01]  /*6380*/  IMAD.MOV.U32 R29, RZ, RZ, R34 ;  /* 0x000000ffff1d7224 */ /* 0x000fe200078e0022 */
[----:B------:R-:W-:-:S07]  /*6390*/  MOV R31, R30 ;  /* 0x0000001e001f7202 */ /* 0x000fce0000000f00 */
[----:B------:R-:W-:Y:S05]  /*63a0*/  WARPSYNC.COLLECTIVE R26, `(.L_x_457) ;  /* 0x000000001a087348 */ /* 0x000fea0003c00000 */
[----:B------:R0:W1:Y:S02]  /*63b0*/  SHFL.BFLY P2, R30, R29, R28, R27 ;  /* 0x0c00001c1d1e7389 */ /* 0x000064000004001b */
[----:B01----:R-:W-:Y:S01]  /*63c0*/  ENDCOLLECTIVE ;  /* 0x000000000000791b */ /* 0x003fe20003800000 */
.L_x_457:
[----:B------:R-:W-:Y:S01]  /*63d0*/  FADD.FTZ R31, R31, R32 ;  /* 0x000000201f1f7221 */ /* 0x000fe20000010000 */
[----:B------:R-:W-:-:S03]  /*63e0*/  HFMA2.MMA R28, -RZ, RZ, 0, 2.384185791015625e-07 ;  /* 0x00000004ff1c7435 */ /* 0x000fc600000001ff */
[----:B------:R-:W-:Y:S01]  /*63f0*/  IMAD.MOV.U32 R29, RZ, RZ, R31 ;  /* 0x000000ffff1d7224 */ /* 0x000fe200078e001f */
[----:B------:R-:W-:-:S07]  /*6400*/  MOV R33, R30 ;  /* 0x0000001e00217202 */ /* 0x000fce0000000f00 */
[----:B------:R-:W-:Y:S05]  /*6410*/  WARPSYNC.COLLECTIVE R26, `(.L_x_458) ;  /* 0x000000001a087348 */ /* 0x000fea0003c00000 */
[----:B------:R0:W1:Y:S02]  /*6420*/  SHFL.BFLY P2, R30, R29, R28, R27 ;  /* 0x0c00001c1d1e7389 */ /* 0x000064000004001b */
[----:B01----:R-:W-:Y:S01]  /*6430*/  ENDCOLLECTIVE ;  /* 0x000000000000791b */ /* 0x003fe20003800000 */
.L_x_458:
[----:B------:R-:W-:-:S04]  /*6440*/  FADD.FTZ R33, R33, R34 ;  /* 0x0000002221217221 */ /* 0x000fc80000010000 */
[----:B------:R-:W-:Y:S01]  /*6450*/  IMAD.MOV.U32 R29, RZ, RZ, R33 ;  /* 0x000000ffff1d7224 */ /* 0x000fe200078e0021 */
[----:B------:R-:W-:-:S07]  /*6460*/  MOV R20, R30 ;  /* 0x0000001e00147202 */ /* 0x000fce0000000f00 */
[----:B------:R-:W-:Y:S05]  /*6470*/  WARPSYNC.COLLECTIVE R26, `(.L_x_459) ;  /* 0x000000001a087348 */ /* 0x000fea0003c00000 */
[----:B------:R0:W1:Y:S02]  /*6480*/  SHFL.BFLY P2, R30, R29, R28, R27 ;  /* 0x0c00001c1d1e7389 */ /* 0x000064000004001b */
[----:B01----:R-:W-:Y:S01]  /*6490*/  ENDCOLLECTIVE ;  /* 0x000000000000791b */ /* 0x003fe20003800000 */
.L_x_459:
[----:B------:R-:W-:Y:S01]  /*64a0*/  FADD.FTZ R35, R31, R20 ;  /* 0x000000141f237221 */ /* 0x000fe20000010000 */
[----:B------:R-:W-:-:S04]  /*64b0*/  HFMA2.MMA R28, -RZ, RZ, 0, 1.1920928955078125e-07 ;  /* 0x00000002ff1c7435 */ /* 0x000fc800000001ff */
[----:B------:R-:W-:Y:S02]  /*64c0*/  MOV R29, R35 ;  /* 0x00000023001d7202 */ /* 0x000fe40000000f00 */
[----:B------:R-:W-:-:S07]  /*64d0*/  MOV R36, R30 ;  /* 0x0000001e00247202 */ /* 0x000fce0000000f00 */
[----:B------:R-:W-:Y:S05]  /*64e0*/  WARPSYNC.COLLECTIVE R26, `(.L_x_460) ;  /* 0x000000001a087348 */ /* 0x000fea0003c00000 */
[----:B------:R0:W1:Y:S02]  /*64f0*/  SHFL.BFLY P2, R30, R29, R28, R27 ;  /* 0x0c00001c1d1e7389 */ /* 0x000064000004001b */
[----:B01----:R-:W-:Y:S01]  /*6500*/  ENDCOLLECTIVE ;  /* 0x000000000000791b */ /* 0x003fe20003800000 */
.L_x_460:
[----:B------:R-:W-:-:S05]  /*6510*/  FADD.FTZ R36, R33, R36 ;  /* 0x0000002421247221 */ /* 0x000fca0000010000 */
[----:B------:R-:W-:Y:S01]  /*6520*/  MOV R29, R36 ;  /* 0x00000024001d7202 */ /* 0x000fe20000000f00 */
[----:B------:R-:W-:-:S07]  /*6530*/  IMAD.MOV.U32 R18, RZ, RZ, R30 ;  /* 0x000000ffff127224 */ /* 0x000fce00078e001e */
[----:B------:R-:W-:Y:S05]  /*6540*/  WARPSYNC.COLLECTIVE R26, `(.L_x_461) ;  /* 0x000000001a087348 */ /* 0x000fea0003c00000 */
[----:B------:R0:W1:Y:S02]  /*6550*/  SHFL.BFLY P2, R30, R29, R28, R27 ;  /* 0x0c00001c1d1e7389 */ /* 0x000064000004001b */
[----:B01----:R-:W-:Y:S01]  /*6560*/  ENDCOLLECTIVE ;  /* 0x000000000000791b */ /* 0x003fe20003800000 */
.L_x_461:
[----:B------:R-:W-:Y:S01]  /*6570*/  FADD.FTZ R35, R35, R18 ;  /* 0x0000001223237221 */ /* 0x000fe20000010000 */
[----:B------:R-:W-:Y:S02]  /*6580*/  HFMA2.MMA R18, -RZ, RZ, 0, 0 ;  /* 0x00000000ff127435 */ /* 0x000fe400000001ff */
[----:B------:R-:W-:Y:S02]  /*6590*/  HFMA2.MMA R28, -RZ, RZ, 0, 5.9604644775390625e-08 ;  /* 0x00000001ff1c7435 */ /* 0x000fe400000001ff */
[----:B------:R-:W-:Y:S02]  /*65a0*/  MOV R29, R35 ;  /* 0x00000023001d7202 */ /* 0x000fe40000000f00 */
[----:B------:R-:W-:-:S07]  /*65b0*/  MOV R21, R30 ;  /* 0x0000001e00157202 */ /* 0x000fce0000000f00 */
[----:B------:R-:W-:Y:S05]  /*65c0*/  WARPSYNC.COLLECTIVE R26, `(.L_x_462) ;  /* 0x000000001a087348 */ /* 0x000fea0003c00000 */
[----:B------:R0:W1:Y:S02]  /*65d0*/  SHFL.BFLY P2, R30, R29, R28, R27 ;  /* 0x0c00001c1d1e7389 */ /* 0x000064000004001b */
[----:B01----:R-:W-:Y:S01]  /*65e0*/  ENDCOLLECTIVE ;  /* 0x000000000000791b */ /* 0x003fe20003800000 */
.L_x_462:
[----:B------:R-:W-:Y:S01]  /*65f0*/  FADD.FTZ R36, R36, R21 ;  /* 0x0000001524247221 */ /* 0x000fe20000010000 */
[----:B------:R-:W-:-:S04]  /*6600*/  IMAD.MOV.U32 R21, RZ, RZ, RZ ;  /* 0x000000ffff157224 */ /* 0x000fc800078e00ff */
[----:B------:R-:W-:Y:S01]  /*6610*/  MOV R29, R36 ;  /* 0x00000024001d7202 */ /* 0x000fe20000000f00 */
[----:B------:R-:W-:-:S07]  /*6620*/  IMAD.MOV.U32 R34, RZ, RZ, R30 ;  /* 0x000000ffff227224 */ /* 0x000fce00078e001e */
[----:B------:R-:W-:Y:S05]  /*6630*/  WARPSYNC.COLLECTIVE R26, `(.L_x_463) ;  /* 0x000000001a087348 */ /* 0x000fea0003c00000 */
[----:B------:R0:W1:Y:S02]  /*6640*/  SHFL.BFLY P2, R30, R29, R28, R27 ;  /* 0x0c00001c1d1e7389 */ /* 0x000064000004001b */
[----:B01----:R-:W-:Y:S01]  /*6650*/  ENDCOLLECTIVE ;  /* 0x000000000000791b */ /* 0x003fe20003800000 */
.L_x_463:
[----:B------:R-:W-:Y:S01]  /*6660*/  FADD.FTZ R34, R35, R34 ;  /* 0x0000002223227221 */ /* 0x000fe20000010000 */
[----:B------:R-:W-:Y:S01]  /*6670*/  HFMA2.MMA R28, -RZ, RZ, 0, 4.76837158203125e-07 ;  /* 0x00000008ff1c7435 */ /* 0x000fe200000001ff */
[----:B------:R-:W-:Y:S01]  /*6680*/  IMAD.MOV.U32 R29, RZ, RZ, R24 ;  /* 0x000000ffff1d7224 */ /* 0x000fe200078e0018 */
[----:B------:R-:W-:-:S09]  /*6690*/  MOV R33, R30 ;  /* 0x0000001e00217202 */ /* 0x000fd20000000f00 */
[----:B------:R-:W-:Y:S05]  /*66a0*/  WARPSYNC.COLLECTIVE R26, `(.L_x_464) ;  /* 0x000000001a087348 */ /* 0x000fea0003c00000 */
[----:B------:R0:W1:Y:S02]  /*66b0*/  SHFL.BFLY P2, R30, R29, R28, R27 ;  /* 0x0c00001c1d1e7389 */ /* 0x000064000004001b */
[----:B01----:R-:W-:Y:S01]  /*66c0*/  ENDCOLLECTIVE ;  /* 0x000000000000791b */ /* 0x003fe20003800000 */
.L_x_464:
[----:B------:R-:W-:Y:S01]  /*66d0*/  FADD.FTZ R33, R36, R33 ;  /* 0x0000002124217221 */ /* 0x000fe20000010000 */
[----:B------:R-:W-:Y:S01]  /*66e0*/  IMAD.MOV.U32 R29, RZ, RZ, R23 ;  /* 0x000000ffff1d7224 */ /* 0x000fe200078e0017 */
[----:B------:R-:W-:-:S07]  /*66f0*/  MOV R37, R30 ;  /* 0x0000001e00257202 */ /* 0x000fce0000000f00 */
[----:B------:R-:W-:Y:S05]  /*6700*/  WARPSYNC.COLLECTIVE R26, `(.L_x_465) ;  /* 0x000000001a087348 */ /* 0x000fea0003c00000 */
[----:B------:R0:W1:Y:S02]  /*6710*/  SHFL.BFLY P2, R30, R29, R28, R27 ;  /* 0x0c00001c1d1e7389 */ /* 0x000064000004001b */
[----:B01----:R-:W-:Y:S01]  /*6720*/  ENDCOLLECTIVE ;  /* 0x000000000000791b */ /* 0x003fe20003800000 */
.L_x_465:
        /* <DEDUP_REMOVED lines=8> */
.L_x_466:
        /* <DEDUP_REMOVED lines=8> */
.L_x_467:
        /* <DEDUP_REMOVED lines=10> */
.L_x_468:
[----:B------:R0:W1:Y:S04]  /*68d0*/  @!P0 LDS R22, [R39] ;  /* 0x0000000027168984 */ /* 0x0000680000000800 */
[----:B------:R0:W2:Y:S01]  /*68e0*/  @!P0 LDS R20, [R39+0x500] ;  /* 0x0005000027148984 */ /* 0x0000a20000000800 */
[----:B------:R-:W-:Y:S01]  /*68f0*/  MOV R29, R37 ;  /* 0x00000025001d7202 */ /* 0x000fe20000000f00 */
[----:B------:R-:W-:-:S07]  /*6900*/  IMAD.MOV.U32 R23, RZ, RZ, R30 ;  /* 0x000000ffff177224 */ /* 0x000fce00078e001e */
[----:B012---:R-:W-:Y:S05]  /*6910*/  WARPSYNC.COLLECTIVE R26, `(.L_x_469) ;  /* 0x000000001a087348 */ /* 0x007fea0003c00000 */
[----:B------:R3:W4:Y:S02]  /*6920*/  SHFL.BFLY P2, R30, R29, R28, R27 ;  /* 0x0c00001c1d1e7389 */ /* 0x000724000004001b */
[----:B01234-:R-:W-:Y:S01]  /*6930*/  ENDCOLLECTIVE ;  /* 0x000000000000791b */ /* 0x01ffe20003800000 */
.L_x_469:
        /* <DEDUP_REMOVED lines=9> */
.L_x_470:
[----:B------:R-:W-:Y:S01]  /*69d0*/  ISETP.NE.AND P0, PT, R10, RZ, PT ;  /* 0x000000ff0a00720c */ /* 0x000fe20003f05270 */
[----:B------:R-:W-:-:S04]  /*69e0*/  FADD.FTZ R37, R37, R24 ;  /* 0x0000001825257221 */ /* 0x000fc80000010000 */
[----:B------:R-:W-:-:S08]  /*69f0*/  IMAD.MOV.U32 R29, RZ, RZ, R37 ;  /* 0x000000ffff1d7224 */ /* 0x000fd000078e0025 */
[----:B------:R-:W0:Y:S01]  /*6a00*/  @!P0 LDC.64 R24, c[0x0][0x218] ;  /* 0x00008600ff188b82 */ /* 0x000e220000000a00 */
[----:B------:R-:W-:Y:S02]  /*6a10*/  @!P0 F2FP.BF16.F32.PACK_AB R44, RZ, R44 ;  /* 0x0000002cff2c823e */ /* 0x000fe400000010ff */
[----:B------:R-:W-:-:S07]  /*6a20*/  MOV R39, R30 ;  /* 0x0000001e00277202 */ /* 0x000fce0000000f00 */
[----:B0-----:R-:W-:Y:S05]  /*6a30*/  WARPSYNC.COLLECTIVE R26, `(.L_x_471) ;  /* 0x000000001a087348 */ /* 0x001fea0003c00000 */
[----:B------:R1:W2:Y:S02]  /*6a40*/  SHFL.BFLY P2, R30, R29, R28, R27 ;  /* 0x0c00001c1d1e7389 */ /* 0x0002a4000004001b */
[----:B012---:R-:W-:Y:S01]  /*6a50*/  ENDCOLLECTIVE ;  /* 0x000000000000791b */ /* 0x007fe20003800000 */
.L_x_471:
[----:B------:R-:W-:Y:S01]  /*6a60*/  FADD.FTZ R38, R38, R39 ;  /* 0x0000002726267221 */ /* 0x000fe20000010000 */
[----:B------:R-:W-:Y:S01]  /*6a70*/  MOV R29, R21 ;  /* 0x00000015001d7202 */ /* 0x000fe20000000f00 */
[----:B------:R-:W-:Y:S01]  /*6a80*/  IMAD.MOV.U32 R28, RZ, RZ, 0x8 ;  /* 0x00000008ff1c7424 */ /* 0x000fe200078e00ff */
[----:B------:R-:W-:-:S07]  /*6a90*/  MOV R40, R30 ;  /* 0x0000001e00287202 */ /* 0x000fce0000000f00 */
[----:B------:R-:W-:Y:S05]  /*6aa0*/  WARPSYNC.COLLECTIVE R26, `(.L_x_472) ;  /* 0x000000001a087348 */ /* 0x000fea0003c00000 */
[----:B------:R0:W1:Y:S02]  /*6ab0*/  SHFL.BFLY P2, R30, R29, R28, R27 ;  /* 0x0c00001c1d1e7389 */ /* 0x000064000004001b */
[----:B01----:R-:W-:Y:S01]  /*6ac0*/  ENDCOLLECTIVE ;  /* 0x000000000000791b */ /* 0x003fe20003800000 */
.L_x_472:
[----:B------:R-:W-:Y:S01]  /*6ad0*/  FADD.FTZ R37, R37, R40 ;  /* 0x0000002825257221 */ /* 0x000fe20000010000 */
[----:B------:R-:W-:Y:S01]  /*6ae0*/  IMAD.MOV.U32 R29, RZ, RZ, R18 ;  /* 0x000000ffff1d7224 */ /* 0x000fe200078e0012 */
[----:B------:R-:W-:-:S07]  /*6af0*/  MOV R42, R30 ;  /* 0x0000001e002a7202 */ /* 0x000fce0000000f00 */
[----:B------:R-:W-:Y:S05]  /*6b00*/  WARPSYNC.COLLECTIVE R26, `(.L_x_473) ;  /* 0x000000001a087348 */ /* 0x000fea0003c00000 */
[----:B------:R0:W1:Y:S02]  /*6b10*/  SHFL.BFLY P2, R30, R29, R28, R27 ;  /* 0x0c00001c1d1e7389 */ /* 0x000064000004001b */
[----:B01----:R-:W-:Y:S01]  /*6b20*/  ENDCOLLECTIVE ;  /* 0x000000000000791b */ /* 0x003fe20003800000 */
.L_x_473:
[----:B------:R-:W-:-:S05]  /*6b30*/  FADD.FTZ R42, R42, R21 ;  /* 0x000000152a2a7221 */ /* 0x000fca0000010000 */
[----:B------:R-:W-:Y:S01]  /*6b40*/  MOV R29, R42 ;  /* 0x0000002a001d7202 */ /* 0x000fe20000000f00 */
[----:B------:R-:W-:Y:S01]  /*6b50*/  IMAD.MOV.U32 R28, RZ, RZ, 0x4 ;  /* 0x00000004ff1c7424 */ /* 0x000fe200078e00ff */
[----:B------:R-:W-:-:S07]  /*6b60*/  MOV R23, R30 ;  /* 0x0000001e00177202 */ /* 0x000fce0000000f00 */
[----:B------:R-:W-:Y:S05]  /*6b70*/  WARPSYNC.COLLECTIVE R26, `(.L_x_474) ;  /* 0x000000001a087348 */ /* 0x000fea0003c00000 */
[----:B------:R0:W1:Y:S02]  /*6b80*/  SHFL.BFLY P2, R30, R29, R28, R27 ;  /* 0x0c00001c1d1e7389 */ /* 0x000064000004001b */
[----:B01----:R-:W-:Y:S01]  /*6b90*/  ENDCOLLECTIVE ;  /* 0x000000000000791b */ /* 0x003fe20003800000 */
.L_x_474:
        /* <DEDUP_REMOVED lines=8> */
.L_x_475:
[----:B------:R-:W-:Y:S01]  /*6c20*/  FADD.FTZ R42, R42, R41 ;  /* 0x000000292a2a7221 */ /* 0x000fe20000010000 */
[----:B------:R-:W-:Y:S02]  /*6c30*/  IADD3 R41, R15, R6, RZ ;  /* 0x000000060f297210 */ /* 0x000fe40007ffe0ff */
[----:B------:R-:W0:Y:S03]  /*6c40*/  @!P0 LDC.64 R14, c[0x0][0x220] ;  /* 0x00008800ff0e8b82 */ /* 0x000e260000000a00 */
[----:B------:R-:W-:-:S04]  /*6c50*/  @!P0 IMAD.WIDE R24, R41, 0x2, R24 ;  /* 0x0000000229188825 */ /* 0x000fc800078e0218 */
[C---:B------:R-:W-:Y:S01]  /*6c60*/  @!P0 IMAD.WIDE R22, R41.reuse, 0x2, R22 ;  /* 0x0000000229168825 */ /* 0x040fe200078e0216 */
[----:B------:R-:W-:Y:S01]  /*6c70*/  HFMA2.MMA R28, -RZ, RZ, 0, 1.1920928955078125e-07 ;  /* 0x00000002ff1c7435 */ /* 0x000fe200000001ff */
[----:B------:R-:W-:Y:S02]  /*6c80*/  MOV R29, R42 ;  /* 0x0000002a001d7202 */ /* 0x000fe40000000f00 */
[----:B------:R-:W-:-:S04]  /*6c90*/  @!P0 IMAD.WIDE R18, R41, 0x2, R18 ;  /* 0x0000000229128825 */ /* 0x000fc800078e0212 */
[----:B------:R-:W-:-:S07]  /*6ca0*/  IMAD.MOV.U32 R20, RZ, RZ, R30 ;  /* 0x000000ffff147224 */ /* 0x000fce00078e001e */
[----:B0-----:R-:W-:Y:S05]  /*6cb0*/  WARPSYNC.COLLECTIVE R26, `(.L_x_476) ;  /* 0x000000001a087348 */ /* 0x001fea0003c00000 */
[----:B------:R1:W2:Y:S02]  /*6cc0*/  SHFL.BFLY P2, R30, R29, R28, R27 ;  /* 0x0c00001c1d1e7389 */ /* 0x0002a4000004001b */
[----:B012---:R-:W-:Y:S01]  /*6cd0*/  ENDCOLLECTIVE ;  /* 0x000000000000791b */ /* 0x007fe20003800000 */
.L_x_476:
[----:B------:R-:W-:Y:S02]  /*6ce0*/  FADD.FTZ R31, R31, R20 ;  /* 0x000000141f1f7221 */ /* 0x000fe40000010000 */
[----:B------:R-:W0:Y:S01]  /*6cf0*/  @!P0 LDC.64 R20, c[0x0][0x218] ;  /* 0x00008600ff148b82 */ /* 0x000e220000000a00 */
[C---:B------:R-:W-:Y:S02]  /*6d00*/  @!P0 IMAD.WIDE R14, R41.reuse, 0x2, R14 ;  /* 0x00000002290e8825 */ /* 0x040fe400078e020e */
[----:B------:R-:W-:Y:S02]  /*6d10*/  MOV R29, R31 ;  /* 0x0000001f001d7202 */ /* 0x000fe40000000f00 */
[----:B------:R-:W-:Y:S01]  /*6d20*/  IMAD.MOV.U32 R43, RZ, RZ, R30 ;  /* 0x000000ffff2b7224 */ /* 0x000fe200078e001e */
[----:B------:R-:W-:Y:S02]  /*6d30*/  @!P0 F2FP.BF16.F32.PACK_AB R30, RZ, R16 ;  /* 0x00000010ff1e823e */ /* 0x000fe400000010ff */
[----:B------:R-:W1:Y:S01]  /*6d40*/  @!P0 LDC.64 R16, c[0x0][0x218] ;  /* 0x00008600ff108b82 */ /* 0x000e620000000a00 */
[----:B------:R-:W-:Y:S01]  /*6d50*/  FADD.FTZ R42, R42, R43 ;  /* 0x0000002b2a2a7221 */ /* 0x000fe20000010000 */
[----:B------:R-:W-:Y:S01]  /*6d60*/  PRMT R45, R30, 0x7610, R45 ;  /* 0x000076101e2d7816 */ /* 0x000fe2000000002d */
[----:B0-----:R-:W-:-:S07]  /*6d70*/  @!P0 IMAD.WIDE R20, R41, 0x2, R20 ;  /* 0x0000000229148825 */ /* 0x001fce00078e0214 */
[----:B-1----:R-:W-:Y:S05]  /*6d80*/  WARPSYNC.COLLECTIVE R26, `(.L_x_477) ;  /* 0x000000001a087348 */ /* 0x002fea0003c00000 */
[----:B------:R0:W2:Y:S02]  /*6d90*/  SHFL.BFLY P2, R30, R29, R28, R27 ;  /* 0x0c00001c1d1e7389 */ /* 0x0000a4000004001b */
[----:B012---:R-:W-:Y:S01]  /*6da0*/  ENDCOLLECTIVE ;  /* 0x000000000000791b */ /* 0x007fe20003800000 */
.L_x_477:
        /* <DEDUP_REMOVED lines=17> */
.L_x_478:
        /* <DEDUP_REMOVED lines=8> */
.L_x_479:
[----:B------:R-:W-:Y:S01]  /*6f40*/  FADD.FTZ R35, R42, R35 ;  /* 0x000000232a237221 */ /* 0x000fe20000010000 */
[----:B------:R-:W-:Y:S06]  /*6f50*/  BRA `(.L_x_480) ;  /* 0xffffffe000d47947 */ /* 0x000fec000383ffff */
.L_x_481:
        /* <DEDUP_REMOVED lines=10> */
.L_x_3764:


//--------------------- .text._ZN13group_norm_v218gn_bwd_cuda_kernelI13__nv_bfloat16Li320ELi1ELi32ELi40ELi256ELb0ELb1ELi32ELi320ELi320ELi4ELb1ELi16ELb0ELb0ELNS_15WgradSyncMethodE3ENS_16CompileConditionILi900EEEEEvPT_S6_S6_PKS5_S8_S8_S8_PKfflPfPj --------------------------
	.section	.text._ZN13group_norm_v218gn_bwd_cuda_kernelI13__nv_bfloat16Li320ELi1ELi32ELi40ELi256ELb0ELb1ELi32ELi320ELi320ELi4ELb1ELi16ELb0ELb0ELNS_15WgradSyncMethodE3ENS_16CompileConditionILi900EEEEEvPT_S6_S6_PKS5_S8_S8_S8_PKfflPfPj,"ax",@progbits
	.align	128
        .global         _ZN13group_norm_v218gn_bwd_cuda_kernelI13__nv_bfloat16Li320ELi1ELi32ELi40ELi256ELb0ELb1ELi32ELi320ELi320ELi4ELb1ELi16ELb0ELb0ELNS_15WgradSyncMethodE3ENS_16CompileConditionILi900EEEEEvPT_S6_S6_PKS5_S8_S8_S8_PKfflPfPj
        .type           _ZN13group_norm_v218gn_bwd_cuda_kernelI13__nv_bfloat16Li320ELi1ELi32ELi40ELi256ELb0ELb1ELi32ELi320ELi320ELi4ELb1ELi16ELb0ELb0ELNS_15WgradSyncMethodE3ENS_16CompileConditionILi900EEEEEvPT_S6_S6_PKS5_S8_S8_S8_PKfflPfPj,@function
        .size           _ZN13group_norm_v218gn_bwd_cuda_kernelI13__nv_bfloat16Li320ELi1ELi32ELi40ELi256ELb0ELb1ELi32ELi320ELi320ELi4ELb1ELi16ELb0ELb0ELNS_15WgradSyncMethodE3ENS_16CompileConditionILi900EEEEEvPT_S6_S6_PKS5_S8_S8_S8_PKfflPfPj,(.L_x_3765 - _ZN13group_norm_v218gn_bwd_cuda_kernelI13__nv_bfloat16Li320ELi1ELi32ELi40ELi256ELb0ELb1ELi32ELi320ELi320ELi4ELb1ELi16ELb0ELb0ELNS_15WgradSyncMethodE3ENS_16CompileConditionILi900EEEEEvPT_S6_S6_PKS5_S8_S8_S8_PKfflPfPj)
        .other          _ZN13group_norm_v218gn_bwd_cuda_kernelI13__nv_bfloat16Li320ELi1ELi32ELi40ELi256ELb0ELb1ELi32ELi320ELi320ELi4ELb1ELi16ELb0ELb0ELNS_15WgradSyncMethodE3ENS_16CompileConditionILi900EEEEEvPT_S6_S6_PKS5_S8_S8_S8_PKfflPfPj,@"STO_CUDA_ENTRY STV_DEFAULT"
_ZN13group_norm_v218gn_bwd_cuda_kernelI13__nv_bfloat16Li320ELi1ELi32ELi40ELi256ELb0ELb1ELi32ELi320ELi320ELi4ELb1ELi16ELb0ELb0ELNS_15WgradSyncMethodE3ENS_16CompileConditionILi900EEEEEvPT_S6_S6_PKS5_S8_S8_S8_PKfflPfPj:
.text._ZN13group_norm_v218gn_bwd_cuda_kernelI13__nv_bfloat16Li320ELi1ELi32ELi40ELi256ELb0ELb1ELi32ELi320ELi320ELi4ELb1ELi16ELb0ELb0ELNS_15WgradSyncMethodE3ENS_16CompileConditionILi900EEEEEvPT_S6_S6_PKS5_S8_S8_S8_PKfflPfPj:
[----:B------:R-:W-:Y:S01]  /*0000*/  LDC R1, c[0x0][0x28] ;  /* 0x00000a00ff017b82 */ /* 0x000fe20000000800 */
[----:B------:R-:W0:Y:S01]  /*0010*/  S2R R0, SR_CTAID.Y ;  /* 0x0000000000007919 */ /* 0x000e220000002600 */
[----:B------:R-:W-:Y:S01]  /*0020*/  ULDC.64 UR6, c[0x0][0x258] ;  /* 0x0000960000067ab9 */ /* 0x000fe20000000a00 */
[----:B------:R-:W-:Y:S01]  /*0030*/  ULDC.64 UR8, c[0x0][0x208] ;  /* 0x0000820000087ab9 */ /* 0x000fe20000000a00 */
[----:B------:R-:W-:Y:S01]  /*0040*/  USHF.L.U32 UR10, UR6, 0x2, URZ ;  /* 0x00000002060a7899 */ /* 0x000fe2000800063f */
[----:B------:R-:W1:Y:S01]  /*0050*/  S2R R4, SR_CTAID.X ;  /* 0x0000000000047919 */ /* 0x000e620000002500 */
[----:B------:R-:W-:Y:S01]  /*0060*/  USHF.L.U64.HI UR6, UR6, 0x2, UR7 ;  /* 0x0000000206067899 */ /* 0x000fe20008010207 */
[----:B------:R-:W-:-:S05]  /*0070*/  HFMA2.MMA R129, -RZ, RZ, 0, 0 ;  /* 0x00000000ff817435 */ /* 0x000fca00000001ff */
[----:B------:R-:W-:Y:S02]  /*0080*/  MOV R2, UR6 ;  /* 0x0000000600027c02 */ /* 0x000fe40008000f00 */
[----:B0-----:R-:W-:Y:S01]  /*0090*/  ISETP.LT.U32.AND P0, PT, R0, UR10, PT ;  /* 0x0000000a00007c0c */ /* 0x001fe2000bf01070 */
[----:B------:R-:W-:-:S03]  /*00a0*/  IMAD.MOV.U32 R94, RZ, RZ, R0 ;  /* 0x000000ffff5e7224 */ /* 0x000fc600078e0000 */
        /* <DEDUP_REMOVED lines=9> */
[----:B------:R-:W-:Y:S02]  /*0140*/  IADD3 R7, -R6, RZ, RZ ;  /* 0x000000ff06077210 */ /* 0x000fe40007ffe1ff */
[----:B------:R-:W-:Y:S02]  /*0150*/  LOP3.LUT R5, R5, 0x10, RZ, 0xfc, !PT ;  /* 0x0000001005057812 */ /* 0x000fe400078efcff */
[----:B------:R-:W-:Y:S02]  /*0160*/  ISETP.NE.AND P0, PT, R4, R7, PT ;  /* 0x000000070400720c */ /* 0x000fe40003f05270 */
[----:B------:R-:W-:Y:S01]  /*0170*/  MOV R6, 0x7fffffe1 ;  /* 0x7fffffe100067802 */ /* 0x000fe20000000f00 */
[----:B0-----:R-:W-:-:S03]  /*0180*/  IMAD.WIDE.U32 R2, R5, 0x4, R2 ;  /* 0x0000000405027825 */ /* 0x001fc600078e0002 */
[----:B------:R-:W-:Y:S01]  /*0190*/  SEL R5, R6, 0x1, !P0 ;  /* 0x0000000106057807 */ /* 0x000fe20004000000 */
[----:B------:R-:W-:Y:S06]  /*01a0*/  MEMBAR.ALL.GPU ;  /* 0x0000000000007992 */ /* 0x000fec000000a000 */
[----:B------:R-:W-:-:S00]  /*01b0*/  ERRBAR ;  /* 0x00000000000079ab */ /* 0x000fc00000000000 */
[----:B------:R-:W-:Y:S06]  /*01c0*/  CGAERRBAR ;  /* 0x00000000000075ab */ /* 0x000fec0000000000 */
[----:B------:R0:W5:Y:S02]  /*01d0*/  ATOM.E.ADD.STRONG.GPU PT, R5, desc[UR8][R2.64], R5 ;  /* 0x000000050205798a */ /* 0x00016400081ee1c8 */
.L_x_484:
[----:B------:R-:W2:Y:S04]  /*01e0*/  LD.E.STRONG.GPU R6, desc[UR8][R2.64] ;  /* 0x0000000802067980 */ /* 0x000ea8000c10f900 */
[----:B--2---:R-:W-:Y:S01]  /*01f0*/  CCTL.IVALL ;  /* 0x00000000ff00798f */ /* 0x004fe20002000000 */
[----:B------:R-:W-:Y:S05]  /*0200*/  YIELD ;  /* 0x0000000000007946 */ /* 0x000fea0003800000 */
[----:B-----5:R-:W-:-:S04]  /*0210*/  LOP3.LUT R6, R6, R5, RZ, 0x3c, !PT ;  /* 0x0000000506067212 */ /* 0x020fc800078e3cff */
[----:B------:R-:W-:-:S13]  /*0220*/  ISETP.GT.AND P0, PT, R6, -0x1, PT ;  /* 0xffffffff0600780c */ /* 0x000fda0003f04270 */
[----:B------:R-:W-:Y:S05]  /*0230*/  @P0 BRA `(.L_x_484) ;  /* 0xfffffffc00e80947 */ /* 0x000fea000383ffff */
.L_x_483:
[----:B------:R-:W-:Y:S05]  /*0240*/  WARPSYNC.ALL ;  /* 0x0000000000007948 */ /* 0x000fea0003800000 */
[----:B------:R-:W-:Y:S06]  /*0250*/  BAR.SYNC.DEFER_BLOCKING 0x0 ;  /* 0x0000000000007b1d */ /* 0x000fec0000010000 */
[----:B------:R-:W-:Y:S05]  /*0260*/  BRA `(.L_x_485) ;  /* 0x0000003c00f87947 */ /* 0x000fea0003800000 */
.L_x_482:
[----:B------:R-:W0:Y:S01]  /*0270*/  S2R R69, SR_TID.X ;  /* 0x0000000000457919 */ /* 0x000e220000002100 */
[----:B------:R-:W-:Y:S02]  /*0280*/  CS2R R40, SRZ ;  /* 0x0000000000287805 */ /* 0x000fe4000001ff00 */
[----:B------:R-:W-:Y:S02]  /*0290*/  CS2R R44, SRZ ;  /* 0x00000000002c7805 */ /* 0x000fe4000001ff00 */
[----:B------:R-:W-:Y:S01]  /*02a0*/  CS2R R38, SRZ ;  /* 0x0000000000267805 */ /* 0x000fe2000001ff00 */
[----:B------:R-:W1:Y:S01]  /*02b0*/  S2R R5, SR_CgaCtaId ;  /* 0x0000000000057919 */ /* 0x000e620000008800 */
[----:B------:R-:W-:Y:S01]  /*02c0*/  CS2R R42, SRZ ;  /* 0x00000000002a7805 */ /* 0x000fe2000001ff00 */
[----:B------:R-:W-:Y:S01]  /*02d0*/  UMOV UR4, URZ ;  /* 0x0000003f00047c82 */ /* 0x000fe20008000000 */
[----:B0-----:R-:W-:Y:S01]  /*02e0*/  IMAD.WIDE.U32 R2, R69, -0x33333333, RZ ;  /* 0xcccccccd45027825 */ /* 0x001fe200078e00ff */
[----:B------:R-:W-:-:S02]  /*02f0*/  SHF.R.S32.HI R6, RZ, 0x1f, R69 ;  /* 0x0000001fff067819 */ /* 0x000fc40000011445 */
[----:B------:R-:W-:Y:S02]  /*0300*/  MOV R2, 0x400 ;  /* 0x0000040000027802 */ /* 0x000fe40000000f00 */
[----:B------:R-:W-:Y:S02]  /*0310*/  SHF.R.U32.HI R11, RZ, 0x6, R3 ;  /* 0x00000006ff0b7819 */ /* 0x000fe40000011603 */
[----:B------:R-:W-:Y:S01]  /*0320*/  LEA.HI R3, R6, R69, RZ, 0x2 ;  /* 0x0000004506037211 */ /* 0x000fe200078f10ff */
[----:B------:R-:W-:Y:S01]  /*0330*/  VIADD R70, R2, 0x2800 ;  /* 0x0000280002467836 */ /* 0x000fe20000000000 */
[----:B------:R-:W-:Y:S01]  /*0340*/  SHF.L.U32 R2, R4, 0x5, RZ ;  /* 0x0000000504027819 */ /* 0x000fe200000006ff */
[----:B------:R-:W-:Y:S01]  /*0350*/  IMAD R71, R11, -0x50, R69 ;  /* 0xffffffb00b477824 */ /* 0x000fe200078e0245 */
[----:B------:R-:W-:Y:S02]  /*0360*/  SHF.R.S32.HI R130, RZ, 0x2, R3 ;  /* 0x00000002ff827819 */ /* 0x000fe40000011403 */
[----:B-1----:R-:W-:-:S02]  /*0370*/  LEA R70, R5, R70, 0x18 ;  /* 0x0000004605467211 */ /* 0x002fc400078ec0ff */
[C---:B------:R-:W-:Y:S02]  /*0380*/  IADD3 R5, R130.reuse, 0x50, RZ ;  /* 0x0000005082057810 */ /* 0x040fe40007ffe0ff */
[C---:B------:R-:W-:Y:S01]  /*0390*/  IADD3 R7, R130.reuse, 0xa0, RZ ;  /* 0x000000a082077810 */ /* 0x040fe20007ffe0ff */
[----:B------:R-:W-:Y:S01]  /*03a0*/  IMAD R72, R71, 0x28, R70 ;  /* 0x0000002847487824 */ /* 0x000fe200078e0246 */
[----:B------:R-:W-:Y:S02]  /*03b0*/  IADD3 R9, R130, 0xf0, RZ ;  /* 0x000000f082097810 */ /* 0x000fe40007ffe0ff */
[----:B------:R-:W-:Y:S01]  /*03c0*/  SHF.R.S32.HI R8, RZ, 0x1f, R5 ;  /* 0x0000001fff087819 */ /* 0x000fe20000011405 */
[----:B------:R-:W-:Y:S01]  /*03d0*/  IMAD R72, R11, 0x8, R72 ;  /* 0x000000080b487824 */ /* 0x000fe200078e0248 */
[----:B------:R-:W-:Y:S02]  /*03e0*/  SHF.R.S32.HI R10, RZ, 0x1f, R7 ;  /* 0x0000001fff0a7819 */ /* 0x000fe40000011407 */
[----:B------:R-:W-:-:S02]  /*03f0*/  SHF.R.S32.HI R12, RZ, 0x1f, R9 ;  /* 0x0000001fff0c7819 */ /* 0x000fc40000011409 */
[----:B------:R-:W-:Y:S02]  /*0400*/  LEA.HI R8, R8, R5, RZ, 0x2 ;  /* 0x0000000508087211 */ /* 0x000fe400078f10ff */
[----:B------:R-:W-:Y:S02]  /*0410*/  LOP3.LUT R2, R2, 0xe0, RZ, 0xc0, !PT ;  /* 0x000000e002027812 */ /* 0x000fe400078ec0ff */
[----:B------:R-:W-:Y:S02]  /*0420*/  LEA.HI R5, R6, R69, RZ, 0x4 ;  /* 0x0000004506057211 */ /* 0x000fe400078f20ff */
[----:B------:R-:W-:Y:S01]  /*0430*/  LOP3.LUT R6, R3, 0xfffffffc, RZ, 0xc0, !PT ;  /* 0xfffffffc03067812 */ /* 0x000fe200078ec0ff */
[----:B------:R-:W-:Y:S01]  /*0440*/  IMAD.IADD R2, R2, 0x1, R11 ;  /* 0x0000000102027824 */ /* 0x000fe200078e020b */
[----:B------:R-:W-:Y:S02]  /*0450*/  LEA.HI R10, R10, R7, RZ, 0x2 ;  /* 0x000000070a0a7211 */ /* 0x000fe400078f10ff */
[----:B------:R-:W-:Y:S01]  /*0460*/  LEA.HI R12, R12, R9, RZ, 0x2 ;  /* 0x000000090c0c7211 */ /* 0x000fe200078f10ff */
[----:B------:R-:W-:Y:S01]  /*0470*/  IMAD R68, R2, 0x500, RZ ;  /* 0x0000050002447824 */ /* 0x000fe200078e02ff */
[----:B------:R-:W-:-:S02]  /*0480*/  SHF.R.U32.HI R5, RZ, 0x4, R5 ;  /* 0x00000004ff057819 */ /* 0x000fc40000011605 */
[----:B------:R-:W-:Y:S02]  /*0490*/  IADD3 R6, -R6, R69, RZ ;  /* 0x0000004506067210 */ /* 0x000fe40007ffe1ff */
[----:B------:R-:W-:Y:S02]  /*04a0*/  SHF.R.U32.HI R3, RZ, 0x2, R8 ;  /* 0x00000002ff037819 */ /* 0x000fe40000011608 */
[----:B------:R-:W-:Y:S02]  /*04b0*/  SHF.R.U32.HI R75, RZ, 0x2, R10 ;  /* 0x00000002ff4b7819 */ /* 0x000fe4000001160a */
[----:B------:R-:W-:Y:S02]  /*04c0*/  SHF.R.U32.HI R7, RZ, 0x2, R12 ;  /* 0x00000002ff077819 */ /* 0x000fe4000001160c */
[C---:B------:R-:W-:Y:S02]  /*04d0*/  LOP3.LUT R73, R6.reuse, 0x3, R5, 0x78, !PT ;  /* 0x0000000306497812 */ /* 0x040fe400078e7805 */
[----:B------:R-:W-:-:S02]  /*04e0*/  LOP3.LUT R74, R6, 0x3, R3, 0x78, !PT ;  /* 0x00000003064a7812 */ /* 0x000fc400078e7803 */
[C---:B------:R-:W-:Y:S02]  /*04f0*/  LOP3.LUT R75, R6.reuse, 0x3, R75, 0x78, !PT ;  /* 0x00000003064b7812 */ /* 0x040fe400078e784b */
[----:B------:R-:W-:-:S07]  /*0500*/  LOP3.LUT R76, R6, 0x3, R7, 0x78, !PT ;  /* 0x00000003064c7812 */ /* 0x000fce00078e7807 */
.L_x_497:
[C---:B------:R-:W-:Y:S01]  /*0510*/  LOP3.LUT R58, R94.reuse, 0x3, RZ, 0xc0, !PT ;  /* 0x000000035e3a7812 */ /* 0x040fe200078ec0ff */
[----:B------:R-:W0:Y:S01]  /*0520*/  LDC.64 R8, c[0x0][0x238] ;  /* 0x00008e00ff087b82 */ /* 0x000e220000000a00 */
[--C-:B--2---:R-:W-:Y:S01]  /*0530*/  SHF.R.U32.HI R5, RZ, 0x2, R129.reuse ;  /* 0x00000002ff057819 */ /* 0x104fe20000011681 */
[----:B------:R-:W-:Y:S01]  /*0540*/  ULDC.64 UR12, c[0x0][0x248] ;  /* 0x00009200000c7ab9 */ /* 0x000fe20000000a00 */
[----:B------:R-:W-:Y:S01]  /*0550*/  SHF.R.U64 R10, R94, 0x2, R129 ;  /* 0x000000025e0a7819 */ /* 0x000fe20000001281 */
[----:B------:R-:W-:Y:S01]  /*0560*/  IMAD R58, R58, 0x140, RZ ;  /* 0x000001403a3a7824 */ /* 0x000fe200078e02ff */
[----:B------:R-:W-:Y:S01]  /*0570*/  ULDC.64 UR14, c[0x0][0x228] ;  /* 0x00008a00000e7ab9 */ /* 0x000fe20000000a00 */
[----:B------:R-:W-:Y:S01]  /*0580*/  IMAD R11, R5, 0x50000, RZ ;  /* 0x00050000050b7824 */ /* 0x000fe200078e02ff */
[----:B------:R-:W-:Y:S02]  /*0590*/  ULDC UR5, c[0x0][0x250] ;  /* 0x0000940000057ab9 */ /* 0x000fe40000000800 */
[----:B------:R-:W-:-:S04]  /*05a0*/  LEA R46, R71, R58, 0x2 ;  /* 0x0000003a472e7211 */ /* 0x000fc800078e10ff */
[----:B------:R-:W-:Y:S01]  /*05b0*/  SHF.R.S32.HI R47, RZ, 0x1f, R46 ;  /* 0x0000001fff2f7819 */ /* 0x000fe2000001142e */
[----:B------:R-:W-:-:S04]  /*05c0*/  IMAD.WIDE.U32 R2, R46, -0x33333333, RZ ;  /* 0xcccccccd2e027825 */ /* 0x000fc800078e00ff */
[----:B------:R-:W-:Y:S01]  /*05d0*/  IMAD.WIDE.U32 R6, R10, 0x50000, R46 ;  /* 0x000500000a067825 */ /* 0x000fe200078e002e */
[----:B------:R-:W-:-:S03]  /*05e0*/  SHF.R.U32.HI R93, RZ, 0x5, R3 ;  /* 0x00000005ff5d7819 */ /* 0x000fc60000011603 */
[----:B------:R-:W-:Y:S01]  /*05f0*/  IMAD.IADD R80, R7, 0x1, R11 ;  /* 0x0000000107507824 */ /* 0x000fe200078e020b */
[----:B------:R-:W-:Y:S02]  /*0600*/  LEA R3, P0, R10, R93, 0x5 ;  /* 0x0000005d0a037211 */ /* 0x000fe400078028ff */
[----:B------:R-:W-:Y:S02]  /*0610*/  IADD3 R78, P1, R68, R6, RZ ;  /* 0x00000006444e7210 */ /* 0x000fe40007f3e0ff */
[----:B------:R-:W-:Y:S02]  /*0620*/  LEA.HI.X R10, R10, RZ, R5, 0x5, P0 ;  /* 0x000000ff0a0a7211 */ /* 0x000fe400000f2c05 */
[C---:B------:R-:W-:Y:S02]  /*0630*/  LEA R2, P0, R3.reuse, UR12, 0x3 ;  /* 0x0000000c03027c11 */ /* 0x040fe4000f8018ff */
[----:B------:R-:W-:Y:S02]  /*0640*/  IADD3.X R5, RZ, R80, RZ, P1, !PT ;  /* 0x00000050ff057210 */ /* 0x000fe40000ffe4ff */
        /* <DEDUP_REMOVED lines=13> */
[----:B------:R-:W-:-:S05]  /*0720*/  VIADD R5, R68, 0x1400 ;  /* 0x0000140044057836 */ /* 0x000fca0000000000 */
[----:B------:R-:W-:-:S04]  /*0730*/  IADD3 R5, P0, R5, R6, RZ ;  /* 0x0000000605057210 */ /* 0x000fc80007f1e0ff */
[----:B------:R-:W-:Y:S02]  /*0740*/  IADD3.X R90, RZ, R80, RZ, P0, !PT ;  /* 0x00000050ff5a7210 */ /* 0x000fe400007fe4ff */
[C---:B------:R-:W-:Y:S02]  /*0750*/  SHF.L.U32 R91, R5.reuse, 0x1, RZ ;  /* 0x00000001055b7819 */ /* 0x040fe400000006ff */
[----:B------:R-:W-:Y:S02]  /*0760*/  SHF.L.U64.HI R90, R5, 0x1, R90 ;  /* 0x00000001055a7819 */ /* 0x000fe4000001025a */
[C---:B------:R-:W-:Y:S02]  /*0770*/  IADD3 R32, P0, R91.reuse, UR12, RZ ;  /* 0x0000000c5b207c10 */ /* 0x040fe4000ff1e0ff */
[----:B------:R-:W-:Y:S02]  /*0780*/  IADD3 R30, P1, R91, UR14, RZ ;  /* 0x0000000e5b1e7c10 */ /* 0x000fe4000ff3e0ff */
[----:B------:R-:W-:Y:S01]  /*0790*/  IADD3.X R33, R90, UR13, RZ, P0, !PT ;  /* 0x0000000d5a217c10 */ /* 0x000fe200087fe4ff */
[----:B------:R-:W-:Y:S01]  /*07a0*/  VIADD R5, R68, 0x2800 ;  /* 0x0000280044057836 */ /* 0x000fe20000000000 */
[----:B------:R-:W-:-:S04]  /*07b0*/  IADD3.X R31, R90, UR15, RZ, P1, !PT ;  /* 0x0000000f5a1f7c10 */ /* 0x000fc80008ffe4ff */
[----:B------:R-:W5:Y:S01]  /*07c0*/  LDG.E.64.CONSTANT R32, desc[UR8][R32.64] ;  /* 0x0000000820207981 */ /* 0x000f62000c1e9b00 */
[----:B------:R-:W-:-:S03]  /*07d0*/  IADD3 R5, P0, R5, R6, RZ ;  /* 0x0000000605057210 */ /* 0x000fc60007f1e0ff */
[----:B------:R-:W5:Y:S01]  /*07e0*/  LDG.E.64.CONSTANT R30, desc[UR8][R30.64] ;  /* 0x000000081e1e7981 */ /* 0x000f62000c1e9b00 */
        /* <DEDUP_REMOVED lines=16> */
[----:B------:R-:W-:-:S02]  /*08f0*/  IADD3.X R25, R86, UR13, RZ, P0, !PT ;  /* 0x0000000d56197c10 */ /* 0x000fc400087fe4ff */
[----:B------:R-:W-:-:S04]  /*0900*/  IADD3.X R23, R86, UR15, RZ, P1, !PT ;  /* 0x0000000f56177c10 */ /* 0x000fc80008ffe4ff */
[----:B------:R-:W5:Y:S01]  /*0910*/  LDG.E.64.CONSTANT R24, desc[UR8][R24.64] ;  /* 0x0000000818187981 */ /* 0x000f62000c1e9b00 */
[----:B------:R-:W-:-:S03]  /*0920*/  VIADD R5, R68, 0x5000 ;  /* 0x0000500044057836 */ /* 0x000fc60000000000 */
[----:B------:R-:W5:Y:S02]  /*0930*/  LDG.E.64.CONSTANT R22, desc[UR8][R22.64] ;  /* 0x0000000816167981 */ /* 0x000f64000c1e9b00 */
[----:B------:R-:W-:-:S04]  /*0940*/  IADD3 R5, P0, R5, R6, RZ ;  /* 0x0000000605057210 */ /* 0x000fc80007f1e0ff */
        /* <DEDUP_REMOVED lines=14> */
[----:B------:R-:W-:-:S04]  /*0a30*/  IADD3 R16, P0, R84, UR12, RZ ;  /* 0x0000000c54107c10 */ /* 0x000fc8000ff1e0ff */
[----:B------:R-:W-:Y:S02]  /*0a40*/  IADD3.X R17, R79, UR13, RZ, P0, !PT ;  /* 0x0000000d4f117c10 */ /* 0x000fe400087fe4ff */
[----:B------:R-:W-:-:S04]  /*0a50*/  IADD3 R14, P1, R84, UR14, RZ ;  /* 0x0000000e540e7c10 */ /* 0x000fc8000ff3e0ff */
[----:B------:R-:W5:Y:S01]  /*0a60*/  LDG.E.64.CONSTANT R16, desc[UR8][R16.64] ;  /* 0x0000000810107981 */ /* 0x000f62000c1e9b00 */
[----:B------:R-:W-:Y:S01]  /*0a70*/  IADD3.X R15, R79, UR15, RZ, P1, !PT ;  /* 0x0000000f4f0f7c10 */ /* 0x000fe20008ffe4ff */
[----:B------:R-:W-:-:S05]  /*0a80*/  VIADD R5, R68, 0x7800 ;  /* 0x0000780044057836 */ /* 0x000fca0000000000 */
[----:B------:R-:W5:Y:S01]  /*0a90*/  LDG.E.64.CONSTANT R14, desc[UR8][R14.64] ;  /* 0x000000080e0e7981 */ /* 0x000f62000c1e9b00 */
        /* <DEDUP_REMOVED lines=8> */
[----:B------:R-:W-:-:S06]  /*0b20*/  IADD3.X R11, R77, UR15, RZ, P1, !PT ;  /* 0x0000000f4d0b7c10 */ /* 0x000fcc0008ffe4ff */
        /* <DEDUP_REMOVED lines=10> */
[----:B------:R-:W5:Y:S04]  /*0bd0*/  LDG.E.64.CONSTANT R8, desc[UR8][R8.64] ;  /* 0x0000000808087981 */ /* 0x000f68000c1e9b00 */
[----:B------:R-:W5:Y:S01]  /*0be0*/  LDG.E.64.CONSTANT R6, desc[UR8][R6.64] ;  /* 0x0000000806067981 */ /* 0x000f62000c1e9b00 */
[----:B--2---:R-:W-:-:S06]  /*0bf0*/  FADD.FTZ R96, R3, UR5 ;  /* 0x0000000503607e21 */ /* 0x004fcc0008010000 */
[----:B------:R-:W0:Y:S01]  /*0c00*/  MUFU.RSQ R96, R96 ;  /* 0x0000006000607308 */ /* 0x000e220000001400 */
[----:B---3--:R-:W-:Y:S02]  /*0c10*/  PRMT R48, R46, 0x7632, R48 ;  /* 0x000076322e307816 */ /* 0x008fe40000000030 */
[C---:B----4-:R-:W-:Y:S02]  /*0c20*/  PRMT R5, R36.reuse, 0x7632, R5 ;  /* 0x0000763224057816 */ /* 0x050fe40000000005 */
[----:B------:R-:W-:Y:S01]  /*0c30*/  SHF.L.U32 R49, R36, 0x10, RZ ;  /* 0x0000001024317819 */ /* 0x000fe200000006ff */
[----:B------:R-:W-:Y:S01]  /*0c40*/  IMAD.U32 R128, R46, 0x10000, RZ ;  /* 0x000100002e807824 */ /* 0x000fe200078e00ff */
[C---:B-----5:R-:W-:Y:S01]  /*0c50*/  SHF.L.U32 R3, R34.reuse, 0x10, RZ ;  /* 0x0000001022037819 */ /* 0x060fe200000006ff */
[----:B------:R-:W-:Y:S01]  /*0c60*/  IMAD.U32 R53, R5, 0x10000, RZ ;  /* 0x0001000005357824 */ /* 0x000fe200078e00ff */
[----:B------:R-:W-:Y:S01]  /*0c70*/  PRMT R51, R34, 0x7632, R51 ;  /* 0x0000763222337816 */ /* 0x000fe20000000033 */
[----:B------:R-:W-:Y:S01]  /*0c80*/  FADD.FTZ R5, -R2, R49 ;  /* 0x0000003102057221 */ /* 0x000fe20000010100 */
[----:B------:R-:W-:Y:S01]  /*0c90*/  SHF.L.U32 R48, R48, 0x10, RZ ;  /* 0x0000001030307819 */ /* 0x000fe200000006ff */
[----:B------:R-:W-:Y:S01]  /*0ca0*/  FMUL.FTZ R50, R3, R128 ;  /* 0x0000008003327220 */ /* 0x000fe20000410000 */
[----:B------:R-:W-:Y:S01]  /*0cb0*/  SHF.L.U32 R51, R51, 0x10, RZ ;  /* 0x0000001033337819 */ /* 0x000fe200000006ff */
[----:B------:R-:W-:Y:S01]  /*0cc0*/  FADD.FTZ R53, -R2, R53 ;  /* 0x0000003502357221 */ /* 0x000fe20000010100 */
[----:B0-----:R-:W-:-:S03]  /*0cd0*/  FMUL.FTZ R5, R96, R5 ;  /* 0x0000000560057220 */ /* 0x001fc60000410000 */
[----:B------:R-:W-:Y:S01]  /*0ce0*/  FMUL.FTZ R49, R51, R48 ;  /* 0x0000003033317220 */ /* 0x000fe20000410000 */
[----:B------:R-:W-:Y:S01]  /*0cf0*/  FMUL.FTZ R53, R96, R53 ;  /* 0x0000003560357220 */ /* 0x000fe20000410000 */
[----:B------:R-:W-:Y:S01]  /*0d00*/  FFMA.FTZ R50, R5, R50, RZ ;  /* 0x0000003205327223 */ /* 0x000fe200000100ff */
[----:B------:R-:W-:-:S03]  /*0d10*/  IMAD.U32 R55, R37, 0x10000, RZ ;  /* 0x0001000025377824 */ /* 0x000fc600078e00ff */
[--C-:B------:R-:W-:Y:S01]  /*0d20*/  FFMA.FTZ R54, R53, R49, R50.reuse ;  /* 0x0000003135367223 */ /* 0x100fe20000010032 */
[----:B------:R-:W-:Y:S01]  /*0d30*/  PRMT R50, R37, 0x7632, R50 ;  /* 0x0000763225327816 */ /* 0x000fe20000000032 */
[----:B------:R-:W-:Y:S01]  /*0d40*/  FADD.FTZ R55, -R2, R55 ;  /* 0x0000003702377221 */ /* 0x000fe20000010100 */
[C---:B------:R-:W-:Y:S02]  /*0d50*/  PRMT R49, R47.reuse, 0x7632, R49 ;  /* 0x000076322f317816 */ /* 0x040fe40000000031 */
[----:B------:R-:W-:Y:S02]  /*0d60*/  SHF.L.U32 R126, R47, 0x10, RZ ;  /* 0x000000102f7e7819 */ /* 0x000fe400000006ff */
[C---:B------:R-:W-:Y:S02]  /*0d70*/  SHF.L.U32 R97, R35.reuse, 0x10, RZ ;  /* 0x0000001023617819 */ /* 0x040fe400000006ff */
[----:B------:R-:W-:Y:S02]  /*0d80*/  PRMT R52, R35, 0x7632, R52 ;  /* 0x0000763223347816 */ /* 0x000fe40000000034 */
[----:B------:R-:W-:Y:S01]  /*0d90*/  SHF.L.U32 R57, R50, 0x10, RZ ;  /* 0x0000001032397819 */ /* 0x000fe200000006ff */
[----:B------:R-:W-:Y:S01]  /*0da0*/  IMAD.U32 R49, R49, 0x10000, RZ ;  /* 0x0001000031317824 */ /* 0x000fe200078e00ff */
[----:B------:R-:W-:Y:S01]  /*0db0*/  SHF.L.U32 R50, R52, 0x10, RZ ;  /* 0x0000001034327819 */ /* 0x000fe200000006ff */
[----:B------:R-:W-:Y:S01]  /*0dc0*/  FMUL.FTZ R56, R97, R126 ;  /* 0x0000007e61387220 */ /* 0x000fe20000410000 */
[----:B------:R-:W-:Y:S01]  /*0dd0*/  FMUL.FTZ R125, R96, R55 ;  /* 0x00000037607d7220 */ /* 0x000fe20000410000 */
[----:B------:R-:W-:Y:S01]  /*0de0*/  FADD.FTZ R57, -R2, R57 ;  /* 0x0000003902397221 */ /* 0x000fe20000010100 */
[----:B------:R-:W-:Y:S01]  /*0df0*/  PRMT R52, R32, 0x7632, R52 ;  /* 0x0000763220347816 */ /* 0x000fe20000000034 */
[----:B------:R-:W-:Y:S01]  /*0e00*/  FMUL.FTZ R55, R50, R49 ;  /* 0x0000003132377220 */ /* 0x000fe20000410000 */
[----:B------:R-:W-:Y:S01]  /*0e10*/  FFMA.FTZ R54, R125, R56, R54 ;  /* 0x000000387d367223 */ /* 0x000fe20000010036 */
[----:B------:R-:W-:Y:S01]  /*0e20*/  FMUL.FTZ R63, R96, R57 ;  /* 0x00000039603f7220 */ /* 0x000fe20000410000 */
[----:B------:R-:W-:Y:S01]  /*0e30*/  IMAD.U32 R59, R32, 0x10000, RZ ;  /* 0x00010000203b7824 */ /* 0x000fe200078e00ff */
[----:B------:R-:W-:-:S02]  /*0e40*/  SHF.L.U32 R115, R30, 0x10, RZ ;  /* 0x000000101e737819 */ /* 0x000fc400000006ff */
[----:B------:R-:W-:Y:S01]  /*0e50*/  FFMA.FTZ R57, R63, R55, R54 ;  /* 0x000000373f397223 */ /* 0x000fe20000010036 */
[----:B------:R-:W-:Y:S01]  /*0e60*/  PRMT R55, R30, 0x7632, R55 ;  /* 0x000076321e377816 */ /* 0x000fe20000000037 */
[----:B------:R-:W-:Y:S01]  /*0e70*/  FADD.FTZ R59, -R2, R59 ;  /* 0x0000003b023b7221 */ /* 0x000fe20000010100 */
[----:B------:R-:W-:Y:S01]  /*0e80*/  SHF.L.U32 R61, R52, 0x10, RZ ;  /* 0x00000010343d7819 */ /* 0x000fe200000006ff */
[----:B------:R-:W-:Y:S02]  /*0e90*/  FMUL.FTZ R52, R128, R115 ;  /* 0x0000007380347220 */ /* 0x000fe40000410000 */
[----:B------:R-:W-:Y:S01]  /*0ea0*/  FMUL.FTZ R124, R96, R59 ;  /* 0x0000003b607c7220 */ /* 0x000fe20000410000 */
[----:B------:R-:W-:Y:S02]  /*0eb0*/  IMAD.U32 R55, R55, 0x10000, RZ ;  /* 0x0001000037377824 */ /* 0x000fe400078e00ff */
[----:B------:R-:W-:Y:S01]  /*0ec0*/  FADD.FTZ R61, -R2, R61 ;  /* 0x0000003d023d7221 */ /* 0x000fe20000010100 */
[C---:B------:R-:W-:Y:S01]  /*0ed0*/  SHF.L.U32 R59, R33.reuse, 0x10, RZ ;  /* 0x00000010213b7819 */ /* 0x040fe200000006ff */
[----:B------:R-:W-:Y:S01]  /*0ee0*/  FFMA.FTZ R57, R124, R52, R57 ;  /* 0x000000347c397223 */ /* 0x000fe20000010039 */
[----:B------:R-:W-:Y:S01]  /*0ef0*/  FMUL.FTZ R54, R48, R55 ;  /* 0x0000003730367220 */ /* 0x000fe20000410000 */
[----:B------:R-:W-:Y:S01]  /*0f00*/  FMUL.FTZ R66, R96, R61 ;  /* 0x0000003d60427220 */ /* 0x000fe20000410000 */
[----:B------:R-:W-:Y:S01]  /*0f10*/  PRMT R52, R33, 0x7632, R52 ;  /* 0x0000763221347816 */ /* 0x000fe20000000034 */
[----:B------:R-:W-:Y:S01]  /*0f20*/  FADD.FTZ R59, -R2, R59 ;  /* 0x0000003b023b7221 */ /* 0x000fe20000010100 */
[C---:B------:R-:W-:Y:S01]  /*0f30*/  SHF.L.U32 R121, R31.reuse, 0x10, RZ ;  /* 0x000000101f797819 */ /* 0x040fe200000006ff */
[----:B------:R-:W-:Y:S01]  /*0f40*/  FFMA.FTZ R57, R66, R54, R57 ;  /* 0x0000003642397223 */ /* 0x000fe20000010039 */
[----:B------:R-:W-:Y:S01]  /*0f50*/  PRMT R54, R31, 0x7632, R54 ;  /* 0x000076321f367816 */ /* 0x000fe20000000036 */
[----:B------:R-:W-:-:S02]  /*0f60*/  IMAD.U32 R61, R52, 0x10000, RZ ;  /* 0x00010000343d7824 */ /* 0x000fc400078e00ff */
[----:B------:R-:W-:Y:S01]  /*0f70*/  FMUL.FTZ R122, R96, R59 ;  /* 0x0000003b607a7220 */ /* 0x000fe20000410000 */
[----:B------:R-:W-:Y:S01]  /*0f80*/  FMUL.FTZ R52, R126, R121 ;  /* 0x000000797e347220 */ /* 0x000fe20000410000 */
[----:B------:R-:W-:Y:S01]  /*0f90*/  SHF.L.U32 R54, R54, 0x10, RZ ;  /* 0x0000001036367819 */ /* 0x000fe200000006ff */
[----:B------:R-:W-:Y:S01]  /*0fa0*/  FADD.FTZ R61, -R2, R61 ;  /* 0x0000003d023d7221 */ /* 0x000fe20000010100 */
[----:B------:R-:W-:Y:S01]  /*0fb0*/  SHF.L.U32 R59, R28, 0x10, RZ ;  /* 0x000000101c3b7819 */ /* 0x000fe200000006ff */
[----:B------:R-:W-:Y:S01]  /*0fc0*/  FFMA.FTZ R56, R122, R52, R57 ;  /* 0x000000347a387223 */ /* 0x000fe20000010039 */
[----:B------:R-:W-:Y:S01]  /*0fd0*/  PRMT R52, R28, 0x7632, R52 ;  /* 0x000076321c347816 */ /* 0x000fe20000000034 */
[----:B------:R-:W-:Y:S01]  /*0fe0*/  FMUL.FTZ R57, R49, R54 ;  /* 0x0000003631397220 */ /* 0x000fe20000410000 */
[----:B------:R-:W-:Y:S01]  /*0ff0*/  FMUL.FTZ R67, R96, R61 ;  /* 0x0000003d60437220 */ /* 0x000fe20000410000 */
[----:B------:R-:W-:Y:S02]  /*1000*/  IMAD.U32 R95, R26, 0x10000, RZ ;  /* 0x000100001a5f7824 */ /* 0x000fe400078e00ff */
[----:B------:R-:W-:Y:S01]  /*1010*/  FADD.FTZ R59, -R2, R59 ;  /* 0x0000003b023b7221 */ /* 0x000fe20000010100 */
[----:B------:R-:W-:-:S02]  /*1020*/  PRMT R65, R26, 0x7632, R65 ;  /* 0x000076321a417816 */ /* 0x000fc40000000041 */
[----:B------:R-:W-:Y:S01]  /*1030*/  SHF.L.U32 R61, R52, 0x10, RZ ;  /* 0x00000010343d7819 */ /* 0x000fe200000006ff */
[----:B------:R-:W-:Y:S01]  /*1040*/  FFMA.FTZ R57, R67, R57, R56 ;  /* 0x0000003943397223 */ /* 0x000fe20000010038 */
[----:B------:R-:W-:Y:S01]  /*1050*/  FMUL.FTZ R52, R128, R95 ;  /* 0x0000005f80347220 */ /* 0x000fe20000410000 */
[----:B------:R-:W-:Y:S01]  /*1060*/  FMUL.FTZ R120, R96, R59 ;  /* 0x0000003b60787220 */ /* 0x000fe20000410000 */
[----:B------:R-:W-:Y:S01]  /*1070*/  SHF.L.U32 R65, R65, 0x10, RZ ;  /* 0x0000001041417819 */ /* 0x000fe200000006ff */
[----:B------:R-:W-:Y:S01]  /*1080*/  FADD.FTZ R61, -R2, R61 ;  /* 0x0000003d023d7221 */ /* 0x000fe20000010100 */
[C---:B------:R-:W-:Y:S02]  /*1090*/  IMAD.U32 R59, R29.reuse, 0x10000, RZ ;  /* 0x000100001d3b7824 */ /* 0x040fe400078e00ff */
[----:B------:R-:W-:Y:S01]  /*10a0*/  FFMA.FTZ R57, R120, R52, R57 ;  /* 0x0000003478397223 */ /* 0x000fe20000010039 */
[----:B------:R-:W-:Y:S01]  /*10b0*/  PRMT R52, R29, 0x7632, R52 ;  /* 0x000076321d347816 */ /* 0x000fe20000000034 */
[----:B------:R-:W-:Y:S01]  /*10c0*/  FMUL.FTZ R56, R48, R65 ;  /* 0x0000004130387220 */ /* 0x000fe20000410000 */
[C---:B------:R-:W-:Y:S01]  /*10d0*/  SHF.L.U32 R119, R27.reuse, 0x10, RZ ;  /* 0x000000101b777819 */ /* 0x040fe200000006ff */
[----:B------:R-:W-:Y:S01]  /*10e0*/  FMUL.FTZ R64, R96, R61 ;  /* 0x0000003d60407220 */ /* 0x000fe20000410000 */
[----:B------:R-:W-:Y:S01]  /*10f0*/  FADD.FTZ R59, -R2, R59 ;  /* 0x0000003b023b7221 */ /* 0x000fe20000010100 */
[----:B------:R-:W-:-:S02]  /*1100*/  PRMT R98, R27, 0x7632, R98 ;  /* 0x000076321b627816 */ /* 0x000fc40000000062 */
[----:B------:R-:W-:Y:S01]  /*1110*/  SHF.L.U32 R61, R52, 0x10, RZ ;  /* 0x00000010343d7819 */ /* 0x000fe200000006ff */
[----:B------:R-:W-:Y:S01]  /*1120*/  FFMA.FTZ R57, R64, R56, R57 ;  /* 0x0000003840397223 */ /* 0x000fe20000010039 */
[----:B------:R-:W-:Y:S01]  /*1130*/  FMUL.FTZ R52, R126, R119 ;  /* 0x000000777e347220 */ /* 0x000fe20000410000 */
[----:B------:R-:W-:Y:S01]  /*1140*/  FMUL.FTZ R118, R96, R59 ;  /* 0x0000003b60767220 */ /* 0x000fe20000410000 */
[----:B------:R-:W-:Y:S01]  /*1150*/  SHF.L.U32 R59, R24, 0x10, RZ ;  /* 0x00000010183b7819 */ /* 0x000fe200000006ff */
[----:B------:R-:W-:Y:S02]  /*1160*/  IMAD.U32 R98, R98, 0x10000, RZ ;  /* 0x0001000062627824 */ /* 0x000fe400078e00ff */
[----:B------:R-:W-:Y:S01]  /*1170*/  FADD.FTZ R61, -R2, R61 ;  /* 0x0000003d023d7221 */ /* 0x000fe20000010100 */
[----:B------:R-:W-:Y:S01]  /*1180*/  FFMA.FTZ R56, R118, R52, R57 ;  /* 0x0000003476387223 */ /* 0x000fe20000010039 */
[----:B------:R-:W-:Y:S01]  /*1190*/  PRMT R52, R24, 0x7632, R52 ;  /* 0x0000763218347816 */ /* 0x000fe20000000034 */
[----:B------:R-:W-:Y:S01]  /*11a0*/  FMUL.FTZ R57, R49, R98 ;  /* 0x0000006231397220 */ /* 0x000fe20000410000 */
[----:B------:R-:W-:Y:S01]  /*11b0*/  SHF.L.U32 R117, R22, 0x10, RZ ;  /* 0x0000001016757819 */ /* 0x000fe200000006ff */
[----:B------:R-:W-:Y:S01]  /*11c0*/  FMUL.FTZ R103, R96, R61 ;  /* 0x0000003d60677220 */ /* 0x000fe20000410000 */
[----:B------:R-:W-:Y:S01]  /*11d0*/  FADD.FTZ R59, -R2, R59 ;  /* 0x0000003b023b7221 */ /* 0x000fe20000010100 */
[----:B------:R-:W-:Y:S01]  /*11e0*/  IMAD.U32 R99, R52, 0x10000, RZ ;  /* 0x0001000034637824 */ /* 0x000fe200078e00ff */
[----:B------:R-:W-:Y:S01]  /*11f0*/  PRMT R61, R22, 0x7632, R61 ;  /* 0x00007632163d7816 */ /* 0x000fe2000000003d */
[----:B------:R-:W-:Y:S01]  /*1200*/  FFMA.FTZ R57, R103, R57, R56 ;  /* 0x0000003967397223 */ /* 0x000fe20000010038 */
[----:B------:R-:W-:Y:S01]  /*1210*/  FMUL.FTZ R52, R128, R117 ;  /* 0x0000007580347220 */ /* 0x000fe20000410000 */
[----:B------:R-:W-:Y:S01]  /*1220*/  FMUL.FTZ R116, R96, R59 ;  /* 0x0000003b60747220 */ /* 0x000fe20000410000 */
[----:B------:R-:W-:Y:S01]  /*1230*/  FADD.FTZ R59, -R2, R99 ;  /* 0x00000063023b7221 */ /* 0x000fe20000010100 */
[----:B------:R-:W-:-:S02]  /*1240*/  SHF.L.U32 R61, R61, 0x10, RZ ;  /* 0x000000103d3d7819 */ /* 0x000fc400000006ff */
[----:B------:R-:W-:Y:S01]  /*1250*/  FFMA.FTZ R56, R116, R52, R57 ;  /* 0x0000003474387223 */ /* 0x000fe20000010039 */
[C---:B------:R-:W-:Y:S02]  /*1260*/  SHF.L.U32 R99, R25.reuse, 0x10, RZ ;  /* 0x0000001019637819 */ /* 0x040fe400000006ff */
[----:B------:R-:W-:Y:S01]  /*1270*/  PRMT R52, R25, 0x7632, R52 ;  /* 0x0000763219347816 */ /* 0x000fe20000000034 */
[----:B------:R-:W-:Y:S01]  /*1280*/  FMUL.FTZ R57, R48, R61 ;  /* 0x0000003d30397220 */ /* 0x000fe20000410000 */
[----:B------:R-:W-:Y:S01]  /*1290*/  FMUL.FTZ R59, R96, R59 ;  /* 0x0000003b603b7220 */ /* 0x000fe20000410000 */
[C---:B------:R-:W-:Y:S02]  /*12a0*/  IMAD.U32 R113, R23.reuse, 0x10000, RZ ;  /* 0x0001000017717824 */ /* 0x040fe400078e00ff */
[----:B------:R-:W-:Y:S01]  /*12b0*/  FADD.FTZ R99, -R2, R99 ;  /* 0x0000006302637221 */ /* 0x000fe20000010100 */
[----:B------:R-:W-:Y:S02]  /*12c0*/  PRMT R62, R23, 0x7632, R62 ;  /* 0x00007632173e7816 */ /* 0x000fe4000000003e */
[----:B------:R-:W-:Y:S01]  /*12d0*/  SHF.L.U32 R101, R52, 0x10, RZ ;  /* 0x0000001034657819 */ /* 0x000fe200000006ff */
[----:B------:R-:W-:Y:S01]  /*12e0*/  FFMA.FTZ R57, R59, R57, R56 ;  /* 0x000000393b397223 */ /* 0x000fe20000010038 */
[----:B------:R-:W-:Y:S01]  /*12f0*/  FMUL.FTZ R52, R126, R113 ;  /* 0x000000717e347220 */ /* 0x000fe20000410000 */
[----:B------:R-:W-:Y:S01]  /*1300*/  FMUL.FTZ R114, R96, R99 ;  /* 0x0000006360727220 */ /* 0x000fe20000410000 */
[----:B------:R-:W-:Y:S01]  /*1310*/  SHF.L.U32 R62, R62, 0x10, RZ ;  /* 0x000000103e3e7819 */ /* 0x000fe200000006ff */
[----:B------:R-:W-:Y:S01]  /*1320*/  FADD.FTZ R101, -R2, R101 ;  /* 0x0000006502657221 */ /* 0x000fe20000010100 */
[----:B------:R-:W-:-:S02]  /*1330*/  IMAD.U32 R105, R20, 0x10000, RZ ;  /* 0x0001000014697824 */ /* 0x000fc400078e00ff */
[----:B------:R-:W-:Y:S01]  /*1340*/  FFMA.FTZ R56, R114, R52, R57 ;  /* 0x0000003472387223 */ /* 0x000fe20000010039 */
[----:B------:R-:W-:Y:S01]  /*1350*/  PRMT R52, R20, 0x7632, R52 ;  /* 0x0000763214347816 */ /* 0x000fe20000000034 */
[----:B------:R-:W-:Y:S01]  /*1360*/  FMUL.FTZ R57, R49, R62 ;  /* 0x0000003e31397220 */ /* 0x000fe20000410000 */
[----:B------:R-:W-:Y:S01]  /*1370*/  FMUL.FTZ R101, R96, R101 ;  /* 0x0000006560657220 */ /* 0x000fe20000410000 */
[----:B------:R-:W-:Y:S01]  /*1380*/  SHF.L.U32 R111, R18, 0x10, RZ ;  /* 0x00000010126f7819 */ /* 0x000fe200000006ff */
[----:B------:R-:W-:Y:S01]  /*1390*/  FADD.FTZ R105, -R2, R105 ;  /* 0x0000006902697221 */ /* 0x000fe20000010100 */
[----:B------:R-:W-:Y:S01]  /*13a0*/  SHF.L.U32 R107, R52, 0x10, RZ ;  /* 0x00000010346b7819 */ /* 0x000fe200000006ff */
[--C-:B------:R-:W-:Y:S01]  /*13b0*/  FFMA.FTZ R99, R101, R57, R56.reuse ;  /* 0x0000003965637223 */ /* 0x100fe20000010038 */
[----:B------:R-:W-:Y:S01]  /*13c0*/  PRMT R57, R18, 0x7632, R57 ;  /* 0x0000763212397816 */ /* 0x000fe20000000039 */
[----:B------:R-:W-:Y:S01]  /*13d0*/  FMUL.FTZ R112, R96, R105 ;  /* 0x0000006960707220 */ /* 0x000fe20000410000 */
[----:B------:R-:W-:Y:S01]  /*13e0*/  FMUL.FTZ R52, R128, R111 ;  /* 0x0000006f80347220 */ /* 0x000fe20000410000 */
[----:B------:R-:W-:Y:S01]  /*13f0*/  SHF.L.U32 R105, R21, 0x10, RZ ;  /* 0x0000001015697819 */ /* 0x000fe200000006ff */
[----:B------:R-:W-:Y:S01]  /*1400*/  FADD.FTZ R107, -R2, R107 ;  /* 0x0000006b026b7221 */ /* 0x000fe20000010100 */
[----:B------:R-:W-:Y:S01]  /*1410*/  IMAD.U32 R57, R57, 0x10000, RZ ;  /* 0x0001000039397824 */ /* 0x000fe200078e00ff */
[----:B------:R-:W-:Y:S01]  /*1420*/  PRMT R56, R21, 0x7632, R56 ;  /* 0x0000763215387816 */ /* 0x000fe20000000038 */
[----:B------:R-:W-:Y:S01]  /*1430*/  FFMA.FTZ R99, R112, R52, R99 ;  /* 0x0000003470637223 */ /* 0x000fe20000010063 */
[C---:B------:R-:W-:Y:S01]  /*1440*/  SHF.L.U32 R109, R19.reuse, 0x10, RZ ;  /* 0x00000010136d7819 */ /* 0x040fe200000006ff */
[----:B------:R-:W-:Y:S01]  /*1450*/  FMUL.FTZ R100, R48, R57 ;  /* 0x0000003930647220 */ /* 0x000fe20000410000 */
[----:B------:R-:W-:Y:S01]  /*1460*/  FMUL.FTZ R52, R96, R107 ;  /* 0x0000006b60347220 */ /* 0x000fe20000410000 */
[----:B------:R-:W-:Y:S01]  /*1470*/  PRMT R60, R19, 0x7632, R60 ;  /* 0x00007632133c7816 */ /* 0x000fe2000000003c */
[----:B------:R-:W-:Y:S01]  /*1480*/  FADD.FTZ R105, -R2, R105 ;  /* 0x0000006902697221 */ /* 0x000fe20000010100 */
[----:B------:R-:W-:-:S02]  /*1490*/  IMAD.U32 R107, R56, 0x10000, RZ ;  /* 0x00010000386b7824 */ /* 0x000fc400078e00ff */
[----:B------:R-:W-:Y:S01]  /*14a0*/  FFMA.FTZ R99, R52, R100, R99 ;  /* 0x0000006434637223 */ /* 0x000fe20000010063 */
[----:B------:R-:W-:Y:S01]  /*14b0*/  SHF.L.U32 R60, R60, 0x10, RZ ;  /* 0x000000103c3c7819 */ /* 0x000fe200000006ff */
[----:B------:R-:W-:Y:S01]  /*14c0*/  FMUL.FTZ R56, R126, R109 ;  /* 0x0000006d7e387220 */ /* 0x000fe20000410000 */
[----:B------:R-:W-:Y:S01]  /*14d0*/  FMUL.FTZ R110, R96, R105 ;  /* 0x00000069606e7220 */ /* 0x000fe20000410000 */
[----:B------:R-:W-:Y:S02]  /*14e0*/  FADD.FTZ R107, -R2, R107 ;  /* 0x0000006b026b7221 */ /* 0x000fe40000010100 */
[----:B------:R-:W-:Y:S01]  /*14f0*/  FMUL.FTZ R100, R49, R60 ;  /* 0x0000003c31647220 */ /* 0x000fe20000410000 */
[----:B------:R-:W-:Y:S01]  /*1500*/  FFMA.FTZ R99, R110, R56, R99 ;  /* 0x000000386e637223 */ /* 0x000fe20000010063 */
[----:B------:R-:W-:Y:S01]  /*1510*/  FMUL.FTZ R56, R96, R107 ;  /* 0x0000006b60387220 */ /* 0x000fe20000410000 */
[----:B------:R-:W-:-:S03]  /*1520*/  FFMA.FTZ R104, R3, R128, RZ ;  /* 0x0000008003687223 */ /* 0x000fc600000100ff */
[----:B------:R-:W-:Y:S01]  /*1530*/  FFMA.FTZ R105, R56, R100, R99 ;  /* 0x0000006438697223 */ /* 0x000fe20000010063 */
[C---:B------:R-:W-:Y:S01]  /*1540*/  PRMT R100, R16.reuse, 0x7632, R100 ;  /* 0x0000763210647816 */ /* 0x040fe20000000064 */
[C---:B------:R-:W-:Y:S01]  /*1550*/  FFMA.FTZ R104, R51.reuse, R48, R104 ;  /* 0x0000003033687223 */ /* 0x040fe20000010068 */
[----:B------:R-:W-:Y:S02]  /*1560*/  SHF.L.U32 R107, R16, 0x10, RZ ;  /* 0x00000010106b7819 */ /* 0x000fe400000006ff */
[----:B------:R-:W-:Y:S01]  /*1570*/  SHF.L.U32 R123, R100, 0x10, RZ ;  /* 0x00000010647b7819 */ /* 0x000fe200000006ff */
[----:B------:R-:W-:Y:S01]  /*1580*/  FADD.FTZ R100, R51, R45 ;  /* 0x0000002d33647221 */ /* 0x000fe20000010000 */
[----:B------:R-:W-:Y:S01]  /*1590*/  FFMA.FTZ R51, R53, R51, R44 ;  /* 0x0000003335337223 */ /* 0x000fe2000001002c */
[----:B------:R-:W-:Y:S01]  /*15a0*/  FFMA.FTZ R53, R97, R126, R104 ;  /* 0x0000007e61357223 */ /* 0x000fe20000010068 */
[C---:B------:R-:W-:Y:S01]  /*15b0*/  PRMT R102, R14.reuse, 0x7632, R102 ;  /* 0x000076320e667816 */ /* 0x040fe20000000066 */
[----:B------:R-:W-:-:S02]  /*15c0*/  IMAD.U32 R99, R14, 0x10000, RZ ;  /* 0x000100000e637824 */ /* 0x000fc400078e00ff */
[----:B------:R-:W-:Y:S01]  /*15d0*/  FADD.FTZ R107, -R2, R107 ;  /* 0x0000006b026b7221 */ /* 0x000fe20000010100 */
[----:B------:R-:W-:Y:S01]  /*15e0*/  FFMA.FTZ R53, R50, R49, R53 ;  /* 0x0000003132357223 */ /* 0x000fe20000010035 */
[----:B------:R-:W-:Y:S01]  /*15f0*/  FADD.FTZ R123, -R2, R123 ;  /* 0x0000007b027b7221 */ /* 0x000fe20000010100 */
[----:B------:R-:W-:Y:S01]  /*1600*/  SHF.L.U32 R45, R102, 0x10, RZ ;  /* 0x00000010662d7819 */ /* 0x000fe200000006ff */
[----:B------:R-:W-:Y:S01]  /*1610*/  FMUL.FTZ R106, R128, R99 ;  /* 0x00000063806a7220 */ /* 0x000fe20000410000 */
[----:B------:R-:W-:Y:S01]  /*1620*/  FMUL.FTZ R108, R96, R107 ;  /* 0x0000006b606c7220 */ /* 0x000fe20000410000 */
[----:B------:R-:W-:Y:S01]  /*1630*/  FFMA.FTZ R132, R63, R50, R42 ;  /* 0x000000323f847223 */ /* 0x000fe2000001002a */
[----:B------:R-:W-:Y:S01]  /*1640*/  FFMA.FTZ R53, R128, R115, R53 ;  /* 0x0000007380357223 */ /* 0x000fe20000010035 */
[----:B------:R-:W-:Y:S01]  /*1650*/  FMUL.FTZ R42, R96, R123 ;  /* 0x0000007b602a7220 */ /* 0x000fe20000410000 */
[----:B------:R-:W-:Y:S01]  /*1660*/  FFMA.FTZ R123, R66, R55, R51 ;  /* 0x00000037427b7223 */ /* 0x000fe20000010033 */
[----:B------:R-:W-:Y:S01]  /*1670*/  FADD.FTZ R63, R50, R43 ;  /* 0x0000002b323f7221 */ /* 0x000fe20000010000 */
[----:B------:R-:W-:-:S02]  /*1680*/  IMAD.U32 R51, R17, 0x10000, RZ ;  /* 0x0001000011337824 */ /* 0x000fc400078e00ff */
[----:B------:R-:W-:Y:S01]  /*1690*/  FFMA.FTZ R105, R108, R106, R105 ;  /* 0x0000006a6c697223 */ /* 0x000fe20000010069 */
[C---:B------:R-:W-:Y:S01]  /*16a0*/  FMUL.FTZ R43, R48.reuse, R45 ;  /* 0x0000002d302b7220 */ /* 0x040fe20000410000 */
[----:B------:R-:W-:Y:S01]  /*16b0*/  FFMA.FTZ R53, R48, R55, R53 ;  /* 0x0000003730357223 */ /* 0x000fe20000010035 */
[----:B------:R-:W-:Y:S02]  /*16c0*/  FADD.FTZ R51, -R2, R51 ;  /* 0x0000003302337221 */ /* 0x000fe40000010100 */
[----:B------:R-:W-:Y:S01]  /*16d0*/  FFMA.FTZ R105, R42, R43, R105 ;  /* 0x0000002b2a697223 */ /* 0x000fe20000010069 */
[----:B------:R-:W-:Y:S01]  /*16e0*/  FFMA.FTZ R50, R126, R121, R53 ;  /* 0x000000797e327223 */ /* 0x000fe20000010035 */
[----:B------:R-:W-:Y:S01]  /*16f0*/  PRMT R43, R17, 0x7632, R43 ;  /* 0x00007632112b7816 */ /* 0x000fe2000000002b */
[----:B------:R-:W-:Y:S01]  /*1700*/  FMUL.FTZ R106, R96, R51 ;  /* 0x00000033606a7220 */ /* 0x000fe20000410000 */
[----:B------:R-:W-:Y:S01]  /*1710*/  SHF.L.U32 R107, R15, 0x10, RZ ;  /* 0x000000100f6b7819 */ /* 0x000fe200000006ff */
[----:B------:R-:W-:Y:S01]  /*1720*/  FFMA.FTZ R51, R49, R54, R50 ;  /* 0x0000003631337223 */ /* 0x000fe20000010032 */
[----:B------:R-:W-:-:S03]  /*1730*/  SHF.L.U32 R127, R43, 0x10, RZ ;  /* 0x000000102b7f7819 */ /* 0x000fc600000006ff */
[----:B------:R-:W-:Y:S01]  /*1740*/  FFMA.FTZ R53, R128, R95, R51 ;  /* 0x0000005f80357223 */ /* 0x000fe20000010033 */
[----:B------:R-:W-:Y:S01]  /*1750*/  FMUL.FTZ R43, R126, R107 ;  /* 0x0000006b7e2b7220 */ /* 0x000fe20000410000 */
[----:B------:R-:W-:Y:S01]  /*1760*/  PRMT R44, R15, 0x7632, R44 ;  /* 0x000076320f2c7816 */ /* 0x000fe2000000002c */
[----:B------:R-:W-:Y:S01]  /*1770*/  FADD.FTZ R127, -R2, R127 ;  /* 0x0000007f027f7221 */ /* 0x000fe20000010100 */
[----:B------:R-:W-:Y:S01]  /*1780*/  PRMT R50, R12, 0x7632, R50 ;  /* 0x000076320c327816 */ /* 0x000fe20000000032 */
[----:B------:R-:W-:Y:S01]  /*1790*/  FFMA.FTZ R53, R48, R65, R53 ;  /* 0x0000004130357223 */ /* 0x000fe20000010035 */
[----:B------:R-:W-:Y:S01]  /*17a0*/  FFMA.FTZ R66, R106, R43, R105 ;  /* 0x0000002b6a427223 */ /* 0x000fe20000010069 */
[----:B------:R-:W-:Y:S01]  /*17b0*/  FFMA.FTZ R132, R67, R54, R132 ;  /* 0x0000003643847223 */ /* 0x000fe20000010084 */
[----:B------:R-:W-:Y:S01]  /*17c0*/  FMUL.FTZ R43, R96, R127 ;  /* 0x0000007f602b7220 */ /* 0x000fe20000410000 */
[----:B------:R-:W-:Y:S01]  /*17d0*/  SHF.L.U32 R67, R12, 0x10, RZ ;  /* 0x000000100c437819 */ /* 0x000fe200000006ff */
[----:B------:R-:W-:-:S02]  /*17e0*/  IMAD.U32 R44, R44, 0x10000, RZ ;  /* 0x000100002c2c7824 */ /* 0x000fc400078e00ff */
[----:B------:R-:W-:Y:S02]  /*17f0*/  IMAD.U32 R127, R50, 0x10000, RZ ;  /* 0x00010000327f7824 */ /* 0x000fe400078e00ff */
[----:B------:R-:W-:Y:S01]  /*1800*/  FFMA.FTZ R50, R126, R119, R53 ;  /* 0x000000777e327223 */ /* 0x000fe20000010035 */
[----:B------:R-:W-:Y:S01]  /*1810*/  FADD.FTZ R100, R100, R55 ;  /* 0x0000003764647221 */ /* 0x000fe20000010000 */
[----:B------:R-:W-:Y:S01]  /*1820*/  SHF.L.U32 R105, R10, 0x10, RZ ;  /* 0x000000100a697819 */ /* 0x000fe200000006ff */
[C---:B------:R-:W-:Y:S01]  /*1830*/  FMUL.FTZ R55, R49.reuse, R44 ;  /* 0x0000002c31377220 */ /* 0x040fe20000410000 */
[----:B------:R-:W-:Y:S01]  /*1840*/  FADD.FTZ R67, -R2, R67 ;  /* 0x0000004302437221 */ /* 0x000fe20000010100 */
        /* <DEDUP_REMOVED lines=9> */
[----:B------:R-:W-:Y:S01]  /*18e0*/  PRMT R51, R10, 0x7632, R51 ;  /* 0x000076320a337816 */ /* 0x000fe20000000033 */
[----:B------:R-:W-:Y:S01]  /*18f0*/  FFMA.FTZ R55, R48, R61, R53 ;  /* 0x0000003d30377223 */ /* 0x000fe20000010035 */
[----:B------:R-:W-:-:S02]  /*1900*/  FADD.FTZ R127, -R2, R127 ;  /* 0x0000007f027f7221 */ /* 0x000fc40000010100 */
[----:B------:R-:W-:Y:S01]  /*1910*/  SHF.L.U32 R51, R51, 0x10, RZ ;  /* 0x0000001033337819 */ /* 0x000fe200000006ff */
[----:B------:R-:W-:Y:S01]  /*1920*/  FFMA.FTZ R66, R126, R113, R55 ;  /* 0x000000717e427223 */ /* 0x000fe20000010037 */
[----:B------:R-:W-:Y:S01]  /*1930*/  FMUL.FTZ R50, R96, R127 ;  /* 0x0000007f60327220 */ /* 0x000fe20000410000 */
[----:B------:R-:W-:Y:S02]  /*1940*/  SHF.L.U32 R67, R13, 0x10, RZ ;  /* 0x000000100d437819 */ /* 0x000fe400000006ff */
[----:B------:R-:W-:Y:S01]  /*1950*/  FFMA.FTZ R55, R49, R62, R66 ;  /* 0x0000003e31377223 */ /* 0x000fe20000010042 */
[----:B------:R-:W-:Y:S01]  /*1960*/  FMUL.FTZ R54, R48, R51 ;  /* 0x0000003330367220 */ /* 0x000fe20000410000 */
[----:B------:R-:W-:Y:S01]  /*1970*/  PRMT R53, R13, 0x7632, R53 ;  /* 0x000076320d357816 */ /* 0x000fe20000000035 */
[----:B------:R-:W-:Y:S01]  /*1980*/  FFMA.FTZ R132, R103, R98, R132 ;  /* 0x0000006267847223 */ /* 0x000fe20000010084 */
[----:B------:R-:W-:Y:S01]  /*1990*/  FFMA.FTZ R55, R128, R111, R55 ;  /* 0x0000006f80377223 */ /* 0x000fe20000010037 */
[----:B------:R-:W-:Y:S01]  /*19a0*/  FFMA.FTZ R65, R50, R54, R65 ;  /* 0x0000003632417223 */ /* 0x000fe20000010041 */
[C---:B------:R-:W-:Y:S01]  /*19b0*/  IMAD.U32 R103, R11.reuse, 0x10000, RZ ;  /* 0x000100000b677824 */ /* 0x040fe200078e00ff */
[----:B------:R-:W-:Y:S01]  /*19c0*/  PRMT R54, R11, 0x7632, R54 ;  /* 0x000076320b367816 */ /* 0x000fe20000000036 */
[----:B------:R-:W-:Y:S01]  /*19d0*/  FADD.FTZ R67, -R2, R67 ;  /* 0x0000004302437221 */ /* 0x000fe20000010100 */
[----:B------:R-:W-:Y:S01]  /*19e0*/  SHF.L.U32 R123, R53, 0x10, RZ ;  /* 0x00000010357b7819 */ /* 0x000fe200000006ff */
[----:B------:R-:W-:Y:S01]  /*19f0*/  FFMA.FTZ R55, R48, R57, R55 ;  /* 0x0000003930377223 */ /* 0x000fe20000010037 */
[----:B------:R-:W-:Y:S01]  /*1a00*/  SHF.L.U32 R54, R54, 0x10, RZ ;  /* 0x0000001036367819 */ /* 0x000fe200000006ff */
[----:B------:R-:W-:Y:S01]  /*1a10*/  FMUL.FTZ R53, R126, R103 ;  /* 0x000000677e357220 */ /* 0x000fe20000410000 */
[----:B------:R-:W-:Y:S01]  /*1a20*/  FMUL.FTZ R102, R96, R67 ;  /* 0x0000004360667220 */ /* 0x000fe20000410000 */
[----:B------:R-:W-:Y:S01]  /*1a30*/  FADD.FTZ R66, R100, R61 ;  /* 0x0000003d64427221 */ /* 0x000fe20000010000 */
[----:B------:R-:W-:Y:S01]  /*1a40*/  FFMA.FTZ R61, R59, R61, R64 ;  /* 0x0000003d3b3d7223 */ /* 0x000fe20000010040 */
[----:B------:R-:W-:Y:S01]  /*1a50*/  FADD.FTZ R123, -R2, R123 ;  /* 0x0000007b027b7221 */ /* 0x000fe20000010100 */
[----:B------:R-:W-:Y:S01]  /*1a60*/  FFMA.FTZ R64, R126, R109, R55 ;  /* 0x0000006d7e407223 */ /* 0x000fe20000010037 */
[----:B------:R-:W-:Y:S01]  /*1a70*/  FADD.FTZ R63, R63, R98 ;  /* 0x000000623f3f7221 */ /* 0x000fe20000010000 */
[----:B------:R-:W-:Y:S01]  /*1a80*/  FFMA.FTZ R98, R102, R53, R65 ;  /* 0x0000003566627223 */ /* 0x000fe20000010041 */
[C---:B------:R-:W-:Y:S01]  /*1a90*/  FMUL.FTZ R67, R49.reuse, R54 ;  /* 0x0000003631437220 */ /* 0x040fe20000410000 */
[----:B------:R-:W-:Y:S01]  /*1aa0*/  FMUL.FTZ R53, R96, R123 ;  /* 0x0000007b60357220 */ /* 0x000fe20000410000 */
[----:B------:R-:W-:-:S03]  /*1ab0*/  FFMA.FTZ R59, R49, R60, R64 ;  /* 0x0000003c313b7223 */ /* 0x000fc60000010040 */
[----:B------:R-:W-:Y:S01]  /*1ac0*/  FFMA.FTZ R123, R53, R67, R98 ;  /* 0x00000043357b7223 */ /* 0x000fe20000010062 */
[----:B------:R-:W-:Y:S01]  /*1ad0*/  FFMA.FTZ R67, R128, R99, R59 ;  /* 0x0000006380437223 */ /* 0x000fe2000001003b */
[----:B------:R-:W-:-:S03]  /*1ae0*/  FADD.FTZ R65, R63, R62 ;  /* 0x0000003e3f417221 */ /* 0x000fc60000010000 */
[----:B------:R-:W-:Y:S01]  /*1af0*/  FFMA.FTZ R67, R48, R45, R67 ;  /* 0x0000002d30437223 */ /* 0x000fe20000010043 */
[----:B------:R-:W-:Y:S01]  /*1b00*/  FFMA.FTZ R63, R101, R62, R132 ;  /* 0x0000003e653f7223 */ /* 0x000fe20000010084 */
[----:B------:R-:W-:Y:S02]  /*1b10*/  PRMT R55, R8, 0x7632, R55 ;  /* 0x0000763208377816 */ /* 0x000fe40000000037 */
[----:B------:R-:W-:Y:S01]  /*1b20*/  FFMA.FTZ R62, R126, R107, R67 ;  /* 0x0000006b7e3e7223 */ /* 0x000fe20000010043 */
[----:B------:R-:W-:Y:S02]  /*1b30*/  IMAD.U32 R127, R8, 0x10000, RZ ;  /* 0x00010000087f7824 */ /* 0x000fe400078e00ff */
[----:B------:R-:W-:Y:S01]  /*1b40*/  FADD.FTZ R66, R66, R57 ;  /* 0x0000003942427221 */ /* 0x000fe20000010000 */
[----:B------:R-:W-:Y:S01]  /*1b50*/  FFMA.FTZ R61, R52, R57, R61 ;  /* 0x00000039343d7223 */ /* 0x000fe2000001003d */
[----:B------:R-:W-:Y:S01]  /*1b60*/  FFMA.FTZ R57, R49, R44, R62 ;  /* 0x0000002c31397223 */ /* 0x000fe2000001003e */
[----:B------:R-:W-:Y:S01]  /*1b70*/  PRMT R59, R6, 0x7632, R59 ;  /* 0x00007632063b7816 */ /* 0x000fe2000000003b */
[----:B------:R-:W-:Y:S01]  /*1b80*/  FADD.FTZ R127, -R2, R127 ;  /* 0x0000007f027f7221 */ /* 0x000fe20000010100 */
[----:B------:R-:W-:-:S02]  /*1b90*/  SHF.L.U32 R101, R6, 0x10, RZ ;  /* 0x0000001006657819 */ /* 0x000fc400000006ff */
[----:B------:R-:W-:Y:S01]  /*1ba0*/  SHF.L.U32 R131, R55, 0x10, RZ ;  /* 0x0000001037837819 */ /* 0x000fe200000006ff */
[----:B------:R-:W-:Y:S01]  /*1bb0*/  FFMA.FTZ R57, R128, R105, R57 ;  /* 0x0000006980397223 */ /* 0x000fe20000010039 */
[----:B------:R-:W-:Y:S01]  /*1bc0*/  FADD.FTZ R65, R65, R60 ;  /* 0x0000003c41417221 */ /* 0x000fe20000010000 */
[----:B------:R-:W-:Y:S02]  /*1bd0*/  IMAD.U32 R55, R59, 0x10000, RZ ;  /* 0x000100003b377824 */ /* 0x000fe400078e00ff */
[----:B------:R-:W-:Y:S01]  /*1be0*/  FFMA.FTZ R60, R56, R60, R63 ;  /* 0x0000003c383c7223 */ /* 0x000fe2000001003f */
[----:B------:R-:W-:Y:S01]  /*1bf0*/  FMUL.FTZ R59, R128, R101 ;  /* 0x00000065803b7220 */ /* 0x000fe20000410000 */
[----:B------:R-:W-:Y:S01]  /*1c00*/  FMUL.FTZ R100, R96, R127 ;  /* 0x0000007f60647220 */ /* 0x000fe20000410000 */
[----:B------:R-:W-:Y:S01]  /*1c10*/  FADD.FTZ R131, -R2, R131 ;  /* 0x0000008302837221 */ /* 0x000fe20000010100 */
[----:B------:R-:W-:Y:S01]  /*1c20*/  FFMA.FTZ R61, R42, R45, R61 ;  /* 0x0000002d2a3d7223 */ /* 0x000fe2000001003d */
[----:B------:R-:W-:Y:S01]  /*1c30*/  FFMA.FTZ R57, R48, R51, R57 ;  /* 0x0000003330397223 */ /* 0x000fe20000010039 */
[----:B------:R-:W-:Y:S01]  /*1c40*/  FADD.FTZ R65, R65, R44 ;  /* 0x0000002c41417221 */ /* 0x000fe20000010000 */
[----:B------:R-:W-:Y:S01]  /*1c50*/  FFMA.FTZ R60, R43, R44, R60 ;  /* 0x0000002c2b3c7223 */ /* 0x000fe2000001003c */
[----:B------:R-:W-:Y:S01]  /*1c60*/  FFMA.FTZ R59, R100, R59, R123 ;  /* 0x0000003b643b7223 */ /* 0x000fe2000001007b */
[----:B------:R-:W-:Y:S01]  /*1c70*/  FMUL.FTZ R52, R48, R55 ;  /* 0x0000003730347220 */ /* 0x000fe20000410000 */
[----:B------:R-:W-:Y:S01]  /*1c80*/  FMUL.FTZ R64, R96, R131 ;  /* 0x0000008360407220 */ /* 0x000fe20000410000 */
[----:B------:R-:W-:Y:S01]  /*1c90*/  FFMA.FTZ R44, R50, R51, R61 ;  /* 0x00000033322c7223 */ /* 0x000fe2000001003d */
[----:B------:R-:W-:Y:S01]  /*1ca0*/  FFMA.FTZ R62, R126, R103, R57 ;  /* 0x000000677e3e7223 */ /* 0x000fe20000010039 */
[----:B------:R-:W-:Y:S01]  /*1cb0*/  FADD.FTZ R50, R3, R41 ;  /* 0x0000002903327221 */ /* 0x000fe20000010000 */
[----:B------:R-:W-:Y:S01]  /*1cc0*/  FFMA.FTZ R41, R5, R3, R40 ;  /* 0x0000000305297223 */ /* 0x000fe20000010028 */
[----:B------:R-:W-:Y:S01]  /*1cd0*/  FADD.FTZ R40, R97, R39 ;  /* 0x0000002761287221 */ /* 0x000fe20000010000 */
[----:B------:R-:W-:Y:S01]  /*1ce0*/  FFMA.FTZ R59, R64, R52, R59 ;  /* 0x00000034403b7223 */ /* 0x000fe2000001003b */
[----:B------:R-:W-:Y:S01]  /*1cf0*/  FFMA.FTZ R39, R125, R97, R38 ;  /* 0x000000617d277223 */ /* 0x000fe20000010026 */
[----:B------:R-:W-:Y:S01]  /*1d00*/  PRMT R52, R9, 0x7632, R52 ;  /* 0x0000763209347816 */ /* 0x000fe20000000034 */
[----:B------:R-:W-:Y:S01]  /*1d10*/  FFMA.FTZ R57, R49, R54, R62 ;  /* 0x0000003631397223 */ /* 0x000fe2000001003e */
[----:B------:R-:W-:Y:S01]  /*1d20*/  SHF.L.U32 R63, R9, 0x10, RZ ;  /* 0x00000010093f7819 */ /* 0x000fe200000006ff */
[----:B------:R-:W-:Y:S01]  /*1d30*/  FADD.FTZ R40, R40, R121 ;  /* 0x0000007928287221 */ /* 0x000fe20000010000 */
[----:B------:R-:W-:Y:S01]  /*1d40*/  IADD3 R127, P0, R94, 0x10, RZ ;  /* 0x000000105e7f7810 */ /* 0x000fe20007f1e0ff */
[----:B------:R-:W-:Y:S01]  /*1d50*/  FADD.FTZ R50, R50, R115 ;  /* 0x0000007332327221 */ /* 0x000fe20000010000 */
[----:B------:R-:W-:Y:S01]  /*1d60*/  FFMA.FTZ R41, R124, R115, R41 ;  /* 0x000000737c297223 */ /* 0x000fe20000010029 */
[----:B------:R-:W-:Y:S01]  /*1d70*/  FFMA.FTZ R39, R122, R121, R39 ;  /* 0x000000797a277223 */ /* 0x000fe20000010027 */
[C---:B------:R-:W-:Y:S01]  /*1d80*/  SHF.L.U32 R123, R7.reuse, 0x10, RZ ;  /* 0x00000010077b7819 */ /* 0x040fe200000006ff */
[----:B------:R-:W-:Y:S01]  /*1d90*/  FFMA.FTZ R57, R128, R101, R57 ;  /* 0x0000006580397223 */ /* 0x000fe20000010039 */
[----:B------:R-:W-:Y:S01]  /*1da0*/  PRMT R56, R7, 0x7632, R56 ;  /* 0x0000763207387816 */ /* 0x000fe20000000038 */
[----:B------:R-:W-:-:S02]  /*1db0*/  IMAD.U32 R67, R52, 0x10000, RZ ;  /* 0x0001000034437824 */ /* 0x000fc400078e00ff */
[----:B------:R-:W-:Y:S01]  /*1dc0*/  FADD.FTZ R63, -R2, R63 ;  /* 0x0000003f023f7221 */ /* 0x000fe20000010100 */
[----:B------:R-:W-:Y:S01]  /*1dd0*/  FADD.FTZ R40, R40, R119 ;  /* 0x0000007728287221 */ /* 0x000fe20000010000 */
[----:B------:R-:W-:Y:S01]  /*1de0*/  IADD3.X R129, RZ, R129, RZ, P0, !PT ;  /* 0x00000081ff817210 */ /* 0x000fe200007fe4ff */
[----:B------:R-:W-:Y:S01]  /*1df0*/  FADD.FTZ R50, R50, R95 ;  /* 0x0000005f32327221 */ /* 0x000fe20000010000 */
[----:B------:R-:W-:Y:S01]  /*1e00*/  FFMA.FTZ R41, R120, R95, R41 ;  /* 0x0000005f78297223 */ /* 0x000fe20000010029 */
[----:B------:R-:W-:Y:S01]  /*1e10*/  FFMA.FTZ R39, R118, R119, R39 ;  /* 0x0000007776277223 */ /* 0x000fe20000010027 */
[----:B------:R-:W-:Y:S01]  /*1e20*/  SHF.L.U32 R56, R56, 0x10, RZ ;  /* 0x0000001038387819 */ /* 0x000fe200000006ff */
[----:B------:R-:W-:Y:S01]  /*1e30*/  FFMA.FTZ R57, R48, R55, R57 ;  /* 0x0000003730397223 */ /* 0x000fe20000010039 */
[----:B------:R-:W-:Y:S01]  /*1e40*/  ISETP.GE.U32.AND P0, PT, R127, UR10, PT ;  /* 0x0000000a7f007c0c */ /* 0x000fe2000bf06070 */
[----:B------:R-:W-:Y:S01]  /*1e50*/  FMUL.FTZ R52, R126, R123 ;  /* 0x0000007b7e347220 */ /* 0x000fe20000410000 */
[----:B------:R-:W-:Y:S01]  /*1e60*/  FMUL.FTZ R98, R96, R63 ;  /* 0x0000003f60627220 */ /* 0x000fe20000410000 */
[----:B------:R-:W-:Y:S01]  /*1e70*/  FADD.FTZ R67, -R2, R67 ;  /* 0x0000004302437221 */ /* 0x000fe20000010100 */
[----:B------:R-:W-:Y:S01]  /*1e80*/  FADD.FTZ R40, R40, R113 ;  /* 0x0000007128287221 */ /* 0x000fe20000010000 */
[----:B------:R-:W-:Y:S01]  /*1e90*/  FADD.FTZ R50, R50, R117 ;  /* 0x0000007532327221 */ /* 0x000fe20000010000 */
[----:B------:R-:W-:Y:S01]  /*1ea0*/  FFMA.FTZ R41, R116, R117, R41 ;  /* 0x0000007574297223 */ /* 0x000fe20000010029 */
[----:B------:R-:W-:Y:S01]  /*1eb0*/  FFMA.FTZ R39, R114, R113, R39 ;  /* 0x0000007172277223 */ /* 0x000fe20000010027 */
[----:B------:R-:W-:Y:S01]  /*1ec0*/  FFMA.FTZ R48, R126, R123, R57 ;  /* 0x0000007b7e307223 */ /* 0x000fe20000010039 */
[----:B------:R-:W-:Y:S01]  /*1ed0*/  ISETP.GE.AND.EX P0, PT, R129, UR6, PT, P0 ;  /* 0x0000000681007c0c */ /* 0x000fe2000bf06300 */
[----:B------:R-:W-:Y:S01]  /*1ee0*/  FFMA.FTZ R52, R98, R52, R59 ;  /* 0x0000003462347223 */ /* 0x000fe2000001003b */
[CC--:B------:R-:W-:Y:S01]  /*1ef0*/  FMUL.FTZ R42, R49.reuse, R56.reuse ;  /* 0x00000038312a7220 */ /* 0x0c0fe20000410000 */
[----:B------:R-:W-:Y:S01]  /*1f00*/  FMUL.FTZ R67, R96, R67 ;  /* 0x0000004360437220 */ /* 0x000fe20000410000 */
[----:B------:R-:W-:Y:S01]  /*1f10*/  FADD.FTZ R40, R40, R109 ;  /* 0x0000006d28287221 */ /* 0x000fe20000010000 */
[----:B------:R-:W-:Y:S01]  /*1f20*/  FADD.FTZ R50, R50, R111 ;  /* 0x0000006f32327221 */ /* 0x000fe20000010000 */
[----:B------:R-:W-:Y:S01]  /*1f30*/  FFMA.FTZ R41, R112, R111, R41 ;  /* 0x0000006f70297223 */ /* 0x000fe20000010029 */
[----:B------:R-:W-:Y:S01]  /*1f40*/  FFMA.FTZ R39, R110, R109, R39 ;  /* 0x0000006d6e277223 */ /* 0x000fe20000010027 */
[----:B------:R-:W-:Y:S01]  /*1f50*/  FFMA.FTZ R48, R49, R56, R48 ;  /* 0x0000003831307223 */ /* 0x000fe20000010030 */
[----:B------:R-:W-:Y:S01]  /*1f60*/  FFMA.FTZ R49, R67, R42, R52 ;  /* 0x0000002a43317223 */ /* 0x000fe20000010034 */
[----:B------:R-:W-:Y:S01]  /*1f70*/  FADD.FTZ R66, R66, R45 ;  /* 0x0000002d42427221 */ /* 0x000fe20000010000 */
[----:B------:R-:W-:Y:S01]  /*1f80*/  FADD.FTZ R40, R40, R107 ;  /* 0x0000006b28287221 */ /* 0x000fe20000010000 */
[----:B------:R-:W-:Y:S01]  /*1f90*/  FADD.FTZ R50, R50, R99 ;  /* 0x0000006332327221 */ /* 0x000fe20000010000 */
[----:B------:R-:W-:Y:S01]  /*1fa0*/  FFMA.FTZ R41, R108, R99, R41 ;  /* 0x000000636c297223 */ /* 0x000fe20000010029 */
[----:B------:R-:W-:Y:S01]  /*1fb0*/  FFMA.FTZ R39, R106, R107, R39 ;  /* 0x0000006b6a277223 */ /* 0x000fe20000010027 */
[----:B------:R-:W-:Y:S01]  /*1fc0*/  FADD.FTZ R66, R66, R51 ;  /* 0x0000003342427221 */ /* 0x000fe20000010000 */
[----:B------:R-:W-:Y:S01]  /*1fd0*/  FFMA.FTZ R60, R53, R54, R60 ;  /* 0x00000036353c7223 */ /* 0x000fe2000001003c */
[----:B------:R0:W-:Y:S01]  /*1fe0*/  STS.64 [R72], R48 ;  /* 0x0000003048007388 */ /* 0x0001e20000000a00 */
[----:B------:R-:W-:Y:S01]  /*1ff0*/  FADD.FTZ R40, R40, R103 ;  /* 0x0000006728287221 */ /* 0x000fe20000010000 */
[----:B------:R-:W-:Y:S01]  /*2000*/  FADD.FTZ R65, R65, R54 ;  /* 0x0000003641417221 */ /* 0x000fe20000010000 */
[----:B------:R-:W-:Y:S01]  /*2010*/  FADD.FTZ R50, R50, R105 ;  /* 0x0000006932327221 */ /* 0x000fe20000010000 */
[----:B------:R-:W-:Y:S01]  /*2020*/  FFMA.FTZ R51, R102, R103, R39 ;  /* 0x0000006766337223 */ /* 0x000fe20000010027 */
[----:B------:R-:W-:Y:S01]  /*2030*/  FADD.FTZ R45, R66, R55 ;  /* 0x00000037422d7221 */ /* 0x000fe20000010000 */
[----:B------:R-:W-:Y:S01]  /*2040*/  FFMA.FTZ R42, R67, R56, R60 ;  /* 0x00000038432a7223 */ /* 0x000fe2000001003c */
[----:B------:R-:W-:Y:S01]  /*2050*/  FADD.FTZ R39, R40, R123 ;  /* 0x0000007b28277221 */ /* 0x000fe20000010000 */
[----:B------:R-:W-:Y:S01]  /*2060*/  FFMA.FTZ R44, R64, R55, R44 ;  /* 0x00000037402c7223 */ /* 0x000fe2000001002c */
[----:B0-----:R-:W-:Y:S01]  /*2070*/  FFMA.FTZ R49, R104, R105, R41 ;  /* 0x0000006968317223 */ /* 0x001fe20000010029 */
[----:B------:R-:W-:Y:S01]  /*2080*/  FADD.FTZ R43, R65, R56 ;  /* 0x00000038412b7221 */ /* 0x000fe20000010000 */
[----:B------:R-:W-:Y:S01]  /*2090*/  BAR.SYNC.DEFER_BLOCKING 0x0 ;  /* 0x0000000000007b1d */ /* 0x000fe20000010000 */
[----:B------:R-:W-:-:S02]  /*20a0*/  ISETP.GT.U32.AND P1, PT, R69, 0x1f, PT ;  /* 0x0000001f4500780c */ /* 0x000fc40003f24070 */
[----:B------:R-:W-:Y:S01]  /*20b0*/  CS2R R66, SRZ ;  /* 0x0000000000427805 */ /* 0x000fe2000001ff00 */
[----:B------:R-:W-:Y:S01]  /*20c0*/  FADD.FTZ R41, R50, R101 ;  /* 0x0000006532297221 */ /* 0x000fe20000010000 */
[----:B------:R-:W-:Y:S01]  /*20d0*/  FFMA.FTZ R40, R100, R101, R49 ;  /* 0x0000006564287223 */ /* 0x000fe20000010031 */
[----:B------:R-:W-:Y:S01]  /*20e0*/  FFMA.FTZ R38, R98, R123, R51 ;  /* 0x0000007b62267223 */ /* 0x000fe20000010033 */
[----:B------:R-:W-:Y:S07]  /*20f0*/  @!P0 BRA `(.L_x_486) ;  /* 0x0000000000b08947 */ /* 0x000fee0003800000 */
[----:B------:R-:W0:Y:S01]  /*2100*/  S2UR UR7, SR_CgaCtaId ;  /* 0x00000000000779c3 */ /* 0x000e220000008800 */
[----:B------:R-:W-:Y:S01]  /*2110*/  UMOV UR5, 0x400 ;  /* 0x0000040000057882 */ /* 0x000fe20000000000 */
[----:B------:R-:W-:Y:S01]  /*2120*/  IMAD.SHL.U32 R48, R69, 0x2, RZ ;  /* 0x0000000245307824 */ /* 0x000fe200078e00ff */
[----:B------:R-:W-:-:S04]  /*2130*/  SHF.R.U32.HI R60, RZ, 0x2, R0 ;  /* 0x00000002ff3c7819 */ /* 0x000fc80000011600 */
[----:B------:R-:W-:Y:S01]  /*2140*/  LOP3.LUT R49, R48, 0x18, RZ, 0xc0, !PT ;  /* 0x0000001830317812 */ /* 0x000fe200078ec0ff */
[----:B------:R-:W-:-:S03]  /*2150*/  IMAD.SHL.U32 R61, R60, 0x8, RZ ;  /* 0x000000083c3d7824 */ /* 0x000fc600078e00ff */
[C---:B------:R-:W-:Y:S02]  /*2160*/  LOP3.LUT R51, R49.reuse, 0x8, RZ, 0x3c, !PT ;  /* 0x0000000831337812 */ /* 0x040fe400078e3cff */
[C---:B------:R-:W-:Y:S02]  /*2170*/  LOP3.LUT R53, R49.reuse, 0x10, RZ, 0x3c, !PT ;  /* 0x0000001031357812 */ /* 0x040fe400078e3cff */
[----:B------:R-:W-:Y:S02]  /*2180*/  LOP3.LUT R55, R49, 0x18, RZ, 0x3c, !PT ;  /* 0x0000001831377812 */ /* 0x000fe400078e3cff */
[----:B------:R-:W-:Y:S01]  /*2190*/  LOP3.LUT R60, R61, 0xfffffff8, R4, 0xe2, !PT ;  /* 0xfffffff83d3c7812 */ /* 0x000fe200078ee204 */
[----:B0-----:R-:W-:-:S06]  /*21a0*/  ULEA UR5, UR7, UR5, 0x18 ;  /* 0x0000000507057291 */ /* 0x001fcc000f8ec03f */
[----:B------:R-:W-:Y:S02]  /*21b0*/  LEA R48, R69, UR5, 0x5 ;  /* 0x0000000545307c11 */ /* 0x000fe4000f8e28ff */
[----:B------:R-:W-:Y:S02]  /*21c0*/  LEA R54, R130, UR5, 0x5 ;  /* 0x0000000582367c11 */ /* 0x000fe4000f8e28ff */
[C---:B------:R-:W-:Y:S01]  /*21d0*/  IADD3 R49, R48.reuse, R49, RZ ;  /* 0x0000003130317210 */ /* 0x040fe20007ffe0ff */
[C---:B------:R-:W-:Y:S01]  /*21e0*/  IMAD.IADD R57, R48.reuse, 0x1, R53 ;  /* 0x0000000130397824 */ /* 0x040fe200078e0235 */
[----:B------:R-:W-:Y:S01]  /*21f0*/  IADD3 R56, R48, R51, RZ ;  /* 0x0000003330387210 */ /* 0x000fe20007ffe0ff */
[----:B------:R-:W-:Y:S01]  /*2200*/  IMAD R52, R74, 0x8, R54 ;  /* 0x000000084a347824 */ /* 0x000fe200078e0236 */
[----:B------:R-:W-:Y:S01]  /*2210*/  IADD3 R59, R48, R55, RZ ;  /* 0x00000037303b7210 */ /* 0x000fe20007ffe0ff */
[----:B------:R-:W-:Y:S01]  /*2220*/  STS.64 [R49], R40 ;  /* 0x0000002831007388 */ /* 0x000fe20000000a00 */
[----:B------:R-:W-:-:S02]  /*2230*/  LEA R50, R73, R54, 0x3 ;  /* 0x0000003649327211 */ /* 0x000fc400078e18ff */
[-C--:B------:R-:W-:Y:S01]  /*2240*/  LEA R55, R75, R54.reuse, 0x3 ;  /* 0x000000364b377211 */ /* 0x080fe200078e18ff */
[----:B------:R-:W-:Y:S01]  /*2250*/  STS.64 [R56], R44 ;  /* 0x0000002c38007388 */ /* 0x000fe20000000a00 */
[----:B------:R-:W-:-:S03]  /*2260*/  LEA R48, R76, R54, 0x3 ;  /* 0x000000364c307211 */ /* 0x000fc600078e18ff */
[----:B------:R0:W-:Y:S04]  /*2270*/  STS.64 [R57], R38 ;  /* 0x0000002639007388 */ /* 0x0001e80000000a00 */
[----:B------:R1:W-:Y:S01]  /*2280*/  STS.64 [R59], R42 ;  /* 0x0000002a3b007388 */ /* 0x0003e20000000a00 */
[----:B------:R-:W-:Y:S08]  /*2290*/  BAR.SYNC.DEFER_BLOCKING 0x0 ;  /* 0x0000000000007b1d */ /* 0x000ff00000010000 */
[----:B0-----:R-:W0:Y:S01]  /*22a0*/  LDC.64 R56, c[0x0][0x260] ;  /* 0x00009800ff387b82 */ /* 0x001e220000000a00 */
[----:B-1----:R-:W-:-:S05]  /*22b0*/  IMAD R59, R60, 0x500, R69 ;  /* 0x000005003c3b7824 */ /* 0x002fca00078e0245 */
[----:B------:R-:W-:-:S04]  /*22c0*/  IADD3 R59, R58, R59, RZ ;  /* 0x0000003b3a3b7210 */ /* 0x000fc80007ffe0ff */
[----:B------:R-:W-:Y:S01]  /*22d0*/  SHF.L.U32 R59, R59, 0x1, RZ ;  /* 0x000000013b3b7819 */ /* 0x000fe200000006ff */
[----:B------:R-:W1:Y:S04]  /*22e0*/  LDS.64 R50, [R50] ;  /* 0x0000000032327984 */ /* 0x000e680000000a00 */
[----:B------:R-:W2:Y:S01]  /*22f0*/  LDS.64 R52, [R52+0xa00] ;  /* 0x000a000034347984 */ /* 0x000ea20000000a00 */
[----:B0-----:R-:W-:-:S03]  /*2300*/  IMAD.WIDE.U32 R56, R59, 0x4, R56 ;  /* 0x000000043b387825 */ /* 0x001fc600078e0038 */
[----:B------:R-:W0:Y:S04]  /*2310*/  LDS.64 R54, [R55+0x1400] ;  /* 0x0014000037367984 */ /* 0x000e280000000a00 */
[----:B------:R-:W3:Y:S01]  /*2320*/  LDS.64 R48, [R48+0x1e00] ;  /* 0x001e000030307984 */ /* 0x000ee20000000a00 */
[----:B-1----:R-:W-:Y:S01]  /*2330*/  FADD.FTZ R60, RZ, R51 ;  /* 0x00000033ff3c7221 */ /* 0x002fe20000010000 */
[----:B------:R-:W-:-:S03]  /*2340*/  FADD.FTZ R51, RZ, R50 ;  /* 0x00000032ff337221 */ /* 0x000fc60000010000 */
[----:B--2---:R-:W-:Y:S01]  /*2350*/  FADD.FTZ R60, R60, R53 ;  /* 0x000000353c3c7221 */ /* 0x004fe20000010000 */
[----:B------:R-:W-:-:S03]  /*2360*/  FADD.FTZ R51, R51, R52 ;  /* 0x0000003433337221 */ /* 0x000fc60000010000 */
[----:B0-----:R-:W-:Y:S01]  /*2370*/  FADD.FTZ R60, R60, R55 ;  /* 0x000000373c3c7221 */ /* 0x001fe20000010000 */
[----:B------:R-:W-:-:S03]  /*2380*/  FADD.FTZ R51, R51, R54 ;  /* 0x0000003633337221 */ /* 0x000fc60000010000 */
[----:B---3--:R-:W-:Y:S01]  /*2390*/  FADD.FTZ R49, R60, R49 ;  /* 0x000000313c317221 */ /* 0x008fe20000010000 */
[----:B------:R-:W-:-:S05]  /*23a0*/  FADD.FTZ R48, R51, R48 ;  /* 0x0000003033307221 */ /* 0x000fca0000010000 */
[----:B------:R0:W-:Y:S02]  /*23b0*/  STG.E.64 desc[UR8][R56.64+0x4000], R48 ;  /* 0x0040003038007986 */ /* 0x0001e4000c101b08 */
.L_x_486:
[----:B------:R-:W-:Y:S04]  /*23c0*/  BSSY B0, `(.L_x_487) ;  /* 0x0000061000007945 */ /* 0x000fe80003800000 */
[----:B------:R-:W-:Y:S05]  /*23d0*/  @P1 BRA `(.L_x_488) ;  /* 0x00000004007c1947 */ /* 0x000fea0003800000 */
[----:B0-----:R-:W-:-:S05]  /*23e0*/  IMAD.SHL.U32 R48, R94, 0x8, RZ ;  /* 0x000000085e307824 */ /* 0x001fca00078e00ff */
[----:B------:R-:W-:-:S04]  /*23f0*/  LOP3.LUT R48, R48, 0x18, RZ, 0xc0, !PT ;  /* 0x0000001830307812 */ /* 0x000fc800078ec0ff */
[----:B------:R-:W-:-:S05]  /*2400*/  LEA.HI R49, R69, R48, RZ, 0x1e ;  /* 0x0000003045317211 */ /* 0x000fca00078ff0ff */
[----:B------:R-:W-:-:S04]  /*2410*/  IMAD R49, R49, 0x28, -R58 ;  /* 0x0000002831317824 */ /* 0x000fc800078e0a3a */
[C---:B------:R-:W-:Y:S01]  /*2420*/  VIADD R53, R49.reuse, 0xc ;  /* 0x0000000c31357836 */ /* 0x040fe20000000000 */
[C---:B------:R-:W-:Y:S02]  /*2430*/  IADD3 R48, R49.reuse, 0x4, RZ ;  /* 0x0000000431307810 */ /* 0x040fe40007ffe0ff */
[C---:B------:R-:W-:Y:S02]  /*2440*/  IADD3 R52, R49.reuse, 0x8, RZ ;  /* 0x0000000831347810 */ /* 0x040fe40007ffe0ff */
[----:B------:R-:W-:Y:S02]  /*2450*/  SHF.R.S32.HI R51, RZ, 0x1f, R48 ;  /* 0x0000001fff337819 */ /* 0x000fe40000011430 */
[----:B------:R-:W-:Y:S02]  /*2460*/  IADD3 R55, R49, 0x10, RZ ;  /* 0x0000001031377810 */ /* 0x000fe40007ffe0ff */
[----:B------:R-:W-:Y:S02]  /*2470*/  LEA.HI R50, R51, R48, RZ, 0x2 ;  /* 0x0000003033327211 */ /* 0x000fe400078f10ff */
[----:B------:R-:W-:-:S02]  /*2480*/  SHF.R.S32.HI R51, RZ, 0x1f, R52 ;  /* 0x0000001fff337819 */ /* 0x000fc40000011434 */
[----:B------:R-:W-:Y:S02]  /*2490*/  SHF.R.S32.HI R48, RZ, 0x1f, R53 ;  /* 0x0000001fff307819 */ /* 0x000fe40000011435 */
[----:B------:R-:W-:Y:S01]  /*24a0*/  LEA.HI R52, R51, R52, RZ, 0x2 ;  /* 0x0000003433347211 */ /* 0x000fe200078f10ff */
[----:B------:R-:W-:Y:S01]  /*24b0*/  VIADD R51, R49, 0x18 ;  /* 0x0000001831337836 */ /* 0x000fe20000000000 */
[----:B------:R-:W-:Y:S02]  /*24c0*/  SHF.R.S32.HI R56, RZ, 0x1f, R55 ;  /* 0x0000001fff387819 */ /* 0x000fe40000011437 */
[----:B------:R-:W-:Y:S02]  /*24d0*/  LEA.HI R54, R48, R53, RZ, 0x2 ;  /* 0x0000003530367211 */ /* 0x000fe400078f10ff */
[----:B------:R-:W-:Y:S02]  /*24e0*/  SHF.R.S32.HI R48, RZ, 0x1f, R49 ;  /* 0x0000001fff307819 */ /* 0x000fe40000011431 */
[----:B------:R-:W-:-:S02]  /*24f0*/  LEA.HI R56, R56, R55, RZ, 0x2 ;  /* 0x0000003738387211 */ /* 0x000fc400078f10ff */
[C---:B------:R-:W-:Y:S02]  /*2500*/  IADD3 R55, R49.reuse, 0x20, RZ ;  /* 0x0000002031377810 */ /* 0x040fe40007ffe0ff */
[----:B------:R-:W-:Y:S02]  /*2510*/  SHF.R.S32.HI R60, RZ, 0x1f, R51 ;  /* 0x0000001fff3c7819 */ /* 0x000fe40000011433 */
[----:B------:R-:W-:Y:S02]  /*2520*/  LEA.HI R48, R48, R49, RZ, 0x2 ;  /* 0x0000003130307211 */ /* 0x000fe400078f10ff */
[----:B------:R-:W-:Y:S02]  /*2530*/  SHF.R.S32.HI R64, RZ, 0x1f, R55 ;  /* 0x0000001fff407819 */ /* 0x000fe40000011437 */
[----:B------:R-:W-:Y:S02]  /*2540*/  LEA.HI R60, R60, R51, RZ, 0x2 ;  /* 0x000000333c3c7211 */ /* 0x000fe400078f10ff */
[----:B------:R-:W-:-:S02]  /*2550*/  IADD3 R53, R49, 0x1c, RZ ;  /* 0x0000001c31357810 */ /* 0x000fc40007ffe0ff */
[----:B------:R-:W-:Y:S01]  /*2560*/  SHF.R.S32.HI R51, RZ, 0x2, R48 ;  /* 0x00000002ff337819 */ /* 0x000fe20000011430 */
[----:B------:R-:W-:Y:S01]  /*2570*/  IMAD.SHL.U32 R48, R69, 0x8, RZ ;  /* 0x0000000845307824 */ /* 0x000fe200078e00ff */
[----:B------:R-:W-:Y:S02]  /*2580*/  LEA.HI R65, R64, R55, RZ, 0x2 ;  /* 0x0000003740417211 */ /* 0x000fe400078f10ff */
[----:B------:R-:W-:Y:S01]  /*2590*/  IADD3 R57, R49, 0x14, RZ ;  /* 0x0000001431397810 */ /* 0x000fe20007ffe0ff */
[----:B------:R-:W-:Y:S01]  /*25a0*/  IMAD R51, R51, 0x28, R70 ;  /* 0x0000002833337824 */ /* 0x000fe200078e0246 */
[----:B------:R-:W-:Y:S02]  /*25b0*/  SHF.R.S32.HI R62, RZ, 0x1f, R53 ;  /* 0x0000001fff3e7819 */ /* 0x000fe40000011435 */
[----:B------:R-:W-:Y:S02]  /*25c0*/  IADD3 R55, R49, 0x24, RZ ;  /* 0x0000002431377810 */ /* 0x000fe40007ffe0ff */
[----:B------:R-:W-:-:S02]  /*25d0*/  SHF.R.S32.HI R49, RZ, 0x2, R50 ;  /* 0x00000002ff317819 */ /* 0x000fc40000011432 */
[----:B------:R-:W-:Y:S02]  /*25e0*/  LOP3.LUT R64, R48, 0x18, RZ, 0xc0, !PT ;  /* 0x0000001830407812 */ /* 0x000fe400078ec0ff */
[----:B------:R-:W-:Y:S01]  /*25f0*/  LEA.HI R62, R62, R53, RZ, 0x2 ;  /* 0x000000353e3e7211 */ /* 0x000fe200078f10ff */
[----:B------:R-:W-:Y:S01]  /*2600*/  IMAD R49, R49, 0x28, R70 ;  /* 0x0000002831317824 */ /* 0x000fe200078e0246 */
[----:B------:R-:W-:Y:S02]  /*2610*/  SHF.R.S32.HI R53, RZ, 0x2, R52 ;  /* 0x00000002ff357819 */ /* 0x000fe40000011434 */
[----:B------:R-:W-:Y:S02]  /*2620*/  SHF.R.S32.HI R50, RZ, 0x1f, R55 ;  /* 0x0000001fff327819 */ /* 0x000fe40000011437 */
[----:B------:R-:W-:Y:S01]  /*2630*/  IADD3 R48, R51, R64, RZ ;  /* 0x0000004033307210 */ /* 0x000fe20007ffe0ff */
[----:B------:R-:W-:Y:S01]  /*2640*/  IMAD R53, R53, 0x28, R70 ;  /* 0x0000002835357824 */ /* 0x000fe200078e0246 */
[----:B------:R-:W-:-:S02]  /*2650*/  SHF.R.S32.HI R58, RZ, 0x1f, R57 ;  /* 0x0000001fff3a7819 */ /* 0x000fc40000011439 */
[----:B------:R-:W-:Y:S02]  /*2660*/  SHF.R.S32.HI R51, RZ, 0x2, R54 ;  /* 0x00000002ff337819 */ /* 0x000fe40000011436 */
[----:B------:R-:W-:Y:S01]  /*2670*/  LEA.HI R66, R50, R55, RZ, 0x2 ;  /* 0x0000003732427211 */ /* 0x000fe200078f10ff */
[----:B------:R-:W-:Y:S01]  /*2680*/  IMAD.IADD R50, R64, 0x1, R49 ;  /* 0x0000000140327824 */ /* 0x000fe200078e0231 */
[----:B------:R-:W-:Y:S01]  /*2690*/  LEA.HI R58, R58, R57, RZ, 0x2 ;  /* 0x000000393a3a7211 */ /* 0x000fe200078f10ff */
[----:B------:R-:W0:Y:S01]  /*26a0*/  LDS.64 R48, [R48] ;  /* 0x0000000030307984 */ /* 0x000e220000000a00 */
[----:B------:R-:W-:Y:S01]  /*26b0*/  SHF.R.S32.HI R57, RZ, 0x2, R56 ;  /* 0x00000002ff397819 */ /* 0x000fe20000011438 */
[----:B------:R-:W-:Y:S01]  /*26c0*/  IMAD R55, R51, 0x28, R70 ;  /* 0x0000002833377824 */ /* 0x000fe200078e0246 */
[C---:B------:R-:W-:Y:S01]  /*26d0*/  IADD3 R53, R64.reuse, R53, RZ ;  /* 0x0000003540357210 */ /* 0x040fe20007ffe0ff */
[----:B------:R-:W1:Y:S01]  /*26e0*/  LDS.64 R50, [R50] ;  /* 0x0000000032327984 */ /* 0x000e620000000a00 */
[----:B------:R-:W-:Y:S01]  /*26f0*/  SHF.R.S32.HI R59, RZ, 0x2, R58 ;  /* 0x00000002ff3b7819 */ /* 0x000fe2000001143a */
[----:B------:R-:W-:Y:S01]  /*2700*/  IMAD R57, R57, 0x28, R70 ;  /* 0x0000002839397824 */ /* 0x000fe200078e0246 */
[----:B------:R-:W-:-:S02]  /*2710*/  IADD3 R55, R64, R55, RZ ;  /* 0x0000003740377210 */ /* 0x000fc40007ffe0ff */
[----:B------:R-:W2:Y:S01]  /*2720*/  LDS.64 R52, [R53] ;  /* 0x0000000035347984 */ /* 0x000ea20000000a00 */
[----:B------:R-:W-:Y:S01]  /*2730*/  SHF.R.S32.HI R61, RZ, 0x2, R60 ;  /* 0x00000002ff3d7819 */ /* 0x000fe2000001143c */
[----:B------:R-:W-:Y:S01]  /*2740*/  IMAD R59, R59, 0x28, R70 ;  /* 0x000000283b3b7824 */ /* 0x000fe200078e0246 */
[----:B------:R-:W-:Y:S01]  /*2750*/  SHF.R.S32.HI R63, RZ, 0x2, R62 ;  /* 0x00000002ff3f7819 */ /* 0x000fe2000001143e */
[C---:B------:R-:W-:Y:S01]  /*2760*/  IMAD.IADD R57, R64.reuse, 0x1, R57 ;  /* 0x0000000140397824 */ /* 0x040fe200078e0239 */
[----:B------:R-:W3:Y:S01]  /*2770*/  LDS.64 R54, [R55] ;  /* 0x0000000037367984 */ /* 0x000ee20000000a00 */
[--C-:B------:R-:W-:Y:S01]  /*2780*/  IMAD R61, R61, 0x28, R70.reuse ;  /* 0x000000283d3d7824 */ /* 0x100fe200078e0246 */
[C---:B------:R-:W-:Y:S01]  /*2790*/  IADD3 R59, R64.reuse, R59, RZ ;  /* 0x0000003b403b7210 */ /* 0x040fe20007ffe0ff */
[----:B------:R-:W-:Y:S01]  /*27a0*/  IMAD R63, R63, 0x28, R70 ;  /* 0x000000283f3f7824 */ /* 0x000fe200078e0246 */
[----:B------:R-:W-:Y:S01]  /*27b0*/  SHF.R.S32.HI R65, RZ, 0x2, R65 ;  /* 0x00000002ff417819 */ /* 0x000fe20000011441 */
[----:B------:R-:W4:Y:S01]  /*27c0*/  LDS.64 R56, [R57] ;  /* 0x0000000039387984 */ /* 0x000f220000000a00 */
[C---:B------:R-:W-:Y:S01]  /*27d0*/  IADD3 R61, R64.reuse, R61, RZ ;  /* 0x0000003d403d7210 */ /* 0x040fe20007ffe0ff */
[----:B------:R-:W-:Y:S01]  /*27e0*/  IMAD.IADD R63, R64, 0x1, R63 ;  /* 0x00000001403f7824 */ /* 0x000fe200078e023f */
[----:B------:R-:W-:Y:S01]  /*27f0*/  SHF.R.S32.HI R67, RZ, 0x2, R66 ;  /* 0x00000002ff437819 */ /* 0x000fe20000011442 */
[----:B------:R-:W5:Y:S01]  /*2800*/  LDS.64 R58, [R59] ;  /* 0x000000003b3a7984 */ /* 0x000f620000000a00 */
[----:B------:R-:W-:-:S03]  /*2810*/  IMAD R65, R65, 0x28, R70 ;  /* 0x0000002841417824 */ /* 0x000fc600078e0246 */
[----:B------:R-:W5:Y:S01]  /*2820*/  LDS.64 R60, [R61] ;  /* 0x000000003d3c7984 */ /* 0x000f620000000a00 */
[----:B------:R-:W-:Y:S01]  /*2830*/  IMAD R67, R67, 0x28, R70 ;  /* 0x0000002843437824 */ /* 0x000fe200078e0246 */
[C---:B------:R-:W-:Y:S02]  /*2840*/  IADD3 R65, R64.reuse, R65, RZ ;  /* 0x0000004140417210 */ /* 0x040fe40007ffe0ff */
[----:B------:R-:W5:Y:S02]  /*2850*/  LDS.64 R62, [R63] ;  /* 0x000000003f3e7984 */ /* 0x000f640000000a00 */
[----:B------:R-:W-:Y:S02]  /*2860*/  IADD3 R67, R64, R67, RZ ;  /* 0x0000004340437210 */ /* 0x000fe40007ffe0ff */
        /* <DEDUP_REMOVED lines=22> */
.L_x_488:
[----:B------:R-:W-:Y:S05]  /*29d0*/  BSYNC B0 ;  /* 0x0000000000007941 */ /* 0x000fea0003800000 */
.L_x_487:
[----:B0-----:R-:W0:Y:S01]  /*29e0*/  SHFL.BFLY PT, R49, R66, 0x2, 0x1f ;  /* 0x0c401f0042317f89 */ /* 0x001e2200000e0000 */
[----:B------:R-:W-:Y:S01]  /*29f0*/  LOP3.LUT P1, RZ, R69, 0xffffffe3, RZ, 0xc0, !PT ;  /* 0xffffffe345ff7812 */ /* 0x000fe2000782c0ff */
[----:B------:R-:W-:Y:S01]  /*2a00*/  BSSY B0, `(.L_x_489) ;  /* 0x0000015000007945 */ /* 0x000fe20003800000 */
[----:B------:R-:W-:Y:S01]  /*2a10*/  PRMT R50, R46, 0x7632, R50 ;  /* 0x000076322e327816 */ /* 0x000fe20000000032 */
[----:B------:R-:W1:Y:S01]  /*2a20*/  SHFL.BFLY PT, R48, R67, 0x2, 0x1f ;  /* 0x0c401f0043307f89 */ /* 0x000e6200000e0000 */
[----:B------:R-:W-:Y:S01]  /*2a30*/  PRMT R51, R47, 0x7632, R51 ;  /* 0x000076322f337816 */ /* 0x000fe20000000033 */
[----:B0-----:R-:W-:Y:S01]  /*2a40*/  FADD.FTZ R49, R49, R66 ;  /* 0x0000004231317221 */ /* 0x001fe20000010000 */
[----:B-1----:R-:W-:-:S04]  /*2a50*/  FADD.FTZ R48, R48, R67 ;  /* 0x0000004330307221 */ /* 0x002fc80000010000 */
[----:B------:R-:W0:Y:S04]  /*2a60*/  SHFL.BFLY PT, R52, R49, 0x1, 0x1f ;  /* 0x0c201f0031347f89 */ /* 0x000e2800000e0000 */
[----:B------:R-:W1:Y:S01]  /*2a70*/  SHFL.BFLY PT, R53, R48, 0x1, 0x1f ;  /* 0x0c201f0030357f89 */ /* 0x000e6200000e0000 */
[----:B0-----:R-:W-:Y:S01]  /*2a80*/  FADD.FTZ R46, R49, R52 ;  /* 0x00000034312e7221 */ /* 0x001fe20000010000 */
[----:B-1----:R-:W-:Y:S01]  /*2a90*/  FADD.FTZ R47, R48, R53 ;  /* 0x00000035302f7221 */ /* 0x002fe20000010000 */
[----:B------:R-:W-:Y:S06]  /*2aa0*/  @P1 BRA `(.L_x_490) ;  /* 0x0000000000281947 */ /* 0x000fec0003800000 */
[----:B------:R-:W0:Y:S01]  /*2ab0*/  LDC R53, c[0x0][0x10] ;  /* 0x00000400ff357b82 */ /* 0x000e220000000800 */
[----:B------:R-:W-:-:S05]  /*2ac0*/  SHF.R.U32.HI R52, RZ, 0x2, R69 ;  /* 0x00000002ff347819 */ /* 0x000fca0000011645 */
[----:B------:R-:W-:Y:S02]  /*2ad0*/  IMAD.SHL.U32 R55, R52, 0x8, RZ ;  /* 0x0000000834377824 */ /* 0x000fe400078e00ff */
[----:B------:R-:W1:Y:S01]  /*2ae0*/  LDC.64 R48, c[0x0][0x260] ;  /* 0x00009800ff307b82 */ /* 0x000e620000000a00 */
[----:B0-----:R-:W-:Y:S02]  /*2af0*/  IMAD R52, R53, UR4, R0 ;  /* 0x0000000435347c24 */ /* 0x001fe4000f8e0200 */
[----:B------:R-:W-:-:S04]  /*2b00*/  LOP3.LUT R53, R55, 0xfffffff8, R4, 0xe2, !PT ;  /* 0xfffffff837357812 */ /* 0x000fc800078ee204 */
[----:B------:R-:W-:-:S04]  /*2b10*/  LEA R52, R52, R53, 0x6 ;  /* 0x0000003534347211 */ /* 0x000fc800078e30ff */
[----:B------:R-:W-:-:S05]  /*2b20*/  SHF.L.U32 R53, R52, 0x1, RZ ;  /* 0x0000000134357819 */ /* 0x000fca00000006ff */
[----:B-1----:R-:W-:-:S05]  /*2b30*/  IMAD.WIDE.U32 R48, R53, 0x4, R48 ;  /* 0x0000000435307825 */ /* 0x002fca00078e0030 */
[----:B------:R0:W-:Y:S02]  /*2b40*/  STG.E.64 desc[UR8][R48.64], R46 ;  /* 0x0000002e30007986 */ /* 0x0001e4000c101b08 */
.L_x_490:
[----:B------:R-:W-:Y:S05]  /*2b50*/  BSYNC B0 ;  /* 0x0000000000007941 */ /* 0x000fea0003800000 */
.L_x_489:
[----:B------:R-:W-:Y:S02]  /*2b60*/  ISETP.GE.U32.AND P1, PT, R127, UR10, PT ;  /* 0x0000000a7f007c0c */ /* 0x000fe4000bf26070 */
[----:B0-----:R-:W-:Y:S02]  /*2b70*/  PRMT R49, R36, 0x7632, R49 ;  /* 0x0000763224317816 */ /* 0x001fe40000000031 */
        /* <DEDUP_REMOVED lines=45> */
.L_x_493:
[----:B------:R-:W2:Y:S04]  /*2e50*/  LD.E.STRONG.GPU R8, desc[UR8][R6.64] ;  /* 0x0000000806087980 */ /* 0x000ea8000c10f900 */
[----:B--2---:R-:W-:Y:S01]  /*2e60*/  CCTL.IVALL ;  /* 0x00000000ff00798f */ /* 0x004fe20002000000 */
[----:B------:R-:W-:Y:S05]  /*2e70*/  YIELD ;  /* 0x0000000000007946 */ /* 0x000fea0003800000 */
[----:B-----5:R-:W-:-:S04]  /*2e80*/  LOP3.LUT R8, R8, R9, RZ, 0x3c, !PT ;  /* 0x0000000908087212 */ /* 0x020fc800078e3cff */
[----:B------:R-:W-:-:S13]  /*2e90*/  ISETP.GT.AND P1, PT, R8, -0x1, PT ;  /* 0xffffffff0800780c */ /* 0x000fda0003f24270 */
[----:B------:R-:W-:Y:S05]  /*2ea0*/  @P1 BRA `(.L_x_493) ;  /* 0xfffffffc00e81947 */ /* 0x000fea000383ffff */
.L_x_492:
[----:B------:R-:W-:Y:S05]  /*2eb0*/  WARPSYNC.ALL ;  /* 0x0000000000007948 */ /* 0x000fea0003800000 */
[----:B------:R-:W-:Y:S06]  /*2ec0*/  BAR.SYNC.DEFER_BLOCKING 0x0 ;  /* 0x0000000000007b1d */ /* 0x000fec0000010000 */
[----:B------:R-:W-:Y:S05]  /*2ed0*/  BRA `(.L_x_494) ;  /* 0x0000000000607947 */ /* 0x000fea0003800000 */
.L_x_491:
[----:B------:R-:W-:Y:S01]  /*2ee0*/  BAR.SYNC.DEFER_BLOCKING 0x0 ;  /* 0x0000000000007b1d */ /* 0x000fe20000010000 */
[----:B------:R-:W-:-:S13]  /*2ef0*/  ISETP.NE.AND P1, PT, R69, RZ, PT ;  /* 0x000000ff4500720c */ /* 0x000fda0003f25270 */
[----:B------:R-:W-:Y:S05]  /*2f00*/  @P1 BRA `(.L_x_495) ;  /* 0x00000000004c1947 */ /* 0x000fea0003800000 */
[----:B------:R-:W0:Y:S01]  /*2f10*/  LDC.64 R6, c[0x0][0x268] ;  /* 0x00009a00ff067b82 */ /* 0x000e220000000a00 */
[----:B------:R-:W-:Y:S02]  /*2f20*/  SHF.R.U32.HI R9, RZ, 0x2, R0 ;  /* 0x00000002ff097819 */ /* 0x000fe40000011600 */
[----:B------:R-:W-:Y:S02]  /*2f30*/  LOP3.LUT R8, R0, 0x3, RZ, 0xc0, !PT ;  /* 0x0000000300087812 */ /* 0x000fe400078ec0ff */
[----:B------:R-:W-:Y:S02]  /*2f40*/  IADD3 R9, -R9, RZ, RZ ;  /* 0x000000ff09097210 */ /* 0x000fe40007ffe1ff */
[----:B------:R-:W-:Y:S02]  /*2f50*/  LOP3.LUT R53, R8, 0x10, RZ, 0xfc, !PT ;  /* 0x0000001008357812 */ /* 0x000fe400078efcff */
[----:B------:R-:W-:Y:S02]  /*2f60*/  ISETP.NE.AND P1, PT, R4, R9, PT ;  /* 0x000000090400720c */ /* 0x000fe40003f25270 */
[----:B------:R-:W-:-:S04]  /*2f70*/  MOV R9, 0x7fffffe1 ;  /* 0x7fffffe100097802 */ /* 0x000fc80000000f00 */
[----:B------:R-:W-:Y:S01]  /*2f80*/  SEL R9, R9, 0x1, !P1 ;  /* 0x0000000109097807 */ /* 0x000fe20004800000 */
[----:B0-----:R-:W-:Y:S01]  /*2f90*/  IMAD.WIDE.U32 R6, R53, 0x4, R6 ;  /* 0x0000000435067825 */ /* 0x001fe200078e0006 */
[----:B------:R-:W-:Y:S06]  /*2fa0*/  MEMBAR.ALL.GPU ;  /* 0x0000000000007992 */ /* 0x000fec000000a000 */
[----:B------:R-:W-:-:S00]  /*2fb0*/  ERRBAR ;  /* 0x00000000000079ab */ /* 0x000fc00000000000 */
[----:B------:R-:W-:Y:S06]  /*2fc0*/  CGAERRBAR ;  /* 0x00000000000075ab */ /* 0x000fec0000000000 */
[----:B------:R0:W5:Y:S02]  /*2fd0*/  ATOM.E.ADD.STRONG.GPU PT, R9, desc[UR8][R6.64], R9 ;  /* 0x000000090609798a */ /* 0x00016400081ee1c8 */
.L_x_496:
[----:B------:R-:W2:Y:S04]  /*2fe0*/  LD.E.STRONG.GPU R8, desc[UR8][R6.64] ;  /* 0x0000000806087980 */ /* 0x000ea8000c10f900 */
[----:B--2---:R-:W-:Y:S01]  /*2ff0*/  CCTL.IVALL ;  /* 0x00000000ff00798f */ /* 0x004fe20002000000 */
[----:B------:R-:W-:Y:S05]  /*3000*/  YIELD ;  /* 0x0000000000007946 */ /* 0x000fea0003800000 */
[----:B-----5:R-:W-:-:S04]  /*3010*/  LOP3.LUT R8, R8, R9, RZ, 0x3c, !PT ;  /* 0x0000000908087212 */ /* 0x020fc800078e3cff */
[----:B------:R-:W-:-:S13]  /*3020*/  ISETP.GT.AND P1, PT, R8, -0x1, PT ;  /* 0xffffffff0800780c */ /* 0x000fda0003f24270 */
[----:B------:R-:W-:Y:S05]  /*3030*/  @P1 BRA `(.L_x_496) ;  /* 0xfffffffc00e81947 */ /* 0x000fea000383ffff */
.L_x_495:
[----:B------:R-:W-:Y:S05]  /*3040*/  WARPSYNC.ALL ;  /* 0x0000000000007948 */ /* 0x000fea0003800000 */
[----:B------:R-:W-:Y:S06]  /*3050*/  BAR.SYNC.DEFER_BLOCKING 0x0 ;  /* 0x0000000000007b1d */ /* 0x000fec0000010000 */
.L_x_494:
[----:B------:R-:W-:Y:S01]  /*3060*/  ISETP.GT.U32.AND P1, PT, R69, 0x3f, PT ;  /* 0x0000003f4500780c */ /* 0x000fe20003f24070 */
[----:B------:R-:W1:Y:S01]  /*3070*/  S2UR UR7, SR_CgaCtaId ;  /* 0x00000000000779c3 */ /* 0x000e620000008800 */
[----:B------:R-:W-:Y:S01]  /*3080*/  UMOV UR5, 0x400 ;  /* 0x0000040000057882 */ /* 0x000fe20000000000 */
[----:B------:R-:W-:Y:S01]  /*3090*/  SHF.L.U32 R49, R49, 0x10, RZ ;  /* 0x0000001031317819 */ /* 0x000fe200000006ff */
[----:B------:R-:W-:Y:S01]  /*30a0*/  IMAD.U32 R67, R32, 0x10000, RZ ;  /* 0x0001000020437824 */ /* 0x000fe200078e00ff */
[----:B------:R-:W-:Y:S02]  /*30b0*/  SHF.L.U32 R47, R47, 0x10, RZ ;  /* 0x000000102f2f7819 */ /* 0x000fe400000006ff */
[----:B------:R-:W-:Y:S02]  /*30c0*/  SHF.L.U32 R33, R33, 0x10, RZ ;  /* 0x0000001021217819 */ /* 0x000fe400000006ff */
[----:B------:R-:W-:Y:S01]  /*30d0*/  SHF.L.U32 R135, R17, 0x10, RZ ;  /* 0x0000001011877819 */ /* 0x000fe200000006ff */
[----:B------:R-:W-:Y:S01]  /*30e0*/  IMAD.U32 R37, R37, 0x10000, RZ ;  /* 0x0001000025257824 */ /* 0x000fe200078e00ff */
[----:B------:R-:W-:Y:S01]  /*30f0*/  SHF.L.U32 R133, R16, 0x10, RZ ;  /* 0x0000001010857819 */ /* 0x000fe200000006ff */
[----:B------:R-:W-:Y:S01]  /*3100*/  IMAD.U32 R21, R21, 0x10000, RZ ;  /* 0x0001000015157824 */ /* 0x000fe200078e00ff */
[----:B------:R-:W2:Y:S01]  /*3110*/  @!P1 LDC R9, c[0x0][0x10] ;  /* 0x00000400ff099b82 */ /* 0x000ea20000000800 */
[----:B------:R-:W-:Y:S01]  /*3120*/  @!P1 LOP3.LUT R53, R69, 0x7, RZ, 0xc0, !PT ;  /* 0x0000000745359812 */ /* 0x000fe200078ec0ff */
[----:B------:R-:W-:Y:S01]  /*3130*/  IMAD.U32 R131, R20, 0x10000, RZ ;  /* 0x0001000014837824 */ /* 0x000fe200078e00ff */
[----:B------:R-:W-:Y:S01]  /*3140*/  SHF.L.U32 R59, R46, 0x10, RZ ;  /* 0x000000102e3b7819 */ /* 0x000fe200000006ff */
[----:B------:R-:W-:Y:S01]  /*3150*/  IMAD.U32 R63, R48, 0x10000, RZ ;  /* 0x00010000303f7824 */ /* 0x000fe200078e00ff */
[----:B------:R-:W-:-:S02]  /*3160*/  SHF.L.U32 R29, R29, 0x10, RZ ;  /* 0x000000101d1d7819 */ /* 0x000fc400000006ff */
[----:B------:R-:W-:Y:S01]  /*3170*/  SHF.L.U32 R25, R25, 0x10, RZ ;  /* 0x0000001019197819 */ /* 0x000fe200000006ff */
[----:B0-----:R-:W0:Y:S01]  /*3180*/  @!P1 LDC.64 R6, c[0x0][0x260] ;  /* 0x00009800ff069b82 */ /* 0x001e220000000a00 */
[----:B------:R-:W-:Y:S01]  /*3190*/  SHF.L.U32 R30, R30, 0x10, RZ ;  /* 0x000000101e1e7819 */ /* 0x000fe200000006ff */
[----:B------:R-:W-:Y:S01]  /*31a0*/  IMAD.U32 R35, R35, 0x10000, RZ ;  /* 0x0001000023237824 */ /* 0x000fe200078e00ff */
[----:B------:R-:W-:Y:S01]  /*31b0*/  SHF.L.U32 R137, R13, 0x10, RZ ;  /* 0x000000100d897819 */ /* 0x000fe200000006ff */
[----:B------:R-:W-:Y:S01]  /*31c0*/  IMAD.U32 R27, R27, 0x10000, RZ ;  /* 0x000100001b1b7824 */ /* 0x000fe200078e00ff */
[----:B------:R-:W-:Y:S01]  /*31d0*/  SHF.L.U32 R139, R12, 0x10, RZ ;  /* 0x000000100c8b7819 */ /* 0x000fe200000006ff */
[----:B------:R-:W-:Y:S01]  /*31e0*/  IMAD.U32 R15, R15, 0x10000, RZ ;  /* 0x000100000f0f7824 */ /* 0x000fe200078e00ff */
[----:B------:R-:W-:Y:S01]  /*31f0*/  SHF.L.U32 R51, R51, 0x10, RZ ;  /* 0x0000001033337819 */ /* 0x000fe200000006ff */
[----:B------:R-:W-:Y:S01]  /*3200*/  ULDC.64 UR12, c[0x0][0x210] ;  /* 0x00008400000c7ab9 */ /* 0x000fe20000000a00 */
[----:B--2---:R-:W-:Y:S01]  /*3210*/  @!P1 IMAD R8, R9, UR4, R0 ;  /* 0x0000000409089c24 */ /* 0x004fe2000f8e0200 */
[----:B------:R-:W-:-:S05]  /*3220*/  @!P1 LOP3.LUT R9, R69, 0x7ffffff8, RZ, 0xc0, !PT ;  /* 0x7ffffff845099812 */ /* 0x000fca00078ec0ff */
[----:B------:R-:W-:-:S05]  /*3230*/  @!P1 IMAD R8, R8, 0x40, R9 ;  /* 0x0000004008089824 */ /* 0x000fca00078e0209 */
[----:B------:R-:W-:-:S04]  /*3240*/  @!P1 IADD3 R8, R8, R53, RZ ;  /* 0x0000003508089210 */ /* 0x000fc80007ffe0ff */
[----:B------:R-:W-:-:S05]  /*3250*/  @!P1 SHF.L.U32 R9, R8, 0x1, RZ ;  /* 0x0000000108099819 */ /* 0x000fca00000006ff */
[----:B0-----:R-:W-:-:S06]  /*3260*/  @!P1 IMAD.WIDE.U32 R6, R9, 0x4, R6 ;  /* 0x0000000409069825 */ /* 0x001fcc00078e0006 */
[----:B------:R-:W2:Y:S01]  /*3270*/  @!P1 LDG.E.64 R6, desc[UR8][R6.64] ;  /* 0x0000000806069981 */ /* 0x000ea2000c1e1b00 */
[----:B------:R-:W-:Y:S01]  /*3280*/  CS2R R8, SRZ ;  /* 0x0000000000087805 */ /* 0x000fe2000001ff00 */
[----:B------:R-:W-:Y:S01]  /*3290*/  UIADD3 UR5, UR5, 0x3480, URZ ;  /* 0x0000348005057890 */ /* 0x000fe2000fffe03f */
[C---:B------:R-:W-:Y:S01]  /*32a0*/  FADD.FTZ R65, -R2.reuse, R49 ;  /* 0x0000003102417221 */ /* 0x040fe20000010100 */
[----:B------:R-:W-:Y:S01]  /*32b0*/  FADD.FTZ R49, -R2, R67 ;  /* 0x0000004302317221 */ /* 0x000fe20000010100 */
[----:B------:R-:W-:Y:S01]  /*32c0*/  SHF.L.U32 R67, R50, 0x10, RZ ;  /* 0x0000001032437819 */ /* 0x000fe200000006ff */
[----:B-1----:R-:W-:Y:S01]  /*32d0*/  ULEA UR5, UR7, UR5, 0x18 ;  /* 0x0000000507057291 */ /* 0x002fe2000f8ec03f */
[C---:B------:R-:W-:Y:S01]  /*32e0*/  FADD.FTZ R61, -R2.reuse, R47 ;  /* 0x0000002f023d7221 */ /* 0x040fe20000010100 */
[C---:B------:R-:W-:Y:S01]  /*32f0*/  FADD.FTZ R47, -R2.reuse, R135 ;  /* 0x00000087022f7221 */ /* 0x040fe20000010100 */
[----:B------:R-:W-:Y:S01]  /*3300*/  FADD.FTZ R57, -R2, R37 ;  /* 0x0000002502397221 */ /* 0x000fe20000010100 */
[----:B------:R-:W-:-:S02]  /*3310*/  IMAD.U32 R135, R14, 0x10000, RZ ;  /* 0x000100000e877824 */ /* 0x000fc400078e00ff */
[----:B------:R-:W-:Y:S01]  /*3320*/  FADD.FTZ R17, -R2, R133 ;  /* 0x0000008502117221 */ /* 0x000fe20000010100 */
[----:B------:R-:W-:Y:S01]  /*3330*/  SHF.L.U32 R133, R18, 0x10, RZ ;  /* 0x0000001012857819 */ /* 0x000fe200000006ff */
[C---:B------:R-:W-:Y:S01]  /*3340*/  FADD.FTZ R63, -R2.reuse, R63 ;  /* 0x0000003f023f7221 */ /* 0x040fe20000010100 */
[----:B------:R-:W-:Y:S01]  /*3350*/  SHF.L.U32 R31, R31, 0x10, RZ ;  /* 0x000000101f1f7819 */ /* 0x000fe200000006ff */
[C---:B------:R-:W-:Y:S01]  /*3360*/  FADD.FTZ R59, -R2.reuse, R59 ;  /* 0x0000003b023b7221 */ /* 0x040fe20000010100 */
[----:B------:R-:W-:Y:S01]  /*3370*/  SHF.L.U32 R23, R23, 0x10, RZ ;  /* 0x0000001017177819 */ /* 0x000fe200000006ff */
[C---:B------:R-:W-:Y:S01]  /*3380*/  FADD.FTZ R29, -R2.reuse, R29 ;  /* 0x0000001d021d7221 */ /* 0x040fe20000010100 */
[----:B------:R-:W-:Y:S01]  /*3390*/  SHF.L.U32 R19, R19, 0x10, RZ ;  /* 0x0000001013137819 */ /* 0x000fe200000006ff */
[----:B------:R-:W-:Y:S01]  /*33a0*/  FADD.FTZ R25, -R2, R25 ;  /* 0x0000001902197221 */ /* 0x000fe20000010100 */
[----:B------:R-:W-:Y:S01]  /*33b0*/  SHF.L.U32 R11, R11, 0x10, RZ ;  /* 0x000000100b0b7819 */ /* 0x000fe200000006ff */
[----:B------:R-:W-:Y:S01]  /*33c0*/  FMUL.FTZ R17, R96, R17 ;  /* 0x0000001160117220 */ /* 0x000fe20000410000 */
[----:B------:R-:W-:Y:S01]  /*33d0*/  ULOP3.LUT UR4, UR4, 0x1, URZ, 0x3c, !UPT ;  /* 0x0000000104047892 */ /* 0x000fe2000f8e3c3f */
[----:B--2---:R-:W-:Y:S01]  /*33e0*/  @!P1 FADD.FTZ R9, RZ, R6 ;  /* 0x00000006ff099221 */ /* 0x004fe20000010000 */
[----:B------:R-:W-:Y:S01]  /*33f0*/  @!P1 FADD.FTZ R8, RZ, R7 ;  /* 0x00000007ff089221 */ /* 0x000fe20000010000 */
[----:B------:R-:W-:-:S03]  /*3400*/  LOP3.LUT P1, RZ, R69, 0xffffffc7, RZ, 0xc0, !PT ;  /* 0xffffffc745ff7812 */ /* 0x000fc6000782c0ff */
[----:B------:R-:W0:Y:S04]  /*3410*/  SHFL.BFLY PT, R52, R9, 0x4, 0x1f ;  /* 0x0c801f0009347f89 */ /* 0x000e2800000e0000 */
[----:B------:R-:W1:Y:S01]  /*3420*/  SHFL.BFLY PT, R53, R8, 0x4, 0x1f ;  /* 0x0c801f0008357f89 */ /* 0x000e6200000e0000 */
[----:B0-----:R-:W-:Y:S01]  /*3430*/  FADD.FTZ R52, R52, R9 ;  /* 0x0000000934347221 */ /* 0x001fe20000010000 */
[----:B-1----:R-:W-:-:S04]  /*3440*/  FADD.FTZ R53, R53, R8 ;  /* 0x0000000835357221 */ /* 0x002fc80000010000 */
[----:B------:R-:W0:Y:S01]  /*3450*/  SHFL.BFLY PT, R55, R52, 0x2, 0x1f ;  /* 0x0c401f0034377f89 */ /* 0x000e2200000e0000 */
[----:B------:R-:W-:Y:S02]  /*3460*/  IMAD.SHL.U32 R8, R94, 0x8, RZ ;  /* 0x000000085e087824 */ /* 0x000fe400078e00ff */
[----:B------:R-:W-:Y:S01]  /*3470*/  IMAD.MOV.U32 R94, RZ, RZ, R127 ;  /* 0x000000ffff5e7224 */ /* 0x000fe200078e007f */
[----:B------:R-:W1:Y:S02]  /*3480*/  SHFL.BFLY PT, R54, R53, 0x2, 0x1f ;  /* 0x0c401f0035367f89 */ /* 0x000e6400000e0000 */
[----:B------:R-:W-:-:S04]  /*3490*/  LOP3.LUT R8, R8, 0x18, RZ, 0xc0, !PT ;  /* 0x0000001808087812 */ /* 0x000fc800078ec0ff */
[----:B------:R-:W-:-:S04]  /*34a0*/  IADD3 R93, -R8, R93, RZ ;  /* 0x0000005d085d7210 */ /* 0x000fc80007ffe1ff */
[----:B------:R-:W-:Y:S02]  /*34b0*/  LEA R8, R93, UR5, 0x3 ;  /* 0x000000055d087c11 */ /* 0x000fe4000f8e18ff */
[----:B------:R-:W-:Y:S01]  /*34c0*/  SHF.L.U32 R93, R24, 0x10, RZ ;  /* 0x00000010185d7819 */ /* 0x000fe200000006ff */
[----:B0-----:R-:W-:Y:S01]  /*34d0*/  FADD.FTZ R55, R52, R55 ;  /* 0x0000003734377221 */ /* 0x001fe20000010000 */
[----:B------:R-:W-:Y:S01]  /*34e0*/  @!P1 LOP3.LUT R52, R69, 0xfffffff8, RZ, 0xc0, !PT ;  /* 0xfffffff845349812 */ /* 0x000fe200078ec0ff */
[----:B-1----:R-:W-:-:S03]  /*34f0*/  FADD.FTZ R54, R53, R54 ;  /* 0x0000003635367221 */ /* 0x002fc60000010000 */
[----:B------:R-:W0:Y:S01]  /*3500*/  SHFL.BFLY PT, R6, R55, 0x1, 0x1f ;  /* 0x0c201f0037067f89 */ /* 0x000e2200000e0000 */
[C---:B------:R-:W-:Y:S01]  /*3510*/  FADD.FTZ R53, -R2.reuse, R33 ;  /* 0x0000002102357221 */ /* 0x040fe20000010100 */
[C---:B------:R-:W-:Y:S01]  /*3520*/  FADD.FTZ R33, -R2.reuse, R21 ;  /* 0x0000001502217221 */ /* 0x040fe20000010100 */
[----:B------:R-:W-:Y:S01]  /*3530*/  FADD.FTZ R21, -R2, R131 ;  /* 0x0000008302157221 */ /* 0x000fe20000010100 */
[----:B------:R-:W1:Y:S01]  /*3540*/  SHFL.BFLY PT, R7, R54, 0x1, 0x1f ;  /* 0x0c201f0036077f89 */ /* 0x000e6200000e0000 */
[----:B------:R-:W-:Y:S01]  /*3550*/  SHF.L.U32 R131, R22, 0x10, RZ ;  /* 0x0000001016837819 */ /* 0x000fe200000006ff */
[----:B------:R-:W-:Y:S01]  /*3560*/  FMUL.FTZ R33, R96, R33 ;  /* 0x0000002160217220 */ /* 0x000fe20000410000 */
[----:B0-----:R-:W-:Y:S01]  /*3570*/  FADD.FTZ R6, R55, R6 ;  /* 0x0000000637067221 */ /* 0x001fe20000010000 */
[----:B------:R-:W-:Y:S01]  /*3580*/  SHF.L.U32 R55, R36, 0x10, RZ ;  /* 0x0000001024377819 */ /* 0x000fe200000006ff */
[----:B-1----:R-:W-:Y:S02]  /*3590*/  FADD.FTZ R7, R54, R7 ;  /* 0x0000000736077221 */ /* 0x002fe40000010000 */
[----:B------:R-:W-:-:S02]  /*35a0*/  @!P1 FMUL.FTZ R6, R6, 9.7656251455191522837e-05 ;  /* 0x38cccccd06069820 */ /* 0x000fc40000410000 */
[----:B------:R-:W-:Y:S01]  /*35b0*/  FADD.FTZ R55, -R2, R55 ;  /* 0x0000003702377221 */ /* 0x000fe20000010100 */
[----:B------:R-:W-:-:S05]  /*35c0*/  @!P1 FMUL.FTZ R7, R7, 9.7656251455191522837e-05 ;  /* 0x38cccccd07079820 */ /* 0x000fca0000410000 */
[----:B------:R0:W-:Y:S01]  /*35d0*/  @!P1 STS.64 [R52+UR5], R6 ;  /* 0x0000000634009988 */ /* 0x0001e20008000a05 */
[----:B------:R-:W-:Y:S01]  /*35e0*/  BAR.SYNC.DEFER_BLOCKING 0x0 ;  /* 0x0000000000007b1d */ /* 0x000fe20000010000 */
[----:B0-----:R-:W-:-:S05]  /*35f0*/  SHF.L.U32 R7, R28, 0x10, RZ ;  /* 0x000000101c077819 */ /* 0x001fca00000006ff */
[C---:B------:R-:W-:Y:S01]  /*3600*/  FADD.FTZ R37, -R2.reuse, R7 ;  /* 0x0000000702257221 */ /* 0x040fe20000010100 */
[----:B------:R-:W-:Y:S01]  /*3610*/  FADD.FTZ R7, -R2, R93 ;  /* 0x0000005d02077221 */ /* 0x000fe20000010100 */
[----:B------:R-:W-:-:S03]  /*3620*/  IMAD.U32 R93, R26, 0x10000, RZ ;  /* 0x000100001a5d7824 */ /* 0x000fc600078e00ff */
[----:B------:R-:W-:Y:S01]  /*3630*/  FMUL.FTZ R7, R96, R7 ;  /* 0x0000000760077220 */ /* 0x000fe20000410000 */
[----:B------:R-:W0:Y:S02]  /*3640*/  LDS.64 R8, [R8] ;  /* 0x0000000008087984 */ /* 0x000e240000000a00 */
[--C-:B0-----:R-:W-:Y:S01]  /*3650*/  FFMA.FTZ R16, R3, R128, -R8.reuse ;  /* 0x0000008003107223 */ /* 0x101fe20000010808 */
[----:B------:R-:W-:Y:S02]  /*3660*/  IMAD.U32 R3, R34, 0x10000, RZ ;  /* 0x0001000022037824 */ /* 0x000fe400078e00ff */
[C-C-:B------:R-:W-:Y:S01]  /*3670*/  FFMA.FTZ R115, R128.reuse, R115, -R8.reuse ;  /* 0x0000007380737223 */ /* 0x140fe20000010808 */
[C-C-:B------:R-:W-:Y:S01]  /*3680*/  FFMA.FTZ R95, R128.reuse, R95, -R8.reuse ;  /* 0x0000005f805f7223 */ /* 0x140fe20000010808 */
[--C-:B------:R-:W-:Y:S01]  /*3690*/  FFMA.FTZ R117, R128, R117, -R8.reuse ;  /* 0x0000007580757223 */ /* 0x100fe20000010808 */
[--C-:B------:R-:W-:Y:S01]  /*36a0*/  FFMA.FTZ R14, R3, R67, -R8.reuse ;  /* 0x00000043030e7223 */ /* 0x100fe20000010808 */
[----:B------:R-:W-:Y:S01]  /*36b0*/  SHF.L.U32 R3, R10, 0x10, RZ ;  /* 0x000000100a037819 */ /* 0x000fe200000006ff */
[C-C-:B------:R-:W-:Y:S01]  /*36c0*/  FFMA.FTZ R111, R128.reuse, R111, -R8.reuse ;  /* 0x0000006f806f7223 */ /* 0x140fe20000010808 */
[C-C-:B------:R-:W-:Y:S01]  /*36d0*/  FFMA.FTZ R99, R128.reuse, R99, -R8.reuse ;  /* 0x0000006380637223 */ /* 0x140fe20000010808 */
[C-C-:B------:R-:W-:Y:S01]  /*36e0*/  FFMA.FTZ R105, R128.reuse, R105, -R8.reuse ;  /* 0x0000006980697223 */ /* 0x140fe20000010808 */
[--C-:B------:R-:W-:Y:S01]  /*36f0*/  FFMA.FTZ R101, R128, R101, -R8.reuse ;  /* 0x0000006580657223 */ /* 0x100fe20000010808 */
[C-C-:B------:R-:W-:Y:S01]  /*3700*/  FFMA.FTZ R13, R67.reuse, R30, -R8.reuse ;  /* 0x0000001e430d7223 */ /* 0x140fe20000010808 */
[C-C-:B------:R-:W-:Y:S01]  /*3710*/  FFMA.FTZ R93, R67.reuse, R93, -R8.reuse ;  /* 0x0000005d435d7223 */ /* 0x140fe20000010808 */
[C-C-:B------:R-:W-:Y:S01]  /*3720*/  FFMA.FTZ R131, R67.reuse, R131, -R8.reuse ;  /* 0x0000008343837223 */ /* 0x140fe20000010808 */
[C-C-:B------:R-:W-:Y:S01]  /*3730*/  FFMA.FTZ R133, R67.reuse, R133, -R8.reuse ;  /* 0x0000008543857223 */ /* 0x140fe20000010808 */
[C-C-:B------:R-:W-:Y:S01]  /*3740*/  FFMA.FTZ R12, R67.reuse, R135, -R8.reuse ;  /* 0x00000087430c7223 */ /* 0x140fe20000010808 */
[C-C-:B------:R-:W-:Y:S01]  /*3750*/  FFMA.FTZ R2, R67.reuse, R137, -R8.reuse ;  /* 0x0000008943027223 */ /* 0x140fe20000010808 */
[--C-:B------:R-:W-:Y:S01]  /*3760*/  FFMA.FTZ R6, R67, R139, -R8.reuse ;  /* 0x0000008b43067223 */ /* 0x100fe20000010808 */
        /* <DEDUP_REMOVED lines=15> */
[----:B------:R-:W-:Y:S01]  /*3860*/  FFMA.FTZ R20, R51, R3, -R8 ;  /* 0x0000000333147223 */ /* 0x000fe20000010808 */
[C---:B------:R-:W-:Y:S01]  /*3870*/  FMUL.FTZ R8, R96.reuse, R63 ;  /* 0x0000003f60087220 */ /* 0x040fe20000410000 */
[C---:B------:R-:W-:Y:S01]  /*3880*/  FMUL.FTZ R10, R96.reuse, R65 ;  /* 0x00000041600a7220 */ /* 0x040fe20000410000 */
[-C--:B------:R-:W-:Y:S01]  /*3890*/  FFMA.FTZ R5, R5, -R9.reuse, R16 ;  /* 0x8000000905057223 */ /* 0x080fe20000010010 */
[----:B------:R-:W-:Y:S01]  /*38a0*/  FFMA.FTZ R125, R125, -R9, R18 ;  /* 0x800000097d7d7223 */ /* 0x000fe20000010012 */
[C---:B------:R-:W-:Y:S01]  /*38b0*/  FFMA.FTZ R35, -R9.reuse, R8, R35 ;  /* 0x0000000809237223 */ /* 0x040fe20000010123 */
[C---:B------:R-:W-:Y:S01]  /*38c0*/  FMUL.FTZ R8, R96.reuse, R59 ;  /* 0x0000003b60087220 */ /* 0x040fe20000410000 */
[C---:B------:R-:W-:Y:S01]  /*38d0*/  FFMA.FTZ R3, -R9.reuse, R10, R14 ;  /* 0x0000000a09037223 */ /* 0x040fe2000001010e */
[C---:B------:R-:W-:Y:S01]  /*38e0*/  FMUL.FTZ R10, R96.reuse, R61 ;  /* 0x0000003d600a7220 */ /* 0x040fe20000410000 */
[C---:B------:R-:W-:Y:S01]  /*38f0*/  FFMA.FTZ R17, -R9.reuse, R17, R6 ;  /* 0x0000001109117223 */ /* 0x040fe20000010106 */
[C---:B------:R-:W-:Y:S01]  /*3900*/  FFMA.FTZ R31, -R9.reuse, R8, R31 ;  /* 0x00000008091f7223 */ /* 0x040fe2000001011f */
[C---:B------:R-:W-:Y:S01]  /*3910*/  FMUL.FTZ R8, R96.reuse, R55 ;  /* 0x0000003760087220 */ /* 0x040fe20000410000 */
[C---:B------:R-:W-:Y:S01]  /*3920*/  FFMA.FTZ R13, -R9.reuse, R10, R13 ;  /* 0x0000000a090d7223 */ /* 0x040fe2000001010d */
[C---:B------:R-:W-:Y:S01]  /*3930*/  FMUL.FTZ R10, R96.reuse, R57 ;  /* 0x00000039600a7220 */ /* 0x040fe20000410000 */
[C---:B------:R-:W-:Y:S01]  /*3940*/  FMUL.FTZ R5, R96.reuse, R5 ;  /* 0x0000000560057220 */ /* 0x040fe20000410000 */
        /* <DEDUP_REMOVED lines=14> */
[C---:B------:R-:W-:Y:S01]  /*3a30*/  FFMA.FTZ R7, -R9.reuse, R7, R2 ;  /* 0x0000000709077223 */ /* 0x040fe20000010102 */
[C---:B------:R-:W-:Y:S01]  /*3a40*/  FFMA.FTZ R15, -R9.reuse, R8, R15 ;  /* 0x00000008090f7223 */ /* 0x040fe2000001010f */
[----:B------:R-:W-:Y:S01]  /*3a50*/  FMUL.FTZ R8, R96, R21 ;  /* 0x0000001560087220 */ /* 0x000fe20000410000 */
[-C--:B------:R-:W-:Y:S01]  /*3a60*/  FFMA.FTZ R115, R124, -R9.reuse, R115 ;  /* 0x800000097c737223 */ /* 0x080fe20000010073 */
[----:B------:R-:W-:Y:S01]  /*3a70*/  FFMA.FTZ R121, R122, -R9, R121 ;  /* 0x800000097a797223 */ /* 0x000fe20000010079 */
[----:B------:R-:W-:Y:S01]  /*3a80*/  IADD3 R2, P1, R78, UR12, RZ ;  /* 0x0000000c4e027c10 */ /* 0x000fe2000ff3e0ff */
[C---:B------:R-:W-:Y:S01]  /*3a90*/  FFMA.FTZ R11, -R9.reuse, R8, R11 ;  /* 0x00000008090b7223 */ /* 0x040fe2000001010b */
[----:B------:R-:W-:Y:S01]  /*3aa0*/  FMUL.FTZ R8, R96, R35 ;  /* 0x0000002360087220 */ /* 0x000fe20000410000 */
[----:B------:R-:W-:Y:S01]  /*3ab0*/  F2FP.BF16.F32.PACK_AB R5, R6, R5 ;  /* 0x000000050605723e */ /* 0x000fe200000010ff */
[-C--:B------:R-:W-:Y:S01]  /*3ac0*/  FFMA.FTZ R95, R120, -R9.reuse, R95 ;  /* 0x80000009785f7223 */ /* 0x080fe2000001005f */
[-C--:B------:R-:W-:Y:S01]  /*3ad0*/  FFMA.FTZ R119, R118, -R9.reuse, R119 ;  /* 0x8000000976777223 */ /* 0x080fe20000010077 */
[-C--:B------:R-:W-:Y:S01]  /*3ae0*/  FFMA.FTZ R117, R116, -R9.reuse, R117 ;  /* 0x8000000974757223 */ /* 0x080fe20000010075 */
[-C--:B------:R-:W-:Y:S01]  /*3af0*/  FFMA.FTZ R113, R114, -R9.reuse, R113 ;  /* 0x8000000972717223 */ /* 0x080fe20000010071 */
[-C--:B------:R-:W-:Y:S01]  /*3b00*/  FFMA.FTZ R111, R112, -R9.reuse, R111 ;  /* 0x80000009706f7223 */ /* 0x080fe2000001006f */
[-C--:B------:R-:W-:Y:S01]  /*3b10*/  FFMA.FTZ R109, R110, -R9.reuse, R109 ;  /* 0x800000096e6d7223 */ /* 0x080fe2000001006d */
[----:B------:R-:W-:Y:S01]  /*3b20*/  FFMA.FTZ R99, R108, -R9, R99 ;  /* 0x800000096c637223 */ /* 0x000fe20000010063 */
[C---:B------:R-:W-:Y:S01]  /*3b30*/  FFMA.FTZ R33, -R9.reuse, R33, R12 ;  /* 0x0000002109217223 */ /* 0x040fe2000001010c */
[-C--:B------:R-:W-:Y:S01]  /*3b40*/  FFMA.FTZ R107, R106, -R9.reuse, R107 ;  /* 0x800000096a6b7223 */ /* 0x080fe2000001006b */
[-C--:B------:R-:W-:Y:S01]  /*3b50*/  FFMA.FTZ R105, R104, -R9.reuse, R105 ;  /* 0x8000000968697223 */ /* 0x080fe20000010069 */
        /* <DEDUP_REMOVED lines=11> */
[----:B------:R-:W-:Y:S01]  /*3c10*/  PRMT R7, R5, 0x7632, R7 ;  /* 0x0000763205077816 */ /* 0x000fe20000000007 */
        /* <DEDUP_REMOVED lines=23> */
[----:B------:R-:W-:Y:S01]  /*3d90*/  IADD3 R6, P1, R91, UR12, RZ ;  /* 0x0000000c5b067c10 */ /* 0x000fe2000ff3e0ff */
[----:B------:R0:W-:Y:S01]  /*3da0*/  STG.E.U16 desc[UR8][R2.64+0x2], R7 ;  /* 0x0000020702007986 */ /* 0x0001e2000c101508 */
[----:B------:R-:W-:-:S02]  /*3db0*/  PRMT R9, R125, 0x7632, R9 ;  /* 0x000076327d097816 */ /* 0x000fc40000000009 */
[----:B------:R-:W-:Y:S01]  /*3dc0*/  F2FP.BF16.F32.PACK_AB R115, R8, R115 ;  /* 0x000000730873723e */ /* 0x000fe200000010ff */
[----:B------:R1:W-:Y:S01]  /*3dd0*/  STG.E.U16 desc[UR8][R2.64], R5 ;  /* 0x0000000502007986 */ /* 0x0003e2000c101508 */
[----:B------:R-:W-:Y:S02]  /*3de0*/  F2FP.BF16.F32.PACK_AB R121, R10, R121 ;  /* 0x000000790a79723e */ /* 0x000fe400000010ff */
[----:B------:R-:W-:Y:S01]  /*3df0*/  PRMT R10, R115, 0x7632, R10 ;  /* 0x00007632730a7816 */ /* 0x000fe2000000000a */
[----:B------:R-:W-:Y:S01]  /*3e00*/  STG.E.U16 desc[UR8][R2.64+0x4], R125 ;  /* 0x0000047d02007986 */ /* 0x000fe2000c101508 */
[----:B------:R-:W-:Y:S02]  /*3e10*/  F2FP.BF16.F32.PACK_AB R95, R12, R95 ;  /* 0x0000005f0c5f723e */ /* 0x000fe400000010ff */
[----:B------:R-:W-:Y:S01]  /*3e20*/  F2FP.BF16.F32.PACK_AB R119, R14, R119 ;  /* 0x000000770e77723e */ /* 0x000fe200000010ff */
[----:B------:R2:W-:Y:S01]  /*3e30*/  STG.E.U16 desc[UR8][R2.64+0x6], R9 ;  /* 0x0000060902007986 */ /* 0x0005e2000c101508 */
[----:B0-----:R-:W-:-:S02]  /*3e40*/  IADD3.X R7, R90, UR13, RZ, P1, !PT ;  /* 0x0000000d5a077c10 */ /* 0x001fc40008ffe4ff */
[----:B------:R-:W-:Y:S02]  /*3e50*/  IADD3 R8, P1, R89, UR12, RZ ;  /* 0x0000000c59087c10 */ /* 0x000fe4000ff3e0ff */
[----:B-1----:R-:W-:Y:S01]  /*3e60*/  PRMT R5, R95, 0x7632, R5 ;  /* 0x000076325f057816 */ /* 0x002fe20000000005 */
[----:B------:R-:W-:Y:S01]  /*3e70*/  STG.E.U16 desc[UR8][R6.64], R115 ;  /* 0x0000007306007986 */ /* 0x000fe2000c101508 */
[----:B------:R-:W-:Y:S02]  /*3e80*/  F2FP.BF16.F32.PACK_AB R117, R16, R117 ;  /* 0x000000751075723e */ /* 0x000fe400000010ff */
[----:B------:R-:W-:Y:S01]  /*3e90*/  F2FP.BF16.F32.PACK_AB R113, R18, R113 ;  /* 0x000000711271723e */ /* 0x000fe200000010ff */
[----:B------:R0:W-:Y:S01]  /*3ea0*/  STG.E.U16 desc[UR8][R6.64+0x2], R10 ;  /* 0x0000020a06007986 */ /* 0x0001e2000c101508 */
[----:B------:R-:W-:Y:S02]  /*3eb0*/  F2FP.BF16.F32.PACK_AB R109, R22, R109 ;  /* 0x0000006d166d723e */ /* 0x000fe400000010ff */
[----:B--2---:R-:W-:Y:S01]  /*3ec0*/  PRMT R3, R121, 0x7632, R3 ;  /* 0x0000763279037816 */ /* 0x004fe20000000003 */
[----:B------:R-:W-:Y:S01]  /*3ed0*/  STG.E.U16 desc[UR8][R6.64+0x4], R121 ;  /* 0x0000047906007986 */ /* 0x000fe2000c101508 */
[----:B------:R-:W-:-:S02]  /*3ee0*/  IADD3.X R9, R88, UR13, RZ, P1, !PT ;  /* 0x0000000d58097c10 */ /* 0x000fc40008ffe4ff */
[----:B------:R-:W-:Y:S01]  /*3ef0*/  IADD3 R2, P1, R87, UR12, RZ ;  /* 0x0000000c57027c10 */ /* 0x000fe2000ff3e0ff */
[----:B------:R1:W-:Y:S01]  /*3f00*/  STG.E.U16 desc[UR8][R6.64+0x6], R3 ;  /* 0x0000060306007986 */ /* 0x0003e2000c101508 */
[----:B------:R-:W-:Y:S02]  /*3f10*/  F2FP.BF16.F32.PACK_AB R111, R20, R111 ;  /* 0x0000006f146f723e */ /* 0x000fe400000010ff */
[----:B------:R-:W-:Y:S01]  /*3f20*/  F2FP.BF16.F32.PACK_AB R99, R24, R99 ;  /* 0x000000631863723e */ /* 0x000fe200000010ff */
[----:B------:R2:W-:Y:S01]  /*3f30*/  STG.E.U16 desc[UR8][R8.64+0x2], R5 ;  /* 0x0000020508007986 */ /* 0x0005e2000c101508 */
[----:B0-----:R-:W-:Y:S02]  /*3f40*/  PRMT R10, R117, 0x7632, R10 ;  /* 0x00007632750a7816 */ /* 0x001fe4000000000a */
[----:B------:R-:W-:Y:S01]  /*3f50*/  F2FP.BF16.F32.PACK_AB R107, R26, R107 ;  /* 0x0000006b1a6b723e */ /* 0x000fe200000010ff */
[----:B------:R-:W-:Y:S01]  /*3f60*/  STG.E.U16 desc[UR8][R8.64], R95 ;  /* 0x0000005f08007986 */ /* 0x000fe2000c101508 */
[----:B------:R-:W-:-:S02]  /*3f70*/  F2FP.BF16.F32.PACK_AB R105, R28, R105 ;  /* 0x000000691c69723e */ /* 0x000fc400000010ff */
[----:B------:R-:W-:Y:S01]  /*3f80*/  F2FP.BF16.F32.PACK_AB R103, R30, R103 ;  /* 0x000000671e67723e */ /* 0x000fe200000010ff */
[----:B------:R-:W-:Y:S01]  /*3f90*/  STG.E.U16 desc[UR8][R8.64+0x4], R119 ;  /* 0x0000047708007986 */ /* 0x000fe2000c101508 */
[----:B-1----:R-:W-:Y:S02]  /*3fa0*/  PRMT R7, R119, 0x7632, R7 ;  /* 0x0000763277077816 */ /* 0x002fe40000000007 */
[----:B------:R-:W-:Y:S02]  /*3fb0*/  IADD3.X R3, R86, UR13, RZ, P1, !PT ;  /* 0x0000000d56037c10 */ /* 0x000fe40008ffe4ff */
[----:B------:R-:W-:Y:S01]  /*3fc0*/  IADD3 R6, P1, R85, UR12, RZ ;  /* 0x0000000c55067c10 */ /* 0x000fe2000ff3e0ff */
[----:B------:R0:W-:Y:S01]  /*3fd0*/  STG.E.U16 desc[UR8][R8.64+0x6], R7 ;  /* 0x0000060708007986 */ /* 0x0001e2000c101508 */
[----:B--2---:R-:W-:Y:S02]  /*3fe0*/  PRMT R5, R113, 0x7632, R5 ;  /* 0x0000763271057816 */ /* 0x004fe40000000005 */
[----:B------:R-:W-:Y:S01]  /*3ff0*/  F2FP.BF16.F32.PACK_AB R101, R32, R101 ;  /* 0x000000652065723e */ /* 0x000fe200000010ff */
[----:B------:R-:W-:Y:S01]  /*4000*/  STG.E.U16 desc[UR8][R2.64], R117 ;  /* 0x0000007502007986 */ /* 0x000fe2000c101508 */
[----:B------:R-:W-:-:S03]  /*4010*/  F2FP.BF16.F32.PACK_AB R123, R96, R123 ;  /* 0x0000007b607b723e */ /* 0x000fc600000010ff */
[----:B------:R-:W-:Y:S01]  /*4020*/  STG.E.U16 desc[UR8][R2.64+0x2], R10 ;  /* 0x0000020a02007986 */ /* 0x000fe2000c101508 */
[----:B0-----:R-:W-:-:S03]  /*4030*/  IADD3.X R7, R83, UR13, RZ, P1, !PT ;  /* 0x0000000d53077c10 */ /* 0x001fc60008ffe4ff */
[----:B------:R-:W-:Y:S01]  /*4040*/  STG.E.U16 desc[UR8][R2.64+0x4], R113 ;  /* 0x0000047102007986 */ /* 0x000fe2000c101508 */
[----:B------:R-:W-:Y:S02]  /*4050*/  IADD3 R84, P1, R84, UR12, RZ ;  /* 0x0000000c54547c10 */ /* 0x000fe4000ff3e0ff */
[----:B------:R-:W-:Y:S01]  /*4060*/  PRMT R8, R111, 0x7632, R8 ;  /* 0x000076326f087816 */ /* 0x000fe20000000008 */
[----:B------:R0:W-:Y:S01]  /*4070*/  STG.E.U16 desc[UR8][R2.64+0x6], R5 ;  /* 0x0000060502007986 */ /* 0x0001e2000c101508 */
[----:B------:R-:W-:Y:S02]  /*4080*/  IADD3.X R85, R79, UR13, RZ, P1, !PT ;  /* 0x0000000d4f557c10 */ /* 0x000fe40008ffe4ff */
[----:B------:R-:W-:Y:S01]  /*4090*/  IADD3 R82, P1, R82, UR12, RZ ;  /* 0x0000000c52527c10 */ /* 0x000fe2000ff3e0ff */
[----:B------:R-:W-:Y:S03]  /*40a0*/  STG.E.U16 desc[UR8][R6.64], R111 ;  /* 0x0000006f06007986 */ /* 0x000fe6000c101508 */
[----:B------:R-:W-:Y:S01]  /*40b0*/  IADD3.X R83, R77, UR13, RZ, P1, !PT ;  /* 0x0000000d4d537c10 */ /* 0x000fe20008ffe4ff */
[----:B------:R-:W-:Y:S01]  /*40c0*/  STG.E.U16 desc[UR8][R6.64+0x2], R8 ;  /* 0x0000020806007986 */ /* 0x000fe2000c101508 */
[----:B0-----:R-:W-:-:S03]  /*40d0*/  PRMT R3, R109, 0x7632, R3 ;  /* 0x000076326d037816 */ /* 0x001fc60000000003 */
[----:B------:R-:W-:Y:S01]  /*40e0*/  STG.E.U16 desc[UR8][R6.64+0x4], R109 ;  /* 0x0000046d06007986 */ /* 0x000fe2000c101508 */
[----:B------:R-:W-:Y:S02]  /*40f0*/  PRMT R2, R99, 0x7632, R2 ;  /* 0x0000763263027816 */ /* 0x000fe40000000002 */
[----:B------:R-:W-:Y:S01]  /*4100*/  PRMT R5, R107, 0x7632, R5 ;  /* 0x000076326b057816 */ /* 0x000fe20000000005 */
[----:B------:R0:W-:Y:S04]  /*4110*/  STG.E.U16 desc[UR8][R6.64+0x6], R3 ;  /* 0x0000060306007986 */ /* 0x0001e8000c101508 */
[----:B------:R1:W-:Y:S04]  /*4120*/  STG.E.U16 desc[UR8][R84.64+0x2], R2 ;  /* 0x0000020254007986 */ /* 0x0003e8000c101508 */
[----:B------:R-:W-:Y:S01]  /*4130*/  STG.E.U16 desc[UR8][R84.64], R99 ;  /* 0x0000006354007986 */ /* 0x000fe2000c101508 */
[----:B0-----:R-:W-:-:S03]  /*4140*/  PRMT R3, R105, 0x7632, R3 ;  /* 0x0000763269037816 */ /* 0x001fc60000000003 */
[----:B------:R-:W-:Y:S01]  /*4150*/  STG.E.U16 desc[UR8][R84.64+0x4], R107 ;  /* 0x0000046b54007986 */ /* 0x000fe2000c101508 */
[----:B------:R-:W-:Y:S02]  /*4160*/  PRMT R6, R103, 0x7632, R6 ;  /* 0x0000763267067816 */ /* 0x000fe40000000006 */
[----:B-1----:R-:W-:Y:S01]  /*4170*/  IADD3 R2, P1, R81, UR12, RZ ;  /* 0x0000000c51027c10 */ /* 0x002fe2000ff3e0ff */
[----:B------:R0:W-:Y:S01]  /*4180*/  STG.E.U16 desc[UR8][R84.64+0x6], R5 ;  /* 0x0000060554007986 */ /* 0x0001e2000c101508 */
[----:B------:R-:W-:-:S03]  /*4190*/  PRMT R7, R123, 0x7632, R7 ;  /* 0x000076327b077816 */ /* 0x000fc60000000007 */
[----:B------:R1:W-:Y:S04]  /*41a0*/  STG.E.U16 desc[UR8][R82.64+0x2], R3 ;  /* 0x0000020352007986 */ /* 0x0003e8000c101508 */
[----:B------:R2:W-:Y:S01]  /*41b0*/  STG.E.U16 desc[UR8][R82.64], R105 ;  /* 0x0000006952007986 */ /* 0x0005e2000c101508 */
[----:B0-----:R-:W-:-:S03]  /*41c0*/  PRMT R5, R101, 0x7632, R5 ;  /* 0x0000763265057816 */ /* 0x001fc60000000005 */
[----:B------:R2:W-:Y:S01]  /*41d0*/  STG.E.U16 desc[UR8][R82.64+0x4], R103 ;  /* 0x0000046752007986 */ /* 0x0005e2000c101508 */
[----:B-1----:R-:W-:-:S03]  /*41e0*/  IADD3.X R3, R80, UR13, RZ, P1, !PT ;  /* 0x0000000d50037c10 */ /* 0x002fc60008ffe4ff */
[----:B------:R2:W-:Y:S04]  /*41f0*/  STG.E.U16 desc[UR8][R82.64+0x6], R6 ;  /* 0x0000060652007986 */ /* 0x0005e8000c101508 */
[----:B------:R2:W-:Y:S04]  /*4200*/  STG.E.U16 desc[UR8][R2.64], R101 ;  /* 0x0000006502007986 */ /* 0x0005e8000c101508 */
[----:B------:R2:W-:Y:S04]  /*4210*/  STG.E.U16 desc[UR8][R2.64+0x2], R5 ;  /* 0x0000020502007986 */ /* 0x0005e8000c101508 */
[----:B------:R2:W-:Y:S04]  /*4220*/  STG.E.U16 desc[UR8][R2.64+0x4], R123 ;  /* 0x0000047b02007986 */ /* 0x0005e8000c101508 */
[----:B------:R2:W-:Y:S01]  /*4230*/  STG.E.U16 desc[UR8][R2.64+0x6], R7 ;  /* 0x0000060702007986 */ /* 0x0005e2000c101508 */
[----:B------:R-:W-:Y:S05]  /*4240*/  @!P0 BRA `(.L_x_497) ;  /* 0xffffffc000b08947 */ /* 0x000fea000383ffff */
.L_x_485:
[C---:B0-2---:R-:W-:Y:S02]  /*4250*/  SHF.L.U32 R2, R0.reuse, 0x1, RZ ;  /* 0x0000000100027819 */ /* 0x045fe400000006ff */
[----:B------:R-:W-:Y:S02]  /*4260*/  LOP3.LUT R0, R0, 0x3, RZ, 0xc0, !PT ;  /* 0x0000000300007812 */ /* 0x000fe400078ec0ff */
[----:B------:R-:W-:-:S03]  /*4270*/  LOP3.LUT R3, R2, 0x7fffff8, RZ, 0xc0, !PT ;  /* 0x07fffff802037812 */ /* 0x000fc600078ec0ff */
[----:B------:R-:W-:Y:S01]  /*4280*/  IMAD R2, R0, 0x140, RZ ;  /* 0x0000014000027824 */ /* 0x000fe200078e02ff */
[----:B------:R-:W-:-:S03]  /*4290*/  IADD3 R3, R3, R4, RZ ;  /* 0x0000000403037210 */ /* 0x000fc60007ffe0ff */
[----:B------:R-:W-:Y:S01]  /*42a0*/  VIADD R0, R2, 0x140 ;  /* 0x0000014002007836 */ /* 0x000fe20000000000 */
[----:B------:R-:W-:-:S04]  /*42b0*/  LEA R23, R3, R2, 0x5 ;  /* 0x0000000203177211 */ /* 0x000fc800078e28ff */
[----:B------:R-:W-:-:S13]  /*42c0*/  ISETP.GE.AND P0, PT, R23, R0, PT ;  /* 0x000000001700720c */ /* 0x000fda0003f06270 */
[----:B------:R-:W-:Y:S05]  /*42d0*/  @P0 EXIT ;  /* 0x000000000000094d */ /* 0x000fea0003800000 */
[----:B------:R-:W0:Y:S01]  /*42e0*/  LDC.64 R20, c[0x0][0x258] ;  /* 0x00009600ff147b82 */ /* 0x000e220000000a00 */
[----:B------:R-:W1:Y:S01]  /*42f0*/  S2R R7, SR_TID.X ;  /* 0x0000000000077919 */ /* 0x000e620000002100 */
[----:B------:R-:W-:-:S06]  /*4300*/  UMOV UR4, 0x400 ;  /* 0x0000040000047882 */ /* 0x000fcc0000000000 */
[----:B------:R-:W2:Y:S01]  /*4310*/  S2UR UR5, SR_CgaCtaId ;  /* 0x00000000000579c3 */ /* 0x000ea20000008800 */
[----:B0-----:R-:W-:Y:S02]  /*4320*/  LOP3.LUT R4, RZ, R20, RZ, 0x33, !PT ;  /* 0x00000014ff047212 */ /* 0x001fe400078e33ff */
[----:B------:R-:W-:Y:S02]  /*4330*/  LOP3.LUT R3, RZ, R21, RZ, 0x33, !PT ;  /* 0x00000015ff037212 */ /* 0x000fe400078e33ff */
[----:B------:R-:W-:-:S04]  /*4340*/  ISETP.GT.U32.AND P0, PT, R4, -0x5, PT ;  /* 0xfffffffb0400780c */ /* 0x000fc80003f04070 */
[C---:B------:R-:W-:Y:S01]  /*4350*/  ISETP.GT.AND.EX P0, PT, R3.reuse, -0x1, PT, P0 ;  /* 0xffffffff0300780c */ /* 0x040fe20003f04300 */
[----:B--2---:R-:W-:Y:S01]  /*4360*/  ULEA UR6, UR5, UR4, 0x18 ;  /* 0x0000000405067291 */ /* 0x004fe2000f8ec03f */
        /* <DEDUP_REMOVED lines=13> */
[----:B------:R-:W-:Y:S01]  /*4440*/  LEA R11, R6, UR6, 0x7 ;  /* 0x00000006060b7c11 */ /* 0x000fe2000f8e38ff */
[----:B------:R-:W-:Y:S01]  /*4450*/  IMAD.WIDE.U32 R8, R4, -0x33333333, RZ ;  /* 0xcccccccd04087825 */ /* 0x000fe200078e00ff */
[----:B------:R-:W-:Y:S02]  /*4460*/  IADD3 R2, R3, 0x14, RZ ;  /* 0x0000001403027810 */ /* 0x000fe40007ffe0ff */
[----:B------:R-:W-:Y:S02]  /*4470*/  LOP3.LUT R10, R10, 0x1f, R7, 0x78, !PT ;  /* 0x0000001f0a0a7812 */ /* 0x000fe400078e7807 */
[----:B------:R-:W-:Y:S01]  /*4480*/  LOP3.LUT R14, RZ, R3, RZ, 0x33, !PT ;  /* 0x00000003ff0e7212 */ /* 0x000fe200078e33ff */
[----:B------:R-:W-:Y:S01]  /*4490*/  IMAD.WIDE.U32 R12, P0, R5, -0x33333334, R8 ;  /* 0xcccccccc050c7825 */ /* 0x000fe20007800008 */
[----:B------:R-:W-:-:S02]  /*44a0*/  VIMNMX.U32 R9, R2, 0x20, !PT ;  /* 0x0000002002097848 */ /* 0x000fc40007fe0000 */
[----:B------:R-:W-:Y:S01]  /*44b0*/  IADD3 R39, P2, R6, 0x1e, RZ ;  /* 0x0000001e06277810 */ /* 0x000fe20007f5e0ff */
[----:B------:R-:W-:Y:S01]  /*44c0*/  IMAD R8, R10, 0x4, R11 ;  /* 0x000000040a087824 */ /* 0x000fe200078e020b */
[----:B------:R-:W-:Y:S01]  /*44d0*/  IADD3 R9, R9, R14, RZ ;  /* 0x0000000e09097210 */ /* 0x000fe20007ffe0ff */
[----:B------:R-:W-:Y:S01]  /*44e0*/  IMAD.WIDE.U32 R10, R5, -0x33333333, RZ ;  /* 0xcccccccd050a7825 */ /* 0x000fe200078e00ff */
[C---:B------:R-:W-:Y:S02]  /*44f0*/  SHF.L.U32 R14, R7.reuse, 0x1, RZ ;  /* 0x00000001070e7819 */ /* 0x040fe400000006ff */
[----:B------:R-:W-:Y:S01]  /*4500*/  IADD3.X R17, RZ, RZ, RZ, P0, !PT ;  /* 0x000000ffff117210 */ /* 0x000fe200007fe4ff */
[----:B------:R-:W-:Y:S01]  /*4510*/  IMAD.SHL.U32 R10, R7, 0x80, RZ ;  /* 0x00000080070a7824 */ /* 0x000fe200078e00ff */
[----:B------:R-:W-:Y:S02]  /*4520*/  IADD3 RZ, P1, R11, R12, RZ ;  /* 0x0000000c0bff7210 */ /* 0x000fe40007f3e0ff */
[----:B------:R-:W-:-:S02]  /*4530*/  LOP3.LUT R11, R14, 0x1e, RZ, 0xc0, !PT ;  /* 0x0000001e0e0b7812 */ /* 0x000fc400078ec0ff */
[----:B------:R-:W-:Y:S01]  /*4540*/  LOP3.LUT R12, R10, 0x780, RZ, 0xc0, !PT ;  /* 0x000007800a0c7812 */ /* 0x000fe200078ec0ff */
[C---:B------:R-:W-:Y:S01]  /*4550*/  VIADD R10, R3.reuse, 0x28 ;  /* 0x00000028030a7836 */ /* 0x040fe20000000000 */
[----:B------:R-:W-:Y:S02]  /*4560*/  MOV R16, R13 ;  /* 0x0000000d00107202 */ /* 0x000fe40000000f00 */
[----:B------:R-:W-:Y:S02]  /*4570*/  IADD3 R19, R12, UR6, RZ ;  /* 0x000000060c137c10 */ /* 0x000fe4000fffe0ff */
[-C--:B------:R-:W-:Y:S01]  /*4580*/  LOP3.LUT R14, R2, R11.reuse, RZ, 0x3c, !PT ;  /* 0x0000000b020e7212 */ /* 0x080fe200078e3cff */
[----:B------:R-:W-:Y:S01]  /*4590*/  IMAD.WIDE.U32.X R16, R4, -0x33333334, R16, P1 ;  /* 0xcccccccc04107825 */ /* 0x000fe200008e0410 */
[----:B------:R-:W-:Y:S02]  /*45a0*/  ISETP.LT.U32.AND P0, PT, R20, 0x4, PT ;  /* 0x000000041400780c */ /* 0x000fe40003f01070 */
[----:B------:R-:W-:Y:S01]  /*45b0*/  LOP3.LUT R12, R3, R11, RZ, 0x3c, !PT ;  /* 0x0000000b030c7212 */ /* 0x000fe200078e3cff */
[----:B------:R-:W-:Y:S01]  /*45c0*/  IMAD R13, R14, 0x4, R19 ;  /* 0x000000040e0d7824 */ /* 0x000fe200078e0213 */
[----:B------:R-:W-:Y:S01]  /*45d0*/  ISETP.LT.AND.EX P0, PT, R21, RZ, PT, P0 ;  /* 0x000000ff1500720c */ /* 0x000fe20003f01300 */
[----:B------:R-:W-:Y:S01]  /*45e0*/  IMAD.WIDE.U32 R14, R9, -0x33333333, RZ ;  /* 0xcccccccd090e7825 */ /* 0x000fe200078e00ff */
[----:B------:R-:W-:-:S02]  /*45f0*/  SHF.R.U64 R24, R16, 0x3, R17 ;  /* 0x0000000310187819 */ /* 0x000fc40000001211 */
[----:B------:R-:W-:Y:S02]  /*4600*/  SEL R16, R21, RZ, P0 ;  /* 0x000000ff15107207 */ /* 0x000fe40000000000 */
[----:B------:R-:W-:Y:S01]  /*4610*/  LEA.HI R25, R15, 0x1, RZ, 0x1c ;  /* 0x000000010f197811 */ /* 0x000fe200078fe0ff */
[----:B------:R-:W-:Y:S01]  /*4620*/  VIADD R24, R24, 0x1 ;  /* 0x0000000118187836 */ /* 0x000fe20000000000 */
[----:B------:R-:W-:Y:S02]  /*4630*/  SEL R15, R20, 0x4, P0 ;  /* 0x00000004140f7807 */ /* 0x000fe40000000000 */
[----:B------:R-:W-:Y:S02]  /*4640*/  LOP3.LUT R18, R10, R11, RZ, 0x3c, !PT ;  /* 0x0000000b0a127212 */ /* 0x000fe400078e3cff */
[C---:B------:R-:W-:Y:S02]  /*4650*/  IADD3 R21, P0, R6.reuse, 0xa, RZ ;  /* 0x0000000a06157810 */ /* 0x040fe40007f1e0ff */
[----:B------:R-:W-:-:S02]  /*4660*/  IADD3 R20, P1, R6, 0x14, RZ ;  /* 0x0000001406147810 */ /* 0x000fc40007f3e0ff */
[-C--:B------:R-:W-:Y:S02]  /*4670*/  LEA R12, R12, R19.reuse, 0x2 ;  /* 0x000000130c0c7211 */ /* 0x080fe400078e10ff */
[----:B------:R-:W-:Y:S01]  /*4680*/  LEA R14, R18, R19, 0x2 ;  /* 0x00000013120e7211 */ /* 0x000fe200078e10ff */
[----:B------:R-:W-:Y:S01]  /*4690*/  IMAD.X R18, RZ, RZ, RZ, P0 ;  /* 0x000000ffff127224 */ /* 0x000fe200000e06ff */
[----:B------:R-:W-:Y:S02]  /*46a0*/  SHF.L.U64.HI R16, R15, 0x3, R16 ;  /* 0x000000030f107819 */ /* 0x000fe40000010210 */
[C---:B------:R-:W-:Y:S02]  /*46b0*/  LOP3.LUT R22, R7.reuse, 0x1f, RZ, 0xc0, !PT ;  /* 0x0000001f07167812 */ /* 0x040fe400078ec0ff */
[----:B------:R-:W-:Y:S02]  /*46c0*/  LOP3.LUT R40, R7, 0xf, RZ, 0xc0, !PT ;  /* 0x0000000f07287812 */ /* 0x000fe400078ec0ff */
[----:B------:R-:W-:-:S02]  /*46d0*/  IADD3 R19, R3, 0x3c, RZ ;  /* 0x0000003c03137810 */ /* 0x000fc40007ffe0ff */
[----:B------:R-:W-:Y:S02]  /*46e0*/  IADD3.X R17, RZ, RZ, RZ, P1, !PT ;  /* 0x000000ffff117210 */ /* 0x000fe40000ffe4ff */
[----:B------:R-:W-:Y:S02]  /*46f0*/  IADD3.X R38, RZ, RZ, RZ, P2, !PT ;  /* 0x000000ffff267210 */ /* 0x000fe400017fe4ff */
[----:B------:R-:W-:Y:S02]  /*4700*/  SHF.L.U32 R15, R15, 0x3, RZ ;  /* 0x000000030f0f7819 */ /* 0x000fe400000006ff */
[----:B------:R-:W-:Y:S02]  /*4710*/  LOP3.LUT R25, R25, 0x3, RZ, 0xc0, !PT ;  /* 0x0000000319197812 */ /* 0x000fe400078ec0ff */
[----:B------:R-:W-:-:S07]  /*4720*/  LOP3.LUT R24, R24, 0x3, RZ, 0xc0, !PT ;  /* 0x0000000318187812 */ /* 0x000fce00078ec0ff */
.L_x_514:
[----:B------:R-:W-:Y:S01]  /*4730*/  ISETP.GT.U32.AND P0, PT, R15, R6, PT ;  /* 0x000000060f00720c */ /* 0x000fe20003f04070 */
[----:B------:R-:W-:Y:S01]  /*4740*/  BSSY B0, `(.L_x_498) ;  /* 0x00000a5000007945 */ /* 0x000fe20003800000 */
[----:B01234-:R-:W-:Y:S02]  /*4750*/  CS2R R30, SRZ ;  /* 0x00000000001e7805 */ /* 0x01ffe4000001ff00 */
[----:B------:R-:W-:-:S13]  /*4760*/  ISETP.GT.AND.EX P0, PT, R16, RZ, PT, P0 ;  /* 0x000000ff1000720c */ /* 0x000fda0003f04300 */
[----:B------:R-:W-:Y:S05]  /*4770*/  @!P0 BRA `(.L_x_499) ;  /* 0x0000000800848947 */ /* 0x000fea0003800000 */
[----:B------:R-:W-:Y:S01]  /*4780*/  ISETP.NE.U32.AND P1, PT, R24, RZ, PT ;  /* 0x000000ff1800720c */ /* 0x000fe20003f25070 */
[----:B------:R-:W-:Y:S01]  /*4790*/  BSSY B1, `(.L_x_500) ;  /* 0x0000022000017945 */ /* 0x000fe20003800000 */
[----:B------:R-:W-:Y:S02]  /*47a0*/  ISETP.GE.U32.AND P0, PT, R5, 0x1e, PT ;  /* 0x0000001e0500780c */ /* 0x000fe40003f06070 */
[----:B------:R-:W-:Y:S02]  /*47b0*/  CS2R R30, SRZ ;  /* 0x00000000001e7805 */ /* 0x000fe4000001ff00 */
[----:B------:R-:W-:Y:S01]  /*47c0*/  ISETP.NE.AND.EX P1, PT, RZ, RZ, PT, P1 ;  /* 0x000000ffff00720c */ /* 0x000fe20003f25310 */
[----:B------:R-:W-:Y:S01]  /*47d0*/  IMAD.MOV.U32 R67, RZ, RZ, RZ ;  /* 0x000000ffff437224 */ /* 0x000fe200078e00ff */
[----:B------:R-:W-:Y:S02]  /*47e0*/  IADD3 R26, P2, R22, R23, RZ ;  /* 0x00000017161a7210 */ /* 0x000fe40007f5e0ff */
[----:B------:R-:W-:-:S02]  /*47f0*/  ISETP.GE.U32.AND.EX P0, PT, R4, RZ, PT, P0 ;  /* 0x000000ff0400720c */ /* 0x000fc40003f06100 */
[----:B------:R-:W-:Y:S02]  /*4800*/  MOV R68, R6 ;  /* 0x0000000600447202 */ /* 0x000fe40000000f00 */
[----:B------:R-:W-:-:S05]  /*4810*/  LEA.HI.X.SX32 R27, R23, RZ, 0x1, P2 ;  /* 0x000000ff171b7211 */ /* 0x000fca00010f0eff */
[----:B------:R-:W-:Y:S05]  /*4820*/  @!P1 BRA `(.L_x_501) ;  /* 0x0000000000609947 */ /* 0x000fea0003800000 */
        /* <DEDUP_REMOVED lines=24> */
.L_x_501:
[----:B------:R-:W-:Y:S05]  /*49b0*/  BSYNC B1 ;  /* 0x0000000000017941 */ /* 0x000fea0003800000 */
.L_x_500:
[----:B------:R-:W-:Y:S05]  /*49c0*/  @!P0 BRA `(.L_x_499) ;  /* 0x0000000400f08947 */ /* 0x000fea0003800000 */
[C---:B------:R-:W-:Y:S01]  /*49d0*/  SHF.L.U64.HI R29, R26.reuse, 0x1, R27 ;  /* 0x000000011a1d7819 */ /* 0x040fe2000001021b */
[----:B------:R-:W-:Y:S01]  /*49e0*/  IMAD R27, R67, 0xa00, RZ ;  /* 0x00000a00431b7824 */ /* 0x000fe200078e02ff */
[----:B------:R-:W-:Y:S01]  /*49f0*/  SHF.L.U32 R28, R26, 0x1, RZ ;  /* 0x000000011a1c7819 */ /* 0x000fe200000006ff */
[----:B------:R-:W-:Y:S01]  /*4a00*/  BSSY B1, `(.L_x_502) ;  /* 0x0000045000017945 */ /* 0x000fe20003800000 */
[----:B------:R-:W-:-:S03]  /*4a10*/  IADD3 R26, P0, -R68, R15, RZ ;  /* 0x0000000f441a7210 */ /* 0x000fc60007f1e1ff */
[----:B------:R-:W-:Y:S01]  /*4a20*/  IMAD.WIDE.U32 R28, R68, 0xa00, R28 ;  /* 0x00000a00441c7825 */ /* 0x000fe200078e001c */
[----:B------:R-:W-:Y:S02]  /*4a30*/  ISETP.GT.U32.AND P1, PT, R26, 0x78, PT ;  /* 0x000000781a00780c */ /* 0x000fe40003f24070 */
[----:B------:R-:W-:Y:S01]  /*4a40*/  IADD3.X R32, ~R67, R16, RZ, P0, !PT ;  /* 0x0000001043207210 */ /* 0x000fe200007fe5ff */
[----:B------:R-:W-:Y:S01]  /*4a50*/  IMAD.IADD R27, R29, 0x1, R27 ;  /* 0x000000011d1b7824 */ /* 0x000fe200078e021b */
[----:B------:R-:W-:Y:S02]  /*4a60*/  LEA R26, P0, R28, UR4, 0x2 ;  /* 0x000000041c1a7c11 */ /* 0x000fe4000f8010ff */
[----:B------:R-:W-:Y:S02]  /*4a70*/  ISETP.GT.AND.EX P1, PT, R32, RZ, PT, P1 ;  /* 0x000000ff2000720c */ /* 0x000fe40003f24310 */
[----:B------:R-:W-:Y:S02]  /*4a80*/  LEA.HI.X R27, R28, UR5, R27, 0x2, P0 ;  /* 0x000000051c1b7c11 */ /* 0x000fe400080f141b */
[----:B------:R-:W-:-:S09]  /*4a90*/  PLOP3.LUT P0, PT, PT, PT, PT, 0x80, 0x0 ;  /* 0x000000000000781c */ /* 0x000fd20003f0f070 */
[----:B------:R-:W-:Y:S05]  /*4aa0*/  @!P1 BRA `(.L_x_503) ;  /* 0x0000000000e89947 */ /* 0x000fea0003800000 */
[----:B------:R-:W-:Y:S02]  /*4ab0*/  IADD3 R41, P1, R15, -0x78, RZ ;  /* 0xffffff880f297810 */ /* 0x000fe40007f3e0ff */
[----:B------:R-:W-:Y:S02]  /*4ac0*/  PLOP3.LUT P0, PT, PT, PT, PT, 0x8, 0x0 ;  /* 0x000000000000781c */ /* 0x000fe40003f0e170 */
[----:B------:R-:W-:-:S11]  /*4ad0*/  IADD3.X R66, R16, -0x1, RZ, P1, !PT ;  /* 0xffffffff10427810 */ /* 0x000fd60000ffe4ff */
.L_x_504:
        /* <DEDUP_REMOVED lines=55> */
.L_x_503:
[----:B------:R-:W-:Y:S05]  /*4e50*/  BSYNC B1 ;  /* 0x0000000000017941 */ /* 0x000fea0003800000 */
.L_x_502:
        /* <DEDUP_REMOVED lines=35> */
.L_x_506:
[----:B------:R-:W-:Y:S05]  /*5090*/  BSYNC B1 ;  /* 0x0000000000017941 */ /* 0x000fea0003800000 */
.L_x_505:
        /* <DEDUP_REMOVED lines=15> */
.L_x_499:
[----:B------:R-:W-:Y:S05]  /*5190*/  BSYNC B0 ;  /* 0x0000000000007941 */ /* 0x000fea0003800000 */
.L_x_498:
[----:B------:R-:W-:Y:S01]  /*51a0*/  ISETP.GT.U32.AND P0, PT, R7, 0x1ff, PT ;  /* 0x000001ff0700780c */ /* 0x000fe20003f04070 */
[----:B------:R0:W-:Y:S04]  /*51b0*/  STS [R8], R31 ;  /* 0x0000001f08007388 */ /* 0x0001e80000000800 */
[----:B------:R0:W-:Y:S01]  /*51c0*/  STS [R8+0x500], R30 ;  /* 0x0005001e08007388 */ /* 0x0001e20000000800 */
[----:B------:R-:W-:Y:S07]  /*51d0*/  BAR.SYNC.DEFER_BLOCKING 0x0 ;  /* 0x0000000000007b1d */ /* 0x000fee0000010000 */
[----:B------:R-:W-:Y:S05]  /*51e0*/  @P0 BRA `(.L_x_507) ;  /* 0x0000001000400947 */ /* 0x000fea0003800000 */
[----:B------:R-:W-:Y:S01]  /*51f0*/  ISETP.NE.AND P0, PT, R25, RZ, PT ;  /* 0x000000ff1900720c */ /* 0x000fe20003f05270 */
[----:B------:R-:W-:Y:S01]  /*5200*/  BSSY B0, `(.L_x_508) ;  /* 0x0000077000007945 */ /* 0x000fe20003800000 */
[----:B0-----:R-:W-:-:S11]  /*5210*/  IMAD.MOV.U32 R30, RZ, RZ, R3 ;  /* 0x000000ffff1e7224 */ /* 0x001fd600078e0003 */
[----:B------:R-:W-:Y:S05]  /*5220*/  @!P0 BRA `(.L_x_509) ;  /* 0x0000000400d08947 */ /* 0x000fea0003800000 */
[----:B------:R-:W-:Y:S02]  /*5230*/  ISETP.GT.U32.AND P0, PT, R40, 0x9, PT ;  /* 0x000000092800780c */ /* 0x000fe40003f04070 */
[----:B------:R-:W-:Y:S01]  /*5240*/  CS2R R26, SRZ ;  /* 0x00000000001a7805 */ /* 0x000fe2000001ff00 */
[----:B------:R-:W-:-:S10]  /*5250*/  UMOV UR7, 0xffff ;  /* 0x0000ffff00077882 */ /* 0x000fd40000000000 */
[----:B------:R0:W1:Y:S04]  /*5260*/  @!P0 LDS R26, [R12] ;  /* 0x000000000c1a8984 */ /* 0x0000680000000800 */
[----:B------:R0:W2:Y:S01]  /*5270*/  @!P0 LDS R27, [R12+0x500] ;  /* 0x000500000c1b8984 */ /* 0x0000a20000000800 */
[----:B------:R-:W-:Y:S05]  /*5280*/  BRA.DIV UR7, `(.L_x_510) ;  /* 0x0000001207307947 */ /* 0x000fea000b800000 */
[----:B------:R-:W-:Y:S01]  /*5290*/  MOV R33, 0xffff ;  /* 0x0000ffff00217802 */ /* 0x000fe20000000f00 */
[----:B------:R-:W-:Y:S01]  /*52a0*/  IMAD.MOV.U32 R34, RZ, RZ, 0xffff ;  /* 0x0000ffffff227424 */ /* 0x000fe200078e00ff */
[----:B------:R-:W-:Y:S02]  /*52b0*/  MOV R32, 0xffff ;  /* 0x0000ffff00207802 */ /* 0x000fe40000000f00 */
[----:B------:R-:W-:Y:S01]  /*52c0*/  MOV R35, 0xffff ;  /* 0x0000ffff00237802 */ /* 0x000fe20000000f00 */
[----:B-1----:R-:W1:Y:S01]  /*52d0*/  SHFL.BFLY PT, R29, R26, 0x8, 0x101f ;  /* 0x0d101f001a1d7f89 */ /* 0x002e6200000e0000 */
[----:B------:R-:W-:Y:S02]  /*52e0*/  MOV R37, 0xffff ;  /* 0x0000ffff00257802 */ /* 0x000fe40000000f00 */
[----:B------:R-:W-:Y:S01]  /*52f0*/  MOV R36, 0xffff ;  /* 0x0000ffff00247802 */ /* 0x000fe20000000f00 */
[----:B--2---:R-:W2:Y:S01]  /*5300*/  SHFL.BFLY PT, R28, R27, 0x8, 0x101f ;  /* 0x0d101f001b1c7f89 */ /* 0x004ea200000e0000 */
[----:B-1----:R-:W-:Y:S01]  /*5310*/  FADD.FTZ R29, R29, R26 ;  /* 0x0000001a1d1d7221 */ /* 0x002fe20000010000 */
[----:B------:R-:W-:-:S02]  /*5320*/  IMAD.MOV.U32 R26, RZ, RZ, 0xffff ;  /* 0x0000ffffff1a7424 */ /* 0x000fc400078e00ff */
[----:B--2---:R-:W-:Y:S02]  /*5330*/  FADD.FTZ R28, R28, R27 ;  /* 0x0000001b1c1c7221 */ /* 0x004fe40000010000 */
[----:B------:R-:W1:Y:S01]  /*5340*/  SHFL.BFLY PT, R30, R29, 0x4, 0x101f ;  /* 0x0c901f001d1e7f89 */ /* 0x000e6200000e0000 */
[----:B------:R-:W-:-:S03]  /*5350*/  MOV R27, 0xffff ;  /* 0x0000ffff001b7802 */ /* 0x000fc60000000f00 */
[----:B------:R-:W2:Y:S01]  /*5360*/  SHFL.BFLY PT, R31, R28, 0x4, 0x101f ;  /* 0x0c901f001c1f7f89 */ /* 0x000ea200000e0000 */
[----:B-1----:R-:W-:Y:S01]  /*5370*/  FADD.FTZ R30, R29, R30 ;  /* 0x0000001e1d1e7221 */ /* 0x002fe20000010000 */
[----:B--2---:R-:W-:-:S04]  /*5380*/  FADD.FTZ R31, R28, R31 ;  /* 0x0000001f1c1f7221 */ /* 0x004fc80000010000 */
[----:B------:R-:W1:Y:S04]  /*5390*/  SHFL.BFLY PT, R33, R30, 0x2, 0x101f ;  /* 0x0c501f001e217f89 */ /* 0x000e6800000e0000 */
[----:B------:R-:W2:Y:S01]  /*53a0*/  SHFL.BFLY PT, R26, R31, 0x2, 0x101f ;  /* 0x0c501f001f1a7f89 */ /* 0x000ea200000e0000 */
[----:B-1----:R-:W-:Y:S01]  /*53b0*/  FADD.FTZ R33, R30, R33 ;  /* 0x000000211e217221 */ /* 0x002fe20000010000 */
[----:B--2---:R-:W-:-:S04]  /*53c0*/  FADD.FTZ R32, R31, R26 ;  /* 0x0000001a1f207221 */ /* 0x004fc80000010000 */
[----:B------:R-:W1:Y:S04]  /*53d0*/  SHFL.BFLY PT, R34, R33, 0x1, 0x101f ;  /* 0x0c301f0021227f89 */ /* 0x000e6800000e0000 */
[----:B------:R2:W3:Y:S02]  /*53e0*/  SHFL.BFLY PT, R35, R32, 0x1, 0x101f ;  /* 0x0c301f0020237f89 */ /* 0x0004e400000e0000 */
[----:B-12---:R-:W-:-:S07]  /*53f0*/  FADD.FTZ R34, R33, R34 ;  /* 0x0000002221227221 */ /* 0x006fce0000010000 */
.L_x_523:
[----:B------:R-:W1:Y:S01]  /*5400*/  LDC.64 R26, c[0x0][0x218] ;  /* 0x00008600ff1a7b82 */ /* 0x000e620000000a00 */
[----:B------:R-:W-:Y:S01]  /*5410*/  ISETP.NE.AND P1, PT, R40, RZ, PT ;  /* 0x000000ff2800720c */ /* 0x000fe20003f25270 */
[----:B------:R-:W-:Y:S02]  /*5420*/  IMAD.IADD R31, R3, 0x1, R23 ;  /* 0x00000001031f7824 */ /* 0x000fe400078e0217 */
[----:B---3--:R-:W-:Y:S01]  /*5430*/  FADD.FTZ R32, R32, R35 ;  /* 0x0000002320207221 */ /* 0x008fe20000010000 */
[----:B------:R-:W-:-:S03]  /*5440*/  ISETP.NE.AND P2, PT, R25, 0x1, PT ;  /* 0x000000011900780c */ /* 0x000fc60003f45270 */
[----:B------:R-:W2:Y:S06]  /*5450*/  LDC.64 R28, c[0x0][0x220] ;  /* 0x00008800ff1c7b82 */ /* 0x000eac0000000a00 */
[----:B------:R-:W-:Y:S02]  /*5460*/  @!P1 F2FP.BF16.F32.PACK_AB R30, RZ, R34 ;  /* 0x00000022ff1e923e */ /* 0x000fe400000010ff */
[----:B------:R-:W-:Y:S01]  /*5470*/  @!P1 F2FP.BF16.F32.PACK_AB R32, RZ, R32 ;  /* 0x00000020ff20923e */ /* 0x000fe200000010ff */
[----:B-1----:R-:W-:-:S04]  /*5480*/  IMAD.WIDE R26, R31, 0x2, R26 ;  /* 0x000000021f1a7825 */ /* 0x002fc800078e021a */
[----:B--2---:R-:W-:Y:S01]  /*5490*/  IMAD.WIDE R28, R31, 0x2, R28 ;  /* 0x000000021f1c7825 */ /* 0x004fe200078e021c */
[----:B------:R-:W-:Y:S02]  /*54a0*/  PRMT R31, R30, 0x7610, R31 ;  /* 0x000076101e1f7816 */ /* 0x000fe4000000001f */
[----:B------:R-:W-:-:S03]  /*54b0*/  MOV R30, R2 ;  /* 0x00000002001e7202 */ /* 0x000fc60000000f00 */
[----:B------:R1:W-:Y:S04]  /*54c0*/  @!P1 STG.E.U16 desc[UR8][R26.64], R31 ;  /* 0x0000001f1a009986 */ /* 0x0003e8000c101508 */
[----:B------:R1:W-:Y:S01]  /*54d0*/  @!P1 STG.E.U16 desc[UR8][R28.64], R32 ;  /* 0x000000201c009986 */ /* 0x0003e2000c101508 */
[----:B------:R-:W-:Y:S05]  /*54e0*/  @!P2 BRA `(.L_x_509) ;  /* 0x000000040020a947 */ /* 0x000fea0003800000 */
[----:B-1----:R-:W-:Y:S01]  /*54f0*/  CS2R R30, SRZ ;  /* 0x00000000001e7805 */ /* 0x002fe2000001ff00 */
[----:B------:R-:W-:-:S05]  /*5500*/  UMOV UR7, 0xffff ;  /* 0x0000ffff00077882 */ /* 0x000fca0000000000 */
        /* <DEDUP_REMOVED lines=8> */
[----:B--2---:R-:W2:Y:S01]  /*5590*/  SHFL.BFLY PT, R33, R30, 0x8, 0x101f ;  /* 0x0d101f001e217f89 */ /* 0x004ea200000e0000 */
[----:B------:R-:W-:Y:S02]  /*55a0*/  MOV R44, 0xffff ;  /* 0x0000ffff002c7802 */ /* 0x000fe40000000f00 */
[----:B------:R-:W-:Y:S01]  /*55b0*/  MOV R46, 0xffff ;  /* 0x0000ffff002e7802 */ /* 0x000fe20000000f00 */
[----:B---3--:R-:W3:Y:S01]  /*55c0*/  SHFL.BFLY PT, R32, R31, 0x8, 0x101f ;  /* 0x0d101f001f207f89 */ /* 0x008ee200000e0000 */
[----:B--2---:R-:W-:Y:S01]  /*55d0*/  FADD.FTZ R33, R33, R30 ;  /* 0x0000001e21217221 */ /* 0x004fe20000010000 */
[----:B---3--:R-:W-:-:S04]  /*55e0*/  FADD.FTZ R32, R32, R31 ;  /* 0x0000001f20207221 */ /* 0x008fc80000010000 */
[----:B------:R-:W2:Y:S01]  /*55f0*/  SHFL.BFLY PT, R34, R33, 0x4, 0x101f ;  /* 0x0c901f0021227f89 */ /* 0x000ea200000e0000 */
[----:B------:R-:W-:-:S03]  /*5600*/  IMAD.MOV.U32 R31, RZ, RZ, 0xffff ;  /* 0x0000ffffff1f7424 */ /* 0x000fc600078e00ff */
        /* <DEDUP_REMOVED lines=10> */
.L_x_533:
[----:B----4-:R-:W-:Y:S01]  /*56b0*/  FADD.FTZ R31, R30, R31 ;  /* 0x0000001f1e1f7221 */ /* 0x010fe20000010000 */
[----:B------:R-:W-:Y:S02]  /*56c0*/  @!P1 F2FP.BF16.F32.PACK_AB R30, RZ, R36 ;  /* 0x00000024ff1e923e */ /* 0x000fe400000010ff */
[----:B------:R-:W-:Y:S02]  /*56d0*/  ISETP.NE.AND P2, PT, R25, 0x2, PT ;  /* 0x000000021900780c */ /* 0x000fe40003f45270 */
[----:B------:R-:W-:Y:S02]  /*56e0*/  PRMT R32, R30, 0x7610, R32 ;  /* 0x000076101e207816 */ /* 0x000fe40000000020 */
[----:B------:R-:W-:Y:S02]  /*56f0*/  @!P1 F2FP.BF16.F32.PACK_AB R31, RZ, R31 ;  /* 0x0000001fff1f923e */ /* 0x000fe400000010ff */
[----:B------:R-:W-:Y:S01]  /*5700*/  MOV R30, R10 ;  /* 0x0000000a001e7202 */ /* 0x000fe20000000f00 */
[----:B------:R2:W-:Y:S04]  /*5710*/  @!P1 STG.E.U16 desc[UR8][R26.64+0x28], R32 ;  /* 0x000028201a009986 */ /* 0x0005e8000c101508 */
[----:B------:R2:W-:Y:S02]  /*5720*/  @!P1 STG.E.U16 desc[UR8][R28.64+0x28], R31 ;  /* 0x0000281f1c009986 */ /* 0x0005e4000c101508 */
[----:B------:R-:W-:Y:S05]  /*5730*/  @!P2 BRA `(.L_x_509) ;  /* 0x00000000008ca947 */ /* 0x000fea0003800000 */
[----:B--2---:R-:W-:Y:S01]  /*5740*/  CS2R R30, SRZ ;  /* 0x00000000001e7805 */ /* 0x004fe2000001ff00 */
[----:B------:R-:W-:-:S05]  /*5750*/  UMOV UR7, 0xffff ;  /* 0x0000ffff00077882 */ /* 0x000fca0000000000 */
[----:B------:R2:W3:Y:S04]  /*5760*/  @!P0 LDS R30, [R14] ;  /* 0x000000000e1e8984 */ /* 0x0004e80000000800 */
[----:B------:R2:W4:Y:S01]  /*5770*/  @!P0 LDS R31, [R14+0x500] ;  /* 0x000500000e1f8984 */ /* 0x0005220000000800 */
[----:B------:R-:W-:Y:S05]  /*5780*/  BRA.DIV UR7, `(.L_x_512) ;  /* 0x0000001207b47947 */ /* 0x000fea000b800000 */
[----:B------:R-:W-:Y:S01]  /*5790*/  MOV R37, 0xffff ;  /* 0x0000ffff00257802 */ /* 0x000fe20000000f00 */
[----:B------:R-:W-:Y:S01]  /*57a0*/  IMAD.MOV.U32 R36, RZ, RZ, 0xffff ;  /* 0x0000ffffff247424 */ /* 0x000fe200078e00ff */
[----:B------:R-:W-:Y:S01]  /*57b0*/  MOV R42, 0xffff ;  /* 0x0000ffff002a7802 */ /* 0x000fe20000000f00 */
[----:B------:R-:W-:Y:S01]  /*57c0*/  IMAD.MOV.U32 R43, RZ, RZ, 0xffff ;  /* 0x0000ffffff2b7424 */ /* 0x000fe200078e00ff */
[----:B------:R-:W-:Y:S01]  /*57d0*/  MOV R41, 0xffff ;  /* 0x0000ffff00297802 */ /* 0x000fe20000000f00 */
[----:B---3--:R-:W3:Y:S01]  /*57e0*/  SHFL.BFLY PT, R33, R30, 0x8, 0x101f ;  /* 0x0d101f001e217f89 */ /* 0x008ee200000e0000 */
[----:B------:R-:W-:Y:S02]  /*57f0*/  MOV R44, 0xffff ;  /* 0x0000ffff002c7802 */ /* 0x000fe40000000f00 */
[----:B------:R-:W-:Y:S01]  /*5800*/  MOV R46, 0xffff ;  /* 0x0000ffff002e7802 */ /* 0x000fe20000000f00 */
[----:B----4-:R-:W4:Y:S01]  /*5810*/  SHFL.BFLY PT, R32, R31, 0x8, 0x101f ;  /* 0x0d101f001f207f89 */ /* 0x010f2200000e0000 */
[----:B---3--:R-:W-:Y:S01]  /*5820*/  FADD.FTZ R33, R33, R30 ;  /* 0x0000001e21217221 */ /* 0x008fe20000010000 */
[----:B----4-:R-:W-:-:S04]  /*5830*/  FADD.FTZ R32, R32, R31 ;  /* 0x0000001f20207221 */ /* 0x010fc80000010000 */
[----:B------:R-:W3:Y:S01]  /*5840*/  SHFL.BFLY PT, R34, R33, 0x4, 0x101f ;  /* 0x0c901f0021227f89 */ /* 0x000ee200000e0000 */
[----:B------:R-:W-:-:S03]  /*5850*/  IMAD.MOV.U32 R31, RZ, RZ, 0xffff ;  /* 0x0000ffffff1f7424 */ /* 0x000fc600078e00ff */
[----:B------:R-:W4:Y:S01]  /*5860*/  SHFL.BFLY PT, R35, R32, 0x4, 0x101f ;  /* 0x0c901f0020237f89 */ /* 0x000f2200000e0000 */
[----:B---3--:R-:W-:Y:S01]  /*5870*/  FADD.FTZ R34, R33, R34 ;  /* 0x0000002221227221 */ /* 0x008fe20000010000 */
[----:B----4-:R-:W-:-:S04]  /*5880*/  FADD.FTZ R35, R32, R35 ;  /* 0x0000002320237221 */ /* 0x010fc80000010000 */
[----:B------:R-:W3:Y:S04]  /*5890*/  SHFL.BFLY PT, R37, R34, 0x2, 0x101f ;  /* 0x0c501f0022257f89 */ /* 0x000ee800000e0000 */
[----:B------:R-:W4:Y:S01]  /*58a0*/  SHFL.BFLY PT, R30, R35, 0x2, 0x101f ;  /* 0x0c501f00231e7f89 */ /* 0x000f2200000e0000 */
[----:B---3--:R-:W-:Y:S01]  /*58b0*/  FADD.FTZ R37, R34, R37 ;  /* 0x0000002522257221 */ /* 0x008fe20000010000 */
[----:B----4-:R-:W-:-:S04]  /*58c0*/  FADD.FTZ R30, R35, R30 ;  /* 0x0000001e231e7221 */ /* 0x010fc80000010000 */
[----:B------:R-:W3:Y:S04]  /*58d0*/  SHFL.BFLY PT, R36, R37, 0x1, 0x101f ;  /* 0x0c301f0025247f89 */ /* 0x000ee800000e0000 */
[----:B------:R4:W0:Y:S02]  /*58e0*/  SHFL.BFLY PT, R31, R30, 0x1, 0x101f ;  /* 0x0c301f001e1f7f89 */ /* 0x00082400000e0000 */
[----:B---34-:R-:W-:-:S07]  /*58f0*/  FADD.FTZ R36, R37, R36 ;  /* 0x0000002425247221 */ /* 0x018fce0000010000 */
.L_x_543:
[----:B0-----:R-:W-:Y:S01]  /*5900*/  FADD.FTZ R31, R30, R31 ;  /* 0x0000001f1e1f7221 */ /* 0x001fe20000010000 */
[----:B------:R-:W-:-:S04]  /*5910*/  @!P1 F2FP.BF16.F32.PACK_AB R30, RZ, R36 ;  /* 0x00000024ff1e923e */ /* 0x000fc800000010ff */
[----:B------:R-:W-:Y:S02]  /*5920*/  PRMT R32, R30, 0x7610, R32 ;  /* 0x000076101e207816 */ /* 0x000fe40000000020 */
[----:B------:R-:W-:Y:S02]  /*5930*/  @!P1 F2FP.BF16.F32.PACK_AB R31, RZ, R31 ;  /* 0x0000001fff1f923e */ /* 0x000fe400000010ff */
[----:B------:R-:W-:Y:S01]  /*5940*/  MOV R30, R19 ;  /* 0x00000013001e7202 */ /* 0x000fe20000000f00 */
[----:B------:R3:W-:Y:S04]  /*5950*/  @!P1 STG.E.U16 desc[UR8][R26.64+0x50], R32 ;  /* 0x000050201a009986 */ /* 0x0007e8000c101508 */
[----:B------:R3:W-:Y:S02]  /*5960*/  @!P1 STG.E.U16 desc[UR8][R28.64+0x50], R31 ;  /* 0x0000501f1c009986 */ /* 0x0007e4000c101508 */
.L_x_509:
[----:B------:R-:W-:Y:S05]  /*5970*/  BSYNC B0 ;  /* 0x0000000000007941 */ /* 0x000fea0003800000 */
.L_x_508:
[----:B------:R-:W-:-:S13]  /*5980*/  ISETP.GE.U32.AND P0, PT, R9, 0x3c, PT ;  /* 0x0000003c0900780c */ /* 0x000fda0003f06070 */
[----:B------:R-:W-:Y:S05]  /*5990*/  @!P0 BRA `(.L_x_507) ;  /* 0x0000000800548947 */ /* 0x000fea0003800000 */
[----:B------:R-:W-:Y:S01]  /*59a0*/  ISETP.GT.U32.AND P0, PT, R40, 0x9, PT ;  /* 0x000000092800780c */ /* 0x000fe20003f04070 */
[----:B------:R-:W-:-:S12]  /*59b0*/  UMOV UR7, 0xffff ;  /* 0x0000ffff00077882 */ /* 0x000fd80000000000 */
[----:B-123--:R-:W-:Y:S02]  /*59c0*/  @!P0 LOP3.LUT R27, R30, R11, RZ, 0x3c, !PT ;  /* 0x0000000b1e1b8212 */ /* 0x00efe400078e3cff */
[----:B------:R-:W-:-:S04]  /*59d0*/  @!P0 LEA R28, R40, UR6, 0x7 ;  /* 0x00000006281c8c11 */ /* 0x000fc8000f8e38ff */
[----:B------:R-:W-:Y:S02]  /*59e0*/  @!P0 LEA R28, R27, R28, 0x2 ;  /* 0x0000001c1b1c8211 */ /* 0x000fe400078e10ff */
[----:B------:R-:W-:-:S06]  /*59f0*/  CS2R R26, SRZ ;  /* 0x00000000001a7805 */ /* 0x000fcc000001ff00 */
[----:B------:R1:W2:Y:S04]  /*5a00*/  @!P0 LDS R26, [R28] ;  /* 0x000000001c1a8984 */ /* 0x0002a80000000800 */
[----:B------:R1:W3:Y:S01]  /*5a10*/  @!P0 LDS R27, [R28+0x500] ;  /* 0x000500001c1b8984 */ /* 0x0002e20000000800 */
[----:B------:R-:W-:Y:S05]  /*5a20*/  BRA.DIV UR7, `(.L_x_513) ;  /* 0x0000001207f87947 */ /* 0x000fea000b800000 */
[C---:B-1----:R-:W-:Y:S01]  /*5a30*/  @!P0 IADD3 R28, R30.reuse, 0x28, RZ ;  /* 0x000000281e1c8810 */ /* 0x042fe20007ffe0ff */
[----:B------:R-:W-:Y:S01]  /*5a40*/  @!P0 VIADD R32, R30, 0x14 ;  /* 0x000000141e208836 */ /* 0x000fe20000000000 */
[----:B------:R-:W-:Y:S01]  /*5a50*/  @!P0 LEA R29, R40, UR6, 0x7 ;  /* 0x00000006281d8c11 */ /* 0x000fe2000f8e38ff */
[----:B------:R-:W-:Y:S01]  /*5a60*/  HFMA2.MMA R36, -RZ, RZ, 0, 0 ;  /* 0x00000000ff247435 */ /* 0x000fe200000001ff */
[-C--:B------:R-:W-:Y:S01]  /*5a70*/  @!P0 LOP3.LUT R28, R28, R11.reuse, RZ, 0x3c, !PT ;  /* 0x0000000b1c1c8212 */ /* 0x080fe200078e3cff */
[----:B------:R-:W-:Y:S01]  /*5a80*/  IMAD.MOV.U32 R35, RZ, RZ, RZ ;  /* 0x000000ffff237224 */ /* 0x000fe200078e00ff */
[----:B------:R-:W-:Y:S01]  /*5a90*/  @!P0 LEA R31, R40, UR6, 0x7 ;  /* 0x00000006281f8c11 */ /* 0x000fe2000f8e38ff */
[----:B------:R-:W-:Y:S01]  /*5aa0*/  IMAD.MOV.U32 R43, RZ, RZ, RZ ;  /* 0x000000ffff2b7224 */ /* 0x000fe200078e00ff */
[----:B------:R-:W-:Y:S01]  /*5ab0*/  @!P0 LOP3.LUT R32, R32, R11, RZ, 0x3c, !PT ;  /* 0x0000000b20208212 */ /* 0x000fe200078e3cff */
[----:B------:R-:W-:Y:S01]  /*5ac0*/  @!P0 IMAD R28, R28, 0x4, R29 ;  /* 0x000000041c1c8824 */ /* 0x000fe200078e021d */
[----:B------:R-:W-:Y:S01]  /*5ad0*/  @!P0 IADD3 R48, R30, 0x3c, RZ ;  /* 0x0000003c1e308810 */ /* 0x000fe20007ffe0ff */
[----:B------:R-:W-:Y:S01]  /*5ae0*/  IMAD.MOV.U32 R51, RZ, RZ, 0xffff ;  /* 0x0000ffffff337424 */ /* 0x000fe200078e00ff */
[----:B------:R-:W-:Y:S01]  /*5af0*/  @!P0 LEA R32, R32, R31, 0x2 ;  /* 0x0000001f20208211 */ /* 0x000fe200078e10ff */
[----:B------:R-:W-:Y:S01]  /*5b00*/  IMAD.MOV.U32 R47, RZ, RZ, RZ ;  /* 0x000000ffff2f7224 */ /* 0x000fe200078e00ff */
[----:B------:R-:W1:Y:S01]  /*5b10*/  @!P0 LDS R29, [R28] ;  /* 0x000000001c1d8984 */ /* 0x000e620000000800 */
[----:B------:R-:W-:-:S02]  /*5b20*/  @!P0 LEA R45, R40, UR6, 0x7 ;  /* 0x00000006282d8c11 */ /* 0x000fc4000f8e38ff */
[----:B------:R-:W-:Y:S01]  /*5b30*/  @!P0 LOP3.LUT R48, R48, R11, RZ, 0x3c, !PT ;  /* 0x0000000b30308212 */ /* 0x000fe200078e3cff */
[----:B------:R-:W4:Y:S01]  /*5b40*/  @!P0 LDS R34, [R32+0x500] ;  /* 0x0005000020228984 */ /* 0x000f220000000800 */
[----:B------:R-:W-:Y:S02]  /*5b50*/  MOV R31, 0xffff ;  /* 0x0000ffff001f7802 */ /* 0x000fe40000000f00 */
[----:B------:R-:W-:Y:S01]  /*5b60*/  @!P0 LEA R48, R48, R45, 0x2 ;  /* 0x0000002d30308211 */ /* 0x000fe200078e10ff */
[----:B------:R5:W0:Y:S01]  /*5b70*/  @!P0 LDS R33, [R32] ;  /* 0x0000000020218984 */ /* 0x000a220000000800 */
[----:B------:R-:W-:Y:S01]  /*5b80*/  MOV R41, RZ ;  /* 0x000000ff00297202 */ /* 0x000fe20000000f00 */
[----:B------:R-:W-:Y:S01]  /*5b90*/  HFMA2.MMA R45, -RZ, RZ, 0, 0 ;  /* 0x00000000ff2d7435 */ /* 0x000fe200000001ff */
[----:B------:R-:W-:Y:S01]  /*5ba0*/  MOV R54, 0xffff ;  /* 0x0000ffff00367802 */ /* 0x000fe20000000f00 */
[----:B------:R-:W-:Y:S01]  /*5bb0*/  @!P0 LDS R44, [R28+0x500] ;  /* 0x000500001c2c8984 */ /* 0x000fe20000000800 */
[----:B------:R-:W-:-:S03]  /*5bc0*/  MOV R52, 0xffff ;  /* 0x0000ffff00347802 */ /* 0x000fc60000000f00 */
[----:B------:R-:W-:Y:S01]  /*5bd0*/  @!P0 LDS R49, [R48] ;  /* 0x0000000030318984 */ /* 0x000fe20000000800 */
[----:B-----5:R-:W-:-:S03]  /*5be0*/  MOV R32, 0xffff ;  /* 0x0000ffff00207802 */ /* 0x020fc60000000f00 */
[----:B------:R-:W-:Y:S04]  /*5bf0*/  @!P0 LDS R50, [R48+0x500] ;  /* 0x0005000030328984 */ /* 0x000fe80000000800 */
[----:B---3--:R-:W3:Y:S01]  /*5c00*/  SHFL.BFLY PT, R28, R27, 0x8, 0x101f ;  /* 0x0d101f001b1c7f89 */ /* 0x008ee200000e0000 */
[----:B-1----:R-:W-:-:S03]  /*5c10*/  @!P0 MOV R41, R29 ;  /* 0x0000001d00298202 */ /* 0x002fc60000000f00 */
[----:B--2---:R-:W1:Y:S01]  /*5c20*/  SHFL.BFLY PT, R29, R26, 0x8, 0x101f ;  /* 0x0d101f001a1d7f89 */ /* 0x004e6200000e0000 */
[----:B----4-:R-:W-:Y:S02]  /*5c30*/  @!P0 MOV R36, R34 ;  /* 0x0000002200248202 */ /* 0x010fe40000000f00 */
[----:B------:R-:W-:Y:S02]  /*5c40*/  MOV R34, 0xffff ;  /* 0x0000ffff00227802 */ /* 0x000fe40000000f00 */
[----:B0-----:R-:W-:Y:S01]  /*5c50*/  @!P0 MOV R35, R33 ;  /* 0x0000002100238202 */ /* 0x001fe20000000f00 */
[----:B------:R-:W-:Y:S02]  /*5c60*/  IMAD.MOV.U32 R33, RZ, RZ, 0xffff ;  /* 0x0000ffffff217424 */ /* 0x000fe400078e00ff */
[----:B---3--:R-:W-:Y:S01]  /*5c70*/  FADD.FTZ R28, R28, R27 ;  /* 0x0000001b1c1c7221 */ /* 0x008fe20000010000 */
[----:B------:R-:W-:Y:S01]  /*5c80*/  @!P0 IMAD.MOV.U32 R43, RZ, RZ, R44 ;  /* 0x000000ffff2b8224 */ /* 0x000fe200078e002c */
[----:B------:R-:W0:Y:S01]  /*5c90*/  SHFL.BFLY PT, R42, R35, 0x8, 0x101f ;  /* 0x0d101f00232a7f89 */ /* 0x000e2200000e0000 */
[----:B------:R-:W-:-:S03]  /*5ca0*/  @!P0 MOV R45, R49 ;  /* 0x00000031002d8202 */ /* 0x000fc60000000f00 */
[----:B------:R-:W2:Y:S01]  /*5cb0*/  SHFL.BFLY PT, R37, R36, 0x8, 0x101f ;  /* 0x0d101f0024257f89 */ /* 0x000ea200000e0000 */
[----:B------:R-:W-:Y:S02]  /*5cc0*/  MOV R49, 0xffff ;  /* 0x0000ffff00317802 */ /* 0x000fe40000000f00 */
[----:B------:R-:W-:Y:S01]  /*5cd0*/  @!P0 MOV R47, R50 ;  /* 0x00000032002f8202 */ /* 0x000fe20000000f00 */
[----:B------:R-:W3:Y:S01]  /*5ce0*/  SHFL.BFLY PT, R46, R43, 0x8, 0x101f ;  /* 0x0d101f002b2e7f89 */ /* 0x000ee200000e0000 */
[----:B------:R-:W-:-:S03]  /*5cf0*/  ISETP.NE.AND P0, PT, R40, RZ, PT ;  /* 0x000000ff2800720c */ /* 0x000fc60003f05270 */
[----:B------:R-:W4:Y:S01]  /*5d00*/  SHFL.BFLY PT, R44, R41, 0x8, 0x101f ;  /* 0x0d101f00292c7f89 */ /* 0x000f2200000e0000 */
[----:B-1----:R-:W-:-:S03]  /*5d10*/  FADD.FTZ R29, R29, R26 ;  /* 0x0000001a1d1d7221 */ /* 0x002fc60000010000 */
[----:B------:R-:W1:Y:S04]  /*5d20*/  SHFL.BFLY PT, R27, R28, 0x4, 0x101f ;  /* 0x0c901f001c1b7f89 */ /* 0x000e6800000e0000 */
[----:B------:R-:W5:Y:S01]  /*5d30*/  SHFL.BFLY PT, R26, R29, 0x4, 0x101f ;  /* 0x0c901f001d1a7f89 */ /* 0x000f6200000e0000 */
[----:B0-----:R-:W-:-:S03]  /*5d40*/  FADD.FTZ R42, R42, R35 ;  /* 0x000000232a2a7221 */ /* 0x001fc60000010000 */
[----:B------:R-:W0:Y:S01]  /*5d50*/  SHFL.BFLY PT, R48, R45, 0x8, 0x101f ;  /* 0x0d101f002d307f89 */ /* 0x000e2200000e0000 */
[----:B--2---:R-:W-:-:S03]  /*5d60*/  FADD.FTZ R37, R37, R36 ;  /* 0x0000002425257221 */ /* 0x004fc60000010000 */
[----:B------:R-:W2:Y:S01]  /*5d70*/  SHFL.BFLY PT, R35, R42, 0x4, 0x101f ;  /* 0x0c901f002a237f89 */ /* 0x000ea200000e0000 */
[----:B---3--:R-:W-:-:S03]  /*5d80*/  FADD.FTZ R46, R46, R43 ;  /* 0x0000002b2e2e7221 */ /* 0x008fc60000010000 */
[----:B------:R-:W3:Y:S01]  /*5d90*/  SHFL.BFLY PT, R36, R37, 0x4, 0x101f ;  /* 0x0c901f0025247f89 */ /* 0x000ee200000e0000 */
[----:B----4-:R-:W-:-:S03]  /*5da0*/  FADD.FTZ R44, R44, R41 ;  /* 0x000000292c2c7221 */ /* 0x010fc60000010000 */
[----:B------:R-:W4:Y:S01]  /*5db0*/  SHFL.BFLY PT, R43, R46, 0x4, 0x101f ;  /* 0x0c901f002e2b7f89 */ /* 0x000f2200000e0000 */
[----:B-1----:R-:W-:-:S03]  /*5dc0*/  FADD.FTZ R27, R28, R27 ;  /* 0x0000001b1c1b7221 */ /* 0x002fc60000010000 */
[----:B------:R-:W1:Y:S01]  /*5dd0*/  SHFL.BFLY PT, R41, R44, 0x4, 0x101f ;  /* 0x0c901f002c297f89 */ /* 0x000e6200000e0000 */
[----:B------:R-:W-:Y:S01]  /*5de0*/  MOV R28, 0xffff ;  /* 0x0000ffff001c7802 */ /* 0x000fe20000000f00 */
[----:B-----5:R-:W-:Y:S02]  /*5df0*/  FADD.FTZ R26, R29, R26 ;  /* 0x0000001a1d1a7221 */ /* 0x020fe40000010000 */
[----:B------:R-:W5:Y:S01]  /*5e00*/  SHFL.BFLY PT, R50, R47, 0x8, 0x101f ;  /* 0x0d101f002f327f89 */ /* 0x000f6200000e0000 */
[----:B------:R-:W-:-:S03]  /*5e10*/  MOV R29, 0xffff ;  /* 0x0000ffff001d7802 */ /* 0x000fc60000000f00 */
[----:B------:R-:W5:Y:S01]  /*5e20*/  SHFL.BFLY PT, R28, R27, 0x2, 0x101f ;  /* 0x0c501f001b1c7f89 */ /* 0x000f6200000e0000 */
[----:B0-----:R-:W-:Y:S01]  /*5e30*/  FADD.FTZ R48, R48, R45 ;  /* 0x0000002d30307221 */ /* 0x001fe20000010000 */
[----:B------:R-:W-:Y:S02]  /*5e40*/  IMAD.MOV.U32 R45, RZ, RZ, 0xffff ;  /* 0x0000ffffff2d7424 */ /* 0x000fe400078e00ff */
[----:B------:R-:W0:Y:S01]  /*5e50*/  SHFL.BFLY PT, R29, R26, 0x2, 0x101f ;  /* 0x0c501f001a1d7f89 */ /* 0x000e2200000e0000 */
[----:B--2---:R-:W-:Y:S01]  /*5e60*/  FADD.FTZ R35, R42, R35 ;  /* 0x000000232a237221 */ /* 0x004fe20000010000 */
[----:B---3--:R-:W-:Y:S02]  /*5e70*/  FADD.FTZ R36, R37, R36 ;  /* 0x0000002425247221 */ /* 0x008fe40000010000 */
[----:B------:R-:W2:Y:S01]  /*5e80*/  SHFL.BFLY PT, R45, R48, 0x4, 0x101f ;  /* 0x0c901f00302d7f89 */ /* 0x000ea200000e0000 */
[----:B----4-:R-:W-:-:S03]  /*5e90*/  FADD.FTZ R43, R46, R43 ;  /* 0x0000002b2e2b7221 */ /* 0x010fc60000010000 */
[----:B------:R-:W3:Y:S01]  /*5ea0*/  SHFL.BFLY PT, R42, R35, 0x2, 0x101f ;  /* 0x0c501f00232a7f89 */ /* 0x000ee200000e0000 */
[----:B------:R-:W-:Y:S01]  /*5eb0*/  MOV R46, 0xffff ;  /* 0x0000ffff002e7802 */ /* 0x000fe20000000f00 */
[----:B-1----:R-:W-:Y:S02]  /*5ec0*/  FADD.FTZ R41, R44, R41 ;  /* 0x000000292c297221 */ /* 0x002fe40000010000 */
[----:B------:R-:W1:Y:S01]  /*5ed0*/  SHFL.BFLY PT, R37, R36, 0x2, 0x101f ;  /* 0x0c501f0024257f89 */ /* 0x000e6200000e0000 */
[----:B-----5:R-:W-:Y:S01]  /*5ee0*/  FADD.FTZ R50, R50, R47 ;  /* 0x0000002f32327221 */ /* 0x020fe20000010000 */
[----:B------:R-:W-:Y:S02]  /*5ef0*/  MOV R47, 0xffff ;  /* 0x0000ffff002f7802 */ /* 0x000fe40000000f00 */
[----:B------:R-:W4:Y:S01]  /*5f00*/  SHFL.BFLY PT, R44, R41, 0x2, 0x101f ;  /* 0x0c501f00292c7f89 */ /* 0x000f2200000e0000 */
[----:B------:R-:W-:-:S03]  /*5f10*/  FADD.FTZ R32, R27, R28 ;  /* 0x0000001c1b207221 */ /* 0x000fc60000010000 */
[----:B------:R-:W5:Y:S01]  /*5f20*/  SHFL.BFLY PT, R46, R43, 0x2, 0x101f ;  /* 0x0c501f002b2e7f89 */ /* 0x000f6200000e0000 */
[----:B0-----:R-:W-:-:S03]  /*5f30*/  FADD.FTZ R31, R26, R29 ;  /* 0x0000001d1a1f7221 */ /* 0x001fc60000010000 */
[----:B------:R-:W0:Y:S01]  /*5f40*/  SHFL.BFLY PT, R47, R50, 0x4, 0x101f ;  /* 0x0c901f00322f7f89 */ /* 0x000e2200000e0000 */
[----:B------:R-:W0:Y:S01]  /*5f50*/  LDC.64 R26, c[0x0][0x218] ;  /* 0x00008600ff1a7b82 */ /* 0x000e220000000a00 */
[----:B--2---:R-:W-:Y:S02]  /*5f60*/  FADD.FTZ R45, R48, R45 ;  /* 0x0000002d302d7221 */ /* 0x004fe40000010000 */
[----:B------:R-:W2:Y:S01]  /*5f70*/  SHFL.BFLY PT, R34, R31, 0x1, 0x101f ;  /* 0x0c301f001f227f89 */ /* 0x000ea200000e0000 */
[----:B------:R-:W-:Y:S01]  /*5f80*/  MOV R48, 0xffff ;  /* 0x0000ffff00307802 */ /* 0x000fe20000000f00 */
[----:B---3--:R-:W-:Y:S01]  /*5f90*/  FADD.FTZ R42, R35, R42 ;  /* 0x0000002a232a7221 */ /* 0x008fe20000010000 */
[----:B------:R-:W-:Y:S01]  /*5fa0*/  MOV R35, 0xffff ;  /* 0x0000ffff00237802 */ /* 0x000fe20000000f00 */
[----:B------:R-:W3:Y:S01]  /*5fb0*/  SHFL.BFLY PT, R33, R32, 0x1, 0x101f ;  /* 0x0c301f0020217f89 */ /* 0x000ee200000e0000 */
[----:B------:R-:W3:Y:S01]  /*5fc0*/  LDC.64 R28, c[0x0][0x220] ;  /* 0x00008800ff1c7b82 */ /* 0x000ee20000000a00 */
[----:B-1----:R-:W-:Y:S01]  /*5fd0*/  FADD.FTZ R37, R36, R37 ;  /* 0x0000002524257221 */ /* 0x002fe20000010000 */
[----:B------:R-:W-:Y:S01]  /*5fe0*/  MOV R36, 0xffff ;  /* 0x0000ffff00247802 */ /* 0x000fe20000000f00 */
[----:B------:R-:W1:Y:S01]  /*5ff0*/  SHFL.BFLY PT, R48, R45, 0x2, 0x101f ;  /* 0x0c501f002d307f89 */ /* 0x000e6200000e0000 */
[----:B----4-:R-:W-:Y:S01]  /*6000*/  FADD.FTZ R44, R41, R44 ;  /* 0x0000002c292c7221 */ /* 0x010fe20000010000 */
[----:B------:R-:W-:-:S02]  /*6010*/  IMAD.MOV.U32 R41, RZ, RZ, 0xffff ;  /* 0x0000ffffff297424 */ /* 0x000fc400078e00ff */
[----:B------:R-:W4:Y:S01]  /*6020*/  SHFL.BFLY PT, R35, R42, 0x1, 0x101f ;  /* 0x0c301f002a237f89 */ /* 0x000f2200000e0000 */
[----:B-----5:R-:W-:Y:S01]  /*6030*/  FADD.FTZ R43, R43, R46 ;  /* 0x0000002e2b2b7221 */ /* 0x020fe20000010000 */
[----:B------:R-:W-:Y:S02]  /*6040*/  MOV R46, 0xffff ;  /* 0x0000ffff002e7802 */ /* 0x000fe40000000f00 */
[----:B------:R-:W5:Y:S01]  /*6050*/  SHFL.BFLY PT, R36, R37, 0x1, 0x101f ;  /* 0x0c301f0025247f89 */ /* 0x000f6200000e0000 */
[----:B0-----:R-:W-:Y:S01]  /*6060*/  FADD.FTZ R47, R50, R47 ;  /* 0x0000002f322f7221 */ /* 0x001fe20000010000 */
[----:B------:R-:W-:Y:S02]  /*6070*/  MOV R50, 0xffff ;  /* 0x0000ffff00327802 */ /* 0x000fe40000000f00 */
[----:B------:R-:W0:Y:S01]  /*6080*/  SHFL.BFLY PT, R41, R44, 0x1, 0x101f ;  /* 0x0c301f002c297f89 */ /* 0x000e2200000e0000 */
[----:B--2---:R-:W-:Y:S01]  /*6090*/  FADD.FTZ R34, R31, R34 ;  /* 0x000000221f227221 */ /* 0x004fe20000010000 */
[----:B------:R-:W-:-:S02]  /*60a0*/  IMAD.IADD R31, R30, 0x1, R23 ;  /* 0x000000011e1f7824 */ /* 0x000fc400078e0217 */
[----:B------:R-:W2:Y:S02]  /*60b0*/  SHFL.BFLY PT, R46, R43, 0x1, 0x101f ;  /* 0x0c301f002b2e7f89 */ /* 0x000ea400000e0000 */
[----:B------:R-:W-:Y:S02]  /*60c0*/  @!P0 F2FP.BF16.F32.PACK_AB R30, RZ, R34 ;  /* 0x00000022ff1e823e */ /* 0x000fe400000010ff */
[----:B------:R-:W2:Y:S01]  /*60d0*/  SHFL.BFLY PT, R50, R47, 0x2, 0x101f ;  /* 0x0c501f002f327f89 */ /* 0x000ea200000e0000 */
[----:B---3--:R-:W-:Y:S01]  /*60e0*/  FADD.FTZ R32, R32, R33 ;  /* 0x0000002120207221 */ /* 0x008fe20000010000 */
[----:B------:R-:W-:Y:S01]  /*60f0*/  IMAD.WIDE R26, R31, 0x2, R26 ;  /* 0x000000021f1a7825 */ /* 0x000fe200078e021a */
[----:B------:R-:W-:-:S03]  /*6100*/  PRMT R49, R30, 0x7610, R49 ;  /* 0x000076101e317816 */ /* 0x000fc60000000031 */
[----:B-1----:R-:W-:Y:S01]  /*6110*/  FADD.FTZ R45, R45, R48 ;  /* 0x000000302d2d7221 */ /* 0x002fe20000010000 */
[----:B------:R-:W-:Y:S01]  /*6120*/  MOV R34, 0xffff ;  /* 0x0000ffff00227802 */ /* 0x000fe20000000f00 */
[----:B------:R-:W-:Y:S01]  /*6130*/  IMAD.WIDE R28, R31, 0x2, R28 ;  /* 0x000000021f1c7825 */ /* 0x000fe200078e021c */
[----:B------:R-:W-:-:S03]  /*6140*/  @!P0 F2FP.BF16.F32.PACK_AB R32, RZ, R32 ;  /* 0x00000020ff20823e */ /* 0x000fc600000010ff */
[----:B----4-:R-:W-:Y:S01]  /*6150*/  FADD.FTZ R30, R42, R35 ;  /* 0x000000232a1e7221 */ /* 0x010fe20000010000 */
[----:B------:R-:W-:Y:S01]  /*6160*/  @!P0 STG.E.U16 desc[UR8][R26.64], R49 ;  /* 0x000000311a008986 */ /* 0x000fe2000c101508 */
[----:B------:R-:W-:Y:S01]  /*6170*/  PRMT R51, R32, 0x7610, R51 ;  /* 0x0000761020337816 */ /* 0x000fe20000000033 */
[----:B-----5:R-:W-:Y:S02]  /*6180*/  FADD.FTZ R31, R37, R36 ;  /* 0x00000024251f7221 */ /* 0x020fe40000010000 */
[----:B------:R-:W-:Y:S01]  /*6190*/  @!P0 F2FP.BF16.F32.PACK_AB R30, RZ, R30 ;  /* 0x0000001eff1e823e */ /* 0x000fe200000010ff */
[----:B------:R-:W1:Y:S01]  /*61a0*/  SHFL.BFLY PT, R34, R45, 0x1, 0x101f ;  /* 0x0c301f002d227f89 */ /* 0x000e6200000e0000 */
[----:B0-----:R-:W-:Y:S02]  /*61b0*/  FADD.FTZ R32, R44, R41 ;  /* 0x000000292c207221 */ /* 0x001fe40000010000 */
[----:B------:R-:W-:Y:S01]  /*61c0*/  PRMT R35, R30, 0x7610, R35 ;  /* 0x000076101e237816 */ /* 0x000fe20000000023 */
[----:B------:R0:W-:Y:S01]  /*61d0*/  @!P0 STG.E.U16 desc[UR8][R28.64], R51 ;  /* 0x000000331c008986 */ /* 0x0001e2000c101508 */
[----:B------:R-:W-:Y:S01]  /*61e0*/  @!P0 F2FP.BF16.F32.PACK_AB R31, RZ, R31 ;  /* 0x0000001fff1f823e */ /* 0x000fe200000010ff */
[----:B--2---:R-:W-:Y:S01]  /*61f0*/  FADD.FTZ R33, R43, R46 ;  /* 0x0000002e2b217221 */ /* 0x004fe20000010000 */
[----:B------:R-:W-:Y:S01]  /*6200*/  @!P0 F2FP.BF16.F32.PACK_AB R32, RZ, R32 ;  /* 0x00000020ff20823e */ /* 0x000fe200000010ff */
[----:B------:R0:W-:Y:S01]  /*6210*/  @!P0 STG.E.U16 desc[UR8][R26.64+0x28], R35 ;  /* 0x000028231a008986 */ /* 0x0001e2000c101508 */
[----:B------:R-:W-:Y:S01]  /*6220*/  MOV R30, 0xffff ;  /* 0x0000ffff001e7802 */ /* 0x000fe20000000f00 */
[----:B------:R-:W-:Y:S01]  /*6230*/  FADD.FTZ R47, R47, R50 ;  /* 0x000000322f2f7221 */ /* 0x000fe20000010000 */
[----:B------:R-:W-:Y:S01]  /*6240*/  @!P0 F2FP.BF16.F32.PACK_AB R33, RZ, R33 ;  /* 0x00000021ff21823e */ /* 0x000fe200000010ff */
[----:B------:R0:W-:Y:S04]  /*6250*/  @!P0 STG.E.U16 desc[UR8][R28.64+0x28], R31 ;  /* 0x0000281f1c008986 */ /* 0x0001e8000c101508 */
[----:B------:R0:W-:Y:S04]  /*6260*/  @!P0 STG.E.U16 desc[UR8][R26.64+0x50], R32 ;  /* 0x000050201a008986 */ /* 0x0001e8000c101508 */
[----:B------:R0:W2:Y:S04]  /*6270*/  SHFL.BFLY PT, R30, R47, 0x1, 0x101f ;  /* 0x0c301f002f1e7f89 */ /* 0x0000a800000e0000 */
[----:B------:R0:W-:Y:S01]  /*6280*/  @!P0 STG.E.U16 desc[UR8][R28.64+0x50], R33 ;  /* 0x000050211c008986 */ /* 0x0001e2000c101508 */
[----:B-1----:R-:W-:-:S07]  /*6290*/  FADD.FTZ R34, R45, R34 ;  /* 0x000000222d227221 */ /* 0x002fce0000010000 */
.L_x_577:
[----:B0-2---:R-:W-:Y:S01]  /*62a0*/  FADD.FTZ R31, R47, R30 ;  /* 0x0000001e2f1f7221 */ /* 0x005fe20000010000 */
[----:B------:R-:W-:-:S04]  /*62b0*/  @!P0 F2FP.BF16.F32.PACK_AB R30, RZ, R34 ;  /* 0x00000022ff1e823e */ /* 0x000fc800000010ff */
[----:B------:R-:W-:Y:S01]  /*62c0*/  @!P0 F2FP.BF16.F32.PACK_AB R31, RZ, R31 ;  /* 0x0000001fff1f823e */ /* 0x000fe200000010ff */
[----:B------:R4:W-:Y:S04]  /*62d0*/  @!P0 STG.E.U16 desc[UR8][R26.64+0x78], R30 ;  /* 0x0000781e1a008986 */ /* 0x0009e8000c101508 */
[----:B------:R4:W-:Y:S02]  /*62e0*/  @!P0 STG.E.U16 desc[UR8][R28.64+0x78], R31 ;  /* 0x0000781f1c008986 */ /* 0x0009e4000c101508 */
.L_x_507:
[----:B------:R-:W-:Y:S05]  /*62f0*/  WARPSYNC.ALL ;  /* 0x0000000000007948 */ /* 0x000fea0003800000 */
[----:B------:R-:W-:Y:S01]  /*6300*/  IADD3 R23, R23, 0x400, RZ ;  /* 0x0000040017177810 */ /* 0x000fe20007ffe0ff */
[----:B------:R-:W-:Y:S03]  /*6310*/  BAR.SYNC.DEFER_BLOCKING 0x0 ;  /* 0x0000000000007b1d */ /* 0x000fe60000010000 */
[----:B------:R-:W-:-:S13]  /*6320*/  ISETP.GE.AND P0, PT, R23, R0, PT ;  /* 0x000000001700720c */ /* 0x000fda0003f06270 */
[----:B------:R-:W-:Y:S05]  /*6330*/  @!P0 BRA `(.L_x_514) ;  /* 0xffffffe000fc8947 */ /* 0x000fea000383ffff */
[----:B------:R-:W-:Y:S05]  /*6340*/  EXIT ;  /* 0x000000000000794d */ /* 0x000fea0003800000 */
.L_x_510:
[----:B------:R-:W-:Y:S01]  /*6350*/  HFMA2.MMA R53, -RZ, RZ, 0, 4.76837158203125e-07 ;  /* 0x00000008ff357435 */ /* 0x000fe200000001ff */
[----:B-1----:R-:W-:Y:S01]  /*6360*/  IMAD.MOV.U32 R54, RZ, RZ, R26 ;  /* 0x000000ffff367224 */ /* 0x002fe200078e001a */
[----:B------:R-:W-:Y:S02]  /*6370*/  MOV R56, 0x101f ;  /* 0x0000101f00387802 */ /* 0x000fe40000000f00 */
[----:B------:R-:W-:-:S07]  /*6380*/  MOV R51, 0xffff ;  /* 0x0000ffff00337802 */ /* 0x000fce0000000f00 */
[----:B0-2---:R-:W-:Y:S05]  /*6390*/  WARPSYNC.COLLECTIVE R51, `(.L_x_515) ;  /* 0x0000000033087348 */ /* 0x005fea0003c00000 */
[----:B------:R1:W3:Y:S02]  /*63a0*/  SHFL.BFLY P2, R52, R54, R53, R56 ;  /* 0x0c00003536347389 */ /* 0x0002e40000040038 */
[----:B0123--:R-:W-:Y:S01]  /*63b0*/  ENDCOLLECTIVE ;  /* 0x000000000000791b */ /* 0x00ffe20003800000 */
.L_x_515:
[----:B------:R-:W-:Y:S01]  /*63c0*/  MOV R54, R27 ;  /* 0x0000001b00367202 */ /* 0x000fe20000000f00 */
[----:B------:R-:W-:-:S07]  /*63d0*/  IMAD.MOV.U32 R29, RZ, RZ, R52 ;  /* 0x000000ffff1d7224 */ /* 0x000fce00078e0034 */
[----:B------:R-:W-:Y:S05]  /*63e0*/  WARPSYNC.COLLECTIVE R51, `(.L_x_516) ;  /* 0x0000000033087348 */ /* 0x000fea0003c00000 */
[----:B------:R0:W1:Y:S02]  /*63f0*/  SHFL.BFLY P2, R52, R54, R53, R56 ;  /* 0x0c00003536347389 */ /* 0x0000640000040038 */
[----:B01----:R-:W-:Y:S01]  /*6400*/  ENDCOLLECTIVE ;  /* 0x000000000000791b */ /* 0x003fe20003800000 */
.L_x_516:
[----:B------:R-:W-:-:S05]  /*6410*/  FADD.FTZ R29, R29, R26 ;  /* 0x0000001a1d1d7221 */ /* 0x000fca0000010000 */
[----:B------:R-:W-:Y:S01]  /*6420*/  MOV R54, R29 ;  /* 0x0000001d00367202 */ /* 0x000fe20000000f00 */
[----:B------:R-:W-:Y:S01]  /*6430*/  IMAD.MOV.U32 R53, RZ, RZ, 0x4 ;  /* 0x00000004ff357424 */ /* 0x000fe200078e00ff */
[----:B------:R-:W-:-:S07]  /*6440*/  MOV R28, R52 ;  /* 0x00000034001c7202 */ /* 0x000fce0000000f00 */
[----:B------:R-:W-:Y:S05]  /*6450*/  WARPSYNC.COLLECTIVE R51, `(.L_x_517) ;  /* 0x0000000033087348 */ /* 0x000fea0003c00000 */
[----:B------:R0:W1:Y:S02]  /*6460*/  SHFL.BFLY P2, R52, R54, R53, R56 ;  /* 0x0c00003536347389 */ /* 0x0000640000040038 */
[----:B01----:R-:W-:Y:S01]  /*6470*/  ENDCOLLECTIVE ;  /* 0x000000000000791b */ /* 0x003fe20003800000 */
.L_x_517:
[----:B------:R-:W-:-:S05]  /*6480*/  FADD.FTZ R28, R28, R27 ;  /* 0x0000001b1c1c7221 */ /* 0x000fca0000010000 */
[----:B------:R-:W-:Y:S02]  /*6490*/  MOV R54, R28 ;  /* 0x0000001c00367202 */ /* 0x000fe40000000f00 */
[----:B------:R-:W-:-:S07]  /*64a0*/  MOV R30, R52 ;  /* 0x00000034001e7202 */ /* 0x000fce0000000f00 */
[----:B------:R-:W-:Y:S05]  /*64b0*/  WARPSYNC.COLLECTIVE R51, `(.L_x_518) ;  /* 0x0000000033087348 */ /* 0x000fea0003c00000 */
[----:B------:R0:W1:Y:S02]  /*64c0*/  SHFL.BFLY P2, R52, R54, R53, R56 ;  /* 0x0c00003536347389 */ /* 0x0000640000040038 */
[----:B01----:R-:W-:Y:S01]  /*64d0*/  ENDCOLLECTIVE ;  /* 0x000000000000791b */ /* 0x003fe20003800000 */
.L_x_518:
[----:B------:R-:W-:Y:S01]  /*64e0*/  FADD.FTZ R30, R29, R30 ;  /* 0x0000001e1d1e7221 */ /* 0x000fe20000010000 */
[----:B------:R-:W-:-:S03]  /*64f0*/  HFMA2.MMA R53, -RZ, RZ, 0, 1.1920928955078125e-07 ;  /* 0x00000002ff357435 */ /* 0x000fc600000001ff */
[----:B------:R-:W-:Y:S01]  /*6500*/  IMAD.MOV.U32 R54, RZ, RZ, R30 ;  /* 0x000000ffff367224 */ /* 0x000fe200078e001e */
[----:B------:R-:W-:-:S07]  /*6510*/  MOV R31, R52 ;  /* 0x00000034001f7202 */ /* 0x000fce0000000f00 */
[----:B------:R-:W-:Y:S05]  /*6520*/  WARPSYNC.COLLECTIVE R51, `(.L_x_519) ;  /* 0x0000000033087348 */ /* 0x000fea0003c00000 */
[----:B------:R0:W1:Y:S02]  /*6530*/  SHFL.BFLY P2, R52, R54, R53, R56 ;  /* 0x0c00003536347389 */ /* 0x0000640000040038 */
[----:B01----:R-:W-:Y:S01]  /*6540*/  ENDCOLLECTIVE ;  /* 0x000000000000791b */ /* 0x003fe20003800000 */
.L_x_519:
[----:B------:R-:W-:-:S05]  /*6550*/  FADD.FTZ R31, R28, R31 ;  /* 0x0000001f1c1f7221 */ /* 0x000fca0000010000 */
[----:B------:R-:W-:Y:S02]  /*6560*/  MOV R54, R31 ;  /* 0x0000001f00367202 */ /* 0x000fe40000000f00 */
[----:B------:R-:W-:-:S07]  /*6570*/  MOV R33, R52 ;  /* 0x0000003400217202 */ /* 0x000fce0000000f00 */
[----:B------:R-:W-:Y:S05]  /*6580*/  WARPSYNC.COLLECTIVE R51, `(.L_x_520) ;  /* 0x0000000033087348 */ /* 0x000fea0003c00000 */
[----:B------:R0:W1:Y:S02]  /*6590*/  SHFL.BFLY P2, R52, R54, R53, R56 ;  /* 0x0c00003536347389 */ /* 0x0000640000040038 */
[----:B01----:R-:W-:Y:S01]  /*65a0*/  ENDCOLLECTIVE ;  /* 0x000000000000791b */ /* 0x003fe20003800000 */
.L_x_520:
[----:B------:R-:W-:Y:S01]  /*65b0*/  FADD.FTZ R33, R30, R33 ;  /* 0x000000211e217221 */ /* 0x000fe20000010000 */
[----:B------:R-:W-:-:S04]  /*65c0*/  HFMA2.MMA R53, -RZ, RZ, 0, 5.9604644775390625e-08 ;  /* 0x00000001ff357435 */ /* 0x000fc800000001ff */
[----:B------:R-:W-:Y:S01]  /*65d0*/  MOV R54, R33 ;  /* 0x0000002100367202 */ /* 0x000fe20000000f00 */
[----:B------:R-:W-:-:S07]  /*65e0*/  IMAD.MOV.U32 R26, RZ, RZ, R52 ;  /* 0x000000ffff1a7224 */ /* 0x000fce00078e0034 */
[----:B------:R-:W-:Y:S05]  /*65f0*/  WARPSYNC.COLLECTIVE R51, `(.L_x_521) ;  /* 0x0000000033087348 */ /* 0x000fea0003c00000 */
[----:B------:R0:W1:Y:S02]  /*6600*/  SHFL.BFLY P2, R52, R54, R53, R56 ;  /* 0x0c00003536347389 */ /* 0x0000640000040038 */
[----:B01----:R-:W-:Y:S01]  /*6610*/  ENDCOLLECTIVE ;  /* 0x000000000000791b */ /* 0x003fe20003800000 */
.L_x_521:
[----:B------:R-:W-:-:S04]  /*6620*/  FADD.FTZ R32, R31, R26 ;  /* 0x0000001a1f207221 */ /* 0x000fc80000010000 */
[----:B------:R-:W-:Y:S01]  /*6630*/  IMAD.MOV.U32 R54, RZ, RZ, R32 ;  /* 0x000000ffff367224 */ /* 0x000fe200078e0020 */
[----:B------:R-:W-:-:S07]  /*6640*/  MOV R34, R52 ;  /* 0x0000003400227202 */ /* 0x000fce0000000f00 */
[----:B------:R-:W-:Y:S05]  /*6650*/  WARPSYNC.COLLECTIVE R51, `(.L_x_522) ;  /* 0x0000000033087348 */ /* 0x000fea0003c00000 */
[----:B------:R0:W1:Y:S02]  /*6660*/  SHFL.BFLY P2, R52, R54, R53, R56 ;  /* 0x0c00003536347389 */ /* 0x0000640000040038 */
[----:B01----:R-:W-:Y:S01]  /*6670*/  ENDCOLLECTIVE ;  /* 0x000000000000791b */ /* 0x003fe20003800000 */
.L_x_522:
[----:B------:R-:W-:Y:S01]  /*6680*/  FADD.FTZ R34, R33, R34 ;  /* 0x0000002221227221 */ /* 0x000fe20000010000 */
[----:B------:R-:W-:Y:S01]  /*6690*/  MOV R35, R52 ;  /* 0x0000003400237202 */ /* 0x000fe20000000f00 */
[----:B------:R-:W-:Y:S06]  /*66a0*/  BRA `(.L_x_523) ;  /* 0xffffffec00547947 */ /* 0x000fec000383ffff */
.L_x_511:
[----:B------:R-:W-:Y:S01]  /*66b0*/  HFMA2.MMA R53, -RZ, RZ, 0, 4.76837158203125e-07 ;  /* 0x00000008ff357435 */ /* 0x000fe200000001ff */
[----:B------:R-:W-:Y:S01]  /*66c0*/  BSSY B1, `(.L_x_524) ;  /* 0x0000007000017945 */ /* 0x000fe20003800000 */
[----:B--2---:R-:W-:Y:S01]  /*66d0*/  MOV R54, R30 ;  /* 0x0000001e00367202 */ /* 0x004fe20000000f00 */
[----:B------:R-:W-:Y:S01]  /*66e0*/  IMAD.MOV.U32 R56, RZ, RZ, 0x101f ;  /* 0x0000101fff387424 */ /* 0x000fe200078e00ff */
[----:B------:R-:W-:-:S07]  /*66f0*/  MOV R51, 0xffff ;  /* 0x0000ffff00337802 */ /* 0x000fce0000000f00 */
[----:B01-3--:R-:W-:Y:S05]  /*6700*/  WARPSYNC.COLLECTIVE R51, `(.L_x_525) ;  /* 0x0000000033087348 */ /* 0x00bfea0003c00000 */
[----:B------:R2:W4:Y:S02]  /*6710*/  SHFL.BFLY P2, R52, R54, R53, R56 ;  /* 0x0c00003536347389 */ /* 0x0005240000040038 */
[----:B01234-:R-:W-:Y:S01]  /*6720*/  ENDCOLLECTIVE ;  /* 0x000000000000791b */ /* 0x01ffe20003800000 */
.L_x_525:
[----:B------:R-:W-:Y:S05]  /*6730*/  BSYNC B1 ;  /* 0x0000000000017941 */ /* 0x000fea0003800000 */
.L_x_524:
        /* <DEDUP_REMOVED lines=8> */
.L_x_526:
[----:B------:R-:W-:Y:S01]  /*67c0*/  FADD.FTZ R33, R33, R30 ;  /* 0x0000001e21217221 */ /* 0x000fe20000010000 */
[----:B------:R-:W-:-:S03]  /*67d0*/  HFMA2.MMA R53, -RZ, RZ, 0, 2.384185791015625e-07 ;  /* 0x00000004ff357435 */ /* 0x000fc600000001ff */
[----:B------:R-:W-:Y:S01]  /*67e0*/  IMAD.MOV.U32 R54, RZ, RZ, R33 ;  /* 0x000000ffff367224 */ /* 0x000fe200078e0021 */
[----:B------:R-:W-:-:S07]  /*67f0*/  MOV R32, R52 ;  /* 0x0000003400207202 */ /* 0x000fce0000000f00 */
[----:B------:R-:W-:Y:S05]  /*6800*/  WARPSYNC.COLLECTIVE R51, `(.L_x_527) ;  /* 0x0000000033087348 */ /* 0x000fea0003c00000 */
[----:B------:R0:W1:Y:S02]  /*6810*/  SHFL.BFLY P2, R52, R54, R53, R56 ;  /* 0x0c00003536347389 */ /* 0x0000640000040038 */
[----:B01----:R-:W-:Y:S01]  /*6820*/  ENDCOLLECTIVE ;  /* 0x000000000000791b */ /* 0x003fe20003800000 */
.L_x_527:
[----:B------:R-:W-:-:S05]  /*6830*/  FADD.FTZ R32, R32, R31 ;  /* 0x0000001f20207221 */ /* 0x000fca0000010000 */
[----:B------:R-:W-:Y:S02]  /*6840*/  MOV R54, R32 ;  /* 0x0000002000367202 */ /* 0x000fe40000000f00 */
[----:B------:R-:W-:-:S07]  /*6850*/  MOV R34, R52 ;  /* 0x0000003400227202 */ /* 0x000fce0000000f00 */
[----:B------:R-:W-:Y:S05]  /*6860*/  WARPSYNC.COLLECTIVE R51, `(.L_x_528) ;  /* 0x0000000033087348 */ /* 0x000fea0003c00000 */
[----:B------:R0:W1:Y:S02]  /*6870*/  SHFL.BFLY P2, R52, R54, R53, R56 ;  /* 0x0c00003536347389 */ /* 0x0000640000040038 */
[----:B01----:R-:W-:Y:S01]  /*6880*/  ENDCOLLECTIVE ;  /* 0x000000000000791b */ /* 0x003fe20003800000 */
.L_x_528:
[----:B------:R-:W-:Y:S01]  /*6890*/  FADD.FTZ R34, R33, R34 ;  /* 0x0000002221227221 */ /* 0x000fe20000010000 */
[----:B------:R-:W-:-:S04]  /*68a0*/  HFMA2.MMA R53, -RZ, RZ, 0, 1.1920928955078125e-07 ;  /* 0x00000002ff357435 */ /* 0x000fc800000001ff */
[----:B------:R-:W-:Y:S01]  /*68b0*/  MOV R54, R34 ;  /* 0x0000002200367202 */ /* 0x000fe20000000f00 */
[----:B------:R-:W-:-:S07]  /*68c0*/  IMAD.MOV.U32 R35, RZ, RZ, R52 ;  /* 0x000000ffff237224 */ /* 0x000fce00078e0034 */
[----:B------:R-:W-:Y:S05]  /*68d0*/  WARPSYNC.COLLECTIVE R51, `(.L_x_529) ;  /* 0x0000000033087348 */ /* 0x000fea0003c00000 */
[----:B------:R0:W1:Y:S02]  /*68e0*/  SHFL.BFLY P2, R52, R54, R53, R56 ;  /* 0x0c00003536347389 */ /* 0x0000640000040038 */
[----:B01----:R-:W-:Y:S01]  /*68f0*/  ENDCOLLECTIVE ;  /* 0x000000000000791b */ /* 0x003fe20003800000 */
.L_x_529:
[----:B------:R-:W-:-:S04]  /*6900*/  FADD.FTZ R35, R32, R35 ;  /* 0x0000002320237221 */ /* 0x000fc80000010000 */
[----:B------:R-:W-:Y:S01]  /*6910*/  IMAD.MOV.U32 R54, RZ, RZ, R35 ;  /* 0x000000ffff367224 */ /* 0x000fe200078e0023 */
[----:B------:R-:W-:-:S07]  /*6920*/  MOV R37, R52 ;  /* 0x0000003400257202 */ /* 0x000fce0000000f00 */
[----:B------:R-:W-:Y:S05]  /*6930*/  WARPSYNC.COLLECTIVE R51, `(.L_x_530) ;  /* 0x0000000033087348 */ /* 0x000fea0003c00000 */
[----:B------:R0:W1:Y:S02]  /*6940*/  SHFL.BFLY P2, R52, R54, R53, R56 ;  /* 0x0c00003536347389 */ /* 0x0000640000040038 */
[----:B01----:R-:W-:Y:S01]  /*6950*/  ENDCOLLECTIVE ;  /* 0x000000000000791b */ /* 0x003fe20003800000 */
.L_x_530:
[----:B------:R-:W-:Y:S01]  /*6960*/  FADD.FTZ R37, R34, R37 ;  /* 0x0000002522257221 */ /* 0x000fe20000010000 */
[----:B------:R-:W-:-:S04]  /*6970*/  HFMA2.MMA R53, -RZ, RZ, 0, 5.9604644775390625e-08 ;  /* 0x00000001ff357435 */ /* 0x000fc800000001ff */
[----:B------:R-:W-:Y:S02]  /*6980*/  MOV R54, R37 ;  /* 0x0000002500367202 */ /* 0x000fe40000000f00 */
[----:B------:R-:W-:-:S07]  /*6990*/  MOV R30, R52 ;  /* 0x00000034001e7202 */ /* 0x000fce0000000f00 */
[----:B------:R-:W-:Y:S05]  /*69a0*/  WARPSYNC.COLLECTIVE R51, `(.L_x_531) ;  /* 0x0000000033087348 */ /* 0x000fea0003c00000 */
[----:B------:R0:W1:Y:S02]  /*69b0*/  SHFL.BFLY P2, R52, R54, R53, R56 ;  /* 0x0c00003536347389 */ /* 0x0000640000040038 */
[----:B01----:R-:W-:Y:S01]  /*69c0*/  ENDCOLLECTIVE ;  /* 0x000000000000791b */ /* 0x003fe20003800000 */
.L_x_531:
[----:B------:R-:W-:-:S05]  /*69d0*/  FADD.FTZ R30, R35, R30 ;  /* 0x0000001e231e7221 */ /* 0x000fca0000010000 */
[----:B------:R-:W-:Y:S01]  /*69e0*/  MOV R54, R30 ;  /* 0x0000001e00367202 */ /* 0x000fe20000000f00 */
[----:B------:R-:W-:-:S07]  /*69f0*/  IMAD.MOV.U32 R36, RZ, RZ, R52 ;  /* 0x000000ffff247224 */ /* 0x000fce00078e0034 */
[----:B------:R-:W-:Y:S05]  /*6a00*/  WARPSYNC.COLLECTIVE R51, `(.L_x_532) ;  /* 0x0000000033087348 */ /* 0x000fea0003c00000 */
[----:B------:R0:W1:Y:S02]  /*6a10*/  SHFL.BFLY P2, R52, R54, R53, R56 ;  /* 0x0c00003536347389 */ /* 0x0000640000040038 */
[----:B01----:R-:W-:Y:S01]  /*6a20*/  ENDCOLLECTIVE ;  /* 0x000000000000791b */ /* 0x003fe20003800000 */
.L_x_532:
[----:B------:R-:W-:Y:S01]  /*6a30*/  FADD.FTZ R36, R37, R36 ;  /* 0x0000002425247221 */ /* 0x000fe20000010000 */
[----:B------:R-:W-:Y:S01]  /*6a40*/  MOV R31, R52 ;  /* 0x00000034001f7202 */ /* 0x000fe20000000f00 */
[----:B------:R-:W-:Y:S06]  /*6a50*/  BRA `(.L_x_533) ;  /* 0xffffffec00147947 */ /* 0x000fec000383ffff */
.L_x_512:
[----:B------:R-:W-:Y:S01]  /*6a60*/  HFMA2.MMA R56, -RZ, RZ, 0, 0.000503063201904296875 ;  /* 0x0000101fff387435 */ /* 0x000fe200000001ff */
[----:B------:R-:W-:Y:S01]  /*6a70*/  BSSY B1, `(.L_x_534) ;  /* 0x0000007000017945 */ /* 0x000fe20003800000 */
[----:B---3--:R-:W-:Y:S01]  /*6a80*/  MOV R54, R30 ;  /* 0x0000001e00367202 */ /* 0x008fe20000000f00 */
[----:B------:R-:W-:Y:S01]  /*6a90*/  IMAD.MOV.U32 R53, RZ, RZ, 0x8 ;  /* 0x00000008ff357424 */ /* 0x000fe200078e00ff */
[----:B------:R-:W-:-:S07]  /*6aa0*/  MOV R51, 0xffff ;  /* 0x0000ffff00337802 */ /* 0x000fce0000000f00 */
[----:B012-4-:R-:W-:Y:S05]  /*6ab0*/  WARPSYNC.COLLECTIVE R51, `(.L_x_535) ;  /* 0x0000000033087348 */ /* 0x017fea0003c00000 */
[----:B------:R3:W0:Y:S02]  /*6ac0*/  SHFL.BFLY P2, R52, R54, R53, R56 ;  /* 0x0c00003536347389 */ /* 0x0006240000040038 */
[----:B01234-:R-:W-:Y:S01]  /*6ad0*/  ENDCOLLECTIVE ;  /* 0x000000000000791b */ /* 0x01ffe20003800000 */
.L_x_535:
[----:B------:R-:W-:Y:S05]  /*6ae0*/  BSYNC B1 ;  /* 0x0000000000017941 */ /* 0x000fea0003800000 */
.L_x_534:
[----:B------:R-:W-:Y:S01]  /*6af0*/  HFMA2.MMA R53, -RZ, RZ, 0, 4.76837158203125e-07 ;  /* 0x00000008ff357435 */ /* 0x000fe200000001ff */
[----:B------:R-:W-:Y:S01]  /*6b00*/  IMAD.MOV.U32 R54, RZ, RZ, R31 ;  /* 0x000000ffff367224 */ /* 0x000fe200078e001f */
[----:B------:R-:W-:Y:S02]  /*6b10*/  MOV R56, 0x101f ;  /* 0x0000101f00387802 */ /* 0x000fe40000000f00 */
[----:B------:R-:W-:Y:S02]  /*6b20*/  MOV R51, 0xffff ;  /* 0x0000ffff00337802 */ /* 0x000fe40000000f00 */
[----:B------:R-:W-:-:S07]  /*6b30*/  MOV R33, R52 ;  /* 0x0000003400217202 */ /* 0x000fce0000000f00 */
[----:B------:R-:W-:Y:S05]  /*6b40*/  WARPSYNC.COLLECTIVE R51, `(.L_x_536) ;  /* 0x0000000033087348 */ /* 0x000fea0003c00000 */
[----:B------:R0:W1:Y:S02]  /*6b50*/  SHFL.BFLY P2, R52, R54, R53, R56 ;  /* 0x0c00003536347389 */ /* 0x0000640000040038 */
[----:B01----:R-:W-:Y:S01]  /*6b60*/  ENDCOLLECTIVE ;  /* 0x000000000000791b */ /* 0x003fe20003800000 */
.L_x_536:
[----:B------:R-:W-:Y:S01]  /*6b70*/  FADD.FTZ R33, R33, R30 ;  /* 0x0000001e21217221 */ /* 0x000fe20000010000 */
[----:B------:R-:W-:-:S04]  /*6b80*/  HFMA2.MMA R53, -RZ, RZ, 0, 2.384185791015625e-07 ;  /* 0x00000004ff357435 */ /* 0x000fc800000001ff */
[----:B------:R-:W-:Y:S01]  /*6b90*/  MOV R54, R33 ;  /* 0x0000002100367202 */ /* 0x000fe20000000f00 */
[----:B------:R-:W-:-:S07]  /*6ba0*/  IMAD.MOV.U32 R32, RZ, RZ, R52 ;  /* 0x000000ffff207224 */ /* 0x000fce00078e0034 */
[----:B------:R-:W-:Y:S05]  /*6bb0*/  WARPSYNC.COLLECTIVE R51, `(.L_x_537) ;  /* 0x0000000033087348 */ /* 0x000fea0003c00000 */
[----:B------:R0:W1:Y:S02]  /*6bc0*/  SHFL.BFLY P2, R52, R54, R53, R56 ;  /* 0x0c00003536347389 */ /* 0x0000640000040038 */
[----:B01----:R-:W-:Y:S01]  /*6bd0*/  ENDCOLLECTIVE ;  /* 0x000000000000791b */ /* 0x003fe20003800000 */
.L_x_537:
[----:B------:R-:W-:-:S04]  /*6be0*/  FADD.FTZ R32, R32, R31 ;  /* 0x0000001f20207221 */ /* 0x000fc80000010000 */
[----:B------:R-:W-:Y:S01]  /*6bf0*/  IMAD.MOV.U32 R54, RZ, RZ, R32 ;  /* 0x000000ffff367224 */ /* 0x000fe200078e0020 */
[----:B------:R-:W-:-:S07]  /*6c00*/  MOV R34, R52 ;  /* 0x0000003400227202 */ /* 0x000fce0000000f00 */
[----:B------:R-:W-:Y:S05]  /*6c10*/  WARPSYNC.COLLECTIVE R51, `(.L_x_538) ;  /* 0x0000000033087348 */ /* 0x000fea0003c00000 */
[----:B------:R0:W1:Y:S02]  /*6c20*/  SHFL.BFLY P2, R52, R54, R53, R56 ;  /* 0x0c00003536347389 */ /* 0x0000640000040038 */
[----:B01----:R-:W-:Y:S01]  /*6c30*/  ENDCOLLECTIVE ;  /* 0x000000000000791b */ /* 0x003fe20003800000 */
.L_x_538:
[----:B------:R-:W-:Y:S01]  /*6c40*/  FADD.FTZ R34, R33, R34 ;  /* 0x0000002221227221 */ /* 0x000fe20000010000 */
[----:B------:R-:W-:-:S04]  /*6c50*/  HFMA2.MMA R53, -RZ, RZ, 0, 1.1920928955078125e-07 ;  /* 0x00000002ff357435 */ /* 0x000fc800000001ff */
[----:B------:R-:W-:Y:S02]  /*6c60*/  MOV R54, R34 ;  /* 0x0000002200367202 */ /* 0x000fe40000000f00 */
[----:B------:R-:W-:-:S07]  /*6c70*/  MOV R35, R52 ;  /* 0x0000003400237202 */ /* 0x000fce0000000f00 */
[----:B------:R-:W-:Y:S05]  /*6c80*/  WARPSYNC.COLLECTIVE R51, `(.L_x_539) ;  /* 0x0000000033087348 */ /* 0x000fea0003c00000 */
[----:B------:R0:W1:Y:S02]  /*6c90*/  SHFL.BFLY P2, R52, R54, R53, R56 ;  /* 0x0c00003536347389 */ /* 0x0000640000040038 */
[----:B01----:R-:W-:Y:S01]  /*6ca0*/  ENDCOLLECTIVE ;  /* 0x000000000000791b */ /* 0x003fe20003800000 */
.L_x_539:
[----:B------:R-:W-:-:S05]  /*6cb0*/  FADD.FTZ R35, R32, R35 ;  /* 0x0000002320237221 */ /* 0x000fca0000010000 */
[----:B------:R-:W-:Y:S01]  /*6cc0*/  MOV R54, R35 ;  /* 0x0000002300367202 */ /* 0x000fe20000000f00 */
[----:B------:R-:W-:-:S07]  /*6cd0*/  IMAD.MOV.U32 R37, RZ, RZ, R52 ;  /* 0x000000ffff257224 */ /* 0x000fce00078e0034 */
[----:B------:R-:W-:Y:S05]  /*6ce0*/  WARPSYNC.COLLECTIVE R51, `(.L_x_540) ;  /* 0x0000000033087348 */ /* 0x000fea0003c00000 */
[----:B------:R0:W1:Y:S02]  /*6cf0*/  SHFL.BFLY P2, R52, R54, R53, R56 ;  /* 0x0c00003536347389 */ /* 0x0000640000040038 */
[----:B01----:R-:W-:Y:S01]  /*6d00*/  ENDCOLLECTIVE ;  /* 0x000000000000791b */ /* 0x003fe20003800000 */
.L_x_540:
[----:B------:R-:W-:-:S05]  /*6d10*/  FADD.FTZ R37, R34, R37 ;  /* 0x0000002522257221 */ /* 0x000fca0000010000 */
[----:B------:R-:W-:Y:S01]  /*6d20*/  MOV R54, R37 ;  /* 0x0000002500367202 */ /* 0x000fe20000000f00 */
[----:B------:R-:W-:Y:S01]  /*6d30*/  IMAD.MOV.U32 R53, RZ, RZ, 0x1 ;  /* 0x00000001ff357424 */ /* 0x000fe200078e00ff */
[----:B------:R-:W-:-:S07]  /*6d40*/  MOV R30, R52 ;  /* 0x00000034001e7202 */ /* 0x000fce0000000f00 */
[----:B------:R-:W-:Y:S05]  /*6d50*/  WARPSYNC.COLLECTIVE R51, `(.L_x_541) ;  /* 0x0000000033087348 */ /* 0x000fea0003c00000 */
[----:B------:R0:W1:Y:S02]  /*6d60*/  SHFL.BFLY P2, R52, R54, R53, R56 ;  /* 0x0c00003536347389 */ /* 0x0000640000040038 */
[----:B01----:R-:W-:Y:S01]  /*6d70*/  ENDCOLLECTIVE ;  /* 0x000000000000791b */ /* 0x003fe20003800000 */
.L_x_541:
[----:B------:R-:W-:-:S05]  /*6d80*/  FADD.FTZ R30, R35, R30 ;  /* 0x0000001e231e7221 */ /* 0x000fca0000010000 */
[----:B------:R-:W-:Y:S02]  /*6d90*/  MOV R54, R30 ;  /* 0x0000001e00367202 */ /* 0x000fe40000000f00 */
[----:B------:R-:W-:-:S07]  /*6da0*/  MOV R36, R52 ;  /* 0x0000003400247202 */ /* 0x000fce0000000f00 */
[----:B------:R-:W-:Y:S05]  /*6db0*/  WARPSYNC.COLLECTIVE R51, `(.L_x_542) ;  /* 0x0000000033087348 */ /* 0x000fea0003c00000 */
[----:B------:R0:W1:Y:S02]  /*6dc0*/  SHFL.BFLY P2, R52, R54, R53, R56 ;  /* 0x0c00003536347389 */ /* 0x0000640000040038 */
[----:B01----:R-:W-:Y:S01]  /*6dd0*/  ENDCOLLECTIVE ;  /* 0x000000000000791b */ /* 0x003fe20003800000 */
.L_x_542:
[----:B------:R-:W-:Y:S01]  /*6de0*/  FADD.FTZ R36, R37, R36 ;  /* 0x0000002425247221 */ /* 0x000fe20000010000 */
[----:B------:R-:W-:Y:S01]  /*6df0*/  MOV R31, R52 ;  /* 0x00000034001f7202 */ /* 0x000fe20000000f00 */
[----:B------:R-:W-:Y:S06]  /*6e00*/  BRA `(.L_x_543) ;  /* 0xffffffe800bc7947 */ /* 0x000fec000383ffff */
.L_x_513:
[----:B------:R-:W-:Y:S01]  /*6e10*/  HFMA2.MMA R53, -RZ, RZ, 0, 4.76837158203125e-07 ;  /* 0x00000008ff357435 */ /* 0x000fe200000001ff */
[----:B------:R-:W-:Y:S01]  /*6e20*/  BSSY B0, `(.L_x_544) ;  /* 0x0000007000007945 */ /* 0x000fe20003800000 */
[----:B--2---:R-:W-:Y:S01]  /*6e30*/  IMAD.MOV.U32 R54, RZ, RZ, R26 ;  /* 0x000000ffff367224 */ /* 0x004fe200078e001a */
[----:B------:R-:W-:Y:S02]  /*6e40*/  MOV R56, 0x101f ;  /* 0x0000101f00387802 */ /* 0x000fe40000000f00 */
[----:B------:R-:W-:-:S07]  /*6e50*/  MOV R51, 0xffff ;  /* 0x0000ffff00337802 */ /* 0x000fce0000000f00 */
[----:B01-3--:R-:W-:Y:S05]  /*6e60*/  WARPSYNC.COLLECTIVE R51, `(.L_x_545) ;  /* 0x0000000033087348 */ /* 0x00bfea0003c00000 */
[----:B------:R2:W4:Y:S02]  /*6e70*/  SHFL.BFLY P2, R52, R54, R53, R56 ;  /* 0x0c00003536347389 */ /* 0x0005240000040038 */
[----:B01234-:R-:W-:Y:S01]  /*6e80*/  ENDCOLLECTIVE ;  /* 0x000000000000791b */ /* 0x01ffe20003800000 */
.L_x_545:
[----:B------:R-:W-:Y:S05]  /*6e90*/  BSYNC B0 ;  /* 0x0000000000007941 */ /* 0x000fea0003800000 */
.L_x_544:
[----:B------:R-:W-:Y:S01]  /*6ea0*/  HFMA2.MMA R53, -RZ, RZ, 0, 4.76837158203125e-07 ;  /* 0x00000008ff357435 */ /* 0x000fe200000001ff */
[----:B------:R-:W-:Y:S01]  /*6eb0*/  MOV R54, R27 ;  /* 0x0000001b00367202 */ /* 0x000fe20000000f00 */
[----:B------:R-:W-:Y:S01]  /*6ec0*/  IMAD.MOV.U32 R51, RZ, RZ, 0xffff ;  /* 0x0000ffffff337424 */ /* 0x000fe200078e00ff */
[----:B------:R-:W-:Y:S01]  /*6ed0*/  MOV R56, 0x101f ;  /* 0x0000101f00387802 */ /* 0x000fe20000000f00 */
[----:B------:R-:W-:Y:S01]  /*6ee0*/  IMAD.MOV.U32 R29, RZ, RZ, R52 ;  /* 0x000000ffff1d7224 */ /* 0x000fe200078e0034 */
[----:B------:R-:W-:Y:S01]  /*6ef0*/  @!P0 IADD3 R32, R30, 0x14, RZ ;  /* 0x000000141e208810 */ /* 0x000fe20007ffe0ff */
[----:B------:R-:W-:Y:S01]  /*6f00*/  HFMA2.MMA R35, -RZ, RZ, 0, 0 ;  /* 0x00000000ff237435 */ /* 0x000fe200000001ff */
[----:B------:R-:W-:-:S10]  /*6f10*/  @!P0 LEA R31, R40, UR6, 0x7 ;  /* 0x00000006281f8c11 */ /* 0x000fd4000f8e38ff */
[----:B------:R-:W-:Y:S05]  /*6f20*/  WARPSYNC.COLLECTIVE R51, `(.L_x_546) ;  /* 0x0000000033087348 */ /* 0x000fea0003c00000 */
[----:B------:R0:W1:Y:S02]  /*6f30*/  SHFL.BFLY P2, R52, R54, R53, R56 ;  /* 0x0c00003536347389 */ /* 0x0000640000040038 */
[----:B01----:R-:W-:Y:S01]  /*6f40*/  ENDCOLLECTIVE ;  /* 0x000000000000791b */ /* 0x003fe20003800000 */
.L_x_546:
[----:B------:R-:W-:Y:S01]  /*6f50*/  FADD.FTZ R29, R29, R26 ;  /* 0x0000001a1d1d7221 */ /* 0x000fe20000010000 */
[-C--:B------:R-:W-:Y:S01]  /*6f60*/  @!P0 LOP3.LUT R32, R32, R11.reuse, RZ, 0x3c, !PT ;  /* 0x0000000b20208212 */ /* 0x080fe200078e3cff */
[----:B------:R-:W-:Y:S01]  /*6f70*/  IMAD.MOV.U32 R41, RZ, RZ, RZ ;  /* 0x000000ffff297224 */ /* 0x000fe200078e00ff */
[----:B------:R-:W-:Y:S01]  /*6f80*/  MOV R36, RZ ;  /* 0x000000ff00247202 */ /* 0x000fe20000000f00 */
[----:B------:R-:W-:Y:S01]  /*6f90*/  HFMA2.MMA R43, -RZ, RZ, 0, 0 ;  /* 0x00000000ff2b7435 */ /* 0x000fe200000001ff */
[----:B------:R-:W-:Y:S01]  /*6fa0*/  @!P0 IADD3 R48, R30, 0x3c, RZ ;  /* 0x0000003c1e308810 */ /* 0x000fe20007ffe0ff */
[----:B------:R-:W-:Y:S01]  /*6fb0*/  @!P0 IMAD R32, R32, 0x4, R31 ;  /* 0x0000000420208824 */ /* 0x000fe200078e021f */
[----:B------:R-:W-:Y:S01]  /*6fc0*/  @!P0 LEA R45, R40, UR6, 0x7 ;  /* 0x00000006282d8c11 */ /* 0x000fe2000f8e38ff */
[----:B------:R-:W-:Y:S01]  /*6fd0*/  IMAD.MOV.U32 R47, RZ, RZ, RZ ;  /* 0x000000ffff2f7224 */ /* 0x000fe200078e00ff */
[----:B------:R-:W-:Y:S02]  /*6fe0*/  @!P0 LOP3.LUT R48, R48, R11, RZ, 0x3c, !PT ;  /* 0x0000000b30308212 */ /* 0x000fe400078e3cff */
[----:B------:R0:W1:Y:S01]  /*6ff0*/  @!P0 LDS R34, [R32+0x500] ;  /* 0x0005000020228984 */ /* 0x0000620000000800 */
[----:B------:R-:W-:Y:S01]  /*7000*/  HFMA2.MMA R53, -RZ, RZ, 0, 2.384185791015625e-07 ;  /* 0x00000004ff357435 */ /* 0x000fe200000001ff */
[----:B------:R-:W-:-:S02]  /*7010*/  MOV R54, R29 ;  /* 0x0000001d00367202 */ /* 0x000fc40000000f00 */
[----:B------:R0:W2:Y:S01]  /*7020*/  @!P0 LDS R33, [R32] ;  /* 0x0000000020218984 */ /* 0x0000a20000000800 */
[----:B------:R-:W-:Y:S01]  /*7030*/  @!P0 IMAD R48, R48, 0x4, R45 ;  /* 0x0000000430308824 */ /* 0x000fe200078e022d */
[----:B------:R-:W-:-:S04]  /*7040*/  HFMA2.MMA R45, -RZ, RZ, 0, 0 ;  /* 0x00000000ff2d7435 */ /* 0x000fc800000001ff */
[----:B------:R0:W3:Y:S01]  /*7050*/  @!P0 LDS R49, [R48] ;  /* 0x0000000030318984 */ /* 0x0000e20000000800 */
[----:B------:R-:W-:-:S07]  /*7060*/  MOV R28, R52 ;  /* 0x00000034001c7202 */ /* 0x000fce0000000f00 */
[----:B0123--:R-:W-:Y:S05]  /*7070*/  WARPSYNC.COLLECTIVE R51, `(.L_x_547) ;  /* 0x0000000033087348 */ /* 0x00ffea0003c00000 */
[----:B------:R4:W0:Y:S02]  /*7080*/  SHFL.BFLY P2, R52, R54, R53, R56 ;  /* 0x0c00003536347389 */ /* 0x0008240000040038 */
[----:B01234-:R-:W-:Y:S01]  /*7090*/  ENDCOLLECTIVE ;  /* 0x000000000000791b */ /* 0x01ffe20003800000 */
.L_x_547:
[----:B------:R-:W-:Y:S01]  /*70a0*/  FADD.FTZ R28, R28, R27 ;  /* 0x0000001b1c1c7221 */ /* 0x000fe20000010000 */
[----:B------:R0:W1:Y:S04]  /*70b0*/  @!P0 LDS R50, [R48+0x500] ;  /* 0x0005000030328984 */ /* 0x0000680000000800 */
[----:B------:R-:W-:Y:S01]  /*70c0*/  MOV R54, R28 ;  /* 0x0000001c00367202 */ /* 0x000fe20000000f00 */
[----:B------:R-:W-:-:S07]  /*70d0*/  IMAD.MOV.U32 R26, RZ, RZ, R52 ;  /* 0x000000ffff1a7224 */ /* 0x000fce00078e0034 */
[----:B01----:R-:W-:Y:S05]  /*70e0*/  WARPSYNC.COLLECTIVE R51, `(.L_x_548) ;  /* 0x0000000033087348 */ /* 0x003fea0003c00000 */
[----:B------:R2:W3:Y:S02]  /*70f0*/  SHFL.BFLY P2, R52, R54, R53, R56 ;  /* 0x0c00003536347389 */ /* 0x0004e40000040038 */
[----:B0123--:R-:W-:Y:S01]  /*7100*/  ENDCOLLECTIVE ;  /* 0x000000000000791b */ /* 0x00ffe20003800000 */
.L_x_548:
[----:B------:R-:W-:Y:S01]  /*7110*/  @!P0 MOV R36, R34 ;  /* 0x0000002200248202 */ /* 0x000fe20000000f00 */
[----:B------:R-:W-:Y:S01]  /*7120*/  FADD.FTZ R26, R29, R26 ;  /* 0x0000001a1d1a7221 */ /* 0x000fe20000010000 */
[----:B------:R-:W-:Y:S01]  /*7130*/  @!P0 IMAD.MOV.U32 R35, RZ, RZ, R33 ;  /* 0x000000ffff238224 */ /* 0x000fe200078e0021 */
[----:B------:R-:W-:Y:S01]  /*7140*/  @!P0 MOV R45, R49 ;  /* 0x00000031002d8202 */ /* 0x000fe20000000f00 */
[----:B------:R-:W-:Y:S02]  /*7150*/  HFMA2.MMA R53, -RZ, RZ, 0, 1.1920928955078125e-07 ;  /* 0x00000002ff357435 */ /* 0x000fe400000001ff */
[----:B------:R-:W-:Y:S02]  /*7160*/  MOV R54, R26 ;  /* 0x0000001a00367202 */ /* 0x000fe40000000f00 */
[----:B------:R-:W-:Y:S02]  /*7170*/  @!P0 MOV R47, R50 ;  /* 0x00000032002f8202 */ /* 0x000fe40000000f00 */
[----:B------:R-:W-:-:S07]  /*7180*/  MOV R27, R52 ;  /* 0x00000034001b7202 */ /* 0x000fce0000000f00 */
[----:B------:R-:W-:Y:S05]  /*7190*/  WARPSYNC.COLLECTIVE R51, `(.L_x_549) ;  /* 0x0000000033087348 */ /* 0x000fea0003c00000 */
[----:B------:R0:W1:Y:S02]  /*71a0*/  SHFL.BFLY P2, R52, R54, R53, R56 ;  /* 0x0c00003536347389 */ /* 0x0000640000040038 */
[----:B01----:R-:W-:Y:S01]  /*71b0*/  ENDCOLLECTIVE ;  /* 0x000000000000791b */ /* 0x003fe20003800000 */
.L_x_549:
[----:B------:R-:W-:-:S04]  /*71c0*/  FADD.FTZ R27, R28, R27 ;  /* 0x0000001b1c1b7221 */ /* 0x000fc80000010000 */
[----:B------:R-:W-:Y:S01]  /*71d0*/  IMAD.MOV.U32 R54, RZ, RZ, R27 ;  /* 0x000000ffff367224 */ /* 0x000fe200078e001b */
[----:B------:R-:W-:-:S07]  /*71e0*/  MOV R29, R52 ;  /* 0x00000034001d7202 */ /* 0x000fce0000000f00 */
[----:B------:R-:W-:Y:S05]  /*71f0*/  WARPSYNC.COLLECTIVE R51, `(.L_x_550) ;  /* 0x0000000033087348 */ /* 0x000fea0003c00000 */
[----:B------:R0:W1:Y:S02]  /*7200*/  SHFL.BFLY P2, R52, R54, R53, R56 ;  /* 0x0c00003536347389 */ /* 0x0000640000040038 */
[----:B01----:R-:W-:Y:S01]  /*7210*/  ENDCOLLECTIVE ;  /* 0x000000000000791b */ /* 0x003fe20003800000 */
.L_x_550:
[----:B------:R-:W-:Y:S01]  /*7220*/  FADD.FTZ R31, R26, R29 ;  /* 0x0000001d1a1f7221 */ /* 0x000fe20000010000 */
[----:B------:R-:W-:Y:S01]  /*7230*/  @!P0 LEA R29, R40, UR6, 0x7 ;  /* 0x00000006281d8c11 */ /* 0x000fe2000f8e38ff */
[----:B------:R-:W-:-:S03]  /*7240*/  HFMA2.MMA R53, -RZ, RZ, 0, 5.9604644775390625e-08 ;  /* 0x00000001ff357435 */ /* 0x000fc600000001ff */
[----:B------:R-:W-:Y:S02]  /*7250*/  MOV R54, R31 ;  /* 0x0000001f00367202 */ /* 0x000fe40000000f00 */
[----:B------:R-:W-:-:S07]  /*7260*/  MOV R28, R52 ;  /* 0x00000034001c7202 */ /* 0x000fce0000000f00 */
[----:B------:R-:W-:Y:S05]  /*7270*/  WARPSYNC.COLLECTIVE R51, `(.L_x_551) ;  /* 0x0000000033087348 */ /* 0x000fea0003c00000 */
[----:B------:R0:W1:Y:S02]  /*7280*/  SHFL.BFLY P2, R52, R54, R53, R56 ;  /* 0x0c00003536347389 */ /* 0x0000640000040038 */
[----:B01----:R-:W-:Y:S01]  /*7290*/  ENDCOLLECTIVE ;  /* 0x000000000000791b */ /* 0x003fe20003800000 */
.L_x_551:
[----:B------:R-:W-:Y:S01]  /*72a0*/  FADD.FTZ R32, R27, R28 ;  /* 0x0000001c1b207221 */ /* 0x000fe20000010000 */
[----:B------:R-:W-:Y:S01]  /*72b0*/  @!P0 IADD3 R28, R30, 0x28, RZ ;  /* 0x000000281e1c8810 */ /* 0x000fe20007ffe0ff */
[----:B------:R-:W0:Y:S03]  /*72c0*/  LDC.64 R26, c[0x0][0x218] ;  /* 0x00008600ff1a7b82 */ /* 0x000e260000000a00 */
[----:B------:R-:W-:-:S04]  /*72d0*/  @!P0 LOP3.LUT R28, R28, R11, RZ, 0x3c, !PT ;  /* 0x0000000b1c1c8212 */ /* 0x000fc800078e3cff */
[----:B------:R-:W-:Y:S02]  /*72e0*/  @!P0 LEA R28, R28, R29, 0x2 ;  /* 0x0000001d1c1c8211 */ /* 0x000fe400078e10ff */
[----:B------:R-:W-:-:S03]  /*72f0*/  MOV R54, R32 ;  /* 0x0000002000367202 */ /* 0x000fc60000000f00 */
[----:B------:R1:W2:Y:S04]  /*7300*/  @!P0 LDS R29, [R28] ;  /* 0x000000001c1d8984 */ /* 0x0002a80000000800 */
[----:B------:R1:W3:Y:S01]  /*7310*/  @!P0 LDS R44, [R28+0x500] ;  /* 0x000500001c2c8984 */ /* 0x0002e20000000800 */
[----:B------:R-:W-:-:S07]  /*7320*/  IMAD.MOV.U32 R34, RZ, RZ, R52 ;  /* 0x000000ffff227224 */ /* 0x000fce00078e0034 */
[----:B0123--:R-:W-:Y:S05]  /*7330*/  WARPSYNC.COLLECTIVE R51, `(.L_x_552) ;  /* 0x0000000033087348 */ /* 0x00ffea0003c00000 */
[----:B------:R4:W0:Y:S02]  /*7340*/  SHFL.BFLY P2, R52, R54, R53, R56 ;  /* 0x0c00003536347389 */ /* 0x0008240000040038 */
[----:B01234-:R-:W-:Y:S01]  /*7350*/  ENDCOLLECTIVE ;  /* 0x000000000000791b */ /* 0x01ffe20003800000 */
.L_x_552:
[----:B------:R-:W-:Y:S01]  /*7360*/  FADD.FTZ R34, R31, R34 ;  /* 0x000000221f227221 */ /* 0x000fe20000010000 */
[----:B------:R-:W-:-:S04]  /*7370*/  IMAD.IADD R31, R30, 0x1, R23 ;  /* 0x000000011e1f7824 */ /* 0x000fc800078e0217 */
[----:B------:R-:W-:Y:S01]  /*7380*/  IMAD.WIDE R26, R31, 0x2, R26 ;  /* 0x000000021f1a7825 */ /* 0x000fe200078e021a */
[----:B------:R-:W-:-:S03]  /*7390*/  MOV R54, R35 ;  /* 0x0000002300367202 */ /* 0x000fc60000000f00 */
[----:B------:R-:W-:Y:S01]  /*73a0*/  IMAD.MOV.U32 R53, RZ, RZ, 0x8 ;  /* 0x00000008ff357424 */ /* 0x000fe200078e00ff */
[----:B------:R-:W-:-:S07]  /*73b0*/  MOV R33, R52 ;  /* 0x0000003400217202 */ /* 0x000fce0000000f00 */
[----:B------:R-:W-:Y:S05]  /*73c0*/  WARPSYNC.COLLECTIVE R51, `(.L_x_553) ;  /* 0x0000000033087348 */ /* 0x000fea0003c00000 */
[----:B------:R0:W1:Y:S02]  /*73d0*/  SHFL.BFLY P2, R52, R54, R53, R56 ;  /* 0x0c00003536347389 */ /* 0x0000640000040038 */
[----:B01----:R-:W-:Y:S01]  /*73e0*/  ENDCOLLECTIVE ;  /* 0x000000000000791b */ /* 0x003fe20003800000 */
.L_x_553:
[----:B------:R-:W-:Y:S01]  /*73f0*/  FADD.FTZ R32, R32, R33 ;  /* 0x0000002120207221 */ /* 0x000fe20000010000 */
[----:B------:R-:W-:Y:S02]  /*7400*/  @!P0 MOV R41, R29 ;  /* 0x0000001d00298202 */ /* 0x000fe40000000f00 */
[----:B------:R-:W0:Y:S01]  /*7410*/  LDC.64 R28, c[0x0][0x220] ;  /* 0x00008800ff1c7b82 */ /* 0x000e220000000a00 */
[----:B------:R-:W-:Y:S02]  /*7420*/  @!P0 MOV R43, R44 ;  /* 0x0000002c002b8202 */ /* 0x000fe40000000f00 */
[----:B------:R-:W-:Y:S02]  /*7430*/  ISETP.NE.AND P0, PT, R40, RZ, PT ;  /* 0x000000ff2800720c */ /* 0x000fe40003f05270 */
[----:B------:R-:W-:Y:S02]  /*7440*/  MOV R54, R36 ;  /* 0x0000002400367202 */ /* 0x000fe40000000f00 */
[----:B------:R-:W-:-:S09]  /*7450*/  MOV R42, R52 ;  /* 0x00000034002a7202 */ /* 0x000fd20000000f00 */
[----:B0-----:R-:W-:Y:S05]  /*7460*/  WARPSYNC.COLLECTIVE R51, `(.L_x_554) ;  /* 0x0000000033087348 */ /* 0x001fea0003c00000 */
[----:B------:R1:W2:Y:S02]  /*7470*/  SHFL.BFLY P2, R52, R54, R53, R56 ;  /* 0x0c00003536347389 */ /* 0x0002a40000040038 */
[----:B012---:R-:W-:Y:S01]  /*7480*/  ENDCOLLECTIVE ;  /* 0x000000000000791b */ /* 0x007fe20003800000 */
.L_x_554:
[----:B------:R-:W-:Y:S01]  /*7490*/  @!P0 F2FP.BF16.F32.PACK_AB R30, RZ, R34 ;  /* 0x00000022ff1e823e */ /* 0x000fe200000010ff */
[----:B------:R-:W-:Y:S01]  /*74a0*/  FADD.FTZ R42, R42, R35 ;  /* 0x000000232a2a7221 */ /* 0x000fe20000010000 */
[----:B------:R-:W-:Y:S01]  /*74b0*/  @!P0 F2FP.BF16.F32.PACK_AB R32, RZ, R32 ;  /* 0x00000020ff20823e */ /* 0x000fe200000010ff */
[----:B------:R-:W-:Y:S01]  /*74c0*/  IMAD.WIDE R28, R31, 0x2, R28 ;  /* 0x000000021f1c7825 */ /* 0x000fe200078e021c */
[----:B------:R-:W-:Y:S02]  /*74d0*/  PRMT R34, R30, 0x7610, R34 ;  /* 0x000076101e227816 */ /* 0x000fe40000000022 */
[----:B------:R-:W-:-:S03]  /*74e0*/  PRMT R49, R32, 0x7610, R49 ;  /* 0x0000761020317816 */ /* 0x000fc60000000031 */
[----:B------:R0:W-:Y:S01]  /*74f0*/  @!P0 STG.E.U16 desc[UR8][R26.64], R34 ;  /* 0x000000221a008986 */ /* 0x0001e2000c101508 */
[----:B------:R-:W-:Y:S01]  /*7500*/  HFMA2.MMA R53, -RZ, RZ, 0, 2.384185791015625e-07 ;  /* 0x00000004ff357435 */ /* 0x000fe200000001ff */
[----:B------:R-:W-:Y:S02]  /*7510*/  IMAD.MOV.U32 R54, RZ, RZ, R42 ;  /* 0x000000ffff367224 */ /* 0x000fe400078e002a */
[----:B------:R0:W-:Y:S01]  /*7520*/  @!P0 STG.E.U16 desc[UR8][R28.64], R49 ;  /* 0x000000311c008986 */ /* 0x0001e2000c101508 */
[----:B------:R-:W-:-:S07]  /*7530*/  MOV R37, R52 ;  /* 0x0000003400257202 */ /* 0x000fce0000000f00 */
[----:B0-----:R-:W-:Y:S05]  /*7540*/  WARPSYNC.COLLECTIVE R51, `(.L_x_555) ;  /* 0x0000000033087348 */ /* 0x001fea0003c00000 */
[----:B------:R1:W2:Y:S02]  /*7550*/  SHFL.BFLY P2, R52, R54, R53, R56 ;  /* 0x0c00003536347389 */ /* 0x0002a40000040038 */
[----:B012---:R-:W-:Y:S01]  /*7560*/  ENDCOLLECTIVE ;  /* 0x000000000000791b */ /* 0x007fe20003800000 */
.L_x_555:
[----:B------:R-:W-:-:S05]  /*7570*/  FADD.FTZ R37, R37, R36 ;  /* 0x0000002425257221 */ /* 0x000fca0000010000 */
[----:B------:R-:W-:Y:S02]  /*7580*/  MOV R54, R37 ;  /* 0x0000002500367202 */ /* 0x000fe40000000f00 */
[----:B------:R-:W-:-:S07]  /*7590*/  MOV R35, R52 ;  /* 0x0000003400237202 */ /* 0x000fce0000000f00 */
[----:B------:R-:W-:Y:S05]  /*75a0*/  WARPSYNC.COLLECTIVE R51, `(.L_x_556) ;  /* 0x0000000033087348 */ /* 0x000fea0003c00000 */
[----:B------:R0:W1:Y:S02]  /*75b0*/  SHFL.BFLY P2, R52, R54, R53, R56 ;  /* 0x0c00003536347389 */ /* 0x0000640000040038 */
[----:B01----:R-:W-:Y:S01]  /*75c0*/  ENDCOLLECTIVE ;  /* 0x000000000000791b */ /* 0x003fe20003800000 */
.L_x_556:
[----:B------:R-:W-:-:S05]  /*75d0*/  FADD.FTZ R35, R42, R35 ;  /* 0x000000232a237221 */ /* 0x000fca0000010000 */
[----:B------:R-:W-:Y:S01]  /*75e0*/  MOV R54, R35 ;  /* 0x0000002300367202 */ /* 0x000fe20000000f00 */
[----:B------:R-:W-:Y:S02]  /*75f0*/  IMAD.MOV.U32 R53, RZ, RZ, 0x2 ;  /* 0x00000002ff357424 */ /* 0x000fe400078e00ff */
[----:B------:R-:W-:-:S07]  /*7600*/  IMAD.MOV.U32 R36, RZ, RZ, R52 ;  /* 0x000000ffff247224 */ /* 0x000fce00078e0034 */
[----:B------:R-:W-:Y:S05]  /*7610*/  WARPSYNC.COLLECTIVE R51, `(.L_x_557) ;  /* 0x0000000033087348 */ /* 0x000fea0003c00000 */
[----:B------:R0:W1:Y:S02]  /*7620*/  SHFL.BFLY P2, R52, R54, R53, R56 ;  /* 0x0c00003536347389 */ /* 0x0000640000040038 */
[----:B01----:R-:W-:Y:S01]  /*7630*/  ENDCOLLECTIVE ;  /* 0x000000000000791b */ /* 0x003fe20003800000 */
.L_x_557:
[----:B------:R-:W-:-:S05]  /*7640*/  FADD.FTZ R36, R37, R36 ;  /* 0x0000002425247221 */ /* 0x000fca0000010000 */
[----:B------:R-:W-:Y:S02]  /*7650*/  MOV R54, R36 ;  /* 0x0000002400367202 */ /* 0x000fe40000000f00 */
[----:B------:R-:W-:-:S07]  /*7660*/  MOV R42, R52 ;  /* 0x00000034002a7202 */ /* 0x000fce0000000f00 */
[----:B------:R-:W-:Y:S05]  /*7670*/  WARPSYNC.COLLECTIVE R51, `(.L_x_558) ;  /* 0x0000000033087348 */ /* 0x000fea0003c00000 */
[----:B------:R0:W1:Y:S02]  /*7680*/  SHFL.BFLY P2, R52, R54, R53, R56 ;  /* 0x0c00003536347389 */ /* 0x0000640000040038 */
[----:B01----:R-:W-:Y:S01]  /*7690*/  ENDCOLLECTIVE ;  /* 0x000000000000791b */ /* 0x003fe20003800000 */
.L_x_558:
[----:B------:R-:W-:Y:S01]  /*76a0*/  FADD.FTZ R42, R35, R42 ;  /* 0x0000002a232a7221 */ /* 0x000fe20000010000 */
[----:B------:R-:W-:-:S03]  /*76b0*/  HFMA2.MMA R53, -RZ, RZ, 0, 5.9604644775390625e-08 ;  /* 0x00000001ff357435 */ /* 0x000fc600000001ff */
[----:B------:R-:W-:Y:S01]  /*76c0*/  IMAD.MOV.U32 R54, RZ, RZ, R42 ;  /* 0x000000ffff367224 */ /* 0x000fe200078e002a */
[----:B------:R-:W-:-:S07]  /*76d0*/  MOV R37, R52 ;  /* 0x0000003400257202 */ /* 0x000fce0000000f00 */
[----:B------:R-:W-:Y:S05]  /*76e0*/  WARPSYNC.COLLECTIVE R51, `(.L_x_559) ;  /* 0x0000000033087348 */ /* 0x000fea0003c00000 */
[----:B------:R0:W1:Y:S02]  /*76f0*/  SHFL.BFLY P2, R52, R54, R53, R56 ;  /* 0x0c00003536347389 */ /* 0x0000640000040038 */
[----:B01----:R-:W-:Y:S01]  /*7700*/  ENDCOLLECTIVE ;  /* 0x000000000000791b */ /* 0x003fe20003800000 */
.L_x_559:
[----:B------:R-:W-:-:S05]  /*7710*/  FADD.FTZ R37, R36, R37 ;  /* 0x0000002524257221 */ /* 0x000fca0000010000 */
[----:B------:R-:W-:Y:S02]  /*7720*/  MOV R54, R37 ;  /* 0x0000002500367202 */ /* 0x000fe40000000f00 */
[----:B------:R-:W-:-:S07]  /*7730*/  MOV R35, R52 ;  /* 0x0000003400237202 */ /* 0x000fce0000000f00 */
[----:B------:R-:W-:Y:S05]  /*7740*/  WARPSYNC.COLLECTIVE R51, `(.L_x_560) ;  /* 0x0000000033087348 */ /* 0x000fea0003c00000 */
[----:B------:R0:W1:Y:S02]  /*7750*/  SHFL.BFLY P2, R52, R54, R53, R56 ;  /* 0x0c00003536347389 */ /* 0x0000640000040038 */
[----:B01----:R-:W-:Y:S01]  /*7760*/  ENDCOLLECTIVE ;  /* 0x000000000000791b */ /* 0x003fe20003800000 */
.L_x_560:
[----:B------:R-:W-:-:S05]  /*7770*/  FADD.FTZ R30, R42, R35 ;  /* 0x000000232a1e7221 */ /* 0x000fca0000010000 */
[----:B------:R-:W-:-:S04]  /*7780*/  @!P0 F2FP.BF16.F32.PACK_AB R30, RZ, R30 ;  /* 0x0000001eff1e823e */ /* 0x000fc800000010ff */
[----:B------:R-:W-:Y:S01]  /*7790*/  PRMT R35, R30, 0x7610, R35 ;  /* 0x000076101e237816 */ /* 0x000fe20000000023 */
[----:B------:R-:W-:Y:S01]  /*77a0*/  HFMA2.MMA R53, -RZ, RZ, 0, 4.76837158203125e-07 ;  /* 0x00000008ff357435 */ /* 0x000fe200000001ff */
[----:B------:R-:W-:-:S03]  /*77b0*/  MOV R54, R41 ;  /* 0x0000002900367202 */ /* 0x000fc60000000f00 */
[----:B------:R0:W-:Y:S01]  /*77c0*/  @!P0 STG.E.U16 desc[UR8][R26.64+0x28], R35 ;  /* 0x000028231a008986 */ /* 0x0001e2000c101508 */
[----:B------:R-:W-:-:S07]  /*77d0*/  IMAD.MOV.U32 R36, RZ, RZ, R52 ;  /* 0x000000ffff247224 */ /* 0x000fce00078e0034 */
[----:B0-----:R-:W-:Y:S05]  /*77e0*/  WARPSYNC.COLLECTIVE R51, `(.L_x_561) ;  /* 0x0000000033087348 */ /* 0x001fea0003c00000 */
[----:B------:R1:W2:Y:S02]  /*77f0*/  SHFL.BFLY P2, R52, R54, R53, R56 ;  /* 0x0c00003536347389 */ /* 0x0002a40000040038 */
[----:B012---:R-:W-:Y:S01]  /*7800*/  ENDCOLLECTIVE ;  /* 0x000000000000791b */ /* 0x007fe20003800000 */
.L_x_561:
[----:B------:R-:W-:-:S05]  /*7810*/  FADD.FTZ R31, R37, R36 ;  /* 0x00000024251f7221 */ /* 0x000fca0000010000 */
[----:B------:R-:W-:-:S05]  /*7820*/  @!P0 F2FP.BF16.F32.PACK_AB R31, RZ, R31 ;  /* 0x0000001fff1f823e */ /* 0x000fca00000010ff */
[----:B------:R0:W-:Y:S01]  /*7830*/  @!P0 STG.E.U16 desc[UR8][R28.64+0x28], R31 ;  /* 0x0000281f1c008986 */ /* 0x0001e2000c101508 */
[----:B------:R-:W-:Y:S01]  /*7840*/  IMAD.MOV.U32 R54, RZ, RZ, R43 ;  /* 0x000000ffff367224 */ /* 0x000fe200078e002b */
[----:B------:R-:W-:-:S07]  /*7850*/  MOV R44, R52 ;  /* 0x00000034002c7202 */ /* 0x000fce0000000f00 */
[----:B0-----:R-:W-:Y:S05]  /*7860*/  WARPSYNC.COLLECTIVE R51, `(.L_x_562) ;  /* 0x0000000033087348 */ /* 0x001fea0003c00000 */
[----:B------:R1:W2:Y:S02]  /*7870*/  SHFL.BFLY P2, R52, R54, R53, R56 ;  /* 0x0c00003536347389 */ /* 0x0002a40000040038 */
[----:B012---:R-:W-:Y:S01]  /*7880*/  ENDCOLLECTIVE ;  /* 0x000000000000791b */ /* 0x007fe20003800000 */
.L_x_562:
[----:B------:R-:W-:Y:S01]  /*7890*/  FADD.FTZ R44, R44, R41 ;  /* 0x000000292c2c7221 */ /* 0x000fe20000010000 */
[----:B------:R-:W-:-:S04]  /*78a0*/  HFMA2.MMA R53, -RZ, RZ, 0, 2.384185791015625e-07 ;  /* 0x00000004ff357435 */ /* 0x000fc800000001ff */
[----:B------:R-:W-:Y:S02]  /*78b0*/  MOV R54, R44 ;  /* 0x0000002c00367202 */ /* 0x000fe40000000f00 */
[----:B------:R-:W-:-:S07]  /*78c0*/  MOV R46, R52 ;  /* 0x00000034002e7202 */ /* 0x000fce0000000f00 */
[----:B------:R-:W-:Y:S05]  /*78d0*/  WARPSYNC.COLLECTIVE R51, `(.L_x_563) ;  /* 0x0000000033087348 */ /* 0x000fea0003c00000 */
[----:B------:R0:W1:Y:S02]  /*78e0*/  SHFL.BFLY P2, R52, R54, R53, R56 ;  /* 0x0c00003536347389 */ /* 0x0000640000040038 */
[----:B01----:R-:W-:Y:S01]  /*78f0*/  ENDCOLLECTIVE ;  /* 0x000000000000791b */ /* 0x003fe20003800000 */
.L_x_563:
[----:B------:R-:W-:-:S05]  /*7900*/  FADD.FTZ R46, R46, R43 ;  /* 0x0000002b2e2e7221 */ /* 0x000fca0000010000 */
[----:B------:R-:W-:Y:S01]  /*7910*/  MOV R54, R46 ;  /* 0x0000002e00367202 */ /* 0x000fe20000000f00 */
[----:B------:R-:W-:-:S07]  /*7920*/  IMAD.MOV.U32 R41, RZ, RZ, R52 ;  /* 0x000000ffff297224 */ /* 0x000fce00078e0034 */
[----:B------:R-:W-:Y:S05]  /*7930*/  WARPSYNC.COLLECTIVE R51, `(.L_x_564) ;  /* 0x0000000033087348 */ /* 0x000fea0003c00000 */
[----:B------:R0:W1:Y:S02]  /*7940*/  SHFL.BFLY P2, R52, R54, R53, R56 ;  /* 0x0c00003536347389 */ /* 0x0000640000040038 */
[----:B01----:R-:W-:Y:S01]  /*7950*/  ENDCOLLECTIVE ;  /* 0x000000000000791b */ /* 0x003fe20003800000 */
.L_x_564:
[----:B------:R-:W-:Y:S01]  /*7960*/  FADD.FTZ R41, R44, R41 ;  /* 0x000000292c297221 */ /* 0x000fe20000010000 */
[----:B------:R-:W-:-:S04]  /*7970*/  HFMA2.MMA R53, -RZ, RZ, 0, 1.1920928955078125e-07 ;  /* 0x00000002ff357435 */ /* 0x000fc800000001ff */
[----:B------:R-:W-:Y:S02]  /*7980*/  MOV R54, R41 ;  /* 0x0000002900367202 */ /* 0x000fe40000000f00 */
[----:B------:R-:W-:-:S07]  /*7990*/  MOV R43, R52 ;  /* 0x00000034002b7202 */ /* 0x000fce0000000f00 */
[----:B------:R-:W-:Y:S05]  /*79a0*/  WARPSYNC.COLLECTIVE R51, `(.L_x_565) ;  /* 0x0000000033087348 */ /* 0x000fea0003c00000 */
[----:B------:R0:W1:Y:S02]  /*79b0*/  SHFL.BFLY P2, R52, R54, R53, R56 ;  /* 0x0c00003536347389 */ /* 0x0000640000040038 */
[----:B01----:R-:W-:Y:S01]  /*79c0*/  ENDCOLLECTIVE ;  /* 0x000000000000791b */ /* 0x003fe20003800000 */
.L_x_565:
[----:B------:R-:W-:-:S04]  /*79d0*/  FADD.FTZ R43, R46, R43 ;  /* 0x0000002b2e2b7221 */ /* 0x000fc80000010000 */
[----:B------:R-:W-:Y:S01]  /*79e0*/  IMAD.MOV.U32 R54, RZ, RZ, R43 ;  /* 0x000000ffff367224 */ /* 0x000fe200078e002b */
[----:B------:R-:W-:-:S07]  /*79f0*/  MOV R44, R52 ;  /* 0x00000034002c7202 */ /* 0x000fce0000000f00 */
[----:B------:R-:W-:Y:S05]  /*7a00*/  WARPSYNC.COLLECTIVE R51, `(.L_x_566) ;  /* 0x0000000033087348 */ /* 0x000fea0003c00000 */
[----:B------:R0:W1:Y:S02]  /*7a10*/  SHFL.BFLY P2, R52, R54, R53, R56 ;  /* 0x0c00003536347389 */ /* 0x0000640000040038 */
[----:B01----:R-:W-:Y:S01]  /*7a20*/  ENDCOLLECTIVE ;  /* 0x000000000000791b */ /* 0x003fe20003800000 */
.L_x_566:
[----:B------:R-:W-:Y:S01]  /*7a30*/  FADD.FTZ R44, R41, R44 ;  /* 0x0000002c292c7221 */ /* 0x000fe20000010000 */
[----:B------:R-:W-:-:S03]  /*7a40*/  HFMA2.MMA R53, -RZ, RZ, 0, 5.9604644775390625e-08 ;  /* 0x00000001ff357435 */ /* 0x000fc600000001ff */
[----:B------:R-:W-:Y:S01]  /*7a50*/  IMAD.MOV.U32 R54, RZ, RZ, R44 ;  /* 0x000000ffff367224 */ /* 0x000fe200078e002c */
[----:B------:R-:W-:-:S07]  /*7a60*/  MOV R46, R52 ;  /* 0x00000034002e7202 */ /* 0x000fce0000000f00 */
[----:B------:R-:W-:Y:S05]  /*7a70*/  WARPSYNC.COLLECTIVE R51, `(.L_x_567) ;  /* 0x0000000033087348 */ /* 0x000fea0003c00000 */
[----:B------:R0:W1:Y:S02]  /*7a80*/  SHFL.BFLY P2, R52, R54, R53, R56 ;  /* 0x0c00003536347389 */ /* 0x0000640000040038 */
[----:B01----:R-:W-:Y:S01]  /*7a90*/  ENDCOLLECTIVE ;  /* 0x000000000000791b */ /* 0x003fe20003800000 */
.L_x_567:
[----:B------:R-:W-:-:S05]  /*7aa0*/  FADD.FTZ R43, R43, R46 ;  /* 0x0000002e2b2b7221 */ /* 0x000fca0000010000 */
[----:B------:R-:W-:Y:S02]  /*7ab0*/  MOV R54, R43 ;  /* 0x0000002b00367202 */ /* 0x000fe40000000f00 */
[----:B------:R-:W-:-:S07]  /*7ac0*/  MOV R41, R52 ;  /* 0x0000003400297202 */ /* 0x000fce0000000f00 */
[----:B------:R-:W-:Y:S05]  /*7ad0*/  WARPSYNC.COLLECTIVE R51, `(.L_x_568) ;  /* 0x0000000033087348 */ /* 0x000fea0003c00000 */
[----:B------:R0:W1:Y:S02]  /*7ae0*/  SHFL.BFLY P2, R52, R54, R53, R56 ;  /* 0x0c00003536347389 */ /* 0x0000640000040038 */
[----:B01----:R-:W-:Y:S01]  /*7af0*/  ENDCOLLECTIVE ;  /* 0x000000000000791b */ /* 0x003fe20003800000 */
.L_x_568:
[----:B------:R-:W-:-:S05]  /*7b00*/  FADD.FTZ R32, R44, R41 ;  /* 0x000000292c207221 */ /* 0x000fca0000010000 */
[----:B------:R-:W-:-:S05]  /*7b10*/  @!P0 F2FP.BF16.F32.PACK_AB R32, RZ, R32 ;  /* 0x00000020ff20823e */ /* 0x000fca00000010ff */
[----:B------:R0:W-:Y:S01]  /*7b20*/  @!P0 STG.E.U16 desc[UR8][R26.64+0x50], R32 ;  /* 0x000050201a008986 */ /* 0x0001e2000c101508 */
[----:B------:R-:W-:Y:S01]  /*7b30*/  HFMA2.MMA R53, -RZ, RZ, 0, 4.76837158203125e-07 ;  /* 0x00000008ff357435 */ /* 0x000fe200000001ff */
[----:B------:R-:W-:Y:S01]  /*7b40*/  MOV R54, R45 ;  /* 0x0000002d00367202 */ /* 0x000fe20000000f00 */
[----:B------:R-:W-:-:S09]  /*7b50*/  IMAD.MOV.U32 R46, RZ, RZ, R52 ;  /* 0x000000ffff2e7224 */ /* 0x000fd200078e0034 */
[----:B0-----:R-:W-:Y:S05]  /*7b60*/  WARPSYNC.COLLECTIVE R51, `(.L_x_569) ;  /* 0x0000000033087348 */ /* 0x001fea0003c00000 */
[----:B------:R1:W2:Y:S02]  /*7b70*/  SHFL.BFLY P2, R52, R54, R53, R56 ;  /* 0x0c00003536347389 */ /* 0x0002a40000040038 */
[----:B012---:R-:W-:Y:S01]  /*7b80*/  ENDCOLLECTIVE ;  /* 0x000000000000791b */ /* 0x007fe20003800000 */
.L_x_569:
[----:B------:R-:W-:-:S05]  /*7b90*/  FADD.FTZ R33, R43, R46 ;  /* 0x0000002e2b217221 */ /* 0x000fca0000010000 */
[----:B------:R-:W-:-:S05]  /*7ba0*/  @!P0 F2FP.BF16.F32.PACK_AB R33, RZ, R33 ;  /* 0x00000021ff21823e */ /* 0x000fca00000010ff */
[----:B------:R0:W-:Y:S01]  /*7bb0*/  @!P0 STG.E.U16 desc[UR8][R28.64+0x50], R33 ;  /* 0x000050211c008986 */ /* 0x0001e2000c101508 */
[----:B------:R-:W-:Y:S02]  /*7bc0*/  MOV R54, R47 ;  /* 0x0000002f00367202 */ /* 0x000fe40000000f00 */
[----:B------:R-:W-:-:S07]  /*7bd0*/  MOV R48, R52 ;  /* 0x0000003400307202 */ /* 0x000fce0000000f00 */
[----:B0-----:R-:W-:Y:S05]  /*7be0*/  WARPSYNC.COLLECTIVE R51, `(.L_x_570) ;  /* 0x0000000033087348 */ /* 0x001fea0003c00000 */
[----:B------:R1:W2:Y:S02]  /*7bf0*/  SHFL.BFLY P2, R52, R54, R53, R56 ;  /* 0x0c00003536347389 */ /* 0x0002a40000040038 */
[----:B012---:R-:W-:Y:S01]  /*7c00*/  ENDCOLLECTIVE ;  /* 0x000000000000791b */ /* 0x007fe20003800000 */
.L_x_570:
[----:B------:R-:W-:Y:S01]  /*7c10*/  FADD.FTZ R48, R48, R45 ;  /* 0x0000002d30307221 */ /* 0x000fe20000010000 */
[----:B------:R-:W-:-:S03]  /*7c20*/  HFMA2.MMA R53, -RZ, RZ, 0, 2.384185791015625e-07 ;  /* 0x00000004ff357435 */ /* 0x000fc600000001ff */
[----:B------:R-:W-:Y:S01]  /*7c30*/  IMAD.MOV.U32 R54, RZ, RZ, R48 ;  /* 0x000000ffff367224 */ /* 0x000fe200078e0030 */
[----:B------:R-:W-:-:S07]  /*7c40*/  MOV R50, R52 ;  /* 0x0000003400327202 */ /* 0x000fce0000000f00 */
[----:B------:R-:W-:Y:S05]  /*7c50*/  WARPSYNC.COLLECTIVE R51, `(.L_x_571) ;  /* 0x0000000033087348 */ /* 0x000fea0003c00000 */
[----:B------:R0:W1:Y:S02]  /*7c60*/  SHFL.BFLY P2, R52, R54, R53, R56 ;  /* 0x0c00003536347389 */ /* 0x0000640000040038 */
[----:B01----:R-:W-:Y:S01]  /*7c70*/  ENDCOLLECTIVE ;  /* 0x000000000000791b */ /* 0x003fe20003800000 */
.L_x_571:
[----:B------:R-:W-:-:S05]  /*7c80*/  FADD.FTZ R50, R50, R47 ;  /* 0x0000002f32327221 */ /* 0x000fca0000010000 */
[----:B------:R-:W-:Y:S02]  /*7c90*/  MOV R54, R50 ;  /* 0x0000003200367202 */ /* 0x000fe40000000f00 */
[----:B------:R-:W-:-:S07]  /*7ca0*/  MOV R45, R52 ;  /* 0x00000034002d7202 */ /* 0x000fce0000000f00 */
[----:B------:R-:W-:Y:S05]  /*7cb0*/  WARPSYNC.COLLECTIVE R51, `(.L_x_572) ;  /* 0x0000000033087348 */ /* 0x000fea0003c00000 */
[----:B------:R0:W1:Y:S02]  /*7cc0*/  SHFL.BFLY P2, R52, R54, R53, R56 ;  /* 0x0c00003536347389 */ /* 0x0000640000040038 */
[----:B01----:R-:W-:Y:S01]  /*7cd0*/  ENDCOLLECTIVE ;  /* 0x000000000000791b */ /* 0x003fe20003800000 */
.L_x_572:
[----:B------:R-:W-:Y:S01]  /*7ce0*/  FADD.FTZ R45, R48, R45 ;  /* 0x0000002d302d7221 */ /* 0x000fe20000010000 */
[----:B------:R-:W-:-:S04]  /*7cf0*/  HFMA2.MMA R53, -RZ, RZ, 0, 1.1920928955078125e-07 ;  /* 0x00000002ff357435 */ /* 0x000fc800000001ff */
[----:B------:R-:W-:Y:S01]  /*7d00*/  MOV R54, R45 ;  /* 0x0000002d00367202 */ /* 0x000fe20000000f00 */
[----:B------:R-:W-:-:S07]  /*7d10*/  IMAD.MOV.U32 R47, RZ, RZ, R52 ;  /* 0x000000ffff2f7224 */ /* 0x000fce00078e0034 */
[----:B------:R-:W-:Y:S05]  /*7d20*/  WARPSYNC.COLLECTIVE R51, `(.L_x_573) ;  /* 0x0000000033087348 */ /* 0x000fea0003c00000 */
[----:B------:R0:W1:Y:S02]  /*7d30*/  SHFL.BFLY P2, R52, R54, R53, R56 ;  /* 0x0c00003536347389 */ /* 0x0000640000040038 */
[----:B01----:R-:W-:Y:S01]  /*7d40*/  ENDCOLLECTIVE ;  /* 0x000000000000791b */ /* 0x003fe20003800000 */
.L_x_573:
[----:B------:R-:W-:-:S05]  /*7d50*/  FADD.FTZ R47, R50, R47 ;  /* 0x0000002f322f7221 */ /* 0x000fca0000010000 */
[----:B------:R-:W-:Y:S02]  /*7d60*/  MOV R54, R47 ;  /* 0x0000002f00367202 */ /* 0x000fe40000000f00 */
[----:B------:R-:W-:-:S07]  /*7d70*/  MOV R48, R52 ;  /* 0x0000003400307202 */ /* 0x000fce0000000f00 */
[----:B------:R-:W-:Y:S05]  /*7d80*/  WARPSYNC.COLLECTIVE R51, `(.L_x_574) ;  /* 0x0000000033087348 */ /* 0x000fea0003c00000 */
[----:B------:R0:W1:Y:S02]  /*7d90*/  SHFL.BFLY P2, R52, R54, R53, R56 ;  /* 0x0c00003536347389 */ /* 0x0000640000040038 */
[----:B01----:R-:W-:Y:S01]  /*7da0*/  ENDCOLLECTIVE ;  /* 0x000000000000791b */ /* 0x003fe20003800000 */
.L_x_574:
[----:B------:R-:W-:-:S05]  /*7db0*/  FADD.FTZ R45, R45, R48 ;  /* 0x000000302d2d7221 */ /* 0x000fca0000010000 */
[----:B------:R-:W-:Y:S01]  /*7dc0*/  MOV R54, R45 ;  /* 0x0000002d00367202 */ /* 0x000fe20000000f00 */
[----:B------:R-:W-:Y:S01]  /*7dd0*/  IMAD.MOV.U32 R53, RZ, RZ, 0x1 ;  /* 0x00000001ff357424 */ /* 0x000fe200078e00ff */
[----:B------:R-:W-:-:S07]  /*7de0*/  MOV R50, R52 ;  /* 0x0000003400327202 */ /* 0x000fce0000000f00 */
[----:B------:R-:W-:Y:S05]  /*7df0*/  WARPSYNC.COLLECTIVE R51, `(.L_x_575) ;  /* 0x0000000033087348 */ /* 0x000fea0003c00000 */
[----:B------:R0:W1:Y:S02]  /*7e00*/  SHFL.BFLY P2, R52, R54, R53, R56 ;  /* 0x0c00003536347389 */ /* 0x0000640000040038 */
[----:B01----:R-:W-:Y:S01]  /*7e10*/  ENDCOLLECTIVE ;  /* 0x000000000000791b */ /* 0x003fe20003800000 */
.L_x_575:
[----:B------:R-:W-:-:S05]  /*7e20*/  FADD.FTZ R47, R47, R50 ;  /* 0x000000322f2f7221 */ /* 0x000fca0000010000 */
[----:B------:R-:W-:Y:S02]  /*7e30*/  MOV R54, R47 ;  /* 0x0000002f00367202 */ /* 0x000fe40000000f00 */
[----:B------:R-:W-:-:S07]  /*7e40*/  MOV R34, R52 ;  /* 0x0000003400227202 */ /* 0x000fce0000000f00 */
[----:B------:R-:W-:Y:S05]  /*7e50*/  WARPSYNC.COLLECTIVE R51, `(.L_x_576) ;  /* 0x0000000033087348 */ /* 0x000fea0003c00000 */
[----:B------:R0:W1:Y:S02]  /*7e60*/  SHFL.BFLY P2, R52, R54, R53, R56 ;  /* 0x0c00003536347389 */ /* 0x0000640000040038 */
[----:B01----:R-:W-:Y:S01]  /*7e70*/  ENDCOLLECTIVE ;  /* 0x000000000000791b */ /* 0x003fe20003800000 */
.L_x_576:
[----:B------:R-:W-:Y:S01]  /*7e80*/  FADD.FTZ R34, R45, R34 ;  /* 0x000000222d227221 */ /* 0x000fe20000010000 */
[----:B------:R-:W-:Y:S01]  /*7e90*/  MOV R30, R52 ;  /* 0x00000034001e7202 */ /* 0x000fe20000000f00 */
[----:B------:R-:W-:Y:S06]  /*7ea0*/  BRA `(.L_x_577) ;  /* 0xffffffe000fc7947 */ /* 0x000fec000383ffff */
.L_x_578:
        /* <DEDUP_REMOVED lines=13> */
.L_x_3765:


//--------------------- .text._ZN13group_norm_v218gn_bwd_cuda_kernelI13__nv_bfloat16Li320ELi1ELi32ELi40ELi256ELb0ELb1ELi64ELi320ELi320ELi4ELb1ELi36ELb0ELb0ELNS_15WgradSyncMethodE3ENS_16CompileConditionILi900EEEEEvPT_S6_S6_PKS5_S8_S8_S8_PKfflPfPj --------------------------
	.section	.text._ZN13group_norm_v218gn_bwd_cuda_kernelI13__nv_bfloat16Li320ELi1ELi32ELi40ELi256ELb0ELb1ELi64ELi320ELi320ELi4ELb1ELi36ELb0ELb0ELNS_15WgradSyncMethodE3ENS_16CompileConditionILi900EEEEEvPT_S6_S6_PKS5_S8_S8_S8_PKfflPfPj,"ax",@progbits
	.align	128
        .global         _ZN13group_norm_v218gn_bwd_cuda_kernelI13__nv_bfloat16Li320ELi1ELi32ELi40ELi256ELb0ELb1ELi64ELi320ELi320ELi4ELb1ELi36ELb0ELb0ELNS_15WgradSyncMethodE3ENS_16CompileConditionILi900EEEEEvPT_S6_S6_PKS5_S8_S8_S8_PKfflPfPj
        .type           _ZN13group_norm_v218gn_bwd_cuda_kernelI13__nv_bfloat16Li320ELi1ELi32ELi40ELi256ELb0ELb1ELi64ELi320ELi320ELi4ELb1ELi36ELb0ELb0ELNS_15WgradSyncMethodE3ENS_16CompileConditionILi900EEEEEvPT_S6_S6_PKS5_S8_S8_S8_PKfflPfPj,@function
        .size           _ZN13group_norm_v218gn_bwd_cuda_kernelI13__nv_bfloat16Li320ELi1ELi32ELi40ELi256ELb0ELb1ELi64ELi320ELi320ELi4ELb1ELi36ELb0ELb0ELNS_15WgradSyncMethodE3ENS_16CompileConditionILi900EEEEEvPT_S6_S6_PKS5_S8_S8_S8_PKfflPfPj,(.L_x_3766 - _ZN13group_norm_v218gn_bwd_cuda_kernelI13__nv_bfloat16Li320ELi1ELi32ELi40ELi256ELb0ELb1ELi64ELi320ELi320ELi4ELb1ELi36ELb0ELb0ELNS_15WgradSyncMethodE3ENS_16CompileConditionILi900EEEEEvPT_S6_S6_PKS5_S8_S8_S8_PKfflPfPj)
        .other          _ZN13group_norm_v218gn_bwd_cuda_kernelI13__nv_bfloat16Li320ELi1ELi32ELi40ELi256ELb0ELb1ELi64ELi320ELi320ELi4ELb1ELi36ELb0ELb0ELNS_15WgradSyncMethodE3ENS_16CompileConditionILi900EEEEEvPT_S6_S6_PKS5_S8_S8_S8_PKfflPfPj,@"STO_CUDA_ENTRY STV_DEFAULT"
_ZN13group_norm_v218gn_bwd_cuda_kernelI13__nv_bfloat16Li320ELi1ELi32ELi40ELi256ELb0ELb1ELi64ELi320ELi320ELi4ELb1ELi36ELb0ELb0ELNS_15WgradSyncMethodE3ENS_16CompileConditionILi900EEEEEvPT_S6_S6_PKS5_S8_S8_S8_PKfflPfPj:
.text._ZN13group_norm_v218gn_bwd_cuda_kernelI13__nv_bfloat16Li320ELi1ELi32ELi40ELi256ELb0ELb1ELi64ELi320ELi320ELi4ELb1ELi36ELb0ELb0ELNS_15WgradSyncMethodE3ENS_16CompileConditionILi900EEEEEvPT_S6_S6_PKS5_S8_S8_S8_PKfflPfPj:
        /* <DEDUP_REMOVED lines=10> */
[----:B------:R-:W-:Y:S02]  /*00a0*/  ULOP3.LUT UR23, UR10, 0x3, URZ, 0xc0, !UPT ;  /* 0x000000030a177892 */ /* 0x000fe4000f8ec03f */
        /* <DEDUP_REMOVED lines=11> */
[----:B------:R-:W-:Y:S02]  /*0160*/  IADD3 R0, RZ, -UR6, RZ ;  /* 0x80000006ff007c10 */ /* 0x000fe4000fffe0ff */
        /* <DEDUP_REMOVED lines=8> */
.L_x_581:
[----:B------:R-:W2:Y:S04]  /*01f0*/  LD.E.STRONG.GPU R0, desc[UR18][R2.64] ;  /* 0x0000001202007980 */ /* 0x000ea8000c10f900 */
[----:B--2---:R-:W-:Y:S01]  /*0200*/  CCTL.IVALL ;  /* 0x00000000ff00798f */ /* 0x004fe20002000000 */
[----:B------:R-:W-:Y:S05]  /*0210*/  YIELD ;  /* 0x0000000000007946 */ /* 0x000fea0003800000 */
[----:B-----5:R-:W-:-:S04]  /*0220*/  LOP3.LUT R0, R0, R5, RZ, 0x3c, !PT ;  /* 0x0000000500007212 */ /* 0x020fc800078e3cff */
[----:B------:R-:W-:-:S13]  /*0230*/  ISETP.GT.AND P0, PT, R0, -0x1, PT ;  /* 0xffffffff0000780c */ /* 0x000fda0003f04270 */
[----:B------:R-:W-:Y:S05]  /*0240*/  @P0 BRA `(.L_x_581) ;  /* 0xfffffffc00e80947 */ /* 0x000fea000383ffff */
.L_x_580:
[----:B------:R-:W-:Y:S05]  /*0250*/  WARPSYNC.ALL ;  /* 0x0000000000007948 */ /* 0x000fea0003800000 */
[----:B------:R-:W-:Y:S06]  /*0260*/  BAR.SYNC.DEFER_BLOCKING 0x0 ;  /* 0x0000000000007b1d */ /* 0x000fec0000010000 */
[----:B------:R-:W-:Y:S05]  /*0270*/  BRA `(.L_x_582) ;  /* 0x0000007000507947 */ /* 0x000fea0003800000 */
.L_x_579:
[----:B------:R-:W0:Y:S01]  /*0280*/  S2R R10, SR_TID.X ;  /* 0x00000000000a7919 */ /* 0x000e220000002100 */
[----:B------:R-:W1:Y:S01]  /*0290*/  S2UR UR16, SR_CgaCtaId ;  /* 0x00000000001079c3 */ /* 0x000e620000008800 */
[----:B------:R-:W-:Y:S01]  /*02a0*/  ULOP3.LUT UR13, UR10, 0xfffffffc, URZ, 0xc0, !UPT ;  /* 0xfffffffc0a0d7892 */ /* 0x000fe2000f8ec03f */
[----:B------:R-:W-:Y:S01]  /*02b0*/  CS2R R44, SRZ ;  /* 0x00000000002c7805 */ /* 0x000fe2000001ff00 */
[----:B------:R-:W-:Y:S01]  /*02c0*/  USHF.R.U32.HI UR15, URZ, 0x2, UR10 ;  /* 0x000000023f0f7899 */ /* 0x000fe2000801160a */
[----:B------:R-:W-:Y:S01]  /*02d0*/  CS2R R46, SRZ ;  /* 0x00000000002e7805 */ /* 0x000fe2000001ff00 */
[----:B------:R-:W-:Y:S01]  /*02e0*/  ULOP3.LUT UR24, UR22, 0x3, URZ, 0xc0, !UPT ;  /* 0x0000000316187892 */ /* 0x000fe2000f8ec03f */
[----:B------:R-:W-:Y:S01]  /*02f0*/  CS2R R48, SRZ ;  /* 0x0000000000307805 */ /* 0x000fe2000001ff00 */
[----:B------:R-:W-:Y:S01]  /*0300*/  UMOV UR4, 0x400 ;  /* 0x0000040000047882 */ /* 0x000fe20000000000 */
[----:B------:R-:W-:Y:S01]  /*0310*/  ULOP3.LUT UR14, UR13, 0x3, UR22, 0xf8, !UPT ;  /* 0x000000030d0e7892 */ /* 0x000fe2000f8ef816 */
[----:B------:R-:W-:Y:S01]  /*0320*/  CS2R R50, SRZ ;  /* 0x0000000000327805 */ /* 0x000fe2000001ff00 */
[----:B------:R-:W-:-:S02]  /*0330*/  UIADD3 UR17, -UR15, URZ, URZ ;  /* 0x0000003f0f117290 */ /* 0x000fc4000fffe13f */
[----:B------:R-:W-:Y:S01]  /*0340*/  ULOP3.LUT UR12, UR23, 0x24, URZ, 0xfc, !UPT ;  /* 0x00000024170c7892 */ /* 0x000fe2000f8efc3f */
[----:B------:R-:W-:Y:S01]  /*0350*/  ULDC.64 UR6, c[0x0][0x268] ;  /* 0x00009a0000067ab9 */ /* 0x000fe20000000a00 */
[----:B------:R-:W-:Y:S01]  /*0360*/  ULDC.64 UR8, c[0x0][0x268] ;  /* 0x00009a0000087ab9 */ /* 0x000fe20000000a00 */
[----:B------:R-:W-:Y:S02]  /*0370*/  ULEA UR6, UP0, UR10, UR6, 0x2 ;  /* 0x000000060a067291 */ /* 0x000fe4000f80103f */
[----:B------:R-:W-:Y:S02]  /*0380*/  UIMAD.WIDE.U32 UR8, UR12, 0x4, UR8 ;  /* 0x000000040c0878a5 */ /* 0x000fe4000f8e0008 */
[----:B------:R-:W-:Y:S02]  /*0390*/  UIADD3 UR12, UR4, 0x2800, URZ ;  /* 0x00002800040c7890 */ /* 0x000fe4000fffe03f */
[----:B------:R-:W-:Y:S02]  /*03a0*/  ULEA.HI.X UR7, UR10, UR7, UR5, 0x2, UP0 ;  /* 0x000000070a077291 */ /* 0x000fe400080f1405 */
[----:B-1----:R-:W-:-:S02]  /*03b0*/  ULEA UR15, UR16, UR4, 0x18 ;  /* 0x00000004100f7291 */ /* 0x002fc4000f8ec03f */
[----:B------:R-:W-:Y:S01]  /*03c0*/  UISETP.NE.AND UP0, UPT, UR22, UR17, UPT ;  /* 0x000000111600728c */ /* 0x000fe2000bf05270 */
[----:B------:R-:W-:Y:S01]  /*03d0*/  UMOV UR20, 0x7fffffdd ;  /* 0x7fffffdd00147882 */ /* 0x000fe20000000000 */
[----:B------:R-:W-:Y:S01]  /*03e0*/  ULEA UR13, UR16, UR12, 0x18 ;  /* 0x0000000c100d7291 */ /* 0x000fe2000f8ec03f */
[----:B0-----:R-:W-:Y:S01]  /*03f0*/  SHF.R.S32.HI R0, RZ, 0x1f, R10 ;  /* 0x0000001fff007819 */ /* 0x001fe2000001140a */
[----:B------:R-:W-:Y:S01]  /*0400*/  USEL UR20, UR20, 0x1, !UP0 ;  /* 0x0000000114147887 */ /* 0x000fe2000c000000 */
[----:B------:R-:W-:Y:S02]  /*0410*/  UMOV UR12, UR10 ;  /* 0x0000000a000c7c82 */ /* 0x000fe40008000000 */
[CC--:B------:R-:W-:Y:S01]  /*0420*/  LEA.HI R2, R0.reuse, R10.reuse, RZ, 0x2 ;  /* 0x0000000a00027211 */ /* 0x0c0fe200078f10ff */
[----:B------:R-:W-:Y:S01]  /*0430*/  UMOV UR4, URZ ;  /* 0x0000003f00047c82 */ /* 0x000fe20008000000 */
[----:B------:R-:W-:Y:S02]  /*0440*/  LEA.HI R0, R0, R10, RZ, 0x4 ;  /* 0x0000000a00007211 */ /* 0x000fe400078f20ff */
[----:B------:R-:W-:-:S02]  /*0450*/  SHF.R.S32.HI R6, RZ, 0x2, R2 ;  /* 0x00000002ff067819 */ /* 0x000fc40000011402 */
[----:B------:R-:W-:Y:S02]  /*0460*/  LOP3.LUT R2, R2, 0xfffffffc, RZ, 0xc0, !PT ;  /* 0xfffffffc02027812 */ /* 0x000fe400078ec0ff */
[C---:B------:R-:W-:Y:S01]  /*0470*/  IADD3 R5, R6.reuse, 0xa0, RZ ;  /* 0x000000a006057810 */ /* 0x040fe20007ffe0ff */
[C---:B------:R-:W-:Y:S01]  /*0480*/  VIADD R3, R6.reuse, 0x50 ;  /* 0x0000005006037836 */ /* 0x040fe20000000000 */
[----:B------:R-:W-:Y:S02]  /*0490*/  IADD3 R7, R6, 0xf0, RZ ;  /* 0x000000f006077810 */ /* 0x000fe40007ffe0ff */
[----:B------:R-:W-:Y:S02]  /*04a0*/  SHF.R.S32.HI R6, RZ, 0x1f, R5 ;  /* 0x0000001fff067819 */ /* 0x000fe40000011405 */
[----:B------:R-:W-:Y:S02]  /*04b0*/  SHF.R.S32.HI R4, RZ, 0x1f, R3 ;  /* 0x0000001fff047819 */ /* 0x000fe40000011403 */
[----:B------:R-:W-:-:S02]  /*04c0*/  SHF.R.S32.HI R8, RZ, 0x1f, R7 ;  /* 0x0000001fff087819 */ /* 0x000fc40000011407 */
[----:B------:R-:W-:Y:S02]  /*04d0*/  LEA.HI R4, R4, R3, RZ, 0x2 ;  /* 0x0000000304047211 */ /* 0x000fe400078f10ff */
[----:B------:R-:W-:Y:S02]  /*04e0*/  LEA.HI R6, R6, R5, RZ, 0x2 ;  /* 0x0000000506067211 */ /* 0x000fe400078f10ff */
[----:B------:R-:W-:Y:S02]  /*04f0*/  SHF.R.U32.HI R3, RZ, 0x4, R0 ;  /* 0x00000004ff037819 */ /* 0x000fe40000011600 */
[----:B------:R-:W-:Y:S02]  /*0500*/  IADD3 R2, -R2, R10, RZ ;  /* 0x0000000a02027210 */ /* 0x000fe40007ffe1ff */
[----:B------:R-:W-:Y:S02]  /*0510*/  LEA.HI R8, R8, R7, RZ, 0x2 ;  /* 0x0000000708087211 */ /* 0x000fe400078f10ff */
[----:B------:R-:W-:-:S02]  /*0520*/  SHF.R.U32.HI R5, RZ, 0x2, R4 ;  /* 0x00000002ff057819 */ /* 0x000fc40000011604 */
[----:B------:R-:W-:Y:S02]  /*0530*/  SHF.R.U32.HI R7, RZ, 0x2, R6 ;  /* 0x00000002ff077819 */ /* 0x000fe40000011606 */
[C---:B------:R-:W-:Y:S02]  /*0540*/  LOP3.LUT R0, R2.reuse, 0x3, R3, 0x78, !PT ;  /* 0x0000000302007812 */ /* 0x040fe400078e7803 */
[C---:B------:R-:W-:Y:S02]  /*0550*/  LOP3.LUT R4, R2.reuse, 0x3, R5, 0x78, !PT ;  /* 0x0000000302047812 */ /* 0x040fe400078e7805 */
[----:B------:R-:W-:Y:S01]  /*0560*/  SHF.R.U32.HI R9, RZ, 0x2, R8 ;  /* 0x00000002ff097819 */ /* 0x000fe20000011608 */
[----:B------:R0:W-:Y:S01]  /*0570*/  STL [R1+0x58], R0 ;  /* 0x0000580001007387 */ /* 0x0001e20000100800 */
[----:B------:R-:W-:Y:S02]  /*0580*/  LOP3.LUT R3, R2, 0x3, R7, 0x78, !PT ;  /* 0x0000000302037812 */ /* 0x000fe400078e7807 */
[----:B------:R-:W-:Y:S01]  /*0590*/  LEA R5, R10, UR15, 0x5 ;  /* 0x0000000f0a057c11 */ /* 0x000fe2000f8e28ff */
[----:B------:R1:W-:Y:S04]  /*05a0*/  STL [R1+0x54], R4 ;  /* 0x0000540401007387 */ /* 0x0003e80000100800 */
[----:B------:R2:W-:Y:S01]  /*05b0*/  STL [R1+0x50], R3 ;  /* 0x0000500301007387 */ /* 0x0005e20000100800 */
[----:B0-----:R-:W-:-:S02]  /*05c0*/  LOP3.LUT R0, R2, 0x3, R9, 0x78, !PT ;  /* 0x0000000302007812 */ /* 0x001fc400078e7809 */
[----:B-1----:R-:W-:-:S03]  /*05d0*/  MOV R4, UR14 ;  /* 0x0000000e00047c02 */ /* 0x002fc60008000f00 */
[----:B------:R0:W-:Y:S01]  /*05e0*/  STL [R1+0x4c], R0 ;  /* 0x00004c0001007387 */ /* 0x0001e20000100800 */
[----:B--2---:R-:W-:Y:S02]  /*05f0*/  IMAD.SHL.U32 R3, R10, 0x2, RZ ;  /* 0x000000020a037824 */ /* 0x004fe400078e00ff */
[----:B------:R-:W-:-:S03]  /*0600*/  IMAD R6, R4, 0x500, R10 ;  /* 0x0000050004067824 */ /* 0x000fc600078e020a */
[C---:B------:R-:W-:Y:S02]  /*0610*/  LOP3.LUT R2, R3.reuse, 0x18, RZ, 0xc0, !PT ;  /* 0x0000001803027812 */ /* 0x040fe400078ec0ff */
[----:B0-----:R-:W-:Y:S01]  /*0620*/  MOV R0, UR24 ;  /* 0x0000001800007c02 */ /* 0x001fe20008000f00 */
[----:B------:R0:W-:Y:S01]  /*0630*/  STL [R1+0x48], R6 ;  /* 0x0000480601007387 */ /* 0x0001e20000100800 */
[----:B------:R-:W-:Y:S02]  /*0640*/  LOP3.LUT R3, R3, 0x18, RZ, 0xc, !PT ;  /* 0x0000001803037812 */ /* 0x000fe400078e0cff */
[----:B------:R-:W-:Y:S02]  /*0650*/  LOP3.LUT R0, R0, 0x7ffffffc, R10, 0xf8, !PT ;  /* 0x7ffffffc00007812 */ /* 0x000fe400078ef80a */
[C---:B------:R-:W-:Y:S02]  /*0660*/  LOP3.LUT R0, R2.reuse, 0x8, RZ, 0x3c, !PT ;  /* 0x0000000802007812 */ /* 0x040fe400078e3cff */
[----:B------:R-:W-:-:S02]  /*0670*/  LOP3.LUT R2, R2, 0x10, RZ, 0x3c, !PT ;  /* 0x0000001002027812 */ /* 0x000fc400078e3cff */
[C---:B------:R-:W-:Y:S02]  /*0680*/  IADD3 R4, R5.reuse, R3, RZ ;  /* 0x0000000305047210 */ /* 0x040fe40007ffe0ff */
[C---:B------:R-:W-:Y:S02]  /*0690*/  IADD3 R3, R5.reuse, R0, RZ ;  /* 0x0000000005037210 */ /* 0x040fe40007ffe0ff */
[----:B------:R-:W-:-:S03]  /*06a0*/  IADD3 R0, R5, R2, RZ ;  /* 0x0000000205007210 */ /* 0x000fc60007ffe0ff */
[----:B------:R0:W-:Y:S04]  /*06b0*/  STL [R1+0x60], R3 ;  /* 0x0000600301007387 */ /* 0x0001e80000100800 */
[----:B------:R0:W-:Y:S02]  /*06c0*/  STL [R1+0x5c], R0 ;  /* 0x00005c0001007387 */ /* 0x0001e40000100800 */
.L_x_592:
[----:B0-2---:R-:W0:Y:S01]  /*06d0*/  S2R R0, SR_TID.X ;  /* 0x0000000000007919 */ /* 0x005e220000002100 */
[----:B------:R-:W-:Y:S01]  /*06e0*/  ULOP3.LUT UR14, UR10, 0x3, URZ, 0xc0, !UPT ;  /* 0x000000030a0e7892 */ /* 0x000fe2000f8ec03f */
[----:B------:R-:W1:Y:S01]  /*06f0*/  LDC.64 R52, c[0x0][0x238] ;  /* 0x00008e00ff347b82 */ /* 0x000e620000000a00 */
[----:B------:R-:W-:Y:S01]  /*0700*/  USHF.R.U64 UR16, UR10, 0x2, UR5 ;  /* 0x000000020a107899 */ /* 0x000fe20008001205 */
[----:B------:R-:W-:Y:S01]  /*0710*/  STL [R1+0x70], R45 ;  /* 0x0000702d01007387 */ /* 0x000fe20000100800 */
[----:B------:R-:W-:Y:S02]  /*0720*/  UIMAD UR17, UR14, 0x140, URZ ;  /* 0x000001400e1178a4 */ /* 0x000fe4000f8e023f */
[----:B------:R-:W-:Y:S01]  /*0730*/  USHF.L.U32 UR14, UR22, 0x6, URZ ;  /* 0x00000006160e7899 */ /* 0x000fe2000800063f */
[----:B------:R-:W-:Y:S01]  /*0740*/  STL [R1+0x6c], R44 ;  /* 0x00006c2c01007387 */ /* 0x000fe20000100800 */
[----:B------:R-:W-:Y:S02]  /*0750*/  USHF.R.U32.HI UR24, URZ, 0x2, UR5 ;  /* 0x000000023f187899 */ /* 0x000fe40008011605 */
[----:B------:R-:W-:Y:S01]  /*0760*/  ULOP3.LUT UR14, UR14, 0xc0, URZ, 0xc0, !UPT ;  /* 0x000000c00e0e7892 */ /* 0x000fe2000f8ec03f */
[----:B------:R-:W-:Y:S01]  /*0770*/  ULDC.64 UR26, c[0x0][0x248] ;  /* 0x00009200001a7ab9 */ /* 0x000fe20000000a00 */
[----:B0-----:R-:W-:Y:S01]  /*0780*/  IMAD.WIDE.U32 R2, R0, -0x33333333, RZ ;  /* 0xcccccccd00027825 */ /* 0x001fe200078e00ff */
[----:B------:R-:W-:Y:S04]  /*0790*/  STL [R1+0x68], R49 ;  /* 0x0000683101007387 */ /* 0x000fe80000100800 */
[----:B------:R-:W-:Y:S01]  /*07a0*/  SHF.R.U32.HI R4, RZ, 0x6, R3 ;  /* 0x00000006ff047819 */ /* 0x000fe20000011603 */
[----:B------:R-:W-:Y:S01]  /*07b0*/  IMAD.U32 R7, RZ, RZ, UR16 ;  /* 0x00000010ff077e24 */ /* 0x000fe2000f8e00ff */
[----:B------:R-:W-:Y:S01]  /*07c0*/  MOV R8, UR24 ;  /* 0x0000001800087c02 */ /* 0x000fe20008000f00 */
[----:B------:R-:W-:Y:S01]  /*07d0*/  UIMAD UR25, UR24, 0x50000, URZ ;  /* 0x00050000181978a4 */ /* 0x000fe2000f8e023f */
[----:B------:R-:W-:Y:S01]  /*07e0*/  STL [R1+0x64], R48 ;  /* 0x0000643001007387 */ /* 0x000fe20000100800 */
[----:B------:R-:W-:-:S05]  /*07f0*/  IMAD R6, R4, -0x50, R0 ;  /* 0xffffffb004067824 */ /* 0x000fca00078e0200 */
[----:B------:R-:W-:Y:S02]  /*0800*/  LEA R14, R6, UR17, 0x2 ;  /* 0x00000011060e7c11 */ /* 0x000fe4000f8e10ff */
[----:B------:R-:W-:Y:S01]  /*0810*/  IADD3 R0, R4, UR14, RZ ;  /* 0x0000000e04007c10 */ /* 0x000fe2000fffe0ff */
[----:B------:R-:W-:Y:S01]  /*0820*/  ULDC UR14, c[0x0][0x250] ;  /* 0x00009400000e7ab9 */ /* 0x000fe20000000800 */
[----:B------:R-:W-:Y:S01]  /*0830*/  SHF.R.S32.HI R15, RZ, 0x1f, R14 ;  /* 0x0000001fff0f7819 */ /* 0x000fe2000001140e */
[----:B------:R-:W-:-:S04]  /*0840*/  IMAD.WIDE.U32 R2, R14, -0x33333333, RZ ;  /* 0xcccccccd0e027825 */ /* 0x000fc800078e00ff */
[----:B-1----:R-:W-:Y:S01]  /*0850*/  IMAD.WIDE R52, R14, 0x2, R52 ;  /* 0x000000020e347825 */ /* 0x002fe200078e0234 */
[----:B------:R-:W-:-:S04]  /*0860*/  SHF.R.U32.HI R5, RZ, 0x5, R3 ;  /* 0x00000005ff057819 */ /* 0x000fc80000011603 */
[C---:B------:R-:W-:Y:S01]  /*0870*/  LEA R2, P0, R7.reuse, R5, 0x5 ;  /* 0x0000000507027211 */ /* 0x040fe200078028ff */
[C---:B------:R-:W-:Y:S01]  /*0880*/  IMAD.WIDE.U32 R14, R7.reuse, 0x50000, R14 ;  /* 0x00050000070e7825 */ /* 0x040fe200078e000e */
[----:B------:R-:W2:Y:S02]  /*0890*/  LDG.E.64.CONSTANT R52, desc[UR18][R52.64] ;  /* 0x0000001234347981 */ /* 0x000ea4000c1e9b00 */
[----:B------:R-:W-:Y:S01]  /*08a0*/  LEA.HI.X R7, R7, RZ, R8, 0x5, P0 ;  /* 0x000000ff07077211 */ /* 0x000fe200000f2c08 */
[----:B------:R-:W-:Y:S01]  /*08b0*/  IMAD R19, R0, 0x500, RZ ;  /* 0x0000050000137824 */ /* 0x000fe200078e02ff */
[----:B------:R-:W-:Y:S01]  /*08c0*/  LEA R54, P0, R2, UR26, 0x3 ;  /* 0x0000001a02367c11 */ /* 0x000fe2000f8018ff */
[----:B------:R0:W-:Y:S01]  /*08d0*/  STL [R1+0x44], R5 ;  /* 0x0000440501007387 */ /* 0x0001e20000100800 */
[----:B------:R-:W-:Y:S01]  /*08e0*/  IADD3 R3, R15, UR25, RZ ;  /* 0x000000190f037c10 */ /* 0x000fe2000fffe0ff */
[----:B------:R-:W-:Y:S01]  /*08f0*/  ULDC.64 UR24, c[0x0][0x230] ;  /* 0x00008c0000187ab9 */ /* 0x000fe20000000a00 */
[----:B------:R-:W-:-:S02]  /*0900*/  IADD3 R0, P1, R19, R14, RZ ;  /* 0x0000000e13007210 */ /* 0x000fc40007f3e0ff */
[----:B------:R-:W-:Y:S01]  /*0910*/  LEA.HI.X R55, R2, UR27, R7, 0x3, P0 ;  /* 0x0000001b02377c11 */ /* 0x000fe200080f1c07 */
[----:B------:R-:W-:Y:S02]  /*0920*/  ULDC.64 UR26, c[0x0][0x228] ;  /* 0x00008a00001a7ab9 */ /* 0x000fe40000000a00 */
[----:B------:R-:W-:Y:S01]  /*0930*/  IMAD.SHL.U32 R10, R0, 0x2, RZ ;  /* 0x00000002000a7824 */ /* 0x000fe200078e00ff */
[----:B0-----:R-:W-:Y:S02]  /*0940*/  IADD3.X R5, RZ, R3, RZ, P1, !PT ;  /* 0x00000003ff057210 */ /* 0x001fe40000ffe4ff */
[----:B------:R-:W3:Y:S02]  /*0950*/  LDG.E.64.CONSTANT R54, desc[UR18][R54.64] ;  /* 0x0000001236367981 */ /* 0x000ee4000c1e9b00 */
[----:B------:R-:W-:Y:S02]  /*0960*/  IADD3 R56, P0, R10, UR24, RZ ;  /* 0x000000180a387c10 */ /* 0x000fe4000ff1e0ff */
[----:B------:R-:W-:-:S02]  /*0970*/  SHF.L.U64.HI R9, R0, 0x1, R5 ;  /* 0x0000000100097819 */ /* 0x000fc40000010205 */
[----:B------:R-:W-:Y:S02]  /*0980*/  IADD3 R58, P1, R10, UR26, RZ ;  /* 0x0000001a0a3a7c10 */ /* 0x000fe4000ff3e0ff */
[C---:B------:R-:W-:Y:S02]  /*0990*/  IADD3.X R57, R9.reuse, UR25, RZ, P0, !PT ;  /* 0x0000001909397c10 */ /* 0x040fe400087fe4ff */
[----:B------:R-:W-:-:S04]  /*09a0*/  IADD3.X R59, R9, UR27, RZ, P1, !PT ;  /* 0x0000001b093b7c10 */ /* 0x000fc80008ffe4ff */
[----:B------:R-:W4:Y:S01]  /*09b0*/  LDG.E.64.CONSTANT R56, desc[UR18][R56.64] ;  /* 0x0000001238387981 */ /* 0x000f22000c1e9b00 */
[----:B------:R-:W-:-:S03]  /*09c0*/  IADD3 R5, R19, 0x1400, RZ ;  /* 0x0000140013057810 */ /* 0x000fc60007ffe0ff */
[----:B------:R-:W4:Y:S01]  /*09d0*/  LDG.E.64.CONSTANT R58, desc[UR18][R58.64] ;  /* 0x000000123a3a7981 */ /* 0x000f22000c1e9b00 */
[----:B------:R-:W-:-:S04]  /*09e0*/  IADD3 R5, P0, R5, R14, RZ ;  /* 0x0000000e05057210 */ /* 0x000fc80007f1e0ff */
[----:B------:R-:W-:Y:S02]  /*09f0*/  IADD3.X R0, RZ, R3, RZ, P0, !PT ;  /* 0x00000003ff007210 */ /* 0x000fe400007fe4ff */
[C---:B------:R-:W-:Y:S02]  /*0a00*/  SHF.L.U32 R7, R5.reuse, 0x1, RZ ;  /* 0x0000000105077819 */ /* 0x040fe400000006ff */
[----:B------:R-:W-:Y:S02]  /*0a10*/  SHF.L.U64.HI R2, R5, 0x1, R0 ;  /* 0x0000000105027819 */ /* 0x000fe40000010200 */
[----:B------:R-:W-:-:S04]  /*0a20*/  IADD3 R60, P0, R7, UR24, RZ ;  /* 0x00000018073c7c10 */ /* 0x000fc8000ff1e0ff */
[----:B------:R-:W-:Y:S02]  /*0a30*/  IADD3.X R61, R2, UR25, RZ, P0, !PT ;  /* 0x00000019023d7c10 */ /* 0x000fe400087fe4ff */
[----:B------:R-:W-:-:S04]  /*0a40*/  IADD3 R62, P0, R7, UR26, RZ ;  /* 0x0000001a073e7c10 */ /* 0x000fc8000ff1e0ff */
[----:B------:R-:W-:Y:S01]  /*0a50*/  IADD3.X R63, R2, UR27, RZ, P0, !PT ;  /* 0x0000001b023f7c10 */ /* 0x000fe200087fe4ff */
[----:B------:R-:W4:Y:S05]  /*0a60*/  LDG.E.64.CONSTANT R60, desc[UR18][R60.64] ;  /* 0x000000123c3c7981 */ /* 0x000f2a000c1e9b00 */
[----:B------:R-:W4:Y:S01]  /*0a70*/  LDG.E.64.CONSTANT R62, desc[UR18][R62.64] ;  /* 0x000000123e3e7981 */ /* 0x000f22000c1e9b00 */
[----:B------:R-:W-:-:S04]  /*0a80*/  IADD3 R5, R19, 0x2800, RZ ;  /* 0x0000280013057810 */ /* 0x000fc80007ffe0ff */
[----:B------:R-:W-:Y:S01]  /*0a90*/  IADD3 R5, P0, R5, R14, RZ ;  /* 0x0000000e05057210 */ /* 0x000fe20007f1e0ff */
[----:B------:R-:W-:Y:S04]  /*0aa0*/  STL [R1+0x40], R9 ;  /* 0x0000400901007387 */ /* 0x000fe80000100800 */
[----:B------:R-:W-:Y:S01]  /*0ab0*/  STL [R1+0x3c], R10 ;  /* 0x00003c0a01007387 */ /* 0x000fe20000100800 */
[----:B------:R-:W-:-:S03]  /*0ac0*/  IMAD.X R0, RZ, RZ, R3, P0 ;  /* 0x000000ffff007224 */ /* 0x000fc600000e0603 */
[----:B------:R0:W-:Y:S04]  /*0ad0*/  STL [R1+0x34], R7 ;  /* 0x0000340701007387 */ /* 0x0001e80000100800 */
[----:B------:R1:W-:Y:S01]  /*0ae0*/  STL [R1+0x38], R2 ;  /* 0x0000380201007387 */ /* 0x0003e20000100800 */
[C---:B0-----:R-:W-:Y:S02]  /*0af0*/  SHF.L.U32 R7, R5.reuse, 0x1, RZ ;  /* 0x0000000105077819 */ /* 0x041fe400000006ff */
[----:B-1----:R-:W-:Y:S02]  /*0b00*/  SHF.L.U64.HI R2, R5, 0x1, R0 ;  /* 0x0000000105027819 */ /* 0x002fe40000010200 */
[C---:B------:R-:W-:Y:S02]  /*0b10*/  IADD3 R64, P0, R7.reuse, UR24, RZ ;  /* 0x0000001807407c10 */ /* 0x040fe4000ff1e0ff */
[----:B------:R-:W-:-:S02]  /*0b20*/  IADD3 R66, P1, R7, UR26, RZ ;  /* 0x0000001a07427c10 */ /* 0x000fc4000ff3e0ff */
[C---:B------:R-:W-:Y:S02]  /*0b30*/  IADD3.X R65, R2.reuse, UR25, RZ, P0, !PT ;  /* 0x0000001902417c10 */ /* 0x040fe400087fe4ff */
[----:B------:R-:W-:-:S04]  /*0b40*/  IADD3.X R67, R2, UR27, RZ, P1, !PT ;  /* 0x0000001b02437c10 */ /* 0x000fc80008ffe4ff */
[----:B------:R-:W4:Y:S04]  /*0b50*/  LDG.E.64.CONSTANT R64, desc[UR18][R64.64] ;  /* 0x0000001240407981 */ /* 0x000f28000c1e9b00 */
[----:B------:R-:W4:Y:S01]  /*0b60*/  LDG.E.64.CONSTANT R66, desc[UR18][R66.64] ;  /* 0x0000001242427981 */ /* 0x000f22000c1e9b00 */
[----:B------:R-:W-:-:S04]  /*0b70*/  IADD3 R5, R19, 0x3c00, RZ ;  /* 0x00003c0013057810 */ /* 0x000fc80007ffe0ff */
[----:B------:R-:W-:Y:S01]  /*0b80*/  IADD3 R5, P0, R5, R14, RZ ;  /* 0x0000000e05057210 */ /* 0x000fe20007f1e0ff */
[----:B------:R0:W-:Y:S03]  /*0b90*/  STL [R1+0x2c], R7 ;  /* 0x00002c0701007387 */ /* 0x0001e60000100800 */
[----:B------:R-:W-:Y:S01]  /*0ba0*/  IADD3.X R0, RZ, R3, RZ, P0, !PT ;  /* 0x00000003ff007210 */ /* 0x000fe200007fe4ff */
[----:B------:R1:W-:Y:S01]  /*0bb0*/  STL [R1+0x30], R2 ;  /* 0x0000300201007387 */ /* 0x0003e20000100800 */
[C---:B0-----:R-:W-:Y:S02]  /*0bc0*/  SHF.L.U32 R7, R5.reuse, 0x1, RZ ;  /* 0x0000000105077819 */ /* 0x041fe400000006ff */
[----:B-1----:R-:W-:Y:S02]  /*0bd0*/  SHF.L.U64.HI R2, R5, 0x1, R0 ;  /* 0x0000000105027819 */ /* 0x002fe40000010200 */
[----:B------:R-:W-:-:S04]  /*0be0*/  IADD3 R68, P0, R7, UR24, RZ ;  /* 0x0000001807447c10 */ /* 0x000fc8000ff1e0ff */
[----:B------:R-:W-:Y:S02]  /*0bf0*/  IADD3.X R69, R2, UR25, RZ, P0, !PT ;  /* 0x0000001902457c10 */ /* 0x000fe400087fe4ff */
[----:B------:R-:W-:-:S04]  /*0c00*/  IADD3 R70, P1, R7, UR26, RZ ;  /* 0x0000001a07467c10 */ /* 0x000fc8000ff3e0ff */
[----:B------:R-:W4:Y:S01]  /*0c10*/  LDG.E.64.CONSTANT R68, desc[UR18][R68.64] ;  /* 0x0000001244447981 */ /* 0x000f22000c1e9b00 */
[----:B------:R-:W-:-:S06]  /*0c20*/  IADD3.X R71, R2, UR27, RZ, P1, !PT ;  /* 0x0000001b02477c10 */ /* 0x000fcc0008ffe4ff */
[----:B------:R-:W4:Y:S01]  /*0c30*/  LDG.E.64.CONSTANT R70, desc[UR18][R70.64] ;  /* 0x0000001246467981 */ /* 0x000f22000c1e9b00 */
[----:B------:R-:W-:-:S05]  /*0c40*/  VIADD R5, R19, 0x5000 ;  /* 0x0000500013057836 */ /* 0x000fca0000000000 */
[----:B------:R-:W-:Y:S01]  /*0c50*/  IADD3 R5, P0, R5, R14, RZ ;  /* 0x0000000e05057210 */ /* 0x000fe20007f1e0ff */
[----:B------:R0:W-:Y:S03]  /*0c60*/  STL [R1+0x24], R7 ;  /* 0x0000240701007387 */ /* 0x0001e60000100800 */
[----:B------:R-:W-:Y:S01]  /*0c70*/  IADD3.X R0, RZ, R3, RZ, P0, !PT ;  /* 0x00000003ff007210 */ /* 0x000fe200007fe4ff */
[----:B------:R1:W-:Y:S01]  /*0c80*/  STL [R1+0x28], R2 ;  /* 0x0000280201007387 */ /* 0x0003e20000100800 */
[C---:B0-----:R-:W-:Y:S02]  /*0c90*/  SHF.L.U32 R7, R5.reuse, 0x1, RZ ;  /* 0x0000000105077819 */ /* 0x041fe400000006ff */
[----:B-1----:R-:W-:Y:S02]  /*0ca0*/  SHF.L.U64.HI R2, R5, 0x1, R0 ;  /* 0x0000000105027819 */ /* 0x002fe40000010200 */
[----:B------:R-:W-:-:S02]  /*0cb0*/  IADD3 R72, P0, R7, UR24, RZ ;  /* 0x0000001807487c10 */ /* 0x000fc4000ff1e0ff */
[----:B------:R-:W-:Y:S02]  /*0cc0*/  IADD3 R74, P1, R7, UR26, RZ ;  /* 0x0000001a074a7c10 */ /* 0x000fe4000ff3e0ff */
[C---:B------:R-:W-:Y:S02]  /*0cd0*/  IADD3.X R73, R2.reuse, UR25, RZ, P0, !PT ;  /* 0x0000001902497c10 */ /* 0x040fe400087fe4ff */
[----:B------:R-:W-:-:S04]  /*0ce0*/  IADD3.X R75, R2, UR27, RZ, P1, !PT ;  /* 0x0000001b024b7c10 */ /* 0x000fc80008ffe4ff */
[----:B------:R-:W4:Y:S01]  /*0cf0*/  LDG.E.64.CONSTANT R72, desc[UR18][R72.64] ;  /* 0x0000001248487981 */ /* 0x000f22000c1e9b00 */
[----:B------:R-:W-:-:S03]  /*0d00*/  IADD3 R5, R19, 0x6400, RZ ;  /* 0x0000640013057810 */ /* 0x000fc60007ffe0ff */
[----:B------:R-:W4:Y:S01]  /*0d10*/  LDG.E.64.CONSTANT R74, desc[UR18][R74.64] ;  /* 0x000000124a4a7981 */ /* 0x000f22000c1e9b00 */
[----:B------:R-:W-:-:S03]  /*0d20*/  IADD3 R5, P0, R5, R14, RZ ;  /* 0x0000000e05057210 */ /* 0x000fc60007f1e0ff */
[----:B------:R0:W-:Y:S01]  /*0d30*/  STL [R1+0x1c], R7 ;  /* 0x00001c0701007387 */ /* 0x0001e20000100800 */
[----:B------:R-:W-:-:S03]  /*0d40*/  IADD3.X R0, RZ, R3, RZ, P0, !PT ;  /* 0x00000003ff007210 */ /* 0x000fc600007fe4ff */
[----:B------:R1:W-:Y:S01]  /*0d50*/  STL [R1+0x20], R2 ;  /* 0x0000200201007387 */ /* 0x0003e20000100800 */
[C---:B0-----:R-:W-:Y:S01]  /*0d60*/  IMAD.SHL.U32 R7, R5.reuse, 0x2, RZ ;  /* 0x0000000205077824 */ /* 0x041fe200078e00ff */
[----:B-1----:R-:W-:-:S04]  /*0d70*/  SHF.L.U64.HI R2, R5, 0x1, R0 ;  /* 0x0000000105027819 */ /* 0x002fc80000010200 */
[C---:B------:R-:W-:Y:S02]  /*0d80*/  IADD3 R76, P0, R7.reuse, UR24, RZ ;  /* 0x00000018074c7c10 */ /* 0x040fe4000ff1e0ff */
[----:B------:R-:W-:Y:S02]  /*0d90*/  IADD3 R78, P1, R7, UR26, RZ ;  /* 0x0000001a074e7c10 */ /* 0x000fe4000ff3e0ff */
[C---:B------:R-:W-:Y:S01]  /*0da0*/  IADD3.X R77, R2.reuse, UR25, RZ, P0, !PT ;  /* 0x00000019024d7c10 */ /* 0x040fe200087fe4ff */
[----:B------:R-:W-:Y:S01]  /*0db0*/  HFMA2.MMA R5, -RZ, RZ, 0, 2.384185791015625e-06 ;  /* 0x00000028ff057435 */ /* 0x000fe200000001ff */
[----:B------:R-:W-:-:S04]  /*0dc0*/  IADD3.X R79, R2, UR27, RZ, P1, !PT ;  /* 0x0000001b024f7c10 */ /* 0x000fc80008ffe4ff */
[----:B------:R-:W4:Y:S04]  /*0dd0*/  LDG.E.64.CONSTANT R76, desc[UR18][R76.64] ;  /* 0x000000124c4c7981 */ /* 0x000f28000c1e9b00 */
[----:B------:R-:W4:Y:S01]  /*0de0*/  LDG.E.64.CONSTANT R78, desc[UR18][R78.64] ;  /* 0x000000124e4e7981 */ /* 0x000f22000c1e9b00 */
[----:B------:R-:W-:-:S05]  /*0df0*/  IMAD R5, R6, R5, UR13 ;  /* 0x0000000d06057e24 */ /* 0x000fca000f8e0205 */
[----:B------:R-:W-:Y:S02]  /*0e00*/  LEA R0, R4, R5, 0x3 ;  /* 0x0000000504007211 */ /* 0x000fe400078e18ff */
[C---:B------:R-:W-:Y:S01]  /*0e10*/  IADD3 R5, R19.reuse, 0x7800, RZ ;  /* 0x0000780013057810 */ /* 0x040fe20007ffe0ff */
[----:B------:R-:W-:Y:S01]  /*0e20*/  VIADD R9, R19, 0xa000 ;  /* 0x0000a00013097836 */ /* 0x000fe20000000000 */
[----:B------:R0:W-:Y:S02]  /*0e30*/  STL [R1+0x14], R7 ;  /* 0x0000140701007387 */ /* 0x0001e40000100800 */
[-C--:B------:R-:W-:Y:S02]  /*0e40*/  IADD3 R5, P1, R5, R14.reuse, RZ ;  /* 0x0000000e05057210 */ /* 0x080fe40007f3e0ff */
[----:B------:R-:W-:Y:S01]  /*0e50*/  STL [R1+0x18], R2 ;  /* 0x0000180201007387 */ /* 0x000fe20000100800 */
[----:B------:R-:W-:-:S03]  /*0e60*/  IADD3 R9, P5, R9, R14, RZ ;  /* 0x0000000e09097210 */ /* 0x000fc60007fbe0ff */
[----:B------:R1:W-:Y:S01]  /*0e70*/  STL [R1+0x10], R0 ;  /* 0x0000100001007387 */ /* 0x0003e20000100800 */
[----:B0-----:R-:W-:Y:S02]  /*0e80*/  IADD3 R7, R19, 0x8c00, RZ ;  /* 0x00008c0013077810 */ /* 0x001fe40007ffe0ff */
[----:B------:R-:W-:Y:S02]  /*0e90*/  SHF.L.U32 R12, R5, 0x1, RZ ;  /* 0x00000001050c7819 */ /* 0x000fe400000006ff */
[----:B------:R-:W-:Y:S02]  /*0ea0*/  IADD3 R7, P6, R7, R14, RZ ;  /* 0x0000000e07077210 */ /* 0x000fe40007fde0ff */
[----:B-1----:R-:W-:-:S04]  /*0eb0*/  IADD3.X R0, RZ, R3, RZ, P1, !PT ;  /* 0x00000003ff007210 */ /* 0x002fc80000ffe4ff */
[----:B------:R-:W-:Y:S02]  /*0ec0*/  SHF.L.U64.HI R10, R5, 0x1, R0 ;  /* 0x00000001050a7819 */ /* 0x000fe40000010200 */
[----:B------:R-:W-:Y:S02]  /*0ed0*/  IADD3.X R0, RZ, R3, RZ, P5, !PT ;  /* 0x00000003ff007210 */ /* 0x000fe40002ffe4ff */
[C---:B------:R-:W-:Y:S01]  /*0ee0*/  IADD3 R80, P5, R12.reuse, UR24, RZ ;  /* 0x000000180c507c10 */ /* 0x040fe2000ffbe0ff */
[----:B------:R-:W-:Y:S01]  /*0ef0*/  IMAD.X R4, RZ, RZ, R3, P6 ;  /* 0x000000ffff047224 */ /* 0x000fe200030e0603 */
[----:B------:R-:W-:Y:S02]  /*0f00*/  IADD3 R82, P6, R12, UR26, RZ ;  /* 0x0000001a0c527c10 */ /* 0x000fe4000ffde0ff */
[C---:B------:R-:W-:Y:S02]  /*0f10*/  IADD3.X R81, R10.reuse, UR25, RZ, P5, !PT ;  /* 0x000000190a517c10 */ /* 0x040fe4000affe4ff */
[----:B------:R-:W-:-:S04]  /*0f20*/  IADD3.X R83, R10, UR27, RZ, P6, !PT ;  /* 0x0000001b0a537c10 */ /* 0x000fc8000b7fe4ff */
[----:B------:R-:W4:Y:S04]  /*0f30*/  LDG.E.64.CONSTANT R80, desc[UR18][R80.64] ;  /* 0x0000001250507981 */ /* 0x000f28000c1e9b00 */
[----:B------:R-:W4:Y:S01]  /*0f40*/  LDG.E.64.CONSTANT R82, desc[UR18][R82.64] ;  /* 0x0000001252527981 */ /* 0x000f22000c1e9b00 */
[C---:B------:R-:W-:Y:S02]  /*0f50*/  SHF.L.U64.HI R6, R7.reuse, 0x1, R4 ;  /* 0x0000000107067819 */ /* 0x040fe40000010204 */
[----:B------:R-:W-:Y:S02]  /*0f60*/  SHF.L.U32 R8, R7, 0x1, RZ ;  /* 0x0000000107087819 */ /* 0x000fe400000006ff */
[C---:B------:R-:W-:Y:S02]  /*0f70*/  SHF.L.U64.HI R165, R9.reuse, 0x1, R0 ;  /* 0x0000000109a57819 */ /* 0x040fe40000010200 */
[----:B------:R-:W-:-:S02]  /*0f80*/  SHF.L.U32 R162, R9, 0x1, RZ ;  /* 0x0000000109a27819 */ /* 0x000fc400000006ff */
[C---:B------:R-:W-:Y:S02]  /*0f90*/  IADD3 R84, P5, R8.reuse, UR24, RZ ;  /* 0x0000001808547c10 */ /* 0x040fe4000ffbe0ff */
[----:B------:R-:W-:Y:S02]  /*0fa0*/  IADD3 R86, P6, R8, UR26, RZ ;  /* 0x0000001a08567c10 */ /* 0x000fe4000ffde0ff */
[C---:B------:R-:W-:Y:S02]  /*0fb0*/  IADD3.X R85, R6.reuse, UR25, RZ, P5, !PT ;  /* 0x0000001906557c10 */ /* 0x040fe4000affe4ff */
[----:B------:R-:W-:Y:S02]  /*0fc0*/  IADD3.X R87, R6, UR27, RZ, P6, !PT ;  /* 0x0000001b06577c10 */ /* 0x000fe4000b7fe4ff */
[C---:B--2---:R-:W-:Y:S01]  /*0fd0*/  PRMT R121, R52.reuse, 0x7632, R121 ;  /* 0x0000763234797816 */ /* 0x044fe20000000079 */
[----:B---3--:R-:W-:Y:S01]  /*0fe0*/  FADD.FTZ R42, R55, UR14 ;  /* 0x0000000e372a7e21 */ /* 0x008fe20008010000 */
[----:B------:R-:W-:Y:S01]  /*0ff0*/  SHF.L.U32 R2, R52, 0x10, RZ ;  /* 0x0000001034027819 */ /* 0x000fe200000006ff */
[----:B------:R-:W-:Y:S04]  /*1000*/  STL [R1+0x74], R52 ;  /* 0x0000743401007387 */ /* 0x000fe80000100800 */
[----:B------:R-:W0:Y:S01]  /*1010*/  MUFU.RSQ R42, R42 ;  /* 0x0000002a002a7308 */ /* 0x000e220000001400 */
[----:B------:R-:W-:Y:S01]  /*1020*/  STL [R1+0xc], R10 ;  /* 0x00000c0a01007387 */ /* 0x000fe20000100800 */
[----:B----4-:R-:W-:-:S02]  /*1030*/  SHF.L.U32 R7, R56, 0x10, RZ ;  /* 0x0000001038077819 */ /* 0x010fc400000006ff */
[----:B------:R-:W-:Y:S02]  /*1040*/  PRMT R4, R56, 0x7632, R4 ;  /* 0x0000763238047816 */ /* 0x000fe40000000004 */
[----:B------:R-:W-:Y:S01]  /*1050*/  SHF.L.U32 R0, R58, 0x10, RZ ;  /* 0x000000103a007819 */ /* 0x000fe200000006ff */
[----:B------:R-:W-:Y:S01]  /*1060*/  FADD.FTZ R7, -R54, R7 ;  /* 0x0000000736077221 */ /* 0x000fe20000010100 */
[----:B------:R-:W-:Y:S01]  /*1070*/  PRMT R5, R58, 0x7632, R5 ;  /* 0x000076323a057816 */ /* 0x000fe20000000005 */
[----:B------:R-:W2:Y:S01]  /*1080*/  LDG.E.64.CONSTANT R84, desc[UR18][R84.64] ;  /* 0x0000001254547981 */ /* 0x000ea2000c1e9b00 */
[----:B------:R-:W-:Y:S01]  /*1090*/  SHF.L.U32 R9, R4, 0x10, RZ ;  /* 0x0000001004097819 */ /* 0x000fe200000006ff */
[----:B0-----:R-:W-:Y:S02]  /*10a0*/  FMUL.FTZ R161, R42, R7 ;  /* 0x000000072aa17220 */ /* 0x001fe40000410000 */
[----:B------:R-:W-:Y:S01]  /*10b0*/  STL [R1+0x8], R12 ;  /* 0x0000080c01007387 */ /* 0x000fe20000100800 */
[----:B------:R-:W-:-:S02]  /*10c0*/  IMAD.U32 R121, R121, 0x10000, RZ ;  /* 0x0001000079797824 */ /* 0x000fc400078e00ff */
[----:B------:R-:W-:Y:S01]  /*10d0*/  FMUL.FTZ R4, R0, R2 ;  /* 0x0000000200047220 */ /* 0x000fe20000410000 */
[----:B------:R0:W-:Y:S01]  /*10e0*/  STL [R1+0x4], R6 ;  /* 0x0000040601007387 */ /* 0x0001e20000100800 */
[----:B------:R-:W-:Y:S01]  /*10f0*/  FADD.FTZ R9, -R54, R9 ;  /* 0x0000000936097221 */ /* 0x000fe20000010100 */
[----:B------:R-:W-:Y:S01]  /*1100*/  IMAD.U32 R7, R57, 0x10000, RZ ;  /* 0x0001000039077824 */ /* 0x000fe200078e00ff */
[----:B------:R-:W-:Y:S01]  /*1110*/  SHF.L.U32 R41, R53, 0x10, RZ ;  /* 0x0000001035297819 */ /* 0x000fe200000006ff */
[----:B------:R-:W-:Y:S01]  /*1120*/  FFMA.FTZ R4, R161, R4, RZ ;  /* 0x00000004a1047223 */ /* 0x000fe200000100ff */
[----:B------:R-:W-:Y:S01]  /*1130*/  SHF.L.U32 R40, R59, 0x10, RZ ;  /* 0x000000103b287819 */ /* 0x000fe200000006ff */
[----:B------:R-:W3:Y:S01]  /*1140*/  LDG.E.64.CONSTANT R86, desc[UR18][R86.64] ;  /* 0x0000001256567981 */ /* 0x000ee2000c1e9b00 */
[----:B0-----:R-:W-:Y:S01]  /*1150*/  SHF.L.U32 R6, R5, 0x10, RZ ;  /* 0x0000001005067819 */ /* 0x001fe200000006ff */
[----:B------:R-:W-:Y:S01]  /*1160*/  FMUL.FTZ R9, R42, R9 ;  /* 0x000000092a097220 */ /* 0x000fe20000410000 */
[----:B------:R-:W-:-:S03]  /*1170*/  FADD.FTZ R7, -R54, R7 ;  /* 0x0000000736077221 */ /* 0x000fc60000010100 */
[----:B------:R-:W-:Y:S01]  /*1180*/  FMUL.FTZ R5, R6, R121 ;  /* 0x0000007906057220 */ /* 0x000fe20000410000 */
[----:B------:R0:W-:Y:S01]  /*1190*/  STL [R1], R8 ;  /* 0x0000000801007387 */ /* 0x0001e20000100800 */
[----:B------:R-:W-:Y:S02]  /*11a0*/  FMUL.FTZ R160, R42, R7 ;  /* 0x000000072aa07220 */ /* 0x000fe40000410000 */
[--C-:B------:R-:W-:Y:S01]  /*11b0*/  FFMA.FTZ R5, R9, R5, R4.reuse ;  /* 0x0000000509057223 */ /* 0x100fe20000010004 */
[----:B------:R-:W-:Y:S01]  /*11c0*/  PRMT R4, R57, 0x7632, R4 ;  /* 0x0000763239047816 */ /* 0x000fe20000000004 */
[----:B0-----:R-:W-:-:S03]  /*11d0*/  FMUL.FTZ R8, R40, R41 ;  /* 0x0000002928087220 */ /* 0x001fc60000410000 */
[----:B------:R-:W-:Y:S01]  /*11e0*/  SHF.L.U32 R7, R4, 0x10, RZ ;  /* 0x0000001004077819 */ /* 0x000fe200000006ff */
[--C-:B------:R-:W-:Y:S01]  /*11f0*/  FFMA.FTZ R8, R160, R8, R5.reuse ;  /* 0x00000008a0087223 */ /* 0x100fe20000010005 */
[----:B------:R-:W-:Y:S01]  /*1200*/  PRMT R5, R59, 0x7632, R5 ;  /* 0x000076323b057816 */ /* 0x000fe20000000005 */
[----:B------:R-:W-:Y:S01]  /*1210*/  FFMA.FTZ R4, R0, R2, RZ ;  /* 0x0000000200047223 */ /* 0x000fe200000100ff */
[----:B------:R-:W-:Y:S02]  /*1220*/  PRMT R120, R53, 0x7632, R120 ;  /* 0x0000763235787816 */ /* 0x000fe40000000078 */
[----:B------:R-:W-:Y:S01]  /*1230*/  IADD3 R13, R19, 0xf000, RZ ;  /* 0x0000f000130d7810 */ /* 0x000fe20007ffe0ff */
[----:B------:R-:W-:Y:S01]  /*1240*/  IMAD.U32 R10, R5, 0x10000, RZ ;  /* 0x00010000050a7824 */ /* 0x000fe200078e00ff */
[----:B------:R-:W-:Y:S01]  /*1250*/  IADD3 R11, R19, 0xc800, RZ ;  /* 0x0000c800130b7810 */ /* 0x000fe20007ffe0ff */
[----:B------:R-:W-:Y:S01]  /*1260*/  FADD.FTZ R5, -R54, R7 ;  /* 0x0000000736057221 */ /* 0x000fe20000010100 */
[----:B------:R-:W-:Y:S01]  /*1270*/  SHF.L.U32 R120, R120, 0x10, RZ ;  /* 0x0000001078787819 */ /* 0x000fe200000006ff */
[----:B------:R-:W-:Y:S01]  /*1280*/  FFMA.FTZ R7, R6, R121, R4 ;  /* 0x0000007906077223 */ /* 0x000fe20000010004 */
[----:B------:R-:W-:-:S02]  /*1290*/  IADD3 R26, P2, R13, R14, RZ ;  /* 0x0000000e0d1a7210 */ /* 0x000fc40007f5e0ff */
[C---:B------:R-:W-:Y:S02]  /*12a0*/  SHF.L.U32 R13, R60.reuse, 0x10, RZ ;  /* 0x000000103c0d7819 */ /* 0x040fe400000006ff */
[----:B------:R-:W-:Y:S01]  /*12b0*/  PRMT R4, R60, 0x7632, R4 ;  /* 0x000076323c047816 */ /* 0x000fe20000000004 */
[----:B------:R-:W-:Y:S01]  /*12c0*/  FADD.FTZ R47, R6, R47 ;  /* 0x0000002f062f7221 */ /* 0x000fe20000010000 */
[----:B------:R-:W-:Y:S01]  /*12d0*/  IADD3 R32, P4, R11, R14, RZ ;  /* 0x0000000e0b207210 */ /* 0x000fe20007f9e0ff */
[----:B------:R-:W-:Y:S01]  /*12e0*/  FMUL.FTZ R12, R10, R120 ;  /* 0x000000780a0c7220 */ /* 0x000fe20000410000 */
[----:B------:R-:W-:Y:S01]  /*12f0*/  FMUL.FTZ R11, R42, R5 ;  /* 0x000000052a0b7220 */ /* 0x000fe20000410000 */
[----:B------:R-:W-:Y:S01]  /*1300*/  FFMA.FTZ R6, R9, R6, R46 ;  /* 0x0000000609067223 */ /* 0x000fe2000001002e */
[----:B------:R-:W-:Y:S01]  /*1310*/  SHF.L.U32 R39, R62, 0x10, RZ ;  /* 0x000000103e277819 */ /* 0x000fe200000006ff */
[----:B------:R-:W-:Y:S01]  /*1320*/  FADD.FTZ R13, -R54, R13 ;  /* 0x0000000d360d7221 */ /* 0x000fe20000010100 */
[----:B------:R-:W-:-:S02]  /*1330*/  PRMT R5, R62, 0x7632, R5 ;  /* 0x000076323e057816 */ /* 0x000fc40000000005 */
[----:B------:R-:W-:Y:S01]  /*1340*/  SHF.L.U32 R9, R4, 0x10, RZ ;  /* 0x0000001004097819 */ /* 0x000fe200000006ff */
        /* <DEDUP_REMOVED lines=8> */
[----:B------:R-:W-:-:S03]  /*13d0*/  FFMA.FTZ R7, R40, R41, R7 ;  /* 0x0000002928077223 */ /* 0x000fc60000010007 */
[--C-:B------:R-:W-:Y:S01]  /*13e0*/  FFMA.FTZ R5, R9, R5, R4.reuse ;  /* 0x0000000509057223 */ /* 0x100fe20000010004 */
[----:B------:R-:W-:Y:S01]  /*13f0*/  PRMT R4, R61, 0x7632, R4 ;  /* 0x000076323d047816 */ /* 0x000fe20000000004 */
[----:B------:R-:W-:Y:S01]  /*1400*/  FFMA.FTZ R7, R10, R120, R7 ;  /* 0x000000780a077223 */ /* 0x000fe20000010007 */
[-C--:B------:R-:W-:Y:S01]  /*1410*/  FFMA.FTZ R6, R9, R12.reuse, R6 ;  /* 0x0000000c09067223 */ /* 0x080fe20000010006 */
[----:B------:R-:W-:Y:S02]  /*1420*/  SHF.L.U32 R9, R61, 0x10, RZ ;  /* 0x000000103d097819 */ /* 0x000fe400000006ff */
[----:B------:R-:W-:Y:S01]  /*1430*/  SHF.L.U32 R13, R4, 0x10, RZ ;  /* 0x00000010040d7819 */ /* 0x000fe200000006ff */
[----:B------:R-:W-:Y:S01]  /*1440*/  FFMA.FTZ R4, R2, R39, R7 ;  /* 0x0000002702047223 */ /* 0x000fe20000010007 */
[----:B------:R-:W-:Y:S01]  /*1450*/  SHF.L.U32 R36, R63, 0x10, RZ ;  /* 0x000000103f247819 */ /* 0x000fe200000006ff */
[----:B------:R-:W-:Y:S01]  /*1460*/  FADD.FTZ R47, R47, R12 ;  /* 0x0000000c2f2f7221 */ /* 0x000fe20000010000 */
[----:B------:R-:W-:Y:S01]  /*1470*/  FADD.FTZ R9, -R54, R9 ;  /* 0x0000000936097221 */ /* 0x000fe20000010100 */
[--C-:B------:R-:W-:Y:S01]  /*1480*/  FFMA.FTZ R12, R121, R12, R4.reuse ;  /* 0x0000000c790c7223 */ /* 0x100fe20000010004 */
[----:B------:R-:W-:Y:S01]  /*1490*/  PRMT R4, R63, 0x7632, R4 ;  /* 0x000076323f047816 */ /* 0x000fe20000000004 */
[----:B------:R-:W-:Y:S01]  /*14a0*/  FMUL.FTZ R7, R41, R36 ;  /* 0x0000002429077220 */ /* 0x000fe20000410000 */
[----:B------:R-:W-:Y:S01]  /*14b0*/  FMUL.FTZ R158, R42, R9 ;  /* 0x000000092a9e7220 */ /* 0x000fe20000410000 */
[----:B------:R-:W-:-:S02]  /*14c0*/  FADD.FTZ R13, -R54, R13 ;  /* 0x0000000d360d7221 */ /* 0x000fc40000010100 */
[----:B------:R-:W-:Y:S02]  /*14d0*/  IMAD.U32 R8, R4, 0x10000, RZ ;  /* 0x0001000004087824 */ /* 0x000fe400078e00ff */
[----:B------:R-:W-:Y:S01]  /*14e0*/  FFMA.FTZ R7, R158, R7, R5 ;  /* 0x000000079e077223 */ /* 0x000fe20000010005 */
[----:B------:R-:W-:Y:S01]  /*14f0*/  FFMA.FTZ R11, R11, R10, R50 ;  /* 0x0000000a0b0b7223 */ /* 0x000fe20000010032 */
[----:B------:R-:W-:Y:S01]  /*1500*/  FADD.FTZ R51, R10, R51 ;  /* 0x000000330a337221 */ /* 0x000fe20000010000 */
[----:B------:R-:W-:Y:S01]  /*1510*/  FFMA.FTZ R5, R41, R36, R12 ;  /* 0x0000002429057223 */ /* 0x000fe2000001000c */
[----:B------:R-:W-:Y:S01]  /*1520*/  FMUL.FTZ R4, R42, R13 ;  /* 0x0000000d2a047220 */ /* 0x000fe20000410000 */
[CC--:B------:R-:W-:Y:S02]  /*1530*/  FMUL.FTZ R10, R120.reuse, R8.reuse ;  /* 0x00000008780a7220 */ /* 0x0c0fe40000410000 */
[-C--:B------:R-:W-:Y:S01]  /*1540*/  FFMA.FTZ R9, R120, R8.reuse, R5 ;  /* 0x0000000878097223 */ /* 0x080fe20000010005 */
[C---:B------:R-:W-:Y:S01]  /*1550*/  FFMA.FTZ R11, R4.reuse, R8, R11 ;  /* 0x00000008040b7223 */ /* 0x040fe2000001000b */
[----:B------:R-:W-:Y:S01]  /*1560*/  FFMA.FTZ R10, R4, R10, R7 ;  /* 0x0000000a040a7223 */ /* 0x000fe20000010007 */
[----:B------:R-:W-:-:S02]  /*1570*/  SHF.L.U32 R5, R64, 0x10, RZ ;  /* 0x0000001040057819 */ /* 0x000fc400000006ff */
[----:B------:R-:W-:Y:S02]  /*1580*/  PRMT R4, R64, 0x7632, R4 ;  /* 0x0000763240047816 */ /* 0x000fe40000000004 */
[----:B------:R-:W-:Y:S01]  /*1590*/  IADD3 R88, P6, R162, UR24, RZ ;  /* 0x00000018a2587c10 */ /* 0x000fe2000ffde0ff */
[--C-:B------:R-:W-:Y:S01]  /*15a0*/  FADD.FTZ R157, -R54, R5.reuse ;  /* 0x00000005369d7221 */ /* 0x100fe20000010100 */
[----:B------:R-:W-:Y:S02]  /*15b0*/  SHF.L.U32 R7, R4, 0x10, RZ ;  /* 0x0000001004077819 */ /* 0x000fe400000006ff */
[----:B------:R-:W-:Y:S02]  /*15c0*/  IADD3 R37, R19, 0xb400, RZ ;  /* 0x0000b40013257810 */ /* 0x000fe40007ffe0ff */
[C---:B------:R-:W-:Y:S02]  /*15d0*/  SHF.L.U32 R35, R66.reuse, 0x10, RZ ;  /* 0x0000001042237819 */ /* 0x040fe400000006ff */
[----:B------:R-:W-:Y:S01]  /*15e0*/  PRMT R5, R66, 0x7632, R5 ;  /* 0x0000763242057816 */ /* 0x000fe20000000005 */
[----:B------:R-:W-:Y:S01]  /*15f0*/  FADD.FTZ R50, R51, R8 ;  /* 0x0000000833327221 */ /* 0x000fe20000010000 */
[----:B------:R-:W-:Y:S01]  /*1600*/  IADD3.X R89, R165, UR25, RZ, P6, !PT ;  /* 0x00000019a5597c10 */ /* 0x000fe2000b7fe4ff */
[----:B------:R-:W-:Y:S01]  /*1610*/  FADD.FTZ R7, -R54, R7 ;  /* 0x0000000736077221 */ /* 0x000fe20000010100 */
[----:B------:R-:W-:Y:S01]  /*1620*/  IADD3 R90, P6, R162, UR26, RZ ;  /* 0x0000001aa25a7c10 */ /* 0x000fe2000ffde0ff */
[----:B------:R-:W-:Y:S01]  /*1630*/  FMUL.FTZ R4, R2, R35 ;  /* 0x0000002302047220 */ /* 0x000fe20000410000 */
[----:B------:R-:W-:Y:S01]  /*1640*/  IADD3 R37, P0, R37, R14, RZ ;  /* 0x0000000e25257210 */ /* 0x000fe20007f1e0ff */
[C---:B------:R-:W-:Y:S01]  /*1650*/  FMUL.FTZ R157, R42.reuse, R157 ;  /* 0x0000009d2a9d7220 */ /* 0x040fe20000410000 */
[----:B------:R-:W-:Y:S01]  /*1660*/  SHF.L.U32 R8, R5, 0x10, RZ ;  /* 0x0000001005087819 */ /* 0x000fe200000006ff */
[----:B------:R-:W-:Y:S01]  /*1670*/  FMUL.FTZ R7, R42, R7 ;  /* 0x000000072a077220 */ /* 0x000fe20000410000 */
[----:B------:R-:W-:Y:S01]  /*1680*/  IADD3.X R91, R165, UR27, RZ, P6, !PT ;  /* 0x0000001ba55b7c10 */ /* 0x000fe2000b7fe4ff */
[----:B------:R-:W-:Y:S01]  /*1690*/  IMAD.X R38, RZ, RZ, R3, P0 ;  /* 0x000000ffff267224 */ /* 0x000fe200000e0603 */
[----:B------:R-:W4:Y:S01]  /*16a0*/  LDG.E.64.CONSTANT R88, desc[UR18][R88.64] ;  /* 0x0000001258587981 */ /* 0x000f22000c1e9b00 */
[----:B------:R-:W-:Y:S01]  /*16b0*/  FFMA.FTZ R10, R157, R4, R10 ;  /* 0x000000049d0a7223 */ /* 0x000fe2000001000a */
[-C--:B------:R-:W-:Y:S01]  /*16c0*/  FMUL.FTZ R5, R121, R8.reuse ;  /* 0x0000000879057220 */ /* 0x080fe20000410000 */
[----:B------:R-:W-:Y:S01]  /*16d0*/  FFMA.FTZ R4, R7, R8, R6 ;  /* 0x0000000807047223 */ /* 0x000fe20000010006 */
[----:B------:R-:W4:Y:S01]  /*16e0*/  LDG.E.64.CONSTANT R90, desc[UR18][R90.64] ;  /* 0x000000125a5a7981 */ /* 0x000f22000c1e9b00 */
[----:B------:R-:W-:Y:S01]  /*16f0*/  SHF.L.U64.HI R38, R37, 0x1, R38 ;  /* 0x0000000125267819 */ /* 0x000fe20000010226 */
[----:B------:R-:W-:Y:S01]  /*1700*/  FFMA.FTZ R7, R7, R5, R10 ;  /* 0x0000000507077223 */ /* 0x000fe2000001000a */
[----:B------:R-:W-:-:S02]  /*1710*/  PRMT R5, R65, 0x7632, R5 ;  /* 0x0000763241057816 */ /* 0x000fc40000000005 */
[----:B------:R-:W-:Y:S01]  /*1720*/  SHF.L.U32 R37, R37, 0x1, RZ ;  /* 0x0000000125257819 */ /* 0x000fe200000006ff */
[----:B------:R-:W-:Y:S01]  /*1730*/  FFMA.FTZ R6, R2, R35, R9 ;  /* 0x0000002302067223 */ /* 0x000fe20000010009 */
[----:B------:R-:W-:Y:S02]  /*1740*/  SHF.L.U32 R9, R5, 0x10, RZ ;  /* 0x0000001005097819 */ /* 0x000fe400000006ff */
[----:B------:R-:W-:Y:S02]  /*1750*/  IADD3 R92, P0, R37, UR24, RZ ;  /* 0x00000018255c7c10 */ /* 0x000fe4000ff1e0ff */
[----:B------:R-:W-:Y:S01]  /*1760*/  SHF.L.U32 R13, R65, 0x10, RZ ;  /* 0x00000010410d7819 */ /* 0x000fe200000006ff */
[----:B------:R-:W-:Y:S01]  /*1770*/  FADD.FTZ R9, -R54, R9 ;  /* 0x0000000936097221 */ /* 0x000fe20000010100 */
[----:B------:R-:W-:Y:S02]  /*1780*/  PRMT R5, R67, 0x7632, R5 ;  /* 0x0000763243057816 */ /* 0x000fe40000000005 */
[----:B------:R-:W-:-:S02]  /*1790*/  IADD3.X R93, R38, UR25, RZ, P0, !PT ;  /* 0x00000019265d7c10 */ /* 0x000fc400087fe4ff */
[----:B------:R-:W-:Y:S01]  /*17a0*/  IADD3 R94, P0, R37, UR26, RZ ;  /* 0x0000001a255e7c10 */ /* 0x000fe2000ff1e0ff */
[----:B------:R-:W-:Y:S01]  /*17b0*/  FADD.FTZ R47, R47, R8 ;  /* 0x000000082f2f7221 */ /* 0x000fe20000010000 */
[----:B------:R-:W-:Y:S01]  /*17c0*/  SHF.L.U32 R34, R67, 0x10, RZ ;  /* 0x0000001043227819 */ /* 0x000fe200000006ff */
[----:B------:R-:W-:Y:S01]  /*17d0*/  FFMA.FTZ R6, R121, R8, R6 ;  /* 0x0000000879067223 */ /* 0x000fe20000010006 */
[----:B------:R-:W-:Y:S01]  /*17e0*/  FADD.FTZ R13, -R54, R13 ;  /* 0x0000000d360d7221 */ /* 0x000fe20000010100 */
[----:B------:R-:W-:Y:S02]  /*17f0*/  IMAD.U32 R8, R5, 0x10000, RZ ;  /* 0x0001000005087824 */ /* 0x000fe400078e00ff */
[----:B------:R-:W-:Y:S01]  /*1800*/  FMUL.FTZ R9, R42, R9 ;  /* 0x000000092a097220 */ /* 0x000fe20000410000 */
[----:B------:R-:W-:Y:S01]  /*1810*/  IADD3.X R95, R38, UR27, RZ, P0, !PT ;  /* 0x0000001b265f7c10 */ /* 0x000fe200087fe4ff */
[----:B------:R-:W4:Y:S01]  /*1820*/  LDG.E.64.CONSTANT R92, desc[UR18][R92.64] ;  /* 0x000000125c5c7981 */ /* 0x000f22000c1e9b00 */
[----:B------:R-:W-:-:S02]  /*1830*/  IMAD.X R33, RZ, RZ, R3, P4 ;  /* 0x000000ffff217224 */ /* 0x000fc400020e0603 */
[----:B------:R-:W-:Y:S01]  /*1840*/  FMUL.FTZ R10, R41, R34 ;  /* 0x00000022290a7220 */ /* 0x000fe20000410000 */
[----:B------:R-:W-:Y:S01]  /*1850*/  FMUL.FTZ R156, R42, R13 ;  /* 0x0000000d2a9c7220 */ /* 0x000fe20000410000 */
[----:B------:R-:W-:Y:S01]  /*1860*/  FFMA.FTZ R5, R9, R8, R11 ;  /* 0x0000000809057223 */ /* 0x000fe2000001000b */
[----:B------:R-:W-:Y:S01]  /*1870*/  SHF.L.U32 R11, R68, 0x10, RZ ;  /* 0x00000010440b7819 */ /* 0x000fe200000006ff */
[----:B------:R-:W4:Y:S01]  /*1880*/  LDG.E.64.CONSTANT R94, desc[UR18][R94.64] ;  /* 0x000000125e5e7981 */ /* 0x000f22000c1e9b00 */
[----:B------:R-:W-:Y:S01]  /*1890*/  SHF.L.U64.HI R33, R32, 0x1, R33 ;  /* 0x0000000120217819 */ /* 0x000fe20000010221 */
[----:B------:R-:W-:Y:S01]  /*18a0*/  FFMA.FTZ R10, R156, R10, R7 ;  /* 0x0000000a9c0a7223 */ /* 0x000fe20000010007 */
[----:B------:R-:W-:Y:S01]  /*18b0*/  SHF.L.U32 R32, R32, 0x1, RZ ;  /* 0x0000000120207819 */ /* 0x000fe200000006ff */
[--C-:B------:R-:W-:Y:S01]  /*18c0*/  FFMA.FTZ R7, R41, R34, R6.reuse ;  /* 0x0000002229077223 */ /* 0x100fe20000010006 */
[----:B------:R-:W-:Y:S01]  /*18d0*/  FADD.FTZ R11, -R54, R11 ;  /* 0x0000000b360b7221 */ /* 0x000fe20000010100 */
[----:B------:R-:W-:-:S02]  /*18e0*/  PRMT R6, R68, 0x7632, R6 ;  /* 0x0000763244067816 */ /* 0x000fc40000000006 */
[----:B------:R-:W-:Y:S01]  /*18f0*/  IADD3 R96, P0, R32, UR24, RZ ;  /* 0x0000001820607c10 */ /* 0x000fe2000ff1e0ff */
[----:B------:R-:W-:Y:S01]  /*1900*/  FMUL.FTZ R155, R42, R11 ;  /* 0x0000000b2a9b7220 */ /* 0x000fe20000410000 */
[----:B------:R-:W-:Y:S01]  /*1910*/  IADD3 R29, R19, 0xdc00, RZ ;  /* 0x0000dc00131d7810 */ /* 0x000fe20007ffe0ff */
[----:B------:R-:W-:Y:S01]  /*1920*/  IMAD.U32 R11, R6, 0x10000, RZ ;  /* 0x00010000060b7824 */ /* 0x000fe200078e00ff */
[----:B------:R-:W-:Y:S01]  /*1930*/  IADD3 R98, P4, R32, UR26, RZ ;  /* 0x0000001a20627c10 */ /* 0x000fe2000ff9e0ff */
[----:B------:R-:W-:Y:S01]  /*1940*/  FADD.FTZ R50, R50, R8 ;  /* 0x0000000832327221 */ /* 0x000fe20000010000 */
[----:B------:R-:W-:Y:S01]  /*1950*/  IADD3.X R97, R33, UR25, RZ, P0, !PT ;  /* 0x0000001921617c10 */ /* 0x000fe200087fe4ff */
[CC--:B------:R-:W-:Y:S01]  /*1960*/  FFMA.FTZ R7, R120.reuse, R8.reuse, R7 ;  /* 0x0000000878077223 */ /* 0x0c0fe20000010007 */
[----:B------:R-:W-:Y:S01]  /*1970*/  FMUL.FTZ R8, R120, R8 ;  /* 0x0000000878087220 */ /* 0x000fe20000410000 */
[----:B------:R-:W-:Y:S01]  /*1980*/  SHF.L.U32 R31, R70, 0x10, RZ ;  /* 0x00000010461f7819 */ /* 0x000fe200000006ff */
[----:B------:R-:W-:Y:S01]  /*1990*/  FADD.FTZ R11, -R54, R11 ;  /* 0x0000000b360b7221 */ /* 0x000fe20000010100 */
[----:B------:R-:W-:Y:S01]  /*19a0*/  PRMT R6, R70, 0x7632, R6 ;  /* 0x0000763246067816 */ /* 0x000fe20000000006 */
[----:B------:R-:W-:Y:S01]  /*19b0*/  FFMA.FTZ R8, R9, R8, R10 ;  /* 0x0000000809087223 */ /* 0x000fe2000001000a */
[----:B------:R-:W-:Y:S01]  /*19c0*/  IADD3 R29, P3, R29, R14, RZ ;  /* 0x0000000e1d1d7210 */ /* 0x000fe20007f7e0ff */
[----:B------:R-:W4:Y:S01]  /*19d0*/  LDG.E.64.CONSTANT R96, desc[UR18][R96.64] ;  /* 0x0000001260607981 */ /* 0x000f22000c1e9b00 */
[----:B------:R-:W-:Y:S01]  /*19e0*/  IADD3.X R99, R33, UR27, RZ, P4, !PT ;  /* 0x0000001b21637c10 */ /* 0x000fe2000a7fe4ff */
[----:B------:R-:W-:Y:S01]  /*19f0*/  FMUL.FTZ R9, R2, R31 ;  /* 0x0000001f02097220 */ /* 0x000fe20000410000 */
[----:B------:R-:W-:Y:S01]  /*1a00*/  SHF.L.U32 R10, R6, 0x10, RZ ;  /* 0x00000010060a7819 */ /* 0x000fe200000006ff */
[----:B------:R-:W-:Y:S01]  /*1a10*/  FMUL.FTZ R11, R42, R11 ;  /* 0x0000000b2a0b7220 */ /* 0x000fe20000410000 */
[----:B------:R-:W-:Y:S01]  /*1a20*/  IADD3.X R30, RZ, R3, RZ, P3, !PT ;  /* 0x00000003ff1e7210 */ /* 0x000fe20001ffe4ff */
[----:B------:R-:W-:Y:S01]  /*1a30*/  FFMA.FTZ R6, R2, R31, R7 ;  /* 0x0000001f02067223 */ /* 0x000fe20000010007 */
[----:B------:R-:W4:Y:S01]  /*1a40*/  LDG.E.64.CONSTANT R98, desc[UR18][R98.64] ;  /* 0x0000001262627981 */ /* 0x000f22000c1e9b00 */
[----:B------:R-:W-:Y:S01]  /*1a50*/  FFMA.FTZ R8, R155, R9, R8 ;  /* 0x000000099b087223 */ /* 0x000fe20000010008 */
[-C--:B------:R-:W-:Y:S01]  /*1a60*/  FMUL.FTZ R7, R121, R10.reuse ;  /* 0x0000000a79077220 */ /* 0x080fe20000410000 */
[----:B------:R-:W-:Y:S01]  /*1a70*/  FADD.FTZ R130, R47, R10 ;  /* 0x0000000a2f827221 */ /* 0x000fe20000010000 */
[-C--:B------:R-:W-:Y:S01]  /*1a80*/  FFMA.FTZ R4, R11, R10.reuse, R4 ;  /* 0x0000000a0b047223 */ /* 0x080fe20000010004 */
[----:B------:R-:W-:Y:S01]  /*1a90*/  SHF.L.U64.HI R30, R29, 0x1, R30 ;  /* 0x000000011d1e7819 */ /* 0x000fe2000001021e */
[----:B------:R-:W-:Y:S01]  /*1aa0*/  FFMA.FTZ R10, R121, R10, R6 ;  /* 0x0000000a790a7223 */ /* 0x000fe20000010006 */
[----:B------:R-:W-:-:S02]  /*1ab0*/  SHF.L.U32 R9, R69, 0x10, RZ ;  /* 0x0000001045097819 */ /* 0x000fc400000006ff */
[----:B------:R-:W-:Y:S02]  /*1ac0*/  SHF.L.U32 R29, R29, 0x1, RZ ;  /* 0x000000011d1d7819 */ /* 0x000fe400000006ff */
[----:B------:R-:W-:Y:S01]  /*1ad0*/  PRMT R6, R69, 0x7632, R6 ;  /* 0x0000763245067816 */ /* 0x000fe20000000006 */
[----:B------:R-:W-:Y:S01]  /*1ae0*/  FFMA.FTZ R7, R11, R7, R8 ;  /* 0x000000070b077223 */ /* 0x000fe20000010008 */
[----:B------:R-:W-:Y:S01]  /*1af0*/  SHF.L.U32 R28, R71, 0x10, RZ ;  /* 0x00000010471c7819 */ /* 0x000fe200000006ff */
[----:B------:R-:W-:Y:S01]  /*1b00*/  FADD.FTZ R9, -R54, R9 ;  /* 0x0000000936097221 */ /* 0x000fe20000010100 */
[----:B------:R-:W-:Y:S02]  /*1b10*/  IADD3 R100, P0, R29, UR24, RZ ;  /* 0x000000181d647c10 */ /* 0x000fe4000ff1e0ff */
[----:B------:R-:W-:Y:S01]  /*1b20*/  SHF.L.U32 R11, R6, 0x10, RZ ;  /* 0x00000010060b7819 */ /* 0x000fe200000006ff */
[----:B------:R-:W-:Y:S01]  /*1b30*/  FMUL.FTZ R8, R41, R28 ;  /* 0x0000001c29087220 */ /* 0x000fe20000410000 */
[----:B------:R-:W-:Y:S01]  /*1b40*/  IADD3 R102, P3, R29, UR26, RZ ;  /* 0x0000001a1d667c10 */ /* 0x000fe2000ff7e0ff */
[----:B------:R-:W-:Y:S01]  /*1b50*/  FMUL.FTZ R154, R42, R9 ;  /* 0x000000092a9a7220 */ /* 0x000fe20000410000 */
[----:B------:R-:W-:Y:S01]  /*1b60*/  IADD3.X R101, R30, UR25, RZ, P0, !PT ;  /* 0x000000191e657c10 */ /* 0x000fe200087fe4ff */
[----:B------:R-:W-:Y:S01]  /*1b70*/  FADD.FTZ R11, -R54, R11 ;  /* 0x0000000b360b7221 */ /* 0x000fe20000010100 */
[----:B------:R-:W-:Y:S01]  /*1b80*/  PRMT R6, R71, 0x7632, R6 ;  /* 0x0000763247067816 */ /* 0x000fe20000000006 */
[----:B------:R-:W-:Y:S01]  /*1b90*/  FFMA.FTZ R8, R154, R8, R7 ;  /* 0x000000089a087223 */ /* 0x000fe20000010007 */
[----:B------:R-:W-:Y:S01]  /*1ba0*/  IADD3.X R103, R30, UR27, RZ, P3, !PT ;  /* 0x0000001b1e677c10 */ /* 0x000fe20009ffe4ff */
[----:B------:R-:W-:Y:S01]  /*1bb0*/  FMUL.FTZ R12, R42, R11 ;  /* 0x0000000b2a0c7220 */ /* 0x000fe20000410000 */
[----:B------:R-:W-:Y:S01]  /*1bc0*/  FFMA.FTZ R7, R41, R28, R10 ;  /* 0x0000001c29077223 */ /* 0x000fe2000001000a */
[----:B------:R-:W-:Y:S01]  /*1bd0*/  IMAD.U32 R9, R6, 0x10000, RZ ;  /* 0x0001000006097824 */ /* 0x000fe200078e00ff */
[----:B------:R-:W4:Y:S01]  /*1be0*/  LDG.E.64.CONSTANT R100, desc[UR18][R100.64] ;  /* 0x0000001264647981 */ /* 0x000f22000c1e9b00 */
[----:B------:R-:W-:-:S02]  /*1bf0*/  IADD3.X R27, RZ, R3, RZ, P2, !PT ;  /* 0x00000003ff1b7210 */ /* 0x000fc400017fe4ff */
[-C--:B------:R-:W-:Y:S01]  /*1c00*/  FMUL.FTZ R11, R120, R9.reuse ;  /* 0x00000009780b7220 */ /* 0x080fe20000410000 */
[----:B------:R-:W4:Y:S01]  /*1c10*/  LDG.E.64.CONSTANT R102, desc[UR18][R102.64] ;  /* 0x0000001266667981 */ /* 0x000f22000c1e9b00 */
[----:B------:R-:W-:Y:S01]  /*1c20*/  FADD.FTZ R50, R50, R9 ;  /* 0x0000000932327221 */ /* 0x000fe20000010000 */
[-C--:B------:R-:W-:Y:S01]  /*1c30*/  FFMA.FTZ R6, R12, R9.reuse, R5 ;  /* 0x000000090c067223 */ /* 0x080fe20000010005 */
[----:B------:R-:W-:Y:S01]  /*1c40*/  FFMA.FTZ R7, R120, R9, R7 ;  /* 0x0000000978077223 */ /* 0x000fe20000010007 */
[C---:B------:R-:W-:Y:S02]  /*1c50*/  SHF.L.U32 R9, R72.reuse, 0x10, RZ ;  /* 0x0000001048097819 */ /* 0x040fe400000006ff */
[----:B------:R-:W-:Y:S01]  /*1c60*/  PRMT R5, R72, 0x7632, R5 ;  /* 0x0000763248057816 */ /* 0x000fe20000000005 */
[--C-:B------:R-:W-:Y:S01]  /*1c70*/  FFMA.FTZ R12, R12, R11, R8.reuse ;  /* 0x0000000b0c0c7223 */ /* 0x100fe20000010008 */
[----:B------:R-:W-:Y:S01]  /*1c80*/  SHF.L.U64.HI R27, R26, 0x1, R27 ;  /* 0x000000011a1b7819 */ /* 0x000fe2000001021b */
[----:B------:R-:W-:Y:S01]  /*1c90*/  FADD.FTZ R9, -R54, R9 ;  /* 0x0000000936097221 */ /* 0x000fe20000010100 */
[C---:B------:R-:W-:Y:S01]  /*1ca0*/  SHF.L.U32 R25, R74.reuse, 0x10, RZ ;  /* 0x000000104a197819 */ /* 0x040fe200000006ff */
[----:B------:R-:W-:Y:S01]  /*1cb0*/  IMAD.U32 R11, R5, 0x10000, RZ ;  /* 0x00010000050b7824 */ /* 0x000fe200078e00ff */
[----:B------:R-:W-:-:S02]  /*1cc0*/  PRMT R8, R74, 0x7632, R8 ;  /* 0x000076324a087816 */ /* 0x000fc40000000008 */
[----:B------:R-:W-:Y:S01]  /*1cd0*/  SHF.L.U32 R26, R26, 0x1, RZ ;  /* 0x000000011a1a7819 */ /* 0x000fe200000006ff */
[----:B------:R-:W-:Y:S01]  /*1ce0*/  FMUL.FTZ R5, R2, R25 ;  /* 0x0000001902057220 */ /* 0x000fe20000410000 */
[----:B------:R-:W-:Y:S01]  /*1cf0*/  SHF.L.U32 R8, R8, 0x10, RZ ;  /* 0x0000001008087819 */ /* 0x000fe200000006ff */
[----:B------:R-:W-:Y:S01]  /*1d00*/  FMUL.FTZ R153, R42, R9 ;  /* 0x000000092a997220 */ /* 0x000fe20000410000 */
[----:B------:R-:W-:Y:S01]  /*1d10*/  IADD3 R104, P0, R26, UR24, RZ ;  /* 0x000000181a687c10 */ /* 0x000fe2000ff1e0ff */
[----:B------:R-:W-:Y:S01]  /*1d20*/  FADD.FTZ R11, -R54, R11 ;  /* 0x0000000b360b7221 */ /* 0x000fe20000010100 */
[----:B------:R-:W-:Y:S01]  /*1d30*/  IADD3 R106, P2, R26, UR26, RZ ;  /* 0x0000001a1a6a7c10 */ /* 0x000fe2000ff5e0ff */
[----:B------:R-:W-:Y:S01]  /*1d40*/  FFMA.FTZ R5, R153, R5, R12 ;  /* 0x0000000599057223 */ /* 0x000fe2000001000c */
[----:B------:R-:W-:Y:S01]  /*1d50*/  IADD3.X R105, R27, UR25, RZ, P0, !PT ;  /* 0x000000191b697c10 */ /* 0x000fe200087fe4ff */
[----:B------:R-:W-:Y:S01]  /*1d60*/  FMUL.FTZ R10, R121, R8 ;  /* 0x00000008790a7220 */ /* 0x000fe20000410000 */
[----:B------:R-:W-:Y:S01]  /*1d70*/  FMUL.FTZ R11, R42, R11 ;  /* 0x0000000b2a0b7220 */ /* 0x000fe20000410000 */
[----:B------:R-:W-:Y:S01]  /*1d80*/  VIADD R15, R19, 0x10400 ;  /* 0x00010400130f7836 */ /* 0x000fe20000000000 */
[----:B------:R-:W-:-:S02]  /*1d90*/  SHF.L.U32 R9, R73, 0x10, RZ ;  /* 0x0000001049097819 */ /* 0x000fc400000006ff */
[----:B------:R-:W-:Y:S01]  /*1da0*/  IADD3.X R107, R27, UR27, RZ, P2, !PT ;  /* 0x0000001b1b6b7c10 */ /* 0x000fe200097fe4ff */
[--C-:B------:R-:W-:Y:S01]  /*1db0*/  FFMA.FTZ R13, R11, R10, R5.reuse ;  /* 0x0000000a0b0d7223 */ /* 0x100fe20000010005 */
[----:B------:R-:W-:Y:S01]  /*1dc0*/  IADD3 R17, R19, 0x11800, RZ ;  /* 0x0001180013117810 */ /* 0x000fe20007ffe0ff */
[----:B------:R-:W4:Y:S01]  /*1dd0*/  LDG.E.64.CONSTANT R104, desc[UR18][R104.64] ;  /* 0x0000001268687981 */ /* 0x000f22000c1e9b00 */
[----:B------:R-:W-:Y:S02]  /*1de0*/  PRMT R5, R73, 0x7632, R5 ;  /* 0x0000763249057816 */ /* 0x000fe40000000005 */
[-C--:B------:R-:W-:Y:S01]  /*1df0*/  IADD3 R22, P1, R15, R14.reuse, RZ ;  /* 0x0000000e0f167210 */ /* 0x080fe20007f3e0ff */
[----:B------:R-:W-:Y:S01]  /*1e00*/  FADD.FTZ R15, -R54, R9 ;  /* 0x00000009360f7221 */ /* 0x000fe20000010100 */
[----:B------:R-:W-:Y:S01]  /*1e10*/  SHF.L.U32 R24, R75, 0x10, RZ ;  /* 0x000000104b187819 */ /* 0x000fe200000006ff */
[----:B------:R-:W4:Y:S01]  /*1e20*/  LDG.E.64.CONSTANT R106, desc[UR18][R106.64] ;  /* 0x000000126a6a7981 */ /* 0x000f22000c1e9b00 */
[----:B------:R-:W-:Y:S01]  /*1e30*/  IADD3 R18, P5, R17, R14, RZ ;  /* 0x0000000e11127210 */ /* 0x000fe20007fbe0ff */
[----:B------:R-:W-:-:S02]  /*1e40*/  IMAD.U32 R17, R5, 0x10000, RZ ;  /* 0x0001000005117824 */ /* 0x000fc400078e00ff */
[----:B------:R-:W-:Y:S01]  /*1e50*/  FMUL.FTZ R152, R42, R15 ;  /* 0x0000000f2a987220 */ /* 0x000fe20000410000 */
[----:B------:R-:W-:Y:S01]  /*1e60*/  FMUL.FTZ R5, R41, R24 ;  /* 0x0000001829057220 */ /* 0x000fe20000410000 */
[----:B------:R-:W-:Y:S02]  /*1e70*/  IADD3.X R23, RZ, R3, RZ, P1, !PT ;  /* 0x00000003ff177210 */ /* 0x000fe40000ffe4ff */
[----:B------:R-:W-:Y:S01]  /*1e80*/  PRMT R9, R75, 0x7632, R9 ;  /* 0x000076324b097816 */ /* 0x000fe20000000009 */
[----:B------:R-:W-:Y:S01]  /*1e90*/  FFMA.FTZ R13, R152, R5, R13 ;  /* 0x00000005980d7223 */ /* 0x000fe2000001000d */
[C---:B------:R-:W-:Y:S01]  /*1ea0*/  SHF.L.U64.HI R23, R22.reuse, 0x1, R23 ;  /* 0x0000000116177819 */ /* 0x040fe20000010217 */
[----:B------:R-:W-:Y:S01]  /*1eb0*/  FFMA.FTZ R5, R11, R8, R4 ;  /* 0x000000080b057223 */ /* 0x000fe20000010004 */
[----:B------:R-:W-:Y:S01]  /*1ec0*/  SHF.L.U32 R22, R22, 0x1, RZ ;  /* 0x0000000116167819 */ /* 0x000fe200000006ff */
[----:B------:R-:W-:Y:S01]  /*1ed0*/  FADD.FTZ R17, -R54, R17 ;  /* 0x0000001136117221 */ /* 0x000fe20000010100 */
[----:B------:R-:W-:-:S02]  /*1ee0*/  SHF.L.U32 R9, R9, 0x10, RZ ;  /* 0x0000001009097819 */ /* 0x000fc400000006ff */
[C---:B------:R-:W-:Y:S02]  /*1ef0*/  SHF.L.U32 R11, R76.reuse, 0x10, RZ ;  /* 0x000000104c0b7819 */ /* 0x040fe400000006ff */
[----:B------:R-:W-:Y:S01]  /*1f00*/  PRMT R4, R76, 0x7632, R4 ;  /* 0x000076324c047816 */ /* 0x000fe20000000004 */
[----:B------:R-:W-:Y:S01]  /*1f10*/  FMUL.FTZ R17, R42, R17 ;  /* 0x000000112a117220 */ /* 0x000fe20000410000 */
[----:B------:R-:W-:Y:S01]  /*1f20*/  IADD3 R108, P0, R22, UR24, RZ ;  /* 0x00000018166c7c10 */ /* 0x000fe2000ff1e0ff */
[----:B------:R-:W-:Y:S01]  /*1f30*/  FMUL.FTZ R10, R120, R9 ;  /* 0x00000009780a7220 */ /* 0x000fe20000410000 */
[----:B------:R-:W-:Y:S01]  /*1f40*/  SHF.L.U32 R21, R78, 0x10, RZ ;  /* 0x000000104e157819 */ /* 0x000fe200000006ff */
[----:B------:R-:W-:Y:S01]  /*1f50*/  FADD.FTZ R11, -R54, R11 ;  /* 0x0000000b360b7221 */ /* 0x000fe20000010100 */
[----:B------:R-:W-:Y:S02]  /*1f60*/  IMAD.U32 R15, R4, 0x10000, RZ ;  /* 0x00010000040f7824 */ /* 0x000fe400078e00ff */
[----:B------:R-:W-:Y:S01]  /*1f70*/  FFMA.FTZ R4, R2, R25, R7 ;  /* 0x0000001902047223 */ /* 0x000fe20000010007 */
[----:B------:R-:W-:Y:S01]  /*1f80*/  IADD3 R110, P1, R22, UR26, RZ ;  /* 0x0000001a166e7c10 */ /* 0x000fe2000ff3e0ff */
[----:B------:R-:W-:Y:S01]  /*1f90*/  FFMA.FTZ R13, R17, R10, R13 ;  /* 0x0000000a110d7223 */ /* 0x000fe2000001000d */
[----:B------:R-:W-:Y:S01]  /*1fa0*/  IADD3.X R109, R23, UR25, RZ, P0, !PT ;  /* 0x00000019176d7c10 */ /* 0x000fe200087fe4ff */
[----:B------:R-:W-:Y:S01]  /*1fb0*/  FMUL.FTZ R7, R2, R21 ;  /* 0x0000001502077220 */ /* 0x000fe20000410000 */
[----:B------:R-:W-:Y:S01]  /*1fc0*/  FMUL.FTZ R150, R42, R11 ;  /* 0x0000000b2a967220 */ /* 0x000fe20000410000 */
[----:B------:R-:W-:Y:S01]  /*1fd0*/  FADD.FTZ R130, R130, R8 ;  /* 0x0000000882827221 */ /* 0x000fe20000010000 */
[----:B------:R-:W-:Y:S01]  /*1fe0*/  FFMA.FTZ R8, R121, R8, R4 ;  /* 0x0000000879087223 */ /* 0x000fe20000010004 */
[----:B------:R-:W-:Y:S01]  /*1ff0*/  IADD3.X R111, R23, UR27, RZ, P1, !PT ;  /* 0x0000001b176f7c10 */ /* 0x000fe20008ffe4ff */
[----:B------:R-:W-:Y:S01]  /*2000*/  FFMA.FTZ R13, R150, R7, R13 ;  /* 0x00000007960d7223 */ /* 0x000fe2000001000d */
[----:B------:R-:W-:Y:S01]  /*2010*/  PRMT R10, R78, 0x7632, R10 ;  /* 0x000076324e0a7816 */ /* 0x000fe2000000000a */
[----:B------:R-:W-:Y:S01]  /*2020*/  FADD.FTZ R15, -R54, R15 ;  /* 0x0000000f360f7221 */ /* 0x000fe20000010100 */
[----:B------:R-:W4:Y:S01]  /*2030*/  LDG.E.64.CONSTANT R108, desc[UR18][R108.64] ;  /* 0x000000126c6c7981 */ /* 0x000f22000c1e9b00 */
[----:B------:R-:W-:Y:S01]  /*2040*/  FFMA.FTZ R7, R41, R24, R8 ;  /* 0x0000001829077223 */ /* 0x000fe20000010008 */
[----:B------:R-:W-:Y:S01]  /*2050*/  FFMA.FTZ R6, R17, R9, R6 ;  /* 0x0000000911067223 */ /* 0x000fe20000010006 */
[----:B------:R-:W-:Y:S01]  /*2060*/  SHF.L.U32 R4, R10, 0x10, RZ ;  /* 0x000000100a047819 */ /* 0x000fe200000006ff */
[----:B------:R-:W-:Y:S01]  /*2070*/  FMUL.FTZ R8, R42, R15 ;  /* 0x0000000f2a087220 */ /* 0x000fe20000410000 */
[----:B------:R-:W-:Y:S01]  /*2080*/  FADD.FTZ R50, R50, R9 ;  /* 0x0000000932327221 */ /* 0x000fe20000010000 */
[----:B------:R-:W4:Y:S01]  /*2090*/  LDG.E.64.CONSTANT R110, desc[UR18][R110.64] ;  /* 0x000000126e6e7981 */ /* 0x000f22000c1e9b00 */
[----:B------:R-:W-:Y:S01]  /*20a0*/  IADD3.X R15, RZ, R3, RZ, P5, !PT ;  /* 0x00000003ff0f7210 */ /* 0x000fe20002ffe4ff */
[--C-:B------:R-:W-:Y:S01]  /*20b0*/  FFMA.FTZ R9, R120, R9, R7.reuse ;  /* 0x0000000978097223 */ /* 0x100fe20000010007 */
[----:B------:R-:W-:Y:S01]  /*20c0*/  PRMT R7, R77, 0x7632, R7 ;  /* 0x000076324d077816 */ /* 0x000fe20000000007 */
[----:B------:R-:W-:Y:S01]  /*20d0*/  FMUL.FTZ R10, R121, R4 ;  /* 0x00000004790a7220 */ /* 0x000fe20000410000 */
[----:B------:R-:W-:-:S02]  /*20e0*/  IADD3 R19, R19, 0x12c00, RZ ;  /* 0x00012c0013137810 */ /* 0x000fc40007ffe0ff */
[----:B------:R-:W-:Y:S02]  /*20f0*/  SHF.L.U64.HI R20, R18, 0x1, R15 ;  /* 0x0000000112147819 */ /* 0x000fe4000001020f */
[----:B------:R-:W-:Y:S02]  /*2100*/  SHF.L.U32 R11, R77, 0x10, RZ ;  /* 0x000000104d0b7819 */ /* 0x000fe400000006ff */
[----:B------:R-:W-:Y:S01]  /*2110*/  SHF.L.U32 R15, R7, 0x10, RZ ;  /* 0x00000010070f7819 */ /* 0x000fe200000006ff */
[----:B------:R-:W-:Y:S01]  /*2120*/  FFMA.FTZ R12, R8, R10, R13 ;  /* 0x0000000a080c7223 */ /* 0x000fe2000001000d */
[----:B------:R-:W-:Y:S01]  /*2130*/  IADD3 R14, P6, R19, R14, RZ ;  /* 0x0000000e130e7210 */ /* 0x000fe20007fde0ff */
[C---:B------:R-:W-:Y:S01]  /*2140*/  FADD.FTZ R11, -R54.reuse, R11 ;  /* 0x0000000b360b7221 */ /* 0x040fe20000010100 */
[C---:B------:R-:W-:Y:S01]  /*2150*/  SHF.L.U32 R19, R79.reuse, 0x10, RZ ;  /* 0x000000104f137819 */ /* 0x040fe200000006ff */
[----:B------:R-:W-:Y:S01]  /*2160*/  FADD.FTZ R15, -R54, R15 ;  /* 0x0000000f360f7221 */ /* 0x000fe20000010100 */
[----:B------:R-:W-:Y:S01]  /*2170*/  PRMT R10, R79, 0x7632, R10 ;  /* 0x000076324f0a7816 */ /* 0x000fe2000000000a */
[----:B------:R-:W-:-:S02]  /*2180*/  FMUL.FTZ R149, R42, R11 ;  /* 0x0000000b2a957220 */ /* 0x000fc40000410000 */
[----:B------:R-:W-:Y:S01]  /*2190*/  FMUL.FTZ R13, R41, R19 ;  /* 0x00000013290d7220 */ /* 0x000fe20000410000 */
[----:B------:R-:W-:Y:S01]  /*21a0*/  SHF.L.U32 R7, R10, 0x10, RZ ;  /* 0x000000100a077819 */ /* 0x000fe200000006ff */
[----:B------:R-:W-:Y:S01]  /*21b0*/  FMUL.FTZ R15, R42, R15 ;  /* 0x0000000f2a0f7220 */ /* 0x000fe20000410000 */
[----:B------:R-:W-:Y:S02]  /*21c0*/  IMAD.SHL.U32 R18, R18, 0x2, RZ ;  /* 0x0000000212127824 */ /* 0x000fe400078e00ff */
[----:B------:R-:W-:Y:S01]  /*21d0*/  FFMA.FTZ R11, R149, R13, R12 ;  /* 0x0000000d950b7223 */ /* 0x000fe2000001000c */
[----:B------:R-:W-:Y:S01]  /*21e0*/  SHF.L.U32 R13, R80, 0x10, RZ ;  /* 0x00000010500d7819 */ /* 0x000fe200000006ff */
[CCC-:B------:R-:W-:Y:S01]  /*21f0*/  FFMA.FTZ R47, R15.reuse, R7.reuse, R6.reuse ;  /* 0x000000070f2f7223 */ /* 0x1c0fe20000010006 */
[----:B------:R-:W-:Y:S01]  /*2200*/  FMUL.FTZ R10, R120, R7 ;  /* 0x00000007780a7220 */ /* 0x000fe20000410000 */
[----:B------:R-:W-:Y:S02]  /*2210*/  PRMT R6, R80, 0x7632, R6 ;  /* 0x0000763250067816 */ /* 0x000fe40000000006 */
[----:B------:R-:W-:Y:S01]  /*2220*/  IADD3 R112, P0, R18, UR24, RZ ;  /* 0x0000001812707c10 */ /* 0x000fe2000ff1e0ff */
[----:B------:R-:W-:Y:S01]  /*2230*/  FFMA.FTZ R11, R15, R10, R11 ;  /* 0x0000000a0f0b7223 */ /* 0x000fe2000001000b */
[----:B------:R-:W-:Y:S01]  /*2240*/  SHF.L.U32 R17, R82, 0x10, RZ ;  /* 0x0000001052117819 */ /* 0x000fe200000006ff */
[----:B------:R-:W-:Y:S01]  /*2250*/  FADD.FTZ R13, -R54, R13 ;  /* 0x0000000d360d7221 */ /* 0x000fe20000010100 */
[----:B------:R-:W-:-:S02]  /*2260*/  IMAD.U32 R15, R6, 0x10000, RZ ;  /* 0x00010000060f7824 */ /* 0x000fc400078e00ff */
[----:B------:R-:W-:Y:S01]  /*2270*/  FFMA.FTZ R6, R2, R21, R9 ;  /* 0x0000001502067223 */ /* 0x000fe20000010009 */
[----:B------:R-:W-:Y:S02]  /*2280*/  IADD3 R114, P1, R18, UR26, RZ ;  /* 0x0000001a12727c10 */ /* 0x000fe4000ff3e0ff */
[----:B------:R-:W-:Y:S01]  /*2290*/  IADD3.X R113, R20, UR25, RZ, P0, !PT ;  /* 0x0000001914717c10 */ /* 0x000fe200087fe4ff */
[----:B------:R-:W-:Y:S01]  /*22a0*/  FMUL.FTZ R9, R2, R17 ;  /* 0x0000001102097220 */ /* 0x000fe20000410000 */
[----:B------:R-:W-:Y:S01]  /*22b0*/  FMUL.FTZ R148, R42, R13 ;  /* 0x0000000d2a947220 */ /* 0x000fe20000410000 */
[----:B------:R-:W-:Y:S01]  /*22c0*/  FFMA.FTZ R6, R121, R4, R6 ;  /* 0x0000000479067223 */ /* 0x000fe20000010006 */
[----:B------:R-:W-:Y:S01]  /*22d0*/  IADD3.X R115, R20, UR27, RZ, P1, !PT ;  /* 0x0000001b14737c10 */ /* 0x000fe20008ffe4ff */
[----:B------:R-:W-:Y:S01]  /*22e0*/  FADD.FTZ R15, -R54, R15 ;  /* 0x0000000f360f7221 */ /* 0x000fe20000010100 */
[----:B------:R-:W4:Y:S01]  /*22f0*/  LDG.E.64.CONSTANT R112, desc[UR18][R112.64] ;  /* 0x0000001270707981 */ /* 0x000f22000c1e9b00 */
[----:B------:R-:W-:Y:S01]  /*2300*/  FFMA.FTZ R11, R148, R9, R11 ;  /* 0x00000009940b7223 */ /* 0x000fe2000001000b */
[----:B------:R-:W-:Y:S01]  /*2310*/  FFMA.FTZ R9, R41, R19, R6 ;  /* 0x0000001329097223 */ /* 0x000fe20000010006 */
[----:B------:R-:W-:Y:S01]  /*2320*/  FMUL.FTZ R6, R42, R15 ;  /* 0x0000000f2a067220 */ /* 0x000fe20000410000 */
[----:B------:R-:W-:Y:S01]  /*2330*/  IMAD.X R15, RZ, RZ, R3, P6 ;  /* 0x000000ffff0f7224 */ /* 0x000fe200030e0603 */
[----:B------:R-:W4:Y:S04]  /*2340*/  LDG.E.64.CONSTANT R114, desc[UR18][R114.64] ;  /* 0x0000001272727981 */ /* 0x000f28000c1e9b00 */
[----:B------:R-:W-:-:S02]  /*2350*/  SHF.L.U64.HI R15, R14, 0x1, R15 ;  /* 0x000000010e0f7819 */ /* 0x000fc4000001020f */
[----:B------:R-:W-:-:S04]  /*2360*/  SHF.L.U32 R14, R14, 0x1, RZ ;  /* 0x000000010e0e7819 */ /* 0x000fc800000006ff */
[C---:B------:R-:W-:Y:S02]  /*2370*/  IADD3 R116, P0, R14.reuse, UR24, RZ ;  /* 0x000000180e747c10 */ /* 0x040fe4000ff1e0ff */
[----:B------:R-:W-:Y:S02]  /*2380*/  IADD3 R118, P1, R14, UR26, RZ ;  /* 0x0000001a0e767c10 */ /* 0x000fe4000ff3e0ff */
[C---:B------:R-:W-:Y:S02]  /*2390*/  IADD3.X R117, R15.reuse, UR25, RZ, P0, !PT ;  /* 0x000000190f757c10 */ /* 0x040fe400087fe4ff */
[----:B------:R-:W-:-:S04]  /*23a0*/  IADD3.X R119, R15, UR27, RZ, P1, !PT ;  /* 0x0000001b0f777c10 */ /* 0x000fc80008ffe4ff */
[----:B------:R-:W4:Y:S04]  /*23b0*/  LDG.E.64.CONSTANT R116, desc[UR18][R116.64] ;  /* 0x0000001274747981 */ /* 0x000f28000c1e9b00 */
[----:B------:R-:W4:Y:S01]  /*23c0*/  LDG.E.64.CONSTANT R118, desc[UR18][R118.64] ;  /* 0x0000001276767981 */ /* 0x000f22000c1e9b00 */
[----:B------:R-:W-:Y:S01]  /*23d0*/  FFMA.FTZ R5, R8, R4, R5 ;  /* 0x0000000408057223 */ /* 0x000fe20000010005 */
[----:B------:R-:W-:Y:S01]  /*23e0*/  PRMT R8, R82, 0x7632, R8 ;  /* 0x0000763252087816 */ /* 0x000fe20000000008 */
[----:B------:R-:W-:-:S03]  /*23f0*/  FADD.FTZ R130, R130, R4 ;  /* 0x0000000482827221 */ /* 0x000fc60000010000 */
[----:B------:R-:W-:-:S05]  /*2400*/  SHF.L.U32 R4, R8, 0x10, RZ ;  /* 0x0000001008047819 */ /* 0x000fca00000006ff */
[----:B------:R-:W-:Y:S01]  /*2410*/  FMUL.FTZ R8, R121, R4 ;  /* 0x0000000479087220 */ /* 0x000fe20000410000 */
[----:B------:R-:W-:-:S03]  /*2420*/  SHF.L.U32 R13, R81, 0x10, RZ ;  /* 0x00000010510d7819 */ /* 0x000fc600000006ff */
[----:B------:R-:W-:Y:S01]  /*2430*/  FFMA.FTZ R12, R6, R8, R11 ;  /* 0x00000008060c7223 */ /* 0x000fe2000001000b */
[----:B------:R-:W-:Y:S01]  /*2440*/  PRMT R8, R81, 0x7632, R8 ;  /* 0x0000763251087816 */ /* 0x000fe20000000008 */
[----:B------:R-:W-:Y:S01]  /*2450*/  FADD.FTZ R13, -R54, R13 ;  /* 0x0000000d360d7221 */ /* 0x000fe20000010100 */
[C---:B------:R-:W-:Y:S02]  /*2460*/  SHF.L.U32 R16, R83.reuse, 0x10, RZ ;  /* 0x0000001053107819 */ /* 0x040fe400000006ff */
[----:B------:R-:W-:Y:S02]  /*2470*/  PRMT R10, R83, 0x7632, R10 ;  /* 0x00007632530a7816 */ /* 0x000fe4000000000a */
[----:B------:R-:W-:Y:S01]  /*2480*/  SHF.L.U32 R11, R8, 0x10, RZ ;  /* 0x00000010080b7819 */ /* 0x000fe200000006ff */
[----:B------:R-:W-:Y:S01]  /*2490*/  FADD.FTZ R50, R50, R7 ;  /* 0x0000000732327221 */ /* 0x000fe20000010000 */
[----:B------:R-:W-:Y:S01]  /*24a0*/  FFMA.FTZ R5, R6, R4, R5 ;  /* 0x0000000406057223 */ /* 0x000fe20000010005 */
[----:B------:R-:W-:Y:S01]  /*24b0*/  FFMA.FTZ R7, R120, R7, R9 ;  /* 0x0000000778077223 */ /* 0x000fe20000010009 */
[----:B------:R-:W-:Y:S01]  /*24c0*/  SHF.L.U32 R6, R10, 0x10, RZ ;  /* 0x000000100a067819 */ /* 0x000fe200000006ff */
[----:B------:R-:W-:Y:S01]  /*24d0*/  FMUL.FTZ R9, R41, R16 ;  /* 0x0000001029097220 */ /* 0x000fe20000410000 */
[----:B--2---:R-:W-:Y:S01]  /*24e0*/  SHF.L.U32 R3, R84, 0x10, RZ ;  /* 0x0000001054037819 */ /* 0x004fe200000006ff */
[----:B------:R-:W-:Y:S01]  /*24f0*/  FMUL.FTZ R147, R42, R13 ;  /* 0x0000000d2a937220 */ /* 0x000fe20000410000 */
[----:B------:R-:W-:Y:S01]  /*2500*/  FADD.FTZ R11, -R54, R11 ;  /* 0x0000000b360b7221 */ /* 0x000fe20000010100 */
[----:B---3--:R-:W-:Y:S01]  /*2510*/  SHF.L.U32 R13, R86, 0x10, RZ ;  /* 0x00000010560d7819 */ /* 0x008fe200000006ff */
[----:B------:R-:W-:Y:S01]  /*2520*/  FMUL.FTZ R10, R120, R6 ;  /* 0x00000006780a7220 */ /* 0x000fe20000410000 */
[----:B------:R-:W-:Y:S01]  /*2530*/  FFMA.FTZ R9, R147, R9, R12 ;  /* 0x0000000993097223 */ /* 0x000fe2000001000c */
[----:B------:R-:W-:Y:S01]  /*2540*/  FMUL.FTZ R8, R42, R11 ;  /* 0x0000000b2a087220 */ /* 0x000fe20000410000 */
[----:B------:R-:W-:Y:S01]  /*2550*/  FADD.FTZ R3, -R54, R3 ;  /* 0x0000000336037221 */ /* 0x000fe20000010100 */
[----:B------:R-:W-:-:S02]  /*2560*/  FMUL.FTZ R46, R2, R13 ;  /* 0x0000000d022e7220 */ /* 0x000fc40000410000 */
[----:B------:R-:W-:Y:S01]  /*2570*/  FFMA.FTZ R9, R8, R10, R9 ;  /* 0x0000000a08097223 */ /* 0x000fe20000010009 */
[----:B------:R-:W-:Y:S01]  /*2580*/  FMUL.FTZ R146, R42, R3 ;  /* 0x000000032a927220 */ /* 0x000fe20000410000 */
[----:B------:R-:W-:-:S03]  /*2590*/  PRMT R3, R84, 0x7632, R3 ;  /* 0x0000763254037816 */ /* 0x000fc60000000003 */
[--C-:B------:R-:W-:Y:S01]  /*25a0*/  FFMA.FTZ R46, R146, R46, R9.reuse ;  /* 0x0000002e922e7223 */ /* 0x100fe20000010009 */
[----:B------:R-:W-:Y:S01]  /*25b0*/  PRMT R9, R86, 0x7632, R9 ;  /* 0x0000763256097816 */ /* 0x000fe20000000009 */
[----:B------:R-:W-:-:S03]  /*25c0*/  IMAD.U32 R3, R3, 0x10000, RZ ;  /* 0x0001000003037824 */ /* 0x000fc600078e00ff */
[----:B------:R-:W-:Y:S01]  /*25d0*/  SHF.L.U32 R9, R9, 0x10, RZ ;  /* 0x0000001009097819 */ /* 0x000fe200000006ff */
[----:B------:R-:W-:Y:S01]  /*25e0*/  FADD.FTZ R3, -R54, R3 ;  /* 0x0000000336037221 */ /* 0x000fe20000010100 */
[----:B------:R-:W-:Y:S01]  /*25f0*/  FFMA.FTZ R47, R8, R6, R47 ;  /* 0x00000006082f7223 */ /* 0x000fe2000001002f */
[----:B------:R-:W-:Y:S02]  /*2600*/  SHF.L.U32 R145, R85, 0x10, RZ ;  /* 0x0000001055917819 */ /* 0x000fe400000006ff */
[----:B------:R-:W-:Y:S01]  /*2610*/  FMUL.FTZ R8, R121, R9 ;  /* 0x0000000979087220 */ /* 0x000fe20000410000 */
[----:B------:R-:W-:Y:S01]  /*2620*/  FMUL.FTZ R3, R42, R3 ;  /* 0x000000032a037220 */ /* 0x000fe20000410000 */
[----:B------:R-:W-:Y:S01]  /*2630*/  PRMT R10, R85, 0x7632, R10 ;  /* 0x00007632550a7816 */ /* 0x000fe2000000000a */
[----:B------:R-:W-:Y:S01]  /*2640*/  FFMA.FTZ R7, R2, R17, R7 ;  /* 0x0000001102077223 */ /* 0x000fe20000010007 */
[----:B------:R-:W-:Y:S01]  /*2650*/  SHF.L.U32 R12, R87, 0x10, RZ ;  /* 0x00000010570c7819 */ /* 0x000fe200000006ff */
[----:B------:R-:W-:Y:S01]  /*2660*/  FFMA.FTZ R46, R3, R8, R46 ;  /* 0x00000008032e7223 */ /* 0x000fe2000001002e */
[----:B------:R-:W-:Y:S01]  /*2670*/  PRMT R8, R87, 0x7632, R8 ;  /* 0x0000763257087816 */ /* 0x000fe20000000008 */
[----:B------:R-:W-:Y:S01]  /*2680*/  FADD.FTZ R145, -R54, R145 ;  /* 0x0000009136917221 */ /* 0x000fe20000010100 */
[----:B------:R-:W-:Y:S01]  /*2690*/  SHF.L.U32 R10, R10, 0x10, RZ ;  /* 0x000000100a0a7819 */ /* 0x000fe200000006ff */
[----:B------:R-:W-:Y:S01]  /*26a0*/  FFMA.FTZ R7, R121, R4, R7 ;  /* 0x0000000479077223 */ /* 0x000fe20000010007 */
[----:B------:R-:W-:Y:S01]  /*26b0*/  FADD.FTZ R130, R130, R4 ;  /* 0x0000000482827221 */ /* 0x000fe20000010000 */
[----:B------:R-:W-:Y:S01]  /*26c0*/  FMUL.FTZ R4, R41, R12 ;  /* 0x0000000c29047220 */ /* 0x000fe20000410000 */
[----:B------:R-:W-:Y:S01]  /*26d0*/  FMUL.FTZ R145, R42, R145 ;  /* 0x000000912a917220 */ /* 0x000fe20000410000 */
[----:B------:R-:W-:-:S02]  /*26e0*/  IMAD.U32 R8, R8, 0x10000, RZ ;  /* 0x0001000008087824 */ /* 0x000fc400078e00ff */
[----:B------:R-:W-:Y:S01]  /*26f0*/  FFMA.FTZ R7, R41, R16, R7 ;  /* 0x0000001029077223 */ /* 0x000fe20000010007 */
[----:B------:R-:W-:Y:S01]  /*2700*/  FADD.FTZ R10, -R54, R10 ;  /* 0x0000000a360a7221 */ /* 0x000fe20000010100 */
[C---:B----4-:R-:W-:Y:S01]  /*2710*/  SHF.L.U32 R144, R88.reuse, 0x10, RZ ;  /* 0x0000001058907819 */ /* 0x050fe200000006ff */
[----:B------:R-:W-:Y:S01]  /*2720*/  FFMA.FTZ R5, R3, R9, R5 ;  /* 0x0000000903057223 */ /* 0x000fe20000010005 */
[----:B------:R-:W-:Y:S01]  /*2730*/  PRMT R3, R88, 0x7632, R3 ;  /* 0x0000763258037816 */ /* 0x000fe20000000003 */
[----:B------:R-:W-:Y:S01]  /*2740*/  FADD.FTZ R50, R50, R6 ;  /* 0x0000000632327221 */ /* 0x000fe20000010000 */
[----:B------:R-:W-:Y:S01]  /*2750*/  FFMA.FTZ R46, R145, R4, R46 ;  /* 0x00000004912e7223 */ /* 0x000fe2000001002e */
[C-C-:B------:R-:W-:Y:S01]  /*2760*/  FFMA.FTZ R6, R120.reuse, R6, R7.reuse ;  /* 0x0000000678067223 */ /* 0x140fe20000010007 */
[----:B------:R-:W-:Y:S01]  /*2770*/  FMUL.FTZ R4, R120, R8 ;  /* 0x0000000878047220 */ /* 0x000fe20000410000 */
[----:B------:R-:W-:Y:S01]  /*2780*/  FMUL.FTZ R10, R42, R10 ;  /* 0x0000000a2a0a7220 */ /* 0x000fe20000410000 */
[----:B------:R-:W-:Y:S01]  /*2790*/  SHF.L.U32 R11, R90, 0x10, RZ ;  /* 0x000000105a0b7819 */ /* 0x000fe200000006ff */
        /* <DEDUP_REMOVED lines=8> */
[----:B------:R-:W-:Y:S01]  /*2820*/  FFMA.FTZ R6, R2, R13, R6 ;  /* 0x0000000d02067223 */ /* 0x000fe20000010006 */
[C---:B------:R-:W-:Y:S01]  /*2830*/  IMAD.U32 R143, R89.reuse, 0x10000, RZ ;  /* 0x00010000598f7824 */ /* 0x040fe200078e00ff */
[----:B------:R-:W-:Y:S01]  /*2840*/  PRMT R43, R89, 0x7632, R43 ;  /* 0x00007632592b7816 */ /* 0x000fe2000000002b */
[----:B------:R-:W-:Y:S01]  /*2850*/  FFMA.FTZ R47, R10, R8, R47 ;  /* 0x000000080a2f7223 */ /* 0x000fe2000001002f */
[----:B------:R-:W-:Y:S01]  /*2860*/  FFMA.FTZ R46, R144, R4, R46 ;  /* 0x00000004902e7223 */ /* 0x000fe2000001002e */
[----:B------:R-:W-:Y:S01]  /*2870*/  FADD.FTZ R130, R130, R9 ;  /* 0x0000000982827221 */ /* 0x000fe20000010000 */
[C---:B------:R-:W-:Y:S01]  /*2880*/  FMUL.FTZ R4, R121.reuse, R7 ;  /* 0x0000000779047220 */ /* 0x040fe20000410000 */
[----:B------:R-:W-:Y:S01]  /*2890*/  FMUL.FTZ R3, R42, R3 ;  /* 0x000000032a037220 */ /* 0x000fe20000410000 */
[--C-:B------:R-:W-:Y:S01]  /*28a0*/  FFMA.FTZ R9, R121, R9, R6.reuse ;  /* 0x0000000979097223 */ /* 0x100fe20000010006 */
[C---:B------:R-:W-:Y:S01]  /*28b0*/  SHF.L.U32 R10, R91.reuse, 0x10, RZ ;  /* 0x000000105b0a7819 */ /* 0x040fe200000006ff */
[----:B------:R-:W-:Y:S01]  /*28c0*/  FADD.FTZ R143, -R54, R143 ;  /* 0x0000008f368f7221 */ /* 0x000fe20000010100 */
[----:B------:R-:W-:-:S02]  /*28d0*/  PRMT R6, R91, 0x7632, R6 ;  /* 0x000076325b067816 */ /* 0x000fc40000000006 */
[----:B------:R-:W-:Y:S01]  /*28e0*/  SHF.L.U32 R43, R43, 0x10, RZ ;  /* 0x000000102b2b7819 */ /* 0x000fe200000006ff */
[----:B------:R-:W-:Y:S01]  /*28f0*/  FFMA.FTZ R46, R3, R4, R46 ;  /* 0x00000004032e7223 */ /* 0x000fe2000001002e */
[----:B------:R-:W-:Y:S01]  /*2900*/  SHF.L.U32 R6, R6, 0x10, RZ ;  /* 0x0000001006067819 */ /* 0x000fe200000006ff */
[C---:B------:R-:W-:Y:S01]  /*2910*/  FMUL.FTZ R4, R41.reuse, R10 ;  /* 0x0000000a29047220 */ /* 0x040fe20000410000 */
[----:B------:R-:W-:Y:S01]  /*2920*/  FMUL.FTZ R143, R42, R143 ;  /* 0x0000008f2a8f7220 */ /* 0x000fe20000410000 */
[----:B------:R-:W-:Y:S01]  /*2930*/  FFMA.FTZ R9, R41, R12, R9 ;  /* 0x0000000c29097223 */ /* 0x000fe20000010009 */
[----:B------:R-:W-:Y:S01]  /*2940*/  FADD.FTZ R43, -R54, R43 ;  /* 0x0000002b362b7221 */ /* 0x000fe20000010100 */
[C---:B------:R-:W-:Y:S01]  /*2950*/  SHF.L.U32 R142, R92.reuse, 0x10, RZ ;  /* 0x000000105c8e7819 */ /* 0x040fe200000006ff */
[----:B------:R-:W-:Y:S01]  /*2960*/  FFMA.FTZ R5, R3, R7, R5 ;  /* 0x0000000703057223 */ /* 0x000fe20000010005 */
[----:B------:R-:W-:Y:S01]  /*2970*/  PRMT R3, R92, 0x7632, R3 ;  /* 0x000076325c037816 */ /* 0x000fe20000000003 */
[----:B------:R-:W-:Y:S01]  /*2980*/  FADD.FTZ R50, R50, R8 ;  /* 0x0000000832327221 */ /* 0x000fe20000010000 */
[----:B------:R-:W-:Y:S01]  /*2990*/  FFMA.FTZ R46, R143, R4, R46 ;  /* 0x000000048f2e7223 */ /* 0x000fe2000001002e */
[C---:B------:R-:W-:Y:S01]  /*29a0*/  FFMA.FTZ R8, R120.reuse, R8, R9 ;  /* 0x0000000878087223 */ /* 0x040fe20000010009 */
[----:B------:R-:W-:Y:S01]  /*29b0*/  FMUL.FTZ R4, R120, R6 ;  /* 0x0000000678047220 */ /* 0x000fe20000410000 */
[----:B------:R-:W-:Y:S01]  /*29c0*/  FMUL.FTZ R43, R42, R43 ;  /* 0x0000002b2a2b7220 */ /* 0x000fe20000410000 */
[----:B------:R-:W-:-:S02]  /*29d0*/  IMAD.U32 R9, R94, 0x10000, RZ ;  /* 0x000100005e097824 */ /* 0x000fc400078e00ff */
[----:B------:R-:W-:Y:S01]  /*29e0*/  FADD.FTZ R142, -R54, R142 ;  /* 0x0000008e368e7221 */ /* 0x000fe20000010100 */
[----:B------:R-:W-:Y:S02]  /*29f0*/  PRMT R123, R94, 0x7632, R123 ;  /* 0x000076325e7b7816 */ /* 0x000fe4000000007b */
[----:B------:R-:W-:Y:S01]  /*2a00*/  SHF.L.U32 R3, R3, 0x10, RZ ;  /* 0x0000001003037819 */ /* 0x000fe200000006ff */
[----:B------:R-:W-:Y:S01]  /*2a10*/  FFMA.FTZ R46, R43, R4, R46 ;  /* 0x000000042b2e7223 */ /* 0x000fe2000001002e */
[----:B------:R-:W-:Y:S01]  /*2a20*/  FMUL.FTZ R4, R2, R9 ;  /* 0x0000000902047220 */ /* 0x000fe20000410000 */
[----:B------:R-:W-:Y:S01]  /*2a30*/  FMUL.FTZ R142, R42, R142 ;  /* 0x0000008e2a8e7220 */ /* 0x000fe20000410000 */
[----:B------:R-:W-:Y:S01]  /*2a40*/  SHF.L.U32 R123, R123, 0x10, RZ ;  /* 0x000000107b7b7819 */ /* 0x000fe200000006ff */
[----:B------:R-:W-:Y:S01]  /*2a50*/  FFMA.FTZ R8, R2, R11, R8 ;  /* 0x0000000b02087223 */ /* 0x000fe20000010008 */
[----:B------:R-:W-:Y:S01]  /*2a60*/  FADD.FTZ R3, -R54, R3 ;  /* 0x0000000336037221 */ /* 0x000fe20000010100 */
[C---:B------:R-:W-:Y:S01]  /*2a70*/  SHF.L.U32 R141, R93.reuse, 0x10, RZ ;  /* 0x000000105d8d7819 */ /* 0x040fe200000006ff */
[----:B------:R-:W-:Y:S01]  /*2a80*/  FADD.FTZ R130, R130, R7 ;  /* 0x0000000782827221 */ /* 0x000fe20000010000 */
[----:B------:R-:W-:Y:S01]  /*2a90*/  PRMT R55, R93, 0x7632, R55 ;  /* 0x000076325d377816 */ /* 0x000fe20000000037 */
[----:B------:R-:W-:Y:S01]  /*2aa0*/  FFMA.FTZ R46, R142, R4, R46 ;  /* 0x000000048e2e7223 */ /* 0x000fe2000001002e */
[----:B------:R-:W-:Y:S01]  /*2ab0*/  FFMA.FTZ R7, R121, R7, R8 ;  /* 0x0000000779077223 */ /* 0x000fe20000010008 */
[----:B------:R-:W-:Y:S01]  /*2ac0*/  FFMA.FTZ R47, R43, R6, R47 ;  /* 0x000000062b2f7223 */ /* 0x000fe2000001002f */
[----:B------:R-:W-:Y:S01]  /*2ad0*/  FMUL.FTZ R4, R121, R123 ;  /* 0x0000007b79047220 */ /* 0x000fe20000410000 */
[----:B------:R-:W-:Y:S01]  /*2ae0*/  FMUL.FTZ R3, R42, R3 ;  /* 0x000000032a037220 */ /* 0x000fe20000410000 */
[C---:B------:R-:W-:Y:S01]  /*2af0*/  SHF.L.U32 R8, R95.reuse, 0x10, RZ ;  /* 0x000000105f087819 */ /* 0x040fe200000006ff */
[----:B------:R-:W-:Y:S01]  /*2b00*/  FADD.FTZ R141, -R54, R141 ;  /* 0x0000008d368d7221 */ /* 0x000fe20000010100 */
[----:B------:R-:W-:Y:S01]  /*2b10*/  PRMT R43, R95, 0x7632, R43 ;  /* 0x000076325f2b7816 */ /* 0x000fe2000000002b */
[----:B------:R-:W-:-:S02]  /*2b20*/  IMAD.U32 R55, R55, 0x10000, RZ ;  /* 0x0001000037377824 */ /* 0x000fc400078e00ff */
[----:B------:R-:W-:Y:S01]  /*2b30*/  FFMA.FTZ R46, R3, R4, R46 ;  /* 0x00000004032e7223 */ /* 0x000fe2000001002e */
[----:B------:R-:W-:Y:S01]  /*2b40*/  FFMA.FTZ R7, R41, R10, R7 ;  /* 0x0000000a29077223 */ /* 0x000fe20000010007 */
[----:B------:R-:W-:Y:S01]  /*2b50*/  SHF.L.U32 R43, R43, 0x10, RZ ;  /* 0x000000102b2b7819 */ /* 0x000fe200000006ff */
[----:B------:R-:W-:Y:S01]  /*2b60*/  FMUL.FTZ R4, R41, R8 ;  /* 0x0000000829047220 */ /* 0x000fe20000410000 */
[----:B------:R-:W-:Y:S01]  /*2b70*/  FMUL.FTZ R141, R42, R141 ;  /* 0x0000008d2a8d7220 */ /* 0x000fe20000410000 */
[----:B------:R-:W-:Y:S01]  /*2b80*/  FADD.FTZ R55, -R54, R55 ;  /* 0x0000003736377221 */ /* 0x000fe20000010100 */
[C---:B------:R-:W-:Y:S01]  /*2b90*/  SHF.L.U32 R140, R96.reuse, 0x10, RZ ;  /* 0x00000010608c7819 */ /* 0x040fe200000006ff */
[----:B------:R-:W-:Y:S01]  /*2ba0*/  FFMA.FTZ R5, R3, R123, R5 ;  /* 0x0000007b03057223 */ /* 0x000fe20000010005 */
[----:B------:R-:W-:Y:S01]  /*2bb0*/  PRMT R3, R96, 0x7632, R3 ;  /* 0x0000763260037816 */ /* 0x000fe20000000003 */
[----:B------:R-:W-:Y:S01]  /*2bc0*/  FADD.FTZ R50, R50, R6 ;  /* 0x0000000632327221 */ /* 0x000fe20000010000 */
[C---:B------:R-:W-:Y:S01]  /*2bd0*/  FFMA.FTZ R6, R120.reuse, R6, R7 ;  /* 0x0000000678067223 */ /* 0x040fe20000010007 */
[----:B------:R-:W-:Y:S01]  /*2be0*/  FFMA.FTZ R46, R141, R4, R46 ;  /* 0x000000048d2e7223 */ /* 0x000fe2000001002e */
[----:B------:R-:W-:Y:S01]  /*2bf0*/  FMUL.FTZ R4, R120, R43 ;  /* 0x0000002b78047220 */ /* 0x000fe20000410000 */
[----:B------:R-:W-:Y:S01]  /*2c00*/  FMUL.FTZ R55, R42, R55 ;  /* 0x000000372a377220 */ /* 0x000fe20000410000 */
[----:B------:R-:W-:Y:S01]  /*2c10*/  SHF.L.U32 R7, R98, 0x10, RZ ;  /* 0x0000001062077819 */ /* 0x000fe200000006ff */
[----:B------:R-:W-:Y:S01]  /*2c20*/  FADD.FTZ R140, -R54, R140 ;  /* 0x0000008c368c7221 */ /* 0x000fe20000010100 */
[----:B------:R-:W-:-:S02]  /*2c30*/  PRMT R122, R98, 0x7632, R122 ;  /* 0x00007632627a7816 */ /* 0x000fc4000000007a */
[----:B------:R-:W-:Y:S01]  /*2c40*/  SHF.L.U32 R3, R3, 0x10, RZ ;  /* 0x0000001003037819 */ /* 0x000fe200000006ff */
[C---:B------:R-:W-:Y:S01]  /*2c50*/  FFMA.FTZ R46, R55.reuse, R4, R46 ;  /* 0x00000004372e7223 */ /* 0x040fe2000001002e */
[C---:B------:R-:W-:Y:S01]  /*2c60*/  FFMA.FTZ R6, R2.reuse, R9, R6 ;  /* 0x0000000902067223 */ /* 0x040fe20000010006 */
[----:B------:R-:W-:Y:S01]  /*2c70*/  FMUL.FTZ R4, R2, R7 ;  /* 0x0000000702047220 */ /* 0x000fe20000410000 */
[----:B------:R-:W-:Y:S01]  /*2c80*/  FMUL.FTZ R140, R42, R140 ;  /* 0x0000008c2a8c7220 */ /* 0x000fe20000410000 */
[----:B------:R-:W-:Y:S02]  /*2c90*/  IMAD.U32 R122, R122, 0x10000, RZ ;  /* 0x000100007a7a7824 */ /* 0x000fe400078e00ff */
[----:B------:R-:W-:Y:S01]  /*2ca0*/  FFMA.FTZ R55, R55, R43, R47 ;  /* 0x0000002b37377223 */ /* 0x000fe2000001002f */
[----:B------:R-:W-:Y:S01]  /*2cb0*/  FADD.FTZ R3, -R54, R3 ;  /* 0x0000000336037221 */ /* 0x000fe20000010100 */
[C---:B------:R-:W-:Y:S01]  /*2cc0*/  SHF.L.U32 R139, R97.reuse, 0x10, RZ ;  /* 0x00000010618b7819 */ /* 0x040fe200000006ff */
[----:B------:R-:W-:Y:S01]  /*2cd0*/  FADD.FTZ R130, R130, R123 ;  /* 0x0000007b82827221 */ /* 0x000fe20000010000 */
[----:B------:R-:W-:Y:S01]  /*2ce0*/  PRMT R47, R97, 0x7632, R47 ;  /* 0x00007632612f7816 */ /* 0x000fe2000000002f */
[C---:B------:R-:W-:Y:S01]  /*2cf0*/  FFMA.FTZ R123, R121.reuse, R123, R6 ;  /* 0x0000007b797b7223 */ /* 0x040fe20000010006 */
[----:B------:R-:W-:Y:S01]  /*2d00*/  FFMA.FTZ R46, R140, R4, R46 ;  /* 0x000000048c2e7223 */ /* 0x000fe2000001002e */
[----:B------:R-:W-:Y:S01]  /*2d10*/  FMUL.FTZ R4, R121, R122 ;  /* 0x0000007a79047220 */ /* 0x000fe20000410000 */
[----:B------:R-:W-:Y:S01]  /*2d20*/  FMUL.FTZ R3, R42, R3 ;  /* 0x000000032a037220 */ /* 0x000fe20000410000 */
[C---:B------:R-:W-:Y:S01]  /*2d30*/  SHF.L.U32 R6, R99.reuse, 0x10, RZ ;  /* 0x0000001063067819 */ /* 0x040fe200000006ff */
[----:B------:R-:W-:Y:S01]  /*2d40*/  FADD.FTZ R139, -R54, R139 ;  /* 0x0000008b368b7221 */ /* 0x000fe20000010100 */
[----:B------:R-:W-:Y:S01]  /*2d50*/  PRMT R51, R99, 0x7632, R51 ;  /* 0x0000763263337816 */ /* 0x000fe20000000033 */
[----:B------:R-:W-:Y:S01]  /*2d60*/  FFMA.FTZ R123, R41, R8, R123 ;  /* 0x00000008297b7223 */ /* 0x000fe2000001007b */
        /* <DEDUP_REMOVED lines=8> */
[C---:B------:R-:W-:Y:S01]  /*2df0*/  IMAD.U32 R138, R100.reuse, 0x10000, RZ ;  /* 0x00010000648a7824 */ /* 0x040fe200078e00ff */
[----:B------:R-:W-:Y:S01]  /*2e00*/  PRMT R123, R100, 0x7632, R123 ;  /* 0x00007632647b7816 */ /* 0x000fe2000000007b */
[----:B------:R-:W-:Y:S01]  /*2e10*/  FFMA.FTZ R46, R139, R4, R46 ;  /* 0x000000048b2e7223 */ /* 0x000fe2000001002e */
[----:B------:R-:W-:Y:S01]  /*2e20*/  FFMA.FTZ R3, R3, R122, R5 ;  /* 0x0000007a03037223 */ /* 0x000fe20000010005 */
        /* <DEDUP_REMOVED lines=12> */
[----:B------:R-:W-:Y:S01]  /*2ef0*/  FFMA.FTZ R46, R138, R4, R46 ;  /* 0x000000048a2e7223 */ /* 0x000fe2000001002e */
[----:B------:R-:W-:Y:S01]  /*2f00*/  SHF.L.U32 R137, R101, 0x10, RZ ;  /* 0x0000001065897819 */ /* 0x000fe200000006ff */
[----:B------:R-:W-:Y:S01]  /*2f10*/  FMUL.FTZ R4, R121, R128 ;  /* 0x0000008079047220 */ /* 0x000fe20000410000 */
[----:B------:R-:W-:Y:S01]  /*2f20*/  FMUL.FTZ R123, R42, R123 ;  /* 0x0000007b2a7b7220 */ /* 0x000fe20000410000 */
[----:B------:R-:W-:Y:S01]  /*2f30*/  PRMT R127, R101, 0x7632, R127 ;  /* 0x00007632657f7816 */ /* 0x000fe2000000007f */
[----:B------:R-:W-:Y:S01]  /*2f40*/  FADD.FTZ R130, R130, R122 ;  /* 0x0000007a82827221 */ /* 0x000fe20000010000 */
[----:B------:R-:W-:Y:S01]  /*2f50*/  FFMA.FTZ R122, R121, R122, R43 ;  /* 0x0000007a797a7223 */ /* 0x000fe2000001002b */
[----:B------:R-:W-:Y:S01]  /*2f60*/  FFMA.FTZ R55, R47, R51, R55 ;  /* 0x000000332f377223 */ /* 0x000fe20000010037 */
[----:B------:R-:W-:Y:S01]  /*2f70*/  FFMA.FTZ R46, R123, R4, R46 ;  /* 0x000000047b2e7223 */ /* 0x000fe2000001002e */
[C---:B------:R-:W-:Y:S01]  /*2f80*/  PRMT R47, R103.reuse, 0x7632, R47 ;  /* 0x00007632672f7816 */ /* 0x040fe2000000002f */
[----:B------:R-:W-:-:S02]  /*2f90*/  IMAD.U32 R4, R103, 0x10000, RZ ;  /* 0x0001000067047824 */ /* 0x000fc400078e00ff */
[----:B------:R-:W-:Y:S01]  /*2fa0*/  FADD.FTZ R137, -R54, R137 ;  /* 0x0000008936897221 */ /* 0x000fe20000010100 */
[----:B------:R-:W-:Y:S01]  /*2fb0*/  SHF.L.U32 R127, R127, 0x10, RZ ;  /* 0x000000107f7f7819 */ /* 0x000fe200000006ff */
[----:B------:R-:W-:Y:S01]  /*2fc0*/  FFMA.FTZ R122, R41, R6, R122 ;  /* 0x00000006297a7223 */ /* 0x000fe2000001007a */
[----:B------:R-:W-:Y:S01]  /*2fd0*/  SHF.L.U32 R47, R47, 0x10, RZ ;  /* 0x000000102f2f7819 */ /* 0x000fe200000006ff */
[----:B------:R-:W-:Y:S01]  /*2fe0*/  FMUL.FTZ R43, R41, R4 ;  /* 0x00000004292b7220 */ /* 0x000fe20000410000 */
[----:B------:R-:W-:Y:S01]  /*2ff0*/  FMUL.FTZ R137, R42, R137 ;  /* 0x000000892a897220 */ /* 0x000fe20000410000 */
[----:B------:R-:W-:Y:S01]  /*3000*/  FADD.FTZ R50, R50, R51 ;  /* 0x0000003332327221 */ /* 0x000fe20000010000 */
[----:B------:R-:W-:Y:S01]  /*3010*/  FADD.FTZ R127, -R54, R127 ;  /* 0x0000007f367f7221 */ /* 0x000fe20000010100 */
[----:B------:R-:W-:Y:S01]  /*3020*/  SHF.L.U32 R136, R104, 0x10, RZ ;  /* 0x0000001068887819 */ /* 0x000fe200000006ff */
[----:B------:R-:W-:Y:S01]  /*3030*/  FFMA.FTZ R51, R120, R51, R122 ;  /* 0x0000003378337223 */ /* 0x000fe2000001007a */
[----:B------:R-:W-:Y:S01]  /*3040*/  PRMT R125, R104, 0x7632, R125 ;  /* 0x00007632687d7816 */ /* 0x000fe2000000007d */
[----:B------:R-:W-:Y:S01]  /*3050*/  FFMA.FTZ R46, R137, R43, R46 ;  /* 0x0000002b892e7223 */ /* 0x000fe2000001002e */
[----:B------:R-:W-:Y:S01]  /*3060*/  FFMA.FTZ R123, R123, R128, R3 ;  /* 0x000000807b7b7223 */ /* 0x000fe20000010003 */
[----:B------:R-:W-:Y:S01]  /*3070*/  FMUL.FTZ R43, R120, R47 ;  /* 0x0000002f782b7220 */ /* 0x000fe20000410000 */
[----:B------:R-:W-:Y:S01]  /*3080*/  FMUL.FTZ R127, R42, R127 ;  /* 0x0000007f2a7f7220 */ /* 0x000fe20000410000 */
[----:B------:R-:W-:Y:S01]  /*3090*/  SHF.L.U32 R3, R106, 0x10, RZ ;  /* 0x000000106a037819 */ /* 0x000fe200000006ff */
[----:B------:R-:W-:Y:S01]  /*30a0*/  FADD.FTZ R136, -R54, R136 ;  /* 0x0000008836887221 */ /* 0x000fe20000010100 */
[----:B------:R-:W-:Y:S01]  /*30b0*/  PRMT R126, R106, 0x7632, R126 ;  /* 0x000076326a7e7816 */ /* 0x000fe2000000007e */
[----:B------:R-:W-:Y:S01]  /*30c0*/  FFMA.FTZ R51, R2, R5, R51 ;  /* 0x0000000502337223 */ /* 0x000fe20000010033 */
[----:B------:R-:W-:-:S02]  /*30d0*/  IMAD.U32 R125, R125, 0x10000, RZ ;  /* 0x000100007d7d7824 */ /* 0x000fc400078e00ff */
[----:B------:R-:W-:Y:S01]  /*30e0*/  FFMA.FTZ R46, R127, R43, R46 ;  /* 0x0000002b7f2e7223 */ /* 0x000fe2000001002e */
[----:B------:R-:W-:Y:S01]  /*30f0*/  FADD.FTZ R130, R130, R128 ;  /* 0x0000008082827221 */ /* 0x000fe20000010000 */
[----:B------:R-:W-:Y:S01]  /*3100*/  FMUL.FTZ R43, R2, R3 ;  /* 0x00000003022b7220 */ /* 0x000fe20000410000 */
[----:B------:R-:W-:Y:S01]  /*3110*/  FMUL.FTZ R136, R42, R136 ;  /* 0x000000882a887220 */ /* 0x000fe20000410000 */
[----:B------:R-:W-:Y:S01]  /*3120*/  SHF.L.U32 R126, R126, 0x10, RZ ;  /* 0x000000107e7e7819 */ /* 0x000fe200000006ff */
[----:B------:R-:W-:Y:S01]  /*3130*/  FFMA.FTZ R128, R121, R128, R51 ;  /* 0x0000008079807223 */ /* 0x000fe20000010033 */
[----:B------:R-:W-:Y:S01]  /*3140*/  FADD.FTZ R125, -R54, R125 ;  /* 0x0000007d367d7221 */ /* 0x000fe20000010100 */
[----:B------:R-:W-:Y:S01]  /*3150*/  PRMT R122, R105, 0x7632, R122 ;  /* 0x00007632697a7816 */ /* 0x000fe2000000007a */
[----:B------:R-:W-:Y:S01]  /*3160*/  FFMA.FTZ R46, R136, R43, R46 ;  /* 0x0000002b882e7223 */ /* 0x000fe2000001002e */
[----:B------:R-:W-:Y:S01]  /*3170*/  FFMA.FTZ R128, R41, R4, R128 ;  /* 0x0000000429807223 */ /* 0x000fe20000010080 */
[----:B------:R-:W-:Y:S01]  /*3180*/  FFMA.FTZ R127, R127, R47, R55 ;  /* 0x0000002f7f7f7223 */ /* 0x000fe20000010037 */
[-C--:B------:R-:W-:Y:S01]  /*3190*/  FMUL.FTZ R43, R121, R126.reuse ;  /* 0x0000007e792b7220 */ /* 0x080fe20000410000 */
[----:B------:R-:W-:Y:S01]  /*31a0*/  FMUL.FTZ R125, R42, R125 ;  /* 0x0000007d2a7d7220 */ /* 0x000fe20000410000 */
[----:B------:R-:W-:Y:S01]  /*31b0*/  SHF.L.U32 R55, R105, 0x10, RZ ;  /* 0x0000001069377819 */ /* 0x000fe200000006ff */
[----:B------:R-:W-:Y:S01]  /*31c0*/  FADD.FTZ R50, R50, R47 ;  /* 0x0000002f32327221 */ /* 0x000fe20000010000 */
[----:B------:R-:W-:Y:S01]  /*31d0*/  SHF.L.U32 R122, R122, 0x10, RZ ;  /* 0x000000107a7a7819 */ /* 0x000fe200000006ff */
[----:B------:R-:W-:Y:S01]  /*31e0*/  FFMA.FTZ R47, R120, R47, R128 ;  /* 0x0000002f782f7223 */ /* 0x000fe20000010080 */
[----:B------:R-:W-:Y:S01]  /*31f0*/  FFMA.FTZ R46, R125, R43, R46 ;  /* 0x0000002b7d2e7223 */ /* 0x000fe2000001002e */
[C---:B------:R-:W-:Y:S01]  /*3200*/  SHF.L.U32 R43, R107.reuse, 0x10, RZ ;  /* 0x000000106b2b7819 */ /* 0x040fe200000006ff */
[C---:B------:R-:W-:Y:S01]  /*3210*/  FADD.FTZ R55, -R54.reuse, R55 ;  /* 0x0000003736377221 */ /* 0x040fe20000010100 */
[----:B------:R-:W-:Y:S01]  /*3220*/  PRMT R51, R107, 0x7632, R51 ;  /* 0x000076326b337816 */ /* 0x000fe20000000033 */
[----:B------:R-:W-:Y:S01]  /*3230*/  FADD.FTZ R128, -R54, R122 ;  /* 0x0000007a36807221 */ /* 0x000fe20000010100 */
[----:B------:R-:W-:Y:S01]  /*3240*/  FFMA.FTZ R122, R2, R3, R47 ;  /* 0x00000003027a7223 */ /* 0x000fe2000001002f */
[----:B------:R-:W-:Y:S01]  /*3250*/  FMUL.FTZ R124, R41, R43 ;  /* 0x0000002b297c7220 */ /* 0x000fe20000410000 */
[----:B------:R-:W-:Y:S01]  /*3260*/  FMUL.FTZ R55, R42, R55 ;  /* 0x000000372a377220 */ /* 0x000fe20000410000 */
[-C--:B------:R-:W-:Y:S01]  /*3270*/  FFMA.FTZ R123, R125, R126.reuse, R123 ;  /* 0x0000007e7d7b7223 */ /* 0x080fe2000001007b */
[----:B------:R-:W-:Y:S01]  /*3280*/  FADD.FTZ R130, R130, R126 ;  /* 0x0000007e82827221 */ /* 0x000fe20000010000 */
[----:B------:R-:W-:Y:S01]  /*3290*/  IMAD.U32 R51, R51, 0x10000, RZ ;  /* 0x0001000033337824 */ /* 0x000fe200078e00ff */
[C---:B------:R-:W-:Y:S01]  /*32a0*/  SHF.L.U32 R125, R108.reuse, 0x10, RZ ;  /* 0x000000106c7d7819 */ /* 0x040fe200000006ff */
[--C-:B------:R-:W-:Y:S01]  /*32b0*/  FFMA.FTZ R126, R121, R126, R122.reuse ;  /* 0x0000007e797e7223 */ /* 0x100fe2000001007a */
[----:B------:R-:W-:Y:S01]  /*32c0*/  PRMT R122, R108, 0x7632, R122 ;  /* 0x000076326c7a7816 */ /* 0x000fe2000000007a */
        /* <DEDUP_REMOVED lines=11> */
[----:B------:R-:W-:Y:S02]  /*3380*/  FADD.FTZ R122, -R54, R122 ;  /* 0x0000007a367a7221 */ /* 0x000fe40000010100 */
[----:B------:R-:W-:Y:S02]  /*3390*/  FFMA.FTZ R46, R125, R47, R46 ;  /* 0x0000002f7d2e7223 */ /* 0x000fe4000001002e */
[----:B------:R-:W-:Y:S01]  /*33a0*/  FMUL.FTZ R47, R121, R129 ;  /* 0x00000081792f7220 */ /* 0x000fe20000410000 */
[----:B------:R-:W-:Y:S01]  /*33b0*/  FMUL.FTZ R122, R42, R122 ;  /* 0x0000007a2a7a7220 */ /* 0x000fe20000410000 */
[----:B------:R-:W-:Y:S01]  /*33c0*/  FFMA.FTZ R126, R41, R43, R126 ;  /* 0x0000002b297e7223 */ /* 0x000fe2000001007e */
[----:B------:R-:W-:Y:S01]  /*33d0*/  FFMA.FTZ R128, R128, R51, R127 ;  /* 0x0000003380807223 */ /* 0x000fe2000001007f */
[----:B------:R-:W-:-:S02]  /*33e0*/  IMAD.U32 R127, R109, 0x10000, RZ ;  /* 0x000100006d7f7824 */ /* 0x000fc400078e00ff */
[C---:B------:R-:W-:Y:S01]  /*33f0*/  FFMA.FTZ R45, R122.reuse, R129, R123 ;  /* 0x000000817a2d7223 */ /* 0x040fe2000001007b */
[----:B------:R-:W-:Y:S01]  /*3400*/  FFMA.FTZ R46, R122, R47, R46 ;  /* 0x0000002f7a2e7223 */ /* 0x000fe2000001002e */
[----:B------:R-:W-:Y:S01]  /*3410*/  PRMT R122, R109, 0x7632, R122 ;  /* 0x000076326d7a7816 */ /* 0x000fe2000000007a */
[----:B------:R-:W-:Y:S01]  /*3420*/  FADD.FTZ R50, R50, R51 ;  /* 0x0000003332327221 */ /* 0x000fe20000010000 */
[----:B------:R-:W-:Y:S01]  /*3430*/  FFMA.FTZ R51, R120, R51, R126 ;  /* 0x0000003378337223 */ /* 0x000fe2000001007e */
[C---:B------:R-:W-:Y:S01]  /*3440*/  SHF.L.U32 R126, R111.reuse, 0x10, RZ ;  /* 0x000000106f7e7819 */ /* 0x040fe200000006ff */
[----:B------:R-:W-:Y:S01]  /*3450*/  FADD.FTZ R127, -R54, R127 ;  /* 0x0000007f367f7221 */ /* 0x000fe20000010100 */
[----:B------:R-:W-:Y:S02]  /*3460*/  PRMT R47, R111, 0x7632, R47 ;  /* 0x000076326f2f7816 */ /* 0x000fe4000000002f */
[----:B------:R-:W-:Y:S01]  /*3470*/  SHF.L.U32 R122, R122, 0x10, RZ ;  /* 0x000000107a7a7819 */ /* 0x000fe200000006ff */
[----:B------:R-:W-:Y:S01]  /*3480*/  FMUL.FTZ R127, R42, R127 ;  /* 0x0000007f2a7f7220 */ /* 0x000fe20000410000 */
[----:B------:R-:W-:Y:S01]  /*3490*/  SHF.L.U32 R47, R47, 0x10, RZ ;  /* 0x000000102f2f7819 */ /* 0x000fe200000006ff */
[----:B------:R-:W-:-:S02]  /*34a0*/  FMUL.FTZ R123, R41, R126 ;  /* 0x0000007e297b7220 */ /* 0x000fc40000410000 */
[----:B------:R-:W-:Y:S01]  /*34b0*/  FADD.FTZ R122, -R54, R122 ;  /* 0x0000007a367a7221 */ /* 0x000fe20000010100 */
[----:B------:R-:W-:Y:S01]  /*34c0*/  FFMA.FTZ R51, R2, R124, R51 ;  /* 0x0000007c02337223 */ /* 0x000fe20000010033 */
[----:B------:R-:W-:Y:S01]  /*34d0*/  FFMA.FTZ R46, R127, R123, R46 ;  /* 0x0000007b7f2e7223 */ /* 0x000fe2000001002e */
[----:B------:R-:W-:Y:S01]  /*34e0*/  FMUL.FTZ R123, R120, R47 ;  /* 0x0000002f787b7220 */ /* 0x000fe20000410000 */
[----:B------:R-:W-:Y:S01]  /*34f0*/  FMUL.FTZ R122, R42, R122 ;  /* 0x0000007a2a7a7220 */ /* 0x000fe20000410000 */
[----:B------:R-:W-:Y:S01]  /*3500*/  FFMA.FTZ R51, R121, R129, R51 ;  /* 0x0000008179337223 */ /* 0x000fe20000010033 */
[----:B------:R-:W-:Y:S01]  /*3510*/  FADD.FTZ R44, R130, R129 ;  /* 0x00000081822c7221 */ /* 0x000fe20000010000 */
[----:B------:R-:W-:Y:S01]  /*3520*/  SHF.L.U32 R129, R112, 0x10, RZ ;  /* 0x0000001070817819 */ /* 0x000fe200000006ff */
[----:B------:R-:W-:Y:S01]  /*3530*/  FFMA.FTZ R46, R122, R123, R46 ;  /* 0x0000007b7a2e7223 */ /* 0x000fe2000001002e */
[----:B------:R-:W-:Y:S01]  /*3540*/  PRMT R123, R112, 0x7632, R123 ;  /* 0x00007632707b7816 */ /* 0x000fe2000000007b */
[----:B------:R-:W-:Y:S01]  /*3550*/  FFMA.FTZ R49, R122, R47, R128 ;  /* 0x0000002f7a317223 */ /* 0x000fe20000010080 */
[----:B------:R-:W-:Y:S01]  /*3560*/  SHF.L.U32 R128, R114, 0x10, RZ ;  /* 0x0000001072807819 */ /* 0x000fe200000006ff */
[----:B------:R-:W-:Y:S01]  /*3570*/  FADD.FTZ R129, -R54, R129 ;  /* 0x0000008136817221 */ /* 0x000fe20000010100 */
[----:B------:R-:W-:Y:S01]  /*3580*/  PRMT R122, R114, 0x7632, R122 ;  /* 0x00007632727a7816 */ /* 0x000fe2000000007a */
[----:B------:R-:W-:-:S02]  /*3590*/  IMAD.U32 R123, R123, 0x10000, RZ ;  /* 0x000100007b7b7824 */ /* 0x000fc400078e00ff */
[----:B------:R-:W-:Y:S01]  /*35a0*/  FADD.FTZ R48, R50, R47 ;  /* 0x0000002f32307221 */ /* 0x000fe20000010000 */
[----:B------:R-:W-:Y:S01]  /*35b0*/  FMUL.FTZ R129, R42, R129 ;  /* 0x000000812a817220 */ /* 0x000fe20000410000 */
[----:B------:R-:W-:Y:S01]  /*35c0*/  SHF.L.U32 R122, R122, 0x10, RZ ;  /* 0x000000107a7a7819 */ /* 0x000fe200000006ff */
[----:B------:R-:W-:Y:S01]  /*35d0*/  FMUL.FTZ R50, R2, R128 ;  /* 0x0000008002327220 */ /* 0x000fe20000410000 */
[----:B------:R-:W-:Y:S01]  /*35e0*/  FADD.FTZ R123, -R54, R123 ;  /* 0x0000007b367b7221 */ /* 0x000fe20000010100 */
[C---:B------:R-:W-:Y:S02]  /*35f0*/  SHF.L.U32 R131, R113.reuse, 0x10, RZ ;  /* 0x0000001071837819 */ /* 0x040fe400000006ff */
[----:B------:R-:W-:Y:S01]  /*3600*/  PRMT R163, R113, 0x7632, R163 ;  /* 0x0000763271a37816 */ /* 0x000fe200000000a3 */
[----:B------:R-:W-:Y:S01]  /*3610*/  FFMA.FTZ R51, R41, R126, R51 ;  /* 0x0000007e29337223 */ /* 0x000fe20000010033 */
[----:B------:R-:W-:Y:S01]  /*3620*/  FFMA.FTZ R46, R129, R50, R46 ;  /* 0x00000032812e7223 */ /* 0x000fe2000001002e */
[----:B------:R-:W-:Y:S01]  /*3630*/  FMUL.FTZ R123, R42, R123 ;  /* 0x0000007b2a7b7220 */ /* 0x000fe20000410000 */
[----:B------:R-:W-:Y:S01]  /*3640*/  FMUL.FTZ R50, R121, R122 ;  /* 0x0000007a79327220 */ /* 0x000fe20000410000 */
[----:B------:R-:W-:Y:S01]  /*3650*/  FADD.FTZ R131, -R54, R131 ;  /* 0x0000008336837221 */ /* 0x000fe20000010100 */
[----:B------:R-:W-:Y:S01]  /*3660*/  SHF.L.U32 R163, R163, 0x10, RZ ;  /* 0x00000010a3a37819 */ /* 0x000fe200000006ff */
[C---:B------:R-:W-:Y:S01]  /*3670*/  IMAD.U32 R130, R115.reuse, 0x10000, RZ ;  /* 0x0001000073827824 */ /* 0x040fe200078e00ff */
[----:B------:R-:W-:Y:S01]  /*3680*/  PRMT R151, R115, 0x7632, R151 ;  /* 0x0000763273977816 */ /* 0x000fe20000000097 */
[----:B------:R-:W-:Y:S01]  /*3690*/  FFMA.FTZ R47, R120, R47, R51 ;  /* 0x0000002f782f7223 */ /* 0x000fe20000010033 */
[----:B------:R-:W-:Y:S01]  /*36a0*/  FFMA.FTZ R46, R123, R50, R46 ;  /* 0x000000327b2e7223 */ /* 0x000fe2000001002e */
[----:B------:R-:W-:Y:S01]  /*36b0*/  FMUL.FTZ R131, R42, R131 ;  /* 0x000000832a837220 */ /* 0x000fe20000410000 */
[----:B------:R-:W-:Y:S01]  /*36c0*/  SHF.L.U32 R151, R151, 0x10, RZ ;  /* 0x0000001097977819 */ /* 0x000fe200000006ff */
[----:B------:R-:W-:Y:S01]  /*36d0*/  FMUL.FTZ R50, R41, R130 ;  /* 0x0000008229327220 */ /* 0x000fe20000410000 */
[----:B------:R-:W-:Y:S01]  /*36e0*/  FADD.FTZ R163, -R54, R163 ;  /* 0x000000a336a37221 */ /* 0x000fe20000010100 */
[----:B------:R-:W-:Y:S01]  /*36f0*/  FFMA.FTZ R47, R2, R128, R47 ;  /* 0x00000080022f7223 */ /* 0x000fe2000001002f */
[----:B------:R-:W-:Y:S01]  /*3700*/  SHF.L.U32 R133, R116, 0x10, RZ ;  /* 0x0000001074857819 */ /* 0x000fe200000006ff */
[----:B------:R-:W-:Y:S01]  /*3710*/  FFMA.FTZ R46, R131, R50, R46 ;  /* 0x00000032832e7223 */ /* 0x000fe2000001002e */
[----:B------:R-:W-:Y:S01]  /*3720*/  FMUL.FTZ R163, R42, R163 ;  /* 0x000000a32aa37220 */ /* 0x000fe20000410000 */
[----:B------:R-:W-:Y:S01]  /*3730*/  FMUL.FTZ R50, R120, R151 ;  /* 0x0000009778327220 */ /* 0x000fe20000410000 */
[----:B------:R-:W-:Y:S01]  /*3740*/  PRMT R164, R116, 0x7632, R164 ;  /* 0x0000763274a47816 */ /* 0x000fe200000000a4 */
[----:B------:R-:W-:Y:S01]  /*3750*/  FFMA.FTZ R47, R121, R122, R47 ;  /* 0x0000007a792f7223 */ /* 0x000fe2000001002f */
[----:B------:R-:W-:Y:S01]  /*3760*/  FADD.FTZ R133, -R54, R133 ;  /* 0x0000008536857221 */ /* 0x000fe20000010100 */
[----:B------:R-:W-:Y:S01]  /*3770*/  FFMA.FTZ R46, R163, R50, R46 ;  /* 0x00000032a32e7223 */ /* 0x000fe2000001002e */
[C---:B------:R-:W-:Y:S01]  /*3780*/  IMAD.U32 R132, R118.reuse, 0x10000, RZ ;  /* 0x0001000076847824 */ /* 0x040fe200078e00ff */
[----:B------:R-:W-:Y:S01]  /*3790*/  PRMT R50, R118, 0x7632, R50 ;  /* 0x0000763276327816 */ /* 0x000fe20000000032 */
[----:B------:R-:W-:Y:S01]  /*37a0*/  FFMA.FTZ R47, R41, R130, R47 ;  /* 0x00000082292f7223 */ /* 0x000fe2000001002f */
[----:B------:R-:W-:Y:S01]  /*37b0*/  SHF.L.U32 R164, R164, 0x10, RZ ;  /* 0x00000010a4a47819 */ /* 0x000fe200000006ff */
[----:B------:R-:W-:Y:S01]  /*37c0*/  FMUL.FTZ R133, R42, R133 ;  /* 0x000000852a857220 */ /* 0x000fe20000410000 */
[-C--:B------:R-:W-:Y:S01]  /*37d0*/  FMUL.FTZ R51, R2, R132.reuse ;  /* 0x0000008402337220 */ /* 0x080fe20000410000 */
[----:B------:R-:W-:Y:S01]  /*37e0*/  SHF.L.U32 R50, R50, 0x10, RZ ;  /* 0x0000001032327819 */ /* 0x000fe200000006ff */
[----:B------:R-:W-:Y:S01]  /*37f0*/  FFMA.FTZ R47, R120, R151, R47 ;  /* 0x00000097782f7223 */ /* 0x000fe2000001002f */
[----:B------:R-:W-:Y:S01]  /*3800*/  FADD.FTZ R164, -R54, R164 ;  /* 0x000000a436a47221 */ /* 0x000fe20000010100 */
[----:B------:R-:W-:Y:S01]  /*3810*/  SHF.L.U32 R135, R117, 0x10, RZ ;  /* 0x0000001075877819 */ /* 0x000fe200000006ff */
[----:B------:R-:W-:Y:S01]  /*3820*/  FFMA.FTZ R46, R133, R51, R46 ;  /* 0x00000033852e7223 */ /* 0x000fe2000001002e */
[----:B------:R-:W-:Y:S01]  /*3830*/  FFMA.FTZ R51, R2, R132, R47 ;  /* 0x0000008402337223 */ /* 0x000fe2000001002f */
[----:B------:R-:W-:Y:S01]  /*3840*/  FMUL.FTZ R164, R42, R164 ;  /* 0x000000a42aa47220 */ /* 0x000fe20000410000 */
[----:B------:R-:W-:Y:S01]  /*3850*/  FMUL.FTZ R47, R121, R50 ;  /* 0x00000032792f7220 */ /* 0x000fe20000410000 */
[----:B------:R-:W-:Y:S01]  /*3860*/  SHF.L.U32 R134, R119, 0x10, RZ ;  /* 0x0000001077867819 */ /* 0x000fe200000006ff */
[----:B------:R-:W-:-:S02]  /*3870*/  FADD.FTZ R135, -R54, R135 ;  /* 0x0000008736877221 */ /* 0x000fc40000010100 */
[----:B------:R-:W-:Y:S02]  /*3880*/  FFMA.FTZ R46, R164, R47, R46 ;  /* 0x0000002fa42e7223 */ /* 0x000fe4000001002e */
[----:B------:R-:W-:Y:S01]  /*3890*/  FMUL.FTZ R135, R42, R135 ;  /* 0x000000872a877220 */ /* 0x000fe20000410000 */
[----:B------:R-:W-:Y:S01]  /*38a0*/  FMUL.FTZ R47, R41, R134 ;  /* 0x00000086292f7220 */ /* 0x000fe20000410000 */
[----:B------:R-:W-:-:S03]  /*38b0*/  FFMA.FTZ R121, R121, R50, R51 ;  /* 0x0000003279797223 */ /* 0x000fc60000010033 */
[--C-:B------:R-:W-:Y:S01]  /*38c0*/  FFMA.FTZ R52, R135, R47, R46.reuse ;  /* 0x0000002f87347223 */ /* 0x100fe2000001002e */
[----:B------:R-:W-:Y:S02]  /*38d0*/  PRMT R46, R117, 0x7632, R46 ;  /* 0x00007632752e7816 */ /* 0x000fe4000000002e */
[----:B------:R-:W-:Y:S02]  /*38e0*/  PRMT R51, R119, 0x7632, R51 ;  /* 0x0000763277337816 */ /* 0x000fe40000000033 */
[----:B------:R-:W-:Y:S01]  /*38f0*/  SHF.L.U32 R46, R46, 0x10, RZ ;  /* 0x000000102e2e7819 */ /* 0x000fe200000006ff */
[----:B------:R-:W-:Y:S01]  /*3900*/  FFMA.FTZ R47, R41, R134, R121 ;  /* 0x00000086292f7223 */ /* 0x000fe20000010079 */
[----:B------:R-:W-:-:S03]  /*3910*/  SHF.L.U32 R51, R51, 0x10, RZ ;  /* 0x0000001033337819 */ /* 0x000fc600000006ff */
[----:B------:R-:W-:Y:S02]  /*3920*/  FADD.FTZ R121, -R54, R46 ;  /* 0x0000002e36797221 */ /* 0x000fe40000010100 */
[CC--:B------:R-:W-:Y:S01]  /*3930*/  FFMA.FTZ R46, R120.reuse, R51.reuse, R47 ;  /* 0x00000033782e7223 */ /* 0x0c0fe2000001002f */
[----:B------:R-:W-:Y:S01]  /*3940*/  FMUL.FTZ R47, R120, R51 ;  /* 0x00000033782f7220 */ /* 0x000fe20000410000 */
[----:B------:R-:W-:Y:S02]  /*3950*/  FMUL.FTZ R120, R42, R121 ;  /* 0x000000792a787220 */ /* 0x000fe40000410000 */
[----:B------:R-:W2:Y:S02]  /*3960*/  LDL.LU R121, [R1+0x10] ;  /* 0x0000100001797983 */ /* 0x000ea40000300800 */
[----:B------:R-:W-:Y:S02]  /*3970*/  FFMA.FTZ R47, R120, R47, R52 ;  /* 0x0000002f782f7223 */ /* 0x000fe40000010034 */
[----:B------:R0:W5:Y:S01]  /*3980*/  LDL.LU R52, [R1+0x74] ;  /* 0x0000740001347983 */ /* 0x0001620000300800 */
[----:B------:R-:W-:Y:S01]  /*3990*/  FFMA.FTZ R163, R163, R151, R49 ;  /* 0x00000097a3a37223 */ /* 0x000fe20000010031 */
[----:B------:R-:W-:-:S02]  /*39a0*/  FADD.FTZ R151, R48, R151 ;  /* 0x0000009730977221 */ /* 0x000fc40000010000 */
[----:B--2---:R1:W-:Y:S02]  /*39b0*/  STS.64 [R121], R46 ;  /* 0x0000002e79007388 */ /* 0x0043e40000000a00 */
[----:B-1----:R-:W-:Y:S01]  /*39c0*/  FFMA.FTZ R46, R123, R122, R45 ;  /* 0x0000007a7b2e7223 */ /* 0x002fe2000001002d */
[----:B------:R-:W-:Y:S01]  /*39d0*/  FADD.FTZ R47, R44, R122 ;  /* 0x0000007a2c2f7221 */ /* 0x000fe20000010000 */
[----:B------:R-:W2:Y:S04]  /*39e0*/  LDL.LU R45, [R1+0x70] ;  /* 0x00007000012d7983 */ /* 0x000ea80000300800 */
[----:B------:R-:W3:Y:S04]  /*39f0*/  LDL.LU R44, [R1+0x6c] ;  /* 0x00006c00012c7983 */ /* 0x000ee80000300800 */
[----:B------:R-:W4:Y:S04]  /*3a00*/  LDL.LU R49, [R1+0x68] ;  /* 0x0000680001317983 */ /* 0x000f280000300800 */
[----:B------:R-:W4:Y:S01]  /*3a10*/  LDL.LU R48, [R1+0x64] ;  /* 0x0000640001307983 */ /* 0x000f220000300800 */
[----:B------:R-:W-:Y:S01]  /*3a20*/  FFMA.FTZ R46, R164, R50, R46 ;  /* 0x00000032a42e7223 */ /* 0x000fe2000001002e */
[----:B------:R-:W-:Y:S01]  /*3a30*/  UIADD3 UR14, UP0, UR10, 0x24, URZ ;  /* 0x000000240a0e7890 */ /* 0x000fe2000ff1e03f */
[----:B------:R-:W1:Y:S03]  /*3a40*/  S2R R164, SR_TID.X ;  /* 0x0000000000a47919 */ /* 0x000e660000002100 */
[----:B------:R-:W-:-:S02]  /*3a50*/  UIADD3.X UR16, URZ, UR5, URZ, UP0, !UPT ;  /* 0x000000053f107290 */ /* 0x000fc400087fe43f */
[----:B------:R-:W-:-:S04]  /*3a60*/  UISETP.GE.U32.AND UP0, UPT, UR14, UR21, UPT ;  /* 0x000000150e00728c */ /* 0x000fc8000bf06070 */
[----:B------:R-:W-:Y:S01]  /*3a70*/  UISETP.GE.AND.EX UP0, UPT, UR16, UR11, UPT, UP0 ;  /* 0x0000000b1000728c */ /* 0x000fe2000bf06300 */
[----:B------:R-:W-:Y:S05]  /*3a80*/  BAR.SYNC.DEFER_BLOCKING 0x0 ;  /* 0x0000000000007b1d */ /* 0x000fea0000010000 */
[----:B------:R-:W-:Y:S01]  /*3a90*/  PLOP3.LUT P0, PT, PT, PT, UP0, 0x80, 0x0 ;  /* 0x000000000000781c */ /* 0x000fe20003f0f008 */
[----:B------:R-:W-:Y:S01]  /*3aa0*/  FADD.FTZ R47, R47, R50 ;  /* 0x000000322f2f7221 */ /* 0x000fe20000010000 */
[----:B------:R-:W-:Y:S01]  /*3ab0*/  FFMA.FTZ R50, R120, R51, R163 ;  /* 0x0000003378327223 */ /* 0x000fe200000100a3 */
[----:B------:R-:W-:Y:S01]  /*3ac0*/  FADD.FTZ R51, R151, R51 ;  /* 0x0000003397337221 */ /* 0x000fe20000010000 */
[----:B-1----:R-:W-:Y:S01]  /*3ad0*/  ISETP.GT.U32.AND P1, PT, R164, 0x1f, PT ;  /* 0x0000001fa400780c */ /* 0x002fe20003f24070 */
[----:B--2---:R-:W-:Y:S01]  /*3ae0*/  FADD.FTZ R45, R0, R45 ;  /* 0x0000002d002d7221 */ /* 0x004fe20000010000 */
[----:B---3--:R-:W-:Y:S01]  /*3af0*/  FFMA.FTZ R44, R161, R0, R44 ;  /* 0x00000000a12c7223 */ /* 0x008fe2000001002c */
[----:B----4-:R-:W-:Y:S01]  /*3b00*/  FADD.FTZ R49, R40, R49 ;  /* 0x0000003128317221 */ /* 0x010fe20000010000 */
[----:B------:R-:W-:Y:S01]  /*3b10*/  FFMA.FTZ R48, R160, R40, R48 ;  /* 0x00000028a0307223 */ /* 0x000fe20000010030 */
[----:B------:R-:W-:-:S02]  /*3b20*/  FADD.FTZ R45, R45, R39 ;  /* 0x000000272d2d7221 */ /* 0x000fc40000010000 */
        /* <DEDUP_REMOVED lines=59> */
[----:B0-----:R-:W-:Y:S06]  /*3ee0*/  @!P0 BRA `(.L_x_583) ;  /* 0x0000000000c88947 */ /* 0x001fec0003800000 */
[----:B------:R-:W2:Y:S04]  /*3ef0*/  LDL R163, [R1+0x58] ;  /* 0x0000580001a37983 */ /* 0x000ea80000100800 */
[----:B------:R-:W3:Y:S01]  /*3f00*/  LDL R121, [R1+0x54] ;  /* 0x0000540001797983 */ /* 0x000ee20000100800 */
[----:B------:R-:W0:Y:S03]  /*3f10*/  S2R R122, SR_TID.X ;  /* 0x00000000007a7919 */ /* 0x000e260000002100 */
[----:B------:R1:W-:Y:S04]  /*3f20*/  STL.64 [R1+0x68], R2 ;  /* 0x0000680201007387 */ /* 0x0003e80000100a00 */
[----:B-1----:R-:W4:Y:S04]  /*3f30*/  LDL R2, [R1+0x60] ;  /* 0x0000600001027983 */ /* 0x002f280000100800 */
[----:B------:R-:W3:Y:S01]  /*3f40*/  LDL R3, [R1+0x50] ;  /* 0x0000500001037983 */ /* 0x000ee20000100800 */
[C---:B0-----:R-:W-:Y:S01]  /*3f50*/  IMAD.SHL.U32 R123, R122.reuse, 0x2, RZ ;  /* 0x000000027a7b7824 */ /* 0x041fe200078e00ff */
[----:B------:R-:W-:-:S04]  /*3f60*/  LEA R122, R122, UR15, 0x5 ;  /* 0x0000000f7a7a7c11 */ /* 0x000fc8000f8e28ff */
[----:B------:R-:W-:-:S04]  /*3f70*/  LOP3.LUT R120, R123, 0x18, RZ, 0xc0, !PT ;  /* 0x000000187b787812 */ /* 0x000fc800078ec0ff */
[----:B------:R-:W-:-:S05]  /*3f80*/  IADD3 R120, R122, R120, RZ ;  /* 0x000000787a787210 */ /* 0x000fca0007ffe0ff */
[----:B------:R0:W-:Y:S04]  /*3f90*/  STS.64 [R120], R44 ;  /* 0x0000002c78007388 */ /* 0x0001e80000000a00 */
[----:B0-----:R-:W2:Y:S01]  /*3fa0*/  LDL R120, [R1+0x5c] ;  /* 0x00005c0001787983 */ /* 0x001ea20000100800 */
[----:B------:R-:W0:Y:S02]  /*3fb0*/  S2R R123, SR_TID.X ;  /* 0x00000000007b7919 */ /* 0x000e240000002100 */
[----:B0-----:R-:W-:-:S04]  /*3fc0*/  SHF.R.S32.HI R151, RZ, 0x1f, R123 ;  /* 0x0000001fff977819 */ /* 0x001fc8000001147b */
[----:B------:R-:W-:-:S04]  /*3fd0*/  LEA.HI R151, R151, R123, RZ, 0x2 ;  /* 0x0000007b97977211 */ /* 0x000fc800078f10ff */
[----:B------:R-:W-:-:S04]  /*3fe0*/  SHF.R.S32.HI R151, RZ, 0x2, R151 ;  /* 0x00000002ff977819 */ /* 0x000fc80000011497 */
[----:B------:R-:W-:Y:S01]  /*3ff0*/  LEA R151, R151, UR15, 0x5 ;  /* 0x0000000f97977c11 */ /* 0x000fe2000f8e28ff */
[----:B------:R-:W0:Y:S01]  /*4000*/  S2R R122, SR_TID.X ;  /* 0x00000000007a7919 */ /* 0x000e220000002100 */
[----:B------:R-:W-:-:S04]  /*4010*/  SHF.L.U32 R123, R123, 0x1, RZ ;  /* 0x000000017b7b7819 */ /* 0x000fc800000006ff */
[----:B------:R-:W-:Y:S02]  /*4020*/  LOP3.LUT R123, R123, 0x18, RZ, 0xc, !PT ;  /* 0x000000187b7b7812 */ /* 0x000fe400078e0cff */
[----:B0-----:R-:W-:Y:S01]  /*4030*/  LEA R122, R122, UR15, 0x5 ;  /* 0x0000000f7a7a7c11 */ /* 0x001fe2000f8e28ff */
[----:B----4-:R0:W-:Y:S04]  /*4040*/  STS.64 [R2], R46 ;  /* 0x0000002e02007388 */ /* 0x0101e80000000a00 */
[----:B0-----:R-:W4:Y:S04]  /*4050*/  LDL R2, [R1+0x4c] ;  /* 0x00004c0001027983 */ /* 0x001f280000100800 */
[----:B--2---:R0:W-:Y:S02]  /*4060*/  STS.64 [R120], R48 ;  /* 0x0000003078007388 */ /* 0x0041e40000000a00 */
[----:B0-----:R-:W-:-:S02]  /*4070*/  LEA R120, R163, R151, 0x3 ;  /* 0x00000097a3787211 */ /* 0x001fc400078e18ff */
[----:B------:R-:W2:Y:S01]  /*4080*/  LDL R163, [R1+0x48] ;  /* 0x0000480001a37983 */ /* 0x000ea20000100800 */
[----:B------:R-:W-:-:S05]  /*4090*/  IADD3 R122, R122, R123, RZ ;  /* 0x0000007b7a7a7210 */ /* 0x000fca0007ffe0ff */
[----:B------:R3:W-:Y:S02]  /*40a0*/  STS.64 [R122], R50 ;  /* 0x000000327a007388 */ /* 0x0007e40000000a00 */
[----:B---3--:R-:W-:Y:S01]  /*40b0*/  IMAD R122, R121, 0x8, R151 ;  /* 0x00000008797a7824 */ /* 0x008fe200078e0297 */
[----:B------:R-:W-:Y:S06]  /*40c0*/  BAR.SYNC.DEFER_BLOCKING 0x0 ;  /* 0x0000000000007b1d */ /* 0x000fec0000010000 */
[----:B------:R-:W0:Y:S04]  /*40d0*/  LDS.64 R120, [R120] ;  /* 0x0000000078787984 */ /* 0x000e280000000a00 */
[----:B------:R-:W1:Y:S01]  /*40e0*/  LDS.64 R122, [R122+0xa00] ;  /* 0x000a00007a7a7984 */ /* 0x000e620000000a00 */
[----:B0-----:R-:W-:Y:S01]  /*40f0*/  FADD.FTZ R120, RZ, R120 ;  /* 0x00000078ff787221 */ /* 0x001fe20000010000 */
[----:B------:R-:W-:-:S03]  /*4100*/  FADD.FTZ R121, RZ, R121 ;  /* 0x00000079ff797221 */ /* 0x000fc60000010000 */
[----:B-1----:R-:W-:Y:S01]  /*4110*/  FADD.FTZ R122, R120, R122 ;  /* 0x0000007a787a7221 */ /* 0x002fe20000010000 */
[----:B------:R-:W-:Y:S01]  /*4120*/  LEA R120, R3, R151, 0x3 ;  /* 0x0000009703787211 */ /* 0x000fe200078e18ff */
[----:B------:R-:W-:-:S05]  /*4130*/  FADD.FTZ R123, R121, R123 ;  /* 0x0000007b797b7221 */ /* 0x000fca0000010000 */
[----:B------:R-:W0:Y:S02]  /*4140*/  LDS.64 R120, [R120+0x1400] ;  /* 0x0014000078787984 */ /* 0x000e240000000a00 */
[----:B0-----:R-:W-:Y:S01]  /*4150*/  FADD.FTZ R122, R122, R120 ;  /* 0x000000787a7a7221 */ /* 0x001fe20000010000 */
[----:B------:R-:W-:Y:S01]  /*4160*/  FADD.FTZ R123, R123, R121 ;  /* 0x000000797b7b7221 */ /* 0x000fe20000010000 */
[----:B----4-:R-:W-:Y:S02]  /*4170*/  LEA R120, R2, R151, 0x3 ;  /* 0x0000009702787211 */ /* 0x010fe400078e18ff */
[----:B------:R-:W0:Y:S04]  /*4180*/  LDC.64 R2, c[0x0][0x260] ;  /* 0x00009800ff027b82 */ /* 0x000e280000000a00 */
[----:B------:R-:W1:Y:S02]  /*4190*/  LDS.64 R120, [R120+0x1e00] ;  /* 0x001e000078787984 */ /* 0x000e640000000a00 */
[----:B-1----:R-:W-:Y:S01]  /*41a0*/  FADD.FTZ R120, R122, R120 ;  /* 0x000000787a787221 */ /* 0x002fe20000010000 */
[----:B--2---:R-:W-:-:S04]  /*41b0*/  IADD3 R122, R163, UR17, RZ ;  /* 0x00000011a37a7c10 */ /* 0x004fc8000fffe0ff */
[----:B------:R-:W-:Y:S01]  /*41c0*/  SHF.L.U32 R122, R122, 0x1, RZ ;  /* 0x000000017a7a7819 */ /* 0x000fe200000006ff */
[----:B------:R-:W-:-:S04]  /*41d0*/  FADD.FTZ R121, R123, R121 ;  /* 0x000000797b797221 */ /* 0x000fc80000010000 */
[----:B0-----:R-:W-:Y:S02]  /*41e0*/  IMAD.WIDE.U32 R122, R122, 0x4, R2 ;  /* 0x000000047a7a7825 */ /* 0x001fe400078e0002 */
[----:B------:R0:W5:Y:S04]  /*41f0*/  LDL.LU.64 R2, [R1+0x68] ;  /* 0x0000680001027983 */ /* 0x0001680000300a00 */
[----:B------:R0:W-:Y:S02]  /*4200*/  STG.E.64 desc[UR18][R122.64+0x4800], R120 ;  /* 0x004800787a007986 */ /* 0x0001e4000c101b12 */
.L_x_583:
[----:B------:R-:W-:Y:S01]  /*4210*/  BSSY B0, `(.L_x_584) ;  /* 0x000006d000007945 */ /* 0x000fe20003800000 */
[----:B0-----:R-:W-:-:S03]  /*4220*/  CS2R R120, SRZ ;  /* 0x0000000000787805 */ /* 0x001fc6000001ff00 */
[----:B------:R-:W-:Y:S05]  /*4230*/  @P1 BRA `(.L_x_585) ;  /* 0x0000000400a81947 */ /* 0x000fea0003800000 */
[----:B------:R-:W-:Y:S01]  /*4240*/  USHF.L.U32 UR5, UR10, 0x3, URZ ;  /* 0x000000030a057899 */ /* 0x000fe2000800063f */
[----:B------:R-:W-:Y:S01]  /*4250*/  IMAD.MOV.U32 R120, RZ, RZ, 0x28 ;  /* 0x00000028ff787424 */ /* 0x000fe200078e00ff */
[----:B------:R-:W-:Y:S02]  /*4260*/  MOV R121, 0x28 ;  /* 0x0000002800797802 */ /* 0x000fe40000000f00 */
[----:B------:R-:W-:Y:S01]  /*4270*/  ULOP3.LUT UR5, UR5, 0x18, URZ, 0xc0, !UPT ;  /* 0x0000001805057892 */ /* 0x000fe2000f8ec03f */
[----:B------:R-:W-:-:S04]  /*4280*/  SHF.L.U32 R163, R164, 0x3, RZ ;  /* 0x00000003a4a37819 */ /* 0x000fc800000006ff */
[----:B------:R-:W-:Y:S02]  /*4290*/  LOP3.LUT R163, R163, 0x18, RZ, 0xc0, !PT ;  /* 0x00000018a3a37812 */ /* 0x000fe400078ec0ff */
[----:B------:R-:W-:-:S05]  /*42a0*/  LEA.HI R151, R164, UR5, RZ, 0x1e ;  /* 0x00000005a4977c11 */ /* 0x000fca000f8ff0ff */
[----:B------:R-:W-:-:S05]  /*42b0*/  IMAD R151, R151, R120, -UR17 ;  /* 0x8000001197977e24 */ /* 0x000fca000f8e0278 */
[----:B------:R-:W-:-:S04]  /*42c0*/  SHF.R.S32.HI R120, RZ, 0x1f, R151 ;  /* 0x0000001fff787819 */ /* 0x000fc80000011497 */
[----:B------:R-:W-:-:S04]  /*42d0*/  LEA.HI R120, R120, R151, RZ, 0x2 ;  /* 0x0000009778787211 */ /* 0x000fc800078f10ff */
[----:B------:R-:W-:-:S05]  /*42e0*/  SHF.R.S32.HI R120, RZ, 0x2, R120 ;  /* 0x00000002ff787819 */ /* 0x000fca0000011478 */
[----:B------:R-:W-:Y:S01]  /*42f0*/  IMAD R120, R120, R121, UR13 ;  /* 0x0000000d78787e24 */ /* 0x000fe2000f8e0279 */
[----:B------:R-:W-:-:S03]  /*4300*/  IADD3 R121, R151, 0x4, RZ ;  /* 0x0000000497797810 */ /* 0x000fc60007ffe0ff */
[----:B------:R-:W-:Y:S01]  /*4310*/  IMAD.IADD R120, R120, 0x1, R163 ;  /* 0x0000000178787824 */ /* 0x000fe200078e02a3 */
[----:B------:R-:W-:-:S04]  /*4320*/  SHF.R.S32.HI R122, RZ, 0x1f, R121 ;  /* 0x0000001fff7a7819 */ /* 0x000fc80000011479 */
[----:B------:R-:W-:Y:S01]  /*4330*/  LEA.HI R122, R122, R121, RZ, 0x2 ;  /* 0x000000797a7a7211 */ /* 0x000fe200078f10ff */
[----:B------:R-:W-:-:S03]  /*4340*/  HFMA2.MMA R121, -RZ, RZ, 0, 2.384185791015625e-06 ;  /* 0x00000028ff797435 */ /* 0x000fc600000001ff */
[----:B------:R-:W-:-:S07]  /*4350*/  SHF.R.S32.HI R122, RZ, 0x2, R122 ;  /* 0x00000002ff7a7819 */ /* 0x000fce000001147a */
[----:B------:R-:W-:Y:S02]  /*4360*/  IMAD R122, R122, R121, UR13 ;  /* 0x0000000d7a7a7e24 */ /* 0x000fe4000f8e0279 */
[----:B------:R-:W0:Y:S03]  /*4370*/  LDS.64 R120, [R120] ;  /* 0x0000000078787984 */ /* 0x000e260000000a00 */
[----:B------:R-:W-:-:S06]  /*4380*/  IADD3 R122, R163, R122, RZ ;  /* 0x0000007aa37a7210 */ /* 0x000fcc0007ffe0ff */
[----:B------:R-:W1:Y:S01]  /*4390*/  LDS.64 R122, [R122] ;  /* 0x000000007a7a7984 */ /* 0x000e620000000a00 */
[----:B0-----:R-:W-:Y:S01]  /*43a0*/  FADD.FTZ R120, RZ, R120 ;  /* 0x00000078ff787221 */ /* 0x001fe20000010000 */
[----:B------:R-:W-:-:S03]  /*43b0*/  FADD.FTZ R121, RZ, R121 ;  /* 0x00000079ff797221 */ /* 0x000fc60000010000 */
[----:B-1----:R-:W-:Y:S01]  /*43c0*/  FADD.FTZ R122, R120, R122 ;  /* 0x0000007a787a7221 */ /* 0x002fe20000010000 */
[----:B------:R-:W-:Y:S01]  /*43d0*/  IADD3 R120, R151, 0x8, RZ ;  /* 0x0000000897787810 */ /* 0x000fe20007ffe0ff */
        /* <DEDUP_REMOVED lines=19> */
[----:B------:R-:W-:Y:S01]  /*4510*/  IADD3 R120, R151, 0x10, RZ ;  /* 0x0000001097787810 */ /* 0x000fe20007ffe0ff */
[----:B------:R-:W-:-:S03]  /*4520*/  FADD.FTZ R123, R123, R121 ;  /* 0x000000797b7b7221 */ /* 0x000fc60000010000 */
[----:B------:R-:W-:-:S04]  /*4530*/  SHF.R.S32.HI R121, RZ, 0x1f, R120 ;  /* 0x0000001fff797819 */ /* 0x000fc80000011478 */
[----:B------:R-:W-:Y:S02]  /*4540*/  LEA.HI R121, R121, R120, RZ, 0x2 ;  /* 0x0000007879797211 */ /* 0x000fe400078f10ff */
[----:B------:R-:W-:Y:S02]  /*4550*/  MOV R120, 0x28 ;  /* 0x0000002800787802 */ /* 0x000fe40000000f00 */
[----:B------:R-:W-:-:S05]  /*4560*/  SHF.R.S32.HI R121, RZ, 0x2, R121 ;  /* 0x00000002ff797819 */ /* 0x000fca0000011479 */
[----:B------:R-:W-:-:S04]  /*4570*/  IMAD R121, R121, R120, UR13 ;  /* 0x0000000d79797e24 */ /* 0x000fc8000f8e0278 */
[----:B------:R-:W-:-:S06]  /*4580*/  IMAD.IADD R121, R163, 0x1, R121 ;  /* 0x00000001a3797824 */ /* 0x000fcc00078e0279 */
[----:B------:R-:W0:Y:S02]  /*4590*/  LDS.64 R120, [R121] ;  /* 0x0000000079787984 */ /* 0x000e240000000a00 */
[----:B0-----:R-:W-:Y:S01]  /*45a0*/  FADD.FTZ R122, R122, R120 ;  /* 0x000000787a7a7221 */ /* 0x001fe20000010000 */
[----:B------:R-:W-:Y:S01]  /*45b0*/  IADD3 R120, R151, 0x14, RZ ;  /* 0x0000001497787810 */ /* 0x000fe20007ffe0ff */
        /* <DEDUP_REMOVED lines=12> */
[----:B------:R-:W-:Y:S01]  /*4680*/  LEA.HI R121, R121, R120, RZ, 0x2 ;  /* 0x0000007879797211 */ /* 0x000fe200078f10ff */
[----:B------:R-:W-:-:S03]  /*4690*/  IMAD.MOV.U32 R120, RZ, RZ, 0x28 ;  /* 0x00000028ff787424 */ /* 0x000fc600078e00ff */
[----:B------:R-:W-:-:S05]  /*46a0*/  SHF.R.S32.HI R121, RZ, 0x2, R121 ;  /* 0x00000002ff797819 */ /* 0x000fca0000011479 */
        /* <DEDUP_REMOVED lines=14> */
[----:B------:R-:W-:Y:S01]  /*4790*/  IADD3 R120, R151, 0x20, RZ ;  /* 0x0000002097787810 */ /* 0x000fe20007ffe0ff */
[----:B------:R-:W-:Y:S01]  /*47a0*/  FADD.FTZ R123, R123, R121 ;  /* 0x000000797b7b7221 */ /* 0x000fe20000010000 */
[----:B------:R-:W-:Y:S02]  /*47b0*/  IADD3 R151, R151, 0x24, RZ ;  /* 0x0000002497977810 */ /* 0x000fe40007ffe0ff */
        /* <DEDUP_REMOVED lines=8> */
[----:B------:R-:W-:Y:S01]  /*4840*/  SHF.R.S32.HI R120, RZ, 0x1f, R151 ;  /* 0x0000001fff787819 */ /* 0x000fe20000011497 */
[----:B------:R-:W-:Y:S01]  /*4850*/  FADD.FTZ R123, R123, R121 ;  /* 0x000000797b7b7221 */ /* 0x000fe20000010000 */
[----:B------:R-:W-:Y:S02]  /*4860*/  HFMA2.MMA R121, -RZ, RZ, 0, 2.384185791015625e-06 ;  /* 0x00000028ff797435 */ /* 0x000fe400000001ff */
[----:B------:R-:W-:-:S04]  /*4870*/  LEA.HI R120, R120, R151, RZ, 0x2 ;  /* 0x0000009778787211 */ /* 0x000fc800078f10ff */
[----:B------:R-:W-:-:S05]  /*4880*/  SHF.R.S32.HI R120, RZ, 0x2, R120 ;  /* 0x00000002ff787819 */ /* 0x000fca0000011478 */
[----:B------:R-:W-:-:S05]  /*4890*/  IMAD R120, R120, R121, UR13 ;  /* 0x0000000d78787e24 */ /* 0x000fca000f8e0279 */
[----:B------:R-:W-:-:S06]  /*48a0*/  IADD3 R120, R163, R120, RZ ;  /* 0x00000078a3787210 */ /* 0x000fcc0007ffe0ff */
[----:B------:R-:W0:Y:S02]  /*48b0*/  LDS.64 R120, [R120] ;  /* 0x0000000078787984 */ /* 0x000e240000000a00 */
[----:B0-----:R-:W-:Y:S01]  /*48c0*/  FADD.FTZ R120, R122, R120 ;  /* 0x000000787a787221 */ /* 0x001fe20000010000 */
[----:B------:R-:W-:-:S07]  /*48d0*/  FADD.FTZ R121, R123, R121 ;  /* 0x000000797b797221 */ /* 0x000fce0000010000 */
.L_x_585:
[----:B------:R-:W-:Y:S05]  /*48e0*/  BSYNC B0 ;  /* 0x0000000000007941 */ /* 0x000fea0003800000 */
.L_x_584:
[----:B------:R-:W-:Y:S01]  /*48f0*/  LOP3.LUT P2, RZ, R164, 0xffffffe3, RZ, 0xc0, !PT ;  /* 0xffffffe3a4ff7812 */ /* 0x000fe2000784c0ff */
[----:B------:R-:W0:Y:S01]  /*4900*/  SHFL.BFLY PT, R123, R121, 0x2, 0x1f ;  /* 0x0c401f00797b7f89 */ /* 0x000e2200000e0000 */
[----:B------:R-:W-:-:S03]  /*4910*/  ULOP3.LUT UR5, UR22, 0x3, URZ, 0xc0, !UPT ;  /* 0x0000000316057892 */ /* 0x000fc6000f8ec03f */
[----:B------:R1:W-:Y:S04]  /*4920*/  STL [R1+0x70], R0 ;  /* 0x0000700001007387 */ /* 0x0003e80000100800 */
[----:B-----5:R2:W-:Y:S04]  /*4930*/  STL.64 [R1+0x68], R2 ;  /* 0x0000680201007387 */ /* 0x0205e80000100a00 */
[----:B------:R-:W3:Y:S01]  /*4940*/  @!P2 LDC R122, c[0x0][0x10] ;  /* 0x00000400ff7aab82 */ /* 0x000ee20000000800 */
[----:B------:R-:W4:Y:S01]  /*4950*/  SHFL.BFLY PT, R151, R120, 0x2, 0x1f ;  /* 0x0c401f0078977f89 */ /* 0x000f2200000e0000 */
[----:B-1----:R-:W1:Y:S06]  /*4960*/  S2R R0, SR_TID.X ;  /* 0x0000000000007919 */ /* 0x002e6c0000002100 */
[----:B--2---:R-:W2:Y:S01]  /*4970*/  @!P2 LDC.64 R2, c[0x0][0x260] ;  /* 0x00009800ff02ab82 */ /* 0x004ea20000000a00 */
[----:B0-----:R-:W-:Y:S01]  /*4980*/  FADD.FTZ R121, R123, R121 ;  /* 0x000000797b797221 */ /* 0x001fe20000010000 */
[----:B------:R-:W-:-:S04]  /*4990*/  MOV R123, UR4 ;  /* 0x00000004007b7c02 */ /* 0x000fc80008000f00 */
[----:B------:R-:W-:Y:S01]  /*49a0*/  SHFL.BFLY PT, R163, R121, 0x1, 0x1f ;  /* 0x0c201f0079a37f89 */ /* 0x000fe200000e0000 */
[----:B---3--:R-:W-:Y:S02]  /*49b0*/  @!P2 IMAD R122, R122, R123, UR12 ;  /* 0x0000000c7a7aae24 */ /* 0x008fe4000f8e027b */
[----:B----4-:R-:W-:Y:S01]  /*49c0*/  FADD.FTZ R120, R151, R120 ;  /* 0x0000007897787221 */ /* 0x010fe20000010000 */
[----:B------:R-:W-:-:S04]  /*49d0*/  IMAD.U32 R123, RZ, RZ, UR5 ;  /* 0x00000005ff7b7e24 */ /* 0x000fc8000f8e00ff */
[----:B------:R-:W0:Y:S01]  /*49e0*/  SHFL.BFLY PT, R151, R120, 0x1, 0x1f ;  /* 0x0c201f0078977f89 */ /* 0x000e2200000e0000 */
[----:B-1----:R-:W-:-:S03]  /*49f0*/  LOP3.LUT R123, R123, 0x7ffffffc, R0, 0xf8, !PT ;  /* 0x7ffffffc7b7b7812 */ /* 0x002fc600078ef800 */
[----:B------:R1:W5:Y:S01]  /*4a00*/  LDL.LU R0, [R1+0x70] ;  /* 0x0000700001007983 */ /* 0x0003620000300800 */
[----:B------:R-:W-:-:S04]  /*4a10*/  @!P2 LEA R122, R122, R123, 0x5 ;  /* 0x0000007b7a7aa211 */ /* 0x000fc800078e28ff */
[----:B------:R-:W-:-:S05]  /*4a20*/  @!P2 SHF.L.U32 R122, R122, 0x1, RZ ;  /* 0x000000017a7aa819 */ /* 0x000fca00000006ff */
[----:B--2---:R-:W-:Y:S02]  /*4a30*/  @!P2 IMAD.WIDE.U32 R122, R122, 0x4, R2 ;  /* 0x000000047a7aa825 */ /* 0x004fe400078e0002 */
[----:B------:R1:W5:Y:S01]  /*4a40*/  LDL.LU.64 R2, [R1+0x68] ;  /* 0x0000680001027983 */ /* 0x0003620000300a00 */
[----:B------:R-:W-:Y:S01]  /*4a50*/  UISETP.GE.U32.AND UP0, UPT, UR14, UR21, UPT ;  /* 0x000000150e00728c */ /* 0x000fe2000bf06070 */
[----:B0-----:R-:W-:Y:S01]  /*4a60*/  FADD.FTZ R120, R120, R151 ;  /* 0x0000009778787221 */ /* 0x001fe20000010000 */
[----:B------:R-:W-:Y:S01]  /*4a70*/  FADD.FTZ R121, R121, R163 ;  /* 0x000000a379797221 */ /* 0x000fe20000010000 */
[----:B------:R-:W-:Y:S01]  /*4a80*/  PRMT R58, R58, 0x7632, R58 ;  /* 0x000076323a3a7816 */ /* 0x000fe2000000003a */
[----:B------:R-:W-:Y:S01]  /*4a90*/  UISETP.GE.AND.EX UP0, UPT, UR16, UR11, UPT, UP0 ;  /* 0x0000000b1000728c */ /* 0x000fe2000bf06300 */
[----:B------:R-:W-:Y:S02]  /*4aa0*/  PRMT R59, R59, 0x7632, R59 ;  /* 0x000076323b3b7816 */ /* 0x000fe4000000003b */
[----:B------:R0:W-:Y:S01]  /*4ab0*/  @!P2 STG.E.64 desc[UR18][R122.64], R120 ;  /* 0x000000787a00a986 */ /* 0x0001e2000c101b12 */
[----:B------:R-:W-:-:S02]  /*4ac0*/  PRMT R60, R60, 0x7632, R60 ;  /* 0x000076323c3c7816 */ /* 0x000fc4000000003c */
[----:B------:R-:W-:Y:S02]  /*4ad0*/  PLOP3.LUT P3, PT, PT, PT, UP0, 0x80, 0x0 ;  /* 0x000000000000781c */ /* 0x000fe40003f6f008 */
[----:B------:R-:W-:Y:S02]  /*4ae0*/  PRMT R61, R61, 0x7632, R61 ;  /* 0x000076323d3d7816 */ /* 0x000fe4000000003d */
[----:B------:R-:W-:Y:S02]  /*4af0*/  PRMT R62, R62, 0x7632, R62 ;  /* 0x000076323e3e7816 */ /* 0x000fe4000000003e */
[----:B------:R-:W-:Y:S02]  /*4b00*/  PRMT R63, R63, 0x7632, R63 ;  /* 0x000076323f3f7816 */ /* 0x000fe4000000003f */
[----:B------:R-:W-:Y:S02]  /*4b10*/  PRMT R64, R64, 0x7632, R64 ;  /* 0x0000763240407816 */ /* 0x000fe40000000040 */
[----:B------:R-:W-:-:S02]  /*4b20*/  PRMT R65, R65, 0x7632, R65 ;  /* 0x0000763241417816 */ /* 0x000fc40000000041 */
[----:B0-----:R-:W-:Y:S02]  /*4b30*/  PRMT R123, R52, 0x7632, R123 ;  /* 0x00007632347b7816 */ /* 0x001fe4000000007b */
        /* <DEDUP_REMOVED lines=57> */
[----:B-1----:R-:W-:Y:S06]  /*4ed0*/  @P3 BRA `(.L_x_586) ;  /* 0x00000000005c3947 */ /* 0x002fec0003800000 */
[----:B------:R-:W-:Y:S01]  /*4ee0*/  BAR.SYNC.DEFER_BLOCKING 0x0 ;  /* 0x0000000000007b1d */ /* 0x000fe20000010000 */
[----:B------:R-:W-:-:S13]  /*4ef0*/  ISETP.NE.AND P3, PT, R164, RZ, PT ;  /* 0x000000ffa400720c */ /* 0x000fda0003f65270 */
[----:B------:R-:W-:Y:S05]  /*4f00*/  @P3 BRA `(.L_x_587) ;  /* 0x0000000000443947 */ /* 0x000fea0003800000 */
[----:B------:R-:W-:Y:S02]  /*4f10*/  ISETP.NE.AND P3, PT, RZ, UR22, PT ;  /* 0x00000016ff007c0c */ /* 0x000fe4000bf65270 */
[----:B------:R-:W-:Y:S02]  /*4f20*/  MOV R56, 0x7ffffffd ;  /* 0x7ffffffd00387802 */ /* 0x000fe40000000f00 */
[----:B------:R-:W-:Y:S02]  /*4f30*/  MOV R52, UR6 ;  /* 0x0000000600347c02 */ /* 0x000fe40008000f00 */
[----:B------:R-:W-:Y:S02]  /*4f40*/  SEL R56, R56, 0x1, !P3 ;  /* 0x0000000138387807 */ /* 0x000fe40005800000 */
[----:B------:R-:W-:Y:S01]  /*4f50*/  MOV R53, UR7 ;  /* 0x0000000700357c02 */ /* 0x000fe20008000f00 */
[----:B------:R-:W-:Y:S06]  /*4f60*/  MEMBAR.ALL.GPU ;  /* 0x0000000000007992 */ /* 0x000fec000000a000 */
[----:B------:R-:W-:-:S00]  /*4f70*/  ERRBAR ;  /* 0x00000000000079ab */ /* 0x000fc00000000000 */
[----:B------:R-:W-:Y:S06]  /*4f80*/  CGAERRBAR ;  /* 0x00000000000075ab */ /* 0x000fec0000000000 */
[----:B------:R0:W5:Y:S02]  /*4f90*/  ATOM.E.ADD.STRONG.GPU PT, R56, desc[UR18][R52.64], R56 ;  /* 0x000000383438798a */ /* 0x00016400081ee1d2 */
.L_x_588:
[----:B0-----:R-:W-:Y:S01]  /*4fa0*/  IMAD.U32 R52, RZ, RZ, UR6 ;  /* 0x00000006ff347e24 */ /* 0x001fe2000f8e00ff */
[----:B------:R-:W-:-:S05]  /*4fb0*/  MOV R53, UR7 ;  /* 0x0000000700357c02 */ /* 0x000fca0008000f00 */
[----:B------:R-:W2:Y:S04]  /*4fc0*/  LD.E.STRONG.GPU R52, desc[UR18][R52.64] ;  /* 0x0000001234347980 */ /* 0x000ea8000c10f900 */
[----:B--2---:R-:W-:Y:S01]  /*4fd0*/  CCTL.IVALL ;  /* 0x00000000ff00798f */ /* 0x004fe20002000000 */
[----:B------:R-:W-:Y:S05]  /*4fe0*/  YIELD ;  /* 0x0000000000007946 */ /* 0x000fea0003800000 */
[----:B-----5:R-:W-:-:S04]  /*4ff0*/  LOP3.LUT R52, R52, R56, RZ, 0x3c, !PT ;  /* 0x0000003834347212 */ /* 0x020fc800078e3cff */
[----:B------:R-:W-:-:S13]  /*5000*/  ISETP.GT.AND P3, PT, R52, -0x1, PT ;  /* 0xffffffff3400780c */ /* 0x000fda0003f64270 */
[----:B------:R-:W-:Y:S05]  /*5010*/  @P3 BRA `(.L_x_588) ;  /* 0xfffffffc00e03947 */ /* 0x000fea000383ffff */
.L_x_587:
[----:B------:R-:W-:Y:S05]  /*5020*/  WARPSYNC.ALL ;  /* 0x0000000000007948 */ /* 0x000fea0003800000 */
[----:B------:R-:W-:Y:S06]  /*5030*/  BAR.SYNC.DEFER_BLOCKING 0x0 ;  /* 0x0000000000007b1d */ /* 0x000fec0000010000 */
[----:B------:R-:W-:Y:S05]  /*5040*/  BRA `(.L_x_589) ;  /* 0x0000000000547947 */ /* 0x000fea0003800000 */
.L_x_586:
[----:B------:R-:W0:Y:S01]  /*5050*/  S2R R52, SR_TID.X ;  /* 0x0000000000347919 */ /* 0x000e220000002100 */
[----:B------:R-:W-:Y:S01]  /*5060*/  BAR.SYNC.DEFER_BLOCKING 0x0 ;  /* 0x0000000000007b1d */ /* 0x000fe20000010000 */
[----:B0-----:R-:W-:-:S13]  /*5070*/  ISETP.NE.AND P3, PT, R52, RZ, PT ;  /* 0x000000ff3400720c */ /* 0x001fda0003f65270 */
[----:B------:R-:W-:Y:S05]  /*5080*/  @P3 BRA `(.L_x_590) ;  /* 0x00000000003c3947 */ /* 0x000fea0003800000 */
[----:B------:R-:W-:Y:S02]  /*5090*/  MOV R56, UR20 ;  /* 0x0000001400387c02 */ /* 0x000fe40008000f00 */
[----:B------:R-:W-:Y:S02]  /*50a0*/  MOV R52, UR8 ;  /* 0x0000000800347c02 */ /* 0x000fe40008000f00 */
[----:B------:R-:W-:Y:S01]  /*50b0*/  MOV R53, UR9 ;  /* 0x0000000900357c02 */ /* 0x000fe20008000f00 */
[----:B------:R-:W-:Y:S06]  /*50c0*/  MEMBAR.ALL.GPU ;  /* 0x0000000000007992 */ /* 0x000fec000000a000 */
[----:B------:R-:W-:-:S00]  /*50d0*/  ERRBAR ;  /* 0x00000000000079ab */ /* 0x000fc00000000000 */
[----:B------:R-:W-:Y:S06]  /*50e0*/  CGAERRBAR ;  /* 0x00000000000075ab */ /* 0x000fec0000000000 */
[----:B------:R0:W5:Y:S02]  /*50f0*/  ATOM.E.ADD.STRONG.GPU PT, R56, desc[UR18][R52.64], R56 ;  /* 0x000000383438798a */ /* 0x00016400081ee1d2 */
.L_x_591:
[----:B0-----:R-:W-:Y:S01]  /*5100*/  MOV R52, UR8 ;  /* 0x0000000800347c02 */ /* 0x001fe20008000f00 */
[----:B------:R-:W-:-:S05]  /*5110*/  IMAD.U32 R53, RZ, RZ, UR9 ;  /* 0x00000009ff357e24 */ /* 0x000fca000f8e00ff */
[----:B------:R-:W2:Y:S04]  /*5120*/  LD.E.STRONG.GPU R52, desc[UR18][R52.64] ;  /* 0x0000001234347980 */ /* 0x000ea8000c10f900 */
[----:B--2---:R-:W-:Y:S01]  /*5130*/  CCTL.IVALL ;  /* 0x00000000ff00798f */ /* 0x004fe20002000000 */
[----:B------:R-:W-:Y:S05]  /*5140*/  YIELD ;  /* 0x0000000000007946 */ /* 0x000fea0003800000 */
[----:B-----5:R-:W-:-:S04]  /*5150*/  LOP3.LUT R52, R52, R56, RZ, 0x3c, !PT ;  /* 0x0000003834347212 */ /* 0x020fc800078e3cff */
[----:B------:R-:W-:-:S13]  /*5160*/  ISETP.GT.AND P3, PT, R52, -0x1, PT ;  /* 0xffffffff3400780c */ /* 0x000fda0003f64270 */
[----:B------:R-:W-:Y:S05]  /*5170*/  @P3 BRA `(.L_x_591) ;  /* 0xfffffffc00e03947 */ /* 0x000fea000383ffff */
.L_x_590:
[----:B------:R-:W-:Y:S05]  /*5180*/  WARPSYNC.ALL ;  /* 0x0000000000007948 */ /* 0x000fea0003800000 */
[----:B------:R-:W-:Y:S06]  /*5190*/  BAR.SYNC.DEFER_BLOCKING 0x0 ;  /* 0x0000000000007b1d */ /* 0x000fec0000010000 */
.L_x_589:
[----:B------:R-:W0:Y:S01]  /*51a0*/  S2R R52, SR_TID.X ;  /* 0x0000000000347919 */ /* 0x000e220000002100 */
[----:B------:R-:W-:Y:S01]  /*51b0*/  VOTEU.ALL UP0, P1 ;  /* 0x00000000003f7886 */ /* 0x000fe20000800000 */
[----:B------:R-:W1:Y:S01]  /*51c0*/  @!P1 LDC.64 R56, c[0x0][0x260] ;  /* 0x00009800ff389b82 */ /* 0x000e620000000a00 */
[----:B------:R-:W2:Y:S01]  /*51d0*/  S2R R163, SR_TID.X ;  /* 0x0000000000a37919 */ /* 0x000ea20000002100 */
[----:B------:R-:W3:Y:S02]  /*51e0*/  LDL.LU R151, [R1+0x44] ;  /* 0x0000440001977983 */ /* 0x000ee40000300800 */
[----:B------:R-:W-:-:S04]  /*51f0*/  @!UP0 ULDC UR5, c[0x0][0x10] ;  /* 0x0000040000058ab9 */ /* 0x000fc80000000800 */
[----:B------:R-:W4:Y:S01]  /*5200*/  S2UR UR17, SR_CgaCtaId ;  /* 0x00000000001179c3 */ /* 0x000f220000008800 */
[----:B------:R-:W-:Y:S02]  /*5210*/  @!UP0 UIMAD UR5, UR5, UR4, UR12 ;  /* 0x00000004050582a4 */ /* 0x000fe4000f8e020c */
[----:B------:R-:W-:Y:S01]  /*5220*/  USHF.L.U32 UR10, UR10, 0x3, URZ ;  /* 0x000000030a0a7899 */ /* 0x000fe2000800063f */
[----:B------:R-:W-:Y:S02]  /*5230*/  SHF.L.U32 R105, R105, 0x10, RZ ;  /* 0x0000001069697819 */ /* 0x000fe400000006ff */
[----:B------:R-:W-:Y:S02]  /*5240*/  SHF.L.U32 R122, R122, 0x10, RZ ;  /* 0x000000107a7a7819 */ /* 0x000fe400000006ff */
[----:B------:R-:W-:Y:S02]  /*5250*/  SHF.L.U32 R107, R107, 0x10, RZ ;  /* 0x000000106b6b7819 */ /* 0x000fe400000006ff */
[----:B------:R-:W-:-:S02]  /*5260*/  SHF.L.U32 R109, R109, 0x10, RZ ;  /* 0x000000106d6d7819 */ /* 0x000fc400000006ff */
[----:B------:R-:W-:Y:S02]  /*5270*/  SHF.L.U32 R120, R120, 0x10, RZ ;  /* 0x0000001078787819 */ /* 0x000fe400000006ff */
[----:B------:R-:W-:Y:S01]  /*5280*/  SHF.L.U32 R111, R111, 0x10, RZ ;  /* 0x000000106f6f7819 */ /* 0x000fe200000006ff */
[----:B------:R-:W-:Y:S01]  /*5290*/  IMAD.U32 R113, R113, 0x10000, RZ ;  /* 0x0001000071717824 */ /* 0x000fe200078e00ff */
[----:B------:R-:W-:Y:S01]  /*52a0*/  SHF.L.U32 R59, R59, 0x10, RZ ;  /* 0x000000103b3b7819 */ /* 0x000fe200000006ff */
[----:B------:R-:W-:Y:S01]  /*52b0*/  IMAD.U32 R77, R77, 0x10000, RZ ;  /* 0x000100004d4d7824 */ /* 0x000fe200078e00ff */
[----:B------:R-:W-:Y:S02]  /*52c0*/  SHF.L.U32 R96, R96, 0x10, RZ ;  /* 0x0000001060607819 */ /* 0x000fe400000006ff */
[----:B------:R-:W-:Y:S02]  /*52d0*/  SHF.L.U32 R115, R115, 0x10, RZ ;  /* 0x0000001073737819 */ /* 0x000fe400000006ff */
[----:B------:R-:W-:-:S02]  /*52e0*/  SHF.L.U32 R123, R123, 0x10, RZ ;  /* 0x000000107b7b7819 */ /* 0x000fc400000006ff */
[----:B------:R-:W-:Y:S02]  /*52f0*/  SHF.L.U32 R98, R98, 0x10, RZ ;  /* 0x0000001062627819 */ /* 0x000fe400000006ff */
[----:B------:R-:W-:Y:S02]  /*5300*/  SHF.L.U32 R73, R73, 0x10, RZ ;  /* 0x0000001049497819 */ /* 0x000fe400000006ff */
[----:B------:R-:W-:Y:S02]  /*5310*/  SHF.L.U32 R61, R61, 0x10, RZ ;  /* 0x000000103d3d7819 */ /* 0x000fe400000006ff */
[----:B------:R-:W-:Y:S02]  /*5320*/  SHF.L.U32 R75, R75, 0x10, RZ ;  /* 0x000000104b4b7819 */ /* 0x000fe400000006ff */
[----:B------:R-:W-:Y:S02]  /*5330*/  SHF.L.U32 R63, R63, 0x10, RZ ;  /* 0x000000103f3f7819 */ /* 0x000fe400000006ff */
[----:B------:R-:W-:-:S02]  /*5340*/  SHF.L.U32 R92, R92, 0x10, RZ ;  /* 0x000000105c5c7819 */ /* 0x000fc400000006ff */
[----:B------:R-:W-:Y:S02]  /*5350*/  SHF.L.U32 R80, R80, 0x10, RZ ;  /* 0x0000001050507819 */ /* 0x000fe400000006ff */
[----:B------:R-:W-:Y:S02]  /*5360*/  SHF.L.U32 R94, R94, 0x10, RZ ;  /* 0x000000105e5e7819 */ /* 0x000fe400000006ff */
[----:B------:R-:W-:Y:S02]  /*5370*/  SHF.L.U32 R82, R82, 0x10, RZ ;  /* 0x0000001052527819 */ /* 0x000fe400000006ff */
[----:B------:R-:W-:Y:S01]  /*5380*/  SHF.L.U32 R93, R93, 0x10, RZ ;  /* 0x000000105d5d7819 */ /* 0x000fe200000006ff */
[----:B------:R-:W-:Y:S01]  /*5390*/  IMAD.U32 R95, R95, 0x10000, RZ ;  /* 0x000100005f5f7824 */ /* 0x000fe200078e00ff */
[----:B0-----:R-:W-:Y:S02]  /*53a0*/  LOP3.LUT R53, R52, 0x7ffffffc, RZ, 0xc0, !PT ;  /* 0x7ffffffc34357812 */ /* 0x001fe400078ec0ff */
[----:B------:R-:W-:-:S02]  /*53b0*/  SHF.L.U32 R121, R121, 0x10, RZ ;  /* 0x0000001079797819 */ /* 0x000fc400000006ff */
[----:B------:R-:W-:Y:S01]  /*53c0*/  SHF.L.U32 R58, R58, 0x10, RZ ;  /* 0x000000103a3a7819 */ /* 0x000fe200000006ff */
[----:B------:R-:W-:Y:S01]  /*53d0*/  IMAD.U32 R65, R65, 0x10000, RZ ;  /* 0x0001000041417824 */ /* 0x000fe200078e00ff */
[----:B------:R-:W-:Y:S01]  /*53e0*/  MOV R52, UR5 ;  /* 0x0000000500347c02 */ /* 0x000fe20008000f00 */
[----:B------:R-:W-:Y:S01]  /*53f0*/  IMAD.U32 R101, R101, 0x10000, RZ ;  /* 0x0001000065657824 */ /* 0x000fe200078e00ff */
[----:B------:R-:W-:Y:S02]  /*5400*/  SHF.L.U32 R60, R60, 0x10, RZ ;  /* 0x000000103c3c7819 */ /* 0x000fe400000006ff */
[----:B------:R-:W-:Y:S02]  /*5410*/  SHF.L.U32 R69, R69, 0x10, RZ ;  /* 0x0000001045457819 */ /* 0x000fe400000006ff */
[----:B------:R-:W-:Y:S02]  /*5420*/  SHF.L.U32 R85, R85, 0x10, RZ ;  /* 0x0000001055557819 */ /* 0x000fe400000006ff */
[----:B------:R-:W-:Y:S01]  /*5430*/  SHF.L.U32 R79, R79, 0x10, RZ ;  /* 0x000000104f4f7819 */ /* 0x000fe200000006ff */
[----:B------:R-:W-:Y:S01]  /*5440*/  IMAD.U32 R71, R71, 0x10000, RZ ;  /* 0x0001000047477824 */ /* 0x000fe200078e00ff */
[----:B------:R-:W-:Y:S01]  /*5450*/  @!P1 LEA R52, R52, R53, 0x5 ;  /* 0x0000003534349211 */ /* 0x000fe200078e28ff */
[----:B------:R-:W-:Y:S01]  /*5460*/  IMAD.U32 R89, R89, 0x10000, RZ ;  /* 0x0001000059597824 */ /* 0x000fe200078e00ff */
[----:B--2---:R-:W-:-:S02]  /*5470*/  @!P1 LOP3.LUT R53, R163, 0x3, RZ, 0xc0, !PT ;  /* 0x00000003a3359812 */ /* 0x004fc400078ec0ff */
[----:B------:R-:W-:Y:S02]  /*5480*/  SHF.L.U32 R62, R62, 0x10, RZ ;  /* 0x000000103e3e7819 */ /* 0x000fe400000006ff */
[----:B------:R-:W-:Y:S02]  /*5490*/  SHF.L.U32 R67, R67, 0x10, RZ ;  /* 0x0000001043437819 */ /* 0x000fe400000006ff */
[----:B------:R-:W-:Y:S01]  /*54a0*/  SHF.L.U32 R103, R103, 0x10, RZ ;  /* 0x0000001067677819 */ /* 0x000fe200000006ff */
[----:B------:R-:W-:Y:S01]  /*54b0*/  IMAD.U32 R66, R66, 0x10000, RZ ;  /* 0x0001000042427824 */ /* 0x000fe200078e00ff */
[----:B------:R-:W-:Y:S01]  /*54c0*/  @!P1 IADD3 R52, R52, R53, RZ ;  /* 0x0000003534349210 */ /* 0x000fe20007ffe0ff */
[----:B------:R-:W-:Y:S01]  /*54d0*/  IMAD.U32 R90, R90, 0x10000, RZ ;  /* 0x000100005a5a7824 */ /* 0x000fe200078e00ff */
[----:B------:R-:W-:Y:S01]  /*54e0*/  SHF.L.U32 R81, R81, 0x10, RZ ;  /* 0x0000001051517819 */ /* 0x000fe200000006ff */
[----:B------:R-:W-:Y:S01]  /*54f0*/  IMAD.U32 R114, R114, 0x10000, RZ ;  /* 0x0001000072727824 */ /* 0x000fe200078e00ff */
[----:B------:R-:W-:Y:S01]  /*5500*/  @!P1 SHF.L.U32 R52, R52, 0x1, RZ ;  /* 0x0000000134349819 */ /* 0x000fe200000006ff */
[----:B------:R-:W-:Y:S01]  /*5510*/  IMAD.U32 R119, R119, 0x10000, RZ ;  /* 0x0001000077777824 */ /* 0x000fe200078e00ff */
[----:B------:R-:W-:Y:S01]  /*5520*/  SHF.L.U32 R97, R97, 0x10, RZ ;  /* 0x0000001061617819 */ /* 0x000fe200000006ff */
[----:B------:R-:W-:-:S02]  /*5530*/  ULDC.64 UR24, c[0x0][0x210] ;  /* 0x0000840000187ab9 */ /* 0x000fc40000000a00 */
[----:B-1----:R-:W-:-:S06]  /*5540*/  @!P1 IMAD.WIDE.U32 R52, R52, 0x4, R56 ;  /* 0x0000000434349825 */ /* 0x002fcc00078e0038 */
[----:B------:R-:W2:Y:S01]  /*5550*/  @!P1 LDG.E.64 R52, desc[UR18][R52.64] ;  /* 0x0000001234349981 */ /* 0x000ea2000c1e1b00 */
[----:B------:R-:W-:Y:S01]  /*5560*/  HFMA2.MMA R56, -RZ, RZ, 0, 0 ;  /* 0x00000000ff387435 */ /* 0x000fe200000001ff */
[----:B------:R-:W-:Y:S02]  /*5570*/  UMOV UR5, 0x400 ;  /* 0x0000040000057882 */ /* 0x000fe40000000000 */
[----:B------:R-:W-:Y:S01]  /*5580*/  UIADD3 UR5, UR5, 0x3480, URZ ;  /* 0x0000348005057890 */ /* 0x000fe2000fffe03f */
[----:B------:R-:W-:-:S03]  /*5590*/  SHF.L.U32 R163, R163, 0x1, RZ ;  /* 0x00000001a3a37819 */ /* 0x000fc600000006ff */
[----:B----4-:R-:W-:Y:S02]  /*55a0*/  ULEA UR5, UR17, UR5, 0x18 ;  /* 0x0000000511057291 */ /* 0x010fe4000f8ec03f */
[----:B------:R-:W-:Y:S01]  /*55b0*/  ULOP3.LUT UR10, UR10, 0x18, URZ, 0xc0, !UPT ;  /* 0x000000180a0a7892 */ /* 0x000fe2000f8ec03f */
[C---:B------:R-:W-:Y:S01]  /*55c0*/  FADD.FTZ R105, -R54.reuse, R105 ;  /* 0x0000006936697221 */ /* 0x040fe20000010100 */
[C---:B------:R-:W-:Y:S01]  /*55d0*/  FADD.FTZ R109, -R54.reuse, R109 ;  /* 0x0000006d366d7221 */ /* 0x040fe20000010100 */
[C---:B------:R-:W-:Y:S01]  /*55e0*/  FADD.FTZ R120, -R54.reuse, R120 ;  /* 0x0000007836787221 */ /* 0x040fe20000010100 */
[C---:B------:R-:W-:Y:S01]  /*55f0*/  FADD.FTZ R113, -R54.reuse, R113 ;  /* 0x0000007136717221 */ /* 0x040fe20000010100 */
[C---:B------:R-:W-:Y:S01]  /*5600*/  FADD.FTZ R77, -R54.reuse, R77 ;  /* 0x0000004d364d7221 */ /* 0x040fe20000010100 */
[----:B------:R-:W-:Y:S01]  /*5610*/  FADD.FTZ R96, -R54, R96 ;  /* 0x0000006036607221 */ /* 0x000fe20000010100 */
[----:B------:R-:W-:Y:S01]  /*5620*/  FMUL.FTZ R120, R42, R120 ;  /* 0x000000782a787220 */ /* 0x000fe20000410000 */
[C---:B------:R-:W-:Y:S01]  /*5630*/  FADD.FTZ R73, -R54.reuse, R73 ;  /* 0x0000004936497221 */ /* 0x040fe20000010100 */
[C---:B------:R-:W-:Y:S01]  /*5640*/  FADD.FTZ R61, -R54.reuse, R61 ;  /* 0x0000003d363d7221 */ /* 0x040fe20000010100 */
[----:B------:R-:W-:-:S02]  /*5650*/  FADD.FTZ R92, -R54, R92 ;  /* 0x0000005c365c7221 */ /* 0x000fc40000010100 */
[C---:B------:R-:W-:Y:S01]  /*5660*/  FMUL.FTZ R73, R42.reuse, R73 ;  /* 0x000000492a497220 */ /* 0x040fe20000410000 */
[----:B------:R-:W-:Y:S01]  /*5670*/  FMUL.FTZ R61, R42, R61 ;  /* 0x0000003d2a3d7220 */ /* 0x000fe20000410000 */
[C---:B------:R-:W-:Y:S01]  /*5680*/  FADD.FTZ R80, -R54.reuse, R80 ;  /* 0x0000005036507221 */ /* 0x040fe20000010100 */
[----:B------:R-:W-:Y:S01]  /*5690*/  FADD.FTZ R93, -R54, R93 ;  /* 0x0000005d365d7221 */ /* 0x000fe20000010100 */
[----:B--2---:R-:W-:Y:S01]  /*56a0*/  @!P1 FADD.FTZ R56, RZ, R52 ;  /* 0x00000034ff389221 */ /* 0x004fe20000010000 */
[----:B------:R-:W-:Y:S02]  /*56b0*/  IMAD.MOV.U32 R52, RZ, RZ, RZ ;  /* 0x000000ffff347224 */ /* 0x000fe400078e00ff */
[----:B------:R-:W-:Y:S02]  /*56c0*/  @!P1 FADD.FTZ R52, RZ, R53 ;  /* 0x00000035ff349221 */ /* 0x000fe40000010000 */
[----:B------:R-:W0:Y:S02]  /*56d0*/  SHFL.BFLY PT, R53, R56, 0x2, 0x1f ;  /* 0x0c401f0038357f89 */ /* 0x000e2400000e0000 */
[----:B0-----:R-:W-:-:S02]  /*56e0*/  FADD.FTZ R53, R53, R56 ;  /* 0x0000003835357221 */ /* 0x001fc40000010000 */
[----:B------:R-:W0:Y:S02]  /*56f0*/  SHFL.BFLY PT, R56, R52, 0x2, 0x1f ;  /* 0x0c401f0034387f89 */ /* 0x000e2400000e0000 */
[----:B0-----:R-:W-:Y:S02]  /*5700*/  FADD.FTZ R56, R56, R52 ;  /* 0x0000003438387221 */ /* 0x001fe40000010000 */
[----:B------:R-:W0:Y:S02]  /*5710*/  SHFL.BFLY PT, R52, R53, 0x1, 0x1f ;  /* 0x0c201f0035347f89 */ /* 0x000e2400000e0000 */
[----:B0-----:R-:W-:Y:S02]  /*5720*/  FADD.FTZ R52, R53, R52 ;  /* 0x0000003435347221 */ /* 0x001fe40000010000 */
[----:B------:R-:W0:Y:S02]  /*5730*/  SHFL.BFLY PT, R53, R56, 0x1, 0x1f ;  /* 0x0c201f0038357f89 */ /* 0x000e2400000e0000 */
[----:B------:R-:W-:Y:S01]  /*5740*/  @!P2 FMUL.FTZ R52, R52, 9.7656251455191522837e-05 ;  /* 0x38cccccd3434a820 */ /* 0x000fe20000410000 */
[----:B0-----:R-:W-:Y:S01]  /*5750*/  FADD.FTZ R53, R56, R53 ;  /* 0x0000003538357221 */ /* 0x001fe20000010000 */
[----:B------:R-:W-:-:S02]  /*5760*/  @!P2 LOP3.LUT R56, R163, 0xfffffff8, RZ, 0xc0, !PT ;  /* 0xfffffff8a338a812 */ /* 0x000fc400078ec0ff */
[----:B------:R-:W2:Y:S01]  /*5770*/  LDL.LU R163, [R1+0x3c] ;  /* 0x00003c0001a37983 */ /* 0x000ea20000300800 */
[----:B------:R-:W-:-:S05]  /*5780*/  @!P2 FMUL.FTZ R53, R53, 9.7656251455191522837e-05 ;  /* 0x38cccccd3535a820 */ /* 0x000fca0000410000 */
[----:B------:R3:W-:Y:S02]  /*5790*/  @!P2 STS.64 [R56+UR5], R52 ;  /* 0x000000343800a988 */ /* 0x0007e40008000a05 */
[----:B---3--:R-:W-:Y:S02]  /*57a0*/  IADD3 R52, R151, -UR10, RZ ;  /* 0x8000000a97347c10 */ /* 0x008fe4000fffe0ff */
[----:B------:R-:W3:Y:S02]  /*57b0*/  LDL.LU R151, [R1+0x40] ;  /* 0x0000400001977983 */ /* 0x000ee40000300800 */
[----:B------:R-:W-:Y:S01]  /*57c0*/  LEA R52, R52, UR5, 0x3 ;  /* 0x0000000534347c11 */ /* 0x000fe2000f8e18ff */
[----:B------:R-:W-:Y:S06]  /*57d0*/  BAR.SYNC.DEFER_BLOCKING 0x0 ;  /* 0x0000000000007b1d */ /* 0x000fec0000010000 */
[----:B------:R0:W1:Y:S02]  /*57e0*/  LDS.64 R56, [R52] ;  /* 0x0000000034387984 */ /* 0x0000640000000a00 */
[C---:B0-----:R-:W-:Y:S01]  /*57f0*/  FMUL.FTZ R52, R42.reuse, R77 ;  /* 0x0000004d2a347220 */ /* 0x041fe20000410000 */
[----:B------:R-:W-:Y:S01]  /*5800*/  FMUL.FTZ R77, R42, R96 ;  /* 0x000000602a4d7220 */ /* 0x000fe20000410000 */
[--C-:B-1----:R-:W-:Y:S01]  /*5810*/  FFMA.FTZ R4, R41, R4, -R56.reuse ;  /* 0x0000000429047223 */ /* 0x102fe20000010838 */
[----:B------:R-:W-:-:S03]  /*5820*/  FFMA.FTZ R107, R122, R107, -R56 ;  /* 0x0000006b7a6b7223 */ /* 0x000fc60000010838 */
[----:B------:R-:W-:Y:S01]  /*5830*/  FFMA.FTZ R137, R137, -R57, R4 ;  /* 0x8000003989897223 */ /* 0x000fe20000010004 */
[----:B------:R-:W-:Y:S01]  /*5840*/  FMUL.FTZ R4, R42, R105 ;  /* 0x000000692a047220 */ /* 0x000fe20000410000 */
[----:B------:R-:W-:-:S03]  /*5850*/  FFMA.FTZ R111, R122, R111, -R56 ;  /* 0x0000006f7a6f7223 */ /* 0x000fc60000010838 */
[----:B------:R-:W-:Y:S01]  /*5860*/  FFMA.FTZ R107, -R57, R4, R107 ;  /* 0x00000004396b7223 */ /* 0x000fe2000001016b */
[----:B------:R-:W-:Y:S01]  /*5870*/  FMUL.FTZ R4, R42, R109 ;  /* 0x0000006d2a047220 */ /* 0x000fe20000410000 */
[--C-:B-----5:R-:W-:Y:S01]  /*5880*/  FFMA.FTZ R0, R0, R2, -R56.reuse ;  /* 0x0000000200007223 */ /* 0x120fe20000010838 */
[--C-:B------:R-:W-:Y:S01]  /*5890*/  FFMA.FTZ R40, R40, R41, -R56.reuse ;  /* 0x0000002928287223 */ /* 0x100fe20000010838 */
[--C-:B------:R-:W-:Y:S01]  /*58a0*/  FFMA.FTZ R59, R59, R122, -R56.reuse ;  /* 0x0000007a3b3b7223 */ /* 0x100fe20000010838 */
[----:B------:R-:W-:Y:S01]  /*58b0*/  FFMA.FTZ R111, -R57, R4, R111 ;  /* 0x00000004396f7223 */ /* 0x000fe2000001016f */
[--C-:B------:R-:W-:Y:S01]  /*58c0*/  FFMA.FTZ R115, R122, R115, -R56.reuse ;  /* 0x000000737a737223 */ /* 0x100fe20000010838 */
[----:B------:R-:W-:Y:S01]  /*58d0*/  FMUL.FTZ R4, R42, R113 ;  /* 0x000000712a047220 */ /* 0x000fe20000410000 */
[----:B------:R-:W-:Y:S01]  /*58e0*/  FFMA.FTZ R98, R123, R98, -R56 ;  /* 0x000000627b627223 */ /* 0x000fe20000010838 */
[-C--:B------:R-:W-:Y:S01]  /*58f0*/  FFMA.FTZ R0, R161, -R57.reuse, R0 ;  /* 0x80000039a1007223 */ /* 0x080fe20000010000 */
[----:B------:R-:W-:Y:S01]  /*5900*/  FFMA.FTZ R40, R160, -R57, R40 ;  /* 0x80000039a0287223 */ /* 0x000fe20000010028 */
[C---:B------:R-:W-:Y:S01]  /*5910*/  FFMA.FTZ R59, -R57.reuse, R120, R59 ;  /* 0x00000078393b7223 */ /* 0x040fe2000001013b */
[C---:B------:R-:W-:Y:S01]  /*5920*/  FFMA.FTZ R115, -R57.reuse, R4, R115 ;  /* 0x0000000439737223 */ /* 0x040fe20000010173 */
[----:B------:R-:W-:Y:S01]  /*5930*/  FMUL.FTZ R4, R42, R0 ;  /* 0x000000002a047220 */ /* 0x000fe20000410000 */
[----:B------:R-:W-:Y:S01]  /*5940*/  FFMA.FTZ R75, R122, R75, -R56 ;  /* 0x0000004b7a4b7223 */ /* 0x000fe20000010838 */
[----:B------:R-:W-:Y:S01]  /*5950*/  FFMA.FTZ R77, -R57, R77, R98 ;  /* 0x0000004d394d7223 */ /* 0x000fe20000010162 */
[C---:B------:R-:W-:Y:S01]  /*5960*/  FMUL.FTZ R0, R42.reuse, R40 ;  /* 0x000000282a007220 */ /* 0x040fe20000410000 */
[----:B------:R-:W-:Y:S01]  /*5970*/  FMUL.FTZ R59, R42, R59 ;  /* 0x0000003b2a3b7220 */ /* 0x000fe20000410000 */
[--C-:B------:R-:W-:Y:S01]  /*5980*/  FFMA.FTZ R63, R122, R63, -R56.reuse ;  /* 0x0000003f7a3f7223 */ /* 0x100fe20000010838 */
[----:B------:R-:W4:Y:S01]  /*5990*/  LDL.LU R98, [R1+0x34] ;  /* 0x0000340001627983 */ /* 0x000f220000300800 */
[--C-:B------:R-:W-:Y:S01]  /*59a0*/  FFMA.FTZ R94, R123, R94, -R56.reuse ;  /* 0x0000005e7b5e7223 */ /* 0x100fe20000010838 */
[----:B------:R-:W-:Y:S01]  /*59b0*/  FFMA.FTZ R73, -R57, R73, R75 ;  /* 0x0000004939497223 */ /* 0x000fe2000001014b */
[--C-:B------:R-:W-:Y:S01]  /*59c0*/  FFMA.FTZ R10, R41, R10, -R56.reuse ;  /* 0x0000000a290a7223 */ /* 0x100fe20000010838 */
[----:B------:R-:W-:Y:S01]  /*59d0*/  FFMA.FTZ R61, -R57, R61, R63 ;  /* 0x0000003d393d7223 */ /* 0x000fe2000001013f */
[C---:B------:R-:W-:Y:S01]  /*59e0*/  FMUL.FTZ R75, R42.reuse, R92 ;  /* 0x0000005c2a4b7220 */ /* 0x040fe20000410000 */
[----:B------:R-:W-:Y:S01]  /*59f0*/  F2FP.BF16.F32.PACK_AB R0, R59, R0 ;  /* 0x000000003b00723e */ /* 0x000fe200000010ff */
[----:B------:R-:W4:Y:S01]  /*5a00*/  LDL.LU R96, [R1+0x38] ;  /* 0x0000380001607983 */ /* 0x000f220000300800 */
[----:B------:R-:W-:Y:S01]  /*5a10*/  FFMA.FTZ R82, R123, R82, -R56 ;  /* 0x000000527b527223 */ /* 0x000fe20000010838 */
[----:B------:R-:W-:-:S02]  /*5a20*/  FMUL.FTZ R63, R42, R80 ;  /* 0x000000502a3f7220 */ /* 0x000fc40000410000 */
[----:B------:R-:W4:Y:S01]  /*5a30*/  LDL.LU R59, [R1+0x2c] ;  /* 0x00002c00013b7983 */ /* 0x000f220000300800 */
[----:B------:R-:W-:Y:S01]  /*5a40*/  FFMA.FTZ R143, R143, -R57, R10 ;  /* 0x800000398f8f7223 */ /* 0x000fe2000001000a */
[C---:B------:R-:W-:Y:S01]  /*5a50*/  FFMA.FTZ R75, -R57.reuse, R75, R94 ;  /* 0x0000004b394b7223 */ /* 0x040fe2000001015e */
[----:B------:R-:W-:Y:S01]  /*5a60*/  FFMA.FTZ R95, R122, R95, -R56 ;  /* 0x0000005f7a5f7223 */ /* 0x000fe20000010838 */
[C---:B------:R-:W-:Y:S01]  /*5a70*/  FFMA.FTZ R63, -R57.reuse, R63, R82 ;  /* 0x0000003f393f7223 */ /* 0x040fe20000010152 */
[C---:B------:R-:W-:Y:S01]  /*5a80*/  FMUL.FTZ R10, R42.reuse, R93 ;  /* 0x0000005d2a0a7220 */ /* 0x040fe20000410000 */
[----:B------:R-:W4:Y:S04]  /*5a90*/  LDL.LU R94, [R1+0x30] ;  /* 0x00003000015e7983 */ /* 0x000f280000300800 */
[----:B------:R-:W4:Y:S01]  /*5aa0*/  LDL.LU R92, [R1+0x24] ;  /* 0x00002400015c7983 */ /* 0x000f220000300800 */
[----:B------:R-:W-:Y:S01]  /*5ab0*/  FFMA.FTZ R95, -R57, R10, R95 ;  /* 0x0000000a395f7223 */ /* 0x000fe2000001015f */
[----:B------:R-:W-:-:S02]  /*5ac0*/  FMUL.FTZ R10, R42, R63 ;  /* 0x0000003f2a0a7220 */ /* 0x000fc40000410000 */
[----:B------:R-:W4:Y:S01]  /*5ad0*/  LDL.LU R63, [R1+0x28] ;  /* 0x00002800013f7983 */ /* 0x000f220000300800 */
[----:B------:R-:W-:Y:S01]  /*5ae0*/  FADD.FTZ R121, -R54, R121 ;  /* 0x0000007936797221 */ /* 0x000fe20000010100 */
[--C-:B------:R-:W-:Y:S01]  /*5af0*/  FFMA.FTZ R58, R58, R123, -R56.reuse ;  /* 0x0000007b3a3a7223 */ /* 0x100fe20000010838 */
[C-C-:B------:R-:W-:Y:S01]  /*5b00*/  FFMA.FTZ R16, R41.reuse, R16, -R56.reuse ;  /* 0x0000001029107223 */ /* 0x140fe20000010838 */
[----:B------:R-:W-:Y:S01]  /*5b10*/  FFMA.FTZ R6, R41, R6, -R56 ;  /* 0x0000000629067223 */ /* 0x000fe20000010838 */
[----:B------:R-:W-:Y:S01]  /*5b20*/  FMUL.FTZ R121, R42, R121 ;  /* 0x000000792a797220 */ /* 0x000fe20000410000 */
[----:B------:R-:W-:Y:S01]  /*5b30*/  SHF.L.U32 R64, R64, 0x10, RZ ;  /* 0x0000001040407819 */ /* 0x000fe200000006ff */
[----:B------:R-:W-:Y:S01]  /*5b40*/  FADD.FTZ R60, -R54, R60 ;  /* 0x0000003c363c7221 */ /* 0x000fe20000010100 */
        /* <DEDUP_REMOVED lines=9> */
[----:B------:R-:W-:Y:S01]  /*5be0*/  FFMA.FTZ R3, R2, R3, -R56 ;  /* 0x0000000302037223 */ /* 0x000fe20000010838 */
[----:B------:R-:W-:-:S02]  /*5bf0*/  SHF.L.U32 R100, R100, 0x10, RZ ;  /* 0x0000001064647819 */ /* 0x000fc400000006ff */
[----:B------:R-:W-:Y:S02]  /*5c00*/  SHF.L.U32 R104, R104, 0x10, RZ ;  /* 0x0000001068687819 */ /* 0x000fe400000006ff */
[----:B------:R-:W-:Y:S02]  /*5c10*/  SHF.L.U32 R108, R108, 0x10, RZ ;  /* 0x000000106c6c7819 */ /* 0x000fe400000006ff */
[----:B------:R-:W-:Y:S02]  /*5c20*/  SHF.L.U32 R112, R112, 0x10, RZ ;  /* 0x0000001070707819 */ /* 0x000fe400000006ff */
[----:B------:R-:W-:Y:S02]  /*5c30*/  SHF.L.U32 R116, R116, 0x10, RZ ;  /* 0x0000001074747819 */ /* 0x000fe400000006ff */
[----:B------:R-:W-:Y:S01]  /*5c40*/  SHF.L.U32 R117, R117, 0x10, RZ ;  /* 0x0000001075757819 */ /* 0x000fe200000006ff */
[----:B------:R-:W-:Y:S01]  /*5c50*/  FFMA.FTZ R58, -R57, R121, R58 ;  /* 0x00000079393a7223 */ /* 0x000fe2000001013a */
[C-C-:B------:R-:W-:Y:S01]  /*5c60*/  FFMA.FTZ R12, R41.reuse, R12, -R56.reuse ;  /* 0x0000000c290c7223 */ /* 0x140fe20000010838 */
[--C-:B------:R-:W-:Y:S01]  /*5c70*/  FFMA.FTZ R8, R41, R8, -R56.reuse ;  /* 0x0000000829087223 */ /* 0x100fe20000010838 */
[----:B------:R-:W-:Y:S01]  /*5c80*/  FFMA.FTZ R79, R122, R79, -R56 ;  /* 0x0000004f7a4f7223 */ /* 0x000fe20000010838 */
[-C--:B------:R-:W-:Y:S01]  /*5c90*/  FFMA.FTZ R147, R147, -R57.reuse, R16 ;  /* 0x8000003993937223 */ /* 0x080fe20000010010 */
[----:B------:R-:W-:Y:S01]  /*5ca0*/  FFMA.FTZ R139, R139, -R57, R6 ;  /* 0x800000398b8b7223 */ /* 0x000fe20000010006 */
[--C-:B------:R-:W-:Y:S01]  /*5cb0*/  FFMA.FTZ R39, R2, R39, -R56.reuse ;  /* 0x0000002702277223 */ /* 0x100fe20000010838 */
[----:B------:R-:W-:Y:S01]  /*5cc0*/  SHF.L.U32 R70, R70, 0x10, RZ ;  /* 0x0000001046467819 */ /* 0x000fe200000006ff */
        /* <DEDUP_REMOVED lines=10> */
[----:B------:R-:W-:Y:S01]  /*5d70*/  FADD.FTZ R81, -R54, R81 ;  /* 0x0000005136517221 */ /* 0x000fe20000010100 */
[----:B------:R-:W-:Y:S01]  /*5d80*/  SHF.L.U32 R110, R110, 0x10, RZ ;  /* 0x000000106e6e7819 */ /* 0x000fe200000006ff */
[----:B------:R-:W-:Y:S01]  /*5d90*/  FADD.FTZ R89, -R54, R89 ;  /* 0x0000005936597221 */ /* 0x000fe20000010100 */
[----:B------:R-:W-:Y:S01]  /*5da0*/  SHF.L.U32 R118, R118, 0x10, RZ ;  /* 0x0000001076767819 */ /* 0x000fe200000006ff */
[----:B------:R-:W-:Y:S01]  /*5db0*/  FADD.FTZ R97, -R54, R97 ;  /* 0x0000006136617221 */ /* 0x000fe20000010100 */
[----:B------:R-:W-:Y:S01]  /*5dc0*/  SHF.L.U32 R83, R83, 0x10, RZ ;  /* 0x0000001053537819 */ /* 0x000fe200000006ff */
[C---:B------:R-:W-:Y:S01]  /*5dd0*/  FMUL.FTZ R60, R42.reuse, R60 ;  /* 0x0000003c2a3c7220 */ /* 0x040fe20000410000 */
[----:B------:R-:W-:Y:S01]  /*5de0*/  SHF.L.U32 R87, R87, 0x10, RZ ;  /* 0x0000001057577819 */ /* 0x000fe200000006ff */
[C---:B------:R-:W-:Y:S01]  /*5df0*/  FMUL.FTZ R65, R42.reuse, R65 ;  /* 0x000000412a417220 */ /* 0x040fe20000410000 */
[----:B------:R-:W-:Y:S01]  /*5e00*/  SHF.L.U32 R91, R91, 0x10, RZ ;  /* 0x000000105b5b7819 */ /* 0x000fe200000006ff */
[C---:B------:R-:W-:Y:S01]  /*5e10*/  FMUL.FTZ R69, R42.reuse, R69 ;  /* 0x000000452a457220 */ /* 0x040fe20000410000 */
[----:B------:R-:W-:Y:S01]  /*5e20*/  SHF.L.U32 R99, R99, 0x10, RZ ;  /* 0x0000001063637819 */ /* 0x000fe200000006ff */
[C---:B------:R-:W-:Y:S01]  /*5e30*/  FMUL.FTZ R16, R42.reuse, R85 ;  /* 0x000000552a107220 */ /* 0x040fe20000410000 */
[----:B------:R-:W-:Y:S01]  /*5e40*/  FMUL.FTZ R6, R42, R101 ;  /* 0x000000652a067220 */ /* 0x000fe20000410000 */
[C-C-:B------:R-:W-:Y:S01]  /*5e50*/  FFMA.FTZ R35, R2.reuse, R35, -R56.reuse ;  /* 0x0000002302237223 */ /* 0x140fe20000010838 */
        /* <DEDUP_REMOVED lines=10> */
[----:B------:R-:W-:Y:S01]  /*5f00*/  FFMA.FTZ R128, R2, R128, -R56 ;  /* 0x0000008002807223 */ /* 0x000fe20000010838 */
[C---:B------:R-:W-:Y:S01]  /*5f10*/  FADD.FTZ R64, -R54.reuse, R64 ;  /* 0x0000004036407221 */ /* 0x040fe20000010100 */
        /* <DEDUP_REMOVED lines=10> */
[----:B------:R-:W-:Y:S01]  /*5fc0*/  FADD.FTZ R117, -R54, R117 ;  /* 0x0000007536757221 */ /* 0x000fe20000010100 */
[-C--:B------:R-:W-:Y:S01]  /*5fd0*/  FFMA.FTZ R85, R136, -R57.reuse, R3 ;  /* 0x8000003988557223 */ /* 0x080fe20000010003 */
[----:B------:R-:W-:Y:S01]  /*5fe0*/  FFMA.FTZ R2, R2, R132, -R56 ;  /* 0x0000008402027223 */ /* 0x000fe20000010838 */
[C---:B------:R-:W-:Y:S01]  /*5ff0*/  FMUL.FTZ R3, R42.reuse, R58 ;  /* 0x0000003a2a037220 */ /* 0x040fe20000410000 */
[----:B------:R-:W-:Y:S01]  /*6000*/  FFMA.FTZ R79, -R57, R52, R79 ;  /* 0x00000034394f7223 */ /* 0x000fe2000001014f */
[-C--:B------:R-:W-:Y:S01]  /*6010*/  FFMA.FTZ R145, R145, -R57.reuse, R12 ;  /* 0x8000003991917223 */ /* 0x080fe2000001000c */
[----:B------:R-:W-:Y:S01]  /*6020*/  FFMA.FTZ R141, R141, -R57, R8 ;  /* 0x800000398d8d7223 */ /* 0x000fe20000010008 */
[C-C-:B------:R-:W-:Y:S01]  /*6030*/  FFMA.FTZ R36, R41.reuse, R36, -R56.reuse ;  /* 0x0000002429247223 */ /* 0x140fe20000010838 */
[C-C-:B------:R-:W-:Y:S01]  /*6040*/  FFMA.FTZ R34, R41.reuse, R34, -R56.reuse ;  /* 0x0000002229227223 */ /* 0x140fe20000010838 */
[C-C-:B------:R-:W-:Y:S01]  /*6050*/  FFMA.FTZ R28, R41.reuse, R28, -R56.reuse ;  /* 0x0000001c291c7223 */ /* 0x140fe20000010838 */
[C-C-:B------:R-:W-:Y:S01]  /*6060*/  FFMA.FTZ R24, R41.reuse, R24, -R56.reuse ;  /* 0x0000001829187223 */ /* 0x140fe20000010838 */
[C-C-:B------:R-:W-:Y:S01]  /*6070*/  FFMA.FTZ R19, R41.reuse, R19, -R56.reuse ;  /* 0x0000001329137223 */ /* 0x140fe20000010838 */
[C-C-:B------:R-:W-:Y:S01]  /*6080*/  FFMA.FTZ R126, R41.reuse, R126, -R56.reuse ;  /* 0x0000007e297e7223 */ /* 0x140fe20000010838 */
[----:B------:R-:W-:Y:S01]  /*6090*/  FFMA.FTZ R130, R41, R130, -R56 ;  /* 0x0000008229827223 */ /* 0x000fe20000010838 */
[----:B------:R-:W-:Y:S01]  /*60a0*/  FFMA.FTZ R39, R159, -R57, R39 ;  /* 0x800000399f277223 */ /* 0x000fe20000010027 */
[C---:B------:R-:W-:Y:S01]  /*60b0*/  FFMA.FTZ R60, -R57.reuse, R60, R62 ;  /* 0x0000003c393c7223 */ /* 0x040fe2000001013e */
[C---:B------:R-:W-:Y:S01]  /*60c0*/  FFMA.FTZ R65, -R57.reuse, R65, R67 ;  /* 0x0000004139417223 */ /* 0x040fe20000010143 */
[C---:B------:R-:W-:Y:S01]  /*60d0*/  FFMA.FTZ R69, -R57.reuse, R69, R71 ;  /* 0x0000004539457223 */ /* 0x040fe20000010147 */
[C---:B------:R-:W-:Y:S01]  /*60e0*/  FMUL.FTZ R52, R42.reuse, R81 ;  /* 0x000000512a347220 */ /* 0x040fe20000410000 */
[C---:B------:R-:W-:Y:S01]  /*60f0*/  FMUL.FTZ R12, R42.reuse, R89 ;  /* 0x000000592a0c7220 */ /* 0x040fe20000410000 */
[----:B------:R-:W-:Y:S01]  /*6100*/  FMUL.FTZ R8, R42, R97 ;  /* 0x000000612a087220 */ /* 0x000fe20000410000 */
[----:B------:R-:W-:Y:S01]  /*6110*/  FFMA.FTZ R103, -R57, R6, R103 ;  /* 0x0000000639677223 */ /* 0x000fe20000010167 */
[----:B------:R-:W-:Y:S01]  /*6120*/  FFMA.FTZ R43, R55, -R57, R43 ;  /* 0x80000039372b7223 */ /* 0x000fe2000001002b */
        /* <DEDUP_REMOVED lines=16> */
[----:B------:R-:W-:Y:S01]  /*6230*/  FFMA.FTZ R119, R122, R119, -R56 ;  /* 0x000000777a777223 */ /* 0x000fe20000010838 */
        /* <DEDUP_REMOVED lines=12> */
[-C--:B------:R-:W-:Y:S01]  /*6300*/  FFMA.FTZ R5, R138, -R57.reuse, R5 ;  /* 0x800000398a057223 */ /* 0x080fe20000010005 */
[-C--:B------:R-:W-:Y:S01]  /*6310*/  FFMA.FTZ R133, R133, -R57.reuse, R2 ;  /* 0x8000003985857223 */ /* 0x080fe20000010002 */
[----:B------:R-:W-:Y:S01]  /*6320*/  F2FP.BF16.F32.PACK_AB R4, R3, R4 ;  /* 0x000000040304723e */ /* 0x000fe200000010ff */
[----:B------:R-:W-:Y:S01]  /*6330*/  FFMA.FTZ R36, R158, -R57, R36 ;  /* 0x800000399e247223 */ /* 0x000fe20000010024 */
[C---:B------:R-:W-:Y:S01]  /*6340*/  FMUL.FTZ R39, R42.reuse, R39 ;  /* 0x000000272a277220 */ /* 0x040fe20000410000 */
[----:B------:R-:W-:Y:S01]  /*6350*/  FMUL.FTZ R60, R42, R60 ;  /* 0x0000003c2a3c7220 */ /* 0x000fe20000410000 */
[-C--:B------:R-:W-:Y:S01]  /*6360*/  FFMA.FTZ R35, R157, -R57.reuse, R35 ;  /* 0x800000399d237223 */ /* 0x080fe20000010023 */
[----:B------:R-:W-:Y:S01]  /*6370*/  FFMA.FTZ R64, -R57, R64, R66 ;  /* 0x0000004039407223 */ /* 0x000fe20000010142 */
[-C--:B------:R-:W-:Y:S01]  /*6380*/  FFMA.FTZ R34, R156, -R57.reuse, R34 ;  /* 0x800000399c227223 */ /* 0x080fe20000010022 */
[-C--:B------:R-:W-:Y:S01]  /*6390*/  FFMA.FTZ R31, R155, -R57.reuse, R31 ;  /* 0x800000399b1f7223 */ /* 0x080fe2000001001f */
[----:B------:R-:W-:Y:S01]  /*63a0*/  FFMA.FTZ R68, -R57, R68, R70 ;  /* 0x0000004439447223 */ /* 0x000fe20000010146 */
[-C--:B------:R-:W-:Y:S01]  /*63b0*/  FFMA.FTZ R28, R154, -R57.reuse, R28 ;  /* 0x800000399a1c7223 */ /* 0x080fe2000001001c */
[-C--:B------:R-:W-:Y:S01]  /*63c0*/  FFMA.FTZ R25, R153, -R57.reuse, R25 ;  /* 0x8000003999197223 */ /* 0x080fe20000010019 */
[C---:B------:R-:W-:Y:S01]  /*63d0*/  FFMA.FTZ R72, -R57.reuse, R72, R74 ;  /* 0x0000004839487223 */ /* 0x040fe2000001014a */
[-C--:B------:R-:W-:Y:S01]  /*63e0*/  FFMA.FTZ R24, R152, -R57.reuse, R24 ;  /* 0x8000003998187223 */ /* 0x080fe20000010018 */
[-C--:B------:R-:W-:Y:S01]  /*63f0*/  FFMA.FTZ R21, R150, -R57.reuse, R21 ;  /* 0x8000003996157223 */ /* 0x080fe20000010015 */
[----:B------:R-:W-:Y:S01]  /*6400*/  FFMA.FTZ R53, -R57, R76, R78 ;  /* 0x0000004c39357223 */ /* 0x000fe2000001014e */
[-C--:B------:R-:W-:Y:S01]  /*6410*/  FFMA.FTZ R19, R149, -R57.reuse, R19 ;  /* 0x8000003995137223 */ /* 0x080fe20000010013 */
[-C--:B------:R-:W-:Y:S01]  /*6420*/  FFMA.FTZ R17, R148, -R57.reuse, R17 ;  /* 0x8000003994117223 */ /* 0x080fe20000010011 */
[C---:B------:R-:W-:Y:S01]  /*6430*/  FFMA.FTZ R83, -R57.reuse, R52, R83 ;  /* 0x0000003439537223 */ /* 0x040fe20000010153 */
[----:B------:R-:W-:Y:S01]  /*6440*/  FFMA.FTZ R13, R146, -R57, R13 ;  /* 0x80000039920d7223 */ /* 0x000fe2000001000d */
[----:B------:R-:W-:Y:S01]  /*6450*/  FFMA.FTZ R67, -R57, R67, R86 ;  /* 0x0000004339437223 */ /* 0x000fe20000010156 */
[----:B--2---:R-:W-:Y:S01]  /*6460*/  IADD3 R2, P1, R163, UR24, RZ ;  /* 0x00000018a3027c10 */ /* 0x004fe2000ff3e0ff */
[C---:B------:R-:W-:Y:S01]  /*6470*/  FFMA.FTZ R87, -R57.reuse, R16, R87 ;  /* 0x0000001039577223 */ /* 0x040fe20000010157 */
[----:B------:R-:W-:Y:S01]  /*6480*/  FFMA.FTZ R11, R144, -R57, R11 ;  /* 0x80000039900b7223 */ /* 0x000fe2000001000b */
[C---:B------:R-:W-:Y:S01]  /*6490*/  FFMA.FTZ R71, -R57.reuse, R71, R90 ;  /* 0x0000004739477223 */ /* 0x040fe2000001015a */
[C---:B------:R-:W-:Y:S01]  /*64a0*/  FFMA.FTZ R91, -R57.reuse, R12, R91 ;  /* 0x0000000c395b7223 */ /* 0x040fe2000001015b */
[-C--:B------:R-:W-:Y:S01]  /*64b0*/  FFMA.FTZ R9, R142, -R57.reuse, R9 ;  /* 0x800000398e097223 */ /* 0x080fe20000010009 */
[----:B------:R-:W-:Y:S01]  /*64c0*/  FFMA.FTZ R7, R140, -R57, R7 ;  /* 0x800000398c077223 */ /* 0x000fe20000010007 */
[C---:B------:R-:W-:Y:S01]  /*64d0*/  FFMA.FTZ R99, -R57.reuse, R8, R99 ;  /* 0x0000000839637223 */ /* 0x040fe20000010163 */
[C---:B------:R-:W-:Y:S01]  /*64e0*/  FFMA.FTZ R81, -R57.reuse, R81, R102 ;  /* 0x0000005139517223 */ /* 0x040fe20000010166 */
[----:B------:R-:W-:Y:S01]  /*64f0*/  FFMA.FTZ R89, -R57, R89, R106 ;  /* 0x0000005939597223 */ /* 0x000fe2000001016a */
[----:B------:R-:W-:Y:S01]  /*6500*/  FFMA.FTZ R125, R125, -R57, R124 ;  /* 0x800000397d7d7223 */ /* 0x000fe2000001007c */
[----:B------:R-:W-:Y:S01]  /*6510*/  FFMA.FTZ R55, -R57, R55, R110 ;  /* 0x0000003739377223 */ /* 0x000fe2000001016e */
[-C--:B------:R-:W-:Y:S01]  /*6520*/  FFMA.FTZ R127, R127, -R57.reuse, R126 ;  /* 0x800000397f7f7223 */ /* 0x080fe2000001007e */
[----:B------:R-:W-:Y:S01]  /*6530*/  FFMA.FTZ R129, R129, -R57, R128 ;  /* 0x8000003981817223 */ /* 0x000fe20000010080 */
[----:B------:R-:W-:Y:S01]  /*6540*/  FFMA.FTZ R93, -R57, R93, R114 ;  /* 0x0000005d395d7223 */ /* 0x000fe20000010172 */
[----:B------:R-:W-:Y:S01]  /*6550*/  FFMA.FTZ R131, R131, -R57, R130 ;  /* 0x8000003983837223 */ /* 0x000fe20000010082 */
[----:B------:R-:W-:Y:S01]  /*6560*/  FFMA.FTZ R97, -R57, R97, R118 ;  /* 0x0000006139617223 */ /* 0x000fe20000010176 */
[----:B------:R-:W-:Y:S01]  /*6570*/  FFMA.FTZ R41, R135, -R57, R41 ;  /* 0x8000003987297223 */ /* 0x000fe20000010029 */
[----:B------:R-:W-:Y:S01]  /*6580*/  FFMA.FTZ R119, -R57, R6, R119 ;  /* 0x0000000639777223 */ /* 0x000fe20000010177 */
[C---:B------:R-:W-:Y:S01]  /*6590*/  FMUL.FTZ R57, R42.reuse, R5 ;  /* 0x000000052a397220 */ /* 0x040fe20000410000 */
[----:B---3--:R-:W-:Y:S01]  /*65a0*/  IADD3.X R3, R151, UR25, RZ, P1, !PT ;  /* 0x0000001997037c10 */ /* 0x008fe20008ffe4ff */
[----:B------:R-:W-:Y:S01]  /*65b0*/  FMUL.FTZ R36, R42, R36 ;  /* 0x000000242a247220 */ /* 0x000fe20000410000 */
[----:B------:R-:W-:Y:S01]  /*65c0*/  PRMT R5, R4, 0x7610, R5 ;  /* 0x0000761004057816 */ /* 0x000fe20000000005 */
[----:B------:R-:W-:Y:S01]  /*65d0*/  FMUL.FTZ R61, R42, R61 ;  /* 0x0000003d2a3d7220 */ /* 0x000fe20000410000 */
[----:B------:R-:W-:Y:S01]  /*65e0*/  PRMT R6, R4, 0x7632, R6 ;  /* 0x0000763204067816 */ /* 0x000fe20000000006 */
[C---:B------:R-:W-:Y:S01]  /*65f0*/  FMUL.FTZ R35, R42.reuse, R35 ;  /* 0x000000232a237220 */ /* 0x040fe20000410000 */
[----:B------:R-:W-:Y:S01]  /*6600*/  FMUL.FTZ R64, R42, R64 ;  /* 0x000000402a407220 */ /* 0x000fe20000410000 */
[----:B------:R-:W-:Y:S01]  /*6610*/  F2FP.BF16.F32.PACK_AB R39, R60, R39 ;  /* 0x000000273c27723e */ /* 0x000fe200000010ff */
[C---:B------:R-:W-:Y:S01]  /*6620*/  FMUL.FTZ R8, R42.reuse, R53 ;  /* 0x000000352a087220 */ /* 0x040fe20000410000 */
[C---:B------:R-:W-:Y:S01]  /*6630*/  FMUL.FTZ R53, R42.reuse, R7 ;  /* 0x000000072a357220 */ /* 0x040fe20000410000 */
[----:B------:R-:W-:Y:S01]  /*6640*/  FMUL.FTZ R80, R42, R55 ;  /* 0x000000372a507220 */ /* 0x000fe20000410000 */
[----:B------:R-:W-:Y:S01]  /*6650*/  STG.E.U16 desc[UR18][R2.64], R5 ;  /* 0x0000000502007986 */ /* 0x000fe2000c101512 */
[----:B------:R-:W-:Y:S01]  /*6660*/  PRMT R7, R0, 0x7632, R7 ;  /* 0x0000763200077816 */ /* 0x000fe20000000007 */
[C---:B------:R-:W-:Y:S01]  /*6670*/  FMUL.FTZ R34, R42.reuse, R34 ;  /* 0x000000222a227220 */ /* 0x040fe20000410000 */
[----:B------:R-:W-:Y:S01]  /*6680*/  F2FP.BF16.F32.PACK_AB R36, R61, R36 ;  /* 0x000000243d24723e */ /* 0x000fe200000010ff */
[----:B------:R-:W-:Y:S01]  /*6690*/  STG.E.U16 desc[UR18][R2.64+0x2], R6 ;  /* 0x0000020602007986 */ /* 0x000fe2000c101512 */
[----:B------:R-:W-:Y:S01]  /*66a0*/  PRMT R55, R39, 0x7632, R55 ;  /* 0x0000763227377816 */ /* 0x000fe20000000037 */
[----:B------:R-:W-:Y:S01]  /*66b0*/  FMUL.FTZ R65, R42, R65 ;  /* 0x000000412a417220 */ /* 0x000fe20000410000 */
[----:B------:R-:W-:Y:S01]  /*66c0*/  F2FP.BF16.F32.PACK_AB R35, R64, R35 ;  /* 0x000000234023723e */ /* 0x000fe200000010ff */
[----:B------:R-:W2:Y:S01]  /*66d0*/  LDL.LU R60, [R1+0x1c] ;  /* 0x00001c00013c7983 */ /* 0x000ea20000300800 */
[----:B------:R-:W-:-:S03]  /*66e0*/  FMUL.FTZ R31, R42, R31 ;  /* 0x0000001f2a1f7220 */ /* 0x000fc60000410000 */
[----:B------:R0:W-:Y:S01]  /*66f0*/  STG.E.U16 desc[UR18][R2.64+0x4], R0 ;  /* 0x0000040002007986 */ /* 0x0001e2000c101512 */
[C---:B------:R-:W-:Y:S01]  /*6700*/  FMUL.FTZ R68, R42.reuse, R68 ;  /* 0x000000442a447220 */ /* 0x040fe20000410000 */
[----:B------:R-:W-:Y:S02]  /*6710*/  F2FP.BF16.F32.PACK_AB R34, R65, R34 ;  /* 0x000000224122723e */ /* 0x000fe400000010ff */
[----:B------:R1:W-:Y:S01]  /*6720*/  STG.E.U16 desc[UR18][R2.64+0x6], R7 ;  /* 0x0000060702007986 */ /* 0x0003e2000c101512 */
[C---:B------:R-:W-:Y:S01]  /*6730*/  FMUL.FTZ R28, R42.reuse, R28 ;  /* 0x0000001c2a1c7220 */ /* 0x040fe20000410000 */
[----:B------:R-:W-:Y:S01]  /*6740*/  FMUL.FTZ R69, R42, R69 ;  /* 0x000000452a457220 */ /* 0x000fe20000410000 */
[----:B0-----:R-:W-:Y:S02]  /*6750*/  PRMT R0, R36, 0x7632, R0 ;  /* 0x0000763224007816 */ /* 0x001fe40000000000 */
[----:B-1----:R-:W-:Y:S02]  /*6760*/  PRMT R3, R35, 0x7632, R3 ;  /* 0x0000763223037816 */ /* 0x002fe40000000003 */
[----:B------:R-:W-:-:S02]  /*6770*/  F2FP.BF16.F32.PACK_AB R31, R68, R31 ;  /* 0x0000001f441f723e */ /* 0x000fc400000010ff */
[----:B------:R-:W-:Y:S02]  /*6780*/  F2FP.BF16.F32.PACK_AB R28, R69, R28 ;  /* 0x0000001c451c723e */ /* 0x000fe400000010ff */
[----:B----4-:R-:W-:-:S04]  /*6790*/  IADD3 R4, P1, R98, UR24, RZ ;  /* 0x0000001862047c10 */ /* 0x010fc8000ff3e0ff */
[----:B------:R-:W-:Y:S02]  /*67a0*/  IADD3.X R5, R96, UR25, RZ, P1, !PT ;  /* 0x0000001960057c10 */ /* 0x000fe40008ffe4ff */
[----:B------:R-:W-:-:S03]  /*67b0*/  IADD3 R6, P1, R59, UR24, RZ ;  /* 0x000000183b067c10 */ /* 0x000fc6000ff3e0ff */
[----:B------:R0:W-:Y:S04]  /*67c0*/  STG.E.U16 desc[UR18][R4.64+0x2], R55 ;  /* 0x0000023704007986 */ /* 0x0001e8000c101512 */
[----:B------:R-:W3:Y:S01]  /*67d0*/  LDL.LU R59, [R1+0x20] ;  /* 0x00002000013b7983 */ /* 0x000ee20000300800 */
[----:B------:R-:W-:Y:S02]  /*67e0*/  IADD3.X R7, R94, UR25, RZ, P1, !PT ;  /* 0x000000195e077c10 */ /* 0x000fe40008ffe4ff */
[----:B------:R-:W-:Y:S01]  /*67f0*/  IADD3 R2, P1, R92, UR24, RZ ;  /* 0x000000185c027c10 */ /* 0x000fe2000ff3e0ff */
[----:B0-----:R-:W4:Y:S04]  /*6800*/  LDL.LU R55, [R1+0x14] ;  /* 0x0000140001377983 */ /* 0x001f280000300800 */
[----:B------:R0:W-:Y:S04]  /*6810*/  STG.E.U16 desc[UR18][R4.64], R39 ;  /* 0x0000002704007986 */ /* 0x0001e8000c101512 */
[----:B------:R-:W-:Y:S04]  /*6820*/  STG.E.U16 desc[UR18][R4.64+0x4], R36 ;  /* 0x0000042404007986 */ /* 0x000fe8000c101512 */
[----:B------:R1:W-:Y:S04]  /*6830*/  STG.E.U16 desc[UR18][R4.64+0x6], R0 ;  /* 0x0000060004007986 */ /* 0x0003e8000c101512 */
[----:B------:R1:W-:Y:S04]  /*6840*/  STG.E.U16 desc[UR18][R6.64], R35 ;  /* 0x0000002306007986 */ /* 0x0003e8000c101512 */
[----:B------:R1:W-:Y:S04]  /*6850*/  STG.E.U16 desc[UR18][R6.64+0x2], R3 ;  /* 0x0000020306007986 */ /* 0x0003e8000c101512 */
[----:B0-----:R-:W4:Y:S01]  /*6860*/  LDL.LU R39, [R1+0x18] ;  /* 0x0000180001277983 */ /* 0x001f220000300800 */
[----:B-1----:R-:W-:-:S03]  /*6870*/  PRMT R5, R34, 0x7632, R5 ;  /* 0x0000763222057816 */ /* 0x002fc60000000005 */
[----:B------:R-:W4:Y:S01]  /*6880*/  LDL.LU R35, [R1+0x8] ;  /* 0x0000080001237983 */ /* 0x000f220000300800 */
[----:B------:R-:W-:-:S03]  /*6890*/  IADD3.X R3, R63, UR25, RZ, P1, !PT ;  /* 0x000000193f037c10 */ /* 0x000fc60008ffe4ff */
[----:B------:R0:W-:Y:S01]  /*68a0*/  STG.E.U16 desc[UR18][R6.64+0x4], R34 ;  /* 0x0000042206007986 */ /* 0x0001e2000c101512 */
[----:B------:R-:W-:-:S03]  /*68b0*/  PRMT R36, R31, 0x7632, R36 ;  /* 0x000076321f247816 */ /* 0x000fc60000000024 */
[----:B------:R-:W-:Y:S04]  /*68c0*/  STG.E.U16 desc[UR18][R6.64+0x6], R5 ;  /* 0x0000060506007986 */ /* 0x000fe8000c101512 */
[----:B------:R1:W-:Y:S04]  /*68d0*/  STG.E.U16 desc[UR18][R2.64], R31 ;  /* 0x0000001f02007986 */ /* 0x0003e8000c101512 */
[----:B0-----:R-:W4:Y:S01]  /*68e0*/  LDL.LU R34, [R1+0xc] ;  /* 0x00000c0001227983 */ /* 0x001f220000300800 */
[----:B------:R-:W-:-:S03]  /*68f0*/  PRMT R0, R28, 0x7632, R0 ;  /* 0x000076321c007816 */ /* 0x000fc60000000000 */
[----:B------:R0:W-:Y:S04]  /*6900*/  STG.E.U16 desc[UR18][R2.64+0x4], R28 ;  /* 0x0000041c02007986 */ /* 0x0001e8000c101512 */
[----:B-1----:R-:W4:Y:S04]  /*6910*/  LDL.LU R31, [R1] ;  /* 0x00000000011f7983 */ /* 0x002f280000300800 */
[----:B0-----:R-:W4:Y:S01]  /*6920*/  LDL.LU R28, [R1+0x4] ;  /* 0x00000400011c7983 */ /* 0x001f220000300800 */
[C---:B------:R-:W-:Y:S01]  /*6930*/  FMUL.FTZ R25, R42.reuse, R25 ;  /* 0x000000192a197220 */ /* 0x040fe20000410000 */
[C---:B------:R-:W-:Y:S01]  /*6940*/  FMUL.FTZ R72, R42.reuse, R72 ;  /* 0x000000482a487220 */ /* 0x040fe20000410000 */
[C---:B------:R-:W-:Y:S01]  /*6950*/  FMUL.FTZ R24, R42.reuse, R24 ;  /* 0x000000182a187220 */ /* 0x040fe20000410000 */
[----:B------:R-:W-:-:S03]  /*6960*/  FMUL.FTZ R73, R42, R73 ;  /* 0x000000492a497220 */ /* 0x000fc60000410000 */
[----:B------:R-:W-:Y:S01]  /*6970*/  F2FP.BF16.F32.PACK_AB R25, R72, R25 ;  /* 0x000000194819723e */ /* 0x000fe200000010ff */
[C---:B------:R-:W-:Y:S01]  /*6980*/  FMUL.FTZ R21, R42.reuse, R21 ;  /* 0x000000152a157220 */ /* 0x040fe20000410000 */
[C---:B------:R-:W-:Y:S01]  /*6990*/  FMUL.FTZ R19, R42.reuse, R19 ;  /* 0x000000132a137220 */ /* 0x040fe20000410000 */
[C---:B------:R-:W-:Y:S01]  /*69a0*/  FMUL.FTZ R12, R42.reuse, R79 ;  /* 0x0000004f2a0c7220 */ /* 0x040fe20000410000 */
[----:B------:R-:W-:Y:S01]  /*69b0*/  PRMT R7, R25, 0x7632, R7 ;  /* 0x0000763219077816 */ /* 0x000fe20000000007 */
[----:B------:R-:W-:Y:S01]  /*69c0*/  FMUL.FTZ R17, R42, R17 ;  /* 0x000000112a117220 */ /* 0x000fe20000410000 */
[----:B------:R-:W-:Y:S01]  /*69d0*/  F2FP.BF16.F32.PACK_AB R24, R73, R24 ;  /* 0x000000184918723e */ /* 0x000fe200000010ff */
[----:B------:R-:W-:Y:S01]  /*69e0*/  STG.E.U16 desc[UR18][R2.64+0x2], R36 ;  /* 0x0000022402007986 */ /* 0x000fe2000c101512 */
[----:B------:R-:W-:-:S03]  /*69f0*/  F2FP.BF16.F32.PACK_AB R8, R8, R21 ;  /* 0x000000150808723e */ /* 0x000fc600000010ff */
[----:B------:R0:W-:Y:S01]  /*6a00*/  STG.E.U16 desc[UR18][R2.64+0x6], R0 ;  /* 0x0000060002007986 */ /* 0x0001e2000c101512 */
[----:B------:R-:W-:Y:S01]  /*6a10*/  F2FP.BF16.F32.PACK_AB R12, R12, R19 ;  /* 0x000000130c0c723e */ /* 0x000fe200000010ff */
[----:B------:R-:W-:Y:S01]  /*6a20*/  FMUL.FTZ R147, R42, R147 ;  /* 0x000000932a937220 */ /* 0x000fe20000410000 */
[----:B------:R-:W-:Y:S01]  /*6a30*/  F2FP.BF16.F32.PACK_AB R10, R10, R17 ;  /* 0x000000110a0a723e */ /* 0x000fe200000010ff */
[----:B------:R-:W-:Y:S01]  /*6a40*/  FMUL.FTZ R16, R42, R83 ;  /* 0x000000532a107220 */ /* 0x000fe20000410000 */
[----:B------:R-:W-:Y:S02]  /*6a50*/  PRMT R19, R8, 0x7632, R19 ;  /* 0x0000763208137816 */ /* 0x000fe40000000013 */
[----:B0-----:R-:W-:Y:S02]  /*6a60*/  PRMT R3, R24, 0x7632, R3 ;  /* 0x0000763218037816 */ /* 0x001fe40000000003 */
[----:B------:R-:W-:Y:S02]  /*6a70*/  PRMT R0, R12, 0x7632, R0 ;  /* 0x000076320c007816 */ /* 0x000fe40000000000 */
[----:B------:R-:W-:Y:S01]  /*6a80*/  F2FP.BF16.F32.PACK_AB R16, R16, R147 ;  /* 0x000000931010723e */ /* 0x000fe200000010ff */
[C---:B------:R-:W-:Y:S01]  /*6a90*/  FMUL.FTZ R13, R42.reuse, R13 ;  /* 0x0000000d2a0d7220 */ /* 0x040fe20000410000 */
[C---:B------:R-:W-:Y:S01]  /*6aa0*/  FMUL.FTZ R40, R42.reuse, R67 ;  /* 0x000000432a287220 */ /* 0x040fe20000410000 */
[C---:B------:R-:W-:Y:S01]  /*6ab0*/  FMUL.FTZ R145, R42.reuse, R145 ;  /* 0x000000912a917220 */ /* 0x040fe20000410000 */
[C---:B------:R-:W-:Y:S01]  /*6ac0*/  FMUL.FTZ R54, R42.reuse, R87 ;  /* 0x000000572a367220 */ /* 0x040fe20000410000 */
[C---:B------:R-:W-:Y:S01]  /*6ad0*/  FMUL.FTZ R143, R42.reuse, R143 ;  /* 0x0000008f2a8f7220 */ /* 0x040fe20000410000 */
[----:B------:R-:W-:Y:S01]  /*6ae0*/  FMUL.FTZ R58, R42, R91 ;  /* 0x0000005b2a3a7220 */ /* 0x000fe20000410000 */
[----:B------:R-:W-:-:S02]  /*6af0*/  F2FP.BF16.F32.PACK_AB R13, R40, R13 ;  /* 0x0000000d280d723e */ /* 0x000fc400000010ff */
[----:B------:R-:W-:Y:S01]  /*6b00*/  F2FP.BF16.F32.PACK_AB R54, R54, R145 ;  /* 0x000000913636723e */ /* 0x000fe200000010ff */
[----:B------:R-:W-:Y:S01]  /*6b10*/  FMUL.FTZ R11, R42, R11 ;  /* 0x0000000b2a0b7220 */ /* 0x000fe20000410000 */
[----:B------:R-:W-:Y:S01]  /*6b20*/  F2FP.BF16.F32.PACK_AB R58, R58, R143 ;  /* 0x0000008f3a3a723e */ /* 0x000fe200000010ff */
[C---:B------:R-:W-:Y:S01]  /*6b30*/  FMUL.FTZ R52, R42.reuse, R71 ;  /* 0x000000472a347220 */ /* 0x040fe20000410000 */
[C---:B------:R-:W-:Y:S01]  /*6b40*/  FMUL.FTZ R9, R42.reuse, R9 ;  /* 0x000000092a097220 */ /* 0x040fe20000410000 */
[C---:B------:R-:W-:Y:S01]  /*6b50*/  FMUL.FTZ R56, R42.reuse, R75 ;  /* 0x0000004b2a387220 */ /* 0x040fe20000410000 */
[C---:B------:R-:W-:Y:S01]  /*6b60*/  FMUL.FTZ R141, R42.reuse, R141 ;  /* 0x0000008d2a8d7220 */ /* 0x040fe20000410000 */
[----:B------:R-:W-:Y:S01]  /*6b70*/  FMUL.FTZ R66, R42, R95 ;  /* 0x0000005f2a427220 */ /* 0x000fe20000410000 */
[----:B------:R-:W-:Y:S01]  /*6b80*/  F2FP.BF16.F32.PACK_AB R11, R52, R11 ;  /* 0x0000000b340b723e */ /* 0x000fe200000010ff */
[----:B------:R-:W-:Y:S01]  /*6b90*/  FMUL.FTZ R62, R42, R77 ;  /* 0x0000004d2a3e7220 */ /* 0x000fe20000410000 */
[----:B------:R-:W-:Y:S01]  /*6ba0*/  F2FP.BF16.F32.PACK_AB R9, R56, R9 ;  /* 0x000000093809723e */ /* 0x000fe200000010ff */
[----:B------:R-:W-:Y:S01]  /*6bb0*/  FMUL.FTZ R139, R42, R139 ;  /* 0x0000008b2a8b7220 */ /* 0x000fe20000410000 */
[----:B------:R-:W-:Y:S01]  /*6bc0*/  F2FP.BF16.F32.PACK_AB R66, R66, R141 ;  /* 0x0000008d4242723e */ /* 0x000fe200000010ff */
[C---:B------:R-:W-:Y:S01]  /*6bd0*/  FMUL.FTZ R74, R42.reuse, R99 ;  /* 0x000000632a4a7220 */ /* 0x040fe20000410000 */
[C---:B------:R-:W-:Y:S01]  /*6be0*/  FMUL.FTZ R70, R42.reuse, R81 ;  /* 0x000000512a467220 */ /* 0x040fe20000410000 */
[C---:B------:R-:W-:Y:S01]  /*6bf0*/  FMUL.FTZ R137, R42.reuse, R137 ;  /* 0x000000892a897220 */ /* 0x040fe20000410000 */
[C---:B------:R-:W-:Y:S01]  /*6c00*/  FMUL.FTZ R78, R42.reuse, R103 ;  /* 0x000000672a4e7220 */ /* 0x040fe20000410000 */
[----:B------:R-:W-:Y:S01]  /*6c10*/  PRMT R81, R11, 0x7632, R81 ;  /* 0x000076320b517816 */ /* 0x000fe20000000051 */
[----:B------:R-:W-:Y:S01]  /*6c20*/  FMUL.FTZ R85, R42, R85 ;  /* 0x000000552a557220 */ /* 0x000fe20000410000 */
[----:B------:R-:W-:Y:S01]  /*6c30*/  F2FP.BF16.F32.PACK_AB R53, R62, R53 ;  /* 0x000000353e35723e */ /* 0x000fe200000010ff */
[----:B------:R-:W-:Y:S01]  /*6c40*/  FMUL.FTZ R76, R42, R89 ;  /* 0x000000592a4c7220 */ /* 0x000fe20000410000 */
[----:B------:R-:W-:Y:S01]  /*6c50*/  F2FP.BF16.F32.PACK_AB R74, R74, R139 ;  /* 0x0000008b4a4a723e */ /* 0x000fe200000010ff */
[C---:B------:R-:W-:Y:S01]  /*6c60*/  FMUL.FTZ R43, R42.reuse, R43 ;  /* 0x0000002b2a2b7220 */ /* 0x040fe20000410000 */
[----:B------:R-:W-:Y:S01]  /*6c70*/  FMUL.FTZ R82, R42, R107 ;  /* 0x0000006b2a527220 */ /* 0x000fe20000410000 */
[----:B------:R-:W-:Y:S01]  /*6c80*/  F2FP.BF16.F32.PACK_AB R78, R78, R137 ;  /* 0x000000894e4e723e */ /* 0x000fe200000010ff */
        /* <DEDUP_REMOVED lines=11> */
[C---:B------:R-:W-:Y:S01]  /*6d40*/  FMUL.FTZ R86, R42.reuse, R97 ;  /* 0x000000612a567220 */ /* 0x040fe20000410000 */
[----:B------:R-:W-:Y:S01]  /*6d50*/  FMUL.FTZ R41, R42, R41 ;  /* 0x000000292a297220 */ /* 0x000fe20000410000 */
[----:B------:R-:W-:Y:S01]  /*6d60*/  F2FP.BF16.F32.PACK_AB R84, R84, R127 ;  /* 0x0000007f5454723e */ /* 0x000fe200000010ff */
[----:B------:R-:W-:Y:S01]  /*6d70*/  FMUL.FTZ R42, R42, R119 ;  /* 0x000000772a2a7220 */ /* 0x000fe20000410000 */
[----:B------:R-:W-:-:S02]  /*6d80*/  F2FP.BF16.F32.PACK_AB R80, R80, R125 ;  /* 0x0000007d5050723e */ /* 0x000fc400000010ff */
[----:B--2---:R-:W-:Y:S02]  /*6d90*/  IADD3 R4, P1, R60, UR24, RZ ;  /* 0x000000183c047c10 */ /* 0x004fe4000ff3e0ff */
[----:B------:R-:W-:Y:S02]  /*6da0*/  F2FP.BF16.F32.PACK_AB R90, R90, R129 ;  /* 0x000000815a5a723e */ /* 0x000fe400000010ff */
[----:B------:R-:W-:Y:S02]  /*6db0*/  F2FP.BF16.F32.PACK_AB R88, R88, R131 ;  /* 0x000000835858723e */ /* 0x000fe400000010ff */
[----:B------:R-:W-:Y:S02]  /*6dc0*/  F2FP.BF16.F32.PACK_AB R86, R86, R133 ;  /* 0x000000855656723e */ /* 0x000fe400000010ff */
[----:B------:R-:W-:Y:S01]  /*6dd0*/  F2FP.BF16.F32.PACK_AB R41, R42, R41 ;  /* 0x000000292a29723e */ /* 0x000fe200000010ff */
[----:B------:R-:W-:Y:S01]  /*6de0*/  ULOP3.LUT UR4, UR4, 0x1, URZ, 0x3c, !UPT ;  /* 0x0000000104047892 */ /* 0x000fe2000f8e3c3f */
[----:B------:R-:W-:Y:S01]  /*6df0*/  UMOV UR5, UR16 ;  /* 0x0000001000057c82 */ /* 0x000fe20008000000 */
[----:B------:R-:W-:Y:S01]  /*6e00*/  UMOV UR10, UR14 ;  /* 0x0000000e000a7c82 */ /* 0x000fe20008000000 */
[----:B---3--:R-:W-:-:S05]  /*6e10*/  IADD3.X R5, R59, UR25, RZ, P1, !PT ;  /* 0x000000193b057c10 */ /* 0x008fca0008ffe4ff */
[----:B------:R0:W-:Y:S01]  /*6e20*/  STG.E.U16 desc[UR18][R4.64+0x2], R7 ;  /* 0x0000020704007986 */ /* 0x0001e2000c101512 */
[----:B----4-:R-:W-:-:S03]  /*6e30*/  IADD3 R6, P1, R55, UR24, RZ ;  /* 0x0000001837067c10 */ /* 0x010fc6000ff3e0ff */
[----:B------:R-:W-:Y:S04]  /*6e40*/  STG.E.U16 desc[UR18][R4.64], R25 ;  /* 0x0000001904007986 */ /* 0x000fe8000c101512 */
[----:B------:R-:W-:Y:S04]  /*6e50*/  STG.E.U16 desc[UR18][R4.64+0x4], R24 ;  /* 0x0000041804007986 */ /* 0x000fe8000c101512 */
[----:B------:R1:W-:Y:S01]  /*6e60*/  STG.E.U16 desc[UR18][R4.64+0x6], R3 ;  /* 0x0000060304007986 */ /* 0x0003e2000c101512 */
[----:B0-----:R-:W-:Y:S02]  /*6e70*/  IADD3.X R7, R39, UR25, RZ, P1, !PT ;  /* 0x0000001927077c10 */ /* 0x001fe40008ffe4ff */
[----:B------:R-:W-:-:S02]  /*6e80*/  IADD3 R2, P1, R35, UR24, RZ ;  /* 0x0000001823027c10 */ /* 0x000fc4000ff3e0ff */
[----:B-1----:R-:W-:Y:S01]  /*6e90*/  PRMT R5, R10, 0x7632, R5 ;  /* 0x000076320a057816 */ /* 0x002fe20000000005 */
[----:B------:R-:W-:Y:S04]  /*6ea0*/  STG.E.U16 desc[UR18][R6.64], R8 ;  /* 0x0000000806007986 */ /* 0x000fe8000c101512 */
[----:B------:R-:W-:Y:S04]  /*6eb0*/  STG.E.U16 desc[UR18][R6.64+0x2], R19 ;  /* 0x0000021306007986 */ /* 0x000fe8000c101512 */
[----:B------:R-:W-:Y:S01]  /*6ec0*/  STG.E.U16 desc[UR18][R6.64+0x4], R12 ;  /* 0x0000040c06007986 */ /* 0x000fe2000c101512 */
[----:B------:R-:W-:-:S03]  /*6ed0*/  IADD3.X R3, R34, UR25, RZ, P1, !PT ;  /* 0x0000001922037c10 */ /* 0x000fc60008ffe4ff */
[----:B------:R0:W-:Y:S04]  /*6ee0*/  STG.E.U16 desc[UR18][R6.64+0x6], R0 ;  /* 0x0000060006007986 */ /* 0x0001e8000c101512 */
[----:B------:R1:W-:Y:S01]  /*6ef0*/  STG.E.U16 desc[UR18][R2.64+0x2], R5 ;  /* 0x0000020502007986 */ /* 0x0003e2000c101512 */
[----:B------:R-:W-:Y:S02]  /*6f00*/  IADD3 R4, P1, R31, UR24, RZ ;  /* 0x000000181f047c10 */ /* 0x000fe4000ff3e0ff */
[----:B0-----:R-:W-:Y:S02]  /*6f10*/  PRMT R7, R16, 0x7632, R7 ;  /* 0x0000763210077816 */ /* 0x001fe40000000007 */
[----:B-1----:R-:W-:Y:S02]  /*6f20*/  IADD3.X R5, R28, UR25, RZ, P1, !PT ;  /* 0x000000191c057c10 */ /* 0x002fe40008ffe4ff */
[----:B------:R-:W-:Y:S01]  /*6f30*/  IADD3 R162, P1, R162, UR24, RZ ;  /* 0x00000018a2a27c10 */ /* 0x000fe2000ff3e0ff */
[----:B------:R-:W-:Y:S03]  /*6f40*/  STG.E.U16 desc[UR18][R2.64], R10 ;  /* 0x0000000a02007986 */ /* 0x000fe6000c101512 */
[----:B------:R-:W-:Y:S01]  /*6f50*/  IADD3.X R163, R165, UR25, RZ, P1, !PT ;  /* 0x00000019a5a37c10 */ /* 0x000fe20008ffe4ff */
[----:B------:R-:W-:Y:S01]  /*6f60*/  STG.E.U16 desc[UR18][R2.64+0x4], R16 ;  /* 0x0000041002007986 */ /* 0x000fe2000c101512 */
[----:B------:R-:W-:-:S03]  /*6f70*/  PRMT R8, R13, 0x7632, R8 ;  /* 0x000076320d087816 */ /* 0x000fc60000000008 */
[----:B------:R0:W-:Y:S01]  /*6f80*/  STG.E.U16 desc[UR18][R2.64+0x6], R7 ;  /* 0x0000060702007986 */ /* 0x0001e2000c101512 */
[----:B------:R-:W-:-:S03]  /*6f90*/  PRMT R0, R54, 0x7632, R0 ;  /* 0x0000763236007816 */ /* 0x000fc60000000000 */
[----:B------:R-:W-:Y:S01]  /*6fa0*/  STG.E.U16 desc[UR18][R4.64], R13 ;  /* 0x0000000d04007986 */ /* 0x000fe2000c101512 */
[----:B0-----:R-:W-:-:S03]  /*6fb0*/  IADD3 R2, P1, R37, UR24, RZ ;  /* 0x0000001825027c10 */ /* 0x001fc6000ff3e0ff */
[----:B------:R-:W-:Y:S01]  /*6fc0*/  STG.E.U16 desc[UR18][R4.64+0x2], R8 ;  /* 0x0000020804007986 */ /* 0x000fe2000c101512 */
[----:B------:R-:W-:Y:S02]  /*6fd0*/  IADD3.X R3, R38, UR25, RZ, P1, !PT ;  /* 0x0000001926037c10 */ /* 0x000fe40008ffe4ff */
[----:B------:R-:W-:Y:S01]  /*6fe0*/  IADD3 R32, P1, R32, UR24, RZ ;  /* 0x0000001820207c10 */ /* 0x000fe2000ff3e0ff */
[----:B------:R-:W-:Y:S04]  /*6ff0*/  STG.E.U16 desc[UR18][R4.64+0x4], R54 ;  /* 0x0000043604007986 */ /* 0x000fe8000c101512 */
[----:B------:R0:W-:Y:S01]  /*7000*/  STG.E.U16 desc[UR18][R4.64+0x6], R0 ;  /* 0x0000060004007986 */ /* 0x0001e2000c101512 */
[----:B------:R-:W-:Y:S02]  /*7010*/  IADD3.X R33, R33, UR25, RZ, P1, !PT ;  /* 0x0000001921217c10 */ /* 0x000fe40008ffe4ff */
[----:B------:R-:W-:-:S02]  /*7020*/  PRMT R6, R9, 0x7632, R6 ;  /* 0x0000763209067816 */ /* 0x000fc40000000006 */
[----:B0-----:R-:W-:Y:S02]  /*7030*/  PRMT R5, R58, 0x7632, R5 ;  /* 0x000076323a057816 */ /* 0x001fe40000000005 */
[----:B------:R-:W-:-:S03]  /*7040*/  IADD3 R4, P1, R29, UR24, RZ ;  /* 0x000000181d047c10 */ /* 0x000fc6000ff3e0ff */
[----:B------:R0:W-:Y:S01]  /*7050*/  STG.E.U16 desc[UR18][R162.64+0x6], R5 ;  /* 0x00000605a2007986 */ /* 0x0001e2000c101512 */
[----:B------:R-:W-:-:S03]  /*7060*/  PRMT R0, R66, 0x7632, R0 ;  /* 0x0000763242007816 */ /* 0x000fc60000000000 */
[----:B------:R-:W-:Y:S01]  /*7070*/  STG.E.U16 desc[UR18][R162.64], R11 ;  /* 0x0000000ba2007986 */ /* 0x000fe2000c101512 */
[----:B------:R-:W-:Y:S02]  /*7080*/  PRMT R16, R53, 0x7632, R16 ;  /* 0x0000763235107816 */ /* 0x000fe40000000010 */
[----:B0-----:R-:W-:Y:S02]  /*7090*/  IADD3.X R5, R30, UR25, RZ, P1, !PT ;  /* 0x000000191e057c10 */ /* 0x001fe40008ffe4ff */
[----:B------:R-:W-:Y:S01]  /*70a0*/  IADD3 R26, P1, R26, UR24, RZ ;  /* 0x000000181a1a7c10 */ /* 0x000fe2000ff3e0ff */
[----:B------:R-:W-:Y:S03]  /*70b0*/  STG.E.U16 desc[UR18][R162.64+0x2], R81 ;  /* 0x00000251a2007986 */ /* 0x000fe6000c101512 */
[----:B------:R-:W-:Y:S01]  /*70c0*/  IADD3.X R27, R27, UR25, RZ, P1, !PT ;  /* 0x000000191b1b7c10 */ /* 0x000fe20008ffe4ff */
[----:B------:R-:W-:Y:S01]  /*70d0*/  STG.E.U16 desc[UR18][R162.64+0x4], R58 ;  /* 0x0000043aa2007986 */ /* 0x000fe2000c101512 */
[----:B------:R-:W-:-:S03]  /*70e0*/  IADD3 R22, P1, R22, UR24, RZ ;  /* 0x0000001816167c10 */ /* 0x000fc6000ff3e0ff */
[----:B------:R-:W-:Y:S04]  /*70f0*/  STG.E.U16 desc[UR18][R2.64], R9 ;  /* 0x0000000902007986 */ /* 0x000fe8000c101512 */
[----:B------:R0:W-:Y:S04]  /*7100*/  STG.E.U16 desc[UR18][R2.64+0x2], R6 ;  /* 0x0000020602007986 */ /* 0x0001e8000c101512 */
[----:B------:R-:W-:Y:S04]  /*7110*/  STG.E.U16 desc[UR18][R2.64+0x4], R66 ;  /* 0x0000044202007986 */ /* 0x000fe8000c101512 */
[----:B------:R1:W-:Y:S01]  /*7120*/  STG.E.U16 desc[UR18][R2.64+0x6], R0 ;  /* 0x0000060002007986 */ /* 0x0003e2000c101512 */
[----:B------:R-:W-:-:S02]  /*7130*/  IADD3.X R23, R23, UR25, RZ, P1, !PT ;  /* 0x0000001917177c10 */ /* 0x000fc40008ffe4ff */
[----:B------:R-:W-:Y:S01]  /*7140*/  IADD3 R18, P1, R18, UR24, RZ ;  /* 0x0000001812127c10 */ /* 0x000fe2000ff3e0ff */
[----:B------:R-:W-:Y:S01]  /*7150*/  STG.E.U16 desc[UR18][R32.64], R53 ;  /* 0x0000003520007986 */ /* 0x000fe2000c101512 */
[----:B0-----:R-:W-:Y:S02]  /*7160*/  PRMT R6, R57, 0x7632, R6 ;  /* 0x0000763239067816 */ /* 0x001fe40000000006 */
[----:B-1----:R-:W-:Y:S02]  /*7170*/  PRMT R3, R74, 0x7632, R3 ;  /* 0x000076324a037816 */ /* 0x002fe40000000003 */
[----:B------:R-:W-:Y:S01]  /*7180*/  PRMT R2, R78, 0x7632, R2 ;  /* 0x000076324e027816 */ /* 0x000fe20000000002 */
[----:B------:R-:W-:Y:S01]  /*7190*/  STG.E.U16 desc[UR18][R32.64+0x2], R16 ;  /* 0x0000021020007986 */ /* 0x000fe2000c101512 */
[----:B------:R-:W-:Y:S02]  /*71a0*/  PRMT R13, R76, 0x7632, R13 ;  /* 0x000076324c0d7816 */ /* 0x000fe4000000000d */
[----:B------:R-:W-:Y:S01]  /*71b0*/  PRMT R0, R43, 0x7632, R0 ;  /* 0x000076322b007816 */ /* 0x000fe20000000000 */
[----:B------:R-:W-:Y:S01]  /*71c0*/  STG.E.U16 desc[UR18][R32.64+0x4], R74 ;  /* 0x0000044a20007986 */ /* 0x000fe2000c101512 */
[----:B------:R-:W-:-:S03]  /*71d0*/  IADD3.X R19, R20, UR25, RZ, P1, !PT ;  /* 0x0000001914137c10 */ /* 0x000fc60008ffe4ff */
[----:B------:R-:W-:Y:S01]  /*71e0*/  STG.E.U16 desc[UR18][R32.64+0x6], R3 ;  /* 0x0000060320007986 */ /* 0x000fe2000c101512 */
[----:B------:R-:W-:-:S03]  /*71f0*/  IADD3 R14, P1, R14, UR24, RZ ;  /* 0x000000180e0e7c10 */ /* 0x000fc6000ff3e0ff */
[----:B------:R0:W-:Y:S01]  /*7200*/  STG.E.U16 desc[UR18][R4.64+0x6], R2 ;  /* 0x0000060204007986 */ /* 0x0001e2000c101512 */
[----:B------:R-:W-:-:S03]  /*7210*/  PRMT R11, R80, 0x7632, R11 ;  /* 0x00007632500b7816 */ /* 0x000fc6000000000b */
[----:B------:R-:W-:Y:S01]  /*7220*/  STG.E.U16 desc[UR18][R4.64], R57 ;  /* 0x0000003904007986 */ /* 0x000fe2000c101512 */
[----:B------:R-:W-:-:S03]  /*7230*/  PRMT R9, R90, 0x7632, R9 ;  /* 0x000076325a097816 */ /* 0x000fc60000000009 */
[----:B------:R-:W-:Y:S01]  /*7240*/  STG.E.U16 desc[UR18][R4.64+0x2], R6 ;  /* 0x0000020604007986 */ /* 0x000fe2000c101512 */
[----:B0-----:R-:W-:-:S03]  /*7250*/  PRMT R2, R84, 0x7632, R2 ;  /* 0x0000763254027816 */ /* 0x001fc60000000002 */
[----:B------:R-:W-:Y:S01]  /*7260*/  STG.E.U16 desc[UR18][R4.64+0x4], R78 ;  /* 0x0000044e04007986 */ /* 0x000fe2000c101512 */
[----:B------:R-:W-:-:S03]  /*7270*/  IADD3.X R15, R15, UR25, RZ, P1, !PT ;  /* 0x000000190f0f7c10 */ /* 0x000fc60008ffe4ff */
[----:B------:R-:W-:Y:S01]  /*7280*/  STG.E.U16 desc[UR18][R26.64], R76 ;  /* 0x0000004c1a007986 */ /* 0x000fe2000c101512 */
[----:B------:R-:W-:-:S03]  /*7290*/  PRMT R7, R86, 0x7632, R7 ;  /* 0x0000763256077816 */ /* 0x000fc60000000007 */
[----:B------:R-:W-:Y:S04]  /*72a0*/  STG.E.U16 desc[UR18][R26.64+0x2], R13 ;  /* 0x0000020d1a007986 */ /* 0x000fe8000c101512 */
[----:B------:R-:W-:Y:S04]  /*72b0*/  STG.E.U16 desc[UR18][R26.64+0x4], R43 ;  /* 0x0000042b1a007986 */ /* 0x000fe8000c101512 */
[----:B------:R0:W-:Y:S04]  /*72c0*/  STG.E.U16 desc[UR18][R26.64+0x6], R0 ;  /* 0x000006001a007986 */ /* 0x0001e8000c101512 */
[----:B------:R1:W-:Y:S04]  /*72d0*/  STG.E.U16 desc[UR18][R22.64+0x6], R2 ;  /* 0x0000060216007986 */ /* 0x0003e8000c101512 */
[----:B------:R2:W-:Y:S01]  /*72e0*/  STG.E.U16 desc[UR18][R22.64], R80 ;  /* 0x0000005016007986 */ /* 0x0005e2000c101512 */
[----:B0-----:R-:W-:-:S03]  /*72f0*/  PRMT R0, R88, 0x7632, R0 ;  /* 0x0000763258007816 */ /* 0x001fc60000000000 */
[----:B------:R2:W-:Y:S01]  /*7300*/  STG.E.U16 desc[UR18][R22.64+0x2], R11 ;  /* 0x0000020b16007986 */ /* 0x0005e2000c101512 */
[----:B-1----:R-:W-:-:S03]  /*7310*/  PRMT R2, R41, 0x7632, R2 ;  /* 0x0000763229027816 */ /* 0x002fc60000000002 */
        /* <DEDUP_REMOVED lines=10> */
.L_x_582:
[----:B------:R-:W1:Y:S02]  /*73c0*/  S2UR UR16, SR_CTAID.Y ;  /* 0x00000000001079c3 */ /* 0x000e640000002600 */
[----:B-1----:R-:W-:Y:S02]  /*73d0*/  ULOP3.LUT UR14, UR16, 0x3, URZ, 0xc0, !UPT ;  /* 0x00000003100e7892 */ /* 0x002fe4000f8ec03f */
[----:B------:R-:W-:Y:S02]  /*73e0*/  ULOP3.LUT UR16, UR16, 0x7fffffc, URZ, 0xc0, !UPT ;  /* 0x07fffffc10107892 */ /* 0x000fe4000f8ec03f */
[----:B------:R-:W-:Y:S02]  /*73f0*/  UIMAD UR14, UR14, 0x140, URZ ;  /* 0x000001400e0e78a4 */ /* 0x000fe4000f8e023f */
[----:B------:R-:W-:-:S04]  /*7400*/  UIADD3 UR16, UR16, UR22, URZ ;  /* 0x0000001610107290 */ /* 0x000fc8000fffe03f */
[----:B------:R-:W-:Y:S02]  /*7410*/  ULEA UR16, UR16, UR14, 0x5 ;  /* 0x0000000e10107291 */ /* 0x000fe4000f8e283f */
[----:B------:R-:W-:-:S04]  /*7420*/  UIADD3 UR14, UR14, 0x140, URZ ;  /* 0x000001400e0e7890 */ /* 0x000fc8000fffe03f */
[----:B------:R-:W-:-:S06]  /*7430*/  UISETP.GE.AND UP0, UPT, UR16, UR14, UPT ;  /* 0x0000000e1000728c */ /* 0x000fcc000bf06270 */
[----:B------:R-:W-:-:S13]  /*7440*/  PLOP3.LUT P0, PT, PT, PT, UP0, 0x80, 0x0 ;  /* 0x000000000000781c */ /* 0x000fda0003f0f008 */
[----:B------:R-:W-:Y:S05]  /*7450*/  @P0 EXIT ;  /* 0x000000000000094d */ /* 0x000fea0003800000 */
[----:B------:R-:W0:Y:S01]  /*7460*/  LDC.64 R20, c[0x0][0x258] ;  /* 0x00009600ff147b82 */ /* 0x000e220000000a00 */
[----:B------:R-:W1:Y:S01]  /*7470*/  S2R R6, SR_TID.X ;  /* 0x0000000000067919 */ /* 0x000e620000002100 */
[----:B------:R-:W-:Y:S01]  /*7480*/  UMOV UR4, 0x400 ;  /* 0x0000040000047882 */ /* 0x000fe20000000000 */
[----:B--2---:R-:W-:-:S05]  /*7490*/  IMAD.U32 R22, RZ, RZ, UR16 ;  /* 0x00000010ff167e24 */ /* 0x004fca000f8e00ff */
        /* <DEDUP_REMOVED lines=13> */
[----:B------:R-:W-:Y:S01]  /*7570*/  UIADD3.X UR5, URZ, UR5, URZ, UP0, !UPT ;  /* 0x000000053f057290 */ /* 0x000fe200087fe43f */
[----:B------:R-:W-:-:S02]  /*7580*/  MOV R0, 0xffffffff ;  /* 0xffffffff00007802 */ /* 0x000fc40000000f00 */
[----:B------:R-:W-:Y:S02]  /*7590*/  IADD3 R4, P0, P1, -R4, -0x5, -R5 ;  /* 0xfffffffb04047810 */ /* 0x000fe4000791e905 */
[----:B------:R-:W-:Y:S02]  /*75a0*/  SHF.R.U32.HI R2, RZ, 0x4, R6 ;  /* 0x00000004ff027819 */ /* 0x000fe40000011606 */
[----:B------:R-:W-:Y:S02]  /*75b0*/  IADD3.X R3, ~R3, -0x1, R0, P0, P1 ;  /* 0xffffffff03037810 */ /* 0x000fe400007e2500 */
[C---:B------:R-:W-:Y:S01]  /*75c0*/  SHF.L.U32 R7, R5.reuse, 0x1, RZ ;  /* 0x0000000105077819 */ /* 0x040fe200000006ff */
[----:B------:R-:W-:Y:S01]  /*75d0*/  VIADD R0, R2, 0x14 ;  /* 0x0000001402007836 */ /* 0x000fe20000000000 */
[----:B------:R-:W-:Y:S01]  /*75e0*/  LEA R12, R5, UR6, 0x7 ;  /* 0x00000006050c7c11 */ /* 0x000fe2000f8e38ff */
[----:B------:R-:W-:Y:S01]  /*75f0*/  IMAD.WIDE.U32 R8, R3, -0x33333333, RZ ;  /* 0xcccccccd03087825 */ /* 0x000fe200078e00ff */
[----:B------:R-:W-:-:S02]  /*7600*/  LOP3.LUT R7, R7, 0x1f, R6, 0x78, !PT ;  /* 0x0000001f07077812 */ /* 0x000fc400078e7806 */
[----:B------:R-:W-:Y:S02]  /*7610*/  LOP3.LUT R14, RZ, R2, RZ, 0x33, !PT ;  /* 0x00000002ff0e7212 */ /* 0x000fe400078e33ff */
[----:B------:R-:W-:Y:S01]  /*7620*/  VIMNMX.U32 R13, R0, 0x20, !PT ;  /* 0x00000020000d7848 */ /* 0x000fe20007fe0000 */
[----:B------:R-:W-:Y:S01]  /*7630*/  IMAD.WIDE.U32 R10, P0, R4, -0x33333334, R8 ;  /* 0xcccccccc040a7825 */ /* 0x000fe20007800008 */
[----:B------:R-:W-:Y:S02]  /*7640*/  LEA R7, R7, R12, 0x2 ;  /* 0x0000000c07077211 */ /* 0x000fe400078e10ff */
[----:B------:R-:W-:Y:S01]  /*7650*/  SHF.L.U32 R12, R6, 0x7, RZ ;  /* 0x00000007060c7819 */ /* 0x000fe200000006ff */
[----:B------:R-:W-:Y:S01]  /*7660*/  IMAD.WIDE.U32 R8, R4, -0x33333333, RZ ;  /* 0xcccccccd04087825 */ /* 0x000fe200078e00ff */
[----:B------:R-:W-:Y:S02]  /*7670*/  IADD3.X R17, RZ, RZ, RZ, P0, !PT ;  /* 0x000000ffff117210 */ /* 0x000fe400007fe4ff */
[----:B------:R-:W-:Y:S01]  /*7680*/  IADD3 R8, R13, R14, RZ ;  /* 0x0000000e0d087210 */ /* 0x000fe20007ffe0ff */
[----:B------:R-:W-:Y:S01]  /*7690*/  IMAD.MOV.U32 R16, RZ, RZ, R11 ;  /* 0x000000ffff107224 */ /* 0x000fe200078e000b */
[----:B------:R-:W-:-:S02]  /*76a0*/  IADD3 RZ, P1, R9, R10, RZ ;  /* 0x0000000a09ff7210 */ /* 0x000fc40007f3e0ff */
[----:B------:R-:W-:Y:S01]  /*76b0*/  SHF.L.U32 R13, R6, 0x1, RZ ;  /* 0x00000001060d7819 */ /* 0x000fe200000006ff */
[----:B------:R-:W-:Y:S01]  /*76c0*/  IMAD.WIDE.U32 R14, R8, -0x33333333, RZ ;  /* 0xcccccccd080e7825 */ /* 0x000fe200078e00ff */
[----:B------:R-:W-:Y:S02]  /*76d0*/  ISETP.LT.U32.AND P0, PT, R20, 0x9, PT ;  /* 0x000000091400780c */ /* 0x000fe40003f01070 */
[----:B------:R-:W-:Y:S01]  /*76e0*/  LOP3.LUT R12, R12, 0x780, RZ, 0xc0, !PT ;  /* 0x000007800c0c7812 */ /* 0x000fe200078ec0ff */
[----:B------:R-:W-:Y:S01]  /*76f0*/  IMAD.WIDE.U32.X R16, R3, -0x33333334, R16, P1 ;  /* 0xcccccccc03107825 */ /* 0x000fe200008e0410 */
[----:B------:R-:W-:Y:S02]  /*7700*/  LOP3.LUT R11, R13, 0x1e, RZ, 0xc0, !PT ;  /* 0x0000001e0d0b7812 */ /* 0x000fe400078ec0ff */
[----:B------:R-:W-:Y:S02]  /*7710*/  IADD3 R9, R2, 0x28, RZ ;  /* 0x0000002802097810 */ /* 0x000fe40007ffe0ff */
[----:B------:R-:W-:-:S02]  /*7720*/  ISETP.LT.AND.EX P0, PT, R21, RZ, PT, P0 ;  /* 0x000000ff1500720c */ /* 0x000fc40003f01300 */
[----:B------:R-:W-:Y:S02]  /*7730*/  SHF.R.U64 R23, R16, 0x3, R17 ;  /* 0x0000000310177819 */ /* 0x000fe40000001211 */
[----:B------:R-:W-:Y:S02]  /*7740*/  IADD3 R13, R12, UR6, RZ ;  /* 0x000000060c0d7c10 */ /* 0x000fe4000fffe0ff */
[-C--:B------:R-:W-:Y:S02]  /*7750*/  LOP3.LUT R10, R2, R11.reuse, RZ, 0x3c, !PT ;  /* 0x0000000b020a7212 */ /* 0x080fe400078e3cff */
[-C--:B------:R-:W-:Y:S02]  /*7760*/  LOP3.LUT R12, R0, R11.reuse, RZ, 0x3c, !PT ;  /* 0x0000000b000c7212 */ /* 0x080fe400078e3cff */
[----:B------:R-:W-:Y:S02]  /*7770*/  LEA.HI R24, R15, 0x1, RZ, 0x1c ;  /* 0x000000010f187811 */ /* 0x000fe400078fe0ff */
[----:B------:R-:W-:-:S02]  /*7780*/  LOP3.LUT R18, R9, R11, RZ, 0x3c, !PT ;  /* 0x0000000b09127212 */ /* 0x000fc400078e3cff */
[----:B------:R-:W-:Y:S02]  /*7790*/  SEL R14, R20, 0x9, P0 ;  /* 0x00000009140e7807 */ /* 0x000fe40000000000 */
[----:B------:R-:W-:Y:S02]  /*77a0*/  SEL R15, R21, RZ, P0 ;  /* 0x000000ff150f7207 */ /* 0x000fe40000000000 */
[C---:B------:R-:W-:Y:S02]  /*77b0*/  IADD3 R20, P0, R5.reuse, 0xa, RZ ;  /* 0x0000000a05147810 */ /* 0x040fe40007f1e0ff */
[C---:B------:R-:W-:Y:S02]  /*77c0*/  IADD3 R19, P1, R5.reuse, 0x14, RZ ;  /* 0x0000001405137810 */ /* 0x040fe40007f3e0ff */
[----:B------:R-:W-:Y:S02]  /*77d0*/  IADD3 R39, P2, R5, 0x1e, RZ ;  /* 0x0000001e05277810 */ /* 0x000fe40007f5e0ff */
[----:B------:R-:W-:-:S02]  /*77e0*/  IADD3 R23, R23, 0x1, RZ ;  /* 0x0000000117177810 */ /* 0x000fc40007ffe0ff */
[-C--:B------:R-:W-:Y:S02]  /*77f0*/  LEA R10, R10, R13.reuse, 0x2 ;  /* 0x0000000d0a0a7211 */ /* 0x080fe400078e10ff */
[-C--:B------:R-:W-:Y:S02]  /*7800*/  LEA R12, R12, R13.reuse, 0x2 ;  /* 0x0000000d0c0c7211 */ /* 0x080fe400078e10ff */
[----:B------:R-:W-:Y:S02]  /*7810*/  LEA R13, R18, R13, 0x2 ;  /* 0x0000000d120d7211 */ /* 0x000fe400078e10ff */
[C---:B------:R-:W-:Y:S01]  /*7820*/  SHF.L.U64.HI R15, R14.reuse, 0x2, R15 ;  /* 0x000000020e0f7819 */ /* 0x040fe2000001020f */
[----:B------:R-:W-:Y:S01]  /*7830*/  IMAD.SHL.U32 R14, R14, 0x4, RZ ;  /* 0x000000040e0e7824 */ /* 0x000fe200078e00ff */
[C---:B------:R-:W-:Y:S02]  /*7840*/  LOP3.LUT R21, R6.reuse, 0x1f, RZ, 0xc0, !PT ;  /* 0x0000001f06157812 */ /* 0x040fe400078ec0ff */
[----:B------:R-:W-:-:S02]  /*7850*/  LOP3.LUT R40, R6, 0xf, RZ, 0xc0, !PT ;  /* 0x0000000f06287812 */ /* 0x000fc400078ec0ff */
[----:B------:R-:W-:Y:S02]  /*7860*/  IADD3 R18, R2, 0x3c, RZ ;  /* 0x0000003c02127810 */ /* 0x000fe40007ffe0ff */
[----:B------:R-:W-:Y:S02]  /*7870*/  IADD3.X R17, RZ, RZ, RZ, P0, !PT ;  /* 0x000000ffff117210 */ /* 0x000fe400007fe4ff */
[----:B------:R-:W-:Y:S02]  /*7880*/  IADD3.X R16, RZ, RZ, RZ, P1, !PT ;  /* 0x000000ffff107210 */ /* 0x000fe40000ffe4ff */
[----:B------:R-:W-:Y:S02]  /*7890*/  IADD3.X R38, RZ, RZ, RZ, P2, !PT ;  /* 0x000000ffff267210 */ /* 0x000fe400017fe4ff */
[----:B------:R-:W-:Y:S02]  /*78a0*/  LOP3.LUT R24, R24, 0x3, RZ, 0xc0, !PT ;  /* 0x0000000318187812 */ /* 0x000fe400078ec0ff */
[----:B------:R-:W-:-:S07]  /*78b0*/  LOP3.LUT R23, R23, 0x3, RZ, 0xc0, !PT ;  /* 0x0000000317177812 */ /* 0x000fce00078ec0ff */
.L_x_609:
[----:B------:R-:W-:Y:S01]  /*78c0*/  ISETP.GT.U32.AND P0, PT, R14, R5, PT ;  /* 0x000000050e00720c */ /* 0x000fe20003f04070 */
[----:B------:R-:W-:Y:S01]  /*78d0*/  BSSY B0, `(.L_x_593) ;  /* 0x00000a7000007945 */ /* 0x000fe20003800000 */
[----:B0---4-:R-:W-:Y:S01]  /*78e0*/  HFMA2.MMA R25, -RZ, RZ, 0, 0 ;  /* 0x00000000ff197435 */ /* 0x011fe200000001ff */
[----:B-123--:R-:W-:Y:S02]  /*78f0*/  MOV R30, RZ ;  /* 0x000000ff001e7202 */ /* 0x00efe40000000f00 */
[----:B------:R-:W-:-:S13]  /*7900*/  ISETP.GT.AND.EX P0, PT, R15, RZ, PT, P0 ;  /* 0x000000ff0f00720c */ /* 0x000fda0003f04300 */
[----:B------:R-:W-:Y:S05]  /*7910*/  @!P0 BRA `(.L_x_594) ;  /* 0x0000000800888947 */ /* 0x000fea0003800000 */
[----:B------:R-:W-:Y:S01]  /*7920*/  ISETP.NE.U32.AND P1, PT, R23, RZ, PT ;  /* 0x000000ff1700720c */ /* 0x000fe20003f25070 */
[----:B------:R-:W-:Y:S01]  /*7930*/  BSSY B1, `(.L_x_595) ;  /* 0x0000023000017945 */ /* 0x000fe20003800000 */
[----:B------:R-:W-:Y:S01]  /*7940*/  ISETP.GE.U32.AND P0, PT, R4, 0x1e, PT ;  /* 0x0000001e0400780c */ /* 0x000fe20003f06070 */
[----:B------:R-:W-:Y:S01]  /*7950*/  IMAD.MOV.U32 R25, RZ, RZ, RZ ;  /* 0x000000ffff197224 */ /* 0x000fe200078e00ff */
[----:B------:R-:W-:Y:S02]  /*7960*/  ISETP.NE.AND.EX P1, PT, RZ, RZ, PT, P1 ;  /* 0x000000ffff00720c */ /* 0x000fe40003f25310 */
[----:B------:R-:W-:Y:S02]  /*7970*/  IADD3 R26, P2, R21, R22, RZ ;  /* 0x00000016151a7210 */ /* 0x000fe40007f5e0ff */
[----:B------:R-:W-:Y:S02]  /*7980*/  ISETP.GE.U32.AND.EX P0, PT, R3, RZ, PT, P0 ;  /* 0x000000ff0300720c */ /* 0x000fe40003f06100 */
[----:B------:R-:W-:-:S02]  /*7990*/  MOV R30, RZ ;  /* 0x000000ff001e7202 */ /* 0x000fc40000000f00 */
        /* <DEDUP_REMOVED lines=20> */
[----:B------:R-:W-:Y:S02]  /*7ae0*/  MOV R67, R19 ;  /* 0x0000001300437202 */ /* 0x000fe40000000f00 */
[----:B------:R-:W-:Y:S01]  /*7af0*/  MOV R66, R16 ;  /* 0x0000001000427202 */ /* 0x000fe20000000f00 */
[----:B------:R-:W-:Y:S01]  /*7b00*/  @P1 IMAD.MOV.U32 R66, RZ, RZ, R38 ;  /* 0x000000ffff421224 */ /* 0x000fe200078e0026 */
[----:B------:R-:W-:Y:S01]  /*7b10*/  @P1 MOV R67, R39 ;  /* 0x0000002700431202 */ /* 0x000fe20000000f00 */
[----:B--2---:R-:W-:Y:S01]  /*7b20*/  FADD.FTZ R25, R25, R32 ;  /* 0x0000002019197221 */ /* 0x004fe20000010000 */
[----:B------:R-:W-:-:S03]  /*7b30*/  FADD.FTZ R30, R30, R33 ;  /* 0x000000211e1e7221 */ /* 0x000fc60000010000 */
[----:B---3--:R-:W-:Y:S01]  /*7b40*/  @P1 FADD.FTZ R25, R25, R34 ;  /* 0x0000002219191221 */ /* 0x008fe20000010000 */
[----:B------:R-:W-:-:S07]  /*7b50*/  @P1 FADD.FTZ R30, R30, R35 ;  /* 0x000000231e1e1221 */ /* 0x000fce0000010000 */
.L_x_596:
[----:B------:R-:W-:Y:S05]  /*7b60*/  BSYNC B1 ;  /* 0x0000000000017941 */ /* 0x000fea0003800000 */
.L_x_595:
[----:B------:R-:W-:Y:S05]  /*7b70*/  @!P0 BRA `(.L_x_594) ;  /* 0x0000000400f08947 */ /* 0x000fea0003800000 */
[----:B------:R-:W-:Y:S01]  /*7b80*/  SHF.L.U64.HI R29, R26, 0x1, R27 ;  /* 0x000000011a1d7819 */ /* 0x000fe2000001021b */
[----:B------:R-:W-:Y:S01]  /*7b90*/  IMAD R27, R66, 0xa00, RZ ;  /* 0x00000a00421b7824 */ /* 0x000fe200078e02ff */
[----:B------:R-:W-:Y:S01]  /*7ba0*/  SHF.L.U32 R28, R26, 0x1, RZ ;  /* 0x000000011a1c7819 */ /* 0x000fe200000006ff */
[----:B------:R-:W-:Y:S01]  /*7bb0*/  BSSY B1, `(.L_x_597) ;  /* 0x0000045000017945 */ /* 0x000fe20003800000 */
[----:B------:R-:W-:-:S03]  /*7bc0*/  IADD3 R26, P0, -R67, R14, RZ ;  /* 0x0000000e431a7210 */ /* 0x000fc60007f1e1ff */
[----:B------:R-:W-:Y:S01]  /*7bd0*/  IMAD.WIDE.U32 R28, R67, 0xa00, R28 ;  /* 0x00000a00431c7825 */ /* 0x000fe200078e001c */
[----:B------:R-:W-:Y:S02]  /*7be0*/  ISETP.GT.U32.AND P1, PT, R26, 0x78, PT ;  /* 0x000000781a00780c */ /* 0x000fe40003f24070 */
[----:B------:R-:W-:Y:S02]  /*7bf0*/  IADD3.X R31, ~R66, R15, RZ, P0, !PT ;  /* 0x0000000f421f7210 */ /* 0x000fe400007fe5ff */
[----:B------:R-:W-:Y:S02]  /*7c00*/  IADD3 R27, R29, R27, RZ ;  /* 0x0000001b1d1b7210 */ /* 0x000fe40007ffe0ff */
[----:B------:R-:W-:Y:S02]  /*7c10*/  ISETP.GT.AND.EX P1, PT, R31, RZ, PT, P1 ;  /* 0x000000ff1f00720c */ /* 0x000fe40003f24310 */
[----:B------:R-:W-:-:S04]  /*7c20*/  LEA R26, P0, R28, UR4, 0x2 ;  /* 0x000000041c1a7c11 */ /* 0x000fc8000f8010ff */
[----:B------:R-:W-:Y:S02]  /*7c30*/  LEA.HI.X R27, R28, UR5, R27, 0x2, P0 ;  /* 0x000000051c1b7c11 */ /* 0x000fe400080f141b */
[----:B------:R-:W-:-:S05]  /*7c40*/  PLOP3.LUT P0, PT, PT, PT, PT, 0x80, 0x0 ;  /* 0x000000000000781c */ /* 0x000fca0003f0f070 */
[----:B------:R-:W-:Y:S08]  /*7c50*/  @!P1 BRA `(.L_x_598) ;  /* 0x0000000000e89947 */ /* 0x000ff00003800000 */
[----:B------:R-:W-:Y:S02]  /*7c60*/  IADD3 R31, P1, R14, -0x78, RZ ;  /* 0xffffff880e1f7810 */ /* 0x000fe40007f3e0ff */
[----:B------:R-:W-:Y:S02]  /*7c70*/  PLOP3.LUT P0, PT, PT, PT, PT, 0x8, 0x0 ;  /* 0x000000000000781c */ /* 0x000fe40003f0e170 */
[----:B------:R-:W-:-:S11]  /*7c80*/  IADD3.X R41, R15, -0x1, RZ, P1, !PT ;  /* 0xffffffff0f297810 */ /* 0x000fd60000ffe4ff */
.L_x_599:
        /* <DEDUP_REMOVED lines=55> */
.L_x_598:
[----:B------:R-:W-:Y:S05]  /*8000*/  BSYNC B1 ;  /* 0x0000000000017941 */ /* 0x000fea0003800000 */
.L_x_597:
        /* <DEDUP_REMOVED lines=35> */
.L_x_601:
[----:B------:R-:W-:Y:S05]  /*8240*/  BSYNC B1 ;  /* 0x0000000000017941 */ /* 0x000fea0003800000 */
.L_x_600:
        /* <DEDUP_REMOVED lines=15> */
.L_x_594:
[----:B------:R-:W-:Y:S05]  /*8340*/  BSYNC B0 ;  /* 0x0000000000007941 */ /* 0x000fea0003800000 */
.L_x_593:
[----:B------:R-:W-:Y:S01]  /*8350*/  ISETP.GT.U32.AND P0, PT, R6, 0x1ff, PT ;  /* 0x000001ff0600780c */ /* 0x000fe20003f04070 */
[----:B------:R0:W-:Y:S04]  /*8360*/  STS [R7], R25 ;  /* 0x0000001907007388 */ /* 0x0001e80000000800 */
[----:B------:R0:W-:Y:S01]  /*8370*/  STS [R7+0x500], R30 ;  /* 0x0005001e07007388 */ /* 0x0001e20000000800 */
[----:B------:R-:W-:Y:S07]  /*8380*/  BAR.SYNC.DEFER_BLOCKING 0x0 ;  /* 0x0000000000007b1d */ /* 0x000fee0000010000 */
[----:B------:R-:W-:Y:S05]  /*8390*/  @P0 BRA `(.L_x_602) ;  /* 0x0000001000440947 */ /* 0x000fea0003800000 */
[----:B------:R-:W-:Y:S01]  /*83a0*/  ISETP.NE.AND P0, PT, R24, RZ, PT ;  /* 0x000000ff1800720c */ /* 0x000fe20003f05270 */
[----:B------:R-:W-:Y:S01]  /*83b0*/  BSSY B0, `(.L_x_603) ;  /* 0x0000079000007945 */ /* 0x000fe20003800000 */
[----:B0-----:R-:W-:-:S11]  /*83c0*/  MOV R25, R2 ;  /* 0x0000000200197202 */ /* 0x001fd60000000f00 */
[----:B------:R-:W-:Y:S05]  /*83d0*/  @!P0 BRA `(.L_x_604) ;  /* 0x0000000400d88947 */ /* 0x000fea0003800000 */
[----:B------:R-:W-:Y:S01]  /*83e0*/  ISETP.GT.U32.AND P1, PT, R40, 0x9, PT ;  /* 0x000000092800780c */ /* 0x000fe20003f24070 */
[----:B------:R-:W-:Y:S01]  /*83f0*/  HFMA2.MMA R25, -RZ, RZ, 0, 0 ;  /* 0x00000000ff197435 */ /* 0x000fe200000001ff */
[----:B------:R-:W-:Y:S01]  /*8400*/  MOV R26, RZ ;  /* 0x000000ff001a7202 */ /* 0x000fe20000000f00 */
[----:B------:R-:W-:-:S10]  /*8410*/  UMOV UR7, 0xffff ;  /* 0x0000ffff00077882 */ /* 0x000fd40000000000 */
[----:B------:R0:W1:Y:S04]  /*8420*/  @!P1 LDS R25, [R10] ;  /* 0x000000000a199984 */ /* 0x0000680000000800 */
[----:B------:R0:W2:Y:S01]  /*8430*/  @!P1 LDS R26, [R10+0x500] ;  /* 0x000500000a1a9984 */ /* 0x0000a20000000800 */
[----:B------:R-:W-:Y:S05]  /*8440*/  BRA.DIV UR7, `(.L_x_605) ;  /* 0x0000001207307947 */ /* 0x000fea000b800000 */
[----:B------:R-:W-:Y:S01]  /*8450*/  IMAD.MOV.U32 R32, RZ, RZ, 0xffff ;  /* 0x0000ffffff207424 */ /* 0x000fe200078e00ff */
[----:B------:R-:W-:Y:S01]  /*8460*/  MOV R31, 0xffff ;  /* 0x0000ffff001f7802 */ /* 0x000fe20000000f00 */
[----:B------:R-:W-:Y:S01]  /*8470*/  IMAD.MOV.U32 R37, RZ, RZ, 0xffff ;  /* 0x0000ffffff257424 */ /* 0x000fe200078e00ff */
[----:B------:R-:W-:Y:S01]  /*8480*/  MOV R33, 0xffff ;  /* 0x0000ffff00217802 */ /* 0x000fe20000000f00 */
[----:B-1----:R-:W1:Y:S01]  /*8490*/  SHFL.BFLY PT, R28, R25, 0x8, 0x101f ;  /* 0x0d101f00191c7f89 */ /* 0x002e6200000e0000 */
[----:B------:R-:W-:Y:S02]  /*84a0*/  MOV R34, 0xffff ;  /* 0x0000ffff00227802 */ /* 0x000fe40000000f00 */
[----:B------:R-:W-:Y:S01]  /*84b0*/  MOV R36, 0xffff ;  /* 0x0000ffff00247802 */ /* 0x000fe20000000f00 */
[----:B--2---:R-:W2:Y:S01]  /*84c0*/  SHFL.BFLY PT, R27, R26, 0x8, 0x101f ;  /* 0x0d101f001a1b7f89 */ /* 0x004ea200000e0000 */
[----:B------:R-:W-:Y:S01]  /*84d0*/  MOV R35, 0xffff ;  /* 0x0000ffff00237802 */ /* 0x000fe20000000f00 */
[----:B-1----:R-:W-:Y:S01]  /*84e0*/  FADD.FTZ R28, R28, R25 ;  /* 0x000000191c1c7221 */ /* 0x002fe20000010000 */
[----:B--2---:R-:W-:-:S04]  /*84f0*/  FADD.FTZ R27, R27, R26 ;  /* 0x0000001a1b1b7221 */ /* 0x004fc80000010000 */
        /* <DEDUP_REMOVED lines=12> */
.L_x_618:
[----:B------:R-:W1:Y:S01]  /*85c0*/  LDC.64 R26, c[0x0][0x218] ;  /* 0x00008600ff1a7b82 */ /* 0x000e620000000a00 */
[----:B------:R-:W-:Y:S01]  /*85d0*/  ISETP.NE.AND P2, PT, R40, RZ, PT ;  /* 0x000000ff2800720c */ /* 0x000fe20003f45270 */
[----:B---3--:R-:W-:Y:S01]  /*85e0*/  FADD.FTZ R34, R25, R34 ;  /* 0x0000002219227221 */ /* 0x008fe20000010000 */
[----:B------:R-:W-:Y:S02]  /*85f0*/  IADD3 R25, R2, R22, RZ ;  /* 0x0000001602197210 */ /* 0x000fe40007ffe0ff */
[----:B------:R-:W-:-:S03]  /*8600*/  ISETP.NE.AND P0, PT, R24, 0x1, PT ;  /* 0x000000011800780c */ /* 0x000fc60003f05270 */
[----:B------:R-:W2:Y:S06]  /*8610*/  LDC.64 R28, c[0x0][0x220] ;  /* 0x00008800ff1c7b82 */ /* 0x000eac0000000a00 */
[----:B------:R-:W-:Y:S02]  /*8620*/  @!P2 F2FP.BF16.F32.PACK_AB R30, RZ, R31 ;  /* 0x0000001fff1ea23e */ /* 0x000fe400000010ff */
[----:B------:R-:W-:Y:S01]  /*8630*/  @!P2 F2FP.BF16.F32.PACK_AB R31, RZ, R34 ;  /* 0x00000022ff1fa23e */ /* 0x000fe200000010ff */
[----:B-1----:R-:W-:-:S05]  /*8640*/  IMAD.WIDE R26, R25, 0x2, R26 ;  /* 0x00000002191a7825 */ /* 0x002fca00078e021a */
[----:B------:R1:W-:Y:S01]  /*8650*/  @!P2 STG.E.U16 desc[UR18][R26.64], R30 ;  /* 0x0000001e1a00a986 */ /* 0x0003e2000c101512 */
[----:B--2---:R-:W-:Y:S01]  /*8660*/  IMAD.WIDE R28, R25, 0x2, R28 ;  /* 0x00000002191c7825 */ /* 0x004fe200078e021c */
[----:B------:R-:W-:-:S04]  /*8670*/  MOV R25, R0 ;  /* 0x0000000000197202 */ /* 0x000fc80000000f00 */
[----:B------:R1:W-:Y:S01]  /*8680*/  @!P2 STG.E.U16 desc[UR18][R28.64], R31 ;  /* 0x0000001f1c00a986 */ /* 0x0003e2000c101512 */
[----:B------:R-:W-:Y:S05]  /*8690*/  @!P0 BRA `(.L_x_604) ;  /* 0x0000000400288947 */ /* 0x000fea0003800000 */
[----:B------:R-:W-:Y:S01]  /*86a0*/  HFMA2.MMA R25, -RZ, RZ, 0, 0 ;  /* 0x00000000ff197435 */ /* 0x000fe200000001ff */
[----:B-1----:R-:W-:Y:S01]  /*86b0*/  MOV R30, RZ ;  /* 0x000000ff001e7202 */ /* 0x002fe20000000f00 */
[----:B------:R-:W-:-:S05]  /*86c0*/  UMOV UR7, 0xffff ;  /* 0x0000ffff00077882 */ /* 0x000fca0000000000 */
[----:B------:R1:W2:Y:S04]  /*86d0*/  @!P1 LDS R30, [R12+0x500] ;  /* 0x000500000c1e9984 */ /* 0x0002a80000000800 */
[----:B------:R1:W3:Y:S01]  /*86e0*/  @!P1 LDS R25, [R12] ;  /* 0x000000000c199984 */ /* 0x0002e20000000800 */
[----:B------:R-:W-:Y:S05]  /*86f0*/  BRA.DIV UR7, `(.L_x_606) ;  /* 0x00000012075c7947 */ /* 0x000fea000b800000 */
[----:B------:R-:W-:Y:S01]  /*8700*/  IMAD.MOV.U32 R36, RZ, RZ, 0xffff ;  /* 0x0000ffffff247424 */ /* 0x000fe200078e00ff */
[----:B------:R-:W-:Y:S01]  /*8710*/  MOV R35, 0xffff ;  /* 0x0000ffff00237802 */ /* 0x000fe20000000f00 */
[----:B------:R-:W-:Y:S01]  /*8720*/  IMAD.MOV.U32 R43, RZ, RZ, 0xffff ;  /* 0x0000ffffff2b7424 */ /* 0x000fe200078e00ff */
[----:B------:R-:W-:Y:S01]  /*8730*/  MOV R37, 0xffff ;  /* 0x0000ffff00257802 */ /* 0x000fe20000000f00 */
[----:B---3--:R-:W3:Y:S01]  /*8740*/  SHFL.BFLY PT, R32, R25, 0x8, 0x101f ;  /* 0x0d101f0019207f89 */ /* 0x008ee200000e0000 */
[----:B------:R-:W-:Y:S02]  /*8750*/  MOV R42, 0xffff ;  /* 0x0000ffff002a7802 */ /* 0x000fe40000000f00 */
[----:B------:R-:W-:Y:S01]  /*8760*/  MOV R44, 0xffff ;  /* 0x0000ffff002c7802 */ /* 0x000fe20000000f00 */
[----:B--2---:R-:W2:Y:S01]  /*8770*/  SHFL.BFLY PT, R31, R30, 0x8, 0x101f ;  /* 0x0d101f001e1f7f89 */ /* 0x004ea200000e0000 */
[----:B------:R-:W-:Y:S01]  /*8780*/  MOV R41, 0xffff ;  /* 0x0000ffff00297802 */ /* 0x000fe20000000f00 */
[----:B---3--:R-:W-:Y:S01]  /*8790*/  FADD.FTZ R32, R32, R25 ;  /* 0x0000001920207221 */ /* 0x008fe20000010000 */
[----:B--2---:R-:W-:-:S04]  /*87a0*/  FADD.FTZ R31, R31, R30 ;  /* 0x0000001e1f1f7221 */ /* 0x004fc80000010000 */
        /* <DEDUP_REMOVED lines=12> */
.L_x_628:
        /* <DEDUP_REMOVED lines=9> */
[----:B------:R-:W-:Y:S01]  /*8900*/  HFMA2.MMA R25, -RZ, RZ, 0, 0 ;  /* 0x00000000ff197435 */ /* 0x000fe200000001ff */
[----:B--2---:R-:W-:Y:S01]  /*8910*/  MOV R30, RZ ;  /* 0x000000ff001e7202 */ /* 0x004fe20000000f00 */
[----:B------:R-:W-:-:S05]  /*8920*/  UMOV UR7, 0xffff ;  /* 0x0000ffff00077882 */ /* 0x000fca0000000000 */
[----:B------:R2:W3:Y:S04]  /*8930*/  @!P1 LDS R30, [R13+0x500] ;  /* 0x000500000d1e9984 */ /* 0x0004e80000000800 */
[----:B------:R2:W4:Y:S01]  /*8940*/  @!P1 LDS R25, [R13] ;  /* 0x000000000d199984 */ /* 0x0005220000000800 */
[----:B------:R-:W-:Y:S05]  /*8950*/  BRA.DIV UR7, `(.L_x_607) ;  /* 0x0000001207b07947 */ /* 0x000fea000b800000 */
[----:B------:R-:W-:Y:S01]  /*8960*/  MOV R36, 0xffff ;  /* 0x0000ffff00247802 */ /* 0x000fe20000000f00 */
[----:B------:R-:W-:Y:S01]  /*8970*/  IMAD.MOV.U32 R35, RZ, RZ, 0xffff ;  /* 0x0000ffffff237424 */ /* 0x000fe200078e00ff */
[----:B------:R-:W-:Y:S02]  /*8980*/  MOV R37, 0xffff ;  /* 0x0000ffff00257802 */ /* 0x000fe40000000f00 */
[----:B------:R-:W-:Y:S01]  /*8990*/  MOV R42, 0xffff ;  /* 0x0000ffff002a7802 */ /* 0x000fe20000000f00 */
[----:B----4-:R-:W4:Y:S01]  /*89a0*/  SHFL.BFLY PT, R32, R25, 0x8, 0x101f ;  /* 0x0d101f0019207f89 */ /* 0x010f2200000e0000 */
[----:B------:R-:W-:Y:S02]  /*89b0*/  MOV R44, 0xffff ;  /* 0x0000ffff002c7802 */ /* 0x000fe40000000f00 */
[----:B------:R-:W-:Y:S01]  /*89c0*/  MOV R41, 0xffff ;  /* 0x0000ffff00297802 */ /* 0x000fe20000000f00 */
[----:B---3--:R-:W3:Y:S01]  /*89d0*/  SHFL.BFLY PT, R31, R30, 0x8, 0x101f ;  /* 0x0d101f001e1f7f89 */ /* 0x008ee200000e0000 */
[----:B------:R-:W-:Y:S01]  /*89e0*/  MOV R43, 0xffff ;  /* 0x0000ffff002b7802 */ /* 0x000fe20000000f00 */
[----:B----4-:R-:W-:Y:S01]  /*89f0*/  FADD.FTZ R32, R32, R25 ;  /* 0x0000001920207221 */ /* 0x010fe20000010000 */
[----:B---3--:R-:W-:-:S04]  /*8a00*/  FADD.FTZ R31, R31, R30 ;  /* 0x0000001e1f1f7221 */ /* 0x008fc80000010000 */
        /* <DEDUP_REMOVED lines=12> */
.L_x_638:
[----:B0-----:R-:W-:Y:S01]  /*8ad0*/  FADD.FTZ R30, R25, R30 ;  /* 0x0000001e191e7221 */ /* 0x001fe20000010000 */
[----:B------:R-:W-:-:S04]  /*8ae0*/  @!P2 F2FP.BF16.F32.PACK_AB R25, RZ, R35 ;  /* 0x00000023ff19a23e */ /* 0x000fc800000010ff */
[----:B------:R-:W-:Y:S02]  /*8af0*/  PRMT R31, R25, 0x7610, R31 ;  /* 0x00007610191f7816 */ /* 0x000fe4000000001f */
[----:B------:R-:W-:Y:S02]  /*8b00*/  @!P2 F2FP.BF16.F32.PACK_AB R30, RZ, R30 ;  /* 0x0000001eff1ea23e */ /* 0x000fe400000010ff */
[----:B------:R-:W-:Y:S01]  /*8b10*/  MOV R25, R18 ;  /* 0x0000001200197202 */ /* 0x000fe20000000f00 */
[----:B------:R3:W-:Y:S04]  /*8b20*/  @!P2 STG.E.U16 desc[UR18][R26.64+0x50], R31 ;  /* 0x0000501f1a00a986 */ /* 0x0007e8000c101512 */
[----:B------:R3:W-:Y:S02]  /*8b30*/  @!P2 STG.E.U16 desc[UR18][R28.64+0x50], R30 ;  /* 0x0000501e1c00a986 */ /* 0x0007e4000c101512 */
.L_x_604:
[----:B------:R-:W-:Y:S05]  /*8b40*/  BSYNC B0 ;  /* 0x0000000000007941 */ /* 0x000fea0003800000 */
.L_x_603:
        /* <DEDUP_REMOVED lines=12> */
[----:B------:R-:W-:Y:S01]  /*8c10*/  HFMA2.MMA R41, -RZ, RZ, 0, 0 ;  /* 0x00000000ff297435 */ /* 0x000fe200000001ff */
[----:B------:R-:W-:Y:S02]  /*8c20*/  @!P0 IADD3 R30, R25, 0x14, RZ ;  /* 0x00000014191e8810 */ /* 0x000fe40007ffe0ff */
[----:B------:R-:W-:Y:S02]  /*8c30*/  CS2R R34, SRZ ;  /* 0x0000000000227805 */ /* 0x000fe4000001ff00 */
[----:B------:R-:W-:Y:S02]  /*8c40*/  @!P0 LEA R29, R40, UR6, 0x7 ;  /* 0x00000006281d8c11 */ /* 0x000fe4000f8e38ff */
[----:B------:R-:W-:Y:S02]  /*8c50*/  @!P0 LOP3.LUT R28, R28, R11, RZ, 0x3c, !PT ;  /* 0x0000000b1c1c8212 */ /* 0x000fe400078e3cff */
[----:B------:R-:W-:-:S02]  /*8c60*/  @!P0 LEA R31, R40, UR6, 0x7 ;  /* 0x00000006281f8c11 */ /* 0x000fc4000f8e38ff */
[----:B------:R-:W-:Y:S01]  /*8c70*/  @!P0 LOP3.LUT R30, R30, R11, RZ, 0x3c, !PT ;  /* 0x0000000b1e1e8212 */ /* 0x000fe200078e3cff */
[----:B------:R-:W-:Y:S01]  /*8c80*/  @!P0 IMAD R28, R28, 0x4, R29 ;  /* 0x000000041c1c8824 */ /* 0x000fe200078e021d */
[----:B------:R-:W-:Y:S02]  /*8c90*/  @!P0 IADD3 R46, R25, 0x3c, RZ ;  /* 0x0000003c192e8810 */ /* 0x000fe40007ffe0ff */
[----:B------:R-:W-:Y:S02]  /*8ca0*/  @!P0 LEA R30, R30, R31, 0x2 ;  /* 0x0000001f1e1e8211 */ /* 0x000fe400078e10ff */
[----:B------:R-:W1:Y:S01]  /*8cb0*/  @!P0 LDS R29, [R28] ;  /* 0x000000001c1d8984 */ /* 0x000e620000000800 */
[----:B------:R-:W-:Y:S02]  /*8cc0*/  @!P0 LEA R45, R40, UR6, 0x7 ;  /* 0x00000006282d8c11 */ /* 0x000fe4000f8e38ff */
[----:B------:R-:W-:Y:S01]  /*8cd0*/  @!P0 LOP3.LUT R46, R46, R11, RZ, 0x3c, !PT ;  /* 0x0000000b2e2e8212 */ /* 0x000fe200078e3cff */
[----:B------:R-:W4:Y:S01]  /*8ce0*/  @!P0 LDS R33, [R30+0x500] ;  /* 0x000500001e218984 */ /* 0x000f220000000800 */
[----:B------:R-:W-:-:S02]  /*8cf0*/  MOV R31, 0xffff ;  /* 0x0000ffff001f7802 */ /* 0x000fc40000000f00 */
[----:B------:R-:W-:Y:S01]  /*8d00*/  @!P0 LEA R46, R46, R45, 0x2 ;  /* 0x0000002d2e2e8211 */ /* 0x000fe200078e10ff */
[----:B------:R5:W0:Y:S01]  /*8d10*/  @!P0 LDS R32, [R30] ;  /* 0x000000001e208984 */ /* 0x000a220000000800 */
[----:B------:R-:W-:Y:S01]  /*8d20*/  MOV R42, RZ ;  /* 0x000000ff002a7202 */ /* 0x000fe20000000f00 */
[----:B------:R-:W-:Y:S01]  /*8d30*/  HFMA2.MMA R45, -RZ, RZ, 0, 0 ;  /* 0x00000000ff2d7435 */ /* 0x000fe200000001ff */
[----:B------:R-:W-:Y:S01]  /*8d40*/  MOV R49, 0xffff ;  /* 0x0000ffff00317802 */ /* 0x000fe20000000f00 */
[----:B------:R-:W-:Y:S01]  /*8d50*/  @!P0 LDS R43, [R28+0x500] ;  /* 0x000500001c2b8984 */ /* 0x000fe20000000800 */
[----:B------:R-:W-:Y:S02]  /*8d60*/  MOV R50, 0xffff ;  /* 0x0000ffff00327802 */ /* 0x000fe40000000f00 */
[----:B------:R-:W-:Y:S01]  /*8d70*/  MOV R52, 0xffff ;  /* 0x0000ffff00347802 */ /* 0x000fe20000000f00 */
[----:B------:R-:W-:Y:S01]  /*8d80*/  @!P0 LDS R48, [R46+0x500] ;  /* 0x000500002e308984 */ /* 0x000fe20000000800 */
[----:B-----5:R-:W-:-:S02]  /*8d90*/  MOV R30, 0xffff ;  /* 0x0000ffff001e7802 */ /* 0x020fc40000000f00 */
[----:B------:R-:W-:Y:S01]  /*8da0*/  MOV R51, 0xffff ;  /* 0x0000ffff00337802 */ /* 0x000fe20000000f00 */
[----:B------:R5:W-:Y:S01]  /*8db0*/  @!P0 LDS R47, [R46] ;  /* 0x000000002e2f8984 */ /* 0x000be20000000800 */
[----:B------:R-:W-:-:S03]  /*8dc0*/  IADD3 R25, R25, R22, RZ ;  /* 0x0000001619197210 */ /* 0x000fc60007ffe0ff */
[----:B---3--:R-:W3:Y:S01]  /*8dd0*/  SHFL.BFLY PT, R28, R27, 0x8, 0x101f ;  /* 0x0d101f001b1c7f89 */ /* 0x008ee200000e0000 */
[----:B-----5:R-:W-:Y:S02]  /*8de0*/  MOV R46, RZ ;  /* 0x000000ff002e7202 */ /* 0x020fe40000000f00 */
[----:B-1----:R-:W-:Y:S02]  /*8df0*/  @!P0 MOV R41, R29 ;  /* 0x0000001d00298202 */ /* 0x002fe40000000f00 */
[----:B--2---:R-:W1:Y:S01]  /*8e00*/  SHFL.BFLY PT, R29, R26, 0x8, 0x101f ;  /* 0x0d101f001a1d7f89 */ /* 0x004e6200000e0000 */
[----:B----4-:R-:W-:Y:S01]  /*8e10*/  @!P0 IMAD.MOV.U32 R35, RZ, RZ, R33 ;  /* 0x000000ffff238224 */ /* 0x010fe200078e0021 */
[----:B------:R-:W-:Y:S02]  /*8e20*/  MOV R33, 0xffff ;  /* 0x0000ffff00217802 */ /* 0x000fe40000000f00 */
[----:B------:R-:W2:Y:S01]  /*8e30*/  SHFL.BFLY PT, R44, R41, 0x8, 0x101f ;  /* 0x0d101f00292c7f89 */ /* 0x000ea200000e0000 */
[----:B0-----:R-:W-:Y:S01]  /*8e40*/  @!P0 MOV R34, R32 ;  /* 0x0000002000228202 */ /* 0x001fe20000000f00 */
[----:B------:R-:W-:-:S02]  /*8e50*/  IMAD.MOV.U32 R32, RZ, RZ, 0xffff ;  /* 0x0000ffffff207424 */ /* 0x000fc400078e00ff */
[----:B---3--:R-:W-:Y:S01]  /*8e60*/  FADD.FTZ R28, R28, R27 ;  /* 0x0000001b1c1c7221 */ /* 0x008fe20000010000 */
[----:B------:R-:W-:Y:S01]  /*8e70*/  @!P0 MOV R42, R43 ;  /* 0x0000002b002a8202 */ /* 0x000fe20000000f00 */
[----:B------:R-:W0:Y:S01]  /*8e80*/  SHFL.BFLY PT, R37, R34, 0x8, 0x101f ;  /* 0x0d101f0022257f89 */ /* 0x000e2200000e0000 */
[----:B------:R-:W-:-:S03]  /*8e90*/  @!P0 IMAD.MOV.U32 R46, RZ, RZ, R48 ;  /* 0x000000ffff2e8224 */ /* 0x000fc600078e0030 */
[----:B------:R-:W3:Y:S01]  /*8ea0*/  SHFL.BFLY PT, R36, R35, 0x8, 0x101f ;  /* 0x0d101f0023247f89 */ /* 0x000ee200000e0000 */
[----:B------:R-:W-:Y:S02]  /*8eb0*/  MOV R48, 0xffff ;  /* 0x0000ffff00307802 */ /* 0x000fe40000000f00 */
[----:B------:R-:W-:Y:S01]  /*8ec0*/  @!P0 MOV R45, R47 ;  /* 0x0000002f002d8202 */ /* 0x000fe20000000f00 */
[----:B------:R-:W4:Y:S01]  /*8ed0*/  SHFL.BFLY PT, R43, R42, 0x8, 0x101f ;  /* 0x0d101f002a2b7f89 */ /* 0x000f2200000e0000 */
[----:B------:R-:W-:-:S03]  /*8ee0*/  ISETP.NE.AND P0, PT, R40, RZ, PT ;  /* 0x000000ff2800720c */ /* 0x000fc60003f05270 */
[----:B------:R-:W5:Y:S01]  /*8ef0*/  SHFL.BFLY PT, R27, R28, 0x4, 0x101f ;  /* 0x0c901f001c1b7f89 */ /* 0x000f6200000e0000 */
[----:B-1----:R-:W-:-:S03]  /*8f00*/  FADD.FTZ R29, R29, R26 ;  /* 0x0000001a1d1d7221 */ /* 0x002fc60000010000 */
[----:B------:R-:W1:Y:S01]  /*8f10*/  SHFL.BFLY PT, R50, R45, 0x8, 0x101f ;  /* 0x0d101f002d327f89 */ /* 0x000e6200000e0000 */
[----:B--2---:R-:W-:-:S03]  /*8f20*/  FADD.FTZ R44, R44, R41 ;  /* 0x000000292c2c7221 */ /* 0x004fc60000010000 */
[----:B------:R-:W2:Y:S01]  /*8f30*/  SHFL.BFLY PT, R26, R29, 0x4, 0x101f ;  /* 0x0c901f001d1a7f89 */ /* 0x000ea200000e0000 */
[----:B0-----:R-:W-:-:S03]  /*8f40*/  FADD.FTZ R37, R37, R34 ;  /* 0x0000002225257221 */ /* 0x001fc60000010000 */
[----:B------:R-:W0:Y:S01]  /*8f50*/  SHFL.BFLY PT, R41, R44, 0x4, 0x101f ;  /* 0x0c901f002c297f89 */ /* 0x000e2200000e0000 */
[----:B---3--:R-:W-:-:S03]  /*8f60*/  FADD.FTZ R36, R36, R35 ;  /* 0x0000002324247221 */ /* 0x008fc60000010000 */
[----:B------:R-:W3:Y:S01]  /*8f70*/  SHFL.BFLY PT, R34, R37, 0x4, 0x101f ;  /* 0x0c901f0025227f89 */ /* 0x000ee200000e0000 */
[----:B----4-:R-:W-:-:S03]  /*8f80*/  FADD.FTZ R43, R43, R42 ;  /* 0x0000002a2b2b7221 */ /* 0x010fc60000010000 */
[----:B------:R-:W4:Y:S01]  /*8f90*/  SHFL.BFLY PT, R35, R36, 0x4, 0x101f ;  /* 0x0c901f0024237f89 */ /* 0x000f2200000e0000 */
[----:B-----5:R-:W-:-:S03]  /*8fa0*/  FADD.FTZ R27, R28, R27 ;  /* 0x0000001b1c1b7221 */ /* 0x020fc60000010000 */
[----:B------:R-:W5:Y:S01]  /*8fb0*/  SHFL.BFLY PT, R42, R43, 0x4, 0x101f ;  /* 0x0c901f002b2a7f89 */ /* 0x000f6200000e0000 */
[----:B------:R-:W-:Y:S01]  /*8fc0*/  MOV R28, 0xffff ;  /* 0x0000ffff001c7802 */ /* 0x000fe20000000f00 */
[----:B-1----:R-:W-:Y:S02]  /*8fd0*/  FADD.FTZ R50, R50, R45 ;  /* 0x0000002d32327221 */ /* 0x002fe40000010000 */
[----:B------:R-:W1:Y:S01]  /*8fe0*/  SHFL.BFLY PT, R47, R46, 0x8, 0x101f ;  /* 0x0d101f002e2f7f89 */ /* 0x000e6200000e0000 */
[----:B------:R-:W-:Y:S01]  /*8ff0*/  MOV R45, 0xffff ;  /* 0x0000ffff002d7802 */ /* 0x000fe20000000f00 */
[----:B--2---:R-:W-:Y:S01]  /*9000*/  FADD.FTZ R26, R29, R26 ;  /* 0x0000001a1d1a7221 */ /* 0x004fe20000010000 */
[----:B------:R-:W-:Y:S01]  /*9010*/  MOV R29, 0xffff ;  /* 0x0000ffff001d7802 */ /* 0x000fe20000000f00 */
[----:B------:R-:W2:Y:S01]  /*9020*/  SHFL.BFLY PT, R28, R27, 0x2, 0x101f ;  /* 0x0c501f001b1c7f89 */ /* 0x000ea200000e0000 */
[----:B0-----:R-:W-:-:S03]  /*9030*/  FADD.FTZ R41, R44, R41 ;  /* 0x000000292c297221 */ /* 0x001fc60000010000 */
[----:B------:R-:W0:Y:S01]  /*9040*/  SHFL.BFLY PT, R45, R50, 0x4, 0x101f ;  /* 0x0c901f00322d7f89 */ /* 0x000e2200000e0000 */
[----:B---3--:R-:W-:-:S03]  /*9050*/  FADD.FTZ R34, R37, R34 ;  /* 0x0000002225227221 */ /* 0x008fc60000010000 */
[----:B------:R-:W3:Y:S01]  /*9060*/  SHFL.BFLY PT, R29, R26, 0x2, 0x101f ;  /* 0x0c501f001a1d7f89 */ /* 0x000ee200000e0000 */
[----:B----4-:R-:W-:-:S03]  /*9070*/  FADD.FTZ R35, R36, R35 ;  /* 0x0000002324237221 */ /* 0x010fc60000010000 */
[----:B------:R-:W4:Y:S01]  /*9080*/  SHFL.BFLY PT, R37, R34, 0x2, 0x101f ;  /* 0x0c501f0022257f89 */ /* 0x000f2200000e0000 */
[----:B-----5:R-:W-:Y:S01]  /*9090*/  FADD.FTZ R42, R43, R42 ;  /* 0x0000002a2b2a7221 */ /* 0x020fe20000010000 */
[----:B------:R-:W-:Y:S02]  /*90a0*/  IMAD.MOV.U32 R43, RZ, RZ, 0xffff ;  /* 0x0000ffffff2b7424 */ /* 0x000fe400078e00ff */
[----:B------:R-:W5:Y:S01]  /*90b0*/  SHFL.BFLY PT, R36, R35, 0x2, 0x101f ;  /* 0x0c501f0023247f89 */ /* 0x000f6200000e0000 */
[----:B-1----:R-:W-:Y:S01]  /*90c0*/  FADD.FTZ R47, R47, R46 ;  /* 0x0000002e2f2f7221 */ /* 0x002fe20000010000 */
[----:B------:R-:W-:Y:S02]  /*90d0*/  MOV R46, 0xffff ;  /* 0x0000ffff002e7802 */ /* 0x000fe40000000f00 */
[----:B------:R-:W1:Y:S01]  /*90e0*/  SHFL.BFLY PT, R44, R41, 0x2, 0x101f ;  /* 0x0c501f00292c7f89 */ /* 0x000e6200000e0000 */
[----:B--2---:R-:W-:-:S03]  /*90f0*/  FADD.FTZ R31, R27, R28 ;  /* 0x0000001c1b1f7221 */ /* 0x004fc60000010000 */
[----:B------:R-:W2:Y:S01]  /*9100*/  SHFL.BFLY PT, R43, R42, 0x2, 0x101f ;  /* 0x0c501f002a2b7f89 */ /* 0x000ea200000e0000 */
[----:B0-----:R-:W-:-:S03]  /*9110*/  FADD.FTZ R45, R50, R45 ;  /* 0x0000002d322d7221 */ /* 0x001fc60000010000 */
[----:B------:R-:W0:Y:S01]  /*9120*/  SHFL.BFLY PT, R46, R47, 0x4, 0x101f ;  /* 0x0c901f002f2e7f89 */ /* 0x000e2200000e0000 */
[----:B---3--:R-:W-:-:S03]  /*9130*/  FADD.FTZ R30, R26, R29 ;  /* 0x0000001d1a1e7221 */ /* 0x008fc60000010000 */
[----:B------:R-:W3:Y:S01]  /*9140*/  SHFL.BFLY PT, R32, R31, 0x1, 0x101f ;  /* 0x0c301f001f207f89 */ /* 0x000ee200000e0000 */
[----:B------:R-:W3:Y:S01]  /*9150*/  LDC.64 R26, c[0x0][0x218] ;  /* 0x00008600ff1a7b82 */ /* 0x000ee20000000a00 */
[----:B----4-:R-:W-:Y:S02]  /*9160*/  FADD.FTZ R37, R34, R37 ;  /* 0x0000002522257221 */ /* 0x010fe40000010000 */
[----:B------:R-:W4:Y:S01]  /*9170*/  SHFL.BFLY PT, R33, R30, 0x1, 0x101f ;  /* 0x0c301f001e217f89 */ /* 0x000f2200000e0000 */
[----:B------:R-:W-:Y:S01]  /*9180*/  MOV R34, 0xffff ;  /* 0x0000ffff00227802 */ /* 0x000fe20000000f00 */
[----:B-----5:R-:W-:Y:S01]  /*9190*/  FADD.FTZ R36, R35, R36 ;  /* 0x0000002423247221 */ /* 0x020fe20000010000 */
[----:B------:R-:W-:Y:S02]  /*91a0*/  MOV R35, 0xffff ;  /* 0x0000ffff00237802 */ /* 0x000fe40000000f00 */
[----:B------:R-:W5:Y:S02]  /*91b0*/  LDC.64 R28, c[0x0][0x220] ;  /* 0x00008800ff1c7b82 */ /* 0x000f640000000a00 */
[----:B------:R-:W5:Y:S01]  /*91c0*/  SHFL.BFLY PT, R34, R37, 0x1, 0x101f ;  /* 0x0c301f0025227f89 */ /* 0x000f6200000e0000 */
[----:B-1----:R-:W-:Y:S01]  /*91d0*/  FADD.FTZ R44, R41, R44 ;  /* 0x0000002c292c7221 */ /* 0x002fe20000010000 */
[----:B------:R-:W-:-:S02]  /*91e0*/  MOV R41, 0xffff ;  /* 0x0000ffff00297802 */ /* 0x000fc40000000f00 */
[----:B------:R-:W1:Y:S01]  /*91f0*/  SHFL.BFLY PT, R35, R36, 0x1, 0x101f ;  /* 0x0c301f0024237f89 */ /* 0x000e6200000e0000 */
[----:B--2---:R-:W-:Y:S01]  /*9200*/  FADD.FTZ R42, R42, R43 ;  /* 0x0000002b2a2a7221 */ /* 0x004fe20000010000 */
[----:B------:R-:W-:Y:S02]  /*9210*/  IMAD.MOV.U32 R43, RZ, RZ, 0xffff ;  /* 0x0000ffffff2b7424 */ /* 0x000fe400078e00ff */
[----:B------:R-:W2:Y:S01]  /*9220*/  SHFL.BFLY PT, R41, R44, 0x1, 0x101f ;  /* 0x0c301f002c297f89 */ /* 0x000ea200000e0000 */
[----:B0-----:R-:W-:Y:S01]  /*9230*/  FADD.FTZ R46, R47, R46 ;  /* 0x0000002e2f2e7221 */ /* 0x001fe20000010000 */
[----:B------:R-:W-:Y:S02]  /*9240*/  MOV R47, 0xffff ;  /* 0x0000ffff002f7802 */ /* 0x000fe40000000f00 */
[----:B------:R-:W0:Y:S01]  /*9250*/  SHFL.BFLY PT, R43, R42, 0x1, 0x101f ;  /* 0x0c301f002a2b7f89 */ /* 0x000e2200000e0000 */
[----:B---3--:R-:W-:Y:S01]  /*9260*/  FADD.FTZ R31, R31, R32 ;  /* 0x000000201f1f7221 */ /* 0x008fe20000010000 */
[----:B------:R-:W-:-:S02]  /*9270*/  IMAD.WIDE R26, R25, 0x2, R26 ;  /* 0x00000002191a7825 */ /* 0x000fc400078e021a */
[----:B------:R-:W3:Y:S02]  /*9280*/  SHFL.BFLY PT, R48, R45, 0x2, 0x101f ;  /* 0x0c501f002d307f89 */ /* 0x000ee400000e0000 */
[----:B----4-:R-:W-:Y:S01]  /*9290*/  FADD.FTZ R30, R30, R33 ;  /* 0x000000211e1e7221 */ /* 0x010fe20000010000 */
[----:B------:R-:W-:Y:S01]  /*92a0*/  @!P0 F2FP.BF16.F32.PACK_AB R31, RZ, R31 ;  /* 0x0000001fff1f823e */ /* 0x000fe200000010ff */
[----:B------:R-:W4:Y:S03]  /*92b0*/  SHFL.BFLY PT, R47, R46, 0x2, 0x101f ;  /* 0x0c501f002e2f7f89 */ /* 0x000f2600000e0000 */
[----:B------:R-:W-:Y:S01]  /*92c0*/  @!P0 F2FP.BF16.F32.PACK_AB R30, RZ, R30 ;  /* 0x0000001eff1e823e */ /* 0x000fe200000010ff */
[----:B-----5:R-:W-:-:S04]  /*92d0*/  IMAD.WIDE R28, R25, 0x2, R28 ;  /* 0x00000002191c7825 */ /* 0x020fc800078e021c */
[----:B------:R-:W-:Y:S01]  /*92e0*/  FADD.FTZ R25, R37, R34 ;  /* 0x0000002225197221 */ /* 0x000fe20000010000 */
[----:B------:R-:W-:Y:S02]  /*92f0*/  PRMT R49, R31, 0x7610, R49 ;  /* 0x000076101f317816 */ /* 0x000fe40000000031 */
[----:B------:R-:W-:Y:S01]  /*9300*/  PRMT R33, R30, 0x7610, R33 ;  /* 0x000076101e217816 */ /* 0x000fe20000000021 */
[----:B-1----:R-:W-:Y:S01]  /*9310*/  FADD.FTZ R30, R36, R35 ;  /* 0x00000023241e7221 */ /* 0x002fe20000010000 */
[----:B------:R-:W-:Y:S02]  /*9320*/  @!P0 F2FP.BF16.F32.PACK_AB R25, RZ, R25 ;  /* 0x00000019ff19823e */ /* 0x000fe400000010ff */
[----:B------:R-:W-:Y:S01]  /*9330*/  MOV R34, 0xffff ;  /* 0x0000ffff00227802 */ /* 0x000fe20000000f00 */
[----:B--2---:R-:W-:Y:S01]  /*9340*/  FADD.FTZ R31, R44, R41 ;  /* 0x000000292c1f7221 */ /* 0x004fe20000010000 */
[----:B------:R1:W-:Y:S01]  /*9350*/  @!P0 STG.E.U16 desc[UR18][R26.64], R33 ;  /* 0x000000211a008986 */ /* 0x0003e2000c101512 */
[----:B------:R-:W-:Y:S01]  /*9360*/  @!P0 F2FP.BF16.F32.PACK_AB R30, RZ, R30 ;  /* 0x0000001eff1e823e */ /* 0x000fe200000010ff */
[----:B0-----:R-:W-:-:S02]  /*9370*/  FADD.FTZ R32, R42, R43 ;  /* 0x0000002b2a207221 */ /* 0x001fc40000010000 */
[----:B------:R-:W-:Y:S01]  /*9380*/  @!P0 F2FP.BF16.F32.PACK_AB R31, RZ, R31 ;  /* 0x0000001fff1f823e */ /* 0x000fe200000010ff */
[----:B------:R-:W-:Y:S01]  /*9390*/  @!P0 STG.E.U16 desc[UR18][R28.64], R49 ;  /* 0x000000311c008986 */ /* 0x000fe2000c101512 */
[----:B---3--:R-:W-:Y:S01]  /*93a0*/  FADD.FTZ R45, R45, R48 ;  /* 0x000000302d2d7221 */ /* 0x008fe20000010000 */
[----:B------:R-:W-:Y:S01]  /*93b0*/  @!P0 F2FP.BF16.F32.PACK_AB R32, RZ, R32 ;  /* 0x00000020ff20823e */ /* 0x000fe200000010ff */
[----:B----4-:R-:W-:Y:S01]  /*93c0*/  FADD.FTZ R46, R46, R47 ;  /* 0x0000002f2e2e7221 */ /* 0x010fe20000010000 */
[----:B-1----:R-:W-:Y:S02]  /*93d0*/  PRMT R33, R25, 0x7610, R33 ;  /* 0x0000761019217816 */ /* 0x002fe40000000021 */
[----:B------:R-:W0:Y:S01]  /*93e0*/  SHFL.BFLY PT, R34, R45, 0x1, 0x101f ;  /* 0x0c301f002d227f89 */ /* 0x000e2200000e0000 */
[----:B------:R-:W-:-:S03]  /*93f0*/  MOV R25, 0xffff ;  /* 0x0000ffff00197802 */ /* 0x000fc60000000f00 */
[----:B------:R1:W-:Y:S04]  /*9400*/  @!P0 STG.E.U16 desc[UR18][R26.64+0x28], R33 ;  /* 0x000028211a008986 */ /* 0x0003e8000c101512 */
[----:B------:R1:W-:Y:S04]  /*9410*/  @!P0 STG.E.U16 desc[UR18][R28.64+0x28], R30 ;  /* 0x0000281e1c008986 */ /* 0x0003e8000c101512 */
[----:B------:R1:W-:Y:S04]  /*9420*/  @!P0 STG.E.U16 desc[UR18][R26.64+0x50], R31 ;  /* 0x0000501f1a008986 */ /* 0x0003e8000c101512 */
[----:B------:R1:W2:Y:S04]  /*9430*/  SHFL.BFLY PT, R25, R46, 0x1, 0x101f ;  /* 0x0c301f002e197f89 */ /* 0x0002a800000e0000 */
[----:B------:R1:W-:Y:S01]  /*9440*/  @!P0 STG.E.U16 desc[UR18][R28.64+0x50], R32 ;  /* 0x000050201c008986 */ /* 0x0003e2000c101512 */
[----:B0-----:R-:W-:-:S07]  /*9450*/  FADD.FTZ R34, R45, R34 ;  /* 0x000000222d227221 */ /* 0x001fce0000010000 */
.L_x_672:
[----:B-12---:R-:W-:Y:S01]  /*9460*/  FADD.FTZ R30, R46, R25 ;  /* 0x000000192e1e7221 */ /* 0x006fe20000010000 */
[----:B------:R-:W-:-:S04]  /*9470*/  @!P0 F2FP.BF16.F32.PACK_AB R25, RZ, R34 ;  /* 0x00000022ff19823e */ /* 0x000fc800000010ff */
[----:B------:R-:W-:Y:S01]  /*9480*/  @!P0 F2FP.BF16.F32.PACK_AB R30, RZ, R30 ;  /* 0x0000001eff1e823e */ /* 0x000fe200000010ff */
[----:B------:R4:W-:Y:S04]  /*9490*/  @!P0 STG.E.U16 desc[UR18][R26.64+0x78], R25 ;  /* 0x000078191a008986 */ /* 0x0009e8000c101512 */
[----:B------:R4:W-:Y:S02]  /*94a0*/  @!P0 STG.E.U16 desc[UR18][R28.64+0x78], R30 ;  /* 0x0000781e1c008986 */ /* 0x0009e4000c101512 */
.L_x_602:
[----:B------:R-:W-:Y:S05]  /*94b0*/  WARPSYNC.ALL ;  /* 0x0000000000007948 */ /* 0x000fea0003800000 */
[----:B------:R-:W-:Y:S01]  /*94c0*/  IADD3 R22, R22, 0x480, RZ ;  /* 0x0000048016167810 */ /* 0x000fe20007ffe0ff */
[----:B------:R-:W-:Y:S03]  /*94d0*/  BAR.SYNC.DEFER_BLOCKING 0x0 ;  /* 0x0000000000007b1d */ /* 0x000fe60000010000 */
[----:B------:R-:W-:-:S13]  /*94e0*/  ISETP.GE.AND P0, PT, R22, UR14, PT ;  /* 0x0000000e16007c0c */ /* 0x000fda000bf06270 */
[----:B------:R-:W-:Y:S05]  /*94f0*/  @!P0 BRA `(.L_x_609) ;  /* 0xffffffe000f08947 */ /* 0x000fea000383ffff */
[----:B------:R-:W-:Y:S05]  /*9500*/  EXIT ;  /* 0x000000000000794d */ /* 0x000fea0003800000 */
.L_x_605:
[----:B-1----:R-:W-:Y:S01]  /*9510*/  IMAD.MOV.U32 R52, RZ, RZ, R25 ;  /* 0x000000ffff347224 */ /* 0x002fe200078e0019 */
[----:B------:R-:W-:Y:S02]  /*9520*/  MOV R53, 0x8 ;  /* 0x0000000800357802 */ /* 0x000fe40000000f00 */
[----:B------:R-:W-:Y:S02]  /*9530*/  MOV R54, 0x101f ;  /* 0x0000101f00367802 */ /* 0x000fe40000000f00 */
[----:B------:R-:W-:-:S07]  /*9540*/  MOV R51, 0xffff ;  /* 0x0000ffff00337802 */ /* 0x000fce0000000f00 */
[----:B0-2---:R-:W-:Y:S05]  /*9550*/  WARPSYNC.COLLECTIVE R51, `(.L_x_610) ;  /* 0x0000000033087348 */ /* 0x005fea0003c00000 */
[----:B------:R1:W3:Y:S02]  /*9560*/  SHFL.BFLY P3, R49, R52, R53, R54 ;  /* 0x0c00003534317389 */ /* 0x0002e40000060036 */
[----:B0123--:R-:W-:Y:S01]  /*9570*/  ENDCOLLECTIVE ;  /* 0x000000000000791b */ /* 0x00ffe20003800000 */
.L_x_610:
[----:B------:R-:W-:Y:S02]  /*9580*/  MOV R52, R26 ;  /* 0x0000001a00347202 */ /* 0x000fe40000000f00 */
[----:B------:R-:W-:-:S07]  /*9590*/  MOV R28, R49 ;  /* 0x00000031001c7202 */ /* 0x000fce0000000f00 */
[----:B------:R-:W-:Y:S05]  /*95a0*/  WARPSYNC.COLLECTIVE R51, `(.L_x_611) ;  /* 0x0000000033087348 */ /* 0x000fea0003c00000 */
[----:B------:R0:W1:Y:S02]  /*95b0*/  SHFL.BFLY P3, R49, R52, R53, R54 ;  /* 0x0c00003534317389 */ /* 0x0000640000060036 */
[----:B01----:R-:W-:Y:S01]  /*95c0*/  ENDCOLLECTIVE ;  /* 0x000000000000791b */ /* 0x003fe20003800000 */
.L_x_611:
[----:B------:R-:W-:-:S05]  /*95d0*/  FADD.FTZ R28, R28, R25 ;  /* 0x000000191c1c7221 */ /* 0x000fca0000010000 */
[----:B------:R-:W-:Y:S02]  /*95e0*/  MOV R52, R28 ;  /* 0x0000001c00347202 */ /* 0x000fe40000000f00 */
[----:B------:R-:W-:Y:S01]  /*95f0*/  MOV R53, 0x4 ;  /* 0x0000000400357802 */ /* 0x000fe20000000f00 */
[----:B------:R-:W-:-:S07]  /*9600*/  IMAD.MOV.U32 R27, RZ, RZ, R49 ;  /* 0x000000ffff1b7224 */ /* 0x000fce00078e0031 */
[----:B------:R-:W-:Y:S05]  /*9610*/  WARPSYNC.COLLECTIVE R51, `(.L_x_612) ;  /* 0x0000000033087348 */ /* 0x000fea0003c00000 */
[----:B------:R0:W1:Y:S02]  /*9620*/  SHFL.BFLY P3, R49, R52, R53, R54 ;  /* 0x0c00003534317389 */ /* 0x0000640000060036 */
[----:B01----:R-:W-:Y:S01]  /*9630*/  ENDCOLLECTIVE ;  /* 0x000000000000791b */ /* 0x003fe20003800000 */
.L_x_612:
[----:B------:R-:W-:-:S05]  /*9640*/  FADD.FTZ R27, R27, R26 ;  /* 0x0000001a1b1b7221 */ /* 0x000fca0000010000 */
[----:B------:R-:W-:Y:S02]  /*9650*/  MOV R52, R27 ;  /* 0x0000001b00347202 */ /* 0x000fe40000000f00 */
[----:B------:R-:W-:-:S07]  /*9660*/  MOV R29, R49 ;  /* 0x00000031001d7202 */ /* 0x000fce0000000f00 */
[----:B------:R-:W-:Y:S05]  /*9670*/  WARPSYNC.COLLECTIVE R51, `(.L_x_613) ;  /* 0x0000000033087348 */ /* 0x000fea0003c00000 */
[----:B------:R0:W1:Y:S02]  /*9680*/  SHFL.BFLY P3, R49, R52, R53, R54 ;  /* 0x0c00003534317389 */ /* 0x0000640000060036 */
[----:B01----:R-:W-:Y:S01]  /*9690*/  ENDCOLLECTIVE ;  /* 0x000000000000791b */ /* 0x003fe20003800000 */
.L_x_613:
[----:B------:R-:W-:-:S04]  /*96a0*/  FADD.FTZ R29, R28, R29 ;  /* 0x0000001d1c1d7221 */ /* 0x000fc80000010000 */
[----:B------:R-:W-:Y:S01]  /*96b0*/  IMAD.MOV.U32 R52, RZ, RZ, R29 ;  /* 0x000000ffff347224 */ /* 0x000fe200078e001d */
[----:B------:R-:W-:Y:S02]  /*96c0*/  MOV R53, 0x2 ;  /* 0x0000000200357802 */ /* 0x000fe40000000f00 */
[----:B------:R-:W-:-:S07]  /*96d0*/  MOV R30, R49 ;  /* 0x00000031001e7202 */ /* 0x000fce0000000f00 */
[----:B------:R-:W-:Y:S05]  /*96e0*/  WARPSYNC.COLLECTIVE R51, `(.L_x_614) ;  /* 0x0000000033087348 */ /* 0x000fea0003c00000 */
[----:B------:R0:W1:Y:S02]  /*96f0*/  SHFL.BFLY P3, R49, R52, R53, R54 ;  /* 0x0c00003534317389 */ /* 0x0000640000060036 */
[----:B01----:R-:W-:Y:S01]  /*9700*/  ENDCOLLECTIVE ;  /* 0x000000000000791b */ /* 0x003fe20003800000 */
.L_x_614:
[----:B------:R-:W-:-:S05]  /*9710*/  FADD.FTZ R30, R27, R30 ;  /* 0x0000001e1b1e7221 */ /* 0x000fca0000010000 */
[----:B------:R-:W-:Y:S02]  /*9720*/  MOV R52, R30 ;  /* 0x0000001e00347202 */ /* 0x000fe40000000f00 */
[----:B------:R-:W-:-:S07]  /*9730*/  MOV R32, R49 ;  /* 0x0000003100207202 */ /* 0x000fce0000000f00 */
[----:B------:R-:W-:Y:S05]  /*9740*/  WARPSYNC.COLLECTIVE R51, `(.L_x_615) ;  /* 0x0000000033087348 */ /* 0x000fea0003c00000 */
[----:B------:R0:W1:Y:S02]  /*9750*/  SHFL.BFLY P3, R49, R52, R53, R54 ;  /* 0x0c00003534317389 */ /* 0x0000640000060036 */
[----:B01----:R-:W-:Y:S01]  /*9760*/  ENDCOLLECTIVE ;  /* 0x000000000000791b */ /* 0x003fe20003800000 */
.L_x_615:
[----:B------:R-:W-:-:S05]  /*9770*/  FADD.FTZ R32, R29, R32 ;  /* 0x000000201d207221 */ /* 0x000fca0000010000 */
[----:B------:R-:W-:Y:S01]  /*9780*/  MOV R52, R32 ;  /* 0x0000002000347202 */ /* 0x000fe20000000f00 */
[----:B------:R-:W-:Y:S01]  /*9790*/  IMAD.MOV.U32 R53, RZ, RZ, 0x1 ;  /* 0x00000001ff357424 */ /* 0x000fe200078e00ff */
[----:B------:R-:W-:-:S07]  /*97a0*/  MOV R25, R49 ;  /* 0x0000003100197202 */ /* 0x000fce0000000f00 */
[----:B------:R-:W-:Y:S05]  /*97b0*/  WARPSYNC.COLLECTIVE R51, `(.L_x_616) ;  /* 0x0000000033087348 */ /* 0x000fea0003c00000 */
[----:B------:R0:W1:Y:S02]  /*97c0*/  SHFL.BFLY P3, R49, R52, R53, R54 ;  /* 0x0c00003534317389 */ /* 0x0000640000060036 */
[----:B01----:R-:W-:Y:S01]  /*97d0*/  ENDCOLLECTIVE ;  /* 0x000000000000791b */ /* 0x003fe20003800000 */
.L_x_616:
[----:B------:R-:W-:-:S05]  /*97e0*/  FADD.FTZ R25, R30, R25 ;  /* 0x000000191e197221 */ /* 0x000fca0000010000 */
[----:B------:R-:W-:Y:S02]  /*97f0*/  MOV R52, R25 ;  /* 0x0000001900347202 */ /* 0x000fe40000000f00 */
[----:B------:R-:W-:-:S07]  /*9800*/  MOV R31, R49 ;  /* 0x00000031001f7202 */ /* 0x000fce0000000f00 */
[----:B------:R-:W-:Y:S05]  /*9810*/  WARPSYNC.COLLECTIVE R51, `(.L_x_617) ;  /* 0x0000000033087348 */ /* 0x000fea0003c00000 */
[----:B------:R0:W1:Y:S02]  /*9820*/  SHFL.BFLY P3, R49, R52, R53, R54 ;  /* 0x0c00003534317389 */ /* 0x0000640000060036 */
[----:B01----:R-:W-:Y:S01]  /*9830*/  ENDCOLLECTIVE ;  /* 0x000000000000791b */ /* 0x003fe20003800000 */
.L_x_617:
[----:B------:R-:W-:Y:S01]  /*9840*/  FADD.FTZ R31, R32, R31 ;  /* 0x0000001f201f7221 */ /* 0x000fe20000010000 */
[----:B------:R-:W-:Y:S01]  /*9850*/  MOV R34, R49 ;  /* 0x0000003100227202 */ /* 0x000fe20000000f00 */
[----:B------:R-:W-:Y:S06]  /*9860*/  BRA `(.L_x_618) ;  /* 0xffffffec00547947 */ /* 0x000fec000383ffff */
.L_x_606:
[----:B------:R-:W-:Y:S01]  /*9870*/  BSSY B1, `(.L_x_619) ;  /* 0x0000008000017945 */ /* 0x000fe20003800000 */
[----:B---3--:R-:W-:Y:S01]  /*9880*/  MOV R52, R25 ;  /* 0x0000001900347202 */ /* 0x008fe20000000f00 */
[----:B------:R-:W-:Y:S01]  /*9890*/  IMAD.MOV.U32 R54, RZ, RZ, 0x101f ;  /* 0x0000101fff367424 */ /* 0x000fe200078e00ff */
[----:B------:R-:W-:Y:S02]  /*98a0*/  MOV R53, 0x8 ;  /* 0x0000000800357802 */ /* 0x000fe40000000f00 */
[----:B------:R-:W-:-:S07]  /*98b0*/  MOV R51, 0xffff ;  /* 0x0000ffff00337802 */ /* 0x000fce0000000f00 */
[----:B012---:R-:W-:Y:S05]  /*98c0*/  WARPSYNC.COLLECTIVE R51, `(.L_x_620) ;  /* 0x0000000033087348 */ /* 0x007fea0003c00000 */
[----:B------:R3:W4:Y:S02]  /*98d0*/  SHFL.BFLY P3, R49, R52, R53, R54 ;  /* 0x0c00003534317389 */ /* 0x0007240000060036 */
[----:B01234-:R-:W-:Y:S01]  /*98e0*/  ENDCOLLECTIVE ;  /* 0x000000000000791b */ /* 0x01ffe20003800000 */
.L_x_620:
[----:B------:R-:W-:Y:S05]  /*98f0*/  BSYNC B1 ;  /* 0x0000000000017941 */ /* 0x000fea0003800000 */
.L_x_619:
[----:B------:R-:W-:Y:S01]  /*9900*/  HFMA2.MMA R53, -RZ, RZ, 0, 4.76837158203125e-07 ;  /* 0x00000008ff357435 */ /* 0x000fe200000001ff */
[----:B------:R-:W-:Y:S01]  /*9910*/  MOV R52, R30 ;  /* 0x0000001e00347202 */ /* 0x000fe20000000f00 */
[----:B------:R-:W-:Y:S01]  /*9920*/  IMAD.MOV.U32 R51, RZ, RZ, 0xffff ;  /* 0x0000ffffff337424 */ /* 0x000fe200078e00ff */
[----:B------:R-:W-:Y:S02]  /*9930*/  MOV R54, 0x101f ;  /* 0x0000101f00367802 */ /* 0x000fe40000000f00 */
[----:B------:R-:W-:-:S07]  /*9940*/  MOV R32, R49 ;  /* 0x0000003100207202 */ /* 0x000fce0000000f00 */
[----:B------:R-:W-:Y:S05]  /*9950*/  WARPSYNC.COLLECTIVE R51, `(.L_x_621) ;  /* 0x0000000033087348 */ /* 0x000fea0003c00000 */
[----:B------:R0:W1:Y:S02]  /*9960*/  SHFL.BFLY P3, R49, R52, R53, R54 ;  /* 0x0c00003534317389 */ /* 0x0000640000060036 */
[----:B01----:R-:W-:Y:S01]  /*9970*/  ENDCOLLECTIVE ;  /* 0x000000000000791b */ /* 0x003fe20003800000 */
.L_x_621:
[----:B------:R-:W-:Y:S01]  /*9980*/  FADD.FTZ R32, R32, R25 ;  /* 0x0000001920207221 */ /* 0x000fe20000010000 */
[----:B------:R-:W-:-:S04]  /*9990*/  HFMA2.MMA R53, -RZ, RZ, 0, 2.384185791015625e-07 ;  /* 0x00000004ff357435 */ /* 0x000fc800000001ff */
[----:B------:R-:W-:Y:S02]  /*99a0*/  MOV R52, R32 ;  /* 0x0000002000347202 */ /* 0x000fe40000000f00 */
[----:B------:R-:W-:-:S07]  /*99b0*/  MOV R31, R49 ;  /* 0x00000031001f7202 */ /* 0x000fce0000000f00 */
[----:B------:R-:W-:Y:S05]  /*99c0*/  WARPSYNC.COLLECTIVE R51, `(.L_x_622) ;  /* 0x0000000033087348 */ /* 0x000fea0003c00000 */
[----:B------:R0:W1:Y:S02]  /*99d0*/  SHFL.BFLY P3, R49, R52, R53, R54 ;  /* 0x0c00003534317389 */ /* 0x0000640000060036 */
[----:B01----:R-:W-:Y:S01]  /*99e0*/  ENDCOLLECTIVE ;  /* 0x000000000000791b */ /* 0x003fe20003800000 */
.L_x_622:
[----:B------:R-:W-:-:S05]  /*99f0*/  FADD.FTZ R31, R31, R30 ;  /* 0x0000001e1f1f7221 */ /* 0x000fca0000010000 */
[----:B------:R-:W-:Y:S02]  /*9a00*/  MOV R52, R31 ;  /* 0x0000001f00347202 */ /* 0x000fe40000000f00 */
[----:B------:R-:W-:-:S07]  /*9a10*/  MOV R33, R49 ;  /* 0x0000003100217202 */ /* 0x000fce0000000f00 */
[----:B------:R-:W-:Y:S05]  /*9a20*/  WARPSYNC.COLLECTIVE R51, `(.L_x_623) ;  /* 0x0000000033087348 */ /* 0x000fea0003c00000 */
[----:B------:R0:W1:Y:S02]  /*9a30*/  SHFL.BFLY P3, R49, R52, R53, R54 ;  /* 0x0c00003534317389 */ /* 0x0000640000060036 */
[----:B01----:R-:W-:Y:S01]  /*9a40*/  ENDCOLLECTIVE ;  /* 0x000000000000791b */ /* 0x003fe20003800000 */
.L_x_623:
[----:B------:R-:W-:Y:S01]  /*9a50*/  FADD.FTZ R33, R32, R33 ;  /* 0x0000002120217221 */ /* 0x000fe20000010000 */
[----:B------:R-:W-:-:S04]  /*9a60*/  HFMA2.MMA R53, -RZ, RZ, 0, 1.1920928955078125e-07 ;  /* 0x00000002ff357435 */ /* 0x000fc800000001ff */
[----:B------:R-:W-:Y:S01]  /*9a70*/  MOV R52, R33 ;  /* 0x0000002100347202 */ /* 0x000fe20000000f00 */
[----:B------:R-:W-:-:S07]  /*9a80*/  IMAD.MOV.U32 R34, RZ, RZ, R49 ;  /* 0x000000ffff227224 */ /* 0x000fce00078e0031 */
[----:B------:R-:W-:Y:S05]  /*9a90*/  WARPSYNC.COLLECTIVE R51, `(.L_x_624) ;  /* 0x0000000033087348 */ /* 0x000fea0003c00000 */
[----:B------:R0:W1:Y:S02]  /*9aa0*/  SHFL.BFLY P3, R49, R52, R53, R54 ;  /* 0x0c00003534317389 */ /* 0x0000640000060036 */
[----:B01----:R-:W-:Y:S01]  /*9ab0*/  ENDCOLLECTIVE ;  /* 0x000000000000791b */ /* 0x003fe20003800000 */
.L_x_624:
[----:B------:R-:W-:-:S05]  /*9ac0*/  FADD.FTZ R34, R31, R34 ;  /* 0x000000221f227221 */ /* 0x000fca0000010000 */
[----:B------:R-:W-:Y:S02]  /*9ad0*/  MOV R52, R34 ;  /* 0x0000002200347202 */ /* 0x000fe40000000f00 */
[----:B------:R-:W-:-:S07]  /*9ae0*/  MOV R36, R49 ;  /* 0x0000003100247202 */ /* 0x000fce0000000f00 */
[----:B------:R-:W-:Y:S05]  /*9af0*/  WARPSYNC.COLLECTIVE R51, `(.L_x_625) ;  /* 0x0000000033087348 */ /* 0x000fea0003c00000 */
[----:B------:R0:W1:Y:S02]  /*9b00*/  SHFL.BFLY P3, R49, R52, R53, R54 ;  /* 0x0c00003534317389 */ /* 0x0000640000060036 */
[----:B01----:R-:W-:Y:S01]  /*9b10*/  ENDCOLLECTIVE ;  /* 0x000000000000791b */ /* 0x003fe20003800000 */
.L_x_625:
[----:B------:R-:W-:Y:S01]  /*9b20*/  FADD.FTZ R36, R33, R36 ;  /* 0x0000002421247221 */ /* 0x000fe20000010000 */
[----:B------:R-:W-:-:S03]  /*9b30*/  HFMA2.MMA R53, -RZ, RZ, 0, 5.9604644775390625e-08 ;  /* 0x00000001ff357435 */ /* 0x000fc600000001ff */
[----:B------:R-:W-:Y:S01]  /*9b40*/  IMAD.MOV.U32 R52, RZ, RZ, R36 ;  /* 0x000000ffff347224 */ /* 0x000fe200078e0024 */
[----:B------:R-:W-:-:S07]  /*9b50*/  MOV R25, R49 ;  /* 0x0000003100197202 */ /* 0x000fce0000000f00 */
[----:B------:R-:W-:Y:S05]  /*9b60*/  WARPSYNC.COLLECTIVE R51, `(.L_x_626) ;  /* 0x0000000033087348 */ /* 0x000fea0003c00000 */
[----:B------:R0:W1:Y:S02]  /*9b70*/  SHFL.BFLY P3, R49, R52, R53, R54 ;  /* 0x0c00003534317389 */ /* 0x0000640000060036 */
[----:B01----:R-:W-:Y:S01]  /*9b80*/  ENDCOLLECTIVE ;  /* 0x000000000000791b */ /* 0x003fe20003800000 */
.L_x_626:
[----:B------:R-:W-:-:S05]  /*9b90*/  FADD.FTZ R25, R34, R25 ;  /* 0x0000001922197221 */ /* 0x000fca0000010000 */
[----:B------:R-:W-:Y:S02]  /*9ba0*/  MOV R52, R25 ;  /* 0x0000001900347202 */ /* 0x000fe40000000f00 */
[----:B------:R-:W-:-:S07]  /*9bb0*/  MOV R35, R49 ;  /* 0x0000003100237202 */ /* 0x000fce0000000f00 */
[----:B------:R-:W-:Y:S05]  /*9bc0*/  WARPSYNC.COLLECTIVE R51, `(.L_x_627) ;  /* 0x0000000033087348 */ /* 0x000fea0003c00000 */
[----:B------:R0:W1:Y:S02]  /*9bd0*/  SHFL.BFLY P3, R49, R52, R53, R54 ;  /* 0x0c00003534317389 */ /* 0x0000640000060036 */
[----:B01----:R-:W-:Y:S01]  /*9be0*/  ENDCOLLECTIVE ;  /* 0x000000000000791b */ /* 0x003fe20003800000 */
.L_x_627:
[----:B------:R-:W-:Y:S01]  /*9bf0*/  FADD.FTZ R35, R36, R35 ;  /* 0x0000002324237221 */ /* 0x000fe20000010000 */
[----:B------:R-:W-:Y:S01]  /*9c00*/  MOV R30, R49 ;  /* 0x00000031001e7202 */ /* 0x000fe20000000f00 */
[----:B------:R-:W-:Y:S06]  /*9c10*/  BRA `(.L_x_628) ;  /* 0xffffffec00147947 */ /* 0x000fec000383ffff */
.L_x_607:
[----:B------:R-:W-:Y:S01]  /*9c20*/  BSSY B1, `(.L_x_629) ;  /* 0x0000008000017945 */ /* 0x000fe20003800000 */
[----:B----4-:R-:W-:Y:S01]  /*9c30*/  MOV R52, R25 ;  /* 0x0000001900347202 */ /* 0x010fe20000000f00 */
[----:B------:R-:W-:Y:S01]  /*9c40*/  IMAD.MOV.U32 R53, RZ, RZ, 0x8 ;  /* 0x00000008ff357424 */ /* 0x000fe200078e00ff */
[----:B------:R-:W-:Y:S02]  /*9c50*/  MOV R54, 0x101f ;  /* 0x0000101f00367802 */ /* 0x000fe40000000f00 */
[----:B------:R-:W-:-:S07]  /*9c60*/  MOV R51, 0xffff ;  /* 0x0000ffff00337802 */ /* 0x000fce0000000f00 */
[----:B0123--:R-:W-:Y:S05]  /*9c70*/  WARPSYNC.COLLECTIVE R51, `(.L_x_630) ;  /* 0x0000000033087348 */ /* 0x00ffea0003c00000 */
[----:B------:R4:W0:Y:S02]  /*9c80*/  SHFL.BFLY P3, R49, R52, R53, R54 ;  /* 0x0c00003534317389 */ /* 0x0008240000060036 */
[----:B01234-:R-:W-:Y:S01]  /*9c90*/  ENDCOLLECTIVE ;  /* 0x000000000000791b */ /* 0x01ffe20003800000 */
.L_x_630:
[----:B------:R-:W-:Y:S05]  /*9ca0*/  BSYNC B1 ;  /* 0x0000000000017941 */ /* 0x000fea0003800000 */
.L_x_629:
        /* <DEDUP_REMOVED lines=8> */
.L_x_631:
[----:B------:R-:W-:Y:S01]  /*9d30*/  FADD.FTZ R32, R32, R25 ;  /* 0x0000001920207221 */ /* 0x000fe20000010000 */
[----:B------:R-:W-:-:S04]  /*9d40*/  HFMA2.MMA R53, -RZ, RZ, 0, 2.384185791015625e-07 ;  /* 0x00000004ff357435 */ /* 0x000fc800000001ff */
[----:B------:R-:W-:Y:S02]  /*9d50*/  MOV R52, R32 ;  /* 0x0000002000347202 */ /* 0x000fe40000000f00 */
[----:B------:R-:W-:-:S07]  /*9d60*/  MOV R31, R49 ;  /* 0x00000031001f7202 */ /* 0x000fce0000000f00 */
[----:B------:R-:W-:Y:S05]  /*9d70*/  WARPSYNC.COLLECTIVE R51, `(.L_x_632) ;  /* 0x0000000033087348 */ /* 0x000fea0003c00000 */
[----:B------:R0:W1:Y:S02]  /*9d80*/  SHFL.BFLY P3, R49, R52, R53, R54 ;  /* 0x0c00003534317389 */ /* 0x0000640000060036 */
[----:B01----:R-:W-:Y:S01]  /*9d90*/  ENDCOLLECTIVE ;  /* 0x000000000000791b */ /* 0x003fe20003800000 */
.L_x_632:
[----:B------:R-:W-:-:S04]  /*9da0*/  FADD.FTZ R31, R31, R30 ;  /* 0x0000001e1f1f7221 */ /* 0x000fc80000010000 */
[----:B------:R-:W-:Y:S01]  /*9db0*/  IMAD.MOV.U32 R52, RZ, RZ, R31 ;  /* 0x000000ffff347224 */ /* 0x000fe200078e001f */
[----:B------:R-:W-:-:S07]  /*9dc0*/  MOV R33, R49 ;  /* 0x0000003100217202 */ /* 0x000fce0000000f00 */
[----:B------:R-:W-:Y:S05]  /*9dd0*/  WARPSYNC.COLLECTIVE R51, `(.L_x_633) ;  /* 0x0000000033087348 */ /* 0x000fea0003c00000 */
[----:B------:R0:W1:Y:S02]  /*9de0*/  SHFL.BFLY P3, R49, R52, R53, R54 ;  /* 0x0c00003534317389 */ /* 0x0000640000060036 */
[----:B01----:R-:W-:Y:S01]  /*9df0*/  ENDCOLLECTIVE ;  /* 0x000000000000791b */ /* 0x003fe20003800000 */
.L_x_633:
[----:B------:R-:W-:Y:S01]  /*9e00*/  FADD.FTZ R33, R32, R33 ;  /* 0x0000002120217221 */ /* 0x000fe20000010000 */
[----:B------:R-:W-:-:S04]  /*9e10*/  HFMA2.MMA R53, -RZ, RZ, 0, 1.1920928955078125e-07 ;  /* 0x00000002ff357435 */ /* 0x000fc800000001ff */
[----:B------:R-:W-:Y:S02]  /*9e20*/  MOV R52, R33 ;  /* 0x0000002100347202 */ /* 0x000fe40000000f00 */
[----:B------:R-:W-:-:S07]  /*9e30*/  MOV R34, R49 ;  /* 0x0000003100227202 */ /* 0x000fce0000000f00 */
[----:B------:R-:W-:Y:S05]  /*9e40*/  WARPSYNC.COLLECTIVE R51, `(.L_x_634) ;  /* 0x0000000033087348 */ /* 0x000fea0003c00000 */
[----:B------:R0:W1:Y:S02]  /*9e50*/  SHFL.BFLY P3, R49, R52, R53, R54 ;  /* 0x0c00003534317389 */ /* 0x0000640000060036 */
[----:B01----:R-:W-:Y:S01]  /*9e60*/  ENDCOLLECTIVE ;  /* 0x000000000000791b */ /* 0x003fe20003800000 */
.L_x_634:
[----:B------:R-:W-:-:S05]  /*9e70*/  FADD.FTZ R34, R31, R34 ;  /* 0x000000221f227221 */ /* 0x000fca0000010000 */
[----:B------:R-:W-:Y:S02]  /*9e80*/  MOV R52, R34 ;  /* 0x0000002200347202 */ /* 0x000fe40000000f00 */
[----:B------:R-:W-:-:S07]  /*9e90*/  MOV R36, R49 ;  /* 0x0000003100247202 */ /* 0x000fce0000000f00 */
[----:B------:R-:W-:Y:S05]  /*9ea0*/  WARPSYNC.COLLECTIVE R51, `(.L_x_635) ;  /* 0x0000000033087348 */ /* 0x000fea0003c00000 */
[----:B------:R0:W1:Y:S02]  /*9eb0*/  SHFL.BFLY P3, R49, R52, R53, R54 ;  /* 0x0c00003534317389 */ /* 0x0000640000060036 */
[----:B01----:R-:W-:Y:S01]  /*9ec0*/  ENDCOLLECTIVE ;  /* 0x000000000000791b */ /* 0x003fe20003800000 */
.L_x_635:
[----:B------:R-:W-:Y:S01]  /*9ed0*/  FADD.FTZ R36, R33, R36 ;  /* 0x0000002421247221 */ /* 0x000fe20000010000 */
[----:B------:R-:W-:-:S04]  /*9ee0*/  HFMA2.MMA R53, -RZ, RZ, 0, 5.9604644775390625e-08 ;  /* 0x00000001ff357435 */ /* 0x000fc800000001ff */
[----:B------:R-:W-:Y:S01]  /*9ef0*/  MOV R52, R36 ;  /* 0x0000002400347202 */ /* 0x000fe20000000f00 */
[----:B------:R-:W-:-:S07]  /*9f00*/  IMAD.MOV.U32 R25, RZ, RZ, R49 ;  /* 0x000000ffff197224 */ /* 0x000fce00078e0031 */
[----:B------:R-:W-:Y:S05]  /*9f10*/  WARPSYNC.COLLECTIVE R51, `(.L_x_636) ;  /* 0x0000000033087348 */ /* 0x000fea0003c00000 */
[----:B------:R0:W1:Y:S02]  /*9f20*/  SHFL.BFLY P3, R49, R52, R53, R54 ;  /* 0x0c00003534317389 */ /* 0x0000640000060036 */
[----:B01----:R-:W-:Y:S01]  /*9f30*/  ENDCOLLECTIVE ;  /* 0x000000000000791b */ /* 0x003fe20003800000 */
.L_x_636:
[----:B------:R-:W-:-:S05]  /*9f40*/  FADD.FTZ R25, R34, R25 ;  /* 0x0000001922197221 */ /* 0x000fca0000010000 */
[----:B------:R-:W-:Y:S02]  /*9f50*/  MOV R52, R25 ;  /* 0x0000001900347202 */ /* 0x000fe40000000f00 */
[----:B------:R-:W-:-:S07]  /*9f60*/  MOV R35, R49 ;  /* 0x0000003100237202 */ /* 0x000fce0000000f00 */
[----:B------:R-:W-:Y:S05]  /*9f70*/  WARPSYNC.COLLECTIVE R51, `(.L_x_637) ;  /* 0x0000000033087348 */ /* 0x000fea0003c00000 */
[----:B------:R0:W1:Y:S02]  /*9f80*/  SHFL.BFLY P3, R49, R52, R53, R54 ;  /* 0x0c00003534317389 */ /* 0x0000640000060036 */
[----:B01----:R-:W-:Y:S01]  /*9f90*/  ENDCOLLECTIVE ;  /* 0x000000000000791b */ /* 0x003fe20003800000 */
.L_x_637:
[----:B------:R-:W-:Y:S01]  /*9fa0*/  FADD.FTZ R35, R36, R35 ;  /* 0x0000002324237221 */ /* 0x000fe20000010000 */
[----:B------:R-:W-:Y:S01]  /*9fb0*/  MOV R30, R49 ;  /* 0x00000031001e7202 */ /* 0x000fe20000000f00 */
[----:B------:R-:W-:Y:S06]  /*9fc0*/  BRA `(.L_x_638) ;  /* 0xffffffe800c07947 */ /* 0x000fec000383ffff */
.L_x_608:
        /* <DEDUP_REMOVED lines=8> */
.L_x_640:
[----:B------:R-:W-:Y:S05]  /*a050*/  BSYNC B0 ;  /* 0x0000000000007941 */ /* 0x000fea0003800000 */
.L_x_639:
[----:B------:R-:W-:Y:S01]  /*a060*/  HFMA2.MMA R54, -RZ, RZ, 0, 0.000503063201904296875 ;  /* 0x0000101fff367435 */ /* 0x000fe200000001ff */
[----:B------:R-:W-:Y:S01]  /*a070*/  MOV R52, R27 ;  /* 0x0000001b00347202 */ /* 0x000fe20000000f00 */
[----:B------:R-:W-:Y:S01]  /*a080*/  IMAD.MOV.U32 R53, RZ, RZ, 0x8 ;  /* 0x00000008ff357424 */ /* 0x000fe200078e00ff */
[----:B------:R-:W-:Y:S02]  /*a090*/  MOV R51, 0xffff ;  /* 0x0000ffff00337802 */ /* 0x000fe40000000f00 */
[----:B------:R-:W-:Y:S02]  /*a0a0*/  CS2R R34, SRZ ;  /* 0x0000000000227805 */ /* 0x000fe4000001ff00 */
[----:B------:R-:W-:Y:S01]  /*a0b0*/  MOV R29, R49 ;  /* 0x00000031001d7202 */ /* 0x000fe20000000f00 */
[----:B------:R-:W-:Y:S01]  /*a0c0*/  HFMA2.MMA R41, -RZ, RZ, 0, 0 ;  /* 0x00000000ff297435 */ /* 0x000fe200000001ff */
[----:B------:R-:W-:-:S10]  /*a0d0*/  @!P0 IADD3 R30, R25, 0x14, RZ ;  /* 0x00000014191e8810 */ /* 0x000fd40007ffe0ff */
[----:B------:R-:W-:Y:S05]  /*a0e0*/  WARPSYNC.COLLECTIVE R51, `(.L_x_641) ;  /* 0x0000000033087348 */ /* 0x000fea0003c00000 */
[----:B------:R0:W1:Y:S02]  /*a0f0*/  SHFL.BFLY P3, R49, R52, R53, R54 ;  /* 0x0c00003534317389 */ /* 0x0000640000060036 */
[----:B01----:R-:W-:Y:S01]  /*a100*/  ENDCOLLECTIVE ;  /* 0x000000000000791b */ /* 0x003fe20003800000 */
.L_x_641:
[----:B------:R-:W-:Y:S01]  /*a110*/  @!P0 LEA R31, R40, UR6, 0x7 ;  /* 0x00000006281f8c11 */ /* 0x000fe2000f8e38ff */
[----:B------:R-:W-:Y:S01]  /*a120*/  FADD.FTZ R29, R29, R26 ;  /* 0x0000001a1d1d7221 */ /* 0x000fe20000010000 */
[----:B------:R-:W-:Y:S02]  /*a130*/  @!P0 LOP3.LUT R30, R30, R11, RZ, 0x3c, !PT ;  /* 0x0000000b1e1e8212 */ /* 0x000fe400078e3cff */
[----:B------:R-:W-:Y:S02]  /*a140*/  MOV R42, RZ ;  /* 0x000000ff002a7202 */ /* 0x000fe40000000f00 */
[----:B------:R-:W-:Y:S02]  /*a150*/  @!P0 LEA R30, R30, R31, 0x2 ;  /* 0x0000001f1e1e8211 */ /* 0x000fe400078e10ff */
[----:B------:R-:W-:Y:S02]  /*a160*/  @!P0 IADD3 R46, R25, 0x3c, RZ ;  /* 0x0000003c192e8810 */ /* 0x000fe40007ffe0ff */
[----:B------:R-:W-:Y:S01]  /*a170*/  @!P0 LEA R45, R40, UR6, 0x7 ;  /* 0x00000006282d8c11 */ /* 0x000fe2000f8e38ff */
[----:B------:R0:W1:Y:S01]  /*a180*/  @!P0 LDS R33, [R30+0x500] ;  /* 0x000500001e218984 */ /* 0x0000620000000800 */
[----:B------:R-:W-:Y:S01]  /*a190*/  @!P0 LOP3.LUT R46, R46, R11, RZ, 0x3c, !PT ;  /* 0x0000000b2e2e8212 */ /* 0x000fe200078e3cff */
[----:B------:R-:W-:Y:S01]  /*a1a0*/  HFMA2.MMA R53, -RZ, RZ, 0, 2.384185791015625e-07 ;  /* 0x00000004ff357435 */ /* 0x000fe200000001ff */
[----:B------:R-:W-:Y:S01]  /*a1b0*/  MOV R52, R29 ;  /* 0x0000001d00347202 */ /* 0x000fe20000000f00 */
[----:B------:R0:W2:Y:S02]  /*a1c0*/  @!P0 LDS R32, [R30] ;  /* 0x000000001e208984 */ /* 0x0000a40000000800 */
[----:B------:R-:W-:-:S02]  /*a1d0*/  @!P0 IMAD R46, R46, 0x4, R45 ;  /* 0x000000042e2e8824 */ /* 0x000fc400078e022d */
[----:B------:R-:W-:-:S03]  /*a1e0*/  IMAD.MOV.U32 R45, RZ, RZ, RZ ;  /* 0x000000ffff2d7224 */ /* 0x000fc600078e00ff */
[----:B------:R0:W3:Y:S01]  /*a1f0*/  @!P0 LDS R47, [R46] ;  /* 0x000000002e2f8984 */ /* 0x0000e20000000800 */
[----:B------:R-:W-:-:S07]  /*a200*/  MOV R28, R49 ;  /* 0x00000031001c7202 */ /* 0x000fce0000000f00 */
[----:B0123--:R-:W-:Y:S05]  /*a210*/  WARPSYNC.COLLECTIVE R51, `(.L_x_642) ;  /* 0x0000000033087348 */ /* 0x00ffea0003c00000 */
[----:B------:R4:W0:Y:S02]  /*a220*/  SHFL.BFLY P3, R49, R52, R53, R54 ;  /* 0x0c00003534317389 */ /* 0x0008240000060036 */
[----:B01234-:R-:W-:Y:S01]  /*a230*/  ENDCOLLECTIVE ;  /* 0x000000000000791b */ /* 0x01ffe20003800000 */
.L_x_642:
[----:B------:R-:W-:Y:S01]  /*a240*/  FADD.FTZ R28, R28, R27 ;  /* 0x0000001b1c1c7221 */ /* 0x000fe20000010000 */
[----:B------:R0:W1:Y:S02]  /*a250*/  @!P0 LDS R48, [R46+0x500] ;  /* 0x000500002e308984 */ /* 0x0000640000000800 */
[----:B0-----:R-:W-:Y:S02]  /*a260*/  HFMA2.MMA R46, -RZ, RZ, 0, 0 ;  /* 0x00000000ff2e7435 */ /* 0x001fe400000001ff */
[----:B------:R-:W-:Y:S01]  /*a270*/  MOV R52, R28 ;  /* 0x0000001c00347202 */ /* 0x000fe20000000f00 */
[----:B------:R-:W-:Y:S01]  /*a280*/  IMAD.MOV.U32 R26, RZ, RZ, R49 ;  /* 0x000000ffff1a7224 */ /* 0x000fe200078e0031 */
[----:B------:R-:W-:-:S07]  /*a290*/  @!P0 MOV R35, R33 ;  /* 0x0000002100238202 */ /* 0x000fce0000000f00 */
[----:B-1----:R-:W-:Y:S05]  /*a2a0*/  WARPSYNC.COLLECTIVE R51, `(.L_x_643) ;  /* 0x0000000033087348 */ /* 0x002fea0003c00000 */
[----:B------:R0:W2:Y:S02]  /*a2b0*/  SHFL.BFLY P3, R49, R52, R53, R54 ;  /* 0x0c00003534317389 */ /* 0x0000a40000060036 */
[----:B012---:R-:W-:Y:S01]  /*a2c0*/  ENDCOLLECTIVE ;  /* 0x000000000000791b */ /* 0x007fe20003800000 */
.L_x_643:
[----:B------:R-:W-:Y:S01]  /*a2d0*/  FADD.FTZ R26, R29, R26 ;  /* 0x0000001a1d1a7221 */ /* 0x000fe20000010000 */
[----:B------:R-:W-:Y:S02]  /*a2e0*/  @!P0 MOV R34, R32 ;  /* 0x0000002000228202 */ /* 0x000fe40000000f00 */
[----:B------:R-:W-:Y:S02]  /*a2f0*/  @!P0 MOV R45, R47 ;  /* 0x0000002f002d8202 */ /* 0x000fe40000000f00 */
[----:B------:R-:W-:Y:S01]  /*a300*/  MOV R52, R26 ;  /* 0x0000001a00347202 */ /* 0x000fe20000000f00 */
[----:B------:R-:W-:Y:S01]  /*a310*/  IMAD.MOV.U32 R53, RZ, RZ, 0x2 ;  /* 0x00000002ff357424 */ /* 0x000fe200078e00ff */
[----:B------:R-:W-:Y:S02]  /*a320*/  @!P0 MOV R46, R48 ;  /* 0x00000030002e8202 */ /* 0x000fe40000000f00 */
[----:B------:R-:W-:-:S07]  /*a330*/  MOV R27, R49 ;  /* 0x00000031001b7202 */ /* 0x000fce0000000f00 */
[----:B------:R-:W-:Y:S05]  /*a340*/  WARPSYNC.COLLECTIVE R51, `(.L_x_644) ;  /* 0x0000000033087348 */ /* 0x000fea0003c00000 */
[----:B------:R0:W1:Y:S02]  /*a350*/  SHFL.BFLY P3, R49, R52, R53, R54 ;  /* 0x0c00003534317389 */ /* 0x0000640000060036 */
[----:B01----:R-:W-:Y:S01]  /*a360*/  ENDCOLLECTIVE ;  /* 0x000000000000791b */ /* 0x003fe20003800000 */
.L_x_644:
[----:B------:R-:W-:-:S05]  /*a370*/  FADD.FTZ R27, R28, R27 ;  /* 0x0000001b1c1b7221 */ /* 0x000fca0000010000 */
[----:B------:R-:W-:Y:S02]  /*a380*/  MOV R52, R27 ;  /* 0x0000001b00347202 */ /* 0x000fe40000000f00 */
[----:B------:R-:W-:-:S07]  /*a390*/  MOV R29, R49 ;  /* 0x00000031001d7202 */ /* 0x000fce0000000f00 */
[----:B------:R-:W-:Y:S05]  /*a3a0*/  WARPSYNC.COLLECTIVE R51, `(.L_x_645) ;  /* 0x0000000033087348 */ /* 0x000fea0003c00000 */
[----:B------:R0:W1:Y:S02]  /*a3b0*/  SHFL.BFLY P3, R49, R52, R53, R54 ;  /* 0x0c00003534317389 */ /* 0x0000640000060036 */
[----:B01----:R-:W-:Y:S01]  /*a3c0*/  ENDCOLLECTIVE ;  /* 0x000000000000791b */ /* 0x003fe20003800000 */
.L_x_645:
[----:B------:R-:W-:Y:S01]  /*a3d0*/  FADD.FTZ R30, R26, R29 ;  /* 0x0000001d1a1e7221 */ /* 0x000fe20000010000 */
[----:B------:R-:W-:Y:S01]  /*a3e0*/  @!P0 LEA R29, R40, UR6, 0x7 ;  /* 0x00000006281d8c11 */ /* 0x000fe2000f8e38ff */
[----:B------:R-:W-:Y:S02]  /*a3f0*/  HFMA2.MMA R53, -RZ, RZ, 0, 5.9604644775390625e-08 ;  /* 0x00000001ff357435 */ /* 0x000fe400000001ff */
[----:B------:R-:W-:Y:S01]  /*a400*/  IMAD.MOV.U32 R52, RZ, RZ, R30 ;  /* 0x000000ffff347224 */ /* 0x000fe200078e001e */
[----:B------:R-:W-:-:S08]  /*a410*/  MOV R28, R49 ;  /* 0x00000031001c7202 */ /* 0x000fd00000000f00 */
[----:B------:R-:W-:Y:S05]  /*a420*/  WARPSYNC.COLLECTIVE R51, `(.L_x_646) ;  /* 0x0000000033087348 */ /* 0x000fea0003c00000 */
[----:B------:R0:W1:Y:S02]  /*a430*/  SHFL.BFLY P3, R49, R52, R53, R54 ;  /* 0x0c00003534317389 */ /* 0x0000640000060036 */
[----:B01----:R-:W-:Y:S01]  /*a440*/  ENDCOLLECTIVE ;  /* 0x000000000000791b */ /* 0x003fe20003800000 */
.L_x_646:
[----:B------:R-:W-:Y:S01]  /*a450*/  FADD.FTZ R31, R27, R28 ;  /* 0x0000001c1b1f7221 */ /* 0x000fe20000010000 */
[C---:B------:R-:W-:Y:S01]  /*a460*/  @!P0 IADD3 R28, R25.reuse, 0x28, RZ ;  /* 0x00000028191c8810 */ /* 0x040fe20007ffe0ff */
[----:B------:R-:W0:Y:S01]  /*a470*/  LDC.64 R26, c[0x0][0x218] ;  /* 0x00008600ff1a7b82 */ /* 0x000e220000000a00 */
[----:B------:R-:W-:Y:S02]  /*a480*/  IADD3 R25, R25, R22, RZ ;  /* 0x0000001619197210 */ /* 0x000fe40007ffe0ff */
[----:B------:R-:W-:-:S04]  /*a490*/  @!P0 LOP3.LUT R28, R28, R11, RZ, 0x3c, !PT ;  /* 0x0000000b1c1c8212 */ /* 0x000fc800078e3cff */
[----:B------:R-:W-:Y:S02]  /*a4a0*/  @!P0 LEA R28, R28, R29, 0x2 ;  /* 0x0000001d1c1c8211 */ /* 0x000fe400078e10ff */
[----:B------:R-:W-:-:S03]  /*a4b0*/  MOV R52, R31 ;  /* 0x0000001f00347202 */ /* 0x000fc60000000f00 */
[----:B------:R1:W2:Y:S04]  /*a4c0*/  @!P0 LDS R29, [R28] ;  /* 0x000000001c1d8984 */ /* 0x0002a80000000800 */
[----:B------:R1:W3:Y:S01]  /*a4d0*/  @!P0 LDS R43, [R28+0x500] ;  /* 0x000500001c2b8984 */ /* 0x0002e20000000800 */
[----:B------:R-:W-:-:S07]  /*a4e0*/  MOV R33, R49 ;  /* 0x0000003100217202 */ /* 0x000fce0000000f00 */
[----:B0123--:R-:W-:Y:S05]  /*a4f0*/  WARPSYNC.COLLECTIVE R51, `(.L_x_647) ;  /* 0x0000000033087348 */ /* 0x00ffea0003c00000 */
[----:B------:R4:W0:Y:S02]  /*a500*/  SHFL.BFLY P3, R49, R52, R53, R54 ;  /* 0x0c00003534317389 */ /* 0x0008240000060036 */
[----:B01234-:R-:W-:Y:S01]  /*a510*/  ENDCOLLECTIVE ;  /* 0x000000000000791b */ /* 0x01ffe20003800000 */
.L_x_647:
        /* <DEDUP_REMOVED lines=8> */
.L_x_648:
[----:B------:R-:W-:Y:S01]  /*a5a0*/  FADD.FTZ R31, R31, R32 ;  /* 0x000000201f1f7221 */ /* 0x000fe20000010000 */
[----:B------:R-:W-:Y:S02]  /*a5b0*/  @!P0 IMAD.MOV.U32 R41, RZ, RZ, R29 ;  /* 0x000000ffff298224 */ /* 0x000fe400078e001d */
        /* <DEDUP_REMOVED lines=8> */
.L_x_649:
[----:B------:R-:W-:Y:S01]  /*a640*/  @!P0 F2FP.BF16.F32.PACK_AB R30, RZ, R30 ;  /* 0x0000001eff1e823e */ /* 0x000fe200000010ff */
[----:B------:R-:W-:Y:S01]  /*a650*/  FADD.FTZ R37, R37, R34 ;  /* 0x0000002225257221 */ /* 0x000fe20000010000 */
[----:B------:R-:W-:Y:S01]  /*a660*/  @!P0 F2FP.BF16.F32.PACK_AB R31, RZ, R31 ;  /* 0x0000001fff1f823e */ /* 0x000fe200000010ff */
[----:B------:R-:W-:Y:S01]  /*a670*/  IMAD.WIDE R28, R25, 0x2, R28 ;  /* 0x00000002191c7825 */ /* 0x000fe200078e021c */
[----:B------:R-:W-:-:S05]  /*a680*/  PRMT R33, R30, 0x7610, R33 ;  /* 0x000076101e217816 */ /* 0x000fca0000000021 */
[----:B------:R0:W-:Y:S01]  /*a690*/  @!P0 STG.E.U16 desc[UR18][R26.64], R33 ;  /* 0x000000211a008986 */ /* 0x0001e2000c101512 */
[----:B------:R-:W-:Y:S01]  /*a6a0*/  HFMA2.MMA R53, -RZ, RZ, 0, 2.384185791015625e-07 ;  /* 0x00000004ff357435 */ /* 0x000fe200000001ff */
[----:B------:R-:W-:Y:S02]  /*a6b0*/  MOV R52, R37 ;  /* 0x0000002500347202 */ /* 0x000fe40000000f00 */
[----:B------:R-:W-:-:S08]  /*a6c0*/  MOV R36, R49 ;  /* 0x0000003100247202 */ /* 0x000fd00000000f00 */
[----:B0-----:R-:W-:Y:S05]  /*a6d0*/  WARPSYNC.COLLECTIVE R51, `(.L_x_650) ;  /* 0x0000000033087348 */ /* 0x001fea0003c00000 */
[----:B------:R1:W2:Y:S02]  /*a6e0*/  SHFL.BFLY P3, R49, R52, R53, R54 ;  /* 0x0c00003534317389 */ /* 0x0002a40000060036 */
[----:B012---:R-:W-:Y:S01]  /*a6f0*/  ENDCOLLECTIVE ;  /* 0x000000000000791b */ /* 0x007fe20003800000 */
.L_x_650:
[----:B------:R-:W-:-:S05]  /*a700*/  FADD.FTZ R36, R36, R35 ;  /* 0x0000002324247221 */ /* 0x000fca0000010000 */
[----:B------:R-:W-:Y:S01]  /*a710*/  MOV R52, R36 ;  /* 0x0000002400347202 */ /* 0x000fe20000000f00 */
[----:B------:R-:W-:-:S07]  /*a720*/  IMAD.MOV.U32 R34, RZ, RZ, R49 ;  /* 0x000000ffff227224 */ /* 0x000fce00078e0031 */
[----:B------:R-:W-:Y:S05]  /*a730*/  WARPSYNC.COLLECTIVE R51, `(.L_x_651) ;  /* 0x0000000033087348 */ /* 0x000fea0003c00000 */
[----:B------:R0:W1:Y:S02]  /*a740*/  SHFL.BFLY P3, R49, R52, R53, R54 ;  /* 0x0c00003534317389 */ /* 0x0000640000060036 */
[----:B01----:R-:W-:Y:S01]  /*a750*/  ENDCOLLECTIVE ;  /* 0x000000000000791b */ /* 0x003fe20003800000 */
.L_x_651:
[----:B------:R-:W-:-:S05]  /*a760*/  FADD.FTZ R34, R37, R34 ;  /* 0x0000002225227221 */ /* 0x000fca0000010000 */
[----:B------:R-:W-:Y:S01]  /*a770*/  MOV R52, R34 ;  /* 0x0000002200347202 */ /* 0x000fe20000000f00 */
[----:B------:R-:W-:Y:S01]  /*a780*/  IMAD.MOV.U32 R53, RZ, RZ, 0x2 ;  /* 0x00000002ff357424 */ /* 0x000fe200078e00ff */
[----:B------:R-:W-:-:S07]  /*a790*/  MOV R35, R49 ;  /* 0x0000003100237202 */ /* 0x000fce0000000f00 */
[----:B------:R-:W-:Y:S05]  /*a7a0*/  WARPSYNC.COLLECTIVE R51, `(.L_x_652) ;  /* 0x0000000033087348 */ /* 0x000fea0003c00000 */
[----:B------:R0:W1:Y:S02]  /*a7b0*/  SHFL.BFLY P3, R49, R52, R53, R54 ;  /* 0x0c00003534317389 */ /* 0x0000640000060036 */
[----:B01----:R-:W-:Y:S01]  /*a7c0*/  ENDCOLLECTIVE ;  /* 0x000000000000791b */ /* 0x003fe20003800000 */
.L_x_652:
[----:B------:R-:W-:-:S05]  /*a7d0*/  FADD.FTZ R35, R36, R35 ;  /* 0x0000002324237221 */ /* 0x000fca0000010000 */
[----:B------:R-:W-:Y:S02]  /*a7e0*/  MOV R52, R35 ;  /* 0x0000002300347202 */ /* 0x000fe40000000f00 */
[----:B------:R-:W-:-:S07]  /*a7f0*/  MOV R37, R49 ;  /* 0x0000003100257202 */ /* 0x000fce0000000f00 */
[----:B------:R-:W-:Y:S05]  /*a800*/  WARPSYNC.COLLECTIVE R51, `(.L_x_653) ;  /* 0x0000000033087348 */ /* 0x000fea0003c00000 */
[----:B------:R0:W1:Y:S02]  /*a810*/  SHFL.BFLY P3, R49, R52, R53, R54 ;  /* 0x0c00003534317389 */ /* 0x0000640000060036 */
[----:B01----:R-:W-:Y:S01]  /*a820*/  ENDCOLLECTIVE ;  /* 0x000000000000791b */ /* 0x003fe20003800000 */
.L_x_653:
[----:B------:R-:W-:Y:S01]  /*a830*/  FADD.FTZ R37, R34, R37 ;  /* 0x0000002522257221 */ /* 0x000fe20000010000 */
[----:B------:R-:W-:-:S04]  /*a840*/  HFMA2.MMA R53, -RZ, RZ, 0, 5.9604644775390625e-08 ;  /* 0x00000001ff357435 */ /* 0x000fc800000001ff */
[----:B------:R-:W-:Y:S02]  /*a850*/  MOV R52, R37 ;  /* 0x0000002500347202 */ /* 0x000fe40000000f00 */
[----:B------:R-:W-:-:S07]  /*a860*/  MOV R36, R49 ;  /* 0x0000003100247202 */ /* 0x000fce0000000f00 */
[----:B------:R-:W-:Y:S05]  /*a870*/  WARPSYNC.COLLECTIVE R51, `(.L_x_654) ;  /* 0x0000000033087348 */ /* 0x000fea0003c00000 */
[----:B------:R0:W1:Y:S02]  /*a880*/  SHFL.BFLY P3, R49, R52, R53, R54 ;  /* 0x0c00003534317389 */ /* 0x0000640000060036 */
[----:B01----:R-:W-:Y:S01]  /*a890*/  ENDCOLLECTIVE ;  /* 0x000000000000791b */ /* 0x003fe20003800000 */
.L_x_654:
[----:B------:R-:W-:-:S05]  /*a8a0*/  FADD.FTZ R36, R35, R36 ;  /* 0x0000002423247221 */ /* 0x000fca0000010000 */
[----:B------:R-:W-:Y:S02]  /*a8b0*/  MOV R52, R36 ;  /* 0x0000002400347202 */ /* 0x000fe40000000f00 */
[----:B------:R-:W-:-:S07]  /*a8c0*/  MOV R34, R49 ;  /* 0x0000003100227202 */ /* 0x000fce0000000f00 */
[----:B------:R-:W-:Y:S05]  /*a8d0*/  WARPSYNC.COLLECTIVE R51, `(.L_x_655) ;  /* 0x0000000033087348 */ /* 0x000fea0003c00000 */
[----:B------:R0:W1:Y:S02]  /*a8e0*/  SHFL.BFLY P3, R49, R52, R53, R54 ;  /* 0x0c00003534317389 */ /* 0x0000640000060036 */
[----:B01----:R-:W-:Y:S01]  /*a8f0*/  ENDCOLLECTIVE ;  /* 0x000000000000791b */ /* 0x003fe20003800000 */
.L_x_655:
[----:B------:R-:W-:-:S05]  /*a900*/  FADD.FTZ R25, R37, R34 ;  /* 0x0000002225197221 */ /* 0x000fca0000010000 */
[----:B------:R-:W-:Y:S01]  /*a910*/  @!P0 F2FP.BF16.F32.PACK_AB R25, RZ, R25 ;  /* 0x00000019ff19823e */ /* 0x000fe200000010ff */
[----:B------:R-:W-:Y:S01]  /*a920*/  HFMA2.MMA R53, -RZ, RZ, 0, 4.76837158203125e-07 ;  /* 0x00000008ff357435 */ /* 0x000fe200000001ff */
[----:B------:R-:W-:Y:S01]  /*a930*/  MOV R52, R41 ;  /* 0x0000002900347202 */ /* 0x000fe20000000f00 */
[----:B------:R-:W-:-:S09]  /*a940*/  IMAD.MOV.U32 R35, RZ, RZ, R49 ;  /* 0x000000ffff237224 */ /* 0x000fd200078e0031 */
[----:B------:R-:W-:Y:S05]  /*a950*/  WARPSYNC.COLLECTIVE R51, `(.L_x_656) ;  /* 0x0000000033087348 */ /* 0x000fea0003c00000 */
[----:B------:R0:W1:Y:S02]  /*a960*/  SHFL.BFLY P3, R49, R52, R53, R54 ;  /* 0x0c00003534317389 */ /* 0x0000640000060036 */
[----:B01----:R-:W-:Y:S01]  /*a970*/  ENDCOLLECTIVE ;  /* 0x000000000000791b */ /* 0x003fe20003800000 */
.L_x_656:
[--C-:B------:R-:W-:Y:S01]  /*a980*/  FADD.FTZ R30, R36, R35.reuse ;  /* 0x00000023241e7221 */ /* 0x100fe20000010000 */
[----:B------:R-:W-:-:S04]  /*a990*/  PRMT R35, R25, 0x7610, R35 ;  /* 0x0000761019237816 */ /* 0x000fc80000000023 */
[----:B------:R-:W-:Y:S02]  /*a9a0*/  @!P0 F2FP.BF16.F32.PACK_AB R30, RZ, R30 ;  /* 0x0000001eff1e823e */ /* 0x000fe400000010ff */
[----:B------:R-:W-:Y:S02]  /*a9b0*/  MOV R52, R42 ;  /* 0x0000002a00347202 */ /* 0x000fe40000000f00 */
[----:B------:R-:W-:-:S07]  /*a9c0*/  MOV R44, R49 ;  /* 0x00000031002c7202 */ /* 0x000fce0000000f00 */
[----:B------:R-:W-:Y:S05]  /*a9d0*/  WARPSYNC.COLLECTIVE R51, `(.L_x_657) ;  /* 0x0000000033087348 */ /* 0x000fea0003c00000 */
[----:B------:R0:W1:Y:S02]  /*a9e0*/  SHFL.BFLY P3, R49, R52, R53, R54 ;  /* 0x0c00003534317389 */ /* 0x0000640000060036 */
[----:B01----:R-:W-:Y:S01]  /*a9f0*/  ENDCOLLECTIVE ;  /* 0x000000000000791b */ /* 0x003fe20003800000 */
.L_x_657:
[----:B------:R-:W-:Y:S01]  /*aa00*/  FADD.FTZ R44, R44, R41 ;  /* 0x000000292c2c7221 */ /* 0x000fe20000010000 */
[----:B------:R-:W-:-:S03]  /*aa10*/  HFMA2.MMA R53, -RZ, RZ, 0, 2.384185791015625e-07 ;  /* 0x00000004ff357435 */ /* 0x000fc600000001ff */
[----:B------:R-:W-:Y:S01]  /*aa20*/  IMAD.MOV.U32 R52, RZ, RZ, R44 ;  /* 0x000000ffff347224 */ /* 0x000fe200078e002c */
[----:B------:R-:W-:-:S07]  /*aa30*/  MOV R43, R49 ;  /* 0x00000031002b7202 */ /* 0x000fce0000000f00 */
[----:B------:R-:W-:Y:S05]  /*aa40*/  WARPSYNC.COLLECTIVE R51, `(.L_x_658) ;  /* 0x0000000033087348 */ /* 0x000fea0003c00000 */
[----:B------:R0:W1:Y:S02]  /*aa50*/  SHFL.BFLY P3, R49, R52, R53, R54 ;  /* 0x0c00003534317389 */ /* 0x0000640000060036 */
[----:B01----:R-:W-:Y:S01]  /*aa60*/  ENDCOLLECTIVE ;  /* 0x000000000000791b */ /* 0x003fe20003800000 */
.L_x_658:
[----:B------:R-:W-:-:S05]  /*aa70*/  FADD.FTZ R43, R43, R42 ;  /* 0x0000002a2b2b7221 */ /* 0x000fca0000010000 */
[----:B------:R-:W-:Y:S02]  /*aa80*/  MOV R52, R43 ;  /* 0x0000002b00347202 */ /* 0x000fe40000000f00 */
[----:B------:R-:W-:-:S07]  /*aa90*/  MOV R41, R49 ;  /* 0x0000003100297202 */ /* 0x000fce0000000f00 */
[----:B------:R-:W-:Y:S05]  /*aaa0*/  WARPSYNC.COLLECTIVE R51, `(.L_x_659) ;  /* 0x0000000033087348 */ /* 0x000fea0003c00000 */
[----:B------:R0:W1:Y:S02]  /*aab0*/  SHFL.BFLY P3, R49, R52, R53, R54 ;  /* 0x0c00003534317389 */ /* 0x0000640000060036 */
[----:B01----:R-:W-:Y:S01]  /*aac0*/  ENDCOLLECTIVE ;  /* 0x000000000000791b */ /* 0x003fe20003800000 */
.L_x_659:
[----:B------:R-:W-:Y:S01]  /*aad0*/  FADD.FTZ R41, R44, R41 ;  /* 0x000000292c297221 */ /* 0x000fe20000010000 */
[----:B------:R-:W-:-:S04]  /*aae0*/  HFMA2.MMA R53, -RZ, RZ, 0, 1.1920928955078125e-07 ;  /* 0x00000002ff357435 */ /* 0x000fc800000001ff */
[----:B------:R-:W-:Y:S02]  /*aaf0*/  MOV R52, R41 ;  /* 0x0000002900347202 */ /* 0x000fe40000000f00 */
[----:B------:R-:W-:-:S07]  /*ab00*/  MOV R42, R49 ;  /* 0x00000031002a7202 */ /* 0x000fce0000000f00 */
[----:B------:R-:W-:Y:S05]  /*ab10*/  WARPSYNC.COLLECTIVE R51, `(.L_x_660) ;  /* 0x0000000033087348 */ /* 0x000fea0003c00000 */
[----:B------:R0:W1:Y:S02]  /*ab20*/  SHFL.BFLY P3, R49, R52, R53, R54 ;  /* 0x0c00003534317389 */ /* 0x0000640000060036 */
[----:B01----:R-:W-:Y:S01]  /*ab30*/  ENDCOLLECTIVE ;  /* 0x000000000000791b */ /* 0x003fe20003800000 */
.L_x_660:
[----:B------:R-:W-:-:S05]  /*ab40*/  FADD.FTZ R42, R43, R42 ;  /* 0x0000002a2b2a7221 */ /* 0x000fca0000010000 */
[----:B------:R-:W-:Y:S02]  /*ab50*/  MOV R52, R42 ;  /* 0x0000002a00347202 */ /* 0x000fe40000000f00 */
[----:B------:R-:W-:-:S07]  /*ab60*/  MOV R44, R49 ;  /* 0x00000031002c7202 */ /* 0x000fce0000000f00 */
[----:B------:R-:W-:Y:S05]  /*ab70*/  WARPSYNC.COLLECTIVE R51, `(.L_x_661) ;  /* 0x0000000033087348 */ /* 0x000fea0003c00000 */
[----:B------:R0:W1:Y:S02]  /*ab80*/  SHFL.BFLY P3, R49, R52, R53, R54 ;  /* 0x0c00003534317389 */ /* 0x0000640000060036 */
[----:B01----:R-:W-:Y:S01]  /*ab90*/  ENDCOLLECTIVE ;  /* 0x000000000000791b */ /* 0x003fe20003800000 */
.L_x_661:
[----:B------:R-:W-:Y:S01]  /*aba0*/  FADD.FTZ R44, R41, R44 ;  /* 0x0000002c292c7221 */ /* 0x000fe20000010000 */
[----:B------:R-:W-:-:S04]  /*abb0*/  HFMA2.MMA R53, -RZ, RZ, 0, 5.9604644775390625e-08 ;  /* 0x00000001ff357435 */ /* 0x000fc800000001ff */
[----:B------:R-:W-:Y:S02]  /*abc0*/  MOV R52, R44 ;  /* 0x0000002c00347202 */ /* 0x000fe40000000f00 */
[----:B------:R-:W-:-:S07]  /*abd0*/  MOV R43, R49 ;  /* 0x00000031002b7202 */ /* 0x000fce0000000f00 */
[----:B------:R-:W-:Y:S05]  /*abe0*/  WARPSYNC.COLLECTIVE R51, `(.L_x_662) ;  /* 0x0000000033087348 */ /* 0x000fea0003c00000 */
[----:B------:R0:W1:Y:S02]  /*abf0*/  SHFL.BFLY P3, R49, R52, R53, R54 ;  /* 0x0c00003534317389 */ /* 0x0000640000060036 */
[----:B01----:R-:W-:Y:S01]  /*ac00*/  ENDCOLLECTIVE ;  /* 0x000000000000791b */ /* 0x003fe20003800000 */
.L_x_662:
[----:B------:R-:W-:-:S05]  /*ac10*/  FADD.FTZ R42, R42, R43 ;  /* 0x0000002b2a2a7221 */ /* 0x000fca0000010000 */
[----:B------:R-:W-:Y:S02]  /*ac20*/  MOV R52, R42 ;  /* 0x0000002a00347202 */ /* 0x000fe40000000f00 */
[----:B------:R-:W-:-:S07]  /*ac30*/  MOV R41, R49 ;  /* 0x0000003100297202 */ /* 0x000fce0000000f00 */
[----:B------:R-:W-:Y:S05]  /*ac40*/  WARPSYNC.COLLECTIVE R51, `(.L_x_663) ;  /* 0x0000000033087348 */ /* 0x000fea0003c00000 */
[----:B------:R0:W1:Y:S02]  /*ac50*/  SHFL.BFLY P3, R49, R52, R53, R54 ;  /* 0x0c00003534317389 */ /* 0x0000640000060036 */
[----:B01----:R-:W-:Y:S01]  /*ac60*/  ENDCOLLECTIVE ;  /* 0x000000000000791b */ /* 0x003fe20003800000 */
.L_x_663:
[----:B------:R-:W-:Y:S01]  /*ac70*/  HFMA2.MMA R53, -RZ, RZ, 0, 4.76837158203125e-07 ;  /* 0x00000008ff357435 */ /* 0x000fe200000001ff */
[----:B------:R-:W-:Y:S01]  /*ac80*/  MOV R52, R45 ;  /* 0x0000002d00347202 */ /* 0x000fe20000000f00 */
[----:B------:R-:W-:-:S09]  /*ac90*/  IMAD.MOV.U32 R43, RZ, RZ, R49 ;  /* 0x000000ffff2b7224 */ /* 0x000fd200078e0031 */
[----:B------:R-:W-:Y:S05]  /*aca0*/  WARPSYNC.COLLECTIVE R51, `(.L_x_664) ;  /* 0x0000000033087348 */ /* 0x000fea0003c00000 */
[----:B------:R0:W1:Y:S02]  /*acb0*/  SHFL.BFLY P3, R49, R52, R53, R54 ;  /* 0x0c00003534317389 */ /* 0x0000640000060036 */
[----:B01----:R-:W-:Y:S01]  /*acc0*/  ENDCOLLECTIVE ;  /* 0x000000000000791b */ /* 0x003fe20003800000 */
.L_x_664:
[----:B------:R-:W-:-:S05]  /*acd0*/  FADD.FTZ R32, R42, R43 ;  /* 0x0000002b2a207221 */ /* 0x000fca0000010000 */
[----:B------:R-:W-:Y:S01]  /*ace0*/  @!P0 F2FP.BF16.F32.PACK_AB R32, RZ, R32 ;  /* 0x00000020ff20823e */ /* 0x000fe200000010ff */
[----:B------:R-:W-:Y:S01]  /*acf0*/  IMAD.MOV.U32 R52, RZ, RZ, R46 ;  /* 0x000000ffff347224 */ /* 0x000fe200078e002e */
[----:B------:R-:W-:-:S07]  /*ad00*/  MOV R50, R49 ;  /* 0x0000003100327202 */ /* 0x000fce0000000f00 */
[----:B------:R-:W-:Y:S05]  /*ad10*/  WARPSYNC.COLLECTIVE R51, `(.L_x_665) ;  /* 0x0000000033087348 */ /* 0x000fea0003c00000 */
[----:B------:R0:W1:Y:S02]  /*ad20*/  SHFL.BFLY P3, R49, R52, R53, R54 ;  /* 0x0c00003534317389 */ /* 0x0000640000060036 */
[----:B01----:R-:W-:Y:S01]  /*ad30*/  ENDCOLLECTIVE ;  /* 0x000000000000791b */ /* 0x003fe20003800000 */
.L_x_665:
[----:B------:R-:W-:Y:S01]  /*ad40*/  FADD.FTZ R50, R50, R45 ;  /* 0x0000002d32327221 */ /* 0x000fe20000010000 */
[----:B------:R-:W-:-:S04]  /*ad50*/  HFMA2.MMA R53, -RZ, RZ, 0, 2.384185791015625e-07 ;  /* 0x00000004ff357435 */ /* 0x000fc800000001ff */
[----:B------:R-:W-:Y:S02]  /*ad60*/  MOV R52, R50 ;  /* 0x0000003200347202 */ /* 0x000fe40000000f00 */
[----:B------:R-:W-:-:S07]  /*ad70*/  MOV R47, R49 ;  /* 0x00000031002f7202 */ /* 0x000fce0000000f00 */
[----:B------:R-:W-:Y:S05]  /*ad80*/  WARPSYNC.COLLECTIVE R51, `(.L_x_666) ;  /* 0x0000000033087348 */ /* 0x000fea0003c00000 */
[----:B------:R0:W1:Y:S02]  /*ad90*/  SHFL.BFLY P3, R49, R52, R53, R54 ;  /* 0x0c00003534317389 */ /* 0x0000640000060036 */
[----:B01----:R-:W-:Y:S01]  /*ada0*/  ENDCOLLECTIVE ;  /* 0x000000000000791b */ /* 0x003fe20003800000 */
.L_x_666:
[----:B------:R-:W-:-:S05]  /*adb0*/  FADD.FTZ R47, R47, R46 ;  /* 0x0000002e2f2f7221 */ /* 0x000fca0000010000 */
[----:B------:R-:W-:Y:S02]  /*adc0*/  MOV R52, R47 ;  /* 0x0000002f00347202 */ /* 0x000fe40000000f00 */
[----:B------:R-:W-:-:S07]  /*add0*/  MOV R45, R49 ;  /* 0x00000031002d7202 */ /* 0x000fce0000000f00 */
[----:B------:R-:W-:Y:S05]  /*ade0*/  WARPSYNC.COLLECTIVE R51, `(.L_x_667) ;  /* 0x0000000033087348 */ /* 0x000fea0003c00000 */
[----:B------:R0:W1:Y:S02]  /*adf0*/  SHFL.BFLY P3, R49, R52, R53, R54 ;  /* 0x0c00003534317389 */ /* 0x0000640000060036 */
[----:B01----:R-:W-:Y:S01]  /*ae00*/  ENDCOLLECTIVE ;  /* 0x000000000000791b */ /* 0x003fe20003800000 */
.L_x_667:
[----:B------:R-:W-:Y:S01]  /*ae10*/  FADD.FTZ R45, R50, R45 ;  /* 0x0000002d322d7221 */ /* 0x000fe20000010000 */
[----:B------:R-:W-:-:S04]  /*ae20*/  HFMA2.MMA R53, -RZ, RZ, 0, 1.1920928955078125e-07 ;  /* 0x00000002ff357435 */ /* 0x000fc800000001ff */
[----:B------:R-:W-:Y:S01]  /*ae30*/  MOV R52, R45 ;  /* 0x0000002d00347202 */ /* 0x000fe20000000f00 */
[----:B------:R-:W-:-:S07]  /*ae40*/  IMAD.MOV.U32 R46, RZ, RZ, R49 ;  /* 0x000000ffff2e7224 */ /* 0x000fce00078e0031 */
[----:B------:R-:W-:Y:S05]  /*ae50*/  WARPSYNC.COLLECTIVE R51, `(.L_x_668) ;  /* 0x0000000033087348 */ /* 0x000fea0003c00000 */
[----:B------:R0:W1:Y:S02]  /*ae60*/  SHFL.BFLY P3, R49, R52, R53, R54 ;  /* 0x0c00003534317389 */ /* 0x0000640000060036 */
[----:B01----:R-:W-:Y:S01]  /*ae70*/  ENDCOLLECTIVE ;  /* 0x000000000000791b */ /* 0x003fe20003800000 */
.L_x_668:
[----:B------:R-:W-:-:S05]  /*ae80*/  FADD.FTZ R46, R47, R46 ;  /* 0x0000002e2f2e7221 */ /* 0x000fca0000010000 */
[----:B------:R-:W-:Y:S02]  /*ae90*/  MOV R52, R46 ;  /* 0x0000002e00347202 */ /* 0x000fe40000000f00 */
[----:B------:R-:W-:-:S07]  /*aea0*/  MOV R48, R49 ;  /* 0x0000003100307202 */ /* 0x000fce0000000f00 */
[----:B------:R-:W-:Y:S05]  /*aeb0*/  WARPSYNC.COLLECTIVE R51, `(.L_x_669) ;  /* 0x0000000033087348 */ /* 0x000fea0003c00000 */
[----:B------:R0:W1:Y:S02]  /*aec0*/  SHFL.BFLY P3, R49, R52, R53, R54 ;  /* 0x0c00003534317389 */ /* 0x0000640000060036 */
[----:B01----:R-:W-:Y:S01]  /*aed0*/  ENDCOLLECTIVE ;  /* 0x000000000000791b */ /* 0x003fe20003800000 */
.L_x_669:
[----:B------:R-:W-:Y:S01]  /*aee0*/  FADD.FTZ R45, R45, R48 ;  /* 0x000000302d2d7221 */ /* 0x000fe20000010000 */
[----:B------:R-:W-:-:S04]  /*aef0*/  HFMA2.MMA R53, -RZ, RZ, 0, 5.9604644775390625e-08 ;  /* 0x00000001ff357435 */ /* 0x000fc800000001ff */
[----:B------:R-:W-:Y:S01]  /*af00*/  MOV R52, R45 ;  /* 0x0000002d00347202 */ /* 0x000fe20000000f00 */
[--C-:B------:R-:W-:Y:S01]  /*af10*/  IMAD.MOV.U32 R47, RZ, RZ, R49.reuse ;  /* 0x000000ffff2f7224 */ /* 0x100fe200078e0031 */
[----:B------:R-:W-:Y:S01]  /*af20*/  PRMT R49, R31, 0x7610, R49 ;  /* 0x000076101f317816 */ /* 0x000fe20000000031 */
[----:B------:R-:W-:Y:S02]  /*af30*/  FADD.FTZ R31, R44, R41 ;  /* 0x000000292c1f7221 */ /* 0x000fe40000010000 */
[----:B------:R-:W-:Y:S02]  /*af40*/  FADD.FTZ R46, R46, R47 ;  /* 0x0000002f2e2e7221 */ /* 0x000fe40000010000 */
[----:B------:R0:W-:Y:S01]  /*af50*/  @!P0 STG.E.U16 desc[UR18][R28.64], R49 ;  /* 0x000000311c008986 */ /* 0x0001e2000c101512 */
[----:B------:R-:W-:-:S07]  /*af60*/  @!P0 F2FP.BF16.F32.PACK_AB R31, RZ, R31 ;  /* 0x0000001fff1f823e */ /* 0x000fce00000010ff */
[----:B0-----:R-:W-:Y:S05]  /*af70*/  WARPSYNC.COLLECTIVE R51, `(.L_x_670) ;  /* 0x0000000033087348 */ /* 0x001fea0003c00000 */
[----:B0-----:R0:W1:Y:S02]  /*af80*/  SHFL.BFLY P3, R49, R52, R53, R54 ;  /* 0x0c00003534317389 */ /* 0x0010640000060036 */
[----:B01----:R-:W-:Y:S01]  /*af90*/  ENDCOLLECTIVE ;  /* 0x000000000000791b */ /* 0x003fe20003800000 */
.L_x_670:
[----:B------:R0:W-:Y:S04]  /*afa0*/  @!P0 STG.E.U16 desc[UR18][R26.64+0x28], R35 ;  /* 0x000028231a008986 */ /* 0x0001e8000c101512 */
[----:B------:R0:W-:Y:S04]  /*afb0*/  @!P0 STG.E.U16 desc[UR18][R28.64+0x28], R30 ;  /* 0x0000281e1c008986 */ /* 0x0001e8000c101512 */
[----:B------:R0:W-:Y:S01]  /*afc0*/  @!P0 STG.E.U16 desc[UR18][R26.64+0x50], R31 ;  /* 0x0000501f1a008986 */ /* 0x0001e2000c101512 */
[----:B------:R-:W-:-:S03]  /*afd0*/  MOV R52, R46 ;  /* 0x0000002e00347202 */ /* 0x000fc60000000f00 */
[----:B------:R0:W-:Y:S01]  /*afe0*/  @!P0 STG.E.U16 desc[UR18][R28.64+0x50], R32 ;  /* 0x000050201c008986 */ /* 0x0001e2000c101512 */
[----:B------:R-:W-:-:S07]  /*aff0*/  MOV R34, R49 ;  /* 0x0000003100227202 */ /* 0x000fce0000000f00 */
[----:B0-----:R-:W-:Y:S05]  /*b000*/  WARPSYNC.COLLECTIVE R51, `(.L_x_671) ;  /* 0x0000000033087348 */ /* 0x001fea0003c00000 */
[----:B------:R1:W2:Y:S02]  /*b010*/  SHFL.BFLY P3, R49, R52, R53, R54 ;  /* 0x0c00003534317389 */ /* 0x0002a40000060036 */
[----:B012---:R-:W-:Y:S01]  /*b020*/  ENDCOLLECTIVE ;  /* 0x000000000000791b */ /* 0x007fe20003800000 */
.L_x_671:
[----:B------:R-:W-:Y:S01]  /*b030*/  FADD.FTZ R34, R45, R34 ;  /* 0x000000222d227221 */ /* 0x000fe20000010000 */
[----:B------:R-:W-:Y:S01]  /*b040*/  MOV R25, R49 ;  /* 0x0000003100197202 */ /* 0x000fe20000000f00 */
[----:B------:R-:W-:Y:S06]  /*b050*/  BRA `(.L_x_672) ;  /* 0xffffffe400007947 */ /* 0x000fec000383ffff */
.L_x_673:
        /* <DEDUP_REMOVED lines=10> */
.L_x_3766:


//--------------------- .text._ZN13group_norm_v218gn_bwd_cuda_kernelI13__nv_bfloat16Li320ELi3ELi32ELi40ELi256ELb0ELb1ELi32ELi320ELi320ELi4ELb1ELi40ELb0ELb0ELNS_15WgradSyncMethodE3ENS_16CompileConditionILi900EEEEEvPT_S6_S6_PKS5_S8_S8_S8_PKfflPfPj --------------------------
	.section	.text._ZN13group_norm_v218gn_bwd_cuda_kernelI13__nv_bfloat16Li320ELi3ELi32ELi40ELi256ELb0ELb1ELi32ELi320ELi320ELi4ELb1ELi40ELb0ELb0ELNS_15WgradSyncMethodE3ENS_16CompileConditionILi900EEEEEvPT_S6_S6_PKS5_S8_S8_S8_PKfflPfPj,"ax",@progbits
	.align	128
        .global         _ZN13group_norm_v218gn_bwd_cuda_kernelI13__nv_bfloat16Li320ELi3ELi32ELi40ELi256ELb0ELb1ELi32ELi320ELi320ELi4ELb1ELi40ELb0ELb0ELNS_15WgradSyncMethodE3ENS_16CompileConditionILi900EEEEEvPT_S6_S6_PKS5_S8_S8_S8_PKfflPfPj
        .type           _ZN13group_norm_v218gn_bwd_cuda_kernelI13__nv_bfloat16Li320ELi3ELi32ELi40ELi256ELb0ELb1ELi32ELi320ELi320ELi4ELb1ELi40ELb0ELb0ELNS_15WgradSyncMethodE3ENS_16CompileConditionILi900EEEEEvPT_S6_S6_PKS5_S8_S8_S8_PKfflPfPj,@function
        .size           _ZN13group_norm_v218gn_bwd_cuda_kernelI13__nv_bfloat16Li320ELi3ELi32ELi40ELi256ELb0ELb1ELi32ELi320ELi320ELi4ELb1ELi40ELb0ELb0ELNS_15WgradSyncMethodE3ENS_16CompileConditionILi900EEEEEvPT_S6_S6_PKS5_S8_S8_S8_PKfflPfPj,(.L_x_3767 - _ZN13group_norm_v218gn_bwd_cuda_kernelI13__nv_bfloat16Li320ELi3ELi32ELi40ELi256ELb0ELb1ELi32ELi320ELi320ELi4ELb1ELi40ELb0ELb0ELNS_15WgradSyncMethodE3ENS_16CompileConditionILi900EEEEEvPT_S6_S6_PKS5_S8_S8_S8_PKfflPfPj)
        .other          _ZN13group_norm_v218gn_bwd_cuda_kernelI13__nv_bfloat16Li320ELi3ELi32ELi40ELi256ELb0ELb1ELi32ELi320ELi320ELi4ELb1ELi40ELb0ELb0ELNS_15WgradSyncMethodE3ENS_16CompileConditionILi900EEEEEvPT_S6_S6_PKS5_S8_S8_S8_PKfflPfPj,@"STO_CUDA_ENTRY STV_DEFAULT"
_ZN13group_norm_v218gn_bwd_cuda_kernelI13__nv_bfloat16Li320ELi3ELi32ELi40ELi256ELb0ELb1ELi32ELi320ELi320ELi4ELb1ELi40ELb0ELb0ELNS_15WgradSyncMethodE3ENS_16CompileConditionILi900EEEEEvPT_S6_S6_PKS5_S8_S8_S8_PKfflPfPj:
.text._ZN13group_norm_v218gn_bwd_cuda_kernelI13__nv_bfloat16Li320ELi3ELi32ELi40ELi256ELb0ELb1ELi32ELi320ELi320ELi4ELb1ELi40ELb0ELb0ELNS_15WgradSyncMethodE3ENS_16CompileConditionILi900EEEEEvPT_S6_S6_PKS5_S8_S8_S8_PKfflPfPj:
        /* <DEDUP_REMOVED lines=32> */
.L_x_676:
[----:B------:R-:W2:Y:S04]  /*0200*/  LD.E.STRONG.GPU R0, desc[UR12][R2.64] ;  /* 0x0000000c02007980 */ /* 0x000ea8000c10f900 */
[----:B--2---:R-:W-:Y:S01]  /*0210*/  CCTL.IVALL ;  /* 0x00000000ff00798f */ /* 0x004fe20002000000 */
[----:B------:R-:W-:Y:S05]  /*0220*/  YIELD ;  /* 0x0000000000007946 */ /* 0x000fea0003800000 */
[----:B-----5:R-:W-:-:S04]  /*0230*/  LOP3.LUT R0, R0, R5, RZ, 0x3c, !PT ;  /* 0x0000000500007212 */ /* 0x020fc800078e3cff */
[----:B------:R-:W-:-:S13]  /*0240*/  ISETP.GT.AND P0, PT, R0, -0x1, PT ;  /* 0xffffffff0000780c */ /* 0x000fda0003f04270 */
[----:B------:R-:W-:Y:S05]  /*0250*/  @P0 BRA `(.L_x_676) ;  /* 0xfffffffc00e80947 */ /* 0x000fea000383ffff */
.L_x_675:
[----:B------:R-:W-:Y:S05]  /*0260*/  WARPSYNC.ALL ;  /* 0x0000000000007948 */ /* 0x000fea0003800000 */
[----:B------:R-:W-:Y:S06]  /*0270*/  BAR.SYNC.DEFER_BLOCKING 0x0 ;  /* 0x0000000000007b1d */ /* 0x000fec0000010000 */
[----:B------:R-:W-:Y:S05]  /*0280*/  BRA `(.L_x_677) ;  /* 0x0000004c00107947 */ /* 0x000fea0003800000 */
.L_x_674:
[----:B------:R-:W0:Y:S01]  /*0290*/  S2R R9, SR_TID.X ;  /* 0x0000000000097919 */ /* 0x000e220000002100 */
[----:B------:R-:W1:Y:S01]  /*02a0*/  S2UR UR8, SR_CgaCtaId ;  /* 0x00000000000879c3 */ /* 0x000e620000008800 */
[----:B------:R-:W-:Y:S01]  /*02b0*/  UMOV UR4, 0x400 ;  /* 0x0000040000047882 */ /* 0x000fe20000000000 */
[----:B------:R-:W-:Y:S01]  /*02c0*/  CS2R R10, SRZ ;  /* 0x00000000000a7805 */ /* 0x000fe2000001ff00 */
[----:B------:R-:W-:Y:S01]  /*02d0*/  UIADD3 UR4, UR4, 0x2800, URZ ;  /* 0x0000280004047890 */ /* 0x000fe2000fffe03f */
[----:B------:R-:W-:-:S03]  /*02e0*/  CS2R R12, SRZ ;  /* 0x00000000000c7805 */ /* 0x000fc6000001ff00 */
        /* <DEDUP_REMOVED lines=9> */
[----:B------:R-:W-:-:S02]  /*0380*/  IADD3 R7, R6, 0xf0, RZ ;  /* 0x000000f006077810 */ /* 0x000fc40007ffe0ff */
[----:B------:R-:W-:Y:S02]  /*0390*/  SHF.R.S32.HI R4, RZ, 0x1f, R3 ;  /* 0x0000001fff047819 */ /* 0x000fe40000011403 */
[----:B------:R-:W-:Y:S02]  /*03a0*/  SHF.R.S32.HI R6, RZ, 0x1f, R5 ;  /* 0x0000001fff067819 */ /* 0x000fe40000011405 */
[----:B------:R-:W-:Y:S02]  /*03b0*/  SHF.R.S32.HI R8, RZ, 0x1f, R7 ;  /* 0x0000001fff087819 */ /* 0x000fe40000011407 */
[----:B------:R-:W-:Y:S02]  /*03c0*/  LEA.HI R4, R4, R3, RZ, 0x2 ;  /* 0x0000000304047211 */ /* 0x000fe400078f10ff */
[----:B------:R-:W-:Y:S02]  /*03d0*/  SHF.R.U32.HI R3, RZ, 0x4, R0 ;  /* 0x00000004ff037819 */ /* 0x000fe40000011600 */
[----:B------:R-:W-:-:S02]  /*03e0*/  IADD3 R2, -R2, R9, RZ ;  /* 0x0000000902027210 */ /* 0x000fc40007ffe1ff */
[----:B------:R-:W-:Y:S02]  /*03f0*/  LEA.HI R6, R6, R5, RZ, 0x2 ;  /* 0x0000000506067211 */ /* 0x000fe400078f10ff */
[----:B------:R-:W-:Y:S02]  /*0400*/  LEA.HI R8, R8, R7, RZ, 0x2 ;  /* 0x0000000708087211 */ /* 0x000fe400078f10ff */
[----:B------:R-:W-:Y:S02]  /*0410*/  SHF.R.U32.HI R5, RZ, 0x2, R4 ;  /* 0x00000002ff057819 */ /* 0x000fe40000011604 */
[C---:B------:R-:W-:Y:S02]  /*0420*/  LOP3.LUT R0, R2.reuse, 0x3, R3, 0x78, !PT ;  /* 0x0000000302007812 */ /* 0x040fe400078e7803 */
[----:B------:R-:W-:Y:S02]  /*0430*/  SHF.R.U32.HI R7, RZ, 0x2, R6 ;  /* 0x00000002ff077819 */ /* 0x000fe40000011606 */
[----:B------:R-:W-:Y:S01]  /*0440*/  SHF.R.U32.HI R9, RZ, 0x2, R8 ;  /* 0x00000002ff097819 */ /* 0x000fe20000011608 */
[----:B------:R0:W-:Y:S01]  /*0450*/  STL [R1+0xb4], R0 ;  /* 0x0000b40001007387 */ /* 0x0001e20000100800 */
[----:B------:R-:W-:-:S02]  /*0460*/  LOP3.LUT R4, R2, 0x3, R5, 0x78, !PT ;  /* 0x0000000302047812 */ /* 0x000fc400078e7805 */
[----:B------:R-:W-:-:S03]  /*0470*/  LOP3.LUT R3, R2, 0x3, R7, 0x78, !PT ;  /* 0x0000000302037812 */ /* 0x000fc600078e7807 */
[----:B------:R1:W-:Y:S01]  /*0480*/  STL [R1+0xb0], R4 ;  /* 0x0000b00401007387 */ /* 0x0003e20000100800 */
[----:B0-----:R-:W-:-:S03]  /*0490*/  LOP3.LUT R0, R2, 0x3, R9, 0x78, !PT ;  /* 0x0000000302007812 */ /* 0x001fc600078e7809 */
[----:B------:R1:W-:Y:S04]  /*04a0*/  STL [R1+0xac], R3 ;  /* 0x0000ac0301007387 */ /* 0x0003e80000100800 */
[----:B------:R1:W-:Y:S04]  /*04b0*/  STL [R1+0xa8], R0 ;  /* 0x0000a80001007387 */ /* 0x0003e80000100800 */
[----:B------:R1:W-:Y:S04]  /*04c0*/  STL [R1+0x18], RZ ;  /* 0x000018ff01007387 */ /* 0x0003e80000100800 */
[----:B------:R1:W-:Y:S04]  /*04d0*/  STL [R1+0x30], RZ ;  /* 0x000030ff01007387 */ /* 0x0003e80000100800 */
[----:B------:R1:W-:Y:S04]  /*04e0*/  STL [R1+0x14], RZ ;  /* 0x000014ff01007387 */ /* 0x0003e80000100800 */
[----:B------:R1:W-:Y:S02]  /*04f0*/  STL [R1+0x2c], RZ ;  /* 0x00002cff01007387 */ /* 0x0003e40000100800 */
.L_x_689:
[----:B-12---:R-:W0:Y:S01]  /*0500*/  S2R R0, SR_TID.X ;  /* 0x0000000000007919 */ /* 0x006e220000002100 */
[----:B------:R-:W-:Y:S01]  /*0510*/  ULOP3.LUT UR9, UR11, 0x3, URZ, 0xc0, !UPT ;  /* 0x000000030b097892 */ /* 0x000fe2000f8ec03f */
[----:B------:R-:W1:Y:S01]  /*0520*/  LDC.64 R4, c[0x0][0x238] ;  /* 0x00008e00ff047b82 */ /* 0x000e620000000a00 */
[----:B------:R-:W-:Y:S02]  /*0530*/  USHF.R.U64 UR10, UR11, 0x2, UR5 ;  /* 0x000000020b0a7899 */ /* 0x000fe40008001205 */
[----:B------:R-:W-:Y:S02]  /*0540*/  UIMAD UR14, UR9, 0x140, URZ ;  /* 0x00000140090e78a4 */ /* 0x000fe4000f8e023f */
[----:B------:R-:W-:Y:S02]  /*0550*/  USHF.L.U32 UR9, UR17, 0x5, URZ ;  /* 0x0000000511097899 */ /* 0x000fe4000800063f */
[----:B------:R-:W-:Y:S01]  /*0560*/  USHF.R.U32.HI UR15, URZ, 0x2, UR5 ;  /* 0x000000023f0f7899 */ /* 0x000fe20008011605 */
[----:B------:R-:W-:Y:S01]  /*0570*/  IMAD.U32 R9, RZ, RZ, UR10 ;  /* 0x0000000aff097e24 */ /* 0x000fe2000f8e00ff */
[----:B------:R-:W-:Y:S01]  /*0580*/  ULOP3.LUT UR9, UR9, 0xe0, URZ, 0xc0, !UPT ;  /* 0x000000e009097892 */ /* 0x000fe2000f8ec03f */
[----:B------:R-:W-:Y:S01]  /*0590*/  ULDC.64 UR18, c[0x0][0x248] ;  /* 0x0000920000127ab9 */ /* 0x000fe20000000a00 */
[----:B------:R-:W-:-:S02]  /*05a0*/  ULDC.64 UR20, c[0x0][0x228] ;  /* 0x00008a0000147ab9 */ /* 0x000fc40000000a00 */
[----:B------:R-:W-:Y:S01]  /*05b0*/  MOV R18, UR15 ;  /* 0x0000000f00127c02 */ /* 0x000fe20008000f00 */
[----:B0-----:R-:W-:-:S05]  /*05c0*/  IMAD.WIDE.U32 R6, R0, -0x33333333, RZ ;  /* 0xcccccccd00067825 */ /* 0x001fca00078e00ff */
[----:B------:R-:W-:-:S05]  /*05d0*/  SHF.R.U32.HI R6, RZ, 0x6, R7 ;  /* 0x00000006ff067819 */ /* 0x000fca0000011607 */
[C---:B------:R-:W-:Y:S01]  /*05e0*/  IMAD R7, R6.reuse, -0x50, R0 ;  /* 0xffffffb006077824 */ /* 0x040fe200078e0200 */
[----:B------:R-:W-:Y:S01]  /*05f0*/  IADD3 R0, R6, UR9, RZ ;  /* 0x0000000906007c10 */ /* 0x000fe2000fffe0ff */
[----:B------:R-:W-:-:S03]  /*0600*/  UIMAD UR9, UR15, 0x50000, URZ ;  /* 0x000500000f0978a4 */ /* 0x000fc6000f8e023f */
[----:B------:R-:W-:Y:S01]  /*0610*/  LEA R16, R7, UR14, 0x2 ;  /* 0x0000000e07107c11 */ /* 0x000fe2000f8e10ff */
[----:B------:R-:W-:-:S03]  /*0620*/  IMAD R0, R0, 0x500, RZ ;  /* 0x0000050000007824 */ /* 0x000fc600078e02ff */
[----:B------:R-:W-:Y:S01]  /*0630*/  SHF.R.S32.HI R17, RZ, 0x1f, R16 ;  /* 0x0000001fff117819 */ /* 0x000fe20000011410 */
[----:B------:R-:W-:-:S05]  /*0640*/  IMAD.WIDE.U32 R2, R16, -0x33333333, RZ ;  /* 0xcccccccd10027825 */ /* 0x000fca00078e00ff */
[----:B------:R-:W-:Y:S01]  /*0650*/  SHF.R.U32.HI R8, RZ, 0x5, R3 ;  /* 0x00000005ff087819 */ /* 0x000fe20000011603 */
[----:B------:R-:W-:-:S03]  /*0660*/  IMAD.WIDE.U32 R2, R9, 0x50000, R16 ;  /* 0x0005000009027825 */ /* 0x000fc600078e0010 */
[----:B------:R-:W-:Y:S01]  /*0670*/  LEA R15, P0, R9, R8, 0x5 ;  /* 0x00000008090f7211 */ /* 0x000fe200078028ff */
[----:B------:R0:W-:Y:S01]  /*0680*/  STL [R1+0xa4], R8 ;  /* 0x0000a40801007387 */ /* 0x0001e20000100800 */
[----:B------:R-:W-:Y:S01]  /*0690*/  VIADD R3, R3, UR9 ;  /* 0x0000000903037c36 */ /* 0x000fe20008000000 */
[----:B------:R-:W-:Y:S01]  /*06a0*/  ULDC UR9, c[0x0][0x250] ;  /* 0x0000940000097ab9 */ /* 0x000fe20000000800 */
[----:B------:R-:W-:Y:S01]  /*06b0*/  LEA.HI.X R18, R9, RZ, R18, 0x5, P0 ;  /* 0x000000ff09127211 */ /* 0x000fe200000f2c12 */
[----:B-1----:R-:W-:Y:S01]  /*06c0*/  IMAD.WIDE R16, R16, 0x2, R4 ;  /* 0x0000000210107825 */ /* 0x002fe200078e0204 */
[----:B------:R-:W-:-:S04]  /*06d0*/  LEA R14, P0, R15, UR18, 0x3 ;  /* 0x000000120f0e7c11 */ /* 0x000fc8000f8018ff */
[----:B------:R-:W-:Y:S01]  /*06e0*/  LEA.HI.X R15, R15, UR19, R18, 0x3, P0 ;  /* 0x000000130f0f7c11 */ /* 0x000fe200080f1c12 */
[----:B------:R-:W-:Y:S01]  /*06f0*/  ULDC.64 UR18, c[0x0][0x230] ;  /* 0x00008c0000127ab9 */ /* 0x000fe20000000a00 */
[----:B0-----:R-:W-:Y:S01]  /*0700*/  IADD3 R8, P1, R0, R2, RZ ;  /* 0x0000000200087210 */ /* 0x001fe20007f3e0ff */
[----:B------:R-:W2:Y:S03]  /*0710*/  LDG.E.64.CONSTANT R16, desc[UR12][R16.64] ;  /* 0x0000000c10107981 */ /* 0x000ea6000c1e9b00 */
[----:B------:R-:W-:Y:S01]  /*0720*/  IADD3.X R9, RZ, R3, RZ, P1, !PT ;  /* 0x00000003ff097210 */ /* 0x000fe20000ffe4ff */
[----:B------:R-:W3:Y:S01]  /*0730*/  LDG.E.64.CONSTANT R14, desc[UR12][R14.64] ;  /* 0x0000000c0e0e7981 */ /* 0x000ee2000c1e9b00 */
[C---:B------:R-:W-:Y:S02]  /*0740*/  SHF.L.U32 R20, R8.reuse, 0x1, RZ ;  /* 0x0000000108147819 */ /* 0x040fe400000006ff */
[----:B------:R-:W-:-:S02]  /*0750*/  SHF.L.U64.HI R22, R8, 0x1, R9 ;  /* 0x0000000108167819 */ /* 0x000fc40000010209 */
[----:B------:R-:W-:-:S03]  /*0760*/  IADD3 R18, P0, R20, UR18, RZ ;  /* 0x0000001214127c10 */ /* 0x000fc6000ff1e0ff */
[----:B------:R-:W-:Y:S01]  /*0770*/  STL [R1+0xa0], R22 ;  /* 0x0000a01601007387 */ /* 0x000fe20000100800 */
[----:B------:R-:W-:-:S03]  /*0780*/  IADD3.X R19, R22, UR19, RZ, P0, !PT ;  /* 0x0000001316137c10 */ /* 0x000fc600087fe4ff */
[----:B------:R0:W-:Y:S04]  /*0790*/  STL [R1+0x78], R20 ;  /* 0x0000781401007387 */ /* 0x0001e80000100800 */
[----:B------:R-:W4:Y:S01]  /*07a0*/  LDG.E.64.CONSTANT R18, desc[UR12][R18.64] ;  /* 0x0000000c12127981 */ /* 0x000f22000c1e9b00 */
[----:B0-----:R-:W-:-:S04]  /*07b0*/  IADD3 R20, P1, R20, UR20, RZ ;  /* 0x0000001414147c10 */ /* 0x001fc8000ff3e0ff */
[----:B------:R-:W-:Y:S01]  /*07c0*/  IADD3.X R21, R22, UR21, RZ, P1, !PT ;  /* 0x0000001516157c10 */ /* 0x000fe20008ffe4ff */
[----:B------:R-:W-:-:S05]  /*07d0*/  VIADD R5, R0, 0x1400 ;  /* 0x0000140000057836 */ /* 0x000fca0000000000 */
[----:B------:R-:W4:Y:S01]  /*07e0*/  LDG.E.64.CONSTANT R20, desc[UR12][R20.64] ;  /* 0x0000000c14147981 */ /* 0x000f22000c1e9b00 */
[----:B------:R-:W-:-:S04]  /*07f0*/  IADD3 R5, P0, R5, R2, RZ ;  /* 0x0000000205057210 */ /* 0x000fc80007f1e0ff */
[----:B------:R-:W-:Y:S02]  /*0800*/  IADD3.X R4, RZ, R3, RZ, P0, !PT ;  /* 0x00000003ff047210 */ /* 0x000fe400007fe4ff */
[C---:B------:R-:W-:Y:S02]  /*0810*/  SHF.L.U32 R24, R5.reuse, 0x1, RZ ;  /* 0x0000000105187819 */ /* 0x040fe400000006ff */
[----:B------:R-:W-:Y:S02]  /*0820*/  SHF.L.U64.HI R9, R5, 0x1, R4 ;  /* 0x0000000105097819 */ /* 0x000fe40000010204 */
[----:B------:R-:W-:Y:S01]  /*0830*/  IADD3 R22, P0, R24, UR18, RZ ;  /* 0x0000001218167c10 */ /* 0x000fe2000ff1e0ff */
[----:B------:R0:W-:Y:S03]  /*0840*/  STL [R1+0x98], R24 ;  /* 0x0000981801007387 */ /* 0x0001e60000100800 */
[----:B------:R-:W-:Y:S01]  /*0850*/  IADD3.X R23, R9, UR19, RZ, P0, !PT ;  /* 0x0000001309177c10 */ /* 0x000fe200087fe4ff */
[----:B------:R-:W-:-:S05]  /*0860*/  VIADD R5, R0, 0x2800 ;  /* 0x0000280000057836 */ /* 0x000fca0000000000 */
[----:B------:R-:W4:Y:S01]  /*0870*/  LDG.E.64.CONSTANT R22, desc[UR12][R22.64] ;  /* 0x0000000c16167981 */ /* 0x000f22000c1e9b00 */
[----:B0-----:R-:W-:-:S04]  /*0880*/  IADD3 R24, P0, R24, UR20, RZ ;  /* 0x0000001418187c10 */ /* 0x001fc8000ff1e0ff */
[----:B------:R-:W-:Y:S02]  /*0890*/  IADD3.X R25, R9, UR21, RZ, P0, !PT ;  /* 0x0000001509197c10 */ /* 0x000fe400087fe4ff */
[----:B------:R-:W-:-:S04]  /*08a0*/  IADD3 R5, P0, R5, R2, RZ ;  /* 0x0000000205057210 */ /* 0x000fc80007f1e0ff */
[----:B------:R-:W4:Y:S01]  /*08b0*/  LDG.E.64.CONSTANT R24, desc[UR12][R24.64] ;  /* 0x0000000c18187981 */ /* 0x000f22000c1e9b00 */
[----:B------:R-:W-:Y:S02]  /*08c0*/  IADD3.X R4, RZ, R3, RZ, P0, !PT ;  /* 0x00000003ff047210 */ /* 0x000fe400007fe4ff */
[C---:B------:R-:W-:Y:S01]  /*08d0*/  SHF.L.U32 R28, R5.reuse, 0x1, RZ ;  /* 0x00000001051c7819 */ /* 0x040fe200000006ff */
[----:B------:R0:W-:Y:S03]  /*08e0*/  STL [R1+0x9c], R9 ;  /* 0x00009c0901007387 */ /* 0x0001e60000100800 */
[----:B------:R-:W-:Y:S01]  /*08f0*/  IADD3 R26, P0, R28, UR18, RZ ;  /* 0x000000121c1a7c10 */ /* 0x000fe2000ff1e0ff */
[----:B------:R1:W-:Y:S01]  /*0900*/  STL [R1+0x90], R28 ;  /* 0x0000901c01007387 */ /* 0x0003e20000100800 */
[----:B0-----:R-:W-:-:S04]  /*0910*/  SHF.L.U64.HI R9, R5, 0x1, R4 ;  /* 0x0000000105097819 */ /* 0x001fc80000010204 */
[----:B------:R-:W-:Y:S02]  /*0920*/  IADD3.X R27, R9, UR19, RZ, P0, !PT ;  /* 0x00000013091b7c10 */ /* 0x000fe400087fe4ff */
[----:B-1----:R-:W-:-:S04]  /*0930*/  IADD3 R28, P1, R28, UR20, RZ ;  /* 0x000000141c1c7c10 */ /* 0x002fc8000ff3e0ff */
[----:B------:R-:W-:Y:S01]  /*0940*/  IADD3.X R29, R9, UR21, RZ, P1, !PT ;  /* 0x00000015091d7c10 */ /* 0x000fe20008ffe4ff */
[----:B------:R-:W4:Y:S05]  /*0950*/  LDG.E.64.CONSTANT R26, desc[UR12][R26.64] ;  /* 0x0000000c1a1a7981 */ /* 0x000f2a000c1e9b00 */
[----:B------:R-:W4:Y:S01]  /*0960*/  LDG.E.64.CONSTANT R28, desc[UR12][R28.64] ;  /* 0x0000000c1c1c7981 */ /* 0x000f22000c1e9b00 */
[----:B------:R-:W-:-:S05]  /*0970*/  VIADD R5, R0, 0x3c00 ;  /* 0x00003c0000057836 */ /* 0x000fca0000000000 */
[----:B------:R-:W-:Y:S01]  /*0980*/  IADD3 R5, P0, R5, R2, RZ ;  /* 0x0000000205057210 */ /* 0x000fe20007f1e0ff */
[----:B------:R0:W-:Y:S03]  /*0990*/  STL [R1+0x94], R9 ;  /* 0x0000940901007387 */ /* 0x0001e60000100800 */
[----:B------:R-:W-:Y:S02]  /*09a0*/  IADD3.X R4, RZ, R3, RZ, P0, !PT ;  /* 0x00000003ff047210 */ /* 0x000fe400007fe4ff */
[----:B------:R-:W-:-:S04]  /*09b0*/  SHF.L.U32 R32, R5, 0x1, RZ ;  /* 0x0000000105207819 */ /* 0x000fc800000006ff */
[----:B------:R-:W-:Y:S02]  /*09c0*/  IADD3 R30, P0, R32, UR18, RZ ;  /* 0x00000012201e7c10 */ /* 0x000fe4000ff1e0ff */
[----:B0-----:R-:W-:Y:S01]  /*09d0*/  SHF.L.U64.HI R9, R5, 0x1, R4 ;  /* 0x0000000105097819 */ /* 0x001fe20000010204 */
[----:B------:R-:W-:-:S03]  /*09e0*/  VIADD R5, R0, 0x5000 ;  /* 0x0000500000057836 */ /* 0x000fc60000000000 */
[----:B------:R-:W-:Y:S02]  /*09f0*/  IADD3.X R31, R9, UR19, RZ, P0, !PT ;  /* 0x00000013091f7c10 */ /* 0x000fe400087fe4ff */
[----:B------:R-:W-:Y:S01]  /*0a00*/  IADD3 R5, P0, R5, R2, RZ ;  /* 0x0000000205057210 */ /* 0x000fe20007f1e0ff */
[----:B------:R0:W-:Y:S03]  /*0a10*/  STL [R1+0x88], R32 ;  /* 0x0000882001007387 */ /* 0x0001e60000100800 */
[----:B------:R-:W-:Y:S01]  /*0a20*/  IADD3.X R4, RZ, R3, RZ, P0, !PT ;  /* 0x00000003ff047210 */ /* 0x000fe200007fe4ff */
[----:B------:R-:W-:Y:S01]  /*0a30*/  IMAD.MOV.U32 R53, RZ, RZ, 0x28 ;  /* 0x00000028ff357424 */ /* 0x000fe200078e00ff */
[----:B------:R-:W-:Y:S01]  /*0a40*/  SHF.L.U32 R36, R5, 0x1, RZ ;  /* 0x0000000105247819 */ /* 0x000fe200000006ff */
[----:B------:R1:W-:Y:S01]  /*0a50*/  STL [R1+0x8c], R9 ;  /* 0x00008c0901007387 */ /* 0x0003e20000100800 */
[----:B0-----:R-:W-:-:S03]  /*0a60*/  IADD3 R32, P1, R32, UR20, RZ ;  /* 0x0000001420207c10 */ /* 0x001fc6000ff3e0ff */
[----:B------:R-:W4:Y:S01]  /*0a70*/  LDG.E.64.CONSTANT R30, desc[UR12][R30.64] ;  /* 0x0000000c1e1e7981 */ /* 0x000f22000c1e9b00 */
[----:B------:R-:W-:Y:S02]  /*0a80*/  IADD3 R34, P0, R36, UR18, RZ ;  /* 0x0000001224227c10 */ /* 0x000fe4000ff1e0ff */
[----:B------:R-:W-:Y:S02]  /*0a90*/  IADD3.X R33, R9, UR21, RZ, P1, !PT ;  /* 0x0000001509217c10 */ /* 0x000fe40008ffe4ff */
[----:B-1----:R-:W-:Y:S01]  /*0aa0*/  SHF.L.U64.HI R9, R5, 0x1, R4 ;  /* 0x0000000105097819 */ /* 0x002fe20000010204 */
[----:B------:R-:W-:-:S03]  /*0ab0*/  VIADD R5, R0, 0x6400 ;  /* 0x0000640000057836 */ /* 0x000fc60000000000 */
[----:B------:R-:W-:Y:S01]  /*0ac0*/  IADD3.X R35, R9, UR19, RZ, P0, !PT ;  /* 0x0000001309237c10 */ /* 0x000fe200087fe4ff */
[----:B------:R0:W-:Y:S01]  /*0ad0*/  STL [R1+0x80], R36 ;  /* 0x0000802401007387 */ /* 0x0001e20000100800 */
[----:B------:R-:W-:Y:S01]  /*0ae0*/  IADD3 R5, P0, R5, R2, RZ ;  /* 0x0000000205057210 */ /* 0x000fe20007f1e0ff */
[----:B------:R-:W-:Y:S02]  /*0af0*/  IMAD R7, R7, R53, UR8 ;  /* 0x0000000807077e24 */ /* 0x000fe4000f8e0235 */
[----:B------:R-:W4:Y:S01]  /*0b00*/  LDG.E.64.CONSTANT R32, desc[UR12][R32.64] ;  /* 0x0000000c20207981 */ /* 0x000f22000c1e9b00 */
[----:B------:R-:W-:Y:S02]  /*0b10*/  IADD3.X R4, RZ, R3, RZ, P0, !PT ;  /* 0x00000003ff047210 */ /* 0x000fe400007fe4ff */
[----:B------:R-:W-:Y:S01]  /*0b20*/  SHF.L.U32 R40, R5, 0x1, RZ ;  /* 0x0000000105287819 */ /* 0x000fe200000006ff */
[----:B------:R-:W4:Y:S01]  /*0b30*/  LDG.E.64.CONSTANT R34, desc[UR12][R34.64] ;  /* 0x0000000c22227981 */ /* 0x000f22000c1e9b00 */
[----:B0-----:R-:W-:-:S03]  /*0b40*/  IADD3 R36, P1, R36, UR20, RZ ;  /* 0x0000001424247c10 */ /* 0x001fc6000ff3e0ff */
[----:B------:R0:W-:Y:S01]  /*0b50*/  STL [R1+0x84], R9 ;  /* 0x0000840901007387 */ /* 0x0001e20000100800 */
[----:B------:R-:W-:Y:S02]  /*0b60*/  IADD3.X R37, R9, UR21, RZ, P1, !PT ;  /* 0x0000001509257c10 */ /* 0x000fe40008ffe4ff */
[----:B------:R-:W-:Y:S01]  /*0b70*/  IADD3 R38, P0, R40, UR18, RZ ;  /* 0x0000001228267c10 */ /* 0x000fe2000ff1e0ff */
[----:B------:R1:W-:Y:S01]  /*0b80*/  STL [R1+0x74], R40 ;  /* 0x0000742801007387 */ /* 0x0003e20000100800 */
[----:B------:R-:W-:-:S03]  /*0b90*/  LEA R6, R6, R7, 0x3 ;  /* 0x0000000706067211 */ /* 0x000fc600078e18ff */
[----:B------:R-:W4:Y:S01]  /*0ba0*/  LDG.E.64.CONSTANT R36, desc[UR12][R36.64] ;  /* 0x0000000c24247981 */ /* 0x000f22000c1e9b00 */
[----:B0-----:R-:W-:Y:S01]  /*0bb0*/  SHF.L.U64.HI R9, R5, 0x1, R4 ;  /* 0x0000000105097819 */ /* 0x001fe20000010204 */
[----:B------:R-:W-:-:S03]  /*0bc0*/  VIADD R4, R0, 0x7800 ;  /* 0x0000780000047836 */ /* 0x000fc60000000000 */
[C---:B------:R-:W-:Y:S02]  /*0bd0*/  IADD3.X R39, R9.reuse, UR19, RZ, P0, !PT ;  /* 0x0000001309277c10 */ /* 0x040fe400087fe4ff */
[----:B------:R-:W-:Y:S02]  /*0be0*/  IADD3 R4, P0, R4, R2, RZ ;  /* 0x0000000204047210 */ /* 0x000fe40007f1e0ff */
[----:B-1----:R-:W-:Y:S02]  /*0bf0*/  IADD3 R40, P1, R40, UR20, RZ ;  /* 0x0000001428287c10 */ /* 0x002fe4000ff3e0ff */
[----:B------:R-:W-:Y:S01]  /*0c00*/  IADD3.X R5, RZ, R3, RZ, P0, !PT ;  /* 0x00000003ff057210 */ /* 0x000fe200007fe4ff */
[----:B------:R0:W-:Y:S01]  /*0c10*/  STL [R1+0x7c], R9 ;  /* 0x00007c0901007387 */ /* 0x0001e20000100800 */
[----:B------:R-:W-:Y:S01]  /*0c20*/  SHF.L.U32 R44, R4, 0x1, RZ ;  /* 0x00000001042c7819 */ /* 0x000fe200000006ff */
[----:B------:R-:W-:Y:S01]  /*0c30*/  VIADD R0, R0, 0x8c00 ;  /* 0x00008c0000007836 */ /* 0x000fe20000000000 */
[----:B------:R-:W-:Y:S01]  /*0c40*/  IADD3.X R41, R9, UR21, RZ, P1, !PT ;  /* 0x0000001509297c10 */ /* 0x000fe20008ffe4ff */
[----:B------:R-:W4:Y:S01]  /*0c50*/  LDG.E.64.CONSTANT R38, desc[UR12][R38.64] ;  /* 0x0000000c26267981 */ /* 0x000f22000c1e9b00 */
[----:B------:R-:W-:-:S03]  /*0c60*/  IADD3 R42, P0, R44, UR18, RZ ;  /* 0x000000122c2a7c10 */ /* 0x000fc6000ff1e0ff */
[----:B------:R1:W-:Y:S01]  /*0c70*/  STL [R1+0x6c], R44 ;  /* 0x00006c2c01007387 */ /* 0x0003e20000100800 */
[----:B0-----:R-:W-:-:S03]  /*0c80*/  SHF.L.U64.HI R9, R4, 0x1, R5 ;  /* 0x0000000104097819 */ /* 0x001fc60000010205 */
[----:B------:R-:W4:Y:S01]  /*0c90*/  LDG.E.64.CONSTANT R40, desc[UR12][R40.64] ;  /* 0x0000000c28287981 */ /* 0x000f22000c1e9b00 */
[----:B------:R-:W-:Y:S02]  /*0ca0*/  IADD3.X R43, R9, UR19, RZ, P0, !PT ;  /* 0x00000013092b7c10 */ /* 0x000fe400087fe4ff */
[----:B------:R-:W-:-:S04]  /*0cb0*/  IADD3 R0, P0, R0, R2, RZ ;  /* 0x0000000200007210 */ /* 0x000fc80007f1e0ff */
[----:B------:R-:W-:Y:S02]  /*0cc0*/  IADD3.X R3, RZ, R3, RZ, P0, !PT ;  /* 0x00000003ff037210 */ /* 0x000fe400007fe4ff */
[----:B-1----:R-:W-:Y:S01]  /*0cd0*/  IADD3 R44, P1, R44, UR20, RZ ;  /* 0x000000142c2c7c10 */ /* 0x002fe2000ff3e0ff */
[----:B------:R0:W-:Y:S01]  /*0ce0*/  STL [R1+0x70], R9 ;  /* 0x0000700901007387 */ /* 0x0001e20000100800 */
[C---:B------:R-:W-:Y:S02]  /*0cf0*/  SHF.L.U32 R5, R0.reuse, 0x1, RZ ;  /* 0x0000000100057819 */ /* 0x040fe400000006ff */
[----:B------:R-:W-:Y:S01]  /*0d00*/  SHF.L.U64.HI R4, R0, 0x1, R3 ;  /* 0x0000000100047819 */ /* 0x000fe20000010203 */
[----:B------:R-:W4:Y:S01]  /*0d10*/  LDG.E.64.CONSTANT R42, desc[UR12][R42.64] ;  /* 0x0000000c2a2a7981 */ /* 0x000f22000c1e9b00 */
[----:B------:R-:W-:Y:S02]  /*0d20*/  IADD3.X R45, R9, UR21, RZ, P1, !PT ;  /* 0x00000015092d7c10 */ /* 0x000fe40008ffe4ff */
[C---:B------:R-:W-:Y:S01]  /*0d30*/  IADD3 R46, P0, R5.reuse, UR18, RZ ;  /* 0x00000012052e7c10 */ /* 0x040fe2000ff1e0ff */
[----:B------:R1:W-:Y:S01]  /*0d40*/  STL [R1+0x64], R5 ;  /* 0x0000640501007387 */ /* 0x0003e20000100800 */
[----:B------:R-:W-:-:S02]  /*0d50*/  IADD3 R48, P1, R5, UR20, RZ ;  /* 0x0000001405307c10 */ /* 0x000fc4000ff3e0ff */
[C---:B------:R-:W-:Y:S01]  /*0d60*/  IADD3.X R47, R4.reuse, UR19, RZ, P0, !PT ;  /* 0x00000013042f7c10 */ /* 0x040fe200087fe4ff */
[----:B------:R1:W-:Y:S01]  /*0d70*/  STL [R1+0x68], R4 ;  /* 0x0000680401007387 */ /* 0x0003e20000100800 */
[----:B------:R-:W-:-:S03]  /*0d80*/  IADD3.X R49, R4, UR21, RZ, P1, !PT ;  /* 0x0000001504317c10 */ /* 0x000fc60008ffe4ff */
[----:B------:R-:W4:Y:S04]  /*0d90*/  LDG.E.64.CONSTANT R44, desc[UR12][R44.64] ;  /* 0x0000000c2c2c7981 */ /* 0x000f28000c1e9b00 */
[----:B------:R-:W4:Y:S04]  /*0da0*/  LDG.E.64.CONSTANT R46, desc[UR12][R46.64] ;  /* 0x0000000c2e2e7981 */ /* 0x000f28000c1e9b00 */
[----:B------:R-:W4:Y:S01]  /*0db0*/  LDG.E.64.CONSTANT R48, desc[UR12][R48.64] ;  /* 0x0000000c30307981 */ /* 0x000f22000c1e9b00 */
[----:B---3--:R-:W-:-:S06]  /*0dc0*/  FADD.FTZ R2, R15, UR9 ;  /* 0x000000090f027e21 */ /* 0x008fcc0008010000 */
[----:B------:R-:W3:Y:S01]  /*0dd0*/  MUFU.RSQ R2, R2 ;  /* 0x0000000200027308 */ /* 0x000ee20000001400 */
[C---:B--2---:R-:W-:Y:S02]  /*0de0*/  PRMT R8, R16.reuse, 0x7632, R8 ;  /* 0x0000763210087816 */ /* 0x044fe40000000008 */
[----:B------:R-:W-:Y:S02]  /*0df0*/  SHF.L.U32 R3, R16, 0x10, RZ ;  /* 0x0000001010037819 */ /* 0x000fe400000006ff */
[C---:B----4-:R-:W-:Y:S02]  /*0e00*/  PRMT R52, R18.reuse, 0x7632, R52 ;  /* 0x0000763212347816 */ /* 0x050fe40000000034 */
[----:B------:R-:W-:-:S03]  /*0e10*/  SHF.L.U32 R15, R18, 0x10, RZ ;  /* 0x00000010120f7819 */ /* 0x000fc600000006ff */
[----:B------:R-:W-:Y:S02]  /*0e20*/  IMAD.U32 R52, R52, 0x10000, RZ ;  /* 0x0001000034347824 */ /* 0x000fe400078e00ff */
[----:B------:R-:W-:Y:S01]  /*0e30*/  FADD.FTZ R15, -R14, R15 ;  /* 0x0000000f0e0f7221 */ /* 0x000fe20000010100 */
[----:B------:R-:W-:Y:S01]  /*0e40*/  IMAD.U32 R8, R8, 0x10000, RZ ;  /* 0x0001000008087824 */ /* 0x000fe200078e00ff */
[----:B0-----:R-:W-:Y:S01]  /*0e50*/  SHF.L.U32 R9, R19, 0x10, RZ ;  /* 0x0000001013097819 */ /* 0x001fe200000006ff */
[----:B------:R-:W-:Y:S01]  /*0e60*/  FADD.FTZ R52, -R14, R52 ;  /* 0x000000340e347221 */ /* 0x000fe20000010100 */
[----:B---3--:R-:W-:Y:S01]  /*0e70*/  FMUL.FTZ R56, R2, R15 ;  /* 0x0000000f02387220 */ /* 0x008fe20000410000 */
[C---:B------:R-:W-:Y:S02]  /*0e80*/  SHF.L.U32 R0, R20.reuse, 0x10, RZ ;  /* 0x0000001014007819 */ /* 0x040fe400000006ff */
[----:B------:R-:W-:-:S03]  /*0e90*/  PRMT R51, R20, 0x7632, R51 ;  /* 0x0000763214337816 */ /* 0x000fc60000000033 */
[----:B-1----:R-:W-:Y:S01]  /*0ea0*/  FMUL.FTZ R5, R0, R3 ;  /* 0x0000000300057220 */ /* 0x002fe20000410000 */
[----:B------:R-:W-:Y:S01]  /*0eb0*/  SHF.L.U32 R51, R51, 0x10, RZ ;  /* 0x0000001033337819 */ /* 0x000fe200000006ff */
[----:B------:R-:W-:Y:S01]  /*0ec0*/  FMUL.FTZ R52, R2, R52 ;  /* 0x0000003402347220 */ /* 0x000fe20000410000 */
[----:B------:R-:W-:Y:S01]  /*0ed0*/  SHF.L.U32 R4, R17, 0x10, RZ ;  /* 0x0000001011047819 */ /* 0x000fe200000006ff */
[----:B------:R-:W-:Y:S01]  /*0ee0*/  FFMA.FTZ R5, R56, R5, RZ ;  /* 0x0000000538057223 */ /* 0x000fe200000100ff */
[----:B------:R-:W-:Y:S02]  /*0ef0*/  IMAD.U32 R54, R21, 0x10000, RZ ;  /* 0x0001000015367824 */ /* 0x000fe400078e00ff */
[----:B------:R-:W-:Y:S01]  /*0f00*/  FMUL.FTZ R50, R51, R8 ;  /* 0x0000000833327220 */ /* 0x000fe20000410000 */
[----:B------:R-:W-:Y:S01]  /*0f10*/  FADD.FTZ R9, -R14, R9 ;  /* 0x000000090e097221 */ /* 0x000fe20000010100 */
[----:B------:R0:W-:Y:S02]  /*0f20*/  STL [R1+0xb8], R16 ;  /* 0x0000b81001007387 */ /* 0x0001e40000100800 */
[----:B------:R-:W-:Y:S01]  /*0f30*/  FFMA.FTZ R50, R52, R50, R5 ;  /* 0x0000003234327223 */ /* 0x000fe20000010005 */
[----:B------:R-:W-:Y:S01]  /*0f40*/  FMUL.FTZ R5, R54, R4 ;  /* 0x0000000436057220 */ /* 0x000fe20000410000 */
[----:B------:R-:W-:Y:S01]  /*0f50*/  PRMT R15, R19, 0x7632, R15 ;  /* 0x00007632130f7816 */ /* 0x000fe2000000000f */
[----:B0-----:R-:W-:Y:S01]  /*0f60*/  FMUL.FTZ R16, R2, R9 ;  /* 0x0000000902107220 */ /* 0x001fe20000410000 */
[----:B------:R-:W-:Y:S01]  /*0f70*/  PRMT R9, R17, 0x7632, R9 ;  /* 0x0000763211097816 */ /* 0x000fe20000000009 */
[----:B------:R-:W-:Y:S01]  /*0f80*/  STL [R1+0xc0], R18 ;  /* 0x0000c01201007387 */ /* 0x000fe20000100800 */
[----:B------:R-:W-:Y:S01]  /*0f90*/  SHF.L.U32 R15, R15, 0x10, RZ ;  /* 0x000000100f0f7819 */ /* 0x000fe200000006ff */
[----:B------:R-:W-:Y:S01]  /*0fa0*/  FFMA.FTZ R50, R16, R5, R50 ;  /* 0x0000000510327223 */ /* 0x000fe20000010032 */
[----:B------:R-:W-:Y:S01]  /*0fb0*/  PRMT R5, R21, 0x7632, R5 ;  /* 0x0000763215057816 */ /* 0x000fe20000000005 */
[----:B------:R-:W-:Y:S01]  /*0fc0*/  STL [R1+0xc4], R20 ;  /* 0x0000c41401007387 */ /* 0x000fe20000100800 */
[----:B------:R-:W-:Y:S01]  /*0fd0*/  IMAD.U32 R9, R9, 0x10000, RZ ;  /* 0x0001000009097824 */ /* 0x000fe200078e00ff */
[----:B------:R-:W-:-:S02]  /*0fe0*/  SHF.L.U32 R53, R22, 0x10, RZ ;  /* 0x0000001016357819 */ /* 0x000fc400000006ff */
[----:B------:R-:W-:Y:S01]  /*0ff0*/  STL [R1+0x54], R56 ;  /* 0x0000543801007387 */ /* 0x000fe20000100800 */
[----:B------:R-:W-:Y:S01]  /*1000*/  SHF.L.U32 R5, R5, 0x10, RZ ;  /* 0x0000001005057819 */ /* 0x000fe200000006ff */
[----:B------:R-:W-:Y:S02]  /*1010*/  FADD.FTZ R15, -R14, R15 ;  /* 0x0000000f0e0f7221 */ /* 0x000fe40000010100 */
[----:B------:R-:W-:Y:S01]  /*1020*/  STL [R1+0x8], R54 ;  /* 0x0000083601007387 */ /* 0x000fe20000100800 */
[----:B------:R-:W-:-:S03]  /*1030*/  FFMA.FTZ R10, R52, R51, R10 ;  /* 0x00000033340a7223 */ /* 0x000fc6000001000a */
[----:B------:R-:W-:Y:S01]  /*1040*/  STL [R1+0xc8], R19 ;  /* 0x0000c81301007387 */ /* 0x000fe20000100800 */
[----:B------:R-:W-:-:S03]  /*1050*/  PRMT R52, R22, 0x7632, R52 ;  /* 0x0000763216347816 */ /* 0x000fc60000000034 */
[----:B------:R0:W-:Y:S01]  /*1060*/  STL [R1+0x40], R6 ;  /* 0x0000400601007387 */ /* 0x0001e20000100800 */
[----:B------:R-:W-:Y:S01]  /*1070*/  FMUL.FTZ R7, R5, R9 ;  /* 0x0000000905077220 */ /* 0x000fe20000410000 */
[----:B------:R-:W-:Y:S01]  /*1080*/  FMUL.FTZ R15, R2, R15 ;  /* 0x0000000f020f7220 */ /* 0x000fe20000410000 */
[----:B------:R-:W-:Y:S01]  /*1090*/  FADD.FTZ R53, -R14, R53 ;  /* 0x000000350e357221 */ /* 0x000fe20000010100 */
[----:B------:R1:W-:Y:S01]  /*10a0*/  STL [R1+0x60], R16 ;  /* 0x0000601001007387 */ /* 0x0003e20000100800 */
[C---:B------:R-:W-:Y:S01]  /*10b0*/  FADD.FTZ R11, R51.reuse, R11 ;  /* 0x0000000b330b7221 */ /* 0x040fe20000010000 */
[----:B0-----:R-:W-:Y:S01]  /*10c0*/  FFMA.FTZ R6, R0, R3, RZ ;  /* 0x0000000300067223 */ /* 0x001fe200000100ff */
[----:B------:R-:W-:Y:S01]  /*10d0*/  SHF.L.U32 R52, R52, 0x10, RZ ;  /* 0x0000001034347819 */ /* 0x000fe200000006ff */
[C---:B-1----:R-:W-:Y:S02]  /*10e0*/  IMAD.U32 R16, R24.reuse, 0x10000, RZ ;  /* 0x0001000018107824 */ /* 0x042fe400078e00ff */
[----:B------:R-:W-:Y:S01]  /*10f0*/  FFMA.FTZ R6, R51, R8, R6 ;  /* 0x0000000833067223 */ /* 0x000fe20000010006 */
[----:B------:R-:W-:Y:S01]  /*1100*/  PRMT R51, R24, 0x7632, R51 ;  /* 0x0000763218337816 */ /* 0x000fe20000000033 */
[----:B------:R0:W-:Y:S01]  /*1110*/  STL [R1+0xcc], R17 ;  /* 0x0000cc1101007387 */ /* 0x0001e20000100800 */
[----:B------:R-:W-:Y:S01]  /*1120*/  FFMA.FTZ R50, R15, R7, R50 ;  /* 0x000000070f327223 */ /* 0x000fe20000010032 */
[----:B------:R-:W-:Y:S01]  /*1130*/  FMUL.FTZ R7, R3, R16 ;  /* 0x0000001003077220 */ /* 0x000fe20000410000 */
[----:B------:R-:W-:Y:S01]  /*1140*/  SHF.L.U32 R51, R51, 0x10, RZ ;  /* 0x0000001033337819 */ /* 0x000fe200000006ff */
[----:B------:R-:W-:Y:S01]  /*1150*/  FADD.FTZ R52, -R14, R52 ;  /* 0x000000340e347221 */ /* 0x000fe20000010100 */
[----:B------:R-:W-:Y:S01]  /*1160*/  STL [R1+0xd0], R21 ;  /* 0x0000d01501007387 */ /* 0x000fe20000100800 */
[----:B0-----:R-:W-:-:S03]  /*1170*/  FMUL.FTZ R17, R2, R53 ;  /* 0x0000003502117220 */ /* 0x001fc60000410000 */
[----:B------:R0:W-:Y:S01]  /*1180*/  STL [R1+0x108], R0 ;  /* 0x0001080001007387 */ /* 0x0001e20000100800 */
[----:B------:R-:W-:Y:S01]  /*1190*/  FFMA.FTZ R50, R17, R7, R50 ;  /* 0x0000000711327223 */ /* 0x000fe20000010032 */
[C---:B------:R-:W-:Y:S02]  /*11a0*/  IMAD.U32 R7, R23.reuse, 0x10000, RZ ;  /* 0x0001000017077824 */ /* 0x040fe400078e00ff */
[----:B------:R-:W-:Y:S01]  /*11b0*/  STL [R1+0xd4], R22 ;  /* 0x0000d41601007387 */ /* 0x000fe20000100800 */
[----:B------:R-:W-:Y:S01]  /*11c0*/  FMUL.FTZ R53, R8, R51 ;  /* 0x0000003308357220 */ /* 0x000fe20000410000 */
[----:B------:R-:W-:Y:S01]  /*11d0*/  FMUL.FTZ R52, R2, R52 ;  /* 0x0000003402347220 */ /* 0x000fe20000410000 */
[----:B------:R-:W-:Y:S01]  /*11e0*/  PRMT R55, R23, 0x7632, R55 ;  /* 0x0000763217377816 */ /* 0x000fe20000000037 */
[----:B------:R-:W-:Y:S01]  /*11f0*/  STL [R1+0x4], R16 ;  /* 0x0000041001007387 */ /* 0x000fe20000100800 */
[----:B0-----:R-:W-:Y:S01]  /*1200*/  SHF.L.U32 R0, R25, 0x10, RZ ;  /* 0x0000001019007819 */ /* 0x001fe200000006ff */
[----:B------:R-:W-:-:S02]  /*1210*/  FADD.FTZ R7, -R14, R7 ;  /* 0x000000070e077221 */ /* 0x000fc40000010100 */
[----:B------:R-:W-:Y:S01]  /*1220*/  STL [R1+0xd8], R24 ;  /* 0x0000d81801007387 */ /* 0x000fe20000100800 */
[--C-:B------:R-:W-:Y:S01]  /*1230*/  FFMA.FTZ R15, R15, R5, R12.reuse ;  /* 0x000000050f0f7223 */ /* 0x100fe2000001000c */
[----:B------:R-:W-:Y:S02]  /*1240*/  PRMT R12, R25, 0x7632, R12 ;  /* 0x00007632190c7816 */ /* 0x000fe4000000000c */
[----:B------:R-:W-:Y:S01]  /*1250*/  STL [R1+0x5c], R17 ;  /* 0x00005c1101007387 */ /* 0x000fe20000100800 */
[----:B------:R-:W-:Y:S01]  /*1260*/  FFMA.FTZ R50, R52, R53, R50 ;  /* 0x0000003534327223 */ /* 0x000fe20000010032 */
[----:B------:R-:W-:Y:S01]  /*1270*/  SHF.L.U32 R55, R55, 0x10, RZ ;  /* 0x0000001037377819 */ /* 0x000fe200000006ff */
[----:B------:R-:W-:Y:S01]  /*1280*/  FFMA.FTZ R54, R54, R4, R6 ;  /* 0x0000000436367223 */ /* 0x000fe20000010006 */
[----:B------:R-:W-:Y:S01]  /*1290*/  STL [R1+0xdc], R23 ;  /* 0x0000dc1701007387 */ /* 0x000fe20000100800 */
[----:B------:R-:W-:-:S03]  /*12a0*/  FMUL.FTZ R53, R4, R0 ;  /* 0x0000000004357220 */ /* 0x000fc60000410000 */
[----:B------:R-:W-:Y:S04]  /*12b0*/  STL [R1+0xe0], R25 ;  /* 0x0000e01901007387 */ /* 0x000fe80000100800 */
[----:B------:R0:W-:Y:S01]  /*12c0*/  STL [R1], R0 ;  /* 0x0000000001007387 */ /* 0x0001e20000100800 */
[----:B------:R-:W-:Y:S02]  /*12d0*/  IMAD.U32 R12, R12, 0x10000, RZ ;  /* 0x000100000c0c7824 */ /* 0x000fe400078e00ff */
[----:B------:R-:W-:Y:S01]  /*12e0*/  FADD.FTZ R6, -R14, R55 ;  /* 0x000000370e067221 */ /* 0x000fe20000010100 */
[----:B0-----:R-:W-:Y:S01]  /*12f0*/  FMUL.FTZ R0, R2, R7 ;  /* 0x0000000702007220 */ /* 0x001fe20000410000 */
[C---:B------:R-:W-:Y:S01]  /*1300*/  FADD.FTZ R7, R5.reuse, R13 ;  /* 0x0000000d05077221 */ /* 0x040fe20000010000 */
[----:B------:R-:W-:Y:S01]  /*1310*/  FFMA.FTZ R13, R5, R9, R54 ;  /* 0x00000009050d7223 */ /* 0x000fe20000010036 */
[----:B------:R-:W-:Y:S01]  /*1320*/  FFMA.FTZ R5, R52, R51, R10 ;  /* 0x0000003334057223 */ /* 0x000fe2000001000a */
[----:B------:R-:W-:Y:S01]  /*1330*/  SHF.L.U32 R10, R26, 0x10, RZ ;  /* 0x000000101a0a7819 */ /* 0x000fe200000006ff */
[----:B------:R-:W-:Y:S01]  /*1340*/  FFMA.FTZ R50, R0, R53, R50 ;  /* 0x0000003500327223 */ /* 0x000fe20000010032 */
[----:B------:R-:W-:Y:S01]  /*1350*/  FMUL.FTZ R53, R2, R6 ;  /* 0x0000000602357220 */ /* 0x000fe20000410000 */
[-C--:B------:R-:W-:Y:S01]  /*1360*/  FMUL.FTZ R54, R9, R12.reuse ;  /* 0x0000000c09367220 */ /* 0x080fe20000410000 */
[----:B------:R-:W-:Y:S01]  /*1370*/  STL [R1+0x58], R0 ;  /* 0x0000580001007387 */ /* 0x000fe20000100800 */
[----:B------:R-:W-:Y:S01]  /*1380*/  FADD.FTZ R10, -R14, R10 ;  /* 0x0000000a0e0a7221 */ /* 0x000fe20000010100 */
[C---:B------:R-:W-:Y:S01]  /*1390*/  SHF.L.U32 R60, R28.reuse, 0x10, RZ ;  /* 0x000000101c3c7819 */ /* 0x040fe200000006ff */
[C---:B------:R-:W-:Y:S01]  /*13a0*/  FFMA.FTZ R6, R53.reuse, R12, R15 ;  /* 0x0000000c35067223 */ /* 0x040fe2000001000f */
[----:B------:R-:W-:Y:S01]  /*13b0*/  FFMA.FTZ R50, R53, R54, R50 ;  /* 0x0000003635327223 */ /* 0x000fe20000010032 */
[----:B------:R-:W-:Y:S01]  /*13c0*/  STL [R1+0xe4], R26 ;  /* 0x0000e41a01007387 */ /* 0x000fe20000100800 */
[----:B------:R-:W-:Y:S01]  /*13d0*/  PRMT R53, R28, 0x7632, R53 ;  /* 0x000076321c357816 */ /* 0x000fe20000000035 */
[----:B------:R-:W-:-:S02]  /*13e0*/  FFMA.FTZ R52, R3, R16, R13 ;  /* 0x0000001003347223 */ /* 0x000fc4000001000d */
[----:B------:R0:W-:Y:S01]  /*13f0*/  STL [R1+0xe8], R28 ;  /* 0x0000e81c01007387 */ /* 0x0001e20000100800 */
[----:B------:R-:W-:Y:S01]  /*1400*/  FMUL.FTZ R13, R3, R60 ;  /* 0x0000003c030d7220 */ /* 0x000fe20000410000 */
[----:B------:R-:W-:Y:S01]  /*1410*/  PRMT R54, R27, 0x7632, R54 ;  /* 0x000076321b367816 */ /* 0x000fe20000000036 */
[----:B0-----:R-:W-:Y:S01]  /*1420*/  FMUL.FTZ R28, R2, R10 ;  /* 0x0000000a021c7220 */ /* 0x001fe20000410000 */
[----:B------:R-:W-:Y:S01]  /*1430*/  FADD.FTZ R10, R11, R51 ;  /* 0x000000330b0a7221 */ /* 0x000fe20000010000 */
[----:B------:R-:W-:Y:S02]  /*1440*/  SHF.L.U32 R11, R27, 0x10, RZ ;  /* 0x000000101b0b7819 */ /* 0x000fe400000006ff */
[----:B------:R-:W-:Y:S01]  /*1450*/  FFMA.FTZ R13, R28, R13, R50 ;  /* 0x0000000d1c0d7223 */ /* 0x000fe20000010032 */
[----:B------:R-:W-:Y:S04]  /*1460*/  STL [R1+0x50], R28 ;  /* 0x0000501c01007387 */ /* 0x000fe80000100800 */
[----:B------:R0:W-:Y:S04]  /*1470*/  STL [R1+0xec], R28 ;  /* 0x0000ec1c01007387 */ /* 0x0001e80000100800 */
[----:B0-----:R-:W2:Y:S04]  /*1480*/  LDL R28, [R1] ;  /* 0x00000000011c7983 */ /* 0x001ea80000100800 */
[----:B------:R0:W-:Y:S04]  /*1490*/  STL [R1+0xf0], R27 ;  /* 0x0000f01b01007387 */ /* 0x0001e80000100800 */
[----:B0-----:R-:W3:Y:S04]  /*14a0*/  LDL R27, [R1+0x4] ;  /* 0x00000400011b7983 */ /* 0x001ee80000100800 */
[----:B---3--:R0:W-:Y:S04]  /*14b0*/  STL [R1+0xfc], R27 ;  /* 0x0000fc1b01007387 */ /* 0x0081e80000100800 */
[----:B0-----:R-:W3:Y:S01]  /*14c0*/  LDL R27, [R1+0x8] ;  /* 0x00000800011b7983 */ /* 0x001ee20000100800 */
[----:B------:R-:W-:Y:S01]  /*14d0*/  PRMT R15, R26, 0x7632, R15 ;  /* 0x000076321a0f7816 */ /* 0x000fe2000000000f */
[----:B------:R-:W-:-:S04]  /*14e0*/  FFMA.FTZ R51, R8, R51, R52 ;  /* 0x0000003308337223 */ /* 0x000fc80000010034 */
[----:B------:R-:W-:Y:S01]  /*14f0*/  IMAD.U32 R15, R15, 0x10000, RZ ;  /* 0x000100000f0f7824 */ /* 0x000fe200078e00ff */
[----:B---3--:R0:W-:Y:S04]  /*1500*/  STL [R1+0x104], R27 ;  /* 0x0001041b01007387 */ /* 0x0081e80000100800 */
[----:B0-----:R-:W3:Y:S01]  /*1510*/  LDL.LU R27, [R1+0x14] ;  /* 0x00001400011b7983 */ /* 0x001ee20000300800 */
[----:B------:R-:W-:Y:S01]  /*1520*/  FADD.FTZ R52, -R14, R15 ;  /* 0x0000000f0e347221 */ /* 0x000fe20000010100 */
[----:B------:R-:W-:-:S03]  /*1530*/  IMAD.U32 R59, R29, 0x10000, RZ ;  /* 0x000100001d3b7824 */ /* 0x000fc600078e00ff */
[----:B------:R-:W-:Y:S01]  /*1540*/  FMUL.FTZ R50, R2, R52 ;  /* 0x0000003402327220 */ /* 0x000fe20000410000 */
[----:B------:R-:W-:Y:S01]  /*1550*/  PRMT R52, R29, 0x7632, R52 ;  /* 0x000076321d347816 */ /* 0x000fe20000000034 */
[----:B---3--:R-:W-:Y:S04]  /*1560*/  STL [R1+0x10c], R27 ;  /* 0x00010c1b01007387 */ /* 0x008fe80000100800 */
[----:B------:R0:W-:Y:S04]  /*1570*/  STL [R1+0xf4], R29 ;  /* 0x0000f41d01007387 */ /* 0x0001e80000100800 */
[----:B0-----:R-:W3:Y:S01]  /*1580*/  LDL R29, [R1+0x54] ;  /* 0x00005400011d7983 */ /* 0x001ee20000100800 */
[----:B--2---:R-:W-:Y:S01]  /*1590*/  FFMA.FTZ R51, R4, R28, R51 ;  /* 0x0000001c04337223 */ /* 0x004fe20000010033 */
[----:B------:R-:W-:Y:S01]  /*15a0*/  SHF.L.U32 R53, R53, 0x10, RZ ;  /* 0x0000001035357819 */ /* 0x000fe200000006ff */
[----:B------:R-:W-:Y:S01]  /*15b0*/  FADD.FTZ R11, -R14, R11 ;  /* 0x0000000b0e0b7221 */ /* 0x000fe20000010100 */
[----:B---3--:R-:W-:Y:S04]  /*15c0*/  STL [R1+0x114], R29 ;  /* 0x0001141d01007387 */ /* 0x008fe80000100800 */
[----:B------:R0:W-:Y:S04]  /*15d0*/  STL [R1+0x100], R28 ;  /* 0x0001001c01007387 */ /* 0x0001e80000100800 */
[----:B0-----:R-:W2:Y:S01]  /*15e0*/  LDL.LU R28, [R1+0x2c] ;  /* 0x00002c00011c7983 */ /* 0x001ea20000300800 */
[----:B------:R-:W-:Y:S01]  /*15f0*/  FMUL.FTZ R15, R8, R53 ;  /* 0x00000035080f7220 */ /* 0x000fe20000410000 */
[----:B------:R-:W-:-:S03]  /*1600*/  FMUL.FTZ R26, R2, R11 ;  /* 0x0000000b021a7220 */ /* 0x000fc60000410000 */
[----:B------:R-:W-:Y:S01]  /*1610*/  FFMA.FTZ R13, R50, R15, R13 ;  /* 0x0000000f320d7223 */ /* 0x000fe2000001000d */
[----:B------:R-:W-:-:S04]  /*1620*/  FMUL.FTZ R15, R4, R59 ;  /* 0x0000003b040f7220 */ /* 0x000fc80000410000 */
[----:B------:R-:W-:Y:S01]  /*1630*/  FFMA.FTZ R13, R26, R15, R13 ;  /* 0x0000000f1a0d7223 */ /* 0x000fe2000001000d */
[----:B------:R-:W-:Y:S01]  /*1640*/  SHF.L.U32 R54, R54, 0x10, RZ ;  /* 0x0000001036367819 */ /* 0x000fe200000006ff */
[----:B------:R-:W-:Y:S01]  /*1650*/  FFMA.FTZ R5, R50, R53, R5 ;  /* 0x0000003532057223 */ /* 0x000fe20000010005 */
[----:B------:R-:W-:Y:S01]  /*1660*/  SHF.L.U32 R52, R52, 0x10, RZ ;  /* 0x0000001034347819 */ /* 0x000fe200000006ff */
[----:B------:R-:W-:Y:S02]  /*1670*/  IMAD.U32 R50, R30, 0x10000, RZ ;  /* 0x000100001e327824 */ /* 0x000fe400078e00ff */
[----:B------:R-:W-:Y:S01]  /*1680*/  FADD.FTZ R11, -R14, R54 ;  /* 0x000000360e0b7221 */ /* 0x000fe20000010100 */
[----:B------:R-:W-:Y:S01]  /*1690*/  FADD.FTZ R7, R7, R12 ;  /* 0x0000000c07077221 */ /* 0x000fe20000010000 */
[C-C-:B------:R-:W-:Y:S01]  /*16a0*/  FFMA.FTZ R12, R9.reuse, R12, R51.reuse ;  /* 0x0000000c090c7223 */ /* 0x140fe20000010033 */
[-C--:B------:R-:W-:Y:S01]  /*16b0*/  FMUL.FTZ R15, R9, R52.reuse ;  /* 0x00000034090f7220 */ /* 0x080fe20000410000 */
[----:B------:R-:W-:Y:S01]  /*16c0*/  FMUL.FTZ R11, R2, R11 ;  /* 0x0000000b020b7220 */ /* 0x000fe20000410000 */
[----:B------:R-:W-:Y:S01]  /*16d0*/  SHF.L.U32 R58, R32, 0x10, RZ ;  /* 0x00000010203a7819 */ /* 0x000fe200000006ff */
[----:B------:R-:W-:Y:S01]  /*16e0*/  FADD.FTZ R50, -R14, R50 ;  /* 0x000000320e327221 */ /* 0x000fe20000010100 */
[----:B------:R-:W-:Y:S01]  /*16f0*/  PRMT R51, R30, 0x7632, R51 ;  /* 0x000076321e337816 */ /* 0x000fe20000000033 */
[C---:B------:R-:W-:Y:S01]  /*1700*/  FFMA.FTZ R6, R11.reuse, R52, R6 ;  /* 0x000000340b067223 */ /* 0x040fe20000010006 */
[----:B------:R-:W-:Y:S01]  /*1710*/  FFMA.FTZ R13, R11, R15, R13 ;  /* 0x0000000f0b0d7223 */ /* 0x000fe2000001000d */
[----:B------:R-:W-:Y:S01]  /*1720*/  PRMT R15, R32, 0x7632, R15 ;  /* 0x00007632200f7816 */ /* 0x000fe2000000000f */
[----:B------:R-:W-:Y:S01]  /*1730*/  FMUL.FTZ R11, R3, R58 ;  /* 0x0000003a030b7220 */ /* 0x000fe20000410000 */
[----:B------:R-:W-:Y:S01]  /*1740*/  SHF.L.U32 R51, R51, 0x10, RZ ;  /* 0x0000001033337819 */ /* 0x000fe200000006ff */
[----:B------:R-:W-:Y:S01]  /*1750*/  FMUL.FTZ R25, R2, R50 ;  /* 0x0000003202197220 */ /* 0x000fe20000410000 */
[----:B------:R-:W-:Y:S01]  /*1760*/  FFMA.FTZ R12, R3, R60, R12 ;  /* 0x0000003c030c7223 */ /* 0x000fe2000001000c */
[----:B------:R-:W-:-:S02]  /*1770*/  IMAD.U32 R15, R15, 0x10000, RZ ;  /* 0x000100000f0f7824 */ /* 0x000fc400078e00ff */
[----:B------:R-:W-:Y:S01]  /*1780*/  FFMA.FTZ R13, R25, R11, R13 ;  /* 0x0000000b190d7223 */ /* 0x000fe2000001000d */
[----:B------:R-:W-:Y:S01]  /*1790*/  FADD.FTZ R51, -R14, R51 ;  /* 0x000000330e337221 */ /* 0x000fe20000010100 */
[C---:B------:R-:W-:Y:S02]  /*17a0*/  SHF.L.U32 R11, R31.reuse, 0x10, RZ ;  /* 0x000000101f0b7819 */ /* 0x040fe400000006ff */
[----:B------:R-:W-:Y:S01]  /*17b0*/  PRMT R54, R31, 0x7632, R54 ;  /* 0x000076321f367816 */ /* 0x000fe20000000036 */
[----:B------:R-:W-:Y:S01]  /*17c0*/  FADD.FTZ R10, R10, R53 ;  /* 0x000000350a0a7221 */ /* 0x000fe20000010000 */
[C-C-:B------:R-:W-:Y:S01]  /*17d0*/  FFMA.FTZ R53, R8.reuse, R53, R12.reuse ;  /* 0x0000003508357223 */ /* 0x140fe2000001000c */
[----:B------:R-:W-:Y:S01]  /*17e0*/  FMUL.FTZ R50, R8, R15 ;  /* 0x0000000f08327220 */ /* 0x000fe20000410000 */
[----:B------:R-:W-:Y:S01]  /*17f0*/  FMUL.FTZ R51, R2, R51 ;  /* 0x0000003302337220 */ /* 0x000fe20000410000 */
[C---:B------:R-:W-:Y:S01]  /*1800*/  SHF.L.U32 R57, R33.reuse, 0x10, RZ ;  /* 0x0000001021397819 */ /* 0x040fe200000006ff */
[----:B------:R-:W-:Y:S01]  /*1810*/  FADD.FTZ R11, -R14, R11 ;  /* 0x0000000b0e0b7221 */ /* 0x000fe20000010100 */
[----:B------:R-:W-:Y:S01]  /*1820*/  PRMT R12, R33, 0x7632, R12 ;  /* 0x00007632210c7816 */ /* 0x000fe2000000000c */
[----:B------:R-:W-:Y:S01]  /*1830*/  IMAD.U32 R54, R54, 0x10000, RZ ;  /* 0x0001000036367824 */ /* 0x000fe200078e00ff */
[----:B--2---:R-:W-:Y:S04]  /*1840*/  STL [R1+0x110], R28 ;  /* 0x0001101c01007387 */ /* 0x004fe80000100800 */
[----:B------:R-:W-:Y:S04]  /*1850*/  STL [R1+0x4c], R26 ;  /* 0x00004c1a01007387 */ /* 0x000fe80000100800 */
[----:B------:R0:W-:Y:S04]  /*1860*/  STL [R1+0xf8], R26 ;  /* 0x0000f81a01007387 */ /* 0x0001e80000100800 */
[----:B0-----:R-:W2:Y:S01]  /*1870*/  LDL.LU R26, [R1+0x18] ;  /* 0x00001800011a7983 */ /* 0x001ea20000300800 */
[----:B------:R-:W-:Y:S01]  /*1880*/  FFMA.FTZ R13, R51, R50, R13 ;  /* 0x00000032330d7223 */ /* 0x000fe2000001000d */
[----:B------:R-:W-:Y:S01]  /*1890*/  SHF.L.U32 R12, R12, 0x10, RZ ;  /* 0x000000100c0c7819 */ /* 0x000fe200000006ff */
[----:B------:R-:W-:Y:S01]  /*18a0*/  FMUL.FTZ R50, R4, R57 ;  /* 0x0000003904327220 */ /* 0x000fe20000410000 */
[----:B------:R-:W-:Y:S01]  /*18b0*/  FMUL.FTZ R23, R2, R11 ;  /* 0x0000000b02177220 */ /* 0x000fe20000410000 */
[----:B------:R-:W-:Y:S01]  /*18c0*/  FADD.FTZ R11, -R14, R54 ;  /* 0x000000360e0b7221 */ /* 0x000fe20000010100 */
[----:B------:R-:W-:-:S02]  /*18d0*/  FFMA.FTZ R53, R4, R59, R53 ;  /* 0x0000003b04357223 */ /* 0x000fc40000010035 */
[----:B------:R-:W-:Y:S01]  /*18e0*/  FFMA.FTZ R13, R23, R50, R13 ;  /* 0x00000032170d7223 */ /* 0x000fe2000001000d */
[----:B------:R-:W-:Y:S01]  /*18f0*/  FMUL.FTZ R11, R2, R11 ;  /* 0x0000000b020b7220 */ /* 0x000fe20000410000 */
[----:B------:R-:W-:Y:S01]  /*1900*/  FMUL.FTZ R50, R9, R12 ;  /* 0x0000000c09327220 */ /* 0x000fe20000410000 */
[----:B------:R-:W-:Y:S01]  /*1910*/  FADD.FTZ R7, R7, R52 ;  /* 0x0000003407077221 */ /* 0x000fe20000010000 */
[----:B------:R-:W-:Y:S01]  /*1920*/  FFMA.FTZ R52, R9, R52, R53 ;  /* 0x0000003409347223 */ /* 0x000fe20000010035 */
[C---:B------:R-:W-:Y:S01]  /*1930*/  SHF.L.U32 R53, R34.reuse, 0x10, RZ ;  /* 0x0000001022357819 */ /* 0x040fe200000006ff */
[C---:B------:R-:W-:Y:S01]  /*1940*/  FFMA.FTZ R6, R11.reuse, R12, R6 ;  /* 0x0000000c0b067223 */ /* 0x040fe20000010006 */
[----:B------:R-:W-:Y:S01]  /*1950*/  FFMA.FTZ R13, R11, R50, R13 ;  /* 0x000000320b0d7223 */ /* 0x000fe2000001000d */
[----:B------:R-:W-:Y:S01]  /*1960*/  PRMT R11, R34, 0x7632, R11 ;  /* 0x00007632220b7816 */ /* 0x000fe2000000000b */
[C---:B------:R-:W-:Y:S01]  /*1970*/  IMAD.U32 R56, R36.reuse, 0x10000, RZ ;  /* 0x0001000024387824 */ /* 0x040fe200078e00ff */
[----:B------:R-:W-:Y:S01]  /*1980*/  PRMT R50, R36, 0x7632, R50 ;  /* 0x0000763224327816 */ /* 0x000fe20000000032 */
[----:B------:R-:W-:Y:S01]  /*1990*/  FADD.FTZ R53, -R14, R53 ;  /* 0x000000350e357221 */ /* 0x000fe20000010100 */
[----:B------:R-:W-:Y:S01]  /*19a0*/  SHF.L.U32 R11, R11, 0x10, RZ ;  /* 0x000000100b0b7819 */ /* 0x000fe200000006ff */
[----:B------:R-:W-:Y:S01]  /*19b0*/  FFMA.FTZ R52, R3, R58, R52 ;  /* 0x0000003a03347223 */ /* 0x000fe20000010034 */
[----:B------:R-:W-:Y:S01]  /*19c0*/  FFMA.FTZ R5, R51, R15, R5 ;  /* 0x0000000f33057223 */ /* 0x000fe20000010005 */
[----:B------:R-:W-:Y:S01]  /*19d0*/  FADD.FTZ R10, R10, R15 ;  /* 0x0000000f0a0a7221 */ /* 0x000fe20000010000 */
[----:B------:R-:W-:Y:S01]  /*19e0*/  FMUL.FTZ R51, R3, R56 ;  /* 0x0000003803337220 */ /* 0x000fe20000410000 */
[----:B------:R-:W-:Y:S01]  /*19f0*/  FMUL.FTZ R24, R2, R53 ;  /* 0x0000003502187220 */ /* 0x000fe20000410000 */
[----:B------:R-:W-:Y:S01]  /*1a00*/  FFMA.FTZ R15, R8, R15, R52 ;  /* 0x0000000f080f7223 */ /* 0x000fe20000010034 */
[----:B------:R-:W-:Y:S01]  /*1a10*/  SHF.L.U32 R50, R50, 0x10, RZ ;  /* 0x0000001032327819 */ /* 0x000fe200000006ff */
[----:B------:R-:W-:Y:S01]  /*1a20*/  FADD.FTZ R52, -R14, R11 ;  /* 0x0000000b0e347221 */ /* 0x000fe20000010100 */
[----:B------:R-:W-:-:S02]  /*1a30*/  IMAD.U32 R11, R35, 0x10000, RZ ;  /* 0x00010000230b7824 */ /* 0x000fc400078e00ff */
[----:B------:R-:W-:Y:S01]  /*1a40*/  FFMA.FTZ R13, R24, R51, R13 ;  /* 0x00000033180d7223 */ /* 0x000fe2000001000d */
[----:B------:R-:W-:Y:S01]  /*1a50*/  SHF.L.U32 R55, R37, 0x10, RZ ;  /* 0x0000001025377819 */ /* 0x000fe200000006ff */
[----:B------:R-:W-:Y:S01]  /*1a60*/  FMUL.FTZ R51, R8, R50 ;  /* 0x0000003208337220 */ /* 0x000fe20000410000 */
[----:B------:R-:W-:Y:S01]  /*1a70*/  FMUL.FTZ R52, R2, R52 ;  /* 0x0000003402347220 */ /* 0x000fe20000410000 */
[----:B------:R-:W-:Y:S01]  /*1a80*/  FADD.FTZ R11, -R14, R11 ;  /* 0x0000000b0e0b7221 */ /* 0x000fe20000010100 */
[----:B------:R-:W-:Y:S01]  /*1a90*/  FFMA.FTZ R15, R4, R57, R15 ;  /* 0x00000039040f7223 */ /* 0x000fe2000001000f */
[----:B------:R-:W-:Y:S01]  /*1aa0*/  FADD.FTZ R7, R7, R12 ;  /* 0x0000000c07077221 */ /* 0x000fe20000010000 */
[----:B------:R-:W-:Y:S01]  /*1ab0*/  FFMA.FTZ R13, R52, R51, R13 ;  /* 0x00000033340d7223 */ /* 0x000fe2000001000d */
[----:B------:R-:W-:Y:S01]  /*1ac0*/  FMUL.FTZ R51, R4, R55 ;  /* 0x0000003704337220 */ /* 0x000fe20000410000 */
[----:B------:R-:W-:Y:S01]  /*1ad0*/  FMUL.FTZ R22, R2, R11 ;  /* 0x0000000b02167220 */ /* 0x000fe20000410000 */
[----:B------:R-:W-:-:S03]  /*1ae0*/  FFMA.FTZ R12, R9, R12, R15 ;  /* 0x0000000c090c7223 */ /* 0x000fc6000001000f */
[----:B------:R-:W-:Y:S01]  /*1af0*/  FFMA.FTZ R13, R22, R51, R13 ;  /* 0x00000033160d7223 */ /* 0x000fe2000001000d */
[----:B------:R-:W-:Y:S01]  /*1b00*/  FFMA.FTZ R51, R3, R56, R12 ;  /* 0x0000003803337223 */ /* 0x000fe2000001000c */
[-C--:B------:R-:W-:Y:S01]  /*1b10*/  FFMA.FTZ R5, R52, R50.reuse, R5 ;  /* 0x0000003234057223 */ /* 0x080fe20000010005 */
[----:B------:R-:W-:Y:S02]  /*1b20*/  FADD.FTZ R10, R10, R50 ;  /* 0x000000320a0a7221 */ /* 0x000fe40000010000 */
[----:B------:R-:W-:Y:S01]  /*1b30*/  FFMA.FTZ R50, R8, R50, R51 ;  /* 0x0000003208327223 */ /* 0x000fe20000010033 */
[----:B------:R-:W-:-:S05]  /*1b40*/  SHF.L.U32 R51, R38, 0x10, RZ ;  /* 0x0000001026337819 */ /* 0x000fca00000006ff */
[----:B------:R-:W-:-:S04]  /*1b50*/  FADD.FTZ R51, -R14, R51 ;  /* 0x000000330e337221 */ /* 0x000fc80000010100 */
[----:B------:R-:W-:Y:S01]  /*1b60*/  FMUL.FTZ R21, R2, R51 ;  /* 0x0000003302157220 */ /* 0x000fe20000410000 */
[----:B------:R-:W-:Y:S02]  /*1b70*/  PRMT R15, R35, 0x7632, R15 ;  /* 0x00007632230f7816 */ /* 0x000fe4000000000f */
[----:B------:R-:W-:Y:S02]  /*1b80*/  PRMT R53, R37, 0x7632, R53 ;  /* 0x0000763225357816 */ /* 0x000fe40000000035 */
[----:B------:R-:W-:-:S03]  /*1b90*/  SHF.L.U32 R15, R15, 0x10, RZ ;  /* 0x000000100f0f7819 */ /* 0x000fc600000006ff */
[----:B------:R-:W-:Y:S02]  /*1ba0*/  IMAD.U32 R11, R53, 0x10000, RZ ;  /* 0x00010000350b7824 */ /* 0x000fe400078e00ff */
[----:B------:R-:W-:Y:S01]  /*1bb0*/  FADD.FTZ R15, -R14, R15 ;  /* 0x0000000f0e0f7221 */ /* 0x000fe20000010100 */
[----:B------:R-:W-:Y:S01]  /*1bc0*/  PRMT R52, R38, 0x7632, R52 ;  /* 0x0000763226347816 */ /* 0x000fe20000000034 */
[----:B------:R-:W-:Y:S02]  /*1bd0*/  FMUL.FTZ R12, R9, R11 ;  /* 0x0000000b090c7220 */ /* 0x000fe40000410000 */
[----:B------:R-:W-:Y:S01]  /*1be0*/  FMUL.FTZ R15, R2, R15 ;  /* 0x0000000f020f7220 */ /* 0x000fe20000410000 */
[----:B------:R-:W-:Y:S01]  /*1bf0*/  SHF.L.U32 R54, R40, 0x10, RZ ;  /* 0x0000001028367819 */ /* 0x000fe200000006ff */
[----:B------:R-:W-:Y:S01]  /*1c00*/  FFMA.FTZ R50, R4, R55, R50 ;  /* 0x0000003704327223 */ /* 0x000fe20000010032 */
[----:B------:R-:W-:Y:S02]  /*1c10*/  IMAD.U32 R52, R52, 0x10000, RZ ;  /* 0x0001000034347824 */ /* 0x000fe400078e00ff */
[C---:B------:R-:W-:Y:S01]  /*1c20*/  FFMA.FTZ R13, R15.reuse, R12, R13 ;  /* 0x0000000c0f0d7223 */ /* 0x040fe2000001000d */
[----:B------:R-:W-:Y:S01]  /*1c30*/  PRMT R12, R40, 0x7632, R12 ;  /* 0x00007632280c7816 */ /* 0x000fe2000000000c */
[-C--:B------:R-:W-:Y:S01]  /*1c40*/  FFMA.FTZ R6, R15, R11.reuse, R6 ;  /* 0x0000000b0f067223 */ /* 0x080fe20000010006 */
[----:B------:R-:W-:Y:S01]  /*1c50*/  FADD.FTZ R7, R7, R11 ;  /* 0x0000000b07077221 */ /* 0x000fe20000010000 */
[----:B------:R-:W-:Y:S01]  /*1c60*/  FFMA.FTZ R11, R9, R11, R50 ;  /* 0x0000000b090b7223 */ /* 0x000fe20000010032 */
[----:B------:R-:W-:Y:S01]  /*1c70*/  FMUL.FTZ R15, R3, R54 ;  /* 0x00000036030f7220 */ /* 0x000fe20000410000 */
[----:B------:R-:W-:Y:S01]  /*1c80*/  SHF.L.U32 R12, R12, 0x10, RZ ;  /* 0x000000100c0c7819 */ /* 0x000fe200000006ff */
[----:B------:R-:W-:Y:S01]  /*1c90*/  FADD.FTZ R52, -R14, R52 ;  /* 0x000000340e347221 */ /* 0x000fe20000010100 */
[----:B------:R-:W-:-:S02]  /*1ca0*/  SHF.L.U32 R50, R39, 0x10, RZ ;  /* 0x0000001027327819 */ /* 0x000fc400000006ff */
[----:B------:R-:W-:Y:S01]  /*1cb0*/  PRMT R51, R39, 0x7632, R51 ;  /* 0x0000763227337816 */ /* 0x000fe20000000033 */
[----:B------:R-:W-:Y:S01]  /*1cc0*/  FFMA.FTZ R13, R21, R15, R13 ;  /* 0x0000000f150d7223 */ /* 0x000fe2000001000d */
[----:B--2---:R-:W-:Y:S04]  /*1cd0*/  STL [R1+0x118], R26 ;  /* 0x0001181a01007387 */ /* 0x004fe80000100800 */
[----:B------:R-:W-:Y:S04]  /*1ce0*/  STL [R1+0x11c], R30 ;  /* 0x00011c1e01007387 */ /* 0x000fe80000100800 */
[----:B------:R-:W-:Y:S04]  /*1cf0*/  STL [R1+0x48], R25 ;  /* 0x0000481901007387 */ /* 0x000fe80000100800 */
[----:B------:R-:W-:Y:S04]  /*1d00*/  STL [R1+0x44], R23 ;  /* 0x0000441701007387 */ /* 0x000fe80000100800 */
[----:B------:R-:W-:Y:S04]  /*1d10*/  STL [R1+0x3c], R24 ;  /* 0x00003c1801007387 */ /* 0x000fe80000100800 */
[----:B------:R-:W-:Y:S04]  /*1d20*/  STL [R1+0x38], R22 ;  /* 0x0000381601007387 */ /* 0x000fe80000100800 */
[----:B------:R-:W-:Y:S04]  /*1d30*/  STL [R1+0x34], R21 ;  /* 0x0000341501007387 */ /* 0x000fe80000100800 */
[----:B------:R-:W2:Y:S01]  /*1d40*/  LDL.LU R29, [R1+0x40] ;  /* 0x00004000011d7983 */ /* 0x000ea20000300800 */
[----:B------:R-:W-:Y:S01]  /*1d50*/  FMUL.FTZ R52, R2, R52 ;  /* 0x0000003402347220 */ /* 0x000fe20000410000 */
[----:B------:R-:W-:Y:S01]  /*1d60*/  SHF.L.U32 R51, R51, 0x10, RZ ;  /* 0x0000001033337819 */ /* 0x000fe200000006ff */
[----:B------:R-:W-:Y:S01]  /*1d70*/  FMUL.FTZ R53, R8, R12 ;  /* 0x0000000c08357220 */ /* 0x000fe20000410000 */
[----:B------:R-:W-:-:S02]  /*1d80*/  IMAD.U32 R15, R41, 0x10000, RZ ;  /* 0x00010000290f7824 */ /* 0x000fc400078e00ff */
[----:B------:R-:W-:Y:S01]  /*1d90*/  FADD.FTZ R50, -R14, R50 ;  /* 0x000000320e327221 */ /* 0x000fe20000010100 */
[----:B------:R-:W-:Y:S01]  /*1da0*/  PRMT R61, R41, 0x7632, R61 ;  /* 0x00007632293d7816 */ /* 0x000fe2000000003d */
[C---:B------:R-:W-:Y:S01]  /*1db0*/  FFMA.FTZ R0, R52.reuse, R12, R5 ;  /* 0x0000000c34007223 */ /* 0x040fe20000010005 */
[----:B------:R-:W-:Y:S01]  /*1dc0*/  FFMA.FTZ R11, R3, R54, R11 ;  /* 0x00000036030b7223 */ /* 0x000fe2000001000b */
[----:B------:R-:W-:Y:S01]  /*1dd0*/  FFMA.FTZ R13, R52, R53, R13 ;  /* 0x00000035340d7223 */ /* 0x000fe2000001000d */
[----:B------:R-:W-:Y:S01]  /*1de0*/  FMUL.FTZ R5, R4, R15 ;  /* 0x0000000f04057220 */ /* 0x000fe20000410000 */
[----:B------:R-:W-:Y:S01]  /*1df0*/  FMUL.FTZ R17, R2, R50 ;  /* 0x0000003202117220 */ /* 0x000fe20000410000 */
[----:B------:R-:W-:Y:S01]  /*1e00*/  FADD.FTZ R51, -R14, R51 ;  /* 0x000000330e337221 */ /* 0x000fe20000010100 */
[----:B------:R-:W-:Y:S01]  /*1e10*/  FADD.FTZ R28, R10, R12 ;  /* 0x0000000c0a1c7221 */ /* 0x000fe20000010000 */
[----:B------:R-:W-:Y:S01]  /*1e20*/  SHF.L.U32 R61, R61, 0x10, RZ ;  /* 0x000000103d3d7819 */ /* 0x000fe200000006ff */
[----:B------:R-:W-:Y:S01]  /*1e30*/  FFMA.FTZ R12, R8, R12, R11 ;  /* 0x0000000c080c7223 */ /* 0x000fe2000001000b */
[----:B------:R-:W-:Y:S01]  /*1e40*/  FFMA.FTZ R11, R17, R5, R13 ;  /* 0x00000005110b7223 */ /* 0x000fe2000001000d */
[----:B------:R-:W-:Y:S01]  /*1e50*/  FMUL.FTZ R51, R2, R51 ;  /* 0x0000003302337220 */ /* 0x000fe20000410000 */
[----:B------:R-:W-:-:S02]  /*1e60*/  IMAD.U32 R13, R42, 0x10000, RZ ;  /* 0x000100002a0d7824 */ /* 0x000fc400078e00ff */
[-C--:B------:R-:W-:Y:S01]  /*1e70*/  FMUL.FTZ R10, R9, R61.reuse ;  /* 0x0000003d090a7220 */ /* 0x080fe20000410000 */
[----:B------:R-:W-:Y:S01]  /*1e80*/  SHF.L.U32 R5, R44, 0x10, RZ ;  /* 0x000000102c057819 */ /* 0x000fe200000006ff */
[C-C-:B------:R-:W-:Y:S01]  /*1e90*/  FFMA.FTZ R27, R51.reuse, R61, R6.reuse ;  /* 0x0000003d331b7223 */ /* 0x140fe20000010006 */
[----:B------:R-:W-:Y:S01]  /*1ea0*/  PRMT R6, R42, 0x7632, R6 ;  /* 0x000076322a067816 */ /* 0x000fe20000000006 */
[----:B------:R-:W-:Y:S01]  /*1eb0*/  FADD.FTZ R13, -R14, R13 ;  /* 0x0000000d0e0d7221 */ /* 0x000fe20000010100 */
[----:B------:R-:W-:Y:S01]  /*1ec0*/  FFMA.FTZ R11, R51, R10, R11 ;  /* 0x0000000a330b7223 */ /* 0x000fe2000001000b */
[----:B------:R-:W-:Y:S01]  /*1ed0*/  FMUL.FTZ R10, R3, R5 ;  /* 0x00000005030a7220 */ /* 0x000fe20000410000 */
[----:B------:R-:W-:Y:S01]  /*1ee0*/  SHF.L.U32 R6, R6, 0x10, RZ ;  /* 0x0000001006067819 */ /* 0x000fe200000006ff */
[----:B------:R-:W-:Y:S01]  /*1ef0*/  FMUL.FTZ R19, R2, R13 ;  /* 0x0000000d02137220 */ /* 0x000fe20000410000 */
[----:B------:R-:W-:Y:S01]  /*1f00*/  PRMT R50, R44, 0x7632, R50 ;  /* 0x000076322c327816 */ /* 0x000fe20000000032 */
[----:B------:R0:W-:Y:S02]  /*1f10*/  STL [R1+0xc], R0 ;  /* 0x00000c0001007387 */ /* 0x0001e40000100800 */
[----:B------:R-:W-:Y:S01]  /*1f20*/  FFMA.FTZ R11, R19, R10, R11 ;  /* 0x0000000a130b7223 */ /* 0x000fe2000001000b */
[----:B------:R-:W-:Y:S01]  /*1f30*/  FADD.FTZ R6, -R14, R6 ;  /* 0x000000060e067221 */ /* 0x000fe20000010100 */
[----:B------:R-:W-:Y:S01]  /*1f40*/  PRMT R10, R43, 0x7632, R10 ;  /* 0x000076322b0a7816 */ /* 0x000fe2000000000a */
[----:B------:R-:W-:-:S02]  /*1f50*/  IMAD.U32 R50, R50, 0x10000, RZ ;  /* 0x0001000032327824 */ /* 0x000fc400078e00ff */
[----:B0-----:R-:W-:Y:S01]  /*1f60*/  FADD.FTZ R0, R7, R61 ;  /* 0x0000003d07007221 */ /* 0x001fe20000010000 */
[----:B------:R-:W-:Y:S01]  /*1f70*/  SHF.L.U32 R7, R43, 0x10, RZ ;  /* 0x000000102b077819 */ /* 0x000fe200000006ff */
[----:B------:R-:W-:Y:S01]  /*1f80*/  FMUL.FTZ R51, R2, R6 ;  /* 0x0000000602337220 */ /* 0x000fe20000410000 */
[C---:B------:R-:W-:Y:S01]  /*1f90*/  SHF.L.U32 R6, R45.reuse, 0x10, RZ ;  /* 0x000000102d067819 */ /* 0x040fe200000006ff */
[----:B------:R-:W-:Y:S01]  /*1fa0*/  IMAD.U32 R10, R10, 0x10000, RZ ;  /* 0x000100000a0a7824 */ /* 0x000fe200078e00ff */
[----:B------:R-:W-:Y:S01]  /*1fb0*/  PRMT R52, R45, 0x7632, R52 ;  /* 0x000076322d347816 */ /* 0x000fe20000000034 */
[----:B------:R-:W-:Y:S01]  /*1fc0*/  FADD.FTZ R7, -R14, R7 ;  /* 0x000000070e077221 */ /* 0x000fe20000010100 */
[----:B------:R-:W-:Y:S01]  /*1fd0*/  FMUL.FTZ R13, R8, R50 ;  /* 0x00000032080d7220 */ /* 0x000fe20000410000 */
[----:B------:R-:W-:Y:S01]  /*1fe0*/  FFMA.FTZ R12, R4, R15, R12 ;  /* 0x0000000f040c7223 */ /* 0x000fe2000001000c */
[----:B------:R-:W-:Y:S01]  /*1ff0*/  FADD.FTZ R10, -R14, R10 ;  /* 0x0000000a0e0a7221 */ /* 0x000fe20000010100 */
[----:B------:R-:W-:Y:S01]  /*2000*/  FMUL.FTZ R20, R2, R7 ;  /* 0x0000000702147220 */ /* 0x000fe20000410000 */
[----:B------:R-:W-:Y:S01]  /*2010*/  FFMA.FTZ R11, R51, R13, R11 ;  /* 0x0000000d330b7223 */ /* 0x000fe2000001000b */
[----:B------:R-:W-:Y:S01]  /*2020*/  SHF.L.U32 R52, R52, 0x10, RZ ;  /* 0x0000001034347819 */ /* 0x000fe200000006ff */
[----:B------:R-:W-:Y:S01]  /*2030*/  FMUL.FTZ R7, R4, R6 ;  /* 0x0000000604077220 */ /* 0x000fe20000410000 */
[C---:B------:R-:W-:Y:S01]  /*2040*/  FFMA.FTZ R12, R9.reuse, R61, R12 ;  /* 0x0000003d090c7223 */ /* 0x040fe2000001000c */
[----:B------:R-:W-:Y:S01]  /*2050*/  FMUL.FTZ R53, R2, R10 ;  /* 0x0000000a02357220 */ /* 0x000fe20000410000 */
[----:B------:R-:W-:Y:S01]  /*2060*/  SHF.L.U32 R10, R46, 0x10, RZ ;  /* 0x000000102e0a7819 */ /* 0x000fe200000006ff */
[----:B------:R-:W-:Y:S01]  /*2070*/  FFMA.FTZ R11, R20, R7, R11 ;  /* 0x00000007140b7223 */ /* 0x000fe2000001000b */
[----:B------:R-:W-:Y:S01]  /*2080*/  FMUL.FTZ R7, R9, R52 ;  /* 0x0000003409077220 */ /* 0x000fe20000410000 */
[----:B------:R-:W-:Y:S01]  /*2090*/  FFMA.FTZ R12, R3, R5, R12 ;  /* 0x00000005030c7223 */ /* 0x000fe2000001000c */
[----:B------:R-:W-:Y:S01]  /*20a0*/  PRMT R61, R46, 0x7632, R61 ;  /* 0x000076322e3d7816 */ /* 0x000fe2000000003d */
[----:B------:R-:W-:Y:S01]  /*20b0*/  FADD.FTZ R10, -R14, R10 ;  /* 0x0000000a0e0a7221 */ /* 0x000fe20000010100 */
[----:B------:R-:W-:Y:S01]  /*20c0*/  FFMA.FTZ R11, R53, R7, R11 ;  /* 0x00000007350b7223 */ /* 0x000fe2000001000b */
[----:B------:R-:W-:Y:S01]  /*20d0*/  FFMA.FTZ R12, R8, R50, R12 ;  /* 0x00000032080c7223 */ /* 0x000fe2000001000c */
[C---:B------:R-:W-:Y:S01]  /*20e0*/  SHF.L.U32 R7, R48.reuse, 0x10, RZ ;  /* 0x0000001030077819 */ /* 0x040fe200000006ff */
[----:B------:R-:W-:Y:S01]  /*20f0*/  IMAD.U32 R61, R61, 0x10000, RZ ;  /* 0x000100003d3d7824 */ /* 0x000fe200078e00ff */
[----:B------:R-:W-:Y:S01]  /*2100*/  PRMT R13, R48, 0x7632, R13 ;  /* 0x00007632300d7816 */ /* 0x000fe2000000000d */
[----:B------:R-:W-:Y:S01]  /*2110*/  FMUL.FTZ R18, R2, R10 ;  /* 0x0000000a02127220 */ /* 0x000fe20000410000 */
[----:B------:R-:W-:Y:S01]  /*2120*/  FFMA.FTZ R10, R4, R6, R12 ;  /* 0x00000006040a7223 */ /* 0x000fe2000001000c */
[----:B------:R-:W-:Y:S01]  /*2130*/  FMUL.FTZ R12, R3, R7 ;  /* 0x00000007030c7220 */ /* 0x000fe20000410000 */
[----:B------:R-:W-:Y:S01]  /*2140*/  SHF.L.U32 R13, R13, 0x10, RZ ;  /* 0x000000100d0d7819 */ /* 0x000fe200000006ff */
[----:B------:R-:W-:Y:S01]  /*2150*/  FADD.FTZ R61, -R14, R61 ;  /* 0x0000003d0e3d7221 */ /* 0x000fe20000010100 */
[----:B------:R-:W-:Y:S01]  /*2160*/  FFMA.FTZ R10, R9, R52, R10 ;  /* 0x00000034090a7223 */ /* 0x000fe2000001000a */
[----:B------:R-:W-:-:S02]  /*2170*/  FFMA.FTZ R11, R18, R12, R11 ;  /* 0x0000000c120b7223 */ /* 0x000fc4000001000b */
[----:B------:R-:W-:Y:S01]  /*2180*/  FMUL.FTZ R61, R2, R61 ;  /* 0x0000003d023d7220 */ /* 0x000fe20000410000 */
[----:B------:R-:W-:Y:S01]  /*2190*/  FMUL.FTZ R12, R8, R13 ;  /* 0x0000000d080c7220 */ /* 0x000fe20000410000 */
[----:B------:R-:W-:-:S03]  /*21a0*/  FFMA.FTZ R10, R3, R7, R10 ;  /* 0x00000007030a7223 */ /* 0x000fc6000001000a */
[----:B------:R-:W-:Y:S01]  /*21b0*/  FFMA.FTZ R11, R61, R12, R11 ;  /* 0x0000000c3d0b7223 */ /* 0x000fe2000001000b */
[----:B------:R-:W-:Y:S02]  /*21c0*/  IMAD.U32 R12, R47, 0x10000, RZ ;  /* 0x000100002f0c7824 */ /* 0x000fe400078e00ff */
[----:B------:R-:W-:Y:S01]  /*21d0*/  FFMA.FTZ R10, R8, R13, R10 ;  /* 0x0000000d080a7223 */ /* 0x000fe2000001000a */
[----:B------:R-:W-:Y:S01]  /*21e0*/  SHF.L.U32 R8, R49, 0x10, RZ ;  /* 0x0000001031087819 */ /* 0x000fe200000006ff */
[----:B------:R-:W-:-:S04]  /*21f0*/  FADD.FTZ R12, -R14, R12 ;  /* 0x0000000c0e0c7221 */ /* 0x000fc80000010100 */
[----:B------:R-:W-:Y:S01]  /*2200*/  FMUL.FTZ R16, R2, R12 ;  /* 0x0000000c02107220 */ /* 0x000fe20000410000 */
[----:B------:R-:W-:-:S04]  /*2210*/  FMUL.FTZ R12, R4, R8 ;  /* 0x00000008040c7220 */ /* 0x000fc80000410000 */
[--C-:B------:R-:W-:Y:S01]  /*2220*/  FFMA.FTZ R26, R16, R12, R11.reuse ;  /* 0x0000000c101a7223 */ /* 0x100fe2000001000b */
[----:B------:R-:W-:Y:S02]  /*2230*/  PRMT R11, R47, 0x7632, R11 ;  /* 0x000076322f0b7816 */ /* 0x000fe4000000000b */
[----:B------:R-:W-:Y:S02]  /*2240*/  PRMT R12, R49, 0x7632, R12 ;  /* 0x00007632310c7816 */ /* 0x000fe4000000000c */
[----:B------:R-:W-:Y:S01]  /*2250*/  SHF.L.U32 R11, R11, 0x10, RZ ;  /* 0x000000100b0b7819 */ /* 0x000fe200000006ff */
[----:B------:R-:W-:Y:S02]  /*2260*/  FFMA.FTZ R10, R4, R8, R10 ;  /* 0x00000008040a7223 */ /* 0x000fe4000001000a */
[----:B------:R-:W-:Y:S02]  /*2270*/  IMAD.U32 R12, R12, 0x10000, RZ ;  /* 0x000100000c0c7824 */ /* 0x000fe400078e00ff */
[----:B------:R-:W-:-:S02]  /*2280*/  FADD.FTZ R30, -R14, R11 ;  /* 0x0000000b0e1e7221 */ /* 0x000fc40000010100 */
[CC--:B------:R-:W-:Y:S01]  /*2290*/  FFMA.FTZ R10, R9.reuse, R12.reuse, R10 ;  /* 0x0000000c090a7223 */ /* 0x0c0fe2000001000a */
[----:B------:R-:W-:Y:S01]  /*22a0*/  FMUL.FTZ R11, R9, R12 ;  /* 0x0000000c090b7220 */ /* 0x000fe20000410000 */
[----:B------:R-:W-:Y:S01]  /*22b0*/  FMUL.FTZ R9, R2, R30 ;  /* 0x0000001e02097220 */ /* 0x000fe20000410000 */
[----:B------:R-:W-:Y:S03]  /*22c0*/  STL [R1+0x28], R17 ;  /* 0x0000281101007387 */ /* 0x000fe60000100800 */
[----:B------:R-:W-:Y:S01]  /*22d0*/  FFMA.FTZ R11, R9, R11, R26 ;  /* 0x0000000b090b7223 */ /* 0x000fe2000001001a */
[----:B------:R-:W-:Y:S04]  /*22e0*/  STL [R1+0x24], R19 ;  /* 0x0000241301007387 */ /* 0x000fe80000100800 */
[----:B------:R-:W-:Y:S04]  /*22f0*/  STL [R1+0x20], R20 ;  /* 0x0000201401007387 */ /* 0x000fe80000100800 */
[----:B------:R-:W-:Y:S04]  /*2300*/  STL [R1+0x1c], R18 ;  /* 0x00001c1201007387 */ /* 0x000fe80000100800 */
[----:B------:R-:W-:Y:S04]  /*2310*/  STL [R1+0x10], R16 ;  /* 0x0000101001007387 */ /* 0x000fe80000100800 */
[----:B------:R0:W5:Y:S04]  /*2320*/  LDL.LU R30, [R1+0x11c] ;  /* 0x00011c00011e7983 */ /* 0x0001680000300800 */
[----:B------:R-:W3:Y:S04]  /*2330*/  LDL.LU R26, [R1+0x118] ;  /* 0x00011800011a7983 */ /* 0x000ee80000300800 */
[----:B--2---:R1:W-:Y:S04]  /*2340*/  STS.64 [R29], R10 ;  /* 0x0000000a1d007388 */ /* 0x0043e80000000a00 */
[----:B-1----:R-:W2:Y:S04]  /*2350*/  LDL.LU R29, [R1+0x114] ;  /* 0x00011400011d7983 */ /* 0x002ea80000300800 */
[----:B------:R-:W4:Y:S01]  /*2360*/  LDL.LU R11, [R1+0xc] ;  /* 0x00000c00010b7983 */ /* 0x000f220000300800 */
[----:B------:R-:W-:Y:S01]  /*2370*/  FFMA.FTZ R53, R53, R52, R27 ;  /* 0x0000003435357223 */ /* 0x000fe2000001001b */
[----:B------:R-:W-:Y:S01]  /*2380*/  FADD.FTZ R52, R0, R52 ;  /* 0x0000003400347221 */ /* 0x000fe20000010000 */
[----:B------:R-:W-:Y:S01]  /*2390*/  UIADD3 UR9, UP0, UR11, 0x28, URZ ;  /* 0x000000280b097890 */ /* 0x000fe2000ff1e03f */
[----:B------:R-:W-:Y:S01]  /*23a0*/  BAR.SYNC.DEFER_BLOCKING 0x0 ;  /* 0x0000000000007b1d */ /* 0x000fe20000010000 */
[----:B----4-:R-:W-:Y:S01]  /*23b0*/  FFMA.FTZ R10, R51, R50, R11 ;  /* 0x00000032330a7223 */ /* 0x010fe2000001000b */
[----:B------:R-:W-:-:S04]  /*23c0*/  FADD.FTZ R11, R28, R50 ;  /* 0x000000321c0b7221 */ /* 0x000fc80000010000 */
[----:B------:R-:W4:Y:S04]  /*23d0*/  LDL R51, [R1+0x60] ;  /* 0x0000600001337983 */ /* 0x000f280000100800 */
[----:B------:R-:W4:Y:S04]  /*23e0*/  LDL.LU R28, [R1+0x110] ;  /* 0x00011000011c7983 */ /* 0x000f280000300800 */
[----:B------:R-:W3:Y:S04]  /*23f0*/  LDL.LU R50, [R1+0x30] ;  /* 0x0000300001327983 */ /* 0x000ee80000300800 */
[----:B------:R-:W2:Y:S04]  /*2400*/  LDL.LU R27, [R1+0x10c] ;  /* 0x00010c00011b7983 */ /* 0x000ea80000300800 */
[----:B------:R-:W2:Y:S02]  /*2410*/  LDL.LU R0, [R1+0x108] ;  /* 0x0001080001007983 */ /* 0x000ea40000300800 */
[----:B--2---:R-:W-:-:S02]  /*2420*/  FFMA.FTZ R29, R29, R0, R27 ;  /* 0x000000001d1d7223 */ /* 0x004fc4000001001b */
[----:B------:R-:W4:Y:S01]  /*2430*/  LDL.LU R27, [R1+0x104] ;  /* 0x00010400011b7983 */ /* 0x000f220000300800 */
[----:B------:R-:W-:Y:S01]  /*2440*/  FADD.FTZ R11, R11, R13 ;  /* 0x0000000d0b0b7221 */ /* 0x000fe20000010000 */
[----:B------:R-:W-:Y:S01]  /*2450*/  FFMA.FTZ R10, R61, R13, R10 ;  /* 0x0000000d3d0a7223 */ /* 0x000fe2000001000a */
[----:B------:R-:W-:Y:S01]  /*2460*/  FADD.FTZ R13, R52, R12 ;  /* 0x0000000c340d7221 */ /* 0x000fe20000010000 */
[----:B------:R-:W-:Y:S01]  /*2470*/  FFMA.FTZ R12, R9, R12, R53 ;  /* 0x0000000c090c7223 */ /* 0x000fe20000010035 */
[----:B----4-:R-:W-:Y:S01]  /*2480*/  FFMA.FTZ R51, R51, R27, R28 ;  /* 0x0000001b33337223 */ /* 0x010fe2000001001c */
[----:B---3--:R-:W-:Y:S01]  /*2490*/  FADD.FTZ R50, R27, R50 ;  /* 0x000000321b327221 */ /* 0x008fe20000010000 */
[----:B------:R-:W2:Y:S04]  /*24a0*/  LDL.LU R28, [R1+0x100] ;  /* 0x00010000011c7983 */ /* 0x000ea80000300800 */
[----:B------:R-:W3:Y:S04]  /*24b0*/  LDL.LU R27, [R1+0xfc] ;  /* 0x0000fc00011b7983 */ /* 0x000ee80000300800 */
[----:B------:R-:W4:Y:S04]  /*24c0*/  LDL R52, [R1+0x5c] ;  /* 0x00005c0001347983 */ /* 0x000f280000100800 */
[----:B------:R-:W4:Y:S01]  /*24d0*/  LDL R53, [R1+0x58] ;  /* 0x0000580001357983 */ /* 0x000f220000100800 */
[----:B------:R-:W-:Y:S01]  /*24e0*/  FADD.FTZ R26, R0, R26 ;  /* 0x0000001a001a7221 */ /* 0x000fe20000010000 */
[----:B--2---:R-:W-:-:S03]  /*24f0*/  FADD.FTZ R50, R50, R28 ;  /* 0x0000001c32327221 */ /* 0x004fc60000010000 */
[----:B---3--:R-:W-:Y:S02]  /*2500*/  FADD.FTZ R9, R26, R27 ;  /* 0x0000001b1a097221 */ /* 0x008fe40000010000 */
[----:B------:R-:W2:Y:S01]  /*2510*/  LDL.LU R26, [R1+0xf8] ;  /* 0x0000f800011a7983 */ /* 0x000ea20000300800 */
[----:B----4-:R-:W-:-:S03]  /*2520*/  FFMA.FTZ R52, R52, R27, R29 ;  /* 0x0000001b34347223 */ /* 0x010fc6000001001d */
[----:B------:R0:W5:Y:S01]  /*2530*/  LDL.LU R29, [R1+0xf4] ;  /* 0x0000f400011d7983 */ /* 0x0001620000300800 */
[----:B------:R-:W-:-:S03]  /*2540*/  FFMA.FTZ R51, R53, R28, R51 ;  /* 0x0000001c35337223 */ /* 0x000fc60000010033 */
[----:B------:R0:W5:Y:S04]  /*2550*/  LDL.LU R27, [R1+0xf0] ;  /* 0x0000f000011b7983 */ /* 0x0001680000300800 */
[----:B------:R-:W3:Y:S01]  /*2560*/  LDL.LU R28, [R1+0xec] ;  /* 0x0000ec00011c7983 */ /* 0x000ee20000300800 */
        /* <DEDUP_REMOVED lines=8> */
[----:B------:R-:W1:Y:S02]  /*25f0*/  S2R R61, SR_TID.X ;  /* 0x00000000003d7919 */ /* 0x000e640000002100 */
[----:B------:R-:W-:Y:S01]  /*2600*/  FADD.FTZ R9, R9, R5 ;  /* 0x0000000509097221 */ /* 0x000fe20000010000 */
[----:B------:R-:W-:Y:S01]  /*2610*/  FADD.FTZ R50, R50, R6 ;  /* 0x0000000632327221 */ /* 0x000fe20000010000 */
[----:B------:R-:W-:Y:S02]  /*2620*/  UIADD3.X UR10, URZ, UR5, URZ, UP0, !UPT ;  /* 0x000000053f0a7290 */ /* 0x000fe400087fe43f */
[----:B------:R-:W-:Y:S01]  /*2630*/  FADD.FTZ R53, R9, R7 ;  /* 0x0000000709357221 */ /* 0x000fe20000010000 */
[----:B------:R-:W-:Y:S01]  /*2640*/  FADD.FTZ R50, R50, R8 ;  /* 0x0000000832327221 */ /* 0x000fe20000010000 */
[----:B------:R-:W-:-:S04]  /*2650*/  UISETP.GE.U32.AND UP0, UPT, UR9, UR16, UPT ;  /* 0x000000100900728c */ /* 0x000fc8000bf06070 */
[----:B------:R-:W-:-:S06]  /*2660*/  UISETP.GE.AND.EX UP0, UPT, UR10, UR7, UPT, UP0 ;  /* 0x000000070a00728c */ /* 0x000fcc000bf06300 */
[----:B------:R-:W-:Y:S02]  /*2670*/  PLOP3.LUT P0, PT, PT, PT, UP0, 0x80, 0x0 ;  /* 0x000000000000781c */ /* 0x000fe40003f0f008 */
[----:B-1----:R-:W-:Y:S01]  /*2680*/  ISETP.GT.U32.AND P1, PT, R61, 0x1f, PT ;  /* 0x0000001f3d00780c */ /* 0x002fe20003f24070 */
[----:B--2---:R-:W-:-:S04]  /*2690*/  FFMA.FTZ R51, R26, R59, R51 ;  /* 0x0000003b1a337223 */ /* 0x004fc80000010033 */
[----:B------:R-:W-:Y:S01]  /*26a0*/  FFMA.FTZ R51, R23, R57, R51 ;  /* 0x0000003917337223 */ /* 0x000fe20000010033 */
[----:B---3--:R-:W-:-:S03]  /*26b0*/  FFMA.FTZ R52, R28, R60, R52 ;  /* 0x0000003c1c347223 */ /* 0x008fc60000010034 */
[----:B------:R-:W-:Y:S01]  /*26c0*/  FFMA.FTZ R51, R22, R55, R51 ;  /* 0x0000003716337223 */ /* 0x000fe20000010033 */
[----:B------:R0:W5:Y:S01]  /*26d0*/  LDL.LU R28, [R1+0xe8] ;  /* 0x0000e800011c7983 */ /* 0x0001620000300800 */
[----:B------:R-:W-:Y:S02]  /*26e0*/  FFMA.FTZ R52, R25, R58, R52 ;  /* 0x0000003a19347223 */ /* 0x000fe40000010034 */
[----:B------:R-:W-:Y:S01]  /*26f0*/  FFMA.FTZ R51, R17, R15, R51 ;  /* 0x0000000f11337223 */ /* 0x000fe20000010033 */
[----:B------:R0:W5:Y:S01]  /*2700*/  LDL.LU R26, [R1+0xe4] ;  /* 0x0000e400011a7983 */ /* 0x0001620000300800 */
[----:B------:R-:W-:-:S03]  /*2710*/  FFMA.FTZ R52, R24, R56, R52 ;  /* 0x0000003818347223 */ /* 0x000fc60000010034 */
        /* <DEDUP_REMOVED lines=10> */
[----:B------:R0:W5:Y:S04]  /*27c0*/  LDL.LU R17, [R1+0xcc] ;  /* 0x0000cc0001117983 */ /* 0x0001680000300800 */
[----:B------:R0:W5:Y:S04]  /*27d0*/  LDL.LU R19, [R1+0xc8] ;  /* 0x0000c80001137983 */ /* 0x0001680000300800 */
[----:B------:R0:W5:Y:S04]  /*27e0*/  LDL.LU R20, [R1+0xc4] ;  /* 0x0000c40001147983 */ /* 0x0001680000300800 */
[----:B------:R0:W5:Y:S04]  /*27f0*/  LDL.LU R18, [R1+0xc0] ;  /* 0x0000c00001127983 */ /* 0x0001680000300800 */
[----:B------:R0:W5:Y:S04]  /*2800*/  LDL.LU R16, [R1+0xb8] ;  /* 0x0000b80001107983 */ /* 0x0001680000300800 */
[----:B------:R0:W-:Y:S04]  /*2810*/  STL [R1+0x18], R53 ;  /* 0x0000183501007387 */ /* 0x0001e80000100800 */
[----:B------:R0:W-:Y:S04]  /*2820*/  STL [R1+0x14], R52 ;  /* 0x0000143401007387 */ /* 0x0001e80000100800 */
[----:B------:R0:W-:Y:S04]  /*2830*/  STL [R1+0x30], R50 ;  /* 0x0000303201007387 */ /* 0x0001e80000100800 */
[----:B------:R0:W-:Y:S01]  /*2840*/  STL [R1+0x2c], R9 ;  /* 0x00002c0901007387 */ /* 0x0001e20000100800 */
[----:B------:R-:W-:Y:S05]  /*2850*/  @!P0 BRA `(.L_x_678) ;  /* 0x0000000000fc8947 */ /* 0x000fea0003800000 */
[----:B------:R1:W-:Y:S04]  /*2860*/  STL.64 [R1+0xc8], R4 ;  /* 0x0000c80401007387 */ /* 0x0003e80000100a00 */
[----:B------:R2:W-:Y:S04]  /*2870*/  STL.64 [R1+0xc0], R2 ;  /* 0x0000c00201007387 */ /* 0x0005e80000100a00 */
[----:B------:R3:W-:Y:S01]  /*2880*/  STL [R1+0xb8], R0 ;  /* 0x0000b80001007387 */ /* 0x0007e20000100800 */
[----:B-1----:R-:W-:-:S03]  /*2890*/  MOV R5, R53 ;  /* 0x0000003500057202 */ /* 0x002fc60000000f00 */
[----:B0-----:R-:W4:Y:S01]  /*28a0*/  LDL R53, [R1+0xb4] ;  /* 0x0000b40001357983 */ /* 0x001f220000100800 */
[----:B------:R-:W-:Y:S01]  /*28b0*/  MOV R4, R52 ;  /* 0x0000003400047202 */ /* 0x000fe20000000f00 */
[----:B------:R-:W0:Y:S01]  /*28c0*/  S2UR UR15, SR_CgaCtaId ;  /* 0x00000000000f79c3 */ /* 0x000e220000008800 */
[----:B------:R-:W-:Y:S01]  /*28d0*/  UMOV UR5, 0x400 ;  /* 0x0000040000057882 */ /* 0x000fe20000000000 */
[----:B------:R-:W4:Y:S01]  /*28e0*/  LDL R52, [R1+0xb0] ;  /* 0x0000b00001347983 */ /* 0x000f220000100800 */
[----:B--2---:R-:W-:Y:S01]  /*28f0*/  MOV R3, R50 ;  /* 0x0000003200037202 */ /* 0x004fe20000000f00 */
[----:B------:R-:W-:Y:S01]  /*2900*/  IMAD.MOV.U32 R2, RZ, RZ, R9 ;  /* 0x000000ffff027224 */ /* 0x000fe200078e0009 */
[----:B------:R-:W-:Y:S01]  /*2910*/  SHF.L.U32 R50, R61, 0x1, RZ ;  /* 0x000000013d327819 */ /* 0x000fe200000006ff */
[----:B---3--:R-:W1:Y:S03]  /*2920*/  S2R R0, SR_TID.X ;  /* 0x0000000000007919 */ /* 0x008e660000002100 */
[----:B------:R-:W-:Y:S01]  /*2930*/  LOP3.LUT R50, R50, 0x18, RZ, 0xc0, !PT ;  /* 0x0000001832327812 */ /* 0x000fe200078ec0ff */
[----:B0-----:R-:W-:-:S06]  /*2940*/  ULEA UR5, UR15, UR5, 0x18 ;  /* 0x000000050f057291 */ /* 0x001fcc000f8ec03f */
[----:B------:R-:W-:-:S05]  /*2950*/  LEA R9, R61, UR5, 0x5 ;  /* 0x000000053d097c11 */ /* 0x000fca000f8e28ff */
[----:B------:R-:W-:-:S05]  /*2960*/  IMAD.IADD R51, R9, 0x1, R50 ;  /* 0x0000000109337824 */ /* 0x000fca00078e0232 */
[----:B------:R0:W-:Y:S02]  /*2970*/  STS.64 [R51], R4 ;  /* 0x0000000433007388 */ /* 0x0001e40000000a00 */
[----:B0-----:R-:W-:Y:S02]  /*2980*/  LOP3.LUT R51, R50, 0x8, RZ, 0x3c, !PT ;  /* 0x0000000832337812 */ /* 0x001fe400078e3cff */
[----:B------:R2:W5:Y:S02]  /*2990*/  LDL.LU.64 R4, [R1+0xc8] ;  /* 0x0000c80001047983 */ /* 0x0005640000300a00 */
[----:B------:R-:W-:-:S05]  /*29a0*/  IADD3 R51, R9, R51, RZ ;  /* 0x0000003309337210 */ /* 0x000fca0007ffe0ff */
[----:B------:R0:W-:Y:S02]  /*29b0*/  STS.64 [R51], R10 ;  /* 0x0000000a33007388 */ /* 0x0001e40000000a00 */
[C---:B0-----:R-:W-:Y:S02]  /*29c0*/  LOP3.LUT R51, R50.reuse, 0x10, RZ, 0x3c, !PT ;  /* 0x0000001032337812 */ /* 0x041fe400078e3cff */
[----:B------:R-:W-:Y:S02]  /*29d0*/  LOP3.LUT R50, R50, 0x18, RZ, 0x3c, !PT ;  /* 0x0000001832327812 */ /* 0x000fe400078e3cff */
[----:B------:R-:W-:-:S03]  /*29e0*/  IADD3 R51, R9, R51, RZ ;  /* 0x0000003309337210 */ /* 0x000fc60007ffe0ff */
[----:B------:R-:W-:Y:S02]  /*29f0*/  IMAD.IADD R50, R9, 0x1, R50 ;  /* 0x0000000109327824 */ /* 0x000fe400078e0232 */
[----:B------:R1:W-:Y:S04]  /*2a00*/  STS.64 [R51], R2 ;  /* 0x0000000233007388 */ /* 0x0003e80000000a00 */
[----:B------:R4:W-:Y:S01]  /*2a10*/  STS.64 [R50], R12 ;  /* 0x0000000c32007388 */ /* 0x0009e20000000a00 */
[----:B-1----:R-:W-:-:S03]  /*2a20*/  SHF.R.S32.HI R51, RZ, 0x1f, R0 ;  /* 0x0000001fff337819 */ /* 0x002fc60000011400 */
[----:B------:R2:W5:Y:S01]  /*2a30*/  LDL.LU.64 R2, [R1+0xc0] ;  /* 0x0000c00001027983 */ /* 0x0005620000300a00 */
[----:B------:R-:W-:-:S03]  /*2a40*/  LEA.HI R51, R51, R0, RZ, 0x2 ;  /* 0x0000000033337211 */ /* 0x000fc600078f10ff */
[----:B------:R2:W5:Y:S01]  /*2a50*/  LDL.LU R0, [R1+0xb8] ;  /* 0x0000b80001007983 */ /* 0x0005620000300800 */
[----:B------:R-:W-:-:S04]  /*2a60*/  SHF.R.S32.HI R51, RZ, 0x2, R51 ;  /* 0x00000002ff337819 */ /* 0x000fc80000011433 */
[----:B------:R-:W-:Y:S01]  /*2a70*/  LEA R9, R51, UR5, 0x5 ;  /* 0x0000000533097c11 */ /* 0x000fe2000f8e28ff */
[----:B------:R-:W-:Y:S03]  /*2a80*/  BAR.SYNC.DEFER_BLOCKING 0x0 ;  /* 0x0000000000007b1d */ /* 0x000fe60000010000 */
[-C--:B----4-:R-:W-:Y:S02]  /*2a90*/  LEA R50, R53, R9.reuse, 0x3 ;  /* 0x0000000935327211 */ /* 0x090fe400078e18ff */
[----:B------:R-:W-:-:S04]  /*2aa0*/  LEA R52, R52, R9, 0x3 ;  /* 0x0000000934347211 */ /* 0x000fc800078e18ff */
[----:B------:R-:W0:Y:S04]  /*2ab0*/  LDS.64 R50, [R50] ;  /* 0x0000000032327984 */ /* 0x000e280000000a00 */
[----:B------:R-:W1:Y:S01]  /*2ac0*/  LDS.64 R52, [R52+0xa00] ;  /* 0x000a000034347984 */ /* 0x000e620000000a00 */
[----:B0-----:R-:W-:-:S04]  /*2ad0*/  FADD.FTZ R50, RZ, R50 ;  /* 0x00000032ff327221 */ /* 0x001fc80000010000 */
[----:B-1----:R-:W-:Y:S02]  /*2ae0*/  FADD.FTZ R52, R50, R52 ;  /* 0x0000003432347221 */ /* 0x002fe40000010000 */
[----:B------:R-:W3:Y:S01]  /*2af0*/  LDL R50, [R1+0xac] ;  /* 0x0000ac0001327983 */ /* 0x000ee20000100800 */
[----:B------:R-:W-:-:S04]  /*2b00*/  FADD.FTZ R51, RZ, R51 ;  /* 0x00000033ff337221 */ /* 0x000fc80000010000 */
[----:B------:R-:W-:Y:S01]  /*2b10*/  FADD.FTZ R53, R51, R53 ;  /* 0x0000003533357221 */ /* 0x000fe20000010000 */
[----:B---3--:R-:W-:-:S06]  /*2b20*/  IMAD R50, R50, 0x8, R9 ;  /* 0x0000000832327824 */ /* 0x008fcc00078e0209 */
[----:B------:R-:W0:Y:S02]  /*2b30*/  LDS.64 R50, [R50+0x1400] ;  /* 0x0014000032327984 */ /* 0x000e240000000a00 */
[----:B0-----:R-:W-:Y:S02]  /*2b40*/  FADD.FTZ R52, R52, R50 ;  /* 0x0000003234347221 */ /* 0x001fe40000010000 */
[----:B------:R-:W3:Y:S01]  /*2b50*/  LDL R50, [R1+0xa8] ;  /* 0x0000a80001327983 */ /* 0x000ee20000100800 */
[----:B------:R-:W-:Y:S01]  /*2b60*/  FADD.FTZ R53, R53, R51 ;  /* 0x0000003335357221 */ /* 0x000fe20000010000 */
[----:B------:R-:W-:-:S04]  /*2b70*/  USHF.R.U32.HI UR5, URZ, 0x2, UR6 ;  /* 0x000000023f057899 */ /* 0x000fc80008011606 */
[----:B------:R-:W-:-:S04]  /*2b80*/  USHF.L.U32 UR5, UR5, 0x3, URZ ;  /* 0x0000000305057899 */ /* 0x000fc8000800063f */
[----:B------:R-:W-:Y:S01]  /*2b90*/  ULOP3.LUT UR5, UR5, 0xfffffff8, UR17, 0xe2, !UPT ;  /* 0xfffffff805057892 */ /* 0x000fe2000f8ee211 */
[----:B---3--:R-:W-:-:S06]  /*2ba0*/  LEA R50, R50, R9, 0x3 ;  /* 0x0000000932327211 */ /* 0x008fcc00078e18ff */
[----:B------:R-:W0:Y:S01]  /*2bb0*/  LDS.64 R50, [R50+0x1e00] ;  /* 0x001e000032327984 */ /* 0x000e220000000a00 */
[----:B------:R-:W-:-:S05]  /*2bc0*/  MOV R9, UR5 ;  /* 0x0000000500097c02 */ /* 0x000fca0008000f00 */
[----:B------:R-:W-:-:S04]  /*2bd0*/  IMAD R9, R9, 0x500, R61 ;  /* 0x0000050009097824 */ /* 0x000fc800078e023d */
[----:B------:R-:W-:-:S05]  /*2be0*/  VIADD R9, R9, UR14 ;  /* 0x0000000e09097c36 */ /* 0x000fca0008000000 */
[----:B------:R-:W-:Y:S01]  /*2bf0*/  SHF.L.U32 R9, R9, 0x1, RZ ;  /* 0x0000000109097819 */ /* 0x000fe200000006ff */
[----:B0-----:R-:W-:Y:S01]  /*2c00*/  FADD.FTZ R51, R53, R51 ;  /* 0x0000003335337221 */ /* 0x001fe20000010000 */
[----:B------:R-:W-:Y:S02]  /*2c10*/  FADD.FTZ R50, R52, R50 ;  /* 0x0000003234327221 */ /* 0x000fe40000010000 */
[----:B------:R-:W0:Y:S02]  /*2c20*/  LDC.64 R52, c[0x0][0x260] ;  /* 0x00009800ff347b82 */ /* 0x000e240000000a00 */
[----:B0-----:R-:W-:-:S05]  /*2c30*/  IMAD.WIDE.U32 R52, R9, 0x4, R52 ;  /* 0x0000000409347825 */ /* 0x001fca00078e0034 */
[----:B------:R2:W-:Y:S02]  /*2c40*/  STG.E.64 desc[UR12][R52.64+0xa000], R50 ;  /* 0x00a0003234007986 */ /* 0x0005e4000c101b0c */
.L_x_678:
[----:B------:R-:W-:Y:S01]  /*2c50*/  BSSY B0, `(.L_x_679) ;  /* 0x000006e000007945 */ /* 0x000fe20003800000 */
[----:B0-2---:R-:W-:Y:S01]  /*2c60*/  HFMA2.MMA R50, -RZ, RZ, 0, 0 ;  /* 0x00000000ff327435 */ /* 0x005fe200000001ff */
[----:B------:R-:W-:Y:S02]  /*2c70*/  IMAD.MOV.U32 R9, RZ, RZ, RZ ;  /* 0x000000ffff097224 */ /* 0x000fe400078e00ff */
[----:B------:R-:W-:Y:S08]  /*2c80*/  @P1 BRA `(.L_x_680) ;  /* 0x0000000400a81947 */ /* 0x000ff00003800000 */
[----:B------:R-:W-:Y:S01]  /*2c90*/  USHF.L.U32 UR5, UR11, 0x3, URZ ;  /* 0x000000030b057899 */ /* 0x000fe2000800063f */
[----:B------:R-:W-:Y:S02]  /*2ca0*/  MOV R50, 0x28 ;  /* 0x0000002800327802 */ /* 0x000fe40000000f00 */
[----:B------:R-:W-:Y:S01]  /*2cb0*/  MOV R51, 0x28 ;  /* 0x0000002800337802 */ /* 0x000fe20000000f00 */
[----:B------:R-:W-:-:S06]  /*2cc0*/  ULOP3.LUT UR5, UR5, 0x18, URZ, 0xc0, !UPT ;  /* 0x0000001805057892 */ /* 0x000fcc000f8ec03f */
[C---:B------:R-:W-:Y:S02]  /*2cd0*/  LEA.HI R9, R61.reuse, UR5, RZ, 0x1e ;  /* 0x000000053d097c11 */ /* 0x040fe4000f8ff0ff */
[----:B------:R-:W-:-:S03]  /*2ce0*/  SHF.L.U32 R61, R61, 0x3, RZ ;  /* 0x000000033d3d7819 */ /* 0x000fc600000006ff */
[----:B------:R-:W-:Y:S01]  /*2cf0*/  IMAD R9, R9, R50, -UR14 ;  /* 0x8000000e09097e24 */ /* 0x000fe2000f8e0232 */
[----:B------:R-:W-:-:S04]  /*2d00*/  LOP3.LUT R61, R61, 0x18, RZ, 0xc0, !PT ;  /* 0x000000183d3d7812 */ /* 0x000fc800078ec0ff */
[----:B------:R-:W-:-:S04]  /*2d10*/  SHF.R.S32.HI R50, RZ, 0x1f, R9 ;  /* 0x0000001fff327819 */ /* 0x000fc80000011409 */
[----:B------:R-:W-:-:S04]  /*2d20*/  LEA.HI R50, R50, R9, RZ, 0x2 ;  /* 0x0000000932327211 */ /* 0x000fc800078f10ff */
[----:B------:R-:W-:-:S05]  /*2d30*/  SHF.R.S32.HI R50, RZ, 0x2, R50 ;  /* 0x00000002ff327819 */ /* 0x000fca0000011432 */
[----:B------:R-:W-:Y:S02]  /*2d40*/  IMAD R50, R50, R51, UR8 ;  /* 0x0000000832327e24 */ /* 0x000fe4000f8e0233 */
[----:B------:R-:W-:Y:S02]  /*2d50*/  VIADD R51, R9, 0x4 ;  /* 0x0000000409337836 */ /* 0x000fe40000000000 */
[----:B------:R-:W-:-:S03]  /*2d60*/  IMAD.IADD R50, R50, 0x1, R61 ;  /* 0x0000000132327824 */ /* 0x000fc600078e023d */
[----:B------:R-:W-:-:S04]  /*2d70*/  SHF.R.S32.HI R52, RZ, 0x1f, R51 ;  /* 0x0000001fff347819 */ /* 0x000fc80000011433 */
        /* <DEDUP_REMOVED lines=82> */
[----:B------:R-:W-:-:S03]  /*32a0*/  FADD.FTZ R53, R53, R51 ;  /* 0x0000003335357221 */ /* 0x000fc60000010000 */
[----:B------:R-:W-:Y:S01]  /*32b0*/  LEA.HI R50, R50, R9, RZ, 0x2 ;  /* 0x0000000932327211 */ /* 0x000fe200078f10ff */
[----:B------:R-:W-:-:S03]  /*32c0*/  IMAD.MOV.U32 R9, RZ, RZ, 0x28 ;  /* 0x00000028ff097424 */ /* 0x000fc600078e00ff */
[----:B------:R-:W-:-:S05]  /*32d0*/  SHF.R.S32.HI R50, RZ, 0x2, R50 ;  /* 0x00000002ff327819 */ /* 0x000fca0000011432 */
[----:B------:R-:W-:-:S05]  /*32e0*/  IMAD R50, R50, R9, UR8 ;  /* 0x0000000832327e24 */ /* 0x000fca000f8e0209 */
[----:B------:R-:W-:-:S06]  /*32f0*/  IADD3 R50, R61, R50, RZ ;  /* 0x000000323d327210 */ /* 0x000fcc0007ffe0ff */
[----:B------:R-:W0:Y:S02]  /*3300*/  LDS.64 R50, [R50] ;  /* 0x0000000032327984 */ /* 0x000e240000000a00 */
[----:B0-----:R-:W-:Y:S01]  /*3310*/  FADD.FTZ R50, R52, R50 ;  /* 0x0000003234327221 */ /* 0x001fe20000010000 */
[----:B------:R-:W-:-:S07]  /*3320*/  FADD.FTZ R9, R53, R51 ;  /* 0x0000003335097221 */ /* 0x000fce0000010000 */
.L_x_680:
[----:B------:R-:W-:Y:S05]  /*3330*/  BSYNC B0 ;  /* 0x0000000000007941 */ /* 0x000fea0003800000 */
.L_x_679:
[----:B-----5:R0:W-:Y:S04]  /*3340*/  STL [R1+0xb8], R0 ;  /* 0x0000b80001007387 */ /* 0x0201e80000100800 */
[----:B------:R-:W1:Y:S04]  /*3350*/  SHFL.BFLY PT, R51, R50, 0x2, 0x1f ;  /* 0x0c401f0032337f89 */ /* 0x000e6800000e0000 */
[----:B------:R-:W2:Y:S01]  /*3360*/  SHFL.BFLY PT, R52, R9, 0x2, 0x1f ;  /* 0x0c401f0009347f89 */ /* 0x000ea200000e0000 */
[----:B0-----:R-:W0:Y:S01]  /*3370*/  S2R R0, SR_TID.X ;  /* 0x0000000000007919 */ /* 0x001e220000002100 */
[----:B-1----:R-:W-:Y:S01]  /*3380*/  FADD.FTZ R51, R51, R50 ;  /* 0x0000003233337221 */ /* 0x002fe20000010000 */
[----:B--2---:R-:W-:-:S04]  /*3390*/  FADD.FTZ R9, R52, R9 ;  /* 0x0000000934097221 */ /* 0x004fc80000010000 */
[----:B------:R-:W1:Y:S01]  /*33a0*/  SHFL.BFLY PT, R52, R51, 0x1, 0x1f ;  /* 0x0c201f0033347f89 */ /* 0x000e6200000e0000 */
[----:B------:R-:W-:-:S03]  /*33b0*/  PRMT R61, R16, 0x7632, R61 ;  /* 0x00007632103d7816 */ /* 0x000fc6000000003d */
[----:B------:R-:W2:Y:S01]  /*33c0*/  SHFL.BFLY PT, R50, R9, 0x1, 0x1f ;  /* 0x0c201f0009327f89 */ /* 0x000ea200000e0000 */
[----:B0-----:R-:W-:-:S03]  /*33d0*/  LOP3.LUT P1, RZ, R0, 0xffffffe3, RZ, 0xc0, !PT ;  /* 0xffffffe300ff7812 */ /* 0x001fc6000782c0ff */
[----:B------:R0:W5:Y:S01]  /*33e0*/  LDL.LU R0, [R1+0xb8] ;  /* 0x0000b80001007983 */ /* 0x0001620000300800 */
[----:B------:R-:W-:Y:S01]  /*33f0*/  BSSY B0, `(.L_x_681) ;  /* 0x0000012000007945 */ /* 0x000fe20003800000 */
[----:B------:R-:W-:Y:S01]  /*3400*/  PRMT R53, R17, 0x7632, R53 ;  /* 0x0000763211357816 */ /* 0x000fe20000000035 */
[----:B-1----:R-:W-:Y:S02]  /*3410*/  FADD.FTZ R16, R51, R52 ;  /* 0x0000003433107221 */ /* 0x002fe40000010000 */
[----:B------:R-:W1:Y:S01]  /*3420*/  S2R R52, SR_TID.X ;  /* 0x0000000000347919 */ /* 0x000e620000002100 */
[----:B--2---:R-:W-:-:S04]  /*3430*/  FADD.FTZ R17, R9, R50 ;  /* 0x0000003209117221 */ /* 0x004fc80000010000 */
[----:B0-----:R-:W-:Y:S05]  /*3440*/  @P1 BRA `(.L_x_682) ;  /* 0x0000000000301947 */ /* 0x001fea0003800000 */
[----:B-1----:R-:W-:Y:S01]  /*3450*/  SHF.R.U32.HI R50, RZ, 0x2, R52 ;  /* 0x00000002ff327819 */ /* 0x002fe20000011634 */
[----:B------:R-:W-:Y:S01]  /*3460*/  ULDC UR5, c[0x0][0x10] ;  /* 0x0000040000057ab9 */ /* 0x000fe20000000800 */
[----:B------:R-:W-:Y:S01]  /*3470*/  IMAD.U32 R9, RZ, RZ, UR17 ;  /* 0x00000011ff097e24 */ /* 0x000fe2000f8e00ff */
[----:B------:R-:W-:Y:S01]  /*3480*/  UIMAD UR5, UR5, UR4, UR6 ;  /* 0x00000004050572a4 */ /* 0x000fe2000f8e0206 */
[----:B------:R-:W-:-:S04]  /*3490*/  SHF.L.U32 R50, R50, 0x3, RZ ;  /* 0x0000000332327819 */ /* 0x000fc800000006ff */
[----:B------:R-:W-:Y:S02]  /*34a0*/  LOP3.LUT R9, R50, 0xfffffff8, R9, 0xe2, !PT ;  /* 0xfffffff832097812 */ /* 0x000fe400078ee209 */
[----:B------:R-:W-:-:S04]  /*34b0*/  MOV R50, UR5 ;  /* 0x0000000500327c02 */ /* 0x000fc80008000f00 */
[----:B------:R-:W-:Y:S02]  /*34c0*/  LEA R9, R50, R9, 0x6 ;  /* 0x0000000932097211 */ /* 0x000fe400078e30ff */
[----:B------:R-:W0:Y:S03]  /*34d0*/  LDC.64 R50, c[0x0][0x260] ;  /* 0x00009800ff327b82 */ /* 0x000e260000000a00 */
[----:B------:R-:W-:-:S04]  /*34e0*/  IMAD.SHL.U32 R9, R9, 0x2, RZ ;  /* 0x0000000209097824 */ /* 0x000fc800078e00ff */
[----:B0-----:R-:W-:-:S05]  /*34f0*/  IMAD.WIDE.U32 R50, R9, 0x4, R50 ;  /* 0x0000000409327825 */ /* 0x001fca00078e0032 */
[----:B------:R0:W-:Y:S02]  /*3500*/  STG.E.64 desc[UR12][R50.64], R16 ;  /* 0x0000001032007986 */ /* 0x0001e4000c101b0c */
.L_x_682:
[----:B------:R-:W-:Y:S05]  /*3510*/  BSYNC B0 ;  /* 0x0000000000007941 */ /* 0x000fea0003800000 */
.L_x_681:
        /* <DEDUP_REMOVED lines=34> */
[----:B------:R-:W-:Y:S01]  /*3740*/  PRMT R49, R49, 0x7632, R49 ;  /* 0x0000763231317816 */ /* 0x000fe20000000031 */
[----:B------:R-:W-:Y:S06]  /*3750*/  @P1 BRA `(.L_x_683) ;  /* 0x0000000000581947 */ /* 0x000fec0003800000 */
[----:B------:R-:W-:Y:S01]  /*3760*/  BAR.SYNC.DEFER_BLOCKING 0x0 ;  /* 0x0000000000007b1d */ /* 0x000fe20000010000 */
[----:B-1----:R-:W-:-:S13]  /*3770*/  ISETP.NE.AND P1, PT, R52, RZ, PT ;  /* 0x000000ff3400720c */ /* 0x002fda0003f25270 */
[----:B------:R-:W-:Y:S05]  /*3780*/  @P1 BRA `(.L_x_684) ;  /* 0x0000000000401947 */ /* 0x000fea0003800000 */
[----:B0-----:R-:W0:Y:S01]  /*3790*/  LDC.64 R50, c[0x0][0x268] ;  /* 0x00009a00ff327b82 */ /* 0x001e220000000a00 */
[----:B------:R-:W-:Y:S02]  /*37a0*/  MOV R16, UR6 ;  /* 0x0000000600107c02 */ /* 0x000fe40008000f00 */
[----:B------:R-:W-:Y:S02]  /*37b0*/  ISETP.NE.AND P1, PT, RZ, UR17, PT ;  /* 0x00000011ff007c0c */ /* 0x000fe4000bf25270 */
[----:B------:R-:W-:-:S04]  /*37c0*/  MOV R9, 0x7ffffff9 ;  /* 0x7ffffff900097802 */ /* 0x000fc80000000f00 */
[----:B------:R-:W-:Y:S01]  /*37d0*/  SEL R9, R9, 0x1, !P1 ;  /* 0x0000000109097807 */ /* 0x000fe20004800000 */
[----:B0-----:R-:W-:Y:S01]  /*37e0*/  IMAD.WIDE.U32 R16, R16, 0x4, R50 ;  /* 0x0000000410107825 */ /* 0x001fe200078e0032 */
[----:B------:R-:W-:Y:S06]  /*37f0*/  MEMBAR.ALL.GPU ;  /* 0x0000000000007992 */ /* 0x000fec000000a000 */
[----:B------:R-:W-:-:S00]  /*3800*/  ERRBAR ;  /* 0x00000000000079ab */ /* 0x000fc00000000000 */
[----:B------:R-:W-:Y:S06]  /*3810*/  CGAERRBAR ;  /* 0x00000000000075ab */ /* 0x000fec0000000000 */
[----:B------:R0:W5:Y:S02]  /*3820*/  ATOM.E.ADD.STRONG.GPU PT, R9, desc[UR12][R16.64], R9 ;  /* 0x000000091009798a */ /* 0x00016400081ee1cc */
.L_x_685:
[----:B------:R-:W2:Y:S04]  /*3830*/  LD.E.STRONG.GPU R50, desc[UR12][R16.64] ;  /* 0x0000000c10327980 */ /* 0x000ea8000c10f900 */
[----:B--2---:R-:W-:Y:S01]  /*3840*/  CCTL.IVALL ;  /* 0x00000000ff00798f */ /* 0x004fe20002000000 */
[----:B------:R-:W-:Y:S05]  /*3850*/  YIELD ;  /* 0x0000000000007946 */ /* 0x000fea0003800000 */
[----:B-----5:R-:W-:-:S04]  /*3860*/  LOP3.LUT R50, R50, R9, RZ, 0x3c, !PT ;  /* 0x0000000932327212 */ /* 0x020fc800078e3cff */
[----:B------:R-:W-:-:S13]  /*3870*/  ISETP.GT.AND P1, PT, R50, -0x1, PT ;  /* 0xffffffff3200780c */ /* 0x000fda0003f24270 */
[----:B------:R-:W-:Y:S05]  /*3880*/  @P1 BRA `(.L_x_685) ;  /* 0xfffffffc00e81947 */ /* 0x000fea000383ffff */
.L_x_684:
[----:B------:R-:W-:Y:S05]  /*3890*/  WARPSYNC.ALL ;  /* 0x0000000000007948 */ /* 0x000fea0003800000 */
[----:B------:R-:W-:Y:S06]  /*38a0*/  BAR.SYNC.DEFER_BLOCKING 0x0 ;  /* 0x0000000000007b1d */ /* 0x000fec0000010000 */
[----:B------:R-:W-:Y:S05]  /*38b0*/  BRA `(.L_x_686) ;  /* 0x0000000000687947 */ /* 0x000fea0003800000 */
.L_x_683:
[----:B------:R-:W2:Y:S01]  /*38c0*/  S2R R9, SR_TID.X ;  /* 0x0000000000097919 */ /* 0x000ea20000002100 */
[----:B------:R-:W-:Y:S01]  /*38d0*/  BAR.SYNC.DEFER_BLOCKING 0x0 ;  /* 0x0000000000007b1d */ /* 0x000fe20000010000 */
[----:B--2---:R-:W-:-:S13]  /*38e0*/  ISETP.NE.AND P1, PT, R9, RZ, PT ;  /* 0x000000ff0900720c */ /* 0x004fda0003f25270 */
[----:B------:R-:W-:Y:S05]  /*38f0*/  @P1 BRA `(.L_x_687) ;  /* 0x0000000000501947 */ /* 0x000fea0003800000 */
[----:B0-----:R-:W0:Y:S01]  /*3900*/  LDC.64 R50, c[0x0][0x268] ;  /* 0x00009a00ff327b82 */ /* 0x001e220000000a00 */
[----:B------:R-:W-:-:S06]  /*3910*/  USHF.R.U32.HI UR5, URZ, 0x2, UR6 ;  /* 0x000000023f057899 */ /* 0x000fcc0008011606 */
[----:B------:R-:W-:Y:S01]  /*3920*/  IMAD R9, RZ, RZ, -UR5 ;  /* 0x80000005ff097e24 */ /* 0x000fe2000f8e02ff */
[----:B------:R-:W-:-:S04]  /*3930*/  ULOP3.LUT UR5, UR6, 0x3, URZ, 0xc0, !UPT ;  /* 0x0000000306057892 */ /* 0x000fc8000f8ec03f */
[----:B------:R-:W-:Y:S01]  /*3940*/  ULOP3.LUT UR5, UR5, 0x28, URZ, 0xfc, !UPT ;  /* 0x0000002805057892 */ /* 0x000fe2000f8efc3f */
[----:B------:R-:W-:Y:S02]  /*3950*/  ISETP.NE.AND P1, PT, R9, UR17, PT ;  /* 0x0000001109007c0c */ /* 0x000fe4000bf25270 */
[----:B------:R-:W-:-:S03]  /*3960*/  MOV R9, 0x7fffffb1 ;  /* 0x7fffffb100097802 */ /* 0x000fc60000000f00 */
[----:B------:R-:W-:Y:S02]  /*3970*/  MOV R16, UR5 ;  /* 0x0000000500107c02 */ /* 0x000fe40008000f00 */
[----:B------:R-:W-:-:S03]  /*3980*/  SEL R9, R9, 0x1, !P1 ;  /* 0x0000000109097807 */ /* 0x000fc60004800000 */
[----:B0-----:R-:W-:Y:S01]  /*3990*/  IMAD.WIDE.U32 R16, R16, 0x4, R50 ;  /* 0x0000000410107825 */ /* 0x001fe200078e0032 */
[----:B------:R-:W-:Y:S06]  /*39a0*/  MEMBAR.ALL.GPU ;  /* 0x0000000000007992 */ /* 0x000fec000000a000 */
[----:B------:R-:W-:-:S00]  /*39b0*/  ERRBAR ;  /* 0x00000000000079ab */ /* 0x000fc00000000000 */
[----:B------:R-:W-:Y:S06]  /*39c0*/  CGAERRBAR ;  /* 0x00000000000075ab */ /* 0x000fec0000000000 */
[----:B------:R0:W5:Y:S02]  /*39d0*/  ATOM.E.ADD.STRONG.GPU PT, R9, desc[UR12][R16.64], R9 ;  /* 0x000000091009798a */ /* 0x00016400081ee1cc */
.L_x_688:
[----:B------:R-:W2:Y:S04]  /*39e0*/  LD.E.STRONG.GPU R50, desc[UR12][R16.64] ;  /* 0x0000000c10327980 */ /* 0x000ea8000c10f900 */
[----:B--2---:R-:W-:Y:S01]  /*39f0*/  CCTL.IVALL ;  /* 0x00000000ff00798f */ /* 0x004fe20002000000 */
[----:B------:R-:W-:Y:S05]  /*3a00*/  YIELD ;  /* 0x0000000000007946 */ /* 0x000fea0003800000 */
[----:B-----5:R-:W-:-:S04]  /*3a10*/  LOP3.LUT R50, R50, R9, RZ, 0x3c, !PT ;  /* 0x0000000932327212 */ /* 0x020fc800078e3cff */
[----:B------:R-:W-:-:S13]  /*3a20*/  ISETP.GT.AND P1, PT, R50, -0x1, PT ;  /* 0xffffffff3200780c */ /* 0x000fda0003f24270 */
[----:B------:R-:W-:Y:S05]  /*3a30*/  @P1 BRA `(.L_x_688) ;  /* 0xfffffffc00e81947 */ /* 0x000fea000383ffff */
.L_x_687:
[----:B------:R-:W-:Y:S05]  /*3a40*/  WARPSYNC.ALL ;  /* 0x0000000000007948 */ /* 0x000fea0003800000 */
[----:B------:R-:W-:Y:S06]  /*3a50*/  BAR.SYNC.DEFER_BLOCKING 0x0 ;  /* 0x0000000000007b1d */ /* 0x000fec0000010000 */
.L_x_686:
[----:B0-----:R-:W0:Y:S01]  /*3a60*/  S2R R51, SR_TID.X ;  /* 0x0000000000337919 */ /* 0x001e220000002100 */
[----:B------:R-:W2:Y:S01]  /*3a70*/  LDL.LU R50, [R1+0xa4] ;  /* 0x0000a40001327983 */ /* 0x000ea20000300800 */
[----:B------:R-:W-:Y:S01]  /*3a80*/  IMAD.U32 R16, RZ, RZ, UR4 ;  /* 0x00000004ff107e24 */ /* 0x000fe2000f8e00ff */
[----:B------:R-:W3:Y:S01]  /*3a90*/  S2UR UR14, SR_CgaCtaId ;  /* 0x00000000000e79c3 */ /* 0x000ee20000008800 */
[----:B------:R-:W-:Y:S01]  /*3aa0*/  UMOV UR5, 0x400 ;  /* 0x0000040000057882 */ /* 0x000fe20000000000 */
[----:B------:R-:W-:Y:S01]  /*3ab0*/  USHF.L.U32 UR11, UR11, 0x3, URZ ;  /* 0x000000030b0b7899 */ /* 0x000fe2000800063f */
[----:B-1----:R-:W4:Y:S01]  /*3ac0*/  LDL.LU R52, [R1+0x4] ;  /* 0x0000040001347983 */ /* 0x002f220000300800 */
[----:B0-----:R-:W-:-:S13]  /*3ad0*/  ISETP.GT.U32.AND P1, PT, R51, 0x3f, PT ;  /* 0x0000003f3300780c */ /* 0x001fda0003f24070 */
[----:B------:R-:W0:Y:S02]  /*3ae0*/  @!P1 LDC R9, c[0x0][0x10] ;  /* 0x00000400ff099b82 */ /* 0x000e240000000800 */
[----:B0-----:R-:W-:Y:S01]  /*3af0*/  @!P1 IMAD R9, R9, R16, UR6 ;  /* 0x0000000609099e24 */ /* 0x001fe2000f8e0210 */
[----:B------:R-:W-:-:S04]  /*3b00*/  @!P1 LOP3.LUT R16, R51, 0x7ffffff8, RZ, 0xc0, !PT ;  /* 0x7ffffff833109812 */ /* 0x000fc800078ec0ff */
[----:B------:R-:W-:Y:S02]  /*3b10*/  @!P1 LEA R9, R9, R16, 0x6 ;  /* 0x0000001009099211 */ /* 0x000fe400078e30ff */
[----:B------:R-:W-:-:S04]  /*3b20*/  @!P1 LOP3.LUT R16, R51, 0x7, RZ, 0xc0, !PT ;  /* 0x0000000733109812 */ /* 0x000fc800078ec0ff */
[----:B------:R-:W-:Y:S02]  /*3b30*/  @!P1 IADD3 R9, R9, R16, RZ ;  /* 0x0000001009099210 */ /* 0x000fe40007ffe0ff */
[----:B------:R-:W0:Y:S03]  /*3b40*/  @!P1 LDC.64 R16, c[0x0][0x260] ;  /* 0x00009800ff109b82 */ /* 0x000e260000000a00 */
[----:B------:R-:W-:-:S04]  /*3b50*/  @!P1 IMAD.SHL.U32 R9, R9, 0x2, RZ ;  /* 0x0000000209099824 */ /* 0x000fc800078e00ff */
[----:B0-----:R-:W-:-:S06]  /*3b60*/  @!P1 IMAD.WIDE.U32 R16, R9, 0x4, R16 ;  /* 0x0000000409109825 */ /* 0x001fcc00078e0010 */
[----:B------:R-:W2:Y:S01]  /*3b70*/  @!P1 LDG.E.64 R16, desc[UR12][R16.64] ;  /* 0x0000000c10109981 */ /* 0x000ea2000c1e1b00 */
[----:B------:R-:W-:Y:S01]  /*3b80*/  HFMA2.MMA R9, -RZ, RZ, 0, 0 ;  /* 0x00000000ff097435 */ /* 0x000fe200000001ff */
[----:B------:R-:W-:Y:S02]  /*3b90*/  UIADD3 UR5, UR5, 0x3480, URZ ;  /* 0x0000348005057890 */ /* 0x000fe4000fffe03f */
[----:B------:R-:W-:Y:S02]  /*3ba0*/  ULOP3.LUT UR11, UR11, 0x18, URZ, 0xc0, !UPT ;  /* 0x000000180b0b7892 */ /* 0x000fe4000f8ec03f */
[----:B---3--:R-:W-:Y:S01]  /*3bb0*/  ULEA UR5, UR14, UR5, 0x18 ;  /* 0x000000050e057291 */ /* 0x008fe2000f8ec03f */
[----:B------:R-:W-:Y:S01]  /*3bc0*/  SHF.L.U32 R20, R20, 0x10, RZ ;  /* 0x0000001014147819 */ /* 0x000fe200000006ff */
[----:B------:R-:W-:Y:S01]  /*3bd0*/  IMAD.U32 R24, R24, 0x10000, RZ ;  /* 0x0001000018187824 */ /* 0x000fe200078e00ff */
[----:B------:R-:W-:Y:S01]  /*3be0*/  SHF.L.U32 R61, R61, 0x10, RZ ;  /* 0x000000103d3d7819 */ /* 0x000fe200000006ff */
[----:B------:R-:W-:Y:S01]  /*3bf0*/  IMAD.U32 R36, R36, 0x10000, RZ ;  /* 0x0001000024247824 */ /* 0x000fe200078e00ff */
[----:B------:R-:W-:Y:S01]  /*3c00*/  SHF.L.U32 R28, R28, 0x10, RZ ;  /* 0x000000101c1c7819 */ /* 0x000fe200000006ff */
[----:B------:R-:W-:Y:S01]  /*3c10*/  IMAD.U32 R48, R48, 0x10000, RZ ;  /* 0x0001000030307824 */ /* 0x000fe200078e00ff */
[----:B------:R-:W-:-:S02]  /*3c20*/  SHF.L.U32 R32, R32, 0x10, RZ ;  /* 0x0000001020207819 */ /* 0x000fc400000006ff */
[----:B------:R-:W-:Y:S02]  /*3c30*/  SHF.L.U32 R40, R40, 0x10, RZ ;  /* 0x0000001028287819 */ /* 0x000fe400000006ff */
[----:B------:R-:W-:Y:S01]  /*3c40*/  SHF.L.U32 R44, R44, 0x10, RZ ;  /* 0x000000102c2c7819 */ /* 0x000fe200000006ff */
[----:B------:R-:W-:Y:S01]  /*3c50*/  IMAD.U32 R25, R25, 0x10000, RZ ;  /* 0x0001000019197824 */ /* 0x000fe200078e00ff */
[----:B------:R-:W-:Y:S01]  /*3c60*/  SHF.L.U32 R21, R21, 0x10, RZ ;  /* 0x0000001015157819 */ /* 0x000fe200000006ff */
[----:B------:R-:W-:Y:S01]  /*3c70*/  IMAD.U32 R37, R37, 0x10000, RZ ;  /* 0x0001000025257824 */ /* 0x000fe200078e00ff */
[----:B------:R-:W-:Y:S01]  /*3c80*/  SHF.L.U32 R53, R53, 0x10, RZ ;  /* 0x0000001035357819 */ /* 0x000fe200000006ff */
[----:B------:R-:W-:Y:S01]  /*3c90*/  IMAD.U32 R49, R49, 0x10000, RZ ;  /* 0x0001000031317824 */ /* 0x000fe200078e00ff */
[----:B------:R-:W-:Y:S02]  /*3ca0*/  SHF.L.U32 R29, R29, 0x10, RZ ;  /* 0x000000101d1d7819 */ /* 0x000fe400000006ff */
[----:B------:R-:W-:-:S02]  /*3cb0*/  SHF.L.U32 R33, R33, 0x10, RZ ;  /* 0x0000001021217819 */ /* 0x000fc400000006ff */
[----:B------:R-:W-:Y:S02]  /*3cc0*/  SHF.L.U32 R41, R41, 0x10, RZ ;  /* 0x0000001029297819 */ /* 0x000fe400000006ff */
[----:B------:R-:W-:Y:S02]  /*3cd0*/  SHF.L.U32 R45, R45, 0x10, RZ ;  /* 0x000000102d2d7819 */ /* 0x000fe400000006ff */
[----:B------:R-:W-:Y:S01]  /*3ce0*/  SHF.L.U32 R18, R18, 0x10, RZ ;  /* 0x0000001012127819 */ /* 0x000fe200000006ff */
[----:B------:R-:W-:Y:S01]  /*3cf0*/  IMAD.U32 R23, R23, 0x10000, RZ ;  /* 0x0001000017177824 */ /* 0x000fe200078e00ff */
[----:B------:R-:W-:Y:S01]  /*3d00*/  SHF.L.U32 R19, R19, 0x10, RZ ;  /* 0x0000001013137819 */ /* 0x000fe200000006ff */
[----:B------:R-:W-:Y:S01]  /*3d10*/  IMAD.U32 R31, R31, 0x10000, RZ ;  /* 0x000100001f1f7824 */ /* 0x000fe200078e00ff */
[----:B------:R-:W-:Y:S01]  /*3d20*/  SHF.L.U32 R22, R22, 0x10, RZ ;  /* 0x0000001016167819 */ /* 0x000fe200000006ff */
[----:B--2---:R-:W-:Y:S01]  /*3d30*/  @!P1 FADD.FTZ R9, RZ, R16 ;  /* 0x00000010ff099221 */ /* 0x004fe20000010000 */
[----:B------:R-:W-:Y:S01]  /*3d40*/  MOV R16, RZ ;  /* 0x000000ff00107202 */ /* 0x000fe20000000f00 */
[----:B------:R-:W-:Y:S01]  /*3d50*/  @!P1 FADD.FTZ R16, RZ, R17 ;  /* 0x00000011ff109221 */ /* 0x000fe20000010000 */
[----:B------:R-:W-:Y:S01]  /*3d60*/  LOP3.LUT P1, RZ, R51, 0xffffffc7, RZ, 0xc0, !PT ;  /* 0xffffffc733ff7812 */ /* 0x000fe2000782c0ff */
[----:B------:R-:W-:Y:S01]  /*3d70*/  IMAD.U32 R39, R39, 0x10000, RZ ;  /* 0x0001000027277824 */ /* 0x000fe200078e00ff */
[----:B------:R-:W0:Y:S01]  /*3d80*/  SHFL.BFLY PT, R17, R9, 0x4, 0x1f ;  /* 0x0c801f0009117f89 */ /* 0x000e2200000e0000 */
[----:B------:R-:W-:Y:S01]  /*3d90*/  SHF.L.U32 R26, R26, 0x10, RZ ;  /* 0x000000101a1a7819 */ /* 0x000fe200000006ff */
[----:B------:R-:W-:Y:S01]  /*3da0*/  IMAD.U32 R47, R47, 0x10000, RZ ;  /* 0x000100002f2f7824 */ /* 0x000fe200078e00ff */
[----:B------:R-:W-:Y:S01]  /*3db0*/  SHF.L.U32 R27, R27, 0x10, RZ ;  /* 0x000000101b1b7819 */ /* 0x000fe200000006ff */
[----:B------:R-:W-:Y:S01]  /*3dc0*/  ULDC.64 UR14, c[0x0][0x210] ;  /* 0x00008400000e7ab9 */ /* 0x000fe20000000a00 */
        /* <DEDUP_REMOVED lines=10> */
[----:B0-----:R-:W-:Y:S01]  /*3e70*/  FADD.FTZ R17, R16, R17 ;  /* 0x0000001110117221 */ /* 0x001fe20000010000 */
[----:B------:R-:W-:Y:S01]  /*3e80*/  @!P1 FMUL.FTZ R16, R9, 9.7656251455191522837e-05 ;  /* 0x38cccccd09109820 */ /* 0x000fe20000410000 */
[----:B------:R-:W-:Y:S02]  /*3e90*/  @!P1 LOP3.LUT R9, R51, 0xfffffff8, RZ, 0xc0, !PT ;  /* 0xfffffff833099812 */ /* 0x000fe400078ec0ff */
[----:B------:R-:W-:Y:S01]  /*3ea0*/  @!P1 FMUL.FTZ R17, R17, 9.7656251455191522837e-05 ;  /* 0x38cccccd11119820 */ /* 0x000fe20000410000 */
[----:B------:R-:W2:Y:S04]  /*3eb0*/  LDL.LU R51, [R1+0x8] ;  /* 0x0000080001337983 */ /* 0x000ea80000300800 */
[----:B------:R0:W-:Y:S02]  /*3ec0*/  @!P1 STS.64 [R9+UR5], R16 ;  /* 0x0000001009009988 */ /* 0x0001e40008000a05 */
[----:B0-----:R-:W-:-:S02]  /*3ed0*/  VIADD R9, R50, -UR11 ;  /* 0x8000000b32097c36 */ /* 0x001fc40008000000 */
[----:B------:R-:W3:Y:S03]  /*3ee0*/  LDL.LU R50, [R1] ;  /* 0x0000000001327983 */ /* 0x000ee60000300800 */
[----:B------:R-:W-:Y:S01]  /*3ef0*/  LEA R9, R9, UR5, 0x3 ;  /* 0x0000000509097c11 */ /* 0x000fe2000f8e18ff */
[----:B------:R-:W-:Y:S06]  /*3f00*/  BAR.SYNC.DEFER_BLOCKING 0x0 ;  /* 0x0000000000007b1d */ /* 0x000fec0000010000 */
[----:B------:R-:W0:Y:S02]  /*3f10*/  LDS.64 R16, [R9] ;  /* 0x0000000009107984 */ /* 0x000e240000000a00 */
[--C-:B0----5:R-:W-:Y:S01]  /*3f20*/  FFMA.FTZ R0, R0, R3, -R16.reuse ;  /* 0x0000000300007223 */ /* 0x121fe20000010810 */
[C-C-:B----4-:R-:W-:Y:S01]  /*3f30*/  FFMA.FTZ R9, R3.reuse, R52, -R16.reuse ;  /* 0x0000003403097223 */ /* 0x150fe20000010810 */
        /* <DEDUP_REMOVED lines=14> */
[----:B------:R-:W4:Y:S01]  /*4020*/  LDL.LU R61, [R1+0x5c] ;  /* 0x00005c00013d7983 */ /* 0x000f220000300800 */
[C-C-:B------:R-:W-:Y:S01]  /*4030*/  FFMA.FTZ R59, R4.reuse, R59, -R16.reuse ;  /* 0x0000003b043b7223 */ /* 0x140fe20000010810 */
[C-C-:B------:R-:W-:Y:S01]  /*4040*/  FFMA.FTZ R57, R4.reuse, R57, -R16.reuse ;  /* 0x0000003904397223 */ /* 0x140fe20000010810 */
[C-C-:B------:R-:W-:Y:S01]  /*4050*/  FFMA.FTZ R55, R4.reuse, R55, -R16.reuse ;  /* 0x0000003704377223 */ /* 0x140fe20000010810 */
[----:B------:R-:W4:Y:S01]  /*4060*/  LDL.LU R52, [R1+0x58] ;  /* 0x0000580001347983 */ /* 0x000f220000300800 */
[C-C-:B------:R-:W-:Y:S01]  /*4070*/  FFMA.FTZ R15, R4.reuse, R15, -R16.reuse ;  /* 0x0000000f040f7223 */ /* 0x140fe20000010810 */
[--C-:B------:R-:W-:Y:S01]  /*4080*/  FFMA.FTZ R6, R4, R6, -R16.reuse ;  /* 0x0000000604067223 */ /* 0x100fe20000010810 */
[----:B--2---:R-:W-:-:S02]  /*4090*/  FFMA.FTZ R7, R51, R4, -R16 ;  /* 0x0000000433077223 */ /* 0x004fc40000010810 */
[----:B------:R-:W2:Y:S01]  /*40a0*/  LDL.LU R51, [R1+0x50] ;  /* 0x0000500001337983 */ /* 0x000ea20000300800 */
[C-C-:B---3--:R-:W-:Y:S01]  /*40b0*/  FFMA.FTZ R50, R4.reuse, R50, -R16.reuse ;  /* 0x0000003204327223 */ /* 0x148fe20000010810 */
[--C-:B------:R-:W-:Y:S02]  /*40c0*/  FFMA.FTZ R4, R4, R8, -R16.reuse ;  /* 0x0000000804047223 */ /* 0x100fe40000010810 */
[----:B------:R-:W3:Y:S01]  /*40d0*/  LDL.LU R8, [R1+0x54] ;  /* 0x0000540001087983 */ /* 0x000ee20000300800 */
        /* <DEDUP_REMOVED lines=8> */
[----:B------:R-:W-:Y:S01]  /*4160*/  FADD.FTZ R18, -R14, R18 ;  /* 0x000000120e127221 */ /* 0x000fe20000010100 */
[----:B------:R-:W4:Y:S01]  /*4170*/  LDL.LU R16, [R1+0x60] ;  /* 0x0000600001107983 */ /* 0x000f220000300800 */
[----:B------:R-:W-:-:S02]  /*4180*/  SHF.L.U32 R30, R30, 0x10, RZ ;  /* 0x000000101e1e7819 */ /* 0x000fc400000006ff */
[----:B------:R-:W-:Y:S01]  /*4190*/  SHF.L.U32 R34, R34, 0x10, RZ ;  /* 0x0000001022227819 */ /* 0x000fe200000006ff */
[----:B------:R-:W-:Y:S01]  /*41a0*/  FMUL.FTZ R18, R2, R18 ;  /* 0x0000001202127220 */ /* 0x000fe20000410000 */
[----:B------:R-:W-:Y:S02]  /*41b0*/  SHF.L.U32 R35, R35, 0x10, RZ ;  /* 0x0000001023237819 */ /* 0x000fe400000006ff */
[----:B------:R-:W-:Y:S02]  /*41c0*/  SHF.L.U32 R38, R38, 0x10, RZ ;  /* 0x0000001026267819 */ /* 0x000fe400000006ff */
[----:B------:R-:W-:Y:S02]  /*41d0*/  SHF.L.U32 R42, R42, 0x10, RZ ;  /* 0x000000102a2a7819 */ /* 0x000fe400000006ff */
[----:B------:R-:W-:Y:S02]  /*41e0*/  SHF.L.U32 R43, R43, 0x10, RZ ;  /* 0x000000102b2b7819 */ /* 0x000fe400000006ff */
[----:B------:R-:W-:Y:S01]  /*41f0*/  SHF.L.U32 R46, R46, 0x10, RZ ;  /* 0x000000102e2e7819 */ /* 0x000fe200000006ff */
[----:B------:R-:W-:Y:S01]  /*4200*/  FFMA.FTZ R18, -R17, R18, R20 ;  /* 0x0000001211127223 */ /* 0x000fe20000010114 */
        /* <DEDUP_REMOVED lines=15> */
[----:B---3--:R-:W-:-:S02]  /*4300*/  FFMA.FTZ R0, R8, -R17, R0 ;  /* 0x8000001108007223 */ /* 0x008fc40000010000 */
[----:B------:R-:W3:Y:S04]  /*4310*/  LDL.LU R8, [R1+0x4c] ;  /* 0x00004c0001087983 */ /* 0x000ee80000300800 */
[----:B------:R-:W3:Y:S04]  /*4320*/  LDL.LU R20, [R1+0x48] ;  /* 0x0000480001147983 */ /* 0x000ee80000300800 */
[----:B------:R-:W3:Y:S01]  /*4330*/  LDL.LU R14, [R1+0x44] ;  /* 0x00004400010e7983 */ /* 0x000ee20000300800 */
[C---:B------:R-:W-:Y:S01]  /*4340*/  FMUL.FTZ R26, R2.reuse, R26 ;  /* 0x0000001a021a7220 */ /* 0x040fe20000410000 */
[----:B------:R-:W-:Y:S01]  /*4350*/  FMUL.FTZ R23, R2, R23 ;  /* 0x0000001702177220 */ /* 0x000fe20000410000 */
[-C--:B----4-:R-:W-:Y:S01]  /*4360*/  FFMA.FTZ R7, R16, -R17.reuse, R7 ;  /* 0x8000001110077223 */ /* 0x090fe20000010007 */
[C---:B------:R-:W-:Y:S01]  /*4370*/  FMUL.FTZ R22, R2.reuse, R22 ;  /* 0x0000001602167220 */ /* 0x040fe20000410000 */
[----:B--2---:R-:W-:Y:S01]  /*4380*/  FFMA.FTZ R60, R51, -R17, R60 ;  /* 0x80000011333c7223 */ /* 0x004fe2000001003c */
[----:B------:R-:W2:Y:S01]  /*4390*/  LDL.LU R16, [R1+0x3c] ;  /* 0x00003c0001107983 */ /* 0x000ea20000300800 */
[----:B------:R-:W-:Y:S01]  /*43a0*/  FMUL.FTZ R19, R2, R19 ;  /* 0x0000001302137220 */ /* 0x000fe20000410000 */
[C---:B------:R-:W-:Y:S01]  /*43b0*/  FFMA.FTZ R26, -R17.reuse, R26, R28 ;  /* 0x0000001a111a7223 */ /* 0x040fe2000001011c */
[C---:B------:R-:W-:Y:S01]  /*43c0*/  FFMA.FTZ R23, -R17.reuse, R23, R25 ;  /* 0x0000001711177223 */ /* 0x040fe20000010119 */
[----:B------:R-:W4:Y:S01]  /*43d0*/  LDL.LU R51, [R1+0x38] ;  /* 0x0000380001337983 */ /* 0x000f220000300800 */
[----:B------:R-:W-:-:S03]  /*43e0*/  FFMA.FTZ R22, -R17, R22, R24 ;  /* 0x0000001611167223 */ /* 0x000fc60000010118 */
[----:B------:R-:W4:Y:S01]  /*43f0*/  LDL.LU R28, [R1+0x34] ;  /* 0x00003400011c7983 */ /* 0x000f220000300800 */
[----:B------:R-:W-:-:S03]  /*4400*/  FFMA.FTZ R19, -R17, R19, R21 ;  /* 0x0000001311137223 */ /* 0x000fc60000010115 */
[----:B------:R-:W4:Y:S01]  /*4410*/  LDL.LU R25, [R1+0x28] ;  /* 0x0000280001197983 */ /* 0x000f220000300800 */
[----:B---3--:R-:W-:-:S03]  /*4420*/  FFMA.FTZ R59, R8, -R17, R59 ;  /* 0x80000011083b7223 */ /* 0x008fc6000001003b */
[----:B------:R-:W3:Y:S04]  /*4430*/  LDL.LU R8, [R1+0x24] ;  /* 0x0000240001087983 */ /* 0x000ee80000300800 */
[----:B------:R-:W3:Y:S01]  /*4440*/  LDL.LU R24, [R1+0x20] ;  /* 0x0000200001187983 */ /* 0x000ee20000300800 */
[-C--:B------:R-:W-:Y:S01]  /*4450*/  FFMA.FTZ R58, R20, -R17.reuse, R58 ;  /* 0x80000011143a7223 */ /* 0x080fe2000001003a */
[-C--:B------:R-:W-:Y:S02]  /*4460*/  FFMA.FTZ R57, R14, -R17.reuse, R57 ;  /* 0x800000110e397223 */ /* 0x080fe40000010039 */
[----:B------:R-:W4:Y:S04]  /*4470*/  LDL.LU R21, [R1+0x1c] ;  /* 0x00001c0001157983 */ /* 0x000f280000300800 */
[----:B------:R-:W3:Y:S04]  /*4480*/  LDL.LU R14, [R1+0x10] ;  /* 0x00001000010e7983 */ /* 0x000ee80000300800 */
[----:B------:R-:W3:Y:S01]  /*4490*/  LDL.LU R20, [R1+0x78] ;  /* 0x0000780001147983 */ /* 0x000ee20000300800 */
[----:B--2---:R-:W-:-:S03]  /*44a0*/  FFMA.FTZ R56, R16, -R17, R56 ;  /* 0x8000001110387223 */ /* 0x004fc60000010038 */
[----:B------:R-:W2:Y:S01]  /*44b0*/  LDL.LU R16, [R1+0xa0] ;  /* 0x0000a00001107983 */ /* 0x000ea20000300800 */
[----:B----4-:R-:W-:-:S03]  /*44c0*/  FFMA.FTZ R3, R21, -R17, R3 ;  /* 0x8000001115037223 */ /* 0x010fc60000010003 */
[----:B------:R-:W4:Y:S01]  /*44d0*/  LDL.LU R21, [R1+0x98] ;  /* 0x0000980001157983 */ /* 0x000f220000300800 */
[----:B---3--:R-:W-:Y:S01]  /*44e0*/  FFMA.FTZ R14, R14, -R17, R4 ;  /* 0x800000110e0e7223 */ /* 0x008fe20000010004 */
[----:B------:R-:W-:Y:S02]  /*44f0*/  IADD3 R4, P1, R20, UR14, RZ ;  /* 0x0000000e14047c10 */ /* 0x000fe4000ff3e0ff */
[----:B------:R-:W3:Y:S01]  /*4500*/  LDL.LU R20, [R1+0x9c] ;  /* 0x00009c0001147983 */ /* 0x000ee20000300800 */
        /* <DEDUP_REMOVED lines=15> */
[----:B------:R-:W-:-:S02]  /*4600*/  F2FP.BF16.F32.PACK_AB R7, R19, R7 ;  /* 0x000000071307723e */ /* 0x000fc400000010ff */
[----:B------:R-:W3:Y:S01]  /*4610*/  LDL.LU R19, [R1+0x90] ;  /* 0x0000900001137983 */ /* 0x000ee20000300800 */
[----:B------:R-:W-:Y:S01]  /*4620*/  F2FP.BF16.F32.PACK_AB R0, R18, R0 ;  /* 0x000000001200723e */ /* 0x000fe200000010ff */
[-C--:B------:R-:W-:Y:S01]  /*4630*/  FFMA.FTZ R9, R61, -R17.reuse, R9 ;  /* 0x800000113d097223 */ /* 0x080fe20000010009 */
[----:B------:R-:W-:Y:S01]  /*4640*/  FFMA.FTZ R50, R52, -R17, R50 ;  /* 0x8000001134327223 */ /* 0x000fe20000010032 */
[C---:B------:R-:W-:Y:S01]  /*4650*/  FFMA.FTZ R27, -R17.reuse, R27, R29 ;  /* 0x0000001b111b7223 */ /* 0x040fe2000001011d */
[C---:B------:R-:W-:Y:S01]  /*4660*/  FFMA.FTZ R30, -R17.reuse, R30, R32 ;  /* 0x0000001e111e7223 */ /* 0x040fe20000010120 */
[C---:B------:R-:W-:Y:S01]  /*4670*/  FFMA.FTZ R31, -R17.reuse, R31, R33 ;  /* 0x0000001f111f7223 */ /* 0x040fe20000010121 */
[----:B------:R-:W-:Y:S01]  /*4680*/  FFMA.FTZ R34, -R17, R34, R36 ;  /* 0x0000002211227223 */ /* 0x000fe20000010124 */
[----:B------:R-:W-:Y:S01]  /*4690*/  FFMA.FTZ R55, R51, -R17, R55 ;  /* 0x8000001133377223 */ /* 0x000fe20000010037 */
[C---:B------:R-:W-:Y:S01]  /*46a0*/  FFMA.FTZ R35, -R17.reuse, R35, R37 ;  /* 0x0000002311237223 */ /* 0x040fe20000010125 */
[-C--:B------:R-:W-:Y:S01]  /*46b0*/  FFMA.FTZ R54, R28, -R17.reuse, R54 ;  /* 0x800000111c367223 */ /* 0x080fe20000010036 */
[----:B------:R-:W-:Y:S01]  /*46c0*/  FFMA.FTZ R38, -R17, R38, R40 ;  /* 0x0000002611267223 */ /* 0x000fe20000010128 */
[----:B------:R-:W-:Y:S01]  /*46d0*/  FFMA.FTZ R15, R25, -R17, R15 ;  /* 0x80000011190f7223 */ /* 0x000fe2000001000f */
[C---:B------:R-:W-:Y:S01]  /*46e0*/  FFMA.FTZ R39, -R17.reuse, R39, R41 ;  /* 0x0000002711277223 */ /* 0x040fe20000010129 */
[-C--:B------:R-:W-:Y:S01]  /*46f0*/  FFMA.FTZ R8, R8, -R17.reuse, R5 ;  /* 0x8000001108087223 */ /* 0x080fe20000010005 */
[C---:B------:R-:W-:Y:S01]  /*4700*/  FFMA.FTZ R42, -R17.reuse, R42, R44 ;  /* 0x0000002a112a7223 */ /* 0x040fe2000001012c */
[----:B------:R-:W-:Y:S01]  /*4710*/  FFMA.FTZ R6, R24, -R17, R6 ;  /* 0x8000001118067223 */ /* 0x000fe20000010006 */
[C---:B------:R-:W-:Y:S01]  /*4720*/  FFMA.FTZ R43, -R17.reuse, R43, R45 ;  /* 0x0000002b112b7223 */ /* 0x040fe2000001012d */
[C---:B------:R-:W-:Y:S01]  /*4730*/  FFMA.FTZ R46, -R17.reuse, R46, R48 ;  /* 0x0000002e112e7223 */ /* 0x040fe20000010130 */
[----:B------:R-:W-:Y:S01]  /*4740*/  FFMA.FTZ R47, -R17, R47, R49 ;  /* 0x0000002f112f7223 */ /* 0x000fe20000010131 */
[----:B--2---:R-:W-:Y:S01]  /*4750*/  IADD3.X R5, R16, UR15, RZ, P1, !PT ;  /* 0x0000000f10057c10 */ /* 0x004fe20008ffe4ff */
[----:B------:R-:W-:Y:S01]  /*4760*/  FMUL.FTZ R16, R2, R3 ;  /* 0x0000000302107220 */ /* 0x000fe20000410000 */
[----:B------:R-:W2:Y:S01]  /*4770*/  LDL.LU R25, [R1+0x94] ;  /* 0x0000940001197983 */ /* 0x000ea20000300800 */
[----:B------:R-:W-:Y:S01]  /*4780*/  PRMT R3, R0, 0x7632, R3 ;  /* 0x0000763200037816 */ /* 0x000fe20000000003 */
[C---:B------:R-:W-:Y:S01]  /*4790*/  FMUL.FTZ R9, R2.reuse, R9 ;  /* 0x0000000902097220 */ /* 0x040fe20000410000 */
[C---:B------:R-:W-:Y:S01]  /*47a0*/  FMUL.FTZ R22, R2.reuse, R22 ;  /* 0x0000001602167220 */ /* 0x040fe20000410000 */
[----:B------:R-:W2:Y:S01]  /*47b0*/  LDL.LU R24, [R1+0x88] ;  /* 0x0000880001187983 */ /* 0x000ea20000300800 */
        /* <DEDUP_REMOVED lines=25> */
[----:B------:R3:W-:Y:S01]  /*4950*/  STG.E.U16 desc[UR12][R4.64+0x2], R3 ;  /* 0x0000020304007986 */ /* 0x0007e2000c10150c */
[----:B----4-:R-:W-:-:S03]  /*4960*/  IADD3 R2, P1, R21, UR14, RZ ;  /* 0x0000000e15027c10 */ /* 0x010fc6000ff3e0ff */
[----:B------:R-:W4:Y:S01]  /*4970*/  LDL.LU R21, [R1+0x8c] ;  /* 0x00008c0001157983 */ /* 0x000f220000300800 */
[----:B---3--:R-:W-:-:S03]  /*4980*/  IADD3.X R3, R20, UR15, RZ, P1, !PT ;  /* 0x0000000f14037c10 */ /* 0x008fc60008ffe4ff */
[----:B------:R-:W3:Y:S01]  /*4990*/  LDL.LU R20, [R1+0x80] ;  /* 0x0000800001147983 */ /* 0x000ee20000300800 */
[----:B------:R-:W-:Y:S02]  /*49a0*/  F2FP.BF16.F32.PACK_AB R9, R22, R9 ;  /* 0x000000091609723e */ /* 0x000fe400000010ff */
[----:B------:R-:W-:Y:S02]  /*49b0*/  PRMT R17, R7, 0x7632, R17 ;  /* 0x0000763207117816 */ /* 0x000fe40000000011 */
[----:B------:R-:W-:Y:S02]  /*49c0*/  F2FP.BF16.F32.PACK_AB R23, R23, R50 ;  /* 0x000000321717723e */ /* 0x000fe400000010ff */
[----:B------:R-:W-:Y:S01]  /*49d0*/  PRMT R18, R9, 0x7632, R18 ;  /* 0x0000763209127816 */ /* 0x000fe20000000012 */
[----:B------:R0:W-:Y:S01]  /*49e0*/  STG.E.U16 desc[UR12][R4.64], R0 ;  /* 0x0000000004007986 */ /* 0x0001e2000c10150c */
[----:B------:R-:W-:-:S03]  /*49f0*/  F2FP.BF16.F32.PACK_AB R26, R26, R60 ;  /* 0x0000003c1a1a723e */ /* 0x000fc600000010ff */
[----:B------:R-:W-:Y:S01]  /*4a00*/  STG.E.U16 desc[UR12][R4.64+0x4], R7 ;  /* 0x0000040704007986 */ /* 0x000fe2000c10150c */
[----:B------:R-:W-:-:S03]  /*4a10*/  F2FP.BF16.F32.PACK_AB R27, R27, R59 ;  /* 0x0000003b1b1b723e */ /* 0x000fc600000010ff */
[----:B------:R1:W-:Y:S01]  /*4a20*/  STG.E.U16 desc[UR12][R4.64+0x6], R17 ;  /* 0x0000061104007986 */ /* 0x0003e2000c10150c */
[----:B0-----:R-:W-:-:S03]  /*4a30*/  PRMT R0, R23, 0x7632, R0 ;  /* 0x0000763217007816 */ /* 0x001fc60000000000 */
[----:B------:R0:W-:Y:S01]  /*4a40*/  STG.E.U16 desc[UR12][R2.64+0x2], R18 ;  /* 0x0000021202007986 */ /* 0x0001e2000c10150c */
[----:B-1----:R-:W-:-:S03]  /*4a50*/  IADD3 R4, P1, R19, UR14, RZ ;  /* 0x0000000e13047c10 */ /* 0x002fc6000ff3e0ff */
[----:B------:R-:W3:Y:S04]  /*4a60*/  LDL.LU R19, [R1+0x84] ;  /* 0x0000840001137983 */ /* 0x000ee80000300800 */
[----:B0-----:R-:W3:Y:S01]  /*4a70*/  LDL.LU R18, [R1+0x74] ;  /* 0x0000740001127983 */ /* 0x001ee20000300800 */
[----:B------:R-:W-:-:S03]  /*4a80*/  PRMT R7, R26, 0x7632, R7 ;  /* 0x000076321a077816 */ /* 0x000fc60000000007 */
[----:B------:R0:W-:Y:S01]  /*4a90*/  STG.E.U16 desc[UR12][R2.64], R9 ;  /* 0x0000000902007986 */ /* 0x0001e2000c10150c */
[----:B--2---:R-:W-:-:S03]  /*4aa0*/  IADD3.X R5, R25, UR15, RZ, P1, !PT ;  /* 0x0000000f19057c10 */ /* 0x004fc60008ffe4ff */
[----:B------:R1:W-:Y:S01]  /*4ab0*/  STG.E.U16 desc[UR12][R2.64+0x4], R23 ;  /* 0x0000041702007986 */ /* 0x0003e2000c10150c */
[----:B------:R-:W-:-:S03]  /*4ac0*/  F2FP.BF16.F32.PACK_AB R30, R30, R58 ;  /* 0x0000003a1e1e723e */ /* 0x000fc600000010ff */
[----:B------:R2:W-:Y:S01]  /*4ad0*/  STG.E.U16 desc[UR12][R2.64+0x6], R0 ;  /* 0x0000060002007986 */ /* 0x0005e2000c10150c */
[----:B0-----:R-:W-:-:S03]  /*4ae0*/  PRMT R9, R27, 0x7632, R9 ;  /* 0x000076321b097816 */ /* 0x001fc60000000009 */
[----:B-1----:R-:W3:Y:S01]  /*4af0*/  LDL.LU R23, [R1+0x7c] ;  /* 0x00007c0001177983 */ /* 0x002ee20000300800 */
[----:B--2---:R-:W-:-:S03]  /*4b00*/  IADD3 R2, P1, R24, UR14, RZ ;  /* 0x0000000e18027c10 */ /* 0x004fc6000ff3e0ff */
[----:B------:R-:W2:Y:S01]  /*4b10*/  LDL.LU R22, [R1+0x6c] ;  /* 0x00006c0001167983 */ /* 0x000ea20000300800 */
[----:B------:R-:W-:-:S03]  /*4b20*/  PRMT R17, R30, 0x7632, R17 ;  /* 0x000076321e117816 */ /* 0x000fc60000000011 */
[----:B------:R-:W-:Y:S04]  /*4b30*/  STG.E.U16 desc[UR12][R4.64], R26 ;  /* 0x0000001a04007986 */ /* 0x000fe8000c10150c */
[----:B------:R-:W-:Y:S04]  /*4b40*/  STG.E.U16 desc[UR12][R4.64+0x2], R7 ;  /* 0x0000020704007986 */ /* 0x000fe8000c10150c */
[----:B------:R-:W-:Y:S04]  /*4b50*/  STG.E.U16 desc[UR12][R4.64+0x4], R27 ;  /* 0x0000041b04007986 */ /* 0x000fe8000c10150c */
[----:B------:R3:W-:Y:S01]  /*4b60*/  STG.E.U16 desc[UR12][R4.64+0x6], R9 ;  /* 0x0000060904007986 */ /* 0x0007e2000c10150c */
[----:B----4-:R-:W-:-:S03]  /*4b70*/  IADD3.X R3, R21, UR15, RZ, P1, !PT ;  /* 0x0000000f15037c10 */ /* 0x010fc60008ffe4ff */
[----:B------:R-:W4:Y:S01]  /*4b80*/  LDL.LU R21, [R1+0x70] ;  /* 0x0000700001157983 */ /* 0x000f220000300800 */
[----:B---3--:R-:W-:-:S03]  /*4b90*/  IADD3 R4, P1, R20, UR14, RZ ;  /* 0x0000000e14047c10 */ /* 0x008fc6000ff3e0ff */
[----:B------:R-:W3:Y:S04]  /*4ba0*/  LDL.LU R20, [R1+0x64] ;  /* 0x0000640001147983 */ /* 0x000ee80000300800 */
[----:B------:R0:W-:Y:S04]  /*4bb0*/  STG.E.U16 desc[UR12][R2.64+0x2], R17 ;  /* 0x0000021102007986 */ /* 0x0001e8000c10150c */
[----:B0-----:R-:W3:Y:S01]  /*4bc0*/  LDL.LU R17, [R1+0x68] ;  /* 0x0000680001117983 */ /* 0x001ee20000300800 */
[----:B------:R-:W-:Y:S02]  /*4bd0*/  F2FP.BF16.F32.PACK_AB R31, R31, R57 ;  /* 0x000000391f1f723e */ /* 0x000fe400000010ff */
[----:B------:R-:W-:-:S02]  /*4be0*/  F2FP.BF16.F32.PACK_AB R34, R34, R56 ;  /* 0x000000382222723e */ /* 0x000fc400000010ff */
[----:B------:R-:W-:Y:S02]  /*4bf0*/  PRMT R0, R31, 0x7632, R0 ;  /* 0x000076321f007816 */ /* 0x000fe40000000000 */
[----:B------:R-:W-:Y:S01]  /*4c00*/  F2FP.BF16.F32.PACK_AB R35, R35, R55 ;  /* 0x000000372323723e */ /* 0x000fe200000010ff */
[----:B------:R-:W-:Y:S01]  /*4c10*/  STG.E.U16 desc[UR12][R2.64], R30 ;  /* 0x0000001e02007986 */ /* 0x000fe2000c10150c */
[----:B------:R-:W-:-:S03]  /*4c20*/  IADD3.X R5, R19, UR15, RZ, P1, !PT ;  /* 0x0000000f13057c10 */ /* 0x000fc60008ffe4ff */
[----:B------:R-:W-:Y:S01]  /*4c30*/  STG.E.U16 desc[UR12][R2.64+0x4], R31 ;  /* 0x0000041f02007986 */ /* 0x000fe2000c10150c */
[----:B------:R-:W-:-:S03]  /*4c40*/  IADD3 R18, P1, R18, UR14, RZ ;  /* 0x0000000e12127c10 */ /* 0x000fc6000ff3e0ff */
[----:B------:R0:W-:Y:S01]  /*4c50*/  STG.E.U16 desc[UR12][R2.64+0x6], R0 ;  /* 0x0000060002007986 */ /* 0x0001e2000c10150c */
[----:B------:R-:W-:Y:S02]  /*4c60*/  PRMT R7, R34, 0x7632, R7 ;  /* 0x0000763222077816 */ /* 0x000fe40000000007 */
[----:B------:R-:W-:Y:S02]  /*4c70*/  F2FP.BF16.F32.PACK_AB R38, R38, R54 ;  /* 0x000000362626723e */ /* 0x000fe400000010ff */
[----:B------:R-:W-:Y:S02]  /*4c80*/  F2FP.BF16.F32.PACK_AB R15, R39, R15 ;  /* 0x0000000f270f723e */ /* 0x000fe400000010ff */
[----:B------:R-:W-:Y:S02]  /*4c90*/  F2FP.BF16.F32.PACK_AB R8, R42, R8 ;  /* 0x000000082a08723e */ /* 0x000fe400000010ff */
[----:B------:R-:W-:Y:S02]  /*4ca0*/  F2FP.BF16.F32.PACK_AB R6, R43, R6 ;  /* 0x000000062b06723e */ /* 0x000fe400000010ff */
[----:B0-----:R-:W-:Y:S01]  /*4cb0*/  PRMT R3, R35, 0x7632, R3 ;  /* 0x0000763223037816 */ /* 0x001fe20000000003 */
[----:B------:R-:W-:Y:S01]  /*4cc0*/  STG.E.U16 desc[UR12][R4.64], R34 ;  /* 0x0000002204007986 */ /* 0x000fe2000c10150c */
[----:B------:R-:W-:-:S02]  /*4cd0*/  PRMT R9, R38, 0x7632, R9 ;  /* 0x0000763226097816 */ /* 0x000fc40000000009 */
[----:B------:R-:W-:Y:S01]  /*4ce0*/  IADD3.X R19, R23, UR15, RZ, P1, !PT ;  /* 0x0000000f17137c10 */ /* 0x000fe20008ffe4ff */
[----:B------:R0:W-:Y:S01]  /*4cf0*/  STG.E.U16 desc[UR12][R4.64+0x2], R7 ;  /* 0x0000020704007986 */ /* 0x0001e2000c10150c */
[----:B------:R-:W-:Y:S02]  /*4d00*/  PRMT R0, R15, 0x7632, R0 ;  /* 0x000076320f007816 */ /* 0x000fe40000000000 */
[----:B--2---:R-:W-:Y:S01]  /*4d10*/  IADD3 R2, P1, R22, UR14, RZ ;  /* 0x0000000e16027c10 */ /* 0x004fe2000ff3e0ff */
[----:B------:R-:W-:Y:S01]  /*4d20*/  STG.E.U16 desc[UR12][R4.64+0x4], R35 ;  /* 0x0000042304007986 */ /* 0x000fe2000c10150c */
[----:B------:R-:W-:-:S03]  /*4d30*/  F2FP.BF16.F32.PACK_AB R16, R46, R16 ;  /* 0x000000102e10723e */ /* 0x000fc600000010ff */
[----:B------:R1:W-:Y:S01]  /*4d40*/  STG.E.U16 desc[UR12][R4.64+0x6], R3 ;  /* 0x0000060304007986 */ /* 0x0003e2000c10150c */
[----:B------:R-:W-:Y:S02]  /*4d50*/  F2FP.BF16.F32.PACK_AB R14, R47, R14 ;  /* 0x0000000e2f0e723e */ /* 0x000fe400000010ff */
[----:B0-----:R-:W-:Y:S01]  /*4d60*/  PRMT R7, R6, 0x7632, R7 ;  /* 0x0000763206077816 */ /* 0x001fe20000000007 */
[----:B------:R-:W-:Y:S04]  /*4d70*/  STG.E.U16 desc[UR12][R18.64], R38 ;  /* 0x0000002612007986 */ /* 0x000fe8000c10150c */
[----:B------:R-:W-:Y:S01]  /*4d80*/  STG.E.U16 desc[UR12][R18.64+0x2], R9 ;  /* 0x0000020912007986 */ /* 0x000fe2000c10150c */
[----:B-1----:R-:W-:-:S03]  /*4d90*/  PRMT R5, R8, 0x7632, R5 ;  /* 0x0000763208057816 */ /* 0x002fc60000000005 */
[----:B------:R-:W-:Y:S04]  /*4da0*/  STG.E.U16 desc[UR12][R18.64+0x4], R15 ;  /* 0x0000040f12007986 */ /* 0x000fe8000c10150c */
[----:B------:R0:W-:Y:S02]  /*4db0*/  STG.E.U16 desc[UR12][R18.64+0x6], R0 ;  /* 0x0000060012007986 */ /* 0x0001e4000c10150c */
[----:B0-----:R-:W-:Y:S01]  /*4dc0*/  PRMT R0, R16, 0x7632, R0 ;  /* 0x0000763210007816 */ /* 0x001fe20000000000 */
[----:B------:R-:W-:Y:S01]  /*4dd0*/  ULOP3.LUT UR4, UR4, 0x1, URZ, 0x3c, !UPT ;  /* 0x0000000104047892 */ /* 0x000fe2000f8e3c3f */
[----:B------:R-:W-:Y:S01]  /*4de0*/  UMOV UR5, UR10 ;  /* 0x0000000a00057c82 */ /* 0x000fe20008000000 */
[----:B------:R-:W-:Y:S01]  /*4df0*/  UMOV UR11, UR9 ;  /* 0x00000009000b7c82 */ /* 0x000fe20008000000 */
[----:B----4-:R-:W-:-:S05]  /*4e00*/  IADD3.X R3, R21, UR15, RZ, P1, !PT ;  /* 0x0000000f15037c10 */ /* 0x010fca0008ffe4ff */
[----:B------:R-:W-:Y:S01]  /*4e10*/  STG.E.U16 desc[UR12][R2.64], R8 ;  /* 0x0000000802007986 */ /* 0x000fe2000c10150c */
[----:B---3--:R-:W-:-:S03]  /*4e20*/  IADD3 R4, P1, R20, UR14, RZ ;  /* 0x0000000e14047c10 */ /* 0x008fc6000ff3e0ff */
[----:B------:R0:W-:Y:S04]  /*4e30*/  STG.E.U16 desc[UR12][R2.64+0x2], R5 ;  /* 0x0000020502007986 */ /* 0x0001e8000c10150c */
[----:B------:R-:W-:Y:S04]  /*4e40*/  STG.E.U16 desc[UR12][R2.64+0x4], R6 ;  /* 0x0000040602007986 */ /* 0x000fe8000c10150c */
[----:B------:R1:W-:Y:S01]  /*4e50*/  STG.E.U16 desc[UR12][R2.64+0x6], R7 ;  /* 0x0000060702007986 */ /* 0x0003e2000c10150c */
[----:B0-----:R-:W-:Y:S02]  /*4e60*/  IADD3.X R5, R17, UR15, RZ, P1, !PT ;  /* 0x0000000f11057c10 */ /* 0x001fe40008ffe4ff */
[----:B-1----:R-:W-:-:S03]  /*4e70*/  PRMT R3, R14, 0x7632, R3 ;  /* 0x000076320e037816 */ /* 0x002fc60000000003 */
[----:B------:R2:W-:Y:S04]  /*4e80*/  STG.E.U16 desc[UR12][R4.64], R16 ;  /* 0x0000001004007986 */ /* 0x0005e8000c10150c */
[----:B------:R2:W-:Y:S04]  /*4e90*/  STG.E.U16 desc[UR12][R4.64+0x2], R0 ;  /* 0x0000020004007986 */ /* 0x0005e8000c10150c */
[----:B------:R2:W-:Y:S04]  /*4ea0*/  STG.E.U16 desc[UR12][R4.64+0x4], R14 ;  /* 0x0000040e04007986 */ /* 0x0005e8000c10150c */
[----:B------:R2:W-:Y:S01]  /*4eb0*/  STG.E.U16 desc[UR12][R4.64+0x6], R3 ;  /* 0x0000060304007986 */ /* 0x0005e2000c10150c */
[----:B------:R-:W-:Y:S05]  /*4ec0*/  @!P0 BRA `(.L_x_689) ;  /* 0xffffffb4008c8947 */ /* 0x000fea000383ffff */
.L_x_677:
        /* <DEDUP_REMOVED lines=23> */
[----:B------:R-:W-:-:S04]  /*5040*/  IADD3 R11, P0, P1, -R2, -0x9, -R0 ;  /* 0xfffffff7020b7810 */ /* 0x000fc8000791e900 */
[----:B------:R-:W-:Y:S02]  /*5050*/  IADD3.X R13, ~R3, -0x1, R4, P0, P1 ;  /* 0xffffffff030d7810 */ /* 0x000fe400007e2504 */
[----:B------:R-:W-:-:S03]  /*5060*/  SHF.R.U32.HI R4, RZ, 0x4, R56 ;  /* 0x00000004ff047819 */ /* 0x000fc60000011638 */
[----:B------:R-:W-:Y:S01]  /*5070*/  IMAD.WIDE.U32 R6, R13, -0x33333333, RZ ;  /* 0xcccccccd0d067825 */ /* 0x000fe200078e00ff */
[----:B------:R-:W-:Y:S02]  /*5080*/  VIADDMNMX.U32 R5, R4, R5, 0x20, !PT ;  /* 0x0000002004057446 */ /* 0x000fe40007800005 */
[----:B------:R-:W-:Y:S01]  /*5090*/  LOP3.LUT R10, RZ, R4, RZ, 0x33, !PT ;  /* 0x00000004ff0a7212 */ /* 0x000fe200078e33ff */
[----:B------:R-:W-:-:S03]  /*50a0*/  IMAD.WIDE.U32 R8, P0, R11, -0x33333334, R6 ;  /* 0xcccccccc0b087825 */ /* 0x000fc60007800006 */
[----:B------:R-:W-:Y:S01]  /*50b0*/  IADD3 R5, R5, R10, RZ ;  /* 0x0000000a05057210 */ /* 0x000fe20007ffe0ff */
[----:B------:R-:W-:Y:S01]  /*50c0*/  IMAD.WIDE.U32 R6, R11, -0x33333333, RZ ;  /* 0xcccccccd0b067825 */ /* 0x000fe200078e00ff */
[----:B------:R-:W-:-:S03]  /*50d0*/  MOV R10, R9 ;  /* 0x00000009000a7202 */ /* 0x000fc60000000f00 */
[----:B------:R-:W-:Y:S01]  /*50e0*/  IMAD.X R11, RZ, RZ, RZ, P0 ;  /* 0x000000ffff0b7224 */ /* 0x000fe200000e06ff */
[----:B------:R-:W-:Y:S01]  /*50f0*/  IADD3 RZ, P1, R7, R8, RZ ;  /* 0x0000000807ff7210 */ /* 0x000fe20007f3e0ff */
[----:B------:R-:W-:Y:S01]  /*5100*/  IMAD.WIDE.U32 R6, R5, -0x33333333, RZ ;  /* 0xcccccccd05067825 */ /* 0x000fe200078e00ff */
[----:B------:R-:W-:Y:S02]  /*5110*/  ISETP.LT.U32.AND P0, PT, R14, 0xa, PT ;  /* 0x0000000a0e00780c */ /* 0x000fe40003f01070 */
[----:B------:R-:W-:Y:S01]  /*5120*/  MOV R6, UR9 ;  /* 0x0000000900067c02 */ /* 0x000fe20008000f00 */
[----:B------:R-:W-:Y:S01]  /*5130*/  IMAD.WIDE.U32.X R8, R13, -0x33333334, R10, P1 ;  /* 0xcccccccc0d087825 */ /* 0x000fe200008e040a */
[----:B------:R-:W-:Y:S02]  /*5140*/  ISETP.LT.AND.EX P0, PT, R15, RZ, PT, P0 ;  /* 0x000000ff0f00720c */ /* 0x000fe40003f01300 */
[----:B------:R-:W-:Y:S02]  /*5150*/  LEA.HI R50, R7, 0x1, RZ, 0x1c ;  /* 0x0000000107327811 */ /* 0x000fe400078fe0ff */
[----:B------:R-:W-:-:S02]  /*5160*/  SHF.R.U64 R51, R8, 0x3, R9 ;  /* 0x0000000308337819 */ /* 0x000fc40000001209 */
[----:B------:R-:W-:Y:S02]  /*5170*/  SEL R49, R14, 0xa, P0 ;  /* 0x0000000a0e317807 */ /* 0x000fe40000000000 */
[----:B------:R-:W-:Y:S02]  /*5180*/  SEL R48, R15, RZ, P0 ;  /* 0x000000ff0f307207 */ /* 0x000fe40000000000 */
[C---:B------:R-:W-:Y:S02]  /*5190*/  IADD3 R7, P0, R0.reuse, 0xa, RZ ;  /* 0x0000000a00077810 */ /* 0x040fe40007f1e0ff */
[C---:B------:R-:W-:Y:S02]  /*51a0*/  IADD3 R8, P1, R0.reuse, 0x14, RZ ;  /* 0x0000001400087810 */ /* 0x040fe40007f3e0ff */
[----:B------:R-:W-:Y:S01]  /*51b0*/  IADD3 R9, P2, R0, 0x1e, RZ ;  /* 0x0000001e00097810 */ /* 0x000fe20007f5e0ff */
[----:B------:R-:W-:Y:S01]  /*51c0*/  IMAD.X R11, RZ, RZ, RZ, P0 ;  /* 0x000000ffff0b7224 */ /* 0x000fe200000e06ff */
[----:B------:R-:W-:-:S02]  /*51d0*/  IADD3 R51, R51, 0x1, RZ ;  /* 0x0000000133337810 */ /* 0x000fc40007ffe0ff */
[C---:B------:R-:W-:Y:S01]  /*51e0*/  SHF.L.U64.HI R48, R49.reuse, 0x3, R48 ;  /* 0x0000000331307819 */ /* 0x040fe20000010230 */
[----:B------:R-:W-:Y:S01]  /*51f0*/  IMAD.SHL.U32 R49, R49, 0x8, RZ ;  /* 0x0000000831317824 */ /* 0x000fe200078e00ff */
[----:B------:R-:W-:Y:S02]  /*5200*/  LOP3.LUT R10, R56, 0xf, RZ, 0xc0, !PT ;  /* 0x0000000f380a7812 */ /* 0x000fe400078ec0ff */
[----:B------:R-:W-:Y:S02]  /*5210*/  IADD3.X R12, RZ, RZ, RZ, P1, !PT ;  /* 0x000000ffff0c7210 */ /* 0x000fe40000ffe4ff */
[----:B------:R-:W-:Y:S02]  /*5220*/  IADD3.X R13, RZ, RZ, RZ, P2, !PT ;  /* 0x000000ffff0d7210 */ /* 0x000fe400017fe4ff */
[----:B------:R-:W-:Y:S02]  /*5230*/  LOP3.LUT R50, R50, 0x3, RZ, 0xc0, !PT ;  /* 0x0000000332327812 */ /* 0x000fe400078ec0ff */
[----:B------:R-:W-:-:S07]  /*5240*/  LOP3.LUT R51, R51, 0x3, RZ, 0xc0, !PT ;  /* 0x0000000333337812 */ /* 0x000fce00078ec0ff */
.L_x_706:
[----:B------:R-:W-:Y:S01]  /*5250*/  ISETP.GT.U32.AND P0, PT, R49, R0, PT ;  /* 0x000000003100720c */ /* 0x000fe20003f04070 */
[----:B------:R-:W-:Y:S01]  /*5260*/  BSSY B0, `(.L_x_690) ;  /* 0x00000ad000007945 */ /* 0x000fe20003800000 */
[----:B0-----:R-:W-:Y:S02]  /*5270*/  MOV R52, RZ ;  /* 0x000000ff00347202 */ /* 0x001fe40000000f00 */
[----:B------:R-:W-:Y:S02]  /*5280*/  ISETP.GT.AND.EX P0, PT, R48, RZ, PT, P0 ;  /* 0x000000ff3000720c */ /* 0x000fe40003f04300 */
[----:B------:R-:W-:-:S11]  /*5290*/  MOV R55, RZ ;  /* 0x000000ff00377202 */ /* 0x000fd60000000f00 */
[----:B-1234-:R-:W-:Y:S05]  /*52a0*/  @!P0 BRA `(.L_x_691) ;  /* 0x0000000800a08947 */ /* 0x01efea0003800000 */
[----:B------:R-:W-:Y:S01]  /*52b0*/  ISETP.NE.U32.AND P1, PT, R51, RZ, PT ;  /* 0x000000ff3300720c */ /* 0x000fe20003f25070 */
[----:B------:R-:W-:Y:S01]  /*52c0*/  BSSY B1, `(.L_x_692) ;  /* 0x0000026000017945 */ /* 0x000fe20003800000 */
[----:B------:R-:W-:Y:S01]  /*52d0*/  IADD3 R15, P2, P3, -R2, -0x9, -R0 ;  /* 0xfffffff7020f7810 */ /* 0x000fe20007b5e900 */
[----:B------:R-:W-:Y:S01]  /*52e0*/  IMAD.MOV.U32 R55, RZ, RZ, RZ ;  /* 0x000000ffff377224 */ /* 0x000fe200078e00ff */
[----:B------:R-:W-:Y:S02]  /*52f0*/  ISETP.NE.AND.EX P1, PT, RZ, RZ, PT, P1 ;  /* 0x000000ffff00720c */ /* 0x000fe40003f25310 */
[----:B------:R-:W-:Y:S02]  /*5300*/  CS2R R52, SRZ ;  /* 0x0000000000347805 */ /* 0x000fe4000001ff00 */
[----:B------:R-:W-:Y:S02]  /*5310*/  MOV R14, 0xffffffff ;  /* 0xffffffff000e7802 */ /* 0x000fe40000000f00 */
[----:B------:R-:W-:-:S02]  /*5320*/  ISETP.GE.U32.AND P0, PT, R15, 0x1e, PT ;  /* 0x0000001e0f00780c */ /* 0x000fc40003f06070 */
[----:B------:R-:W-:Y:S02]  /*5330*/  IADD3.X R14, ~R3, -0x1, R14, P2, P3 ;  /* 0xffffffff030e7810 */ /* 0x000fe400017e650e */
[----:B------:R-:W-:Y:S02]  /*5340*/  LOP3.LUT R15, R56, 0x1f, RZ, 0xc0, !PT ;  /* 0x0000001f380f7812 */ /* 0x000fe400078ec0ff */
[----:B------:R-:W-:Y:S02]  /*5350*/  ISETP.GE.U32.AND.EX P0, PT, R14, RZ, PT, P0 ;  /* 0x000000ff0e00720c */ /* 0x000fe40003f06100 */
[----:B------:R-:W-:Y:S02]  /*5360*/  IADD3 R14, P2, R15, R6, RZ ;  /* 0x000000060f0e7210 */ /* 0x000fe40007f5e0ff */
        /* <DEDUP_REMOVED lines=20> */
[----:B------:R-:W-:Y:S02]  /*54b0*/  MOV R53, R12 ;  /* 0x0000000c00357202 */ /* 0x000fe40000000f00 */
[----:B------:R-:W-:Y:S02]  /*54c0*/  @P1 MOV R54, R9 ;  /* 0x0000000900361202 */ /* 0x000fe40000000f00 */
[----:B------:R-:W-:Y:S01]  /*54d0*/  @P1 MOV R53, R13 ;  /* 0x0000000d00351202 */ /* 0x000fe20000000f00 */
[----:B--2---:R-:W-:Y:S01]  /*54e0*/  FADD.FTZ R52, R52, R18 ;  /* 0x0000001234347221 */ /* 0x004fe20000010000 */
[----:B------:R-:W-:-:S03]  /*54f0*/  FADD.FTZ R55, R55, R19 ;  /* 0x0000001337377221 */ /* 0x000fc60000010000 */
[----:B---3--:R-:W-:Y:S01]  /*5500*/  @P1 FADD.FTZ R52, R52, R20 ;  /* 0x0000001434341221 */ /* 0x008fe20000010000 */
[----:B------:R-:W-:-:S07]  /*5510*/  @P1 FADD.FTZ R55, R55, R21 ;  /* 0x0000001537371221 */ /* 0x000fce0000010000 */
.L_x_693:
[----:B------:R-:W-:Y:S05]  /*5520*/  BSYNC B1 ;  /* 0x0000000000017941 */ /* 0x000fea0003800000 */
.L_x_692:
[----:B------:R-:W-:Y:S05]  /*5530*/  @!P0 BRA `(.L_x_691) ;  /* 0x0000000400fc8947 */ /* 0x000fea0003800000 */
[----:B------:R-:W-:Y:S01]  /*5540*/  IADD3 R16, P2, -R54, R49, RZ ;  /* 0x0000003136107210 */ /* 0x000fe20007f5e1ff */
[C---:B------:R-:W-:Y:S01]  /*5550*/  IMAD R17, R53.reuse, 0xa00, RZ ;  /* 0x00000a0035117824 */ /* 0x040fe200078e02ff */
[C---:B------:R-:W-:Y:S01]  /*5560*/  SHF.L.U64.HI R15, R14.reuse, 0x1, R15 ;  /* 0x000000010e0f7819 */ /* 0x040fe2000001020f */
[----:B------:R-:W-:Y:S01]  /*5570*/  IMAD.SHL.U32 R14, R14, 0x2, RZ ;  /* 0x000000020e0e7824 */ /* 0x000fe200078e00ff */
[----:B------:R-:W-:Y:S01]  /*5580*/  ISETP.GT.U32.AND P1, PT, R16, 0x78, PT ;  /* 0x000000781000780c */ /* 0x000fe20003f24070 */
[----:B------:R-:W-:Y:S01]  /*5590*/  ULDC.64 UR4, c[0x0][0x260] ;  /* 0x0000980000047ab9 */ /* 0x000fe20000000a00 */
[----:B------:R-:W-:Y:S01]  /*55a0*/  IADD3.X R18, ~R53, R48, RZ, P2, !PT ;  /* 0x0000003035127210 */ /* 0x000fe200017fe5ff */
        /* <DEDUP_REMOVED lines=13> */
.L_x_696:
        /* <DEDUP_REMOVED lines=55> */
.L_x_695:
[----:B------:R-:W-:Y:S05]  /*59f0*/  BSYNC B1 ;  /* 0x0000000000017941 */ /* 0x000fea0003800000 */
.L_x_694:
        /* <DEDUP_REMOVED lines=35> */
.L_x_698:
[----:B------:R-:W-:Y:S05]  /*5c30*/  BSYNC B1 ;  /* 0x0000000000017941 */ /* 0x000fea0003800000 */
.L_x_697:
        /* <DEDUP_REMOVED lines=15> */
.L_x_691:
[----:B------:R-:W-:Y:S05]  /*5d30*/  BSYNC B0 ;  /* 0x0000000000007941 */ /* 0x000fea0003800000 */
.L_x_690:
        /* <DEDUP_REMOVED lines=14> */
[----:B------:R-:W-:-:S11]  /*5e20*/  MOV R15, R4 ;  /* 0x00000004000f7202 */ /* 0x000fd60000000f00 */
        /* <DEDUP_REMOVED lines=8> */
[----:B0-----:R-:W-:-:S06]  /*5eb0*/  CS2R R14, SRZ ;  /* 0x00000000000e7805 */ /* 0x001fcc000001ff00 */
        /* <DEDUP_REMOVED lines=26> */
.L_x_715:
        /* <DEDUP_REMOVED lines=31> */
[----:B------:R-:W-:Y:S01]  /*6250*/  MOV R32, 0xffff ;  /* 0x0000ffff00207802 */ /* 0x000fe20000000f00 */
        /* <DEDUP_REMOVED lines=14> */
.L_x_725:
        /* <DEDUP_REMOVED lines=41> */
.L_x_735:
[----:B--2---:R-:W-:Y:S01]  /*65d0*/  FADD.FTZ R15, R14, R30 ;  /* 0x0000001e0e0f7221 */ /* 0x004fe20000010000 */
[----:B------:R-:W-:-:S04]  /*65e0*/  @!P1 F2FP.BF16.F32.PACK_AB R14, RZ, R24 ;  /* 0x00000018ff0e923e */ /* 0x000fc800000010ff */
[----:B------:R-:W-:Y:S01]  /*65f0*/  @!P1 F2FP.BF16.F32.PACK_AB R15, RZ, R15 ;  /* 0x0000000fff0f923e */ /* 0x000fe200000010ff */
[----:B------:R3:W-:Y:S03]  /*6600*/  @!P1 STG.E.U16 desc[UR12][R16.64+0x50], R14 ;  /* 0x0000500e10009986 */ /* 0x0007e6000c10150c */
[----:B------:R-:W-:Y:S02]  /*6610*/  PRMT R20, R15, 0x7610, R20 ;  /* 0x000076100f147816 */ /* 0x000fe40000000014 */
[----:B------:R-:W-:-:S03]  /*6620*/  LEA.HI R15, R56, 0x3c, RZ, 0x1c ;  /* 0x0000003c380f7811 */ /* 0x000fc600078fe0ff */
[----:B------:R3:W-:Y:S04]  /*6630*/  @!P1 STG.E.U16 desc[UR12][R18.64+0x50], R20 ;  /* 0x0000501412009986 */ /* 0x0007e8000c10150c */
.L_x_701:
[----:B------:R-:W-:Y:S05]  /*6640*/  BSYNC B0 ;  /* 0x0000000000007941 */ /* 0x000fea0003800000 */
.L_x_700:
        /* <DEDUP_REMOVED lines=13> */
[C---:B------:R-:W-:Y:S01]  /*6720*/  @!P0 SHF.L.U32 R19, R10.reuse, 0x1, RZ ;  /* 0x000000010a138819 */ /* 0x040fe200000006ff */
[C---:B------:R-:W-:Y:S01]  /*6730*/  @!P0 IMAD.SHL.U32 R22, R10.reuse, 0x2, RZ ;  /* 0x000000020a168824 */ /* 0x040fe200078e00ff */
[C---:B------:R-:W-:Y:S01]  /*6740*/  @!P0 IADD3 R18, R15.reuse, 0x14, RZ ;  /* 0x000000140f128810 */ /* 0x040fe20007ffe0ff */
[----:B0-----:R-:W-:Y:S01]  /*6750*/  IMAD.MOV.U32 R17, RZ, RZ, 0xffff ;  /* 0x0000ffffff117424 */ /* 0x001fe200078e00ff */
[----:B------:R-:W-:Y:S01]  /*6760*/  @!P0 LEA R23, R10, UR4, 0x7 ;  /* 0x000000040a178c11 */ /* 0x000fe2000f8e38ff */
[----:B------:R-:W-:Y:S01]  /*6770*/  IMAD.MOV.U32 R32, RZ, RZ, RZ ;  /* 0x000000ffff207224 */ /* 0x000fe200078e00ff */
[----:B------:R-:W-:Y:S01]  /*6780*/  @!P0 LOP3.LUT R18, R18, R19, RZ, 0x3c, !PT ;  /* 0x0000001312128212 */ /* 0x000fe200078e3cff */
[----:B------:R-:W-:Y:S01]  /*6790*/  IMAD.MOV.U32 R40, RZ, RZ, 0xffff ;  /* 0x0000ffffff287424 */ /* 0x000fe200078e00ff */
[----:B------:R-:W-:Y:S01]  /*67a0*/  @!P0 IADD3 R21, R15, 0x28, RZ ;  /* 0x000000280f158810 */ /* 0x000fe20007ffe0ff */
[----:B-1----:R-:W0:Y:S01]  /*67b0*/  SHFL.BFLY PT, R17, R16, 0x8, 0x101f ;  /* 0x0d101f0010117f89 */ /* 0x002e2200000e0000 */
[----:B------:R-:W-:-:S02]  /*67c0*/  @!P0 LEA R18, R18, R23, 0x2 ;  /* 0x0000001712128211 */ /* 0x000fc400078e10ff */
[----:B------:R-:W-:Y:S02]  /*67d0*/  @!P0 LOP3.LUT R21, R21, R22, RZ, 0x3c, !PT ;  /* 0x0000001615158212 */ /* 0x000fe400078e3cff */
[C---:B------:R-:W-:Y:S01]  /*67e0*/  @!P0 LEA R24, R10.reuse, UR4, 0x7 ;  /* 0x000000040a188c11 */ /* 0x040fe2000f8e38ff */
[----:B------:R-:W1:Y:S01]  /*67f0*/  @!P0 LDS R20, [R18] ;  /* 0x0000000012148984 */ /* 0x000e620000000800 */
[----:B------:R-:W-:Y:S02]  /*6800*/  @!P0 IADD3 R23, R15, 0x3c, RZ ;  /* 0x0000003c0f178810 */ /* 0x000fe40007ffe0ff */
        /* <DEDUP_REMOVED lines=8> */
[----:B------:R-:W-:Y:S02]  /*6890*/  @!P0 LEA R39, R23, R30, 0x2 ;  /* 0x0000001e17278211 */ /* 0x000fe400078e10ff */
[----:B------:R-:W-:Y:S01]  /*68a0*/  MOV R23, RZ ;  /* 0x000000ff00177202 */ /* 0x000fe20000000f00 */
[----:B--2---:R-:W2:Y:S01]  /*68b0*/  SHFL.BFLY PT, R30, R14, 0x8, 0x101f ;  /* 0x0d101f000e1e7f89 */ /* 0x004ea200000e0000 */
[----:B------:R-:W-:Y:S01]  /*68c0*/  MOV R29, 0xffff ;  /* 0x0000ffff001d7802 */ /* 0x000fe20000000f00 */
[----:B0-----:R-:W-:Y:S01]  /*68d0*/  FADD.FTZ R25, R17, R16 ;  /* 0x0000001011197221 */ /* 0x001fe20000010000 */
[----:B------:R-:W-:Y:S01]  /*68e0*/  MOV R24, RZ ;  /* 0x000000ff00187202 */ /* 0x000fe20000000f00 */
[----:B------:R-:W-:Y:S01]  /*68f0*/  @!P0 LDS R22, [R39] ;  /* 0x0000000027168984 */ /* 0x000fe20000000800 */
[----:B------:R-:W-:Y:S01]  /*6900*/  IMAD.MOV.U32 R16, RZ, RZ, 0xffff ;  /* 0x0000ffffff107424 */ /* 0x000fe200078e00ff */
[----:B------:R-:W-:-:S02]  /*6910*/  MOV R34, RZ ;  /* 0x000000ff00227202 */ /* 0x000fc40000000f00 */
[----:B------:R-:W-:Y:S02]  /*6920*/  MOV R35, 0xffff ;  /* 0x0000ffff00237802 */ /* 0x000fe40000000f00 */
[----:B---3--:R-:W-:Y:S01]  /*6930*/  MOV R18, RZ ;  /* 0x000000ff00127202 */ /* 0x008fe20000000f00 */
[----:B------:R-:W0:Y:S01]  /*6940*/  SHFL.BFLY PT, R16, R25, 0x4, 0x101f ;  /* 0x0c901f0019107f89 */ /* 0x000e2200000e0000 */
[----:B------:R-:W-:Y:S02]  /*6950*/  MOV R28, 0xffff ;  /* 0x0000ffff001c7802 */ /* 0x000fe40000000f00 */
[----:B------:R-:W-:Y:S02]  /*6960*/  MOV R26, 0xffff ;  /* 0x0000ffff001a7802 */ /* 0x000fe40000000f00 */
[----:B------:R-:W-:Y:S02]  /*6970*/  MOV R41, 0xffff ;  /* 0x0000ffff00297802 */ /* 0x000fe40000000f00 */
[----:B------:R-:W-:Y:S01]  /*6980*/  MOV R43, 0xffff ;  /* 0x0000ffff002b7802 */ /* 0x000fe20000000f00 */
[----:B-1----:R-:W-:-:S02]  /*6990*/  @!P0 IMAD.MOV.U32 R32, RZ, RZ, R20 ;  /* 0x000000ffff208224 */ /* 0x002fc400078e0014 */
[----:B--2---:R-:W-:Y:S01]  /*69a0*/  FADD.FTZ R17, R30, R14 ;  /* 0x0000000e1e117221 */ /* 0x004fe20000010000 */
[----:B------:R1:W-:Y:S01]  /*69b0*/  @!P0 LDS R20, [R39+0x500] ;  /* 0x0005000027148984 */ /* 0x0003e20000000800 */
[----:B------:R-:W-:Y:S02]  /*69c0*/  MOV R30, 0xffff ;  /* 0x0000ffff001e7802 */ /* 0x000fe40000000f00 */
[----:B------:R-:W-:Y:S01]  /*69d0*/  @!P0 MOV R34, R21 ;  /* 0x0000001500228202 */ /* 0x000fe20000000f00 */
[----:B------:R-:W2:Y:S01]  /*69e0*/  SHFL.BFLY PT, R31, R32, 0x8, 0x101f ;  /* 0x0d101f00201f7f89 */ /* 0x000ea200000e0000 */
[----:B------:R-:W-:Y:S02]  /*69f0*/  MOV R21, RZ ;  /* 0x000000ff00157202 */ /* 0x000fe40000000f00 */
[----:B------:R-:W-:Y:S01]  /*6a00*/  @!P0 MOV R23, R38 ;  /* 0x0000002600178202 */ /* 0x000fe20000000f00 */
[----:B------:R-:W3:Y:S01]  /*6a10*/  SHFL.BFLY PT, R33, R34, 0x8, 0x101f ;  /* 0x0d101f0022217f89 */ /* 0x000ee200000e0000 */
[----:B------:R-:W-:Y:S01]  /*6a20*/  MOV R38, 0xffff ;  /* 0x0000ffff00267802 */ /* 0x000fe20000000f00 */
[----:B0-----:R-:W-:Y:S01]  /*6a30*/  FADD.FTZ R19, R25, R16 ;  /* 0x0000001019137221 */ /* 0x001fe20000010000 */
[----:B------:R-:W-:Y:S01]  /*6a40*/  @!P0 MOV R24, R37 ;  /* 0x0000002500188202 */ /* 0x000fe20000000f00 */
[----:B------:R-:W-:Y:S01]  /*6a50*/  IMAD.MOV.U32 R37, RZ, RZ, 0xffff ;  /* 0x0000ffffff257424 */ /* 0x000fe200078e00ff */
[----:B------:R-:W0:Y:S01]  /*6a60*/  SHFL.BFLY PT, R30, R17, 0x4, 0x101f ;  /* 0x0c901f00111e7f89 */ /* 0x000e2200000e0000 */
[----:B-1----:R-:W-:-:S03]  /*6a70*/  MOV R39, 0xffff ;  /* 0x0000ffff00277802 */ /* 0x002fc60000000f00 */
[----:B------:R-:W1:Y:S01]  /*6a80*/  SHFL.BFLY PT, R38, R23, 0x8, 0x101f ;  /* 0x0d101f0017267f89 */ /* 0x000e6200000e0000 */
[----:B------:R-:W-:Y:S01]  /*6a90*/  @!P0 IMAD.MOV.U32 R21, RZ, RZ, R22 ;  /* 0x000000ffff158224 */ /* 0x000fe200078e0016 */
[----:B------:R-:W-:Y:S02]  /*6aa0*/  MOV R22, 0xffff ;  /* 0x0000ffff00167802 */ /* 0x000fe40000000f00 */
[----:B------:R-:W4:Y:S04]  /*6ab0*/  SHFL.BFLY PT, R37, R24, 0x8, 0x101f ;  /* 0x0d101f0018257f89 */ /* 0x000f2800000e0000 */
[----:B------:R-:W5:Y:S01]  /*6ac0*/  SHFL.BFLY PT, R42, R21, 0x8, 0x101f ;  /* 0x0d101f00152a7f89 */ /* 0x000f6200000e0000 */
[----:B--2---:R-:W-:-:S03]  /*6ad0*/  FADD.FTZ R31, R31, R32 ;  /* 0x000000201f1f7221 */ /* 0x004fc60000010000 */
[----:B------:R-:W2:Y:S01]  /*6ae0*/  SHFL.BFLY PT, R16, R19, 0x2, 0x101f ;  /* 0x0c501f0013107f89 */ /* 0x000ea200000e0000 */
[----:B---3--:R-:W-:Y:S01]  /*6af0*/  FADD.FTZ R33, R33, R34 ;  /* 0x0000002221217221 */ /* 0x008fe20000010000 */
[----:B------:R-:W-:Y:S01]  /*6b00*/  MOV R34, 0xffff ;  /* 0x0000ffff00227802 */ /* 0x000fe20000000f00 */
[----:B0-----:R-:W-:Y:S01]  /*6b10*/  FADD.FTZ R14, R17, R30 ;  /* 0x0000001e110e7221 */ /* 0x001fe20000010000 */
[----:B------:R-:W-:Y:S02]  /*6b20*/  MOV R17, 0xffff ;  /* 0x0000ffff00117802 */ /* 0x000fe40000000f00 */
[----:B------:R-:W-:Y:S01]  /*6b30*/  @!P0 MOV R18, R20 ;  /* 0x0000001400128202 */ /* 0x000fe20000000f00 */
[----:B-1----:R-:W-:Y:S01]  /*6b40*/  FADD.FTZ R32, R38, R23 ;  /* 0x0000001726207221 */ /* 0x002fe20000010000 */
[----:B------:R-:W-:Y:S01]  /*6b50*/  IMAD.MOV.U32 R20, RZ, RZ, 0xffff ;  /* 0x0000ffffff147424 */ /* 0x000fe200078e00ff */
[----:B------:R-:W0:Y:S01]  /*6b60*/  SHFL.BFLY PT, R30, R14, 0x2, 0x101f ;  /* 0x0c501f000e1e7f89 */ /* 0x000e2200000e0000 */
[----:B------:R-:W-:-:S02]  /*6b70*/  IMAD.MOV.U32 R23, RZ, RZ, 0xffff ;  /* 0x0000ffffff177424 */ /* 0x000fc400078e00ff */
[----:B----4-:R-:W-:Y:S01]  /*6b80*/  FADD.FTZ R25, R37, R24 ;  /* 0x0000001825197221 */ /* 0x010fe20000010000 */
[----:B------:R-:W-:Y:S01]  /*6b90*/  MOV R24, 0xffff ;  /* 0x0000ffff00187802 */ /* 0x000fe20000000f00 */
[----:B------:R-:W1:Y:S01]  /*6ba0*/  SHFL.BFLY PT, R37, R32, 0x4, 0x101f ;  /* 0x0c901f0020257f89 */ /* 0x000e6200000e0000 */
[----:B------:R-:W-:Y:S01]  /*6bb0*/  ISETP.NE.AND P0, PT, R10, RZ, PT ;  /* 0x000000ff0a00720c */ /* 0x000fe20003f05270 */
[----:B-----5:R-:W-:Y:S01]  /*6bc0*/  FADD.FTZ R42, R42, R21 ;  /* 0x000000152a2a7221 */ /* 0x020fe20000010000 */
[----:B------:R-:W-:Y:S01]  /*6bd0*/  IMAD.MOV.U32 R21, RZ, RZ, 0xffff ;  /* 0x0000ffffff157424 */ /* 0x000fe200078e00ff */
[----:B------:R-:W3:Y:S01]  /*6be0*/  SHFL.BFLY PT, R20, R31, 0x4, 0x101f ;  /* 0x0c901f001f147f89 */ /* 0x000ee200000e0000 */
[----:B--2---:R-:W-:Y:S01]  /*6bf0*/  FADD.FTZ R16, R19, R16 ;  /* 0x0000001013107221 */ /* 0x004fe20000010000 */
[----:B------:R-:W-:Y:S02]  /*6c00*/  MOV R19, 0xffff ;  /* 0x0000ffff00137802 */ /* 0x000fe40000000f00 */
[----:B------:R-:W2:Y:S04]  /*6c10*/  SHFL.BFLY PT, R23, R18, 0x8, 0x101f ;  /* 0x0d101f0012177f89 */ /* 0x000ea800000e0000 */
[----:B------:R-:W4:Y:S04]  /*6c20*/  SHFL.BFLY PT, R36, R33, 0x4, 0x101f ;  /* 0x0c901f0021247f89 */ /* 0x000f2800000e0000 */
[----:B------:R-:W5:Y:S04]  /*6c30*/  SHFL.BFLY PT, R38, R25, 0x4, 0x101f ;  /* 0x0c901f0019267f89 */ /* 0x000f6800000e0000 */
[----:B------:R-:W5:Y:S01]  /*6c40*/  SHFL.BFLY PT, R41, R42, 0x4, 0x101f ;  /* 0x0c901f002a297f89 */ /* 0x000f6200000e0000 */
[----:B0-----:R-:W-:Y:S01]  /*6c50*/  FADD.FTZ R17, R14, R30 ;  /* 0x0000001e0e117221 */ /* 0x001fe20000010000 */
[----:B------:R-:W-:-:S02]  /*6c60*/  IMAD.MOV.U32 R14, RZ, RZ, 0xffff ;  /* 0x0000ffffff0e7424 */ /* 0x000fc400078e00ff */
[----:B-1----:R-:W-:Y:S01]  /*6c70*/  FADD.FTZ R37, R32, R37 ;  /* 0x0000002520257221 */ /* 0x002fe20000010000 */
[----:B------:R-:W0:Y:S01]  /*6c80*/  SHFL.BFLY PT, R19, R16, 0x1, 0x101f ;  /* 0x0c301f0010137f89 */ /* 0x000e2200000e0000 */
[----:B------:R-:W-:Y:S01]  /*6c90*/  MOV R32, 0xffff ;  /* 0x0000ffff00207802 */ /* 0x000fe20000000f00 */
[----:B---3--:R-:W-:Y:S01]  /*6ca0*/  FADD.FTZ R35, R31, R20 ;  /* 0x000000141f237221 */ /* 0x008fe20000010000 */
[----:B------:R-:W-:Y:S01]  /*6cb0*/  MOV R20, 0xffff ;  /* 0x0000ffff00147802 */ /* 0x000fe20000000f00 */
[----:B------:R-:W1:Y:S01]  /*6cc0*/  SHFL.BFLY PT, R24, R37, 0x2, 0x101f ;  /* 0x0c501f0025187f89 */ /* 0x000e6200000e0000 */
[----:B--2---:R-:W-:Y:S01]  /*6cd0*/  FADD.FTZ R31, R23, R18 ;  /* 0x00000012171f7221 */ /* 0x004fe20000010000 */
[----:B------:R-:W-:Y:S02]  /*6ce0*/  MOV R18, 0xffff ;  /* 0x0000ffff00127802 */ /* 0x000fe40000000f00 */
[----:B------:R-:W2:Y:S01]  /*6cf0*/  SHFL.BFLY PT, R14, R17, 0x1, 0x101f ;  /* 0x0c301f00110e7f89 */ /* 0x000ea200000e0000 */
[----:B------:R-:W-:Y:S01]  /*6d00*/  MOV R23, 0xffff ;  /* 0x0000ffff00177802 */ /* 0x000fe20000000f00 */
[----:B----4-:R-:W-:Y:S01]  /*6d10*/  FADD.FTZ R36, R33, R36 ;  /* 0x0000002421247221 */ /* 0x010fe20000010000 */
[----:B------:R-:W-:Y:S01]  /*6d20*/  MOV R33, 0xffff ;  /* 0x0000ffff00217802 */ /* 0x000fe20000000f00 */
[----:B------:R-:W3:Y:S01]  /*6d30*/  SHFL.BFLY PT, R20, R31, 0x4, 0x101f ;  /* 0x0c901f001f147f89 */ /* 0x000ee200000e0000 */
[----:B-----5:R-:W-:-:S03]  /*6d40*/  FADD.FTZ R38, R25, R38 ;  /* 0x0000002619267221 */ /* 0x020fc60000010000 */
[----:B------:R-:W4:Y:S01]  /*6d50*/  SHFL.BFLY PT, R18, R35, 0x2, 0x101f ;  /* 0x0c501f0023127f89 */ /* 0x000f2200000e0000 */
[----:B------:R-:W-:Y:S01]  /*6d60*/  FADD.FTZ R42, R42, R41 ;  /* 0x000000292a2a7221 */ /* 0x000fe20000010000 */
[----:B------:R-:W-:Y:S02]  /*6d70*/  IADD3 R41, R15, R6, RZ ;  /* 0x000000060f297210 */ /* 0x000fe40007ffe0ff */
[----:B------:R-:W5:Y:S01]  /*6d80*/  SHFL.BFLY PT, R21, R36, 0x2, 0x101f ;  /* 0x0c501f0024157f89 */ /* 0x000f6200000e0000 */
[----:B0-----:R-:W-:-:S03]  /*6d90*/  FADD.FTZ R16, R16, R19 ;  /* 0x0000001310107221 */ /* 0x001fc60000010000 */
[----:B------:R-:W0:Y:S01]  /*6da0*/  SHFL.BFLY PT, R23, R38, 0x2, 0x101f ;  /* 0x0c501f0026177f89 */ /* 0x000e2200000e0000 */
[----:B-1----:R-:W-:-:S03]  /*6db0*/  FADD.FTZ R37, R37, R24 ;  /* 0x0000001825257221 */ /* 0x002fc60000010000 */
[----:B------:R-:W1:Y:S01]  /*6dc0*/  SHFL.BFLY PT, R43, R42, 0x2, 0x101f ;  /* 0x0c501f002a2b7f89 */ /* 0x000e6200000e0000 */
[----:B------:R-:W1:Y:S01]  /*6dd0*/  @!P0 LDC.64 R24, c[0x0][0x218] ;  /* 0x00008600ff188b82 */ /* 0x000e620000000a00 */
[----:B------:R-:W-:Y:S01]  /*6de0*/  @!P0 F2FP.BF16.F32.PACK_AB R30, RZ, R16 ;  /* 0x00000010ff1e823e */ /* 0x000fe200000010ff */
[----:B--2---:R-:W-:Y:S01]  /*6df0*/  FADD.FTZ R44, R17, R14 ;  /* 0x0000000e112c7221 */ /* 0x004fe20000010000 */
[----:B------:R-:W2:Y:S01]  /*6e00*/  SHFL.BFLY PT, R40, R37, 0x1, 0x101f ;  /* 0x0c301f0025287f89 */ /* 0x000ea200000e0000 */
[----:B---3--:R-:W-:-:S03]  /*6e10*/  FADD.FTZ R31, R31, R20 ;  /* 0x000000141f1f7221 */ /* 0x008fc60000010000 */
[----:B------:R-:W-:Y:S01]  /*6e20*/  @!P0 F2FP.BF16.F32.PACK_AB R44, RZ, R44 ;  /* 0x0000002cff2c823e */ /* 0x000fe200000010ff */
[----:B------:R-:W3:Y:S01]  /*6e30*/  @!P0 LDC.64 R16, c[0x0][0x218] ;  /* 0x00008600ff108b82 */ /* 0x000ee20000000a00 */
[----:B----4-:R-:W-:Y:S01]  /*6e40*/  FADD.FTZ R35, R35, R18 ;  /* 0x0000001223237221 */ /* 0x010fe20000010000 */
[----:B------:R-:W4:Y:S01]  /*6e50*/  SHFL.BFLY PT, R32, R31, 0x2, 0x101f ;  /* 0x0c501f001f207f89 */ /* 0x000f2200000e0000 */
[----:B-----5:R-:W-:-:S03]  /*6e60*/  FADD.FTZ R36, R36, R21 ;  /* 0x0000001524247221 */ /* 0x020fc60000010000 */
[----:B------:R-:W5:Y:S02]  /*6e70*/  SHFL.BFLY PT, R34, R35, 0x1, 0x101f ;  /* 0x0c301f0023227f89 */ /* 0x000f6400000e0000 */
[----:B------:R-:W5:Y:S01]  /*6e80*/  @!P0 LDC.64 R20, c[0x0][0x218] ;  /* 0x00008600ff148b82 */ /* 0x000f620000000a00 */
[----:B0-----:R-:W-:Y:S01]  /*6e90*/  FADD.FTZ R38, R38, R23 ;  /* 0x0000001726267221 */ /* 0x001fe20000010000 */
[----:B------:R-:W0:Y:S04]  /*6ea0*/  SHFL.BFLY PT, R33, R36, 0x1, 0x101f ;  /* 0x0c301f0024217f89 */ /* 0x000e2800000e0000 */
[----:B------:R-:W0:Y:S02]  /*6eb0*/  SHFL.BFLY PT, R39, R38, 0x1, 0x101f ;  /* 0x0c301f0026277f89 */ /* 0x000e2400000e0000 */
[----:B------:R-:W0:Y:S01]  /*6ec0*/  @!P0 LDC.64 R22, c[0x0][0x220] ;  /* 0x00008800ff168b82 */ /* 0x000e220000000a00 */
[----:B-1----:R-:W-:-:S04]  /*6ed0*/  @!P0 IMAD.WIDE R24, R41, 0x2, R24 ;  /* 0x0000000229188825 */ /* 0x002fc800078e0218 */
[----:B------:R-:W-:Y:S01]  /*6ee0*/  FADD.FTZ R42, R42, R43 ;  /* 0x0000002b2a2a7221 */ /* 0x000fe20000010000 */
[----:B--2---:R-:W-:Y:S01]  /*6ef0*/  FADD.FTZ R37, R37, R40 ;  /* 0x0000002825257221 */ /* 0x004fe20000010000 */
[----:B------:R1:W-:Y:S01]  /*6f00*/  @!P0 STG.E.U16 desc[UR12][R24.64], R30 ;  /* 0x0000001e18008986 */ /* 0x0003e2000c10150c */
[----:B------:R-:W2:Y:S01]  /*6f10*/  @!P0 LDC.64 R18, c[0x0][0x220] ;  /* 0x00008800ff128b82 */ /* 0x000ea20000000a00 */
[----:B---3--:R-:W-:-:S04]  /*6f20*/  @!P0 IMAD.WIDE R16, R41, 0x2, R16 ;  /* 0x0000000229108825 */ /* 0x008fc800078e0210 */
[----:B----4-:R-:W-:Y:S01]  /*6f30*/  FADD.FTZ R31, R31, R32 ;  /* 0x000000201f1f7221 */ /* 0x010fe20000010000 */
[----:B-----5:R-:W-:Y:S02]  /*6f40*/  FADD.FTZ R34, R35, R34 ;  /* 0x0000002223227221 */ /* 0x020fe40000010000 */
[----:B------:R-:W3:Y:S01]  /*6f50*/  @!P0 LDC.64 R14, c[0x0][0x220] ;  /* 0x00008800ff0e8b82 */ /* 0x000ee20000000a00 */
[----:B------:R-:W-:Y:S01]  /*6f60*/  IMAD.MOV.U32 R35, RZ, RZ, 0xffff ;  /* 0x0000ffffff237424 */ /* 0x000fe200078e00ff */
[----:B-1----:R-:W-:Y:S01]  /*6f70*/  MOV R30, 0xffff ;  /* 0x0000ffff001e7802 */ /* 0x002fe20000000f00 */
[----:B0-----:R-:W-:Y:S01]  /*6f80*/  FADD.FTZ R33, R36, R33 ;  /* 0x0000002124217221 */ /* 0x001fe20000010000 */
[----:B------:R-:W-:-:S04]  /*6f90*/  @!P0 IMAD.WIDE R20, R41, 0x2, R20 ;  /* 0x0000000229148825 */ /* 0x000fc800078e0214 */
[----:B------:R-:W-:Y:S01]  /*6fa0*/  FADD.FTZ R38, R38, R39 ;  /* 0x0000002726267221 */ /* 0x000fe20000010000 */
[C---:B------:R-:W-:Y:S01]  /*6fb0*/  @!P0 IMAD.WIDE R22, R41.reuse, 0x2, R22 ;  /* 0x0000000229168825 */ /* 0x040fe200078e0216 */
[----:B------:R-:W-:Y:S01]  /*6fc0*/  @!P0 F2FP.BF16.F32.PACK_AB R25, RZ, R33 ;  /* 0x00000021ff19823e */ /* 0x000fe200000010ff */
[----:B------:R-:W0:Y:S01]  /*6fd0*/  SHFL.BFLY PT, R35, R42, 0x1, 0x101f ;  /* 0x0c301f002a237f89 */ /* 0x000e2200000e0000 */
[----:B------:R-:W-:Y:S02]  /*6fe0*/  @!P0 F2FP.BF16.F32.PACK_AB R33, RZ, R37 ;  /* 0x00000025ff21823e */ /* 0x000fe400000010ff */
[----:B------:R-:W-:Y:S01]  /*6ff0*/  @!P0 F2FP.BF16.F32.PACK_AB R26, RZ, R38 ;  /* 0x00000026ff1a823e */ /* 0x000fe200000010ff */
[----:B------:R1:W-:Y:S01]  /*7000*/  @!P0 STG.E.U16 desc[UR12][R22.64], R44 ;  /* 0x0000002c16008986 */ /* 0x0003e2000c10150c */
[----:B--2---:R-:W-:-:S03]  /*7010*/  @!P0 IMAD.WIDE R18, R41, 0x2, R18 ;  /* 0x0000000229128825 */ /* 0x004fc600078e0212 */
[----:B------:R2:W4:Y:S01]  /*7020*/  SHFL.BFLY PT, R30, R31, 0x1, 0x101f ;  /* 0x0c301f001f1e7f89 */ /* 0x00052200000e0000 */
[----:B---3--:R-:W-:Y:S01]  /*7030*/  @!P0 IMAD.WIDE R14, R41, 0x2, R14 ;  /* 0x00000002290e8825 */ /* 0x008fe200078e020e */
[----:B-1----:R-:W-:-:S05]  /*7040*/  @!P0 F2FP.BF16.F32.PACK_AB R23, RZ, R34 ;  /* 0x00000022ff17823e */ /* 0x002fca00000010ff */
[----:B------:R2:W-:Y:S01]  /*7050*/  @!P0 STG.E.U16 desc[UR12][R20.64+0x28], R23 ;  /* 0x0000281714008986 */ /* 0x0005e2000c10150c */
[----:B0-----:R-:W-:-:S03]  /*7060*/  FADD.FTZ R35, R42, R35 ;  /* 0x000000232a237221 */ /* 0x001fc60000010000 */
[----:B------:R2:W-:Y:S04]  /*7070*/  @!P0 STG.E.U16 desc[UR12][R18.64+0x28], R25 ;  /* 0x0000281912008986 */ /* 0x0005e8000c10150c */
[----:B------:R2:W-:Y:S04]  /*7080*/  @!P0 STG.E.U16 desc[UR12][R16.64+0x50], R26 ;  /* 0x0000501a10008986 */ /* 0x0005e8000c10150c */
[----:B------:R2:W-:Y:S02]  /*7090*/  @!P0 STG.E.U16 desc[UR12][R14.64+0x50], R33 ;  /* 0x000050210e008986 */ /* 0x0005e4000c10150c */
.L_x_769:
[----:B--2---:R-:W0:Y:S01]  /*70a0*/  @!P0 LDC.64 R14, c[0x0][0x218] ;  /* 0x00008600ff0e8b82 */ /* 0x004e220000000a00 */
[----:B----4-:R-:W-:Y:S01]  /*70b0*/  FADD.FTZ R19, R31, R30 ;  /* 0x0000001e1f137221 */ /* 0x010fe20000010000 */
[----:B------:R-:W-:-:S04]  /*70c0*/  @!P0 F2FP.BF16.F32.PACK_AB R18, RZ, R35 ;  /* 0x00000023ff12823e */ /* 0x000fc800000010ff */
[----:B------:R-:W-:Y:S02]  /*70d0*/  @!P0 F2FP.BF16.F32.PACK_AB R19, RZ, R19 ;  /* 0x00000013ff13823e */ /* 0x000fe400000010ff */
[----:B------:R-:W1:Y:S01]  /*70e0*/  @!P0 LDC.64 R16, c[0x0][0x220] ;  /* 0x00008800ff108b82 */ /* 0x000e620000000a00 */
[----:B0-----:R-:W-:-:S05]  /*70f0*/  @!P0 IMAD.WIDE R14, R41, 0x2, R14 ;  /* 0x00000002290e8825 */ /* 0x001fca00078e020e */
[----:B------:R4:W-:Y:S01]  /*7100*/  @!P0 STG.E.U16 desc[UR12][R14.64+0x78], R18 ;  /* 0x000078120e008986 */ /* 0x0009e2000c10150c */
[----:B-1----:R-:W-:-:S05]  /*7110*/  @!P0 IMAD.WIDE R16, R41, 0x2, R16 ;  /* 0x0000000229108825 */ /* 0x002fca00078e0210 */
[----:B------:R4:W-:Y:S02]  /*7120*/  @!P0 STG.E.U16 desc[UR12][R16.64+0x78], R19 ;  /* 0x0000781310008986 */ /* 0x0009e4000c10150c */
.L_x_699:
[----:B------:R-:W-:Y:S05]  /*7130*/  WARPSYNC.ALL ;  /* 0x0000000000007948 */ /* 0x000fea0003800000 */
[----:B------:R-:W-:Y:S01]  /*7140*/  UMOV UR4, 0x140 ;  /* 0x0000014000047882 */ /* 0x000fe20000000000 */
[----:B------:R-:W-:Y:S01]  /*7150*/  IADD3 R6, R6, 0xa00, RZ ;  /* 0x00000a0006067810 */ /* 0x000fe20007ffe0ff */
[----:B------:R-:W-:Y:S01]  /*7160*/  UIMAD UR4, UR15, UR4, 0x140 ;  /* 0x000001400f0474a4 */ /* 0x000fe2000f8e0204 */
[----:B------:R-:W-:Y:S05]  /*7170*/  BAR.SYNC.DEFER_BLOCKING 0x0 ;  /* 0x0000000000007b1d */ /* 0x000fea0000010000 */
[----:B------:R-:W-:-:S13]  /*7180*/  ISETP.GE.AND P0, PT, R6, UR4, PT ;  /* 0x0000000406007c0c */ /* 0x000fda000bf06270 */
[----:B------:R-:W-:Y:S05]  /*7190*/  @!P0 BRA `(.L_x_706) ;  /* 0xffffffe0002c8947 */ /* 0x000fea000383ffff */
[----:B------:R-:W-:Y:S05]  /*71a0*/  EXIT ;  /* 0x000000000000794d */ /* 0x000fea0003800000 */
.L_x_702:
[----:B------:R-:W-:Y:S01]  /*71b0*/  HFMA2.MMA R27, -RZ, RZ, 0, 0.000503063201904296875 ;  /* 0x0000101fff1b7435 */ /* 0x000fe200000001ff */
[----:B-1----:R-:W-:Y:S01]  /*71c0*/  MOV R29, R14 ;  /* 0x0000000e001d7202 */ /* 0x002fe20000000f00 */
[----:B------:R-:W-:Y:S01]  /*71d0*/  IMAD.MOV.U32 R28, RZ, RZ, 0x8 ;  /* 0x00000008ff1c7424 */ /* 0x000fe200078e00ff */
[----:B------:R-:W-:-:S08]  /*71e0*/  MOV R26, 0xffff ;  /* 0x0000ffff001a7802 */ /* 0x000fd00000000f00 */
[----:B0-2---:R-:W-:Y:S05]  /*71f0*/  WARPSYNC.COLLECTIVE R26, `(.L_x_707) ;  /* 0x000000001a087348 */ /* 0x005fea0003c00000 */
[----:B------:R1:W3:Y:S02]  /*7200*/  SHFL.BFLY P2, R30, R29, R28, R27 ;  /* 0x0c00001c1d1e7389 */ /* 0x0002e4000004001b */
[----:B0123--:R-:W-:Y:S01]  /*7210*/  ENDCOLLECTIVE ;  /* 0x000000000000791b */ /* 0x00ffe20003800000 */
.L_x_707:
[----:B------:R-:W-:Y:S01]  /*7220*/  IMAD.MOV.U32 R29, RZ, RZ, R15 ;  /* 0x000000ffff1d7224 */ /* 0x000fe200078e000f */
[----:B------:R-:W-:-:S07]  /*7230*/  MOV R17, R30 ;  /* 0x0000001e00117202 */ /* 0x000fce0000000f00 */
[----:B------:R-:W-:Y:S05]  /*7240*/  WARPSYNC.COLLECTIVE R26, `(.L_x_708) ;  /* 0x000000001a087348 */ /* 0x000fea0003c00000 */
[----:B------:R0:W1:Y:S02]  /*7250*/  SHFL.BFLY P2, R30, R29, R28, R27 ;  /* 0x0c00001c1d1e7389 */ /* 0x000064000004001b */
[----:B01----:R-:W-:Y:S01]  /*7260*/  ENDCOLLECTIVE ;  /* 0x000000000000791b */ /* 0x003fe20003800000 */
.L_x_708:
[----:B------:R-:W-:Y:S01]  /*7270*/  FADD.FTZ R17, R17, R14 ;  /* 0x0000000e11117221 */ /* 0x000fe20000010000 */
[----:B------:R-:W-:-:S04]  /*7280*/  HFMA2.MMA R28, -RZ, RZ, 0, 2.384185791015625e-07 ;  /* 0x00000004ff1c7435 */ /* 0x000fc800000001ff */
[----:B------:R-:W-:Y:S02]  /*7290*/  MOV R29, R17 ;  /* 0x00000011001d7202 */ /* 0x000fe40000000f00 */
[----:B------:R-:W-:-:S07]  /*72a0*/  MOV R16, R30 ;  /* 0x0000001e00107202 */ /* 0x000fce0000000f00 */
[----:B------:R-:W-:Y:S05]  /*72b0*/  WARPSYNC.COLLECTIVE R26, `(.L_x_709) ;  /* 0x000000001a087348 */ /* 0x000fea0003c00000 */
[----:B------:R0:W1:Y:S02]  /*72c0*/  SHFL.BFLY P2, R30, R29, R28, R27 ;  /* 0x0c00001c1d1e7389 */ /* 0x000064000004001b */
[----:B01----:R-:W-:Y:S01]  /*72d0*/  ENDCOLLECTIVE ;  /* 0x000000000000791b */ /* 0x003fe20003800000 */
.L_x_709:
[----:B------:R-:W-:-:S05]  /*72e0*/  FADD.FTZ R16, R16, R15 ;  /* 0x0000000f10107221 */ /* 0x000fca0000010000 */
[----:B------:R-:W-:Y:S01]  /*72f0*/  MOV R29, R16 ;  /* 0x00000010001d7202 */ /* 0x000fe20000000f00 */
[----:B------:R-:W-:-:S07]  /*7300*/  IMAD.MOV.U32 R18, RZ, RZ, R30 ;  /* 0x000000ffff127224 */ /* 0x000fce00078e001e */
[----:B------:R-:W-:Y:S05]  /*7310*/  WARPSYNC.COLLECTIVE R26, `(.L_x_710) ;  /* 0x000000001a087348 */ /* 0x000fea0003c00000 */
[----:B------:R0:W1:Y:S02]  /*7320*/  SHFL.BFLY P2, R30, R29, R28, R27 ;  /* 0x0c00001c1d1e7389 */ /* 0x000064000004001b */
[----:B01----:R-:W-:Y:S01]  /*7330*/  ENDCOLLECTIVE ;  /* 0x000000000000791b */ /* 0x003fe20003800000 */
.L_x_710:
[----:B------:R-:W-:-:S05]  /*7340*/  FADD.FTZ R18, R17, R18 ;  /* 0x0000001211127221 */ /* 0x000fca0000010000 */
[----:B------:R-:W-:Y:S01]  /*7350*/  MOV R29, R18 ;  /* 0x00000012001d7202 */ /* 0x000fe20000000f00 */
[----:B------:R-:W-:Y:S01]  /*7360*/  IMAD.MOV.U32 R28, RZ, RZ, 0x2 ;  /* 0x00000002ff1c7424 */ /* 0x000fe200078e00ff */
[----:B------:R-:W-:-:S07]  /*7370*/  MOV R19, R30 ;  /* 0x0000001e00137202 */ /* 0x000fce0000000f00 */
[----:B------:R-:W-:Y:S05]  /*7380*/  WARPSYNC.COLLECTIVE R26, `(.L_x_711) ;  /* 0x000000001a087348 */ /* 0x000fea0003c00000 */
[----:B------:R0:W1:Y:S02]  /*7390*/  SHFL.BFLY P2, R30, R29, R28, R27 ;  /* 0x0c00001c1d1e7389 */ /* 0x000064000004001b */
[----:B01----:R-:W-:Y:S01]  /*73a0*/  ENDCOLLECTIVE ;  /* 0x000000000000791b */ /* 0x003fe20003800000 */
.L_x_711:
[----:B------:R-:W-:-:S05]  /*73b0*/  FADD.FTZ R19, R16, R19 ;  /* 0x0000001310137221 */ /* 0x000fca0000010000 */
[----:B------:R-:W-:Y:S02]  /*73c0*/  MOV R29, R19 ;  /* 0x00000013001d7202 */ /* 0x000fe40000000f00 */
[----:B------:R-:W-:-:S07]  /*73d0*/  MOV R21, R30 ;  /* 0x0000001e00157202 */ /* 0x000fce0000000f00 */
[----:B------:R-:W-:Y:S05]  /*73e0*/  WARPSYNC.COLLECTIVE R26, `(.L_x_712) ;  /* 0x000000001a087348 */ /* 0x000fea0003c00000 */
[----:B------:R0:W1:Y:S02]  /*73f0*/  SHFL.BFLY P2, R30, R29, R28, R27 ;  /* 0x0c00001c1d1e7389 */ /* 0x000064000004001b */
[----:B01----:R-:W-:Y:S01]  /*7400*/  ENDCOLLECTIVE ;  /* 0x000000000000791b */ /* 0x003fe20003800000 */
.L_x_712:
[----:B------:R-:W-:Y:S01]  /*7410*/  FADD.FTZ R21, R18, R21 ;  /* 0x0000001512157221 */ /* 0x000fe20000010000 */
[----:B------:R-:W-:-:S03]  /*7420*/  HFMA2.MMA R28, -RZ, RZ, 0, 5.9604644775390625e-08 ;  /* 0x00000001ff1c7435 */ /* 0x000fc600000001ff */
[----:B------:R-:W-:Y:S01]  /*7430*/  IMAD.MOV.U32 R29, RZ, RZ, R21 ;  /* 0x000000ffff1d7224 */ /* 0x000fe200078e0015 */
[----:B------:R-:W-:-:S07]  /*7440*/  MOV R14, R30 ;  /* 0x0000001e000e7202 */ /* 0x000fce0000000f00 */
[----:B------:R-:W-:Y:S05]  /*7450*/  WARPSYNC.COLLECTIVE R26, `(.L_x_713) ;  /* 0x000000001a087348 */ /* 0x000fea0003c00000 */
[----:B------:R0:W1:Y:S02]  /*7460*/  SHFL.BFLY P2, R30, R29, R28, R27 ;  /* 0x0c00001c1d1e7389 */ /* 0x000064000004001b */
[----:B01----:R-:W-:Y:S01]  /*7470*/  ENDCOLLECTIVE ;  /* 0x000000000000791b */ /* 0x003fe20003800000 */
.L_x_713:
[----:B------:R-:W-:-:S05]  /*7480*/  FADD.FTZ R14, R19, R14 ;  /* 0x0000000e130e7221 */ /* 0x000fca0000010000 */
[----:B------:R-:W-:Y:S02]  /*7490*/  MOV R29, R14 ;  /* 0x0000000e001d7202 */ /* 0x000fe40000000f00 */
[----:B------:R-:W-:-:S07]  /*74a0*/  MOV R20, R30 ;  /* 0x0000001e00147202 */ /* 0x000fce0000000f00 */
[----:B------:R-:W-:Y:S05]  /*74b0*/  WARPSYNC.COLLECTIVE R26, `(.L_x_714) ;  /* 0x000000001a087348 */ /* 0x000fea0003c00000 */
[----:B------:R0:W1:Y:S02]  /*74c0*/  SHFL.BFLY P2, R30, R29, R28, R27 ;  /* 0x0c00001c1d1e7389 */ /* 0x000064000004001b */
[----:B01----:R-:W-:Y:S01]  /*74d0*/  ENDCOLLECTIVE ;  /* 0x000000000000791b */ /* 0x003fe20003800000 */
.L_x_714:
[----:B------:R-:W-:Y:S01]  /*74e0*/  FADD.FTZ R20, R21, R20 ;  /* 0x0000001415147221 */ /* 0x000fe20000010000 */
[----:B------:R-:W-:Y:S06]  /*74f0*/  BRA `(.L_x_715) ;  /* 0xffffffe800d87947 */ /* 0x000fec000383ffff */
.L_x_703:
[----:B------:R-:W-:Y:S01]  /*7500*/  HFMA2.MMA R28, -RZ, RZ, 0, 4.76837158203125e-07 ;  /* 0x00000008ff1c7435 */ /* 0x000fe200000001ff */
[----:B------:R-:W-:Y:S01]  /*7510*/  BSSY B1, `(.L_x_716) ;  /* 0x0000007000017945 */ /* 0x000fe20003800000 */
[----:B-1----:R-:W-:Y:S01]  /*7520*/  IMAD.MOV.U32 R29, RZ, RZ, R14 ;  /* 0x000000ffff1d7224 */ /* 0x002fe200078e000e */
[----:B------:R-:W-:Y:S02]  /*7530*/  MOV R27, 0x101f ;  /* 0x0000101f001b7802 */ /* 0x000fe40000000f00 */
[----:B------:R-:W-:-:S07]  /*7540*/  MOV R26, 0xffff ;  /* 0x0000ffff001a7802 */ /* 0x000fce0000000f00 */
[----:B0-2---:R-:W-:Y:S05]  /*7550*/  WARPSYNC.COLLECTIVE R26, `(.L_x_717) ;  /* 0x000000001a087348 */ /* 0x005fea0003c00000 */
[----:B------:R1:W3:Y:S02]  /*7560*/  SHFL.BFLY P2, R30, R29, R28, R27 ;  /* 0x0c00001c1d1e7389 */ /* 0x0002e4000004001b */
[----:B0123--:R-:W-:Y:S01]  /*7570*/  ENDCOLLECTIVE ;  /* 0x000000000000791b */ /* 0x00ffe20003800000 */
.L_x_717:
[----:B------:R-:W-:Y:S05]  /*7580*/  BSYNC B1 ;  /* 0x0000000000017941 */ /* 0x000fea0003800000 */
.L_x_716:
[----:B------:R-:W-:Y:S01]  /*7590*/  HFMA2.MMA R28, -RZ, RZ, 0, 4.76837158203125e-07 ;  /* 0x00000008ff1c7435 */ /* 0x000fe200000001ff */
[----:B------:R-:W-:Y:S01]  /*75a0*/  MOV R29, R15 ;  /* 0x0000000f001d7202 */ /* 0x000fe20000000f00 */
[----:B------:R-:W-:Y:S01]  /*75b0*/  IMAD.MOV.U32 R26, RZ, RZ, 0xffff ;  /* 0x0000ffffff1a7424 */ /* 0x000fe200078e00ff */
[----:B------:R-:W-:Y:S01]  /*75c0*/  MOV R27, 0x101f ;  /* 0x0000101f001b7802 */ /* 0x000fe20000000f00 */
[----:B------:R-:W-:-:S07]  /*75d0*/  IMAD.MOV.U32 R21, RZ, RZ, R30 ;  /* 0x000000ffff157224 */ /* 0x000fce00078e001e */
[----:B------:R-:W-:Y:S05]  /*75e0*/  WARPSYNC.COLLECTIVE R26, `(.L_x_718) ;  /* 0x000000001a087348 */ /* 0x000fea0003c00000 */
[----:B------:R0:W1:Y:S02]  /*75f0*/  SHFL.BFLY P2, R30, R29, R28, R27 ;  /* 0x0c00001c1d1e7389 */ /* 0x000064000004001b */
[----:B01----:R-:W-:Y:S01]  /*7600*/  ENDCOLLECTIVE ;  /* 0x000000000000791b */ /* 0x003fe20003800000 */
.L_x_718:
[----:B------:R-:W-:Y:S01]  /*7610*/  FADD.FTZ R21, R21, R14 ;  /* 0x0000000e15157221 */ /* 0x000fe20000010000 */
[----:B------:R-:W-:-:S04]  /*7620*/  HFMA2.MMA R28, -RZ, RZ, 0, 2.384185791015625e-07 ;  /* 0x00000004ff1c7435 */ /* 0x000fc800000001ff */
[----:B------:R-:W-:Y:S02]  /*7630*/  MOV R29, R21 ;  /* 0x00000015001d7202 */ /* 0x000fe40000000f00 */
[----:B------:R-:W-:-:S07]  /*7640*/  MOV R20, R30 ;  /* 0x0000001e00147202 */ /* 0x000fce0000000f00 */
[----:B------:R-:W-:Y:S05]  /*7650*/  WARPSYNC.COLLECTIVE R26, `(.L_x_719) ;  /* 0x000000001a087348 */ /* 0x000fea0003c00000 */
[----:B------:R0:W1:Y:S02]  /*7660*/  SHFL.BFLY P2, R30, R29, R28, R27 ;  /* 0x0c00001c1d1e7389 */ /* 0x000064000004001b */
[----:B01----:R-:W-:Y:S01]  /*7670*/  ENDCOLLECTIVE ;  /* 0x000000000000791b */ /* 0x003fe20003800000 */
.L_x_719:
[----:B------:R-:W-:-:S05]  /*7680*/  FADD.FTZ R20, R20, R15 ;  /* 0x0000000f14147221 */ /* 0x000fca0000010000 */
[----:B------:R-:W-:Y:S01]  /*7690*/  MOV R29, R20 ;  /* 0x00000014001d7202 */ /* 0x000fe20000000f00 */
[----:B------:R-:W-:-:S07]  /*76a0*/  IMAD.MOV.U32 R22, RZ, RZ, R30 ;  /* 0x000000ffff167224 */ /* 0x000fce00078e001e */
[----:B------:R-:W-:Y:S05]  /*76b0*/  WARPSYNC.COLLECTIVE R26, `(.L_x_720) ;  /* 0x000000001a087348 */ /* 0x000fea0003c00000 */
[----:B------:R0:W1:Y:S02]  /*76c0*/  SHFL.BFLY P2, R30, R29, R28, R27 ;  /* 0x0c00001c1d1e7389 */ /* 0x000064000004001b */
[----:B01----:R-:W-:Y:S01]  /*76d0*/  ENDCOLLECTIVE ;  /* 0x000000000000791b */ /* 0x003fe20003800000 */
.L_x_720:
[----:B------:R-:W-:-:S05]  /*76e0*/  FADD.FTZ R22, R21, R22 ;  /* 0x0000001615167221 */ /* 0x000fca0000010000 */
[----:B------:R-:W-:Y:S01]  /*76f0*/  MOV R29, R22 ;  /* 0x00000016001d7202 */ /* 0x000fe20000000f00 */
[----:B------:R-:W-:Y:S01]  /*7700*/  IMAD.MOV.U32 R28, RZ, RZ, 0x2 ;  /* 0x00000002ff1c7424 */ /* 0x000fe200078e00ff */
[----:B------:R-:W-:-:S07]  /*7710*/  MOV R23, R30 ;  /* 0x0000001e00177202 */ /* 0x000fce0000000f00 */
[----:B------:R-:W-:Y:S05]  /*7720*/  WARPSYNC.COLLECTIVE R26, `(.L_x_721) ;  /* 0x000000001a087348 */ /* 0x000fea0003c00000 */
[----:B------:R0:W1:Y:S02]  /*7730*/  SHFL.BFLY P2, R30, R29, R28, R27 ;  /* 0x0c00001c1d1e7389 */ /* 0x000064000004001b */
[----:B01----:R-:W-:Y:S01]  /*7740*/  ENDCOLLECTIVE ;  /* 0x000000000000791b */ /* 0x003fe20003800000 */
.L_x_721:
[----:B------:R-:W-:-:S05]  /*7750*/  FADD.FTZ R23, R20, R23 ;  /* 0x0000001714177221 */ /* 0x000fca0000010000 */
[----:B------:R-:W-:Y:S02]  /*7760*/  MOV R29, R23 ;  /* 0x00000017001d7202 */ /* 0x000fe40000000f00 */
[----:B------:R-:W-:-:S07]  /*7770*/  MOV R25, R30 ;  /* 0x0000001e00197202 */ /* 0x000fce0000000f00 */
[----:B------:R-:W-:Y:S05]  /*7780*/  WARPSYNC.COLLECTIVE R26, `(.L_x_722) ;  /* 0x000000001a087348 */ /* 0x000fea0003c00000 */
[----:B------:R0:W1:Y:S02]  /*7790*/  SHFL.BFLY P2, R30, R29, R28, R27 ;  /* 0x0c00001c1d1e7389 */ /* 0x000064000004001b */
[----:B01----:R-:W-:Y:S01]  /*77a0*/  ENDCOLLECTIVE ;  /* 0x000000000000791b */ /* 0x003fe20003800000 */
.L_x_722:
[----:B------:R-:W-:Y:S01]  /*77b0*/  FADD.FTZ R25, R22, R25 ;  /* 0x0000001916197221 */ /* 0x000fe20000010000 */
[----:B------:R-:W-:-:S03]  /*77c0*/  HFMA2.MMA R28, -RZ, RZ, 0, 5.9604644775390625e-08 ;  /* 0x00000001ff1c7435 */ /* 0x000fc600000001ff */
[----:B------:R-:W-:Y:S01]  /*77d0*/  IMAD.MOV.U32 R29, RZ, RZ, R25 ;  /* 0x000000ffff1d7224 */ /* 0x000fe200078e0019 */
[----:B------:R-:W-:-:S07]  /*77e0*/  MOV R14, R30 ;  /* 0x0000001e000e7202 */ /* 0x000fce0000000f00 */
[----:B------:R-:W-:Y:S05]  /*77f0*/  WARPSYNC.COLLECTIVE R26, `(.L_x_723) ;  /* 0x000000001a087348 */ /* 0x000fea0003c00000 */
[----:B------:R0:W1:Y:S02]  /*7800*/  SHFL.BFLY P2, R30, R29, R28, R27 ;  /* 0x0c00001c1d1e7389 */ /* 0x000064000004001b */
[----:B01----:R-:W-:Y:S01]  /*7810*/  ENDCOLLECTIVE ;  /* 0x000000000000791b */ /* 0x003fe20003800000 */
.L_x_723:
[----:B------:R-:W-:-:S05]  /*7820*/  FADD.FTZ R14, R23, R14 ;  /* 0x0000000e170e7221 */ /* 0x000fca0000010000 */
[----:B------:R-:W-:Y:S02]  /*7830*/  MOV R29, R14 ;  /* 0x0000000e001d7202 */ /* 0x000fe40000000f00 */
[----:B------:R-:W-:-:S07]  /*7840*/  MOV R24, R30 ;  /* 0x0000001e00187202 */ /* 0x000fce0000000f00 */
[----:B------:R-:W-:Y:S05]  /*7850*/  WARPSYNC.COLLECTIVE R26, `(.L_x_724) ;  /* 0x000000001a087348 */ /* 0x000fea0003c00000 */
[----:B------:R0:W1:Y:S02]  /*7860*/  SHFL.BFLY P2, R30, R29, R28, R27 ;  /* 0x0c00001c1d1e7389 */ /* 0x000064000004001b */
[----:B01----:R-:W-:Y:S01]  /*7870*/  ENDCOLLECTIVE ;  /* 0x000000000000791b */ /* 0x003fe20003800000 */
.L_x_724:
[----:B------:R-:W-:Y:S01]  /*7880*/  FADD.FTZ R24, R25, R24 ;  /* 0x0000001819187221 */ /* 0x000fe20000010000 */
[----:B------:R-:W-:Y:S06]  /*7890*/  BRA `(.L_x_725) ;  /* 0xffffffe800a87947 */ /* 0x000fec000383ffff */
.L_x_704:
        /* <DEDUP_REMOVED lines=8> */
.L_x_727:
[----:B------:R-:W-:Y:S05]  /*7920*/  BSYNC B1 ;  /* 0x0000000000017941 */ /* 0x000fea0003800000 */
.L_x_726:
        /* <DEDUP_REMOVED lines=8> */
.L_x_728:
[----:B------:R-:W-:Y:S01]  /*79b0*/  FADD.FTZ R21, R21, R14 ;  /* 0x0000000e15157221 */ /* 0x000fe20000010000 */
[----:B------:R-:W-:-:S04]  /*79c0*/  HFMA2.MMA R28, -RZ, RZ, 0, 2.384185791015625e-07 ;  /* 0x00000004ff1c7435 */ /* 0x000fc800000001ff */
[----:B------:R-:W-:Y:S02]  /*79d0*/  MOV R29, R21 ;  /* 0x00000015001d7202 */ /* 0x000fe40000000f00 */
[----:B------:R-:W-:-:S07]  /*79e0*/  MOV R20, R30 ;  /* 0x0000001e00147202 */ /* 0x000fce0000000f00 */
[----:B------:R-:W-:Y:S05]  /*79f0*/  WARPSYNC.COLLECTIVE R26, `(.L_x_729) ;  /* 0x000000001a087348 */ /* 0x000fea0003c00000 */
[----:B------:R0:W1:Y:S02]  /*7a00*/  SHFL.BFLY P2, R30, R29, R28, R27 ;  /* 0x0c00001c1d1e7389 */ /* 0x000064000004001b */
[----:B01----:R-:W-:Y:S01]  /*7a10*/  ENDCOLLECTIVE ;  /* 0x000000000000791b */ /* 0x003fe20003800000 */
.L_x_729:
[----:B------:R-:W-:-:S05]  /*7a20*/  FADD.FTZ R20, R20, R15 ;  /* 0x0000000f14147221 */ /* 0x000fca0000010000 */
[----:B------:R-:W-:Y:S01]  /*7a30*/  MOV R29, R20 ;  /* 0x00000014001d7202 */ /* 0x000fe20000000f00 */
[----:B------:R-:W-:-:S07]  /*7a40*/  IMAD.MOV.U32 R22, RZ, RZ, R30 ;  /* 0x000000ffff167224 */ /* 0x000fce00078e001e */
[----:B------:R-:W-:Y:S05]  /*7a50*/  WARPSYNC.COLLECTIVE R26, `(.L_x_730) ;  /* 0x000000001a087348 */ /* 0x000fea0003c00000 */
[----:B------:R0:W1:Y:S02]  /*7a60*/  SHFL.BFLY P2, R30, R29, R28, R27 ;  /* 0x0c00001c1d1e7389 */ /* 0x000064000004001b */
[----:B01----:R-:W-:Y:S01]  /*7a70*/  ENDCOLLECTIVE ;  /* 0x000000000000791b */ /* 0x003fe20003800000 */
.L_x_730:
[----:B------:R-:W-:-:S05]  /*7a80*/  FADD.FTZ R22, R21, R22 ;  /* 0x0000001615167221 */ /* 0x000fca0000010000 */
[----:B------:R-:W-:Y:S01]  /*7a90*/  MOV R29, R22 ;  /* 0x00000016001d7202 */ /* 0x000fe20000000f00 */
[----:B------:R-:W-:Y:S01]  /*7aa0*/  IMAD.MOV.U32 R28, RZ, RZ, 0x2 ;  /* 0x00000002ff1c7424 */ /* 0x000fe200078e00ff */
[----:B------:R-:W-:-:S07]  /*7ab0*/  MOV R23, R30 ;  /* 0x0000001e00177202 */ /* 0x000fce0000000f00 */
[----:B------:R-:W-:Y:S05]  /*7ac0*/  WARPSYNC.COLLECTIVE R26, `(.L_x_731) ;  /* 0x000000001a087348 */ /* 0x000fea0003c00000 */
[----:B------:R0:W1:Y:S02]  /*7ad0*/  SHFL.BFLY P2, R30, R29, R28, R27 ;  /* 0x0c00001c1d1e7389 */ /* 0x000064000004001b */
[----:B01----:R-:W-:Y:S01]  /*7ae0*/  ENDCOLLECTIVE ;  /* 0x000000000000791b */ /* 0x003fe20003800000 */
.L_x_731:
[----:B------:R-:W-:-:S05]  /*7af0*/  FADD.FTZ R23, R20, R23 ;  /* 0x0000001714177221 */ /* 0x000fca0000010000 */
[----:B------:R-:W-:Y:S02]  /*7b00*/  MOV R29, R23 ;  /* 0x00000017001d7202 */ /* 0x000fe40000000f00 */
[----:B------:R-:W-:-:S07]  /*7b10*/  MOV R25, R30 ;  /* 0x0000001e00197202 */ /* 0x000fce0000000f00 */
[----:B------:R-:W-:Y:S05]  /*7b20*/  WARPSYNC.COLLECTIVE R26, `(.L_x_732) ;  /* 0x000000001a087348 */ /* 0x000fea0003c00000 */
[----:B------:R0:W1:Y:S02]  /*7b30*/  SHFL.BFLY P2, R30, R29, R28, R27 ;  /* 0x0c00001c1d1e7389 */ /* 0x000064000004001b */
[----:B01----:R-:W-:Y:S01]  /*7b40*/  ENDCOLLECTIVE ;  /* 0x000000000000791b */ /* 0x003fe20003800000 */
.L_x_732:
[----:B------:R-:W-:Y:S01]  /*7b50*/  FADD.FTZ R25, R22, R25 ;  /* 0x0000001916197221 */ /* 0x000fe20000010000 */
[----:B------:R-:W-:-:S03]  /*7b60*/  HFMA2.MMA R28, -RZ, RZ, 0, 5.9604644775390625e-08 ;  /* 0x00000001ff1c7435 */ /* 0x000fc600000001ff */
[----:B------:R-:W-:Y:S01]  /*7b70*/  IMAD.MOV.U32 R29, RZ, RZ, R25 ;  /* 0x000000ffff1d7224 */ /* 0x000fe200078e0019 */
[----:B------:R-:W-:-:S07]  /*7b80*/  MOV R14, R30 ;  /* 0x0000001e000e7202 */ /* 0x000fce0000000f00 */
[----:B------:R-:W-:Y:S05]  /*7b90*/  WARPSYNC.COLLECTIVE R26, `(.L_x_733) ;  /* 0x000000001a087348 */ /* 0x000fea0003c00000 */
[----:B------:R0:W1:Y:S02]  /*7ba0*/  SHFL.BFLY P2, R30, R29, R28, R27 ;  /* 0x0c00001c1d1e7389 */ /* 0x000064000004001b */
[----:B01----:R-:W-:Y:S01]  /*7bb0*/  ENDCOLLECTIVE ;  /* 0x000000000000791b */ /* 0x003fe20003800000 */
.L_x_733:
[----:B------:R-:W-:-:S05]  /*7bc0*/  FADD.FTZ R14, R23, R14 ;  /* 0x0000000e170e7221 */ /* 0x000fca0000010000 */
[----:B------:R-:W-:Y:S02]  /*7bd0*/  MOV R29, R14 ;  /* 0x0000000e001d7202 */ /* 0x000fe40000000f00 */
[----:B------:R-:W-:-:S07]  /*7be0*/  MOV R24, R30 ;  /* 0x0000001e00187202 */ /* 0x000fce0000000f00 */
[----:B------:R-:W-:Y:S05]  /*7bf0*/  WARPSYNC.COLLECTIVE R26, `(.L_x_734) ;  /* 0x000000001a087348 */ /* 0x000fea0003c00000 */
[----:B------:R0:W1:Y:S02]  /*7c00*/  SHFL.BFLY P2, R30, R29, R28, R27 ;  /* 0x0c00001c1d1e7389 */ /* 0x000064000004001b */
[----:B01----:R-:W-:Y:S01]  /*7c10*/  ENDCOLLECTIVE ;  /* 0x000000000000791b */ /* 0x003fe20003800000 */
.L_x_734:
[----:B------:R-:W-:Y:S01]  /*7c20*/  FADD.FTZ R24, R25, R24 ;  /* 0x0000001819187221 */ /* 0x000fe20000010000 */
[----:B------:R-:W-:Y:S06]  /*7c30*/  BRA `(.L_x_735) ;  /* 0xffffffe800647947 */ /* 0x000fec000383ffff */
.L_x_705:
[----:B------:R-:W-:Y:S01]  /*7c40*/  BSSY B0, `(.L_x_736) ;  /* 0x0000008000007945 */ /* 0x000fe20003800000 */
[----:B-1----:R-:W-:Y:S01]  /*7c50*/  IMAD.MOV.U32 R29, RZ, RZ, R16 ;  /* 0x000000ffff1d7224 */ /* 0x002fe200078e0010 */
[----:B------:R-:W-:Y:S02]  /*7c60*/  MOV R28, 0x8 ;  /* 0x00000008001c7802 */ /* 0x000fe40000000f00 */
[----:B------:R-:W-:Y:S02]  /*7c70*/  MOV R27, 0x101f ;  /* 0x0000101f001b7802 */ /* 0x000fe40000000f00 */
[----:B------:R-:W-:-:S07]  /*7c80*/  MOV R26, 0xffff ;  /* 0x0000ffff001a7802 */ /* 0x000fce0000000f00 */
[----:B0-2---:R-:W-:Y:S05]  /*7c90*/  WARPSYNC.COLLECTIVE R26, `(.L_x_737) ;  /* 0x000000001a087348 */ /* 0x005fea0003c00000 */
[----:B------:R1:W3:Y:S02]  /*7ca0*/  SHFL.BFLY P2, R30, R29, R28, R27 ;  /* 0x0c00001c1d1e7389 */ /* 0x0002e4000004001b */
[----:B0123--:R-:W-:Y:S01]  /*7cb0*/  ENDCOLLECTIVE ;  /* 0x000000000000791b */ /* 0x00ffe20003800000 */
.L_x_737:
[----:B------:R-:W-:Y:S05]  /*7cc0*/  BSYNC B0 ;  /* 0x0000000000007941 */ /* 0x000fea0003800000 */
.L_x_736:
[----:B------:R-:W-:Y:S01]  /*7cd0*/  HFMA2.MMA R28, -RZ, RZ, 0, 4.76837158203125e-07 ;  /* 0x00000008ff1c7435 */ /* 0x000fe200000001ff */
[----:B------:R-:W-:Y:S01]  /*7ce0*/  MOV R29, R14 ;  /* 0x0000000e001d7202 */ /* 0x000fe20000000f00 */
[----:B------:R-:W-:Y:S01]  /*7cf0*/  IMAD.MOV.U32 R26, RZ, RZ, 0xffff ;  /* 0x0000ffffff1a7424 */ /* 0x000fe200078e00ff */
[----:B------:R-:W-:Y:S01]  /*7d00*/  MOV R27, 0x101f ;  /* 0x0000101f001b7802 */ /* 0x000fe20000000f00 */
[----:B------:R-:W-:Y:S01]  /*7d10*/  IMAD.MOV.U32 R17, RZ, RZ, R30 ;  /* 0x000000ffff117224 */ /* 0x000fe200078e001e */
[----:B------:R-:W-:Y:S01]  /*7d20*/  @!P0 SHF.L.U32 R19, R10, 0x1, RZ ;  /* 0x000000010a138819 */ /* 0x000fe200000006ff */
[----:B------:R-:W-:Y:S01]  /*7d30*/  IMAD.MOV.U32 R32, RZ, RZ, RZ ;  /* 0x000000ffff207224 */ /* 0x000fe200078e00ff */
[----:B------:R-:W-:-:S07]  /*7d40*/  @!P0 IADD3 R18, R15, 0x14, RZ ;  /* 0x000000140f128810 */ /* 0x000fce0007ffe0ff */
[----:B------:R-:W-:Y:S05]  /*7d50*/  WARPSYNC.COLLECTIVE R26, `(.L_x_738) ;  /* 0x000000001a087348 */ /* 0x000fea0003c00000 */
[----:B------:R0:W1:Y:S02]  /*7d60*/  SHFL.BFLY P2, R30, R29, R28, R27 ;  /* 0x0c00001c1d1e7389 */ /* 0x000064000004001b */
[----:B01----:R-:W-:Y:S01]  /*7d70*/  ENDCOLLECTIVE ;  /* 0x000000000000791b */ /* 0x003fe20003800000 */
.L_x_738:
[----:B------:R-:W-:Y:S01]  /*7d80*/  FADD.FTZ R25, R17, R16 ;  /* 0x0000001011197221 */ /* 0x000fe20000010000 */
[----:B------:R-:W-:Y:S01]  /*7d90*/  @!P0 LEA R23, R10, UR4, 0x7 ;  /* 0x000000040a178c11 */ /* 0x000fe2000f8e38ff */
[----:B------:R-:W-:Y:S01]  /*7da0*/  HFMA2.MMA R34, -RZ, RZ, 0, 0 ;  /* 0x00000000ff227435 */ /* 0x000fe200000001ff */
[----:B------:R-:W-:Y:S02]  /*7db0*/  @!P0 LOP3.LUT R18, R18, R19, RZ, 0x3c, !PT ;  /* 0x0000001312128212 */ /* 0x000fe400078e3cff */
[----:B------:R-:W-:Y:S02]  /*7dc0*/  @!P0 SHF.L.U32 R22, R10, 0x1, RZ ;  /* 0x000000010a168819 */ /* 0x000fe400000006ff */
[----:B------:R-:W-:Y:S01]  /*7dd0*/  @!P0 LEA R18, R18, R23, 0x2 ;  /* 0x0000001712128211 */ /* 0x000fe200078e10ff */
[----:B------:R-:W-:Y:S01]  /*7de0*/  IMAD.MOV.U32 R23, RZ, RZ, RZ ;  /* 0x000000ffff177224 */ /* 0x000fe200078e00ff */
[----:B------:R-:W-:-:S03]  /*7df0*/  @!P0 LEA R24, R10, UR4, 0x7 ;  /* 0x000000040a188c11 */ /* 0x000fc6000f8e38ff */
        /* <DEDUP_REMOVED lines=8> */
.L_x_739:
[----:B------:R-:W-:Y:S01]  /*7e80*/  MOV R29, R17 ;  /* 0x00000011001d7202 */ /* 0x000fe20000000f00 */
[----:B------:R-:W-:-:S07]  /*7e90*/  IMAD.MOV.U32 R16, RZ, RZ, R30 ;  /* 0x000000ffff107224 */ /* 0x000fce00078e001e */
[----:B------:R-:W-:Y:S05]  /*7ea0*/  WARPSYNC.COLLECTIVE R26, `(.L_x_740) ;  /* 0x000000001a087348 */ /* 0x000fea0003c00000 */
[----:B------:R0:W1:Y:S02]  /*7eb0*/  SHFL.BFLY P2, R30, R29, R28, R27 ;  /* 0x0c00001c1d1e7389 */ /* 0x000064000004001b */
[----:B01----:R-:W-:Y:S01]  /*7ec0*/  ENDCOLLECTIVE ;  /* 0x000000000000791b */ /* 0x003fe20003800000 */
.L_x_740:
[----:B------:R-:W-:Y:S01]  /*7ed0*/  @!P0 MOV R32, R20 ;  /* 0x0000001400208202 */ /* 0x000fe20000000f00 */
[----:B------:R-:W-:Y:S01]  /*7ee0*/  FADD.FTZ R19, R25, R16 ;  /* 0x0000001019137221 */ /* 0x000fe20000010000 */
[----:B------:R-:W-:Y:S01]  /*7ef0*/  @!P0 MOV R34, R21 ;  /* 0x0000001500228202 */ /* 0x000fe20000000f00 */
[----:B------:R-:W-:-:S05]  /*7f00*/  @!P0 VIADD R21, R15, 0x28 ;  /* 0x000000280f158836 */ /* 0x000fca0000000000 */
[----:B------:R-:W-:Y:S01]  /*7f10*/  @!P0 LOP3.LUT R21, R21, R22, RZ, 0x3c, !PT ;  /* 0x0000001615158212 */ /* 0x000fe200078e3cff */
[----:B------:R-:W-:Y:S01]  /*7f20*/  HFMA2.MMA R28, -RZ, RZ, 0, 1.1920928955078125e-07 ;  /* 0x00000002ff1c7435 */ /* 0x000fe200000001ff */
[----:B------:R-:W-:Y:S02]  /*7f30*/  IMAD.MOV.U32 R29, RZ, RZ, R19 ;  /* 0x000000ffff1d7224 */ /* 0x000fe400078e0013 */
[----:B------:R-:W-:Y:S01]  /*7f40*/  @!P0 LEA R22, R21, R24, 0x2 ;  /* 0x0000001815168211 */ /* 0x000fe200078e10ff */
[----:B------:R-:W-:-:S04]  /*7f50*/  HFMA2.MMA R24, -RZ, RZ, 0, 0 ;  /* 0x00000000ff187435 */ /* 0x000fc800000001ff */
[----:B------:R0:W1:Y:S01]  /*7f60*/  @!P0 LDS R37, [R22] ;  /* 0x0000000016258984 */ /* 0x0000620000000800 */
[----:B------:R-:W-:-:S03]  /*7f70*/  FADD.FTZ R14, R17, R30 ;  /* 0x0000001e110e7221 */ /* 0x000fc60000010000 */
[----:B------:R0:W2:Y:S04]  /*7f80*/  @!P0 LDS R38, [R22+0x500] ;  /* 0x0005000016268984 */ /* 0x0000a80000000800 */
[----:B012---:R-:W-:Y:S05]  /*7f90*/  WARPSYNC.COLLECTIVE R26, `(.L_x_741) ;  /* 0x000000001a087348 */ /* 0x007fea0003c00000 */
[----:B------:R3:W4:Y:S02]  /*7fa0*/  SHFL.BFLY P2, R30, R29, R28, R27 ;  /* 0x0c00001c1d1e7389 */ /* 0x000724000004001b */
[----:B01234-:R-:W-:Y:S01]  /*7fb0*/  ENDCOLLECTIVE ;  /* 0x000000000000791b */ /* 0x01ffe20003800000 */
.L_x_741:
[----:B------:R-:W-:Y:S02]  /*7fc0*/  MOV R29, R14 ;  /* 0x0000000e001d7202 */ /* 0x000fe40000000f00 */
[----:B------:R-:W-:-:S07]  /*7fd0*/  MOV R16, R30 ;  /* 0x0000001e00107202 */ /* 0x000fce0000000f00 */
[----:B------:R-:W-:Y:S05]  /*7fe0*/  WARPSYNC.COLLECTIVE R26, `(.L_x_742) ;  /* 0x000000001a087348 */ /* 0x000fea0003c00000 */
[----:B------:R0:W1:Y:S02]  /*7ff0*/  SHFL.BFLY P2, R30, R29, R28, R27 ;  /* 0x0c00001c1d1e7389 */ /* 0x000064000004001b */
[----:B01----:R-:W-:Y:S01]  /*8000*/  ENDCOLLECTIVE ;  /* 0x000000000000791b */ /* 0x003fe20003800000 */
.L_x_742:
[----:B------:R-:W-:Y:S01]  /*8010*/  FADD.FTZ R16, R19, R16 ;  /* 0x0000001013107221 */ /* 0x000fe20000010000 */
[----:B------:R-:W-:Y:S02]  /*8020*/  @!P0 MOV R24, R37 ;  /* 0x0000002500188202 */ /* 0x000fe40000000f00 */
[----:B------:R-:W-:Y:S01]  /*8030*/  @!P0 MOV R23, R38 ;  /* 0x0000002600178202 */ /* 0x000fe20000000f00 */
[----:B------:R-:W-:Y:S01]  /*8040*/  HFMA2.MMA R28, -RZ, RZ, 0, 5.9604644775390625e-08 ;  /* 0x00000001ff1c7435 */ /* 0x000fe200000001ff */
[----:B------:R-:W-:Y:S02]  /*8050*/  IMAD.MOV.U32 R29, RZ, RZ, R16 ;  /* 0x000000ffff1d7224 */ /* 0x000fe400078e0010 */
[----:B------:R-:W-:-:S08]  /*8060*/  FADD.FTZ R17, R14, R30 ;  /* 0x0000001e0e117221 */ /* 0x000fd00000010000 */
[----:B------:R-:W-:Y:S05]  /*8070*/  WARPSYNC.COLLECTIVE R26, `(.L_x_743) ;  /* 0x000000001a087348 */ /* 0x000fea0003c00000 */
[----:B------:R0:W1:Y:S02]  /*8080*/  SHFL.BFLY P2, R30, R29, R28, R27 ;  /* 0x0c00001c1d1e7389 */ /* 0x000064000004001b */
[----:B01----:R-:W-:Y:S01]  /*8090*/  ENDCOLLECTIVE ;  /* 0x000000000000791b */ /* 0x003fe20003800000 */
.L_x_743:
[----:B------:R-:W-:Y:S02]  /*80a0*/  MOV R29, R17 ;  /* 0x00000011001d7202 */ /* 0x000fe40000000f00 */
[----:B------:R-:W-:-:S07]  /*80b0*/  MOV R19, R30 ;  /* 0x0000001e00137202 */ /* 0x000fce0000000f00 */
[----:B------:R-:W-:Y:S05]  /*80c0*/  WARPSYNC.COLLECTIVE R26, `(.L_x_744) ;  /* 0x000000001a087348 */ /* 0x000fea0003c00000 */
[----:B------:R0:W1:Y:S02]  /*80d0*/  SHFL.BFLY P2, R30, R29, R28, R27 ;  /* 0x0c00001c1d1e7389 */ /* 0x000064000004001b */
[----:B01----:R-:W-:Y:S01]  /*80e0*/  ENDCOLLECTIVE ;  /* 0x000000000000791b */ /* 0x003fe20003800000 */
.L_x_744:
[----:B------:R-:W-:Y:S01]  /*80f0*/  FADD.FTZ R16, R16, R19 ;  /* 0x0000001310107221 */ /* 0x000fe20000010000 */
[----:B------:R-:W-:Y:S01]  /*8100*/  HFMA2.MMA R28, -RZ, RZ, 0, 4.76837158203125e-07 ;  /* 0x00000008ff1c7435 */ /* 0x000fe200000001ff */
[----:B------:R-:W-:Y:S01]  /*8110*/  MOV R29, R32 ;  /* 0x00000020001d7202 */ /* 0x000fe20000000f00 */
[----:B------:R-:W-:-:S09]  /*8120*/  IMAD.MOV.U32 R14, RZ, RZ, R30 ;  /* 0x000000ffff0e7224 */ /* 0x000fd200078e001e */
[----:B------:R-:W-:Y:S05]  /*8130*/  WARPSYNC.COLLECTIVE R26, `(.L_x_745) ;  /* 0x000000001a087348 */ /* 0x000fea0003c00000 */
[----:B------:R0:W1:Y:S02]  /*8140*/  SHFL.BFLY P2, R30, R29, R28, R27 ;  /* 0x0c00001c1d1e7389 */ /* 0x000064000004001b */
[----:B01----:R-:W-:Y:S01]  /*8150*/  ENDCOLLECTIVE ;  /* 0x000000000000791b */ /* 0x003fe20003800000 */
.L_x_745:
[----:B------:R-:W-:Y:S01]  /*8160*/  FADD.FTZ R44, R17, R14 ;  /* 0x0000000e112c7221 */ /* 0x000fe20000010000 */
[----:B------:R-:W-:Y:S01]  /*8170*/  IMAD.MOV.U32 R29, RZ, RZ, R34 ;  /* 0x000000ffff1d7224 */ /* 0x000fe200078e0022 */
[----:B------:R-:W-:-:S07]  /*8180*/  MOV R31, R30 ;  /* 0x0000001e001f7202 */ /* 0x000fce0000000f00 */
[----:B------:R-:W-:Y:S05]  /*8190*/  WARPSYNC.COLLECTIVE R26, `(.L_x_746) ;  /* 0x000000001a087348 */ /* 0x000fea0003c00000 */
[----:B------:R0:W1:Y:S02]  /*81a0*/  SHFL.BFLY P2, R30, R29, R28, R27 ;  /* 0x0c00001c1d1e7389 */ /* 0x000064000004001b */
[----:B01----:R-:W-:Y:S01]  /*81b0*/  ENDCOLLECTIVE ;  /* 0x000000000000791b */ /* 0x003fe20003800000 */
.L_x_746:
[----:B------:R-:W-:-:S05]  /*81c0*/  FADD.FTZ R31, R31, R32 ;  /* 0x000000201f1f7221 */ /* 0x000fca0000010000 */
[----:B------:R-:W-:Y:S01]  /*81d0*/  MOV R29, R31 ;  /* 0x0000001f001d7202 */ /* 0x000fe20000000f00 */
[----:B------:R-:W-:Y:S01]  /*81e0*/  IMAD.MOV.U32 R28, RZ, RZ, 0x4 ;  /* 0x00000004ff1c7424 */ /* 0x000fe200078e00ff */
[----:B------:R-:W-:-:S07]  /*81f0*/  MOV R33, R30 ;  /* 0x0000001e00217202 */ /* 0x000fce0000000f00 */
[----:B------:R-:W-:Y:S05]  /*8200*/  WARPSYNC.COLLECTIVE R26, `(.L_x_747) ;  /* 0x000000001a087348 */ /* 0x000fea0003c00000 */
[----:B------:R0:W1:Y:S02]  /*8210*/  SHFL.BFLY P2, R30, R29, R28, R27 ;  /* 0x0c00001c1d1e7389 */ /* 0x000064000004001b */
[----:B01----:R-:W-:Y:S01]  /*8220*/  ENDCOLLECTIVE ;  /* 0x000000000000791b */ /* 0x003fe20003800000 */
.L_x_747:
[----:B------:R-:W-:-:S05]  /*8230*/  FADD.FTZ R33, R33, R34 ;  /* 0x0000002221217221 */ /* 0x000fca0000010000 */
[----:B------:R-:W-:Y:S02]  /*8240*/  MOV R29, R33 ;  /* 0x00000021001d7202 */ /* 0x000fe40000000f00 */
[----:B------:R-:W-:-:S07]  /*8250*/  MOV R20, R30 ;  /* 0x0000001e00147202 */ /* 0x000fce0000000f00 */
[----:B------:R-:W-:Y:S05]  /*8260*/  WARPSYNC.COLLECTIVE R26, `(.L_x_748) ;  /* 0x000000001a087348 */ /* 0x000fea0003c00000 */
[----:B------:R0:W1:Y:S02]  /*8270*/  SHFL.BFLY P2, R30, R29, R28, R27 ;  /* 0x0c00001c1d1e7389 */ /* 0x000064000004001b */
[----:B01----:R-:W-:Y:S01]  /*8280*/  ENDCOLLECTIVE ;  /* 0x000000000000791b */ /* 0x003fe20003800000 */
.L_x_748:
[----:B------:R-:W-:Y:S01]  /*8290*/  FADD.FTZ R35, R31, R20 ;  /* 0x000000141f237221 */ /* 0x000fe20000010000 */
[----:B------:R-:W-:-:S04]  /*82a0*/  HFMA2.MMA R28, -RZ, RZ, 0, 1.1920928955078125e-07 ;  /* 0x00000002ff1c7435 */ /* 0x000fc800000001ff */
[----:B------:R-:W-:Y:S02]  /*82b0*/  MOV R29, R35 ;  /* 0x00000023001d7202 */ /* 0x000fe40000000f00 */
[----:B------:R-:W-:-:S07]  /*82c0*/  MOV R36, R30 ;  /* 0x0000001e00247202 */ /* 0x000fce0000000f00 */
[----:B------:R-:W-:Y:S05]  /*82d0*/  WARPSYNC.COLLECTIVE R26, `(.L_x_749) ;  /* 0x000000001a087348 */ /* 0x000fea0003c00000 */
[----:B------:R0:W1:Y:S02]  /*82e0*/  SHFL.BFLY P2, R30, R29, R28, R27 ;  /* 0x0c00001c1d1e7389 */ /* 0x000064000004001b */
[----:B01----:R-:W-:Y:S01]  /*82f0*/  ENDCOLLECTIVE ;  /* 0x000000000000791b */ /* 0x003fe20003800000 */
.L_x_749:
[----:B------:R-:W-:-:S05]  /*8300*/  FADD.FTZ R36, R33, R36 ;  /* 0x0000002421247221 */ /* 0x000fca0000010000 */
[----:B------:R-:W-:Y:S01]  /*8310*/  MOV R29, R36 ;  /* 0x00000024001d7202 */ /* 0x000fe20000000f00 */
[----:B------:R-:W-:-:S07]  /*8320*/  IMAD.MOV.U32 R18, RZ, RZ, R30 ;  /* 0x000000ffff127224 */ /* 0x000fce00078e001e */
[----:B------:R-:W-:Y:S05]  /*8330*/  WARPSYNC.COLLECTIVE R26, `(.L_x_750) ;  /* 0x000000001a087348 */ /* 0x000fea0003c00000 */
[----:B------:R0:W1:Y:S02]  /*8340*/  SHFL.BFLY P2, R30, R29, R28, R27 ;  /* 0x0c00001c1d1e7389 */ /* 0x000064000004001b */
[----:B01----:R-:W-:Y:S01]  /*8350*/  ENDCOLLECTIVE ;  /* 0x000000000000791b */ /* 0x003fe20003800000 */
.L_x_750:
[----:B------:R-:W-:Y:S01]  /*8360*/  FADD.FTZ R35, R35, R18 ;  /* 0x0000001223237221 */ /* 0x000fe20000010000 */
[----:B------:R-:W-:-:S04]  /*8370*/  IMAD.MOV.U32 R18, RZ, RZ, RZ ;  /* 0x000000ffff127224 */ /* 0x000fc800078e00ff */
[----:B------:R-:W-:Y:S01]  /*8380*/  MOV R29, R35 ;  /* 0x00000023001d7202 */ /* 0x000fe20000000f00 */
[----:B------:R-:W-:Y:S01]  /*8390*/  IMAD.MOV.U32 R28, RZ, RZ, 0x1 ;  /* 0x00000001ff1c7424 */ /* 0x000fe200078e00ff */
[----:B------:R-:W-:-:S07]  /*83a0*/  MOV R21, R30 ;  /* 0x0000001e00157202 */ /* 0x000fce0000000f00 */
[----:B------:R-:W-:Y:S05]  /*83b0*/  WARPSYNC.COLLECTIVE R26, `(.L_x_751) ;  /* 0x000000001a087348 */ /* 0x000fea0003c00000 */
[----:B------:R0:W1:Y:S02]  /*83c0*/  SHFL.BFLY P2, R30, R29, R28, R27 ;  /* 0x0c00001c1d1e7389 */ /* 0x000064000004001b */
[----:B01----:R-:W-:Y:S01]  /*83d0*/  ENDCOLLECTIVE ;  /* 0x000000000000791b */ /* 0x003fe20003800000 */
.L_x_751:
[----:B------:R-:W-:Y:S01]  /*83e0*/  FADD.FTZ R36, R36, R21 ;  /* 0x0000001524247221 */ /* 0x000fe20000010000 */
[----:B------:R-:W-:-:S04]  /*83f0*/  HFMA2.MMA R21, -RZ, RZ, 0, 0 ;  /* 0x00000000ff157435 */ /* 0x000fc800000001ff */
[----:B------:R-:W-:Y:S02]  /*8400*/  MOV R29, R36 ;  /* 0x00000024001d7202 */ /* 0x000fe40000000f00 */
[----:B------:R-:W-:-:S07]  /*8410*/  MOV R34, R30 ;  /* 0x0000001e00227202 */ /* 0x000fce0000000f00 */
[----:B------:R-:W-:Y:S05]  /*8420*/  WARPSYNC.COLLECTIVE R26, `(.L_x_752) ;  /* 0x000000001a087348 */ /* 0x000fea0003c00000 */
[----:B------:R0:W1:Y:S02]  /*8430*/  SHFL.BFLY P2, R30, R29, R28, R27 ;  /* 0x0c00001c1d1e7389 */ /* 0x000064000004001b */
[----:B01----:R-:W-:Y:S01]  /*8440*/  ENDCOLLECTIVE ;  /* 0x000000000000791b */ /* 0x003fe20003800000 */
.L_x_752:
[----:B------:R-:W-:Y:S01]  /*8450*/  FADD.FTZ R34, R35, R34 ;  /* 0x0000002223227221 */ /* 0x000fe20000010000 */
[----:B------:R-:W-:Y:S01]  /*8460*/  HFMA2.MMA R28, -RZ, RZ, 0, 4.76837158203125e-07 ;  /* 0x00000008ff1c7435 */ /* 0x000fe200000001ff */
[----:B------:R-:W-:Y:S01]  /*8470*/  IMAD.MOV.U32 R29, RZ, RZ, R24 ;  /* 0x000000ffff1d7224 */ /* 0x000fe200078e0018 */
[----:B------:R-:W-:-:S09]  /*8480*/  MOV R33, R30 ;  /* 0x0000001e00217202 */ /* 0x000fd20000000f00 */
[----:B------:R-:W-:Y:S05]  /*8490*/  WARPSYNC.COLLECTIVE R26, `(.L_x_753) ;  /* 0x000000001a087348 */ /* 0x000fea0003c00000 */
[----:B------:R0:W1:Y:S02]  /*84a0*/  SHFL.BFLY P2, R30, R29, R28, R27 ;  /* 0x0c00001c1d1e7389 */ /* 0x000064000004001b */
[----:B01----:R-:W-:Y:S01]  /*84b0*/  ENDCOLLECTIVE ;  /* 0x000000000000791b */ /* 0x003fe20003800000 */
.L_x_753:
[----:B------:R-:W-:Y:S01]  /*84c0*/  FADD.FTZ R33, R36, R33 ;  /* 0x0000002124217221 */ /* 0x000fe20000010000 */
[----:B------:R-:W-:Y:S02]  /*84d0*/  MOV R29, R23 ;  /* 0x00000017001d7202 */ /* 0x000fe40000000f00 */
[----:B------:R-:W-:-:S07]  /*84e0*/  MOV R37, R30 ;  /* 0x0000001e00257202 */ /* 0x000fce0000000f00 */
[----:B------:R-:W-:Y:S05]  /*84f0*/  WARPSYNC.COLLECTIVE R26, `(.L_x_754) ;  /* 0x000000001a087348 */ /* 0x000fea0003c00000 */
[----:B------:R0:W1:Y:S02]  /*8500*/  SHFL.BFLY P2, R30, R29, R28, R27 ;  /* 0x0c00001c1d1e7389 */ /* 0x000064000004001b */
[----:B01----:R-:W-:Y:S01]  /*8510*/  ENDCOLLECTIVE ;  /* 0x000000000000791b */ /* 0x003fe20003800000 */
.L_x_754:
[----:B------:R-:W-:Y:S01]  /*8520*/  FADD.FTZ R25, R37, R24 ;  /* 0x0000001825197221 */ /* 0x000fe20000010000 */
[----:B------:R-:W-:Y:S01]  /*8530*/  @!P0 SHF.L.U32 R24, R10, 0x1, RZ ;  /* 0x000000010a188819 */ /* 0x000fe200000006ff */
[----:B------:R-:W-:-:S03]  /*8540*/  HFMA2.MMA R28, -RZ, RZ, 0, 2.384185791015625e-07 ;  /* 0x00000004ff1c7435 */ /* 0x000fc600000001ff */
[----:B------:R-:W-:Y:S01]  /*8550*/  MOV R29, R25 ;  /* 0x00000019001d7202 */ /* 0x000fe20000000f00 */
[----:B------:R-:W-:-:S07]  /*8560*/  IMAD.MOV.U32 R38, RZ, RZ, R30 ;  /* 0x000000ffff267224 */ /* 0x000fce00078e001e */
[----:B------:R-:W-:Y:S05]  /*8570*/  WARPSYNC.COLLECTIVE R26, `(.L_x_755) ;  /* 0x000000001a087348 */ /* 0x000fea0003c00000 */
[----:B------:R0:W1:Y:S02]  /*8580*/  SHFL.BFLY P2, R30, R29, R28, R27 ;  /* 0x0c00001c1d1e7389 */ /* 0x000064000004001b */
[----:B01----:R-:W-:Y:S01]  /*8590*/  ENDCOLLECTIVE ;  /* 0x000000000000791b */ /* 0x003fe20003800000 */
.L_x_755:
[----:B------:R-:W-:Y:S01]  /*85a0*/  FADD.FTZ R32, R38, R23 ;  /* 0x0000001726207221 */ /* 0x000fe20000010000 */
[----:B------:R-:W-:-:S04]  /*85b0*/  @!P0 IADD3 R23, R15, 0x3c, RZ ;  /* 0x0000003c0f178810 */ /* 0x000fc80007ffe0ff */
[----:B------:R-:W-:Y:S02]  /*85c0*/  @!P0 LOP3.LUT R23, R23, R24, RZ, 0x3c, !PT ;  /* 0x0000001817178212 */ /* 0x000fe400078e3cff */
[----:B------:R-:W-:Y:S01]  /*85d0*/  MOV R29, R32 ;  /* 0x00000020001d7202 */ /* 0x000fe20000000f00 */
[----:B------:R-:W-:-:S07]  /*85e0*/  IMAD.MOV.U32 R38, RZ, RZ, R30 ;  /* 0x000000ffff267224 */ /* 0x000fce00078e001e */
[----:B------:R-:W-:Y:S05]  /*85f0*/  WARPSYNC.COLLECTIVE R26, `(.L_x_756) ;  /* 0x000000001a087348 */ /* 0x000fea0003c00000 */
[----:B------:R0:W1:Y:S02]  /*8600*/  SHFL.BFLY P2, R30, R29, R28, R27 ;  /* 0x0c00001c1d1e7389 */ /* 0x000064000004001b */
[----:B01----:R-:W-:Y:S01]  /*8610*/  ENDCOLLECTIVE ;  /* 0x000000000000791b */ /* 0x003fe20003800000 */
.L_x_756:
        /* <DEDUP_REMOVED lines=10> */
.L_x_757:
[----:B------:R0:W1:Y:S04]  /*86c0*/  @!P0 LDS R22, [R39] ;  /* 0x0000000027168984 */ /* 0x0000680000000800 */
[----:B------:R0:W2:Y:S01]  /*86d0*/  @!P0 LDS R20, [R39+0x500] ;  /* 0x0005000027148984 */ /* 0x0000a20000000800 */
[----:B------:R-:W-:Y:S01]  /*86e0*/  IMAD.MOV.U32 R29, RZ, RZ, R37 ;  /* 0x000000ffff1d7224 */ /* 0x000fe200078e0025 */
[----:B------:R-:W-:-:S07]  /*86f0*/  MOV R23, R30 ;  /* 0x0000001e00177202 */ /* 0x000fce0000000f00 */
[----:B012---:R-:W-:Y:S05]  /*8700*/  WARPSYNC.COLLECTIVE R26, `(.L_x_758) ;  /* 0x000000001a087348 */ /* 0x007fea0003c00000 */
[----:B------:R3:W4:Y:S02]  /*8710*/  SHFL.BFLY P2, R30, R29, R28, R27 ;  /* 0x0c00001c1d1e7389 */ /* 0x000724000004001b */
[----:B01234-:R-:W-:Y:S01]  /*8720*/  ENDCOLLECTIVE ;  /* 0x000000000000791b */ /* 0x01ffe20003800000 */
.L_x_758:
[----:B------:R-:W-:Y:S01]  /*8730*/  FADD.FTZ R38, R38, R23 ;  /* 0x0000001726267221 */ /* 0x000fe20000010000 */
[----:B------:R-:W-:-:S04]  /*8740*/  HFMA2.MMA R28, -RZ, RZ, 0, 5.9604644775390625e-08 ;  /* 0x00000001ff1c7435 */ /* 0x000fc800000001ff */
[----:B------:R-:W-:Y:S02]  /*8750*/  MOV R29, R38 ;  /* 0x00000026001d7202 */ /* 0x000fe40000000f00 */
[----:B------:R-:W-:Y:S02]  /*8760*/  @!P0 MOV R21, R22 ;  /* 0x0000001600158202 */ /* 0x000fe40000000f00 */
[----:B------:R-:W-:Y:S02]  /*8770*/  @!P0 MOV R18, R20 ;  /* 0x0000001400128202 */ /* 0x000fe40000000f00 */
[----:B------:R-:W-:-:S07]  /*8780*/  MOV R24, R30 ;  /* 0x0000001e00187202 */ /* 0x000fce0000000f00 */
[----:B------:R-:W-:Y:S05]  /*8790*/  WARPSYNC.COLLECTIVE R26, `(.L_x_759) ;  /* 0x000000001a087348 */ /* 0x000fea0003c00000 */
[----:B------:R0:W1:Y:S02]  /*87a0*/  SHFL.BFLY P2, R30, R29, R28, R27 ;  /* 0x0c00001c1d1e7389 */ /* 0x000064000004001b */
[----:B01----:R-:W-:Y:S01]  /*87b0*/  ENDCOLLECTIVE ;  /* 0x000000000000791b */ /* 0x003fe20003800000 */
.L_x_759:
        /* <DEDUP_REMOVED lines=9> */
.L_x_760:
[----:B------:R-:W-:Y:S01]  /*8850*/  FADD.FTZ R38, R38, R39 ;  /* 0x0000002726267221 */ /* 0x000fe20000010000 */
[----:B------:R-:W-:Y:S01]  /*8860*/  HFMA2.MMA R28, -RZ, RZ, 0, 4.76837158203125e-07 ;  /* 0x00000008ff1c7435 */ /* 0x000fe200000001ff */
[----:B------:R-:W-:Y:S02]  /*8870*/  MOV R29, R21 ;  /* 0x00000015001d7202 */ /* 0x000fe40000000f00 */
[----:B------:R-:W-:-:S08]  /*8880*/  MOV R40, R30 ;  /* 0x0000001e00287202 */ /* 0x000fd00000000f00 */
[----:B------:R-:W-:Y:S05]  /*8890*/  WARPSYNC.COLLECTIVE R26, `(.L_x_761) ;  /* 0x000000001a087348 */ /* 0x000fea0003c00000 */
[----:B------:R0:W1:Y:S02]  /*88a0*/  SHFL.BFLY P2, R30, R29, R28, R27 ;  /* 0x0c00001c1d1e7389 */ /* 0x000064000004001b */
[----:B01----:R-:W-:Y:S01]  /*88b0*/  ENDCOLLECTIVE ;  /* 0x000000000000791b */ /* 0x003fe20003800000 */
.L_x_761:
[----:B------:R-:W-:Y:S01]  /*88c0*/  FADD.FTZ R37, R37, R40 ;  /* 0x0000002825257221 */ /* 0x000fe20000010000 */
[----:B------:R-:W-:Y:S01]  /*88d0*/  MOV R29, R18 ;  /* 0x00000012001d7202 */ /* 0x000fe20000000f00 */
[----:B------:R-:W-:-:S07]  /*88e0*/  IMAD.MOV.U32 R42, RZ, RZ, R30 ;  /* 0x000000ffff2a7224 */ /* 0x000fce00078e001e */
[----:B------:R-:W-:Y:S05]  /*88f0*/  WARPSYNC.COLLECTIVE R26, `(.L_x_762) ;  /* 0x000000001a087348 */ /* 0x000fea0003c00000 */
[----:B------:R0:W1:Y:S02]  /*8900*/  SHFL.BFLY P2, R30, R29, R28, R27 ;  /* 0x0c00001c1d1e7389 */ /* 0x000064000004001b */
[----:B01----:R-:W-:Y:S01]  /*8910*/  ENDCOLLECTIVE ;  /* 0x000000000000791b */ /* 0x003fe20003800000 */
.L_x_762:
[----:B------:R-:W-:Y:S01]  /*8920*/  FADD.FTZ R42, R42, R21 ;  /* 0x000000152a2a7221 */ /* 0x000fe20000010000 */
[----:B------:R-:W-:-:S03]  /*8930*/  HFMA2.MMA R28, -RZ, RZ, 0, 2.384185791015625e-07 ;  /* 0x00000004ff1c7435 */ /* 0x000fc600000001ff */
[----:B------:R-:W-:Y:S01]  /*8940*/  IMAD.MOV.U32 R29, RZ, RZ, R42 ;  /* 0x000000ffff1d7224 */ /* 0x000fe200078e002a */
[----:B------:R-:W-:-:S07]  /*8950*/  MOV R23, R30 ;  /* 0x0000001e00177202 */ /* 0x000fce0000000f00 */
[----:B------:R-:W-:Y:S05]  /*8960*/  WARPSYNC.COLLECTIVE R26, `(.L_x_763) ;  /* 0x000000001a087348 */ /* 0x000fea0003c00000 */
[----:B------:R0:W1:Y:S02]  /*8970*/  SHFL.BFLY P2, R30, R29, R28, R27 ;  /* 0x0c00001c1d1e7389 */ /* 0x000064000004001b */
[----:B01----:R-:W-:Y:S01]  /*8980*/  ENDCOLLECTIVE ;  /* 0x000000000000791b */ /* 0x003fe20003800000 */
.L_x_763:
        /* <DEDUP_REMOVED lines=8> */
.L_x_764:
[----:B------:R-:W-:Y:S01]  /*8a10*/  FADD.FTZ R42, R42, R41 ;  /* 0x000000292a2a7221 */ /* 0x000fe20000010000 */
[----:B------:R-:W-:Y:S02]  /*8a20*/  IMAD.IADD R41, R15, 0x1, R6 ;  /* 0x000000010f297824 */ /* 0x000fe400078e0206 */
[----:B------:R-:W0:Y:S02]  /*8a30*/  @!P0 LDC.64 R14, c[0x0][0x220] ;  /* 0x00008800ff0e8b82 */ /* 0x000e240000000a00 */
        /* <DEDUP_REMOVED lines=9> */
.L_x_765:
[----:B------:R-:W-:Y:S02]  /*8ad0*/  FADD.FTZ R31, R31, R20 ;  /* 0x000000141f1f7221 */ /* 0x000fe40000010000 */
[----:B------:R-:W0:Y:S01]  /*8ae0*/  @!P0 LDC.64 R20, c[0x0][0x218] ;  /* 0x00008600ff148b82 */ /* 0x000e220000000a00 */
[C---:B------:R-:W-:Y:S02]  /*8af0*/  @!P0 IMAD.WIDE R14, R41.reuse, 0x2, R14 ;  /* 0x00000002290e8825 */ /* 0x040fe400078e020e */
[----:B------:R-:W-:Y:S02]  /*8b00*/  MOV R29, R31 ;  /* 0x0000001f001d7202 */ /* 0x000fe40000000f00 */
[----:B------:R-:W-:Y:S02]  /*8b10*/  MOV R43, R30 ;  /* 0x0000001e002b7202 */ /* 0x000fe40000000f00 */
        /* <DEDUP_REMOVED lines=8> */
.L_x_766:
[----:B------:R0:W-:Y:S04]  /*8ba0*/  @!P0 STG.E.U16 desc[UR12][R24.64], R45 ;  /* 0x0000002d18008986 */ /* 0x0001e8000c10150c */
[----:B------:R1:W-:Y:S01]  /*8bb0*/  @!P0 STG.E.U16 desc[UR12][R22.64], R44 ;  /* 0x0000002c16008986 */ /* 0x0003e2000c10150c */
[----:B------:R-:W-:Y:S01]  /*8bc0*/  @!P0 F2FP.BF16.F32.PACK_AB R26, RZ, R38 ;  /* 0x00000026ff1a823e */ /* 0x000fe200000010ff */
[----:B------:R-:W-:Y:S01]  /*8bd0*/  IMAD.MOV.U32 R28, RZ, RZ, 0x1 ;  /* 0x00000001ff1c7424 */ /* 0x000fe200078e00ff */
[----:B------:R-:W-:Y:S02]  /*8be0*/  MOV R29, R42 ;  /* 0x0000002a001d7202 */ /* 0x000fe40000000f00 */
[----:B0-----:R-:W-:Y:S02]  /*8bf0*/  @!P0 F2FP.BF16.F32.PACK_AB R25, RZ, R33 ;  /* 0x00000021ff19823e */ /* 0x001fe400000010ff */
[----:B-1----:R-:W-:Y:S01]  /*8c00*/  PRMT R22, R26, 0x7610, R22 ;  /* 0x000076101a167816 */ /* 0x002fe20000000016 */
[----:B------:R-:W-:Y:S01]  /*8c10*/  @!P0 IMAD.WIDE R16, R41, 0x2, R16 ;  /* 0x0000000229108825 */ /* 0x000fe200078e0210 */
[----:B------:R-:W-:-:S02]  /*8c20*/  MOV R26, 0xffff ;  /* 0x0000ffff001a7802 */ /* 0x000fc40000000f00 */
[----:B------:R-:W-:Y:S02]  /*8c30*/  MOV R32, R30 ;  /* 0x0000001e00207202 */ /* 0x000fe40000000f00 */
[----:B------:R-:W-:-:S07]  /*8c40*/  @!P0 F2FP.BF16.F32.PACK_AB R23, RZ, R34 ;  /* 0x00000022ff17823e */ /* 0x000fce00000010ff */
[----:B------:R-:W-:Y:S05]  /*8c50*/  WARPSYNC.COLLECTIVE R26, `(.L_x_767) ;  /* 0x000000001a087348 */ /* 0x000fea0003c00000 */
[----:B------:R0:W1:Y:S02]  /*8c60*/  SHFL.BFLY P2, R30, R29, R28, R27 ;  /* 0x0c00001c1d1e7389 */ /* 0x000064000004001b */
[----:B01----:R-:W-:Y:S01]  /*8c70*/  ENDCOLLECTIVE ;  /* 0x000000000000791b */ /* 0x003fe20003800000 */
.L_x_767:
[----:B------:R-:W-:Y:S01]  /*8c80*/  @!P0 F2FP.BF16.F32.PACK_AB R33, RZ, R37 ;  /* 0x00000025ff21823e */ /* 0x000fe200000010ff */
[----:B------:R-:W-:Y:S01]  /*8c90*/  FADD.FTZ R31, R31, R32 ;  /* 0x000000201f1f7221 */ /* 0x000fe20000010000 */
        /* <DEDUP_REMOVED lines=9> */
.L_x_768:
[----:B------:R-:W-:Y:S01]  /*8d30*/  FADD.FTZ R35, R42, R35 ;  /* 0x000000232a237221 */ /* 0x000fe20000010000 */
[----:B------:R-:W-:Y:S06]  /*8d40*/  BRA `(.L_x_769) ;  /* 0xffffffe000d47947 */ /* 0x000fec000383ffff */
.L_x_770:
        /* <DEDUP_REMOVED lines=11> */
.L_x_3767:


//--------------------- .text._ZN13group_norm_v218gn_bwd_cuda_kernelI13__nv_bfloat16Li320ELi2ELi32ELi40ELi256ELb0ELb1ELi32ELi320ELi320ELi4ELb1ELi36ELb0ELb0ELNS_15WgradSyncMethodE3ENS_16CompileConditionILi900EEEEEvPT_S6_S6_PKS5_S8_S8_S8_PKfflPfPj --------------------------
	.section	.text._ZN13group_norm_v218gn_bwd_cuda_kernelI13__nv_bfloat16Li320ELi2ELi32ELi40ELi256ELb0ELb1ELi32ELi320ELi320ELi4ELb1ELi36ELb0ELb0ELNS_15WgradSyncMethodE3ENS_16CompileConditionILi900EEEEEvPT_S6_S6_PKS5_S8_S8_S8_PKfflPfPj,"ax",@progbits
	.align	128
        .global         _ZN13group_norm_v218gn_bwd_cuda_kernelI13__nv_bfloat16Li320ELi2ELi32ELi40ELi256ELb0ELb1ELi32ELi320ELi320ELi4ELb1ELi36ELb0ELb0ELNS_15WgradSyncMethodE3ENS_16CompileConditionILi900EEEEEvPT_S6_S6_PKS5_S8_S8_S8_PKfflPfPj
        .type           _ZN13group_norm_v218gn_bwd_cuda_kernelI13__nv_bfloat16Li320ELi2ELi32ELi40ELi256ELb0ELb1ELi32ELi320ELi320ELi4ELb1ELi36ELb0ELb0ELNS_15WgradSyncMethodE3ENS_16CompileConditionILi900EEEEEvPT_S6_S6_PKS5_S8_S8_S8_PKfflPfPj,@function
        .size           _ZN13group_norm_v218gn_bwd_cuda_kernelI13__nv_bfloat16Li320ELi2ELi32ELi40ELi256ELb0ELb1ELi32ELi320ELi320ELi4ELb1ELi36ELb0ELb0ELNS_15WgradSyncMethodE3ENS_16CompileConditionILi900EEEEEvPT_S6_S6_PKS5_S8_S8_S8_PKfflPfPj,(.L_x_3768 - _ZN13group_norm_v218gn_bwd_cuda_kernelI13__nv_bfloat16Li320ELi2ELi32ELi40ELi256ELb0ELb1ELi32ELi320ELi320ELi4ELb1ELi36ELb0ELb0ELNS_15WgradSyncMethodE3ENS_16CompileConditionILi900EEEEEvPT_S6_S6_PKS5_S8_S8_S8_PKfflPfPj)
        .other          _ZN13group_norm_v218gn_bwd_cuda_kernelI13__nv_bfloat16Li320ELi2ELi32ELi40ELi256ELb0ELb1ELi32ELi320ELi320ELi4ELb1ELi36ELb0ELb0ELNS_15WgradSyncMethodE3ENS_16CompileConditionILi900EEEEEvPT_S6_S6_PKS5_S8_S8_S8_PKfflPfPj,@"STO_CUDA_ENTRY STV_DEFAULT"
_ZN13group_norm_v218gn_bwd_cuda_kernelI13__nv_bfloat16Li320ELi2ELi32ELi40ELi256ELb0ELb1ELi32ELi320ELi320ELi4ELb1ELi36ELb0ELb0ELNS_15WgradSyncMethodE3ENS_16CompileConditionILi900EEEEEvPT_S6_S6_PKS5_S8_S8_S8_PKfflPfPj:
.text._ZN13group_norm_v218gn_bwd_cuda_kernelI13__nv_bfloat16Li320ELi2ELi32ELi40ELi256ELb0ELb1ELi32ELi320ELi320ELi4ELb1ELi36ELb0ELb0ELNS_15WgradSyncMethodE3ENS_16CompileConditionILi900EEEEEvPT_S6_S6_PKS5_S8_S8_S8_PKfflPfPj:
        /* <DEDUP_REMOVED lines=32> */
.L_x_773:
[----:B------:R-:W2:Y:S04]  /*0200*/  LD.E.STRONG.GPU R0, desc[UR12][R2.64] ;  /* 0x0000000c02007980 */ /* 0x000ea8000c10f900 */
[----:B--2---:R-:W-:Y:S01]  /*0210*/  CCTL.IVALL ;  /* 0x00000000ff00798f */ /* 0x004fe20002000000 */
[----:B------:R-:W-:Y:S05]  /*0220*/  YIELD ;  /* 0x0000000000007946 */ /* 0x000fea0003800000 */
[----:B-----5:R-:W-:-:S04]  /*0230*/  LOP3.LUT R0, R0, R5, RZ, 0x3c, !PT ;  /* 0x0000000500007212 */ /* 0x020fc800078e3cff */
[----:B------:R-:W-:-:S13]  /*0240*/  ISETP.GT.AND P0, PT, R0, -0x1, PT ;  /* 0xffffffff0000780c */ /* 0x000fda0003f04270 */
[----:B------:R-:W-:Y:S05]  /*0250*/  @P0 BRA `(.L_x_773) ;  /* 0xfffffffc00e80947 */ /* 0x000fea000383ffff */
.L_x_772:
[----:B------:R-:W-:Y:S05]  /*0260*/  WARPSYNC.ALL ;  /* 0x0000000000007948 */ /* 0x000fea0003800000 */
[----:B------:R-:W-:Y:S06]  /*0270*/  BAR.SYNC.DEFER_BLOCKING 0x0 ;  /* 0x0000000000007b1d */ /* 0x000fec0000010000 */
[----:B------:R-:W-:Y:S05]  /*0280*/  BRA `(.L_x_774) ;  /* 0x0000004400387947 */ /* 0x000fea0003800000 */
.L_x_771:
        /* <DEDUP_REMOVED lines=36> */
[----:B------:R1:W-:Y:S02]  /*04d0*/  STL [R1+0x24], R0 ;  /* 0x0000240001007387 */ /* 0x0003e40000100800 */
.L_x_786:
[----:B-12---:R-:W0:Y:S01]  /*04e0*/  S2R R0, SR_TID.X ;  /* 0x0000000000007919 */ /* 0x006e220000002100 */
[----:B------:R-:W-:Y:S01]  /*04f0*/  ULOP3.LUT UR9, UR11, 0x3, URZ, 0xc0, !UPT ;  /* 0x000000030b097892 */ /* 0x000fe2000f8ec03f */
[----:B------:R-:W1:Y:S01]  /*0500*/  LDC.64 R8, c[0x0][0x238] ;  /* 0x00008e00ff087b82 */ /* 0x000e620000000a00 */
[----:B------:R-:W-:Y:S01]  /*0510*/  USHF.R.U64 UR10, UR11, 0x2, UR5 ;  /* 0x000000020b0a7899 */ /* 0x000fe20008001205 */
[----:B------:R-:W-:Y:S01]  /*0520*/  STL [R1+0x48], R25 ;  /* 0x0000481901007387 */ /* 0x000fe20000100800 */
[----:B------:R-:W-:Y:S02]  /*0530*/  UIMAD UR14, UR9, 0x140, URZ ;  /* 0x00000140090e78a4 */ /* 0x000fe4000f8e023f */
[----:B------:R-:W-:Y:S01]  /*0540*/  USHF.L.U32 UR9, UR17, 0x5, URZ ;  /* 0x0000000511097899 */ /* 0x000fe2000800063f */
[----:B------:R-:W-:Y:S01]  /*0550*/  STL [R1+0x44], R24 ;  /* 0x0000441801007387 */ /* 0x000fe20000100800 */
[----:B------:R-:W-:Y:S01]  /*0560*/  USHF.R.U32.HI UR15, URZ, 0x2, UR5 ;  /* 0x000000023f0f7899 */ /* 0x000fe20008011605 */
[----:B------:R-:W-:Y:S01]  /*0570*/  IMAD.U32 R11, RZ, RZ, UR10 ;  /* 0x0000000aff0b7e24 */ /* 0x000fe2000f8e00ff */
[----:B------:R-:W-:Y:S01]  /*0580*/  ULOP3.LUT UR9, UR9, 0xe0, URZ, 0xc0, !UPT ;  /* 0x000000e009097892 */ /* 0x000fe2000f8ec03f */
[----:B------:R-:W-:Y:S01]  /*0590*/  STL [R1+0x40], R29 ;  /* 0x0000401d01007387 */ /* 0x000fe20000100800 */
[----:B------:R-:W-:Y:S01]  /*05a0*/  ULDC.64 UR18, c[0x0][0x248] ;  /* 0x0000920000127ab9 */ /* 0x000fe20000000a00 */
[----:B------:R-:W-:Y:S01]  /*05b0*/  ULDC.64 UR20, c[0x0][0x228] ;  /* 0x00008a0000147ab9 */ /* 0x000fe20000000a00 */
[----:B------:R-:W-:Y:S01]  /*05c0*/  MOV R4, UR15 ;  /* 0x0000000f00047c02 */ /* 0x000fe20008000f00 */
[----:B------:R-:W-:Y:S01]  /*05d0*/  STL [R1+0x3c], R28 ;  /* 0x00003c1c01007387 */ /* 0x000fe20000100800 */
[----:B0-----:R-:W-:-:S05]  /*05e0*/  IMAD.WIDE.U32 R2, R0, -0x33333333, RZ ;  /* 0xcccccccd00027825 */ /* 0x001fca00078e00ff */
[----:B------:R-:W-:-:S04]  /*05f0*/  SHF.R.U32.HI R7, RZ, 0x6, R3 ;  /* 0x00000006ff077819 */ /* 0x000fc80000011603 */
[C---:B------:R-:W-:Y:S01]  /*0600*/  IADD3 R5, R7.reuse, UR9, RZ ;  /* 0x0000000907057c10 */ /* 0x040fe2000fffe0ff */
[----:B------:R-:W-:Y:S01]  /*0610*/  IMAD R6, R7, -0x50, R0 ;  /* 0xffffffb007067824 */ /* 0x000fe200078e0200 */
[----:B------:R-:W-:-:S03]  /*0620*/  UIMAD UR9, UR15, 0x50000, URZ ;  /* 0x000500000f0978a4 */ /* 0x000fc6000f8e023f */
[----:B------:R-:W-:Y:S01]  /*0630*/  IMAD R5, R5, 0x500, RZ ;  /* 0x0000050005057824 */ /* 0x000fe200078e02ff */
[----:B------:R-:W-:-:S04]  /*0640*/  LEA R34, R6, UR14, 0x2 ;  /* 0x0000000e06227c11 */ /* 0x000fc8000f8e10ff */
[----:B------:R-:W-:Y:S01]  /*0650*/  SHF.R.S32.HI R35, RZ, 0x1f, R34 ;  /* 0x0000001fff237819 */ /* 0x000fe20000011422 */
[----:B------:R-:W-:-:S05]  /*0660*/  IMAD.WIDE.U32 R2, R34, -0x33333333, RZ ;  /* 0xcccccccd22027825 */ /* 0x000fca00078e00ff */
[----:B------:R-:W-:Y:S01]  /*0670*/  SHF.R.U32.HI R0, RZ, 0x5, R3 ;  /* 0x00000005ff007819 */ /* 0x000fe20000011603 */
[----:B------:R-:W-:-:S03]  /*0680*/  IMAD.WIDE.U32 R2, R11, 0x50000, R34 ;  /* 0x000500000b027825 */ /* 0x000fc600078e0022 */
[C---:B------:R-:W-:Y:S01]  /*0690*/  LEA R10, P0, R11.reuse, R0, 0x5 ;  /* 0x000000000b0a7211 */ /* 0x040fe200078028ff */
[----:B------:R0:W-:Y:S01]  /*06a0*/  STL [R1+0x20], R0 ;  /* 0x0000200001007387 */ /* 0x0001e20000100800 */
[----:B-1----:R-:W-:Y:S02]  /*06b0*/  IMAD.WIDE R34, R34, 0x2, R8 ;  /* 0x0000000222227825 */ /* 0x002fe400078e0208 */
[----:B------:R-:W-:Y:S02]  /*06c0*/  LEA.HI.X R11, R11, RZ, R4, 0x5, P0 ;  /* 0x000000ff0b0b7211 */ /* 0x000fe400000f2c04 */
[C---:B------:R-:W-:Y:S02]  /*06d0*/  LEA R32, P0, R10.reuse, UR18, 0x3 ;  /* 0x000000120a207c11 */ /* 0x040fe4000f8018ff */
[----:B------:R-:W2:Y:S02]  /*06e0*/  LDG.E.64.CONSTANT R34, desc[UR12][R34.64] ;  /* 0x0000000c22227981 */ /* 0x000ea4000c1e9b00 */
[----:B------:R-:W-:Y:S01]  /*06f0*/  LEA.HI.X R33, R10, UR19, R11, 0x3, P0 ;  /* 0x000000130a217c11 */ /* 0x000fe200080f1c0b */
[----:B0-----:R-:W-:Y:S01]  /*0700*/  VIADD R0, R3, UR9 ;  /* 0x0000000903007c36 */ /* 0x001fe20008000000 */
[----:B------:R-:W-:Y:S01]  /*0710*/  IADD3 R3, P1, R5, R2, RZ ;  /* 0x0000000205037210 */ /* 0x000fe20007f3e0ff */
[----:B------:R-:W-:Y:S01]  /*0720*/  ULDC.64 UR18, c[0x0][0x230] ;  /* 0x00008c0000127ab9 */ /* 0x000fe20000000a00 */
[----:B------:R-:W-:-:S02]  /*0730*/  ULDC UR9, c[0x0][0x250] ;  /* 0x0000940000097ab9 */ /* 0x000fc40000000800 */
[----:B------:R-:W-:Y:S01]  /*0740*/  IADD3.X R4, RZ, R0, RZ, P1, !PT ;  /* 0x00000000ff047210 */ /* 0x000fe20000ffe4ff */
[----:B------:R-:W3:Y:S01]  /*0750*/  LDG.E.64.CONSTANT R32, desc[UR12][R32.64] ;  /* 0x0000000c20207981 */ /* 0x000ee2000c1e9b00 */
[C---:B------:R-:W-:Y:S02]  /*0760*/  SHF.L.U32 R13, R3.reuse, 0x1, RZ ;  /* 0x00000001030d7819 */ /* 0x040fe400000006ff */
[----:B------:R-:W-:Y:S02]  /*0770*/  SHF.L.U64.HI R12, R3, 0x1, R4 ;  /* 0x00000001030c7819 */ /* 0x000fe40000010204 */
[C---:B------:R-:W-:Y:S02]  /*0780*/  IADD3 R36, P0, R13.reuse, UR18, RZ ;  /* 0x000000120d247c10 */ /* 0x040fe4000ff1e0ff */
[----:B------:R-:W-:Y:S02]  /*0790*/  IADD3 R38, P1, R13, UR20, RZ ;  /* 0x000000140d267c10 */ /* 0x000fe4000ff3e0ff */
[----:B------:R-:W-:-:S02]  /*07a0*/  IADD3.X R37, R12, UR19, RZ, P0, !PT ;  /* 0x000000130c257c10 */ /* 0x000fc400087fe4ff */
[----:B------:R-:W-:-:S04]  /*07b0*/  IADD3.X R39, R12, UR21, RZ, P1, !PT ;  /* 0x000000150c277c10 */ /* 0x000fc80008ffe4ff */
[----:B------:R-:W4:Y:S04]  /*07c0*/  LDG.E.64.CONSTANT R36, desc[UR12][R36.64] ;  /* 0x0000000c24247981 */ /* 0x000f28000c1e9b00 */
[----:B------:R-:W4:Y:S01]  /*07d0*/  LDG.E.64.CONSTANT R38, desc[UR12][R38.64] ;  /* 0x0000000c26267981 */ /* 0x000f22000c1e9b00 */
[----:B------:R-:W-:-:S05]  /*07e0*/  VIADD R3, R5, 0x1400 ;  /* 0x0000140005037836 */ /* 0x000fca0000000000 */
[----:B------:R-:W-:-:S04]  /*07f0*/  IADD3 R3, P0, R3, R2, RZ ;  /* 0x0000000203037210 */ /* 0x000fc80007f1e0ff */
[----:B------:R-:W-:Y:S02]  /*0800*/  IADD3.X R4, RZ, R0, RZ, P0, !PT ;  /* 0x00000000ff047210 */ /* 0x000fe400007fe4ff */
[C---:B------:R-:W-:Y:S02]  /*0810*/  SHF.L.U32 R9, R3.reuse, 0x1, RZ ;  /* 0x0000000103097819 */ /* 0x040fe400000006ff */
[----:B------:R-:W-:Y:S02]  /*0820*/  SHF.L.U64.HI R8, R3, 0x1, R4 ;  /* 0x0000000103087819 */ /* 0x000fe40000010204 */
[----:B------:R-:W-:-:S04]  /*0830*/  IADD3 R40, P0, R9, UR18, RZ ;  /* 0x0000001209287c10 */ /* 0x000fc8000ff1e0ff */
[----:B------:R-:W-:Y:S02]  /*0840*/  IADD3.X R41, R8, UR19, RZ, P0, !PT ;  /* 0x0000001308297c10 */ /* 0x000fe400087fe4ff */
[----:B------:R-:W-:Y:S01]  /*0850*/  IADD3 R42, P0, R9, UR20, RZ ;  /* 0x00000014092a7c10 */ /* 0x000fe2000ff1e0ff */
[----:B------:R-:W-:-:S03]  /*0860*/  VIADD R3, R5, 0x2800 ;  /* 0x0000280005037836 */ /* 0x000fc60000000000 */
[----:B------:R-:W-:Y:S01]  /*0870*/  IADD3.X R43, R8, UR21, RZ, P0, !PT ;  /* 0x00000015082b7c10 */ /* 0x000fe200087fe4ff */
[----:B------:R-:W4:Y:S01]  /*0880*/  LDG.E.64.CONSTANT R40, desc[UR12][R40.64] ;  /* 0x0000000c28287981 */ /* 0x000f22000c1e9b00 */
[----:B------:R-:W-:-:S03]  /*0890*/  IADD3 R3, P0, R3, R2, RZ ;  /* 0x0000000203037210 */ /* 0x000fc60007f1e0ff */
[----:B------:R-:W-:Y:S04]  /*08a0*/  STL [R1+0x1c], R12 ;  /* 0x00001c0c01007387 */ /* 0x000fe80000100800 */
[----:B------:R-:W4:Y:S01]  /*08b0*/  LDG.E.64.CONSTANT R42, desc[UR12][R42.64] ;  /* 0x0000000c2a2a7981 */ /* 0x000f22000c1e9b00 */
[----:B------:R-:W-:-:S03]  /*08c0*/  IADD3.X R4, RZ, R0, RZ, P0, !PT ;  /* 0x00000000ff047210 */ /* 0x000fc600007fe4ff */
[----:B------:R-:W-:Y:S04]  /*08d0*/  STL [R1+0x18], R13 ;  /* 0x0000180d01007387 */ /* 0x000fe80000100800 */
[----:B------:R0:W-:Y:S04]  /*08e0*/  STL [R1+0x10], R9 ;  /* 0x0000100901007387 */ /* 0x0001e80000100800 */
[----:B------:R1:W-:Y:S01]  /*08f0*/  STL [R1+0x14], R8 ;  /* 0x0000140801007387 */ /* 0x0003e20000100800 */
[C---:B0-----:R-:W-:Y:S02]  /*0900*/  SHF.L.U32 R9, R3.reuse, 0x1, RZ ;  /* 0x0000000103097819 */ /* 0x041fe400000006ff */
[----:B-1----:R-:W-:-:S02]  /*0910*/  SHF.L.U64.HI R8, R3, 0x1, R4 ;  /* 0x0000000103087819 */ /* 0x002fc40000010204 */
[C---:B------:R-:W-:Y:S02]  /*0920*/  IADD3 R44, P0, R9.reuse, UR18, RZ ;  /* 0x00000012092c7c10 */ /* 0x040fe4000ff1e0ff */
[----:B------:R-:W-:Y:S02]  /*0930*/  IADD3 R46, P1, R9, UR20, RZ ;  /* 0x00000014092e7c10 */ /* 0x000fe4000ff3e0ff */
[C---:B------:R-:W-:Y:S02]  /*0940*/  IADD3.X R45, R8.reuse, UR19, RZ, P0, !PT ;  /* 0x00000013082d7c10 */ /* 0x040fe400087fe4ff */
[----:B------:R-:W-:Y:S01]  /*0950*/  IADD3.X R47, R8, UR21, RZ, P1, !PT ;  /* 0x00000015082f7c10 */ /* 0x000fe20008ffe4ff */
[----:B------:R-:W-:-:S03]  /*0960*/  VIADD R3, R5, 0x3c00 ;  /* 0x00003c0005037836 */ /* 0x000fc60000000000 */
[----:B------:R-:W4:Y:S04]  /*0970*/  LDG.E.64.CONSTANT R44, desc[UR12][R44.64] ;  /* 0x0000000c2c2c7981 */ /* 0x000f28000c1e9b00 */
[----:B------:R-:W4:Y:S01]  /*0980*/  LDG.E.64.CONSTANT R46, desc[UR12][R46.64] ;  /* 0x0000000c2e2e7981 */ /* 0x000f22000c1e9b00 */
[----:B------:R-:W-:-:S04]  /*0990*/  IADD3 R3, P0, R3, R2, RZ ;  /* 0x0000000203037210 */ /* 0x000fc80007f1e0ff */
[----:B------:R-:W-:Y:S02]  /*09a0*/  IADD3.X R4, RZ, R0, RZ, P0, !PT ;  /* 0x00000000ff047210 */ /* 0x000fe400007fe4ff */
[----:B------:R-:W-:Y:S01]  /*09b0*/  SHF.L.U32 R93, R3, 0x1, RZ ;  /* 0x00000001035d7819 */ /* 0x000fe200000006ff */
[----:B------:R-:W-:Y:S03]  /*09c0*/  STL [R1+0x8], R9 ;  /* 0x0000080901007387 */ /* 0x000fe60000100800 */
[C---:B------:R-:W-:Y:S01]  /*09d0*/  IADD3 R48, P0, R93.reuse, UR18, RZ ;  /* 0x000000125d307c10 */ /* 0x040fe2000ff1e0ff */
[----:B------:R0:W-:Y:S01]  /*09e0*/  STL [R1+0xc], R8 ;  /* 0x00000c0801007387 */ /* 0x0001e20000100800 */
[----:B------:R-:W-:Y:S02]  /*09f0*/  IADD3 R50, P1, R93, UR20, RZ ;  /* 0x000000145d327c10 */ /* 0x000fe4000ff3e0ff */
[----:B0-----:R-:W-:-:S04]  /*0a00*/  SHF.L.U64.HI R8, R3, 0x1, R4 ;  /* 0x0000000103087819 */ /* 0x001fc80000010204 */
[C---:B------:R-:W-:Y:S02]  /*0a10*/  IADD3.X R49, R8.reuse, UR19, RZ, P0, !PT ;  /* 0x0000001308317c10 */ /* 0x040fe400087fe4ff */
[----:B------:R-:W-:Y:S01]  /*0a20*/  IADD3.X R51, R8, UR21, RZ, P1, !PT ;  /* 0x0000001508337c10 */ /* 0x000fe20008ffe4ff */
[----:B------:R-:W-:-:S03]  /*0a30*/  VIADD R3, R5, 0x5000 ;  /* 0x0000500005037836 */ /* 0x000fc60000000000 */
[----:B------:R-:W4:Y:S02]  /*0a40*/  LDG.E.64.CONSTANT R48, desc[UR12][R48.64] ;  /* 0x0000000c30307981 */ /* 0x000f24000c1e9b00 */
[----:B------:R-:W-:Y:S02]  /*0a50*/  IADD3 R3, P0, R3, R2, RZ ;  /* 0x0000000203037210 */ /* 0x000fe40007f1e0ff */
[----:B------:R-:W4:Y:S02]  /*0a60*/  LDG.E.64.CONSTANT R50, desc[UR12][R50.64] ;  /* 0x0000000c32327981 */ /* 0x000f24000c1e9b00 */
[----:B------:R-:W-:Y:S02]  /*0a70*/  IADD3.X R4, RZ, R0, RZ, P0, !PT ;  /* 0x00000000ff047210 */ /* 0x000fe400007fe4ff */
[C---:B------:R-:W-:Y:S02]  /*0a80*/  SHF.L.U32 R90, R3.reuse, 0x1, RZ ;  /* 0x00000001035a7819 */ /* 0x040fe400000006ff */
[----:B------:R-:W-:-:S02]  /*0a90*/  SHF.L.U64.HI R91, R3, 0x1, R4 ;  /* 0x00000001035b7819 */ /* 0x000fc40000010204 */
[C---:B------:R-:W-:Y:S02]  /*0aa0*/  IADD3 R52, P0, R90.reuse, UR18, RZ ;  /* 0x000000125a347c10 */ /* 0x040fe4000ff1e0ff */
[----:B------:R-:W-:Y:S02]  /*0ab0*/  IADD3 R54, P1, R90, UR20, RZ ;  /* 0x000000145a367c10 */ /* 0x000fe4000ff3e0ff */
        /* <DEDUP_REMOVED lines=11> */
[----:B------:R-:W-:Y:S01]  /*0b70*/  IADD3.X R57, R89, UR19, RZ, P0, !PT ;  /* 0x0000001359397c10 */ /* 0x000fe200087fe4ff */
[----:B------:R-:W-:Y:S01]  /*0b80*/  VIADD R3, R5, 0x7800 ;  /* 0x0000780005037836 */ /* 0x000fe20000000000 */
[----:B------:R-:W-:-:S04]  /*0b90*/  IADD3.X R59, R89, UR21, RZ, P1, !PT ;  /* 0x00000015593b7c10 */ /* 0x000fc80008ffe4ff */
[----:B------:R-:W4:Y:S01]  /*0ba0*/  LDG.E.64.CONSTANT R56, desc[UR12][R56.64] ;  /* 0x0000000c38387981 */ /* 0x000f22000c1e9b00 */
[----:B------:R-:W-:-:S03]  /*0bb0*/  IADD3 R3, P0, R3, R2, RZ ;  /* 0x0000000203037210 */ /* 0x000fc60007f1e0ff */
[----:B------:R-:W4:Y:S01]  /*0bc0*/  LDG.E.64.CONSTANT R58, desc[UR12][R58.64] ;  /* 0x0000000c3a3a7981 */ /* 0x000f22000c1e9b00 */
[----:B------:R-:W-:Y:S02]  /*0bd0*/  IADD3.X R4, RZ, R0, RZ, P0, !PT ;  /* 0x00000000ff047210 */ /* 0x000fe400007fe4ff */
[C---:B------:R-:W-:Y:S02]  /*0be0*/  SHF.L.U32 R86, R3.reuse, 0x1, RZ ;  /* 0x0000000103567819 */ /* 0x040fe400000006ff */
[----:B------:R-:W-:Y:S02]  /*0bf0*/  SHF.L.U64.HI R87, R3, 0x1, R4 ;  /* 0x0000000103577819 */ /* 0x000fe40000010204 */
[C---:B------:R-:W-:Y:S02]  /*0c00*/  IADD3 R60, P0, R86.reuse, UR18, RZ ;  /* 0x00000012563c7c10 */ /* 0x040fe4000ff1e0ff */
[----:B------:R-:W-:Y:S02]  /*0c10*/  IADD3 R62, P1, R86, UR20, RZ ;  /* 0x00000014563e7c10 */ /* 0x000fe4000ff3e0ff */
[----:B------:R-:W-:-:S02]  /*0c20*/  IADD3.X R61, R87, UR19, RZ, P0, !PT ;  /* 0x00000013573d7c10 */ /* 0x000fc400087fe4ff */
        /* <DEDUP_REMOVED lines=11> */
[----:B------:R-:W-:-:S04]  /*0ce0*/  IADD3.X R67, R85, UR21, RZ, P1, !PT ;  /* 0x0000001555437c10 */ /* 0x000fc80008ffe4ff */
[----:B------:R-:W4:Y:S04]  /*0cf0*/  LDG.E.64.CONSTANT R64, desc[UR12][R64.64] ;  /* 0x0000000c40407981 */ /* 0x000f28000c1e9b00 */
[----:B------:R-:W4:Y:S01]  /*0d00*/  LDG.E.64.CONSTANT R66, desc[UR12][R66.64] ;  /* 0x0000000c42427981 */ /* 0x000f22000c1e9b00 */
[----:B------:R-:W-:-:S03]  /*0d10*/  IMAD.MOV.U32 R17, RZ, RZ, 0x28 ;  /* 0x00000028ff117424 */ /* 0x000fc600078e00ff */
[----:B------:R-:W-:Y:S04]  /*0d20*/  STL [R1+0x34], R93 ;  /* 0x0000345d01007387 */ /* 0x000fe80000100800 */
[----:B------:R0:W-:Y:S01]  /*0d30*/  STL [R1+0x4], R8 ;  /* 0x0000040801007387 */ /* 0x0001e20000100800 */
[----:B------:R-:W-:-:S05]  /*0d40*/  IMAD R6, R6, R17, UR8 ;  /* 0x0000000806067e24 */ /* 0x000fca000f8e0211 */
[----:B------:R-:W-:Y:S01]  /*0d50*/  LEA R24, R7, R6, 0x3 ;  /* 0x0000000607187211 */ /* 0x000fe200078e18ff */
[----:B---3--:R-:W-:-:S06]  /*0d60*/  FADD.FTZ R2, R33, UR9 ;  /* 0x0000000921027e21 */ /* 0x008fcc0008010000 */
[----:B------:R-:W1:Y:S01]  /*0d70*/  MUFU.RSQ R2, R2 ;  /* 0x0000000200027308 */ /* 0x000e620000001400 */
[C---:B--2---:R-:W-:Y:S02]  /*0d80*/  PRMT R22, R34.reuse, 0x7632, R22 ;  /* 0x0000763222167816 */ /* 0x044fe40000000016 */
[----:B------:R-:W-:Y:S02]  /*0d90*/  SHF.L.U32 R3, R34, 0x10, RZ ;  /* 0x0000001022037819 */ /* 0x000fe400000006ff */
[C---:B----4-:R-:W-:Y:S02]  /*0da0*/  PRMT R5, R36.reuse, 0x7632, R5 ;  /* 0x0000763224057816 */ /* 0x050fe40000000005 */
[----:B------:R-:W-:Y:S02]  /*0db0*/  SHF.L.U32 R9, R36, 0x10, RZ ;  /* 0x0000001024097819 */ /* 0x000fe400000006ff */
[C---:B------:R-:W-:Y:S01]  /*0dc0*/  SHF.L.U32 R0, R38.reuse, 0x10, RZ ;  /* 0x0000001026007819 */ /* 0x040fe200000006ff */
[----:B------:R-:W-:Y:S01]  /*0dd0*/  IMAD.U32 R5, R5, 0x10000, RZ ;  /* 0x0001000005057824 */ /* 0x000fe200078e00ff */
[----:B------:R-:W-:Y:S01]  /*0de0*/  PRMT R11, R38, 0x7632, R11 ;  /* 0x00007632260b7816 */ /* 0x000fe2000000000b */
[----:B------:R-:W-:Y:S01]  /*0df0*/  FADD.FTZ R9, -R32, R9 ;  /* 0x0000000920097221 */ /* 0x000fe20000010100 */
[----:B------:R-:W-:Y:S01]  /*0e00*/  IMAD.U32 R22, R22, 0x10000, RZ ;  /* 0x0001000016167824 */ /* 0x000fe200078e00ff */
[----:B------:R-:W-:Y:S01]  /*0e10*/  SHF.L.U32 R15, R37, 0x10, RZ ;  /* 0x00000010250f7819 */ /* 0x000fe200000006ff */
[----:B0-----:R-:W-:Y:S01]  /*0e20*/  FMUL.FTZ R8, R0, R3 ;  /* 0x0000000300087220 */ /* 0x001fe20000410000 */
[----:B------:R-:W-:Y:S01]  /*0e30*/  SHF.L.U32 R11, R11, 0x10, RZ ;  /* 0x000000100b0b7819 */ /* 0x000fe200000006ff */
[----:B------:R-:W-:Y:S01]  /*0e40*/  FADD.FTZ R13, -R32, R5 ;  /* 0x00000005200d7221 */ /* 0x000fe20000010100 */
[----:B-1----:R-:W-:Y:S01]  /*0e50*/  FMUL.FTZ R83, R2, R9 ;  /* 0x0000000902537220 */ /* 0x002fe20000410000 */
[----:B------:R-:W-:Y:S01]  /*0e60*/  SHF.L.U32 R4, R35, 0x10, RZ ;  /* 0x0000001023047819 */ /* 0x000fe200000006ff */
[----:B------:R-:W-:-:S02]  /*0e70*/  IMAD.U32 R5, R39, 0x10000, RZ ;  /* 0x0001000027057824 */ /* 0x000fc400078e00ff */
[----:B------:R-:W-:Y:S01]  /*0e80*/  FMUL.FTZ R9, R11, R22 ;  /* 0x000000160b097220 */ /* 0x000fe20000410000 */
[----:B------:R-:W-:Y:S01]  /*0e90*/  FMUL.FTZ R13, R2, R13 ;  /* 0x0000000d020d7220 */ /* 0x000fe20000410000 */
[----:B------:R-:W-:Y:S01]  /*0ea0*/  FFMA.FTZ R8, R83, R8, RZ ;  /* 0x0000000853087223 */ /* 0x000fe200000100ff */
[----:B------:R-:W-:Y:S01]  /*0eb0*/  FADD.FTZ R15, -R32, R15 ;  /* 0x0000000f200f7221 */ /* 0x000fe20000010100 */
[----:B------:R-:W-:Y:S02]  /*0ec0*/  PRMT R6, R37, 0x7632, R6 ;  /* 0x0000763225067816 */ /* 0x000fe40000000006 */
[----:B------:R-:W-:Y:S01]  /*0ed0*/  FFMA.FTZ R9, R13, R9, R8 ;  /* 0x000000090d097223 */ /* 0x000fe20000010008 */
[----:B------:R-:W-:Y:S01]  /*0ee0*/  FMUL.FTZ R8, R5, R4 ;  /* 0x0000000405087220 */ /* 0x000fe20000410000 */
[----:B------:R-:W-:Y:S01]  /*0ef0*/  FMUL.FTZ R82, R2, R15 ;  /* 0x0000000f02527220 */ /* 0x000fe20000410000 */
[----:B------:R-:W-:Y:S02]  /*0f00*/  PRMT R68, R35, 0x7632, R68 ;  /* 0x0000763223447816 */ /* 0x000fe40000000044 */
[----:B------:R-:W-:Y:S01]  /*0f10*/  PRMT R15, R39, 0x7632, R15 ;  /* 0x00007632270f7816 */ /* 0x000fe2000000000f */
[----:B------:R-:W-:Y:S01]  /*0f20*/  FFMA.FTZ R7, R82, R8, R9 ;  /* 0x0000000852077223 */ /* 0x000fe20000010009 */
[----:B------:R-:W-:Y:S01]  /*0f30*/  SHF.L.U32 R9, R6, 0x10, RZ ;  /* 0x0000001006097819 */ /* 0x000fe200000006ff */
[----:B------:R-:W-:Y:S01]  /*0f40*/  IMAD.U32 R68, R68, 0x10000, RZ ;  /* 0x0001000044447824 */ /* 0x000fe200078e00ff */
[----:B------:R-:W-:Y:S01]  /*0f50*/  SHF.L.U32 R15, R15, 0x10, RZ ;  /* 0x000000100f0f7819 */ /* 0x000fe200000006ff */
[----:B------:R-:W-:-:S02]  /*0f60*/  FFMA.FTZ R8, R0, R3, RZ ;  /* 0x0000000300087223 */ /* 0x000fc400000100ff */
[----:B------:R-:W-:Y:S01]  /*0f70*/  FADD.FTZ R17, -R32, R9 ;  /* 0x0000000920117221 */ /* 0x000fe20000010100 */
[----:B------:R-:W-:Y:S01]  /*0f80*/  SHF.L.U32 R19, R40, 0x10, RZ ;  /* 0x0000001028137819 */ /* 0x000fe200000006ff */
[C---:B------:R-:W-:Y:S01]  /*0f90*/  FFMA.FTZ R8, R11.reuse, R22, R8 ;  /* 0x000000160b087223 */ /* 0x040fe20000010008 */
[----:B------:R-:W-:Y:S01]  /*0fa0*/  FADD.FTZ R9, R11, R27 ;  /* 0x0000001b0b097221 */ /* 0x000fe20000010000 */
[----:B------:R-:W-:Y:S01]  /*0fb0*/  FMUL.FTZ R12, R15, R68 ;  /* 0x000000440f0c7220 */ /* 0x000fe20000410000 */
[----:B------:R-:W-:Y:S01]  /*0fc0*/  FMUL.FTZ R10, R2, R17 ;  /* 0x00000011020a7220 */ /* 0x000fe20000410000 */
[----:B------:R-:W-:Y:S01]  /*0fd0*/  FFMA.FTZ R16, R13, R11, R26 ;  /* 0x0000000b0d107223 */ /* 0x000fe2000001001a */
[----:B------:R-:W-:Y:S01]  /*0fe0*/  PRMT R11, R40, 0x7632, R11 ;  /* 0x00007632280b7816 */ /* 0x000fe2000000000b */
[----:B------:R-:W-:Y:S02]  /*0ff0*/  IMAD.U32 R6, R42, 0x10000, RZ ;  /* 0x000100002a067824 */ /* 0x000fe400078e00ff */
[----:B------:R-:W-:Y:S01]  /*1000*/  FFMA.FTZ R12, R10, R12, R7 ;  /* 0x0000000c0a0c7223 */ /* 0x000fe20000010007 */
[----:B------:R-:W-:Y:S01]  /*1010*/  FADD.FTZ R19, -R32, R19 ;  /* 0x0000001320137221 */ /* 0x000fe20000010100 */
[----:B------:R-:W-:-:S02]  /*1020*/  PRMT R7, R42, 0x7632, R7 ;  /* 0x000076322a077816 */ /* 0x000fc40000000007 */
[----:B------:R-:W-:Y:S01]  /*1030*/  SHF.L.U32 R17, R11, 0x10, RZ ;  /* 0x000000100b117819 */ /* 0x000fe200000006ff */
[----:B------:R-:W-:Y:S01]  /*1040*/  FMUL.FTZ R13, R3, R6 ;  /* 0x00000006030d7220 */ /* 0x000fe20000410000 */
[----:B------:R-:W-:Y:S01]  /*1050*/  FMUL.FTZ R81, R2, R19 ;  /* 0x0000001302517220 */ /* 0x000fe20000410000 */
[----:B------:R-:W-:Y:S01]  /*1060*/  SHF.L.U32 R11, R7, 0x10, RZ ;  /* 0x00000010070b7819 */ /* 0x000fe200000006ff */
[----:B------:R-:W-:Y:S01]  /*1070*/  FFMA.FTZ R30, R10, R15, R30 ;  /* 0x0000000f0a1e7223 */ /* 0x000fe2000001001e */
[----:B------:R-:W-:Y:S01]  /*1080*/  FADD.FTZ R17, -R32, R17 ;  /* 0x0000001120117221 */ /* 0x000fe20000010100 */
[C---:B------:R-:W-:Y:S01]  /*1090*/  PRMT R10, R41.reuse, 0x7632, R10 ;  /* 0x00007632290a7816 */ /* 0x040fe2000000000a */
[----:B------:R-:W-:Y:S02]  /*10a0*/  IMAD.U32 R21, R41, 0x10000, RZ ;  /* 0x0001000029157824 */ /* 0x000fe400078e00ff */
[----:B------:R-:W-:Y:S01]  /*10b0*/  FFMA.FTZ R12, R81, R13, R12 ;  /* 0x0000000d510c7223 */ /* 0x000fe2000001000c */
[----:B------:R-:W-:Y:S01]  /*10c0*/  FMUL.FTZ R19, R22, R11 ;  /* 0x0000000b16137220 */ /* 0x000fe20000410000 */
[----:B------:R-:W-:Y:S01]  /*10d0*/  FMUL.FTZ R17, R2, R17 ;  /* 0x0000001102117220 */ /* 0x000fe20000410000 */
[C---:B------:R-:W-:Y:S01]  /*10e0*/  SHF.L.U32 R7, R43.reuse, 0x10, RZ ;  /* 0x000000102b077819 */ /* 0x040fe200000006ff */
[----:B------:R-:W-:Y:S01]  /*10f0*/  FADD.FTZ R21, -R32, R21 ;  /* 0x0000001520157221 */ /* 0x000fe20000010100 */
[----:B------:R-:W-:-:S02]  /*1100*/  PRMT R13, R43, 0x7632, R13 ;  /* 0x000076322b0d7816 */ /* 0x000fc4000000000d */
[----:B------:R-:W-:Y:S01]  /*1110*/  SHF.L.U32 R23, R10, 0x10, RZ ;  /* 0x000000100a177819 */ /* 0x000fe200000006ff */
[----:B------:R-:W-:Y:S01]  /*1120*/  FFMA.FTZ R19, R17, R19, R12 ;  /* 0x0000001311137223 */ /* 0x000fe2000001000c */
[----:B------:R-:W-:Y:S01]  /*1130*/  FFMA.FTZ R8, R5, R4, R8 ;  /* 0x0000000405087223 */ /* 0x000fe20000010008 */
[----:B------:R-:W-:Y:S02]  /*1140*/  IMAD.U32 R13, R13, 0x10000, RZ ;  /* 0x000100000d0d7824 */ /* 0x000fe400078e00ff */
[----:B------:R-:W-:Y:S01]  /*1150*/  FMUL.FTZ R12, R4, R7 ;  /* 0x00000007040c7220 */ /* 0x000fe20000410000 */
[----:B------:R-:W-:Y:S01]  /*1160*/  FMUL.FTZ R80, R2, R21 ;  /* 0x0000001502507220 */ /* 0x000fe20000410000 */
[----:B------:R-:W-:Y:S01]  /*1170*/  FADD.FTZ R23, -R32, R23 ;  /* 0x0000001720177221 */ /* 0x000fe20000010100 */
[C---:B------:R-:W-:Y:S01]  /*1180*/  FADD.FTZ R20, R15.reuse, R31 ;  /* 0x0000001f0f147221 */ /* 0x040fe20000010000 */
[----:B------:R-:W-:Y:S01]  /*1190*/  FFMA.FTZ R10, R15, R68, R8 ;  /* 0x000000440f0a7223 */ /* 0x000fe20000010008 */
[----:B------:R-:W-:Y:S01]  /*11a0*/  FFMA.FTZ R16, R17, R11, R16 ;  /* 0x0000000b11107223 */ /* 0x000fe20000010010 */
[----:B------:R-:W-:Y:S01]  /*11b0*/  FFMA.FTZ R12, R80, R12, R19 ;  /* 0x0000000c500c7223 */ /* 0x000fe20000010013 */
[----:B------:R-:W-:Y:S01]  /*11c0*/  FMUL.FTZ R23, R2, R23 ;  /* 0x0000001702177220 */ /* 0x000fe20000410000 */
[----:B------:R-:W-:Y:S01]  /*11d0*/  FMUL.FTZ R15, R68, R13 ;  /* 0x0000000d440f7220 */ /* 0x000fe20000410000 */
[----:B------:R-:W-:-:S02]  /*11e0*/  SHF.L.U32 R17, R44, 0x10, RZ ;  /* 0x000000102c117819 */ /* 0x000fc400000006ff */
[----:B------:R-:W-:Y:S01]  /*11f0*/  PRMT R21, R44, 0x7632, R21 ;  /* 0x000076322c157816 */ /* 0x000fe20000000015 */
[C---:B------:R-:W-:Y:S01]  /*1200*/  FFMA.FTZ R27, R23.reuse, R13, R30 ;  /* 0x0000000d171b7223 */ /* 0x040fe2000001001e */
[----:B------:R-:W-:Y:S01]  /*1210*/  FFMA.FTZ R15, R23, R15, R12 ;  /* 0x0000000f170f7223 */ /* 0x000fe2000001000c */
[----:B------:R-:W-:Y:S01]  /*1220*/  SHF.L.U32 R8, R46, 0x10, RZ ;  /* 0x000000102e087819 */ /* 0x000fe200000006ff */
[----:B------:R-:W-:Y:S01]  /*1230*/  FADD.FTZ R23, -R32, R17 ;  /* 0x0000001120177221 */ /* 0x000fe20000010100 */
[----:B------:R-:W-:Y:S01]  /*1240*/  PRMT R19, R46, 0x7632, R19 ;  /* 0x000076322e137816 */ /* 0x000fe20000000013 */
[----:B------:R-:W-:Y:S01]  /*1250*/  FFMA.FTZ R17, R3, R6, R10 ;  /* 0x0000000603117223 */ /* 0x000fe2000001000a */
[----:B------:R-:W-:Y:S02]  /*1260*/  IMAD.U32 R21, R21, 0x10000, RZ ;  /* 0x0001000015157824 */ /* 0x000fe400078e00ff */
[----:B------:R-:W-:Y:S01]  /*1270*/  FMUL.FTZ R10, R3, R8 ;  /* 0x00000008030a7220 */ /* 0x000fe20000410000 */
[----:B------:R-:W-:Y:S01]  /*1280*/  SHF.L.U32 R19, R19, 0x10, RZ ;  /* 0x0000001013137819 */ /* 0x000fe200000006ff */
[----:B------:R-:W-:Y:S01]  /*1290*/  FMUL.FTZ R78, R2, R23 ;  /* 0x00000017024e7220 */ /* 0x000fe20000410000 */
[----:B------:R-:W-:Y:S01]  /*12a0*/  FADD.FTZ R26, R9, R11 ;  /* 0x0000000b091a7221 */ /* 0x000fe20000010000 */
[----:B------:R-:W-:Y:S01]  /*12b0*/  FFMA.FTZ R17, R22, R11, R17 ;  /* 0x0000000b16117223 */ /* 0x000fe20000010011 */
[C---:B------:R-:W-:Y:S01]  /*12c0*/  SHF.L.U32 R77, R45.reuse, 0x10, RZ ;  /* 0x000000102d4d7819 */ /* 0x040fe200000006ff */
[----:B------:R-:W-:Y:S01]  /*12d0*/  FADD.FTZ R21, -R32, R21 ;  /* 0x0000001520157221 */ /* 0x000fe20000010100 */
[----:B------:R-:W-:Y:S01]  /*12e0*/  PRMT R11, R45, 0x7632, R11 ;  /* 0x000076322d0b7816 */ /* 0x000fe2000000000b */
[--C-:B------:R-:W-:Y:S01]  /*12f0*/  FFMA.FTZ R10, R78, R10, R15.reuse ;  /* 0x0000000a4e0a7223 */ /* 0x100fe2000001000f */
[----:B------:R-:W-:Y:S01]  /*1300*/  FMUL.FTZ R12, R22, R19 ;  /* 0x00000013160c7220 */ /* 0x000fe20000410000 */
[----:B------:R-:W-:Y:S01]  /*1310*/  FMUL.FTZ R31, R2, R21 ;  /* 0x00000015021f7220 */ /* 0x000fe20000410000 */
        /* <DEDUP_REMOVED lines=8> */
[----:B------:R-:W-:Y:S01]  /*13a0*/  FADD.FTZ R11, -R32, R11 ;  /* 0x0000000b200b7221 */ /* 0x000fe20000010100 */
[----:B------:R-:W-:Y:S01]  /*13b0*/  FFMA.FTZ R17, R4, R7, R17 ;  /* 0x0000000704117223 */ /* 0x000fe20000010011 */
[----:B------:R-:W-:Y:S01]  /*13c0*/  FMUL.FTZ R14, R68, R15 ;  /* 0x0000000f440e7220 */ /* 0x000fe20000410000 */
[----:B------:R-:W-:Y:S01]  /*13d0*/  FFMA.FTZ R21, R77, R21, R10 ;  /* 0x000000154d157223 */ /* 0x000fe2000001000a */
[----:B------:R-:W-:Y:S01]  /*13e0*/  FMUL.FTZ R10, R2, R11 ;  /* 0x0000000b020a7220 */ /* 0x000fe20000410000 */
[--C-:B------:R-:W-:Y:S01]  /*13f0*/  FFMA.FTZ R12, R68, R13, R17.reuse ;  /* 0x0000000d440c7223 */ /* 0x100fe20000010011 */
[C---:B------:R-:W-:Y:S01]  /*1400*/  IMAD.U32 R33, R48.reuse, 0x10000, RZ ;  /* 0x0001000030217824 */ /* 0x040fe200078e00ff */
[----:B------:R-:W-:Y:S01]  /*1410*/  PRMT R17, R48, 0x7632, R17 ;  /* 0x0000763230117816 */ /* 0x000fe20000000011 */
[C---:B------:R-:W-:Y:S01]  /*1420*/  FFMA.FTZ R27, R10.reuse, R15, R27 ;  /* 0x0000000f0a1b7223 */ /* 0x040fe2000001001b */
[----:B------:R-:W-:Y:S01]  /*1430*/  FFMA.FTZ R21, R10, R14, R21 ;  /* 0x0000000e0a157223 */ /* 0x000fe20000010015 */
[----:B------:R-:W-:Y:S01]  /*1440*/  FADD.FTZ R20, R20, R13 ;  /* 0x0000000d14147221 */ /* 0x000fe20000010000 */
[----:B------:R-:W-:Y:S01]  /*1450*/  SHF.L.U32 R10, R50, 0x10, RZ ;  /* 0x00000010320a7819 */ /* 0x000fe200000006ff */
[----:B------:R-:W-:Y:S01]  /*1460*/  FADD.FTZ R33, -R32, R33 ;  /* 0x0000002120217221 */ /* 0x000fe20000010100 */
[----:B------:R-:W-:-:S02]  /*1470*/  PRMT R13, R50, 0x7632, R13 ;  /* 0x00007632320d7816 */ /* 0x000fc4000000000d */
[----:B------:R-:W-:Y:S01]  /*1480*/  SHF.L.U32 R17, R17, 0x10, RZ ;  /* 0x0000001011117819 */ /* 0x000fe200000006ff */
[C-C-:B------:R-:W-:Y:S01]  /*1490*/  FFMA.FTZ R23, R3.reuse, R8, R12.reuse ;  /* 0x0000000803177223 */ /* 0x140fe2000001000c */
[----:B------:R-:W-:Y:S01]  /*14a0*/  FMUL.FTZ R11, R3, R10 ;  /* 0x0000000a030b7220 */ /* 0x000fe20000410000 */
[----:B------:R-:W-:Y:S01]  /*14b0*/  FMUL.FTZ R76, R2, R33 ;  /* 0x00000021024c7220 */ /* 0x000fe20000410000 */
[----:B------:R-:W-:Y:S02]  /*14c0*/  IMAD.U32 R13, R13, 0x10000, RZ ;  /* 0x000100000d0d7824 */ /* 0x000fe400078e00ff */
[----:B------:R-:W-:Y:S01]  /*14d0*/  FADD.FTZ R17, -R32, R17 ;  /* 0x0000001120117221 */ /* 0x000fe20000010100 */
[C---:B------:R-:W-:Y:S02]  /*14e0*/  SHF.L.U32 R75, R49.reuse, 0x10, RZ ;  /* 0x00000010314b7819 */ /* 0x040fe400000006ff */
[----:B------:R-:W-:Y:S01]  /*14f0*/  PRMT R12, R49, 0x7632, R12 ;  /* 0x00007632310c7816 */ /* 0x000fe2000000000c */
[----:B------:R-:W-:Y:S01]  /*1500*/  FFMA.FTZ R18, R22, R19, R23 ;  /* 0x0000001316127223 */ /* 0x000fe20000010017 */
[----:B------:R-:W-:Y:S01]  /*1510*/  FFMA.FTZ R21, R76, R11, R21 ;  /* 0x0000000b4c157223 */ /* 0x000fe20000010015 */
[--C-:B------:R-:W-:Y:S01]  /*1520*/  FFMA.FTZ R31, R31, R19, R16.reuse ;  /* 0x000000131f1f7223 */ /* 0x100fe20000010010 */
        /* <DEDUP_REMOVED lines=12> */
[----:B------:R-:W-:Y:S01]  /*15f0*/  FADD.FTZ R20, R20, R15 ;  /* 0x0000000f14147221 */ /* 0x000fe20000010000 */
[--C-:B------:R-:W-:Y:S01]  /*1600*/  FFMA.FTZ R15, R68, R15, R18.reuse ;  /* 0x0000000f440f7223 */ /* 0x100fe20000010012 */
[----:B------:R-:W-:Y:S01]  /*1610*/  FFMA.FTZ R21, R75, R14, R21 ;  /* 0x0000000e4b157223 */ /* 0x000fe20000010015 */
[----:B------:R-:W-:Y:S01]  /*1620*/  FADD.FTZ R26, R26, R19 ;  /* 0x000000131a1a7221 */ /* 0x000fe20000010000 */
[----:B------:R-:W-:Y:S01]  /*1630*/  FMUL.FTZ R12, R2, R12 ;  /* 0x0000000c020c7220 */ /* 0x000fe20000410000 */
[----:B------:R-:W-:Y:S01]  /*1640*/  FMUL.FTZ R14, R68, R16 ;  /* 0x00000010440e7220 */ /* 0x000fe20000410000 */
[C---:B------:R-:W-:Y:S01]  /*1650*/  SHF.L.U32 R74, R52.reuse, 0x10, RZ ;  /* 0x00000010344a7819 */ /* 0x040fe200000006ff */
[----:B------:R-:W-:Y:S01]  /*1660*/  FFMA.FTZ R15, R3, R10, R15 ;  /* 0x0000000a030f7223 */ /* 0x000fe2000001000f */
[----:B------:R-:W-:Y:S01]  /*1670*/  PRMT R19, R52, 0x7632, R19 ;  /* 0x0000763234137816 */ /* 0x000fe20000000013 */
[-C--:B------:R-:W-:Y:S01]  /*1680*/  FFMA.FTZ R31, R17, R13.reuse, R31 ;  /* 0x0000000d111f7223 */ /* 0x080fe2000001001f */
[C---:B------:R-:W-:Y:S01]  /*1690*/  FFMA.FTZ R27, R12.reuse, R16, R27 ;  /* 0x000000100c1b7223 */ /* 0x040fe2000001001b */
[----:B------:R-:W-:Y:S01]  /*16a0*/  FFMA.FTZ R21, R12, R14, R21 ;  /* 0x0000000e0c157223 */ /* 0x000fe20000010015 */
[----:B------:R-:W-:Y:S01]  /*16b0*/  FADD.FTZ R26, R26, R13 ;  /* 0x0000000d1a1a7221 */ /* 0x000fe20000010000 */
[C---:B------:R-:W-:Y:S01]  /*16c0*/  IMAD.U32 R12, R54.reuse, 0x10000, RZ ;  /* 0x00010000360c7824 */ /* 0x040fe200078e00ff */
[----:B------:R-:W-:Y:S01]  /*16d0*/  PRMT R18, R54, 0x7632, R18 ;  /* 0x0000763236127816 */ /* 0x000fe20000000012 */
[----:B------:R-:W-:Y:S01]  /*16e0*/  FADD.FTZ R74, -R32, R74 ;  /* 0x0000004a204a7221 */ /* 0x000fe20000010100 */
[----:B------:R-:W-:Y:S01]  /*16f0*/  SHF.L.U32 R19, R19, 0x10, RZ ;  /* 0x0000001013137819 */ /* 0x000fe200000006ff */
[----:B------:R-:W-:Y:S01]  /*1700*/  FFMA.FTZ R13, R22, R13, R15 ;  /* 0x0000000d160d7223 */ /* 0x000fe2000001000f */
[----:B------:R-:W-:Y:S01]  /*1710*/  FMUL.FTZ R14, R3, R12 ;  /* 0x0000000c030e7220 */ /* 0x000fe20000410000 */
[----:B------:R-:W-:Y:S01]  /*1720*/  FMUL.FTZ R74, R2, R74 ;  /* 0x0000004a024a7220 */ /* 0x000fe20000410000 */
[----:B------:R-:W-:Y:S01]  /*1730*/  SHF.L.U32 R18, R18, 0x10, RZ ;  /* 0x0000001012127819 */ /* 0x000fe200000006ff */
[----:B------:R-:W-:Y:S01]  /*1740*/  FFMA.FTZ R13, R4, R11, R13 ;  /* 0x0000000b040d7223 */ /* 0x000fe2000001000d */
[----:B------:R-:W-:Y:S01]  /*1750*/  FADD.FTZ R19, -R32, R19 ;  /* 0x0000001320137221 */ /* 0x000fe20000010100 */
[C---:B------:R-:W-:Y:S01]  /*1760*/  IMAD.U32 R73, R53.reuse, 0x10000, RZ ;  /* 0x0001000035497824 */ /* 0x040fe200078e00ff */
[----:B------:R-:W-:Y:S01]  /*1770*/  PRMT R15, R53, 0x7632, R15 ;  /* 0x00007632350f7816 */ /* 0x000fe2000000000f */
[----:B------:R-:W-:Y:S01]  /*1780*/  FADD.FTZ R20, R20, R16 ;  /* 0x0000001014147221 */ /* 0x000fe20000010000 */
[----:B------:R-:W-:Y:S01]  /*1790*/  FFMA.FTZ R21, R74, R14, R21 ;  /* 0x0000000e4a157223 */ /* 0x000fe20000010015 */
        /* <DEDUP_REMOVED lines=8> */
[----:B------:R-:W-:Y:S01]  /*1820*/  FMUL.FTZ R14, R4, R13 ;  /* 0x0000000d040e7220 */ /* 0x000fe20000410000 */
[----:B------:R-:W-:Y:S01]  /*1830*/  FMUL.FTZ R73, R2, R73 ;  /* 0x0000004902497220 */ /* 0x000fe20000410000 */
[----:B------:R-:W-:Y:S02]  /*1840*/  IMAD.U32 R17, R17, 0x10000, RZ ;  /* 0x0001000011117824 */ /* 0x000fe400078e00ff */
[----:B------:R-:W-:Y:S01]  /*1850*/  FADD.FTZ R15, -R32, R15 ;  /* 0x0000000f200f7221 */ /* 0x000fe20000010100 */
[----:B------:R-:W-:Y:S01]  /*1860*/  FFMA.FTZ R16, R3, R12, R16 ;  /* 0x0000000c03107223 */ /* 0x000fe20000010010 */
[----:B------:R-:W-:Y:S01]  /*1870*/  FFMA.FTZ R31, R19, R18, R31 ;  /* 0x00000012131f7223 */ /* 0x000fe2000001001f */
[----:B------:R-:W-:Y:S01]  /*1880*/  FFMA.FTZ R21, R73, R14, R21 ;  /* 0x0000000e49157223 */ /* 0x000fe20000010015 */
[----:B------:R-:W-:Y:S01]  /*1890*/  FADD.FTZ R26, R26, R18 ;  /* 0x000000121a1a7221 */ /* 0x000fe20000010000 */
[----:B------:R-:W-:Y:S01]  /*18a0*/  FMUL.FTZ R14, R68, R17 ;  /* 0x00000011440e7220 */ /* 0x000fe20000410000 */
[----:B------:R-:W-:Y:S01]  /*18b0*/  FMUL.FTZ R15, R2, R15 ;  /* 0x0000000f020f7220 */ /* 0x000fe20000410000 */
[----:B------:R-:W-:Y:S01]  /*18c0*/  FFMA.FTZ R18, R22, R18, R16 ;  /* 0x0000001216127223 */ /* 0x000fe20000010010 */
[----:B------:R-:W-:-:S02]  /*18d0*/  SHF.L.U32 R72, R56, 0x10, RZ ;  /* 0x0000001038487819 */ /* 0x000fc400000006ff */
[----:B------:R-:W-:Y:S01]  /*18e0*/  PRMT R16, R56, 0x7632, R16 ;  /* 0x0000763238107816 */ /* 0x000fe20000000010 */
[C---:B------:R-:W-:Y:S01]  /*18f0*/  FFMA.FTZ R21, R15.reuse, R14, R21 ;  /* 0x0000000e0f157223 */ /* 0x040fe20000010015 */
[----:B------:R-:W-:Y:S01]  /*1900*/  SHF.L.U32 R14, R58, 0x10, RZ ;  /* 0x000000103a0e7819 */ /* 0x000fe200000006ff */
[----:B------:R-:W-:Y:S01]  /*1910*/  FADD.FTZ R72, -R32, R72 ;  /* 0x0000004820487221 */ /* 0x000fe20000010100 */
[----:B------:R-:W-:Y:S01]  /*1920*/  PRMT R19, R58, 0x7632, R19 ;  /* 0x000076323a137816 */ /* 0x000fe20000000013 */
[----:B------:R-:W-:Y:S02]  /*1930*/  IMAD.U32 R16, R16, 0x10000, RZ ;  /* 0x0001000010107824 */ /* 0x000fe400078e00ff */
[----:B------:R-:W-:Y:S01]  /*1940*/  FFMA.FTZ R18, R4, R13, R18 ;  /* 0x0000000d04127223 */ /* 0x000fe20000010012 */
[-C--:B------:R-:W-:Y:S01]  /*1950*/  FFMA.FTZ R27, R15, R17.reuse, R27 ;  /* 0x000000110f1b7223 */ /* 0x080fe2000001001b */
[----:B------:R-:W-:Y:S01]  /*1960*/  FADD.FTZ R20, R20, R17 ;  /* 0x0000001114147221 */ /* 0x000fe20000010000 */
[----:B------:R-:W-:Y:S01]  /*1970*/  SHF.L.U32 R19, R19, 0x10, RZ ;  /* 0x0000001013137819 */ /* 0x000fe200000006ff */
[----:B------:R-:W-:Y:S01]  /*1980*/  FMUL.FTZ R15, R3, R14 ;  /* 0x0000000e030f7220 */ /* 0x000fe20000410000 */
[----:B------:R-:W-:Y:S01]  /*1990*/  FMUL.FTZ R72, R2, R72 ;  /* 0x0000004802487220 */ /* 0x000fe20000410000 */
[----:B------:R-:W-:Y:S01]  /*19a0*/  FFMA.FTZ R17, R68, R17, R18 ;  /* 0x0000001144117223 */ /* 0x000fe20000010012 */
[----:B------:R-:W-:Y:S01]  /*19b0*/  FADD.FTZ R16, -R32, R16 ;  /* 0x0000001020107221 */ /* 0x000fe20000010100 */
[----:B------:R-:W-:-:S02]  /*19c0*/  SHF.L.U32 R33, R57, 0x10, RZ ;  /* 0x0000001039217819 */ /* 0x000fc400000006ff */
[----:B------:R-:W-:Y:S01]  /*19d0*/  PRMT R18, R57, 0x7632, R18 ;  /* 0x0000763239127816 */ /* 0x000fe20000000012 */
[----:B------:R-:W-:Y:S01]  /*19e0*/  FFMA.FTZ R21, R72, R15, R21 ;  /* 0x0000000f48157223 */ /* 0x000fe20000010015 */
[----:B------:R-:W-:Y:S01]  /*19f0*/  FMUL.FTZ R16, R2, R16 ;  /* 0x0000001002107220 */ /* 0x000fe20000410000 */
[-C--:B------:R-:W-:Y:S01]  /*1a00*/  FMUL.FTZ R30, R22, R19.reuse ;  /* 0x00000013161e7220 */ /* 0x080fe20000410000 */
[C---:B------:R-:W-:Y:S01]  /*1a10*/  IMAD.U32 R15, R59.reuse, 0x10000, RZ ;  /* 0x000100003b0f7824 */ /* 0x040fe200078e00ff */
[----:B------:R-:W-:Y:S01]  /*1a20*/  PRMT R23, R59, 0x7632, R23 ;  /* 0x000076323b177816 */ /* 0x000fe20000000017 */
[----:B------:R-:W-:Y:S01]  /*1a30*/  FADD.FTZ R33, -R32, R33 ;  /* 0x0000002120217221 */ /* 0x000fe20000010100 */
[----:B------:R-:W-:Y:S01]  /*1a40*/  SHF.L.U32 R18, R18, 0x10, RZ ;  /* 0x0000001012127819 */ /* 0x000fe200000006ff */
[----:B------:R-:W-:Y:S01]  /*1a50*/  FFMA.FTZ R17, R3, R14, R17 ;  /* 0x0000000e03117223 */ /* 0x000fe20000010011 */
[C---:B------:R-:W-:Y:S01]  /*1a60*/  FFMA.FTZ R29, R16.reuse, R19, R31 ;  /* 0x00000013101d7223 */ /* 0x040fe2000001001f */
[----:B------:R-:W-:Y:S01]  /*1a70*/  FFMA.FTZ R21, R16, R30, R21 ;  /* 0x0000001e10157223 */ /* 0x000fe20000010015 */
[----:B------:R-:W-:Y:S01]  /*1a80*/  SHF.L.U32 R23, R23, 0x10, RZ ;  /* 0x0000001017177819 */ /* 0x000fe200000006ff */
[----:B------:R-:W-:Y:S01]  /*1a90*/  FMUL.FTZ R16, R4, R15 ;  /* 0x0000000f04107220 */ /* 0x000fe20000410000 */
[----:B------:R-:W-:Y:S01]  /*1aa0*/  FMUL.FTZ R33, R2, R33 ;  /* 0x0000002102217220 */ /* 0x000fe20000410000 */
[----:B------:R-:W-:Y:S01]  /*1ab0*/  FADD.FTZ R28, R26, R19 ;  /* 0x000000131a1c7221 */ /* 0x000fe20000010000 */
[----:B------:R-:W-:Y:S01]  /*1ac0*/  FADD.FTZ R18, -R32, R18 ;  /* 0x0000001220127221 */ /* 0x000fe20000010100 */
[----:B------:R-:W-:Y:S01]  /*1ad0*/  FFMA.FTZ R19, R22, R19, R17 ;  /* 0x0000001316137223 */ /* 0x000fe20000010011 */
[C---:B------:R-:W-:Y:S01]  /*1ae0*/  IMAD.U32 R17, R60.reuse, 0x10000, RZ ;  /* 0x000100003c117824 */ /* 0x040fe200078e00ff */
[----:B------:R-:W-:Y:S01]  /*1af0*/  PRMT R71, R60, 0x7632, R71 ;  /* 0x000076323c477816 */ /* 0x000fe20000000047 */
[----:B------:R-:W-:Y:S01]  /*1b00*/  FFMA.FTZ R21, R33, R16, R21 ;  /* 0x0000001021157223 */ /* 0x000fe20000010015 */
[----:B------:R-:W-:Y:S01]  /*1b10*/  FMUL.FTZ R18, R2, R18 ;  /* 0x0000001202127220 */ /* 0x000fe20000410000 */
[----:B------:R-:W-:Y:S01]  /*1b20*/  FMUL.FTZ R26, R68, R23 ;  /* 0x00000017441a7220 */ /* 0x000fe20000410000 */
[----:B------:R-:W-:Y:S01]  /*1b30*/  SHF.L.U32 R16, R62, 0x10, RZ ;  /* 0x000000103e107819 */ /* 0x000fe200000006ff */
[----:B------:R-:W-:Y:S01]  /*1b40*/  FADD.FTZ R17, -R32, R17 ;  /* 0x0000001120117221 */ /* 0x000fe20000010100 */
[----:B------:R-:W-:Y:S01]  /*1b50*/  PRMT R70, R62, 0x7632, R70 ;  /* 0x000076323e467816 */ /* 0x000fe20000000046 */
[----:B------:R-:W-:Y:S01]  /*1b60*/  FFMA.FTZ R19, R4, R15, R19 ;  /* 0x0000000f04137223 */ /* 0x000fe20000010013 */
[----:B------:R-:W-:Y:S01]  /*1b70*/  SHF.L.U32 R71, R71, 0x10, RZ ;  /* 0x0000001047477819 */ /* 0x000fe200000006ff */
[----:B------:R0:W-:Y:S01]  /*1b80*/  STL [R1+0x38], R90 ;  /* 0x0000385a01007387 */ /* 0x0001e20000100800 */
[----:B------:R-:W-:Y:S01]  /*1b90*/  FFMA.FTZ R21, R18, R26, R21 ;  /* 0x0000001a12157223 */ /* 0x000fe20000010015 */
[----:B------:R-:W-:Y:S01]  /*1ba0*/  FADD.FTZ R93, R20, R23 ;  /* 0x00000017145d7221 */ /* 0x000fe20000010000 */
[----:B------:R-:W-:Y:S01]  /*1bb0*/  FMUL.FTZ R17, R2, R17 ;  /* 0x0000001102117220 */ /* 0x000fe20000410000 */
[----:B------:R-:W-:-:S02]  /*1bc0*/  IMAD.U32 R70, R70, 0x10000, RZ ;  /* 0x0001000046467824 */ /* 0x000fc400078e00ff */
[----:B------:R-:W-:Y:S01]  /*1bd0*/  FADD.FTZ R71, -R32, R71 ;  /* 0x0000004720477221 */ /* 0x000fe20000010100 */
[----:B------:R-:W-:Y:S01]  /*1be0*/  PRMT R26, R61, 0x7632, R26 ;  /* 0x000076323d1a7816 */ /* 0x000fe2000000001a */
[-C--:B0-----:R-:W-:Y:S01]  /*1bf0*/  FFMA.FTZ R90, R18, R23.reuse, R27 ;  /* 0x00000017125a7223 */ /* 0x081fe2000001001b */
[----:B------:R-:W-:Y:S01]  /*1c00*/  FMUL.FTZ R18, R3, R16 ;  /* 0x0000001003127220 */ /* 0x000fe20000410000 */
[----:B------:R-:W-:Y:S01]  /*1c10*/  FFMA.FTZ R23, R68, R23, R19 ;  /* 0x0000001744177223 */ /* 0x000fe20000010013 */
[----:B------:R-:W-:Y:S01]  /*1c20*/  SHF.L.U32 R19, R61, 0x10, RZ ;  /* 0x000000103d137819 */ /* 0x000fe200000006ff */
[----:B------:R-:W-:Y:S01]  /*1c30*/  FMUL.FTZ R20, R22, R70 ;  /* 0x0000004616147220 */ /* 0x000fe20000410000 */
[----:B------:R-:W-:Y:S01]  /*1c40*/  FFMA.FTZ R21, R17, R18, R21 ;  /* 0x0000001211157223 */ /* 0x000fe20000010015 */
[C---:B------:R-:W-:Y:S01]  /*1c50*/  PRMT R79, R63.reuse, 0x7632, R79 ;  /* 0x000076323f4f7816 */ /* 0x040fe2000000004f */
[----:B------:R-:W-:Y:S01]  /*1c60*/  FMUL.FTZ R71, R2, R71 ;  /* 0x0000004702477220 */ /* 0x000fe20000410000 */
        /* <DEDUP_REMOVED lines=12> */
[----:B------:R-:W-:Y:S01]  /*1d30*/  SHF.L.U32 R21, R64, 0x10, RZ ;  /* 0x0000001040157819 */ /* 0x000fe200000006ff */
[----:B------:R-:W-:Y:S01]  /*1d40*/  FFMA.FTZ R23, R22, R70, R23 ;  /* 0x0000004616177223 */ /* 0x000fe20000010017 */
[----:B------:R-:W-:Y:S01]  /*1d50*/  PRMT R69, R64, 0x7632, R69 ;  /* 0x0000763240457816 */ /* 0x000fe20000000045 */
[----:B------:R-:W-:Y:S01]  /*1d60*/  FFMA.FTZ R27, R92, R27, R20 ;  /* 0x0000001b5c1b7223 */ /* 0x000fe20000010014 */
[----:B------:R-:W-:Y:S01]  /*1d70*/  SHF.L.U32 R20, R66, 0x10, RZ ;  /* 0x0000001042147819 */ /* 0x000fe200000006ff */
[----:B------:R-:W-:Y:S01]  /*1d80*/  FADD.FTZ R21, -R32, R21 ;  /* 0x0000001520157221 */ /* 0x000fe20000010100 */
[----:B------:R-:W-:Y:S01]  /*1d90*/  PRMT R31, R66, 0x7632, R31 ;  /* 0x00007632421f7816 */ /* 0x000fe2000000001f */
[----:B------:R-:W-:Y:S01]  /*1da0*/  FFMA.FTZ R23, R4, R18, R23 ;  /* 0x0000001204177223 */ /* 0x000fe20000010017 */
[----:B------:R-:W-:-:S02]  /*1db0*/  IMAD.U32 R69, R69, 0x10000, RZ ;  /* 0x0001000045457824 */ /* 0x000fc400078e00ff */
[----:B------:R-:W-:Y:S01]  /*1dc0*/  FMUL.FTZ R21, R2, R21 ;  /* 0x0000001502157220 */ /* 0x000fe20000410000 */
[----:B------:R-:W-:Y:S01]  /*1dd0*/  FMUL.FTZ R26, R3, R20 ;  /* 0x00000014031a7220 */ /* 0x000fe20000410000 */
[----:B------:R-:W-:Y:S01]  /*1de0*/  SHF.L.U32 R31, R31, 0x10, RZ ;  /* 0x000000101f1f7819 */ /* 0x000fe200000006ff */
[----:B------:R-:W-:Y:S01]  /*1df0*/  FFMA.FTZ R23, R68, R79, R23 ;  /* 0x0000004f44177223 */ /* 0x000fe20000010017 */
[----:B------:R-:W-:Y:S01]  /*1e00*/  FADD.FTZ R69, -R32, R69 ;  /* 0x0000004520457221 */ /* 0x000fe20000010100 */
[----:B------:R-:W-:Y:S02]  /*1e10*/  FFMA.FTZ R27, R21, R26, R27 ;  /* 0x0000001a151b7223 */ /* 0x000fe4000001001b */
[----:B------:R-:W-:Y:S01]  /*1e20*/  FFMA.FTZ R26, R3, R20, R23 ;  /* 0x00000014031a7223 */ /* 0x000fe20000010017 */
[----:B------:R-:W-:Y:S01]  /*1e30*/  FMUL.FTZ R69, R2, R69 ;  /* 0x0000004502457220 */ /* 0x000fe20000410000 */
[----:B------:R-:W-:-:S04]  /*1e40*/  FMUL.FTZ R23, R22, R31 ;  /* 0x0000001f16177220 */ /* 0x000fc80000410000 */
        /* <DEDUP_REMOVED lines=14> */
[----:B------:R-:W-:-:S03]  /*1f30*/  FFMA.FTZ R26, R68, R30, R26 ;  /* 0x0000001e441a7223 */ /* 0x000fc6000001001a */
[----:B------:R0:W-:Y:S02]  /*1f40*/  STL [R1], R27 ;  /* 0x0000001b01007387 */ /* 0x0001e40000100800 */
[----:B0-----:R-:W-:Y:S02]  /*1f50*/  FMUL.FTZ R27, R68, R30 ;  /* 0x0000001e441b7220 */ /* 0x001fe40000410000 */
[----:B------:R-:W2:Y:S01]  /*1f60*/  LDL.LU R68, [R1] ;  /* 0x0000000001447983 */ /* 0x000ea20000300800 */
[----:B------:R-:W-:Y:S01]  /*1f70*/  FFMA.FTZ R92, R92, R79, R90 ;  /* 0x0000004f5c5c7223 */ /* 0x000fe2000001005a */
[----:B------:R-:W-:Y:S01]  /*1f80*/  FADD.FTZ R79, R93, R79 ;  /* 0x0000004f5d4f7221 */ /* 0x000fe20000010000 */
[----:B--2---:R-:W-:-:S04]  /*1f90*/  FMUL.FTZ R68, R2, R68 ;  /* 0x0000004402447220 */ /* 0x004fc80000410000 */
[----:B------:R-:W-:Y:S02]  /*1fa0*/  FFMA.FTZ R27, R68, R27, R25 ;  /* 0x0000001b441b7223 */ /* 0x000fe40000010019 */
[----:B------:R-:W2:Y:S04]  /*1fb0*/  LDL.LU R25, [R1+0x48] ;  /* 0x0000480001197983 */ /* 0x000ea80000300800 */
[----:B------:R0:W-:Y:S04]  /*1fc0*/  STS.64 [R24], R26 ;  /* 0x0000001a18007388 */ /* 0x0001e80000000a00 */
[----:B0-----:R-:W3:Y:S01]  /*1fd0*/  LDL.LU R24, [R1+0x44] ;  /* 0x0000440001187983 */ /* 0x001ee20000300800 */
[----:B------:R-:W-:Y:S01]  /*1fe0*/  FFMA.FTZ R26, R71, R70, R29 ;  /* 0x00000046471a7223 */ /* 0x000fe2000001001d */
[----:B------:R-:W-:-:S02]  /*1ff0*/  FADD.FTZ R27, R28, R70 ;  /* 0x000000461c1b7221 */ /* 0x000fc40000010000 */
[----:B------:R-:W4:Y:S04]  /*2000*/  LDL.LU R29, [R1+0x40] ;  /* 0x00004000011d7983 */ /* 0x000f280000300800 */
[----:B------:R-:W4:Y:S04]  /*2010*/  LDL.LU R28, [R1+0x3c] ;  /* 0x00003c00011c7983 */ /* 0x000f280000300800 */
[----:B------:R0:W5:Y:S04]  /*2020*/  LDL.LU R90, [R1+0x38] ;  /* 0x00003800015a7983 */ /* 0x0001680000300800 */
[----:B------:R0:W5:Y:S01]  /*2030*/  LDL.LU R93, [R1+0x34] ;  /* 0x00003400015d7983 */ /* 0x0001620000300800 */
[----:B------:R-:W-:Y:S01]  /*2040*/  FADD.FTZ R27, R27, R31 ;  /* 0x0000001f1b1b7221 */ /* 0x000fe20000010000 */
[----:B------:R-:W-:Y:S01]  /*2050*/  FFMA.FTZ R26, R69, R31, R26 ;  /* 0x0000001f451a7223 */ /* 0x000fe2000001001a */
[----:B------:R-:W-:Y:S01]  /*2060*/  FADD.FTZ R31, R79, R30 ;  /* 0x0000001e4f1f7221 */ /* 0x000fe20000010000 */
[----:B------:R-:W-:-:S02]  /*2070*/  FFMA.FTZ R30, R68, R30, R92 ;  /* 0x0000001e441e7223 */ /* 0x000fc4000001005c */
[----:B------:R-:W1:Y:S01]  /*2080*/  S2R R92, SR_TID.X ;  /* 0x00000000005c7919 */ /* 0x000e620000002100 */
[----:B------:R-:W-:-:S04]  /*2090*/  UIADD3 UR9, UP0, UR11, 0x24, URZ ;  /* 0x000000240b097890 */ /* 0x000fc8000ff1e03f */
[----:B------:R-:W-:Y:S02]  /*20a0*/  UIADD3.X UR10, URZ, UR5, URZ, UP0, !UPT ;  /* 0x000000053f0a7290 */ /* 0x000fe400087fe43f */
[----:B------:R-:W-:-:S04]  /*20b0*/  UISETP.GE.U32.AND UP0, UPT, UR9, UR16, UPT ;  /* 0x000000100900728c */ /* 0x000fc8000bf06070 */
[----:B------:R-:W-:Y:S01]  /*20c0*/  UISETP.GE.AND.EX UP0, UPT, UR10, UR7, UPT, UP0 ;  /* 0x000000070a00728c */ /* 0x000fe2000bf06300 */
[----:B------:R-:W-:Y:S05]  /*20d0*/  BAR.SYNC.DEFER_BLOCKING 0x0 ;  /* 0x0000000000007b1d */ /* 0x000fea0000010000 */
[----:B------:R-:W-:Y:S02]  /*20e0*/  PLOP3.LUT P0, PT, PT, PT, UP0, 0x80, 0x0 ;  /* 0x000000000000781c */ /* 0x000fe40003f0f008 */
[----:B-1----:R-:W-:Y:S01]  /*20f0*/  ISETP.GT.U32.AND P1, PT, R92, 0x1f, PT ;  /* 0x0000001f5c00780c */ /* 0x002fe20003f24070 */
[----:B--2---:R-:W-:-:S04]  /*2100*/  FADD.FTZ R25, R0, R25 ;  /* 0x0000001900197221 */ /* 0x004fc80000010000 */
[----:B------:R-:W-:-:S04]  /*2110*/  FADD.FTZ R25, R25, R6 ;  /* 0x0000000619197221 */ /* 0x000fc80000010000 */
[----:B------:R-:W-:Y:S01]  /*2120*/  FADD.FTZ R25, R25, R8 ;  /* 0x0000000819197221 */ /* 0x000fe20000010000 */
[----:B---3--:R-:W-:Y:S01]  /*2130*/  FFMA.FTZ R24, R83, R0, R24 ;  /* 0x0000000053187223 */ /* 0x008fe20000010018 */
[----:B----4-:R-:W-:Y:S01]  /*2140*/  FADD.FTZ R29, R5, R29 ;  /* 0x0000001d051d7221 */ /* 0x010fe20000010000 */
[----:B------:R-:W-:-:S03]  /*2150*/  FFMA.FTZ R28, R82, R5, R28 ;  /* 0x00000005521c7223 */ /* 0x000fc6000001001c */
[----:B------:R-:W-:Y:S01]  /*2160*/  FADD.FTZ R29, R29, R7 ;  /* 0x000000071d1d7221 */ /* 0x000fe20000010000 */
[----:B------:R-:W-:Y:S01]  /*2170*/  FFMA.FTZ R24, R81, R6, R24 ;  /* 0x0000000651187223 */ /* 0x000fe20000010018 */
[----:B------:R-:W-:Y:S02]  /*2180*/  FFMA.FTZ R28, R80, R7, R28 ;  /* 0x00000007501c7223 */ /* 0x000fe4000001001c */
        /* <DEDUP_REMOVED lines=24> */
[----:B------:R-:W0:Y:S01]  /*2310*/  S2UR UR15, SR_CgaCtaId ;  /* 0x00000000000f79c3 */ /* 0x000e220000008800 */
[----:B------:R-:W-:Y:S01]  /*2320*/  UMOV UR5, 0x400 ;  /* 0x0000040000057882 */ /* 0x000fe20000000000 */
[----:B------:R-:W-:Y:S01]  /*2330*/  SHF.L.U32 R69, R92, 0x1, RZ ;  /* 0x000000015c457819 */ /* 0x000fe200000006ff */
[----:B------:R-:W-:Y:S03]  /*2340*/  STL [R1+0x40], R0 ;  /* 0x0000400001007387 */ /* 0x000fe60000100800 */
[----:B------:R-:W-:Y:S01]  /*2350*/  LOP3.LUT R69, R69, 0x18, RZ, 0xc0, !PT ;  /* 0x0000001845457812 */ /* 0x000fe200078ec0ff */
[----:B------:R-:W2:Y:S04]  /*2360*/  LDL R71, [R1+0x2c] ;  /* 0x00002c0001477983 */ /* 0x000ea80000100800 */
[----:B------:R1:W-:Y:S04]  /*2370*/  STL.64 [R1+0x38], R2 ;  /* 0x0000380201007387 */ /* 0x0003e80000100a00 */
[----:B-1----:R-:W3:Y:S01]  /*2380*/  LDL R2, [R1+0x28] ;  /* 0x0000280001027983 */ /* 0x002ee20000100800 */
[----:B0-----:R-:W-:-:S03]  /*2390*/  ULEA UR5, UR15, UR5, 0x18 ;  /* 0x000000050f057291 */ /* 0x001fc6000f8ec03f */
[----:B------:R-:W4:Y:S03]  /*23a0*/  LDL R3, [R1+0x24] ;  /* 0x0000240001037983 */ /* 0x000f260000100800 */
[----:B------:R-:W-:Y:S01]  /*23b0*/  LEA R68, R92, UR5, 0x5 ;  /* 0x000000055c447c11 */ /* 0x000fe2000f8e28ff */
[----:B------:R-:W0:Y:S03]  /*23c0*/  S2R R0, SR_TID.X ;  /* 0x0000000000007919 */ /* 0x000e260000002100 */
[----:B------:R-:W-:-:S05]  /*23d0*/  IADD3 R70, R68, R69, RZ ;  /* 0x0000004544467210 */ /* 0x000fca0007ffe0ff */
[----:B------:R1:W-:Y:S02]  /*23e0*/  STS.64 [R70], R24 ;  /* 0x0000001846007388 */ /* 0x0003e40000000a00 */
[----:B-1----:R-:W-:-:S05]  /*23f0*/  LOP3.LUT R70, R69, 0x8, RZ, 0x3c, !PT ;  /* 0x0000000845467812 */ /* 0x002fca00078e3cff */
[----:B------:R-:W-:-:S05]  /*2400*/  IMAD.IADD R70, R68, 0x1, R70 ;  /* 0x0000000144467824 */ /* 0x000fca00078e0246 */
[----:B------:R1:W-:Y:S02]  /*2410*/  STS.64 [R70], R26 ;  /* 0x0000001a46007388 */ /* 0x0003e40000000a00 */
[----:B-1----:R-:W-:-:S04]  /*2420*/  LOP3.LUT R70, R69, 0x10, RZ, 0x3c, !PT ;  /* 0x0000001045467812 */ /* 0x002fc800078e3cff */
[----:B------:R-:W-:-:S05]  /*2430*/  IADD3 R70, R68, R70, RZ ;  /* 0x0000004644467210 */ /* 0x000fca0007ffe0ff */
[----:B------:R1:W-:Y:S04]  /*2440*/  STS.64 [R70], R28 ;  /* 0x0000001c46007388 */ /* 0x0003e80000000a00 */
[----:B-1----:R-:W2:Y:S01]  /*2450*/  LDL R70, [R1+0x30] ;  /* 0x0000300001467983 */ /* 0x002ea20000100800 */
[----:B------:R-:W-:Y:S02]  /*2460*/  LOP3.LUT R69, R69, 0x18, RZ, 0x3c, !PT ;  /* 0x0000001845457812 */ /* 0x000fe400078e3cff */
[----:B0-----:R-:W-:Y:S02]  /*2470*/  SHF.R.S32.HI R79, RZ, 0x1f, R0 ;  /* 0x0000001fff4f7819 */ /* 0x001fe40000011400 */
[----:B------:R-:W-:Y:S02]  /*2480*/  IADD3 R69, R68, R69, RZ ;  /* 0x0000004544457210 */ /* 0x000fe40007ffe0ff */
[----:B------:R-:W-:-:S02]  /*2490*/  LEA.HI R79, R79, R0, RZ, 0x2 ;  /* 0x000000004f4f7211 */ /* 0x000fc400078f10ff */
[----:B------:R0:W5:Y:S02]  /*24a0*/  LDL.LU R0, [R1+0x40] ;  /* 0x0000400001007983 */ /* 0x0001640000300800 */
[----:B------:R-:W-:Y:S02]  /*24b0*/  SHF.R.S32.HI R79, RZ, 0x2, R79 ;  /* 0x00000002ff4f7819 */ /* 0x000fe4000001144f */
[----:B------:R-:W-:Y:S02]  /*24c0*/  STS.64 [R69], R30 ;  /* 0x0000001e45007388 */ /* 0x000fe40000000a00 */
[----:B------:R-:W-:Y:S01]  /*24d0*/  LEA R79, R79, UR5, 0x5 ;  /* 0x000000054f4f7c11 */ /* 0x000fe2000f8e28ff */
[----:B------:R-:W-:-:S04]  /*24e0*/  USHF.R.U32.HI UR5, URZ, 0x2, UR6 ;  /* 0x000000023f057899 */ /* 0x000fc80008011606 */
[----:B------:R-:W-:-:S04]  /*24f0*/  USHF.L.U32 UR5, UR5, 0x3, URZ ;  /* 0x0000000305057899 */ /* 0x000fc8000800063f */
[----:B------:R-:W-:Y:S01]  /*2500*/  ULOP3.LUT UR5, UR5, 0xfffffff8, UR17, 0xe2, !UPT ;  /* 0xfffffff805057892 */ /* 0x000fe2000f8ee211 */
[----:B------:R-:W-:Y:S01]  /*2510*/  BAR.SYNC.DEFER_BLOCKING 0x0 ;  /* 0x0000000000007b1d */ /* 0x000fe20000010000 */
[----:B--2---:R-:W-:Y:S01]  /*2520*/  IMAD R68, R70, 0x8, R79 ;  /* 0x0000000846447824 */ /* 0x004fe200078e024f */
[----:B------:R-:W-:-:S05]  /*2530*/  LEA R70, R71, R79, 0x3 ;  /* 0x0000004f47467211 */ /* 0x000fca00078e18ff */
[----:B------:R-:W1:Y:S04]  /*2540*/  LDS.64 R68, [R68] ;  /* 0x0000000044447984 */ /* 0x000e680000000a00 */
[----:B------:R-:W2:Y:S01]  /*2550*/  LDS.64 R70, [R70+0xa00] ;  /* 0x000a000046467984 */ /* 0x000ea20000000a00 */
[----:B-1----:R-:W-:Y:S01]  /*2560*/  FADD.FTZ R68, RZ, R68 ;  /* 0x00000044ff447221 */ /* 0x002fe20000010000 */
[----:B------:R-:W-:-:S03]  /*2570*/  FADD.FTZ R69, RZ, R69 ;  /* 0x00000045ff457221 */ /* 0x000fc60000010000 */
[----:B--2---:R-:W-:Y:S01]  /*2580*/  FADD.FTZ R70, R68, R70 ;  /* 0x0000004644467221 */ /* 0x004fe20000010000 */
[----:B---3--:R-:W-:Y:S01]  /*2590*/  LEA R68, R2, R79, 0x3 ;  /* 0x0000004f02447211 */ /* 0x008fe200078e18ff */
[----:B------:R-:W-:-:S05]  /*25a0*/  FADD.FTZ R71, R69, R71 ;  /* 0x0000004745477221 */ /* 0x000fca0000010000 */
[----:B------:R-:W1:Y:S02]  /*25b0*/  LDS.64 R68, [R68+0x1400] ;  /* 0x0014000044447984 */ /* 0x000e640000000a00 */
[----:B-1----:R-:W-:Y:S01]  /*25c0*/  FADD.FTZ R70, R70, R68 ;  /* 0x0000004446467221 */ /* 0x002fe20000010000 */
[----:B----4-:R-:W-:Y:S02]  /*25d0*/  IMAD R68, R3, 0x8, R79 ;  /* 0x0000000803447824 */ /* 0x010fe400078e024f */
[----:B------:R-:W-:Y:S01]  /*25e0*/  FADD.FTZ R71, R71, R69 ;  /* 0x0000004547477221 */ /* 0x000fe20000010000 */
[----:B------:R-:W1:Y:S03]  /*25f0*/  LDC.64 R2, c[0x0][0x260] ;  /* 0x00009800ff027b82 */ /* 0x000e660000000a00 */
[----:B------:R-:W2:Y:S02]  /*2600*/  LDS.64 R68, [R68+0x1e00] ;  /* 0x001e000044447984 */ /* 0x000ea40000000a00 */
[----:B--2---:R-:W-:Y:S01]  /*2610*/  FADD.FTZ R68, R70, R68 ;  /* 0x0000004446447221 */ /* 0x004fe20000010000 */
[----:B------:R-:W-:Y:S01]  /*2620*/  MOV R70, UR5 ;  /* 0x0000000500467c02 */ /* 0x000fe20008000f00 */
[----:B------:R-:W-:-:S04]  /*2630*/  FADD.FTZ R69, R71, R69 ;  /* 0x0000004547457221 */ /* 0x000fc80000010000 */
[----:B------:R-:W-:-:S05]  /*2640*/  IMAD R70, R70, 0x500, R92 ;  /* 0x0000050046467824 */ /* 0x000fca00078e025c */
[----:B------:R-:W-:-:S05]  /*2650*/  IADD3 R70, R70, UR14, RZ ;  /* 0x0000000e46467c10 */ /* 0x000fca000fffe0ff */
[----:B------:R-:W-:-:S04]  /*2660*/  IMAD.SHL.U32 R70, R70, 0x2, RZ ;  /* 0x0000000246467824 */ /* 0x000fc800078e00ff */
[----:B-1----:R-:W-:Y:S02]  /*2670*/  IMAD.WIDE.U32 R70, R70, 0x4, R2 ;  /* 0x0000000446467825 */ /* 0x002fe400078e0002 */
[----:B------:R0:W5:Y:S04]  /*2680*/  LDL.LU.64 R2, [R1+0x38] ;  /* 0x0000380001027983 */ /* 0x0001680000300a00 */
[----:B------:R0:W-:Y:S02]  /*2690*/  STG.E.64 desc[UR12][R70.64+0x9000], R68 ;  /* 0x0090004446007986 */ /* 0x0001e4000c101b0c */
.L_x_775:
[----:B------:R-:W-:Y:S01]  /*26a0*/  BSSY B0, `(.L_x_776) ;  /* 0x000006e000007945 */ /* 0x000fe20003800000 */
[----:B0-----:R-:W-:Y:S01]  /*26b0*/  HFMA2.MMA R70, -RZ, RZ, 0, 0 ;  /* 0x00000000ff467435 */ /* 0x001fe200000001ff */
[----:B------:R-:W-:Y:S02]  /*26c0*/  MOV R68, RZ ;  /* 0x000000ff00447202 */ /* 0x000fe40000000f00 */
[----:B------:R-:W-:Y:S08]  /*26d0*/  @P1 BRA `(.L_x_777) ;  /* 0x0000000400a81947 */ /* 0x000ff00003800000 */
[----:B------:R-:W-:Y:S01]  /*26e0*/  USHF.L.U32 UR5, UR11, 0x3, URZ ;  /* 0x000000030b057899 */ /* 0x000fe2000800063f */
[----:B------:R-:W-:Y:S01]  /*26f0*/  IMAD.MOV.U32 R68, RZ, RZ, 0x28 ;  /* 0x00000028ff447424 */ /* 0x000fe200078e00ff */
[----:B------:R-:W-:Y:S02]  /*2700*/  MOV R69, 0x28 ;  /* 0x0000002800457802 */ /* 0x000fe40000000f00 */
        /* <DEDUP_REMOVED lines=8> */
[----:B------:R-:W-:Y:S01]  /*2790*/  IMAD R68, R68, R69, UR8 ;  /* 0x0000000844447e24 */ /* 0x000fe2000f8e0245 */
[----:B------:R-:W-:-:S04]  /*27a0*/  IADD3 R69, R79, 0x4, RZ ;  /* 0x000000044f457810 */ /* 0x000fc80007ffe0ff */
[----:B------:R-:W-:Y:S02]  /*27b0*/  SHF.R.S32.HI R70, RZ, 0x1f, R69 ;  /* 0x0000001fff467819 */ /* 0x000fe40000011445 */
[----:B------:R-:W-:Y:S02]  /*27c0*/  IADD3 R68, R68, R92, RZ ;  /* 0x0000005c44447210 */ /* 0x000fe40007ffe0ff */
[----:B------:R-:W-:Y:S01]  /*27d0*/  LEA.HI R70, R70, R69, RZ, 0x2 ;  /* 0x0000004546467211 */ /* 0x000fe200078f10ff */
[----:B------:R-:W-:-:S03]  /*27e0*/  IMAD.MOV.U32 R69, RZ, RZ, 0x28 ;  /* 0x00000028ff457424 */ /* 0x000fc600078e00ff */
[----:B------:R-:W-:-:S05]  /*27f0*/  SHF.R.S32.HI R70, RZ, 0x2, R70 ;  /* 0x00000002ff467819 */ /* 0x000fca0000011446 */
[----:B------:R-:W-:Y:S02]  /*2800*/  IMAD R70, R70, R69, UR8 ;  /* 0x0000000846467e24 */ /* 0x000fe4000f8e0245 */
[----:B------:R-:W0:Y:S02]  /*2810*/  LDS.64 R68, [R68] ;  /* 0x0000000044447984 */ /* 0x000e240000000a00 */
[----:B------:R-:W-:-:S06]  /*2820*/  IMAD.IADD R70, R92, 0x1, R70 ;  /* 0x000000015c467824 */ /* 0x000fcc00078e0246 */
        /* <DEDUP_REMOVED lines=65> */
[----:B------:R-:W-:Y:S01]  /*2c40*/  FADD.FTZ R71, R71, R69 ;  /* 0x0000004547477221 */ /* 0x000fe20000010000 */
[----:B------:R-:W-:Y:S02]  /*2c50*/  IADD3 R79, R79, 0x24, RZ ;  /* 0x000000244f4f7810 */ /* 0x000fe40007ffe0ff */
        /* <DEDUP_REMOVED lines=8> */
[----:B------:R-:W-:Y:S01]  /*2ce0*/  SHF.R.S32.HI R68, RZ, 0x1f, R79 ;  /* 0x0000001fff447819 */ /* 0x000fe2000001144f */
[----:B------:R-:W-:Y:S01]  /*2cf0*/  FADD.FTZ R71, R71, R69 ;  /* 0x0000004547477221 */ /* 0x000fe20000010000 */
[----:B------:R-:W-:Y:S02]  /*2d00*/  MOV R69, 0x28 ;  /* 0x0000002800457802 */ /* 0x000fe40000000f00 */
[----:B------:R-:W-:-:S04]  /*2d10*/  LEA.HI R68, R68, R79, RZ, 0x2 ;  /* 0x0000004f44447211 */ /* 0x000fc800078f10ff */
[----:B------:R-:W-:-:S05]  /*2d20*/  SHF.R.S32.HI R68, RZ, 0x2, R68 ;  /* 0x00000002ff447819 */ /* 0x000fca0000011444 */
[----:B------:R-:W-:-:S04]  /*2d30*/  IMAD R68, R68, R69, UR8 ;  /* 0x0000000844447e24 */ /* 0x000fc8000f8e0245 */
[----:B------:R-:W-:-:S06]  /*2d40*/  IMAD.IADD R68, R92, 0x1, R68 ;  /* 0x000000015c447824 */ /* 0x000fcc00078e0244 */
[----:B------:R-:W0:Y:S02]  /*2d50*/  LDS.64 R68, [R68] ;  /* 0x0000000044447984 */ /* 0x000e240000000a00 */
[----:B0-----:R-:W-:Y:S01]  /*2d60*/  FADD.FTZ R70, R70, R68 ;  /* 0x0000004446467221 */ /* 0x001fe20000010000 */
[----:B------:R-:W-:-:S07]  /*2d70*/  FADD.FTZ R68, R71, R69 ;  /* 0x0000004547447221 */ /* 0x000fce0000010000 */
.L_x_777:
[----:B------:R-:W-:Y:S05]  /*2d80*/  BSYNC B0 ;  /* 0x0000000000007941 */ /* 0x000fea0003800000 */
.L_x_776:
[----:B-----5:R0:W-:Y:S04]  /*2d90*/  STL [R1+0x34], R0 ;  /* 0x0000340001007387 */ /* 0x0201e80000100800 */
[----:B------:R-:W1:Y:S04]  /*2da0*/  SHFL.BFLY PT, R71, R70, 0x2, 0x1f ;  /* 0x0c401f0046477f89 */ /* 0x000e6800000e0000 */
[----:B------:R-:W2:Y:S01]  /*2db0*/  SHFL.BFLY PT, R69, R68, 0x2, 0x1f ;  /* 0x0c401f0044457f89 */ /* 0x000ea200000e0000 */
[----:B0-----:R-:W0:Y:S01]  /*2dc0*/  S2R R0, SR_TID.X ;  /* 0x0000000000007919 */ /* 0x001e220000002100 */
[----:B-1----:R-:W-:Y:S01]  /*2dd0*/  FADD.FTZ R70, R71, R70 ;  /* 0x0000004647467221 */ /* 0x002fe20000010000 */
[----:B--2---:R-:W-:-:S04]  /*2de0*/  FADD.FTZ R68, R69, R68 ;  /* 0x0000004445447221 */ /* 0x004fc80000010000 */
[----:B------:R-:W1:Y:S04]  /*2df0*/  SHFL.BFLY PT, R71, R70, 0x1, 0x1f ;  /* 0x0c201f0046477f89 */ /* 0x000e6800000e0000 */
[----:B------:R-:W2:Y:S01]  /*2e00*/  SHFL.BFLY PT, R69, R68, 0x1, 0x1f ;  /* 0x0c201f0044457f89 */ /* 0x000ea200000e0000 */
[----:B0-----:R-:W-:-:S03]  /*2e10*/  LOP3.LUT P1, RZ, R0, 0xffffffe3, RZ, 0xc0, !PT ;  /* 0xffffffe300ff7812 */ /* 0x001fc6000782c0ff */
[----:B------:R0:W5:Y:S01]  /*2e20*/  LDL.LU R0, [R1+0x34] ;  /* 0x0000340001007983 */ /* 0x0001620000300800 */
[----:B------:R-:W-:Y:S01]  /*2e30*/  BSSY B0, `(.L_x_778) ;  /* 0x0000013000007945 */ /* 0x000fe20003800000 */
[----:B------:R-:W-:Y:S02]  /*2e40*/  PRMT R92, R34, 0x7632, R92 ;  /* 0x00007632225c7816 */ /* 0x000fe4000000005c */
[----:B------:R-:W-:Y:S01]  /*2e50*/  PRMT R79, R35, 0x7632, R79 ;  /* 0x00007632234f7816 */ /* 0x000fe2000000004f */
[----:B-1----:R-:W-:Y:S01]  /*2e60*/  FADD.FTZ R34, R70, R71 ;  /* 0x0000004746227221 */ /* 0x002fe20000010000 */
[----:B--2---:R-:W-:-:S04]  /*2e70*/  FADD.FTZ R35, R68, R69 ;  /* 0x0000004544237221 */ /* 0x004fc80000010000 */
[----:B0-----:R-:W-:Y:S05]  /*2e80*/  @P1 BRA `(.L_x_779) ;  /* 0x0000000000341947 */ /* 0x001fea0003800000 */
[----:B------:R-:W0:Y:S01]  /*2e90*/  S2R R71, SR_TID.X ;  /* 0x0000000000477919 */ /* 0x000e220000002100 */
[----:B------:R-:W-:Y:S01]  /*2ea0*/  ULDC UR5, c[0x0][0x10] ;  /* 0x0000040000057ab9 */ /* 0x000fe20000000800 */
[----:B------:R-:W-:Y:S01]  /*2eb0*/  MOV R68, UR17 ;  /* 0x0000001100447c02 */ /* 0x000fe20008000f00 */
[----:B------:R-:W-:Y:S01]  /*2ec0*/  UIMAD UR5, UR5, UR4, UR6 ;  /* 0x00000004050572a4 */ /* 0x000fe2000f8e0206 */
[----:B0-----:R-:W-:Y:S02]  /*2ed0*/  SHF.R.U32.HI R69, RZ, 0x2, R71 ;  /* 0x00000002ff457819 */ /* 0x001fe40000011647 */
[----:B------:R-:W0:Y:S02]  /*2ee0*/  LDC.64 R70, c[0x0][0x260] ;  /* 0x00009800ff467b82 */ /* 0x000e240000000a00 */
[----:B------:R-:W-:-:S04]  /*2ef0*/  SHF.L.U32 R69, R69, 0x3, RZ ;  /* 0x0000000345457819 */ /* 0x000fc800000006ff */
[----:B------:R-:W-:Y:S01]  /*2f00*/  LOP3.LUT R68, R69, 0xfffffff8, R68, 0xe2, !PT ;  /* 0xfffffff845447812 */ /* 0x000fe200078ee244 */
[----:B------:R-:W-:-:S05]  /*2f10*/  IMAD.U32 R69, RZ, RZ, UR5 ;  /* 0x00000005ff457e24 */ /* 0x000fca000f8e00ff */
[----:B------:R-:W-:-:S04]  /*2f20*/  LEA R68, R69, R68, 0x6 ;  /* 0x0000004445447211 */ /* 0x000fc800078e30ff */
[----:B------:R-:W-:-:S05]  /*2f30*/  SHF.L.U32 R68, R68, 0x1, RZ ;  /* 0x0000000144447819 */ /* 0x000fca00000006ff */
[----:B0-----:R-:W-:-:S05]  /*2f40*/  IMAD.WIDE.U32 R68, R68, 0x4, R70 ;  /* 0x0000000444447825 */ /* 0x001fca00078e0046 */
[----:B------:R0:W-:Y:S02]  /*2f50*/  STG.E.64 desc[UR12][R68.64], R34 ;  /* 0x0000002244007986 */ /* 0x0001e4000c101b0c */
.L_x_779:
[----:B------:R-:W-:Y:S05]  /*2f60*/  BSYNC B0 ;  /* 0x0000000000007941 */ /* 0x000fea0003800000 */
.L_x_778:
        /* <DEDUP_REMOVED lines=36> */
[----:B------:R-:W0:Y:S01]  /*31b0*/  S2R R34, SR_TID.X ;  /* 0x0000000000227919 */ /* 0x000e220000002100 */
[----:B------:R-:W-:Y:S01]  /*31c0*/  BAR.SYNC.DEFER_BLOCKING 0x0 ;  /* 0x0000000000007b1d */ /* 0x000fe20000010000 */
[----:B0-----:R-:W-:-:S13]  /*31d0*/  ISETP.NE.AND P1, PT, R34, RZ, PT ;  /* 0x000000ff2200720c */ /* 0x001fda0003f25270 */
[----:B------:R-:W-:Y:S05]  /*31e0*/  @P1 BRA `(.L_x_781) ;  /* 0x0000000000401947 */ /* 0x000fea0003800000 */
[----:B------:R-:W0:Y:S01]  /*31f0*/  LDC.64 R36, c[0x0][0x268] ;  /* 0x00009a00ff247b82 */ /* 0x000e220000000a00 */
[----:B------:R-:W-:Y:S01]  /*3200*/  IMAD.U32 R34, RZ, RZ, UR6 ;  /* 0x00000006ff227e24 */ /* 0x000fe2000f8e00ff */
[----:B------:R-:W-:-:S03]  /*3210*/  ISETP.NE.AND P1, PT, RZ, UR17, PT ;  /* 0x00000011ff007c0c */ /* 0x000fc6000bf25270 */
[----:B0-----:R-:W-:Y:S01]  /*3220*/  IMAD.WIDE.U32 R34, R34, 0x4, R36 ;  /* 0x0000000422227825 */ /* 0x001fe200078e0024 */
[----:B------:R-:W-:-:S04]  /*3230*/  MOV R36, 0x7ffffff9 ;  /* 0x7ffffff900247802 */ /* 0x000fc80000000f00 */
[----:B------:R-:W-:Y:S01]  /*3240*/  SEL R36, R36, 0x1, !P1 ;  /* 0x0000000124247807 */ /* 0x000fe20004800000 */
[----:B------:R-:W-:Y:S06]  /*3250*/  MEMBAR.ALL.GPU ;  /* 0x0000000000007992 */ /* 0x000fec000000a000 */
[----:B------:R-:W-:-:S00]  /*3260*/  ERRBAR ;  /* 0x00000000000079ab */ /* 0x000fc00000000000 */
[----:B------:R-:W-:Y:S06]  /*3270*/  CGAERRBAR ;  /* 0x00000000000075ab */ /* 0x000fec0000000000 */
[----:B------:R0:W5:Y:S02]  /*3280*/  ATOM.E.ADD.STRONG.GPU PT, R36, desc[UR12][R34.64], R36 ;  /* 0x000000242224798a */ /* 0x00016400081ee1cc */
.L_x_782:
[----:B------:R-:W2:Y:S04]  /*3290*/  LD.E.STRONG.GPU R37, desc[UR12][R34.64] ;  /* 0x0000000c22257980 */ /* 0x000ea8000c10f900 */
[----:B--2---:R-:W-:Y:S01]  /*32a0*/  CCTL.IVALL ;  /* 0x00000000ff00798f */ /* 0x004fe20002000000 */
[----:B------:R-:W-:Y:S05]  /*32b0*/  YIELD ;  /* 0x0000000000007946 */ /* 0x000fea0003800000 */
[----:B-----5:R-:W-:-:S04]  /*32c0*/  LOP3.LUT R37, R37, R36, RZ, 0x3c, !PT ;  /* 0x0000002425257212 */ /* 0x020fc800078e3cff */
[----:B------:R-:W-:-:S13]  /*32d0*/  ISETP.GT.AND P1, PT, R37, -0x1, PT ;  /* 0xffffffff2500780c */ /* 0x000fda0003f24270 */
[----:B------:R-:W-:Y:S05]  /*32e0*/  @P1 BRA `(.L_x_782) ;  /* 0xfffffffc00e81947 */ /* 0x000fea000383ffff */
.L_x_781:
[----:B------:R-:W-:Y:S05]  /*32f0*/  WARPSYNC.ALL ;  /* 0x0000000000007948 */ /* 0x000fea0003800000 */
[----:B------:R-:W-:Y:S06]  /*3300*/  BAR.SYNC.DEFER_BLOCKING 0x0 ;  /* 0x0000000000007b1d */ /* 0x000fec0000010000 */
[----:B------:R-:W-:Y:S05]  /*3310*/  BRA `(.L_x_783) ;  /* 0x0000000000687947 */ /* 0x000fea0003800000 */
.L_x_780:
[----:B------:R-:W0:Y:S01]  /*3320*/  S2R R34, SR_TID.X ;  /* 0x0000000000227919 */ /* 0x000e220000002100 */
[----:B------:R-:W-:Y:S01]  /*3330*/  BAR.SYNC.DEFER_BLOCKING 0x0 ;  /* 0x0000000000007b1d */ /* 0x000fe20000010000 */
[----:B0-----:R-:W-:-:S13]  /*3340*/  ISETP.NE.AND P1, PT, R34, RZ, PT ;  /* 0x000000ff2200720c */ /* 0x001fda0003f25270 */
[----:B------:R-:W-:Y:S05]  /*3350*/  @P1 BRA `(.L_x_784) ;  /* 0x0000000000501947 */ /* 0x000fea0003800000 */
[----:B------:R-:W0:Y:S01]  /*3360*/  LDC.64 R36, c[0x0][0x268] ;  /* 0x00009a00ff247b82 */ /* 0x000e220000000a00 */
[----:B------:R-:W-:-:S06]  /*3370*/  USHF.R.U32.HI UR5, URZ, 0x2, UR6 ;  /* 0x000000023f057899 */ /* 0x000fcc0008011606 */
[----:B------:R-:W-:Y:S01]  /*3380*/  IADD3 R34, RZ, -UR5, RZ ;  /* 0x80000005ff227c10 */ /* 0x000fe2000fffe0ff */
[----:B------:R-:W-:-:S03]  /*3390*/  ULOP3.LUT UR5, UR6, 0x3, URZ, 0xc0, !UPT ;  /* 0x0000000306057892 */ /* 0x000fc6000f8ec03f */
[----:B------:R-:W-:Y:S01]  /*33a0*/  ISETP.NE.AND P1, PT, R34, UR17, PT ;  /* 0x0000001122007c0c */ /* 0x000fe2000bf25270 */
[----:B------:R-:W-:-:S06]  /*33b0*/  ULOP3.LUT UR5, UR5, 0x24, URZ, 0xfc, !UPT ;  /* 0x0000002405057892 */ /* 0x000fcc000f8efc3f */
[----:B------:R-:W-:-:S04]  /*33c0*/  IMAD.U32 R34, RZ, RZ, UR5 ;  /* 0x00000005ff227e24 */ /* 0x000fc8000f8e00ff */
[----:B0-----:R-:W-:Y:S01]  /*33d0*/  IMAD.WIDE.U32 R34, R34, 0x4, R36 ;  /* 0x0000000422227825 */ /* 0x001fe200078e0024 */
[----:B------:R-:W-:-:S04]  /*33e0*/  MOV R36, 0x7fffffb9 ;  /* 0x7fffffb900247802 */ /* 0x000fc80000000f00 */
[----:B------:R-:W-:Y:S01]  /*33f0*/  SEL R36, R36, 0x1, !P1 ;  /* 0x0000000124247807 */ /* 0x000fe20004800000 */
[----:B------:R-:W-:Y:S06]  /*3400*/  MEMBAR.ALL.GPU ;  /* 0x0000000000007992 */ /* 0x000fec000000a000 */
[----:B------:R-:W-:-:S00]  /*3410*/  ERRBAR ;  /* 0x00000000000079ab */ /* 0x000fc00000000000 */
[----:B------:R-:W-:Y:S06]  /*3420*/  CGAERRBAR ;  /* 0x00000000000075ab */ /* 0x000fec0000000000 */
[----:B------:R0:W5:Y:S02]  /*3430*/  ATOM.E.ADD.STRONG.GPU PT, R36, desc[UR12][R34.64], R36 ;  /* 0x000000242224798a */ /* 0x00016400081ee1cc */
.L_x_785:
[----:B------:R-:W2:Y:S04]  /*3440*/  LD.E.STRONG.GPU R37, desc[UR12][R34.64] ;  /* 0x0000000c22257980 */ /* 0x000ea8000c10f900 */
[----:B--2---:R-:W-:Y:S01]  /*3450*/  CCTL.IVALL ;  /* 0x00000000ff00798f */ /* 0x004fe20002000000 */
[----:B------:R-:W-:Y:S05]  /*3460*/  YIELD ;  /* 0x0000000000007946 */ /* 0x000fea0003800000 */
[----:B-----5:R-:W-:-:S04]  /*3470*/  LOP3.LUT R37, R37, R36, RZ, 0x3c, !PT ;  /* 0x0000002425257212 */ /* 0x020fc800078e3cff */
[----:B------:R-:W-:-:S13]  /*3480*/  ISETP.GT.AND P1, PT, R37, -0x1, PT ;  /* 0xffffffff2500780c */ /* 0x000fda0003f24270 */
[----:B------:R-:W-:Y:S05]  /*3490*/  @P1 BRA `(.L_x_785) ;  /* 0xfffffffc00e81947 */ /* 0x000fea000383ffff */
.L_x_784:
[----:B------:R-:W-:Y:S05]  /*34a0*/  WARPSYNC.ALL ;  /* 0x0000000000007948 */ /* 0x000fea0003800000 */
[----:B------:R-:W-:Y:S06]  /*34b0*/  BAR.SYNC.DEFER_BLOCKING 0x0 ;  /* 0x0000000000007b1d */ /* 0x000fec0000010000 */
.L_x_783:
[----:B------:R-:W1:Y:S01]  /*34c0*/  S2R R71, SR_TID.X ;  /* 0x0000000000477919 */ /* 0x000e620000002100 */
[----:B------:R-:W2:Y:S01]  /*34d0*/  LDL.LU R70, [R1+0x20] ;  /* 0x0000200001467983 */ /* 0x000ea20000300800 */
[----:B0-----:R-:W-:Y:S02]  /*34e0*/  MOV R35, UR4 ;  /* 0x0000000400237c02 */ /* 0x001fe40008000f00 */
[----:B-1----:R-:W-:-:S13]  /*34f0*/  ISETP.GT.U32.AND P1, PT, R71, 0x3f, PT ;  /* 0x0000003f4700780c */ /* 0x002fda0003f24070 */
[----:B------:R-:W0:Y:S08]  /*3500*/  @!P1 LDC R34, c[0x0][0x10] ;  /* 0x00000400ff229b82 */ /* 0x000e300000000800 */
[----:B------:R-:W1:Y:S01]  /*3510*/  @!P1 LDC.64 R36, c[0x0][0x260] ;  /* 0x00009800ff249b82 */ /* 0x000e620000000a00 */
[----:B0-----:R-:W-:Y:S01]  /*3520*/  @!P1 IMAD R34, R34, R35, UR6 ;  /* 0x0000000622229e24 */ /* 0x001fe2000f8e0223 */
[----:B------:R-:W-:-:S05]  /*3530*/  @!P1 LOP3.LUT R35, R71, 0x7ffffff8, RZ, 0xc0, !PT ;  /* 0x7ffffff847239812 */ /* 0x000fca00078ec0ff */
[----:B------:R-:W-:Y:S01]  /*3540*/  @!P1 IMAD R34, R34, 0x40, R35 ;  /* 0x0000004022229824 */ /* 0x000fe200078e0223 */
[----:B------:R-:W-:-:S04]  /*3550*/  @!P1 LOP3.LUT R35, R71, 0x7, RZ, 0xc0, !PT ;  /* 0x0000000747239812 */ /* 0x000fc800078ec0ff */
[----:B------:R-:W-:-:S04]  /*3560*/  @!P1 IADD3 R34, R34, R35, RZ ;  /* 0x0000002322229210 */ /* 0x000fc80007ffe0ff */
[----:B------:R-:W-:-:S05]  /*3570*/  @!P1 SHF.L.U32 R34, R34, 0x1, RZ ;  /* 0x0000000122229819 */ /* 0x000fca00000006ff */
[----:B-1----:R-:W-:-:S06]  /*3580*/  @!P1 IMAD.WIDE.U32 R34, R34, 0x4, R36 ;  /* 0x0000000422229825 */ /* 0x002fcc00078e0024 */
[----:B------:R-:W3:Y:S01]  /*3590*/  @!P1 LDG.E.64 R34, desc[UR12][R34.64] ;  /* 0x0000000c22229981 */ /* 0x000ee2000c1e1b00 */
[----:B------:R-:W-:Y:S01]  /*35a0*/  IMAD.MOV.U32 R36, RZ, RZ, RZ ;  /* 0x000000ffff247224 */ /* 0x000fe200078e00ff */
[----:B------:R-:W0:Y:S01]  /*35b0*/  S2UR UR14, SR_CgaCtaId ;  /* 0x00000000000e79c3 */ /* 0x000e220000008800 */
[----:B------:R-:W-:Y:S01]  /*35c0*/  UMOV UR5, 0x400 ;  /* 0x0000040000057882 */ /* 0x000fe20000000000 */
[----:B------:R-:W-:Y:S02]  /*35d0*/  USHF.L.U32 UR11, UR11, 0x3, URZ ;  /* 0x000000030b0b7899 */ /* 0x000fe4000800063f */
[----:B------:R-:W-:Y:S02]  /*35e0*/  UIADD3 UR5, UR5, 0x3480, URZ ;  /* 0x0000348005057890 */ /* 0x000fe4000fffe03f */
[----:B------:R-:W-:Y:S02]  /*35f0*/  ULOP3.LUT UR11, UR11, 0x18, URZ, 0xc0, !UPT ;  /* 0x000000180b0b7892 */ /* 0x000fe4000f8ec03f */
[----:B0-----:R-:W-:Y:S01]  /*3600*/  ULEA UR5, UR14, UR5, 0x18 ;  /* 0x000000050e057291 */ /* 0x001fe2000f8ec03f */
[----:B------:R-:W-:Y:S01]  /*3610*/  SHF.L.U32 R41, R41, 0x10, RZ ;  /* 0x0000001029297819 */ /* 0x000fe200000006ff */
[----:B------:R-:W-:Y:S01]  /*3620*/  IMAD.U32 R43, R43, 0x10000, RZ ;  /* 0x000100002b2b7824 */ /* 0x000fe200078e00ff */
[----:B------:R-:W-:Y:S01]  /*3630*/  SHF.L.U32 R79, R79, 0x10, RZ ;  /* 0x000000104f4f7819 */ /* 0x000fe200000006ff */
[----:B------:R-:W-:Y:S01]  /*3640*/  IMAD.U32 R45, R45, 0x10000, RZ ;  /* 0x000100002d2d7824 */ /* 0x000fe200078e00ff */
[----:B------:R-:W-:Y:S01]  /*3650*/  SHF.L.U32 R47, R47, 0x10, RZ ;  /* 0x000000102f2f7819 */ /* 0x000fe200000006ff */
[C---:B------:R-:W-:Y:S01]  /*3660*/  FADD.FTZ R41, -R32.reuse, R41 ;  /* 0x0000002920297221 */ /* 0x040fe20000010100 */
[----:B------:R-:W-:Y:S01]  /*3670*/  SHF.L.U32 R49, R49, 0x10, RZ ;  /* 0x0000001031317819 */ /* 0x000fe200000006ff */
[----:B------:R-:W-:Y:S01]  /*3680*/  FADD.FTZ R45, -R32, R45 ;  /* 0x0000002d202d7221 */ /* 0x000fe20000010100 */
[----:B------:R-:W-:-:S02]  /*3690*/  SHF.L.U32 R51, R51, 0x10, RZ ;  /* 0x0000001033337819 */ /* 0x000fc400000006ff */
[----:B------:R-:W-:Y:S01]  /*36a0*/  SHF.L.U32 R48, R48, 0x10, RZ ;  /* 0x0000001030307819 */ /* 0x000fe200000006ff */
[----:B------:R-:W-:Y:S01]  /*36b0*/  FADD.FTZ R49, -R32, R49 ;  /* 0x0000003120317221 */ /* 0x000fe20000010100 */
[----:B------:R-:W-:Y:S01]  /*36c0*/  SHF.L.U32 R69, R69, 0x10, RZ ;  /* 0x0000001045457819 */ /* 0x000fe200000006ff */
[----:B------:R-:W-:Y:S01]  /*36d0*/  IMAD.U32 R53, R53, 0x10000, RZ ;  /* 0x0001000035357824 */ /* 0x000fe200078e00ff */
[----:B------:R-:W-:Y:S02]  /*36e0*/  SHF.L.U32 R92, R92, 0x10, RZ ;  /* 0x000000105c5c7819 */ /* 0x000fe400000006ff */
[----:B------:R-:W-:Y:S01]  /*36f0*/  SHF.L.U32 R50, R50, 0x10, RZ ;  /* 0x0000001032327819 */ /* 0x000fe200000006ff */
[----:B------:R-:W-:Y:S01]  /*3700*/  FADD.FTZ R48, -R32, R48 ;  /* 0x0000003020307221 */ /* 0x000fe20000010100 */
[----:B------:R-:W-:Y:S01]  /*3710*/  SHF.L.U32 R55, R55, 0x10, RZ ;  /* 0x0000001037377819 */ /* 0x000fe200000006ff */
[----:B------:R-:W-:Y:S01]  /*3720*/  IMAD.U32 R38, R38, 0x10000, RZ ;  /* 0x0001000026267824 */ /* 0x000fe200078e00ff */
[----:B------:R-:W-:Y:S01]  /*3730*/  SHF.L.U32 R44, R44, 0x10, RZ ;  /* 0x000000102c2c7819 */ /* 0x000fe200000006ff */
[----:B------:R-:W-:Y:S01]  /*3740*/  IMAD.U32 R68, R68, 0x10000, RZ ;  /* 0x0001000044447824 */ /* 0x000fe200078e00ff */
[----:B------:R-:W-:Y:S01]  /*3750*/  SHF.L.U32 R57, R57, 0x10, RZ ;  /* 0x0000001039397819 */ /* 0x000fe200000006ff */
[C---:B------:R-:W-:Y:S01]  /*3760*/  FADD.FTZ R69, -R32.reuse, R69 ;  /* 0x0000004520457221 */ /* 0x040fe20000010100 */
[----:B------:R-:W-:Y:S01]  /*3770*/  FADD.FTZ R53, -R32, R53 ;  /* 0x0000003520357221 */ /* 0x000fe20000010100 */
[----:B---3--:R-:W-:Y:S01]  /*3780*/  @!P1 FADD.FTZ R36, RZ, R34 ;  /* 0x00000022ff249221 */ /* 0x008fe20000010000 */
[----:B------:R-:W-:Y:S01]  /*3790*/  HFMA2.MMA R34, -RZ, RZ, 0, 0 ;  /* 0x00000000ff227435 */ /* 0x000fe200000001ff */
[----:B------:R-:W-:Y:S01]  /*37a0*/  SHF.L.U32 R39, R39, 0x10, RZ ;  /* 0x0000001027277819 */ /* 0x000fe200000006ff */
[----:B------:R-:W-:Y:S01]  /*37b0*/  IMAD.U32 R46, R46, 0x10000, RZ ;  /* 0x000100002e2e7824 */ /* 0x000fe200078e00ff */
[----:B------:R-:W-:Y:S01]  /*37c0*/  SHF.L.U32 R52, R52, 0x10, RZ ;  /* 0x0000001034347819 */ /* 0x000fe200000006ff */
[----:B------:R-:W-:-:S02]  /*37d0*/  IMAD.U32 R59, R59, 0x10000, RZ ;  /* 0x000100003b3b7824 */ /* 0x000fc400078e00ff */
[----:B------:R-:W-:Y:S02]  /*37e0*/  IMAD.U32 R61, R61, 0x10000, RZ ;  /* 0x000100003d3d7824 */ /* 0x000fe400078e00ff */
[----:B------:R-:W-:Y:S01]  /*37f0*/  @!P1 FADD.FTZ R34, RZ, R35 ;  /* 0x00000023ff229221 */ /* 0x000fe20000010000 */
[----:B------:R-:W-:Y:S01]  /*3800*/  LOP3.LUT P1, RZ, R71, 0xffffffc7, RZ, 0xc0, !PT ;  /* 0xffffffc747ff7812 */ /* 0x000fe2000782c0ff */
[----:B------:R-:W0:Y:S01]  /*3810*/  SHFL.BFLY PT, R35, R36, 0x4, 0x1f ;  /* 0x0c801f0024237f89 */ /* 0x000e2200000e0000 */
[----:B------:R-:W-:Y:S01]  /*3820*/  SHF.L.U32 R54, R54, 0x10, RZ ;  /* 0x0000001036367819 */ /* 0x000fe200000006ff */
[----:B------:R-:W-:Y:S01]  /*3830*/  IMAD.U32 R62, R62, 0x10000, RZ ;  /* 0x000100003e3e7824 */ /* 0x000fe200078e00ff */
[----:B------:R-:W-:Y:S01]  /*3840*/  SHF.L.U32 R63, R63, 0x10, RZ ;  /* 0x000000103f3f7819 */ /* 0x000fe200000006ff */
[----:B------:R-:W-:Y:S01]  /*3850*/  ULDC.64 UR14, c[0x0][0x210] ;  /* 0x00008400000e7ab9 */ /* 0x000fe20000000a00 */
        /* <DEDUP_REMOVED lines=10> */
[----:B0-----:R-:W-:Y:S01]  /*3900*/  FADD.FTZ R35, R34, R35 ;  /* 0x0000002322237221 */ /* 0x001fe20000010000 */
[----:B------:R-:W-:Y:S01]  /*3910*/  @!P1 FMUL.FTZ R34, R36, 9.7656251455191522837e-05 ;  /* 0x38cccccd24229820 */ /* 0x000fe20000410000 */
[----:B------:R-:W-:Y:S02]  /*3920*/  @!P1 LOP3.LUT R36, R71, 0xfffffff8, RZ, 0xc0, !PT ;  /* 0xfffffff847249812 */ /* 0x000fe400078ec0ff */
[----:B------:R-:W-:-:S05]  /*3930*/  @!P1 FMUL.FTZ R35, R35, 9.7656251455191522837e-05 ;  /* 0x38cccccd23239820 */ /* 0x000fca0000410000 */
[----:B------:R2:W-:Y:S02]  /*3940*/  @!P1 STS.64 [R36+UR5], R34 ;  /* 0x0000002224009988 */ /* 0x0005e40008000a05 */
[----:B--2---:R-:W-:Y:S02]  /*3950*/  IADD3 R34, R70, -UR11, RZ ;  /* 0x8000000b46227c10 */ /* 0x004fe4000fffe0ff */
[----:B------:R-:W2:Y:S02]  /*3960*/  LDL.LU R70, [R1+0x1c] ;  /* 0x00001c0001467983 */ /* 0x000ea40000300800 */
[----:B------:R-:W-:Y:S01]  /*3970*/  LEA R34, R34, UR5, 0x3 ;  /* 0x0000000522227c11 */ /* 0x000fe2000f8e18ff */
[----:B------:R-:W-:Y:S06]  /*3980*/  BAR.SYNC.DEFER_BLOCKING 0x0 ;  /* 0x0000000000007b1d */ /* 0x000fec0000010000 */
[----:B------:R0:W1:Y:S01]  /*3990*/  LDS.64 R36, [R34] ;  /* 0x0000000022247984 */ /* 0x0000620000000a00 */
[----:B------:R-:W-:Y:S01]  /*39a0*/  FMUL.FTZ R71, R2, R48 ;  /* 0x0000003002477220 */ /* 0x000fe20000410000 */
[----:B------:R-:W-:Y:S01]  /*39b0*/  FADD.FTZ R68, -R32, R68 ;  /* 0x0000004420447221 */ /* 0x000fe20000010100 */
[----:B------:R-:W-:Y:S01]  /*39c0*/  FMUL.FTZ R69, R2, R69 ;  /* 0x0000004502457220 */ /* 0x000fe20000410000 */
[C---:B------:R-:W-:Y:S01]  /*39d0*/  FADD.FTZ R44, -R32.reuse, R44 ;  /* 0x0000002c202c7221 */ /* 0x040fe20000010100 */
[----:B------:R-:W-:Y:S01]  /*39e0*/  FADD.FTZ R57, -R32, R57 ;  /* 0x0000003920397221 */ /* 0x000fe20000010100 */
[----:B0-----:R-:W3:Y:S01]  /*39f0*/  LDL.LU R34, [R1+0x18] ;  /* 0x0000180001227983 */ /* 0x001ee20000300800 */
        /* <DEDUP_REMOVED lines=8> */
[C---:B------:R-:W-:Y:S01]  /*3a80*/  FADD.FTZ R56, -R32.reuse, R56 ;  /* 0x0000003820387221 */ /* 0x040fe20000010100 */
        /* <DEDUP_REMOVED lines=9> */
[--C-:B-1----:R-:W-:Y:S01]  /*3b20*/  FFMA.FTZ R6, R3, R6, -R36.reuse ;  /* 0x0000000603067223 */ /* 0x102fe20000010824 */
[C-C-:B------:R-:W-:Y:S01]  /*3b30*/  FFMA.FTZ R43, R79.reuse, R43, -R36.reuse ;  /* 0x0000002b4f2b7223 */ /* 0x140fe20000010824 */
[C-C-:B------:R-:W-:Y:S01]  /*3b40*/  FFMA.FTZ R47, R79.reuse, R47, -R36.reuse ;  /* 0x0000002f4f2f7223 */ /* 0x140fe20000010824 */
[----:B------:R-:W-:Y:S01]  /*3b50*/  FFMA.FTZ R51, R79, R51, -R36 ;  /* 0x000000334f337223 */ /* 0x000fe20000010824 */
[----:B------:R-:W-:Y:S01]  /*3b60*/  FFMA.FTZ R81, R81, -R37, R6 ;  /* 0x8000002551517223 */ /* 0x000fe20000010006 */
[----:B------:R-:W-:Y:S01]  /*3b70*/  FMUL.FTZ R6, R2, R41 ;  /* 0x0000002902067220 */ /* 0x000fe20000410000 */
[--C-:B------:R-:W-:Y:S01]  /*3b80*/  FFMA.FTZ R50, R92, R50, -R36.reuse ;  /* 0x000000325c327223 */ /* 0x100fe20000010824 */
[--C-:B------:R-:W-:Y:S01]  /*3b90*/  FFMA.FTZ R38, R38, R92, -R36.reuse ;  /* 0x0000005c26267223 */ /* 0x100fe20000010824 */
[--C-:B------:R-:W-:Y:S01]  /*3ba0*/  FFMA.FTZ R55, R79, R55, -R36.reuse ;  /* 0x000000374f377223 */ /* 0x100fe20000010824 */
[----:B------:R-:W-:Y:S01]  /*3bb0*/  FFMA.FTZ R43, -R37, R6, R43 ;  /* 0x00000006252b7223 */ /* 0x000fe2000001012b */
[----:B------:R-:W-:Y:S01]  /*3bc0*/  FMUL.FTZ R6, R2, R45 ;  /* 0x0000002d02067220 */ /* 0x000fe20000410000 */
[--C-:B------:R-:W-:Y:S01]  /*3bd0*/  FFMA.FTZ R46, R92, R46, -R36.reuse ;  /* 0x0000002e5c2e7223 */ /* 0x100fe20000010824 */
[----:B------:R-:W-:Y:S01]  /*3be0*/  FFMA.FTZ R39, R39, R79, -R36 ;  /* 0x0000004f27277223 */ /* 0x000fe20000010824 */
[C---:B------:R-:W-:Y:S01]  /*3bf0*/  FFMA.FTZ R38, -R37.reuse, R69, R38 ;  /* 0x0000004525267223 */ /* 0x040fe20000010126 */
[C---:B------:R-:W-:Y:S01]  /*3c00*/  FFMA.FTZ R47, -R37.reuse, R6, R47 ;  /* 0x00000006252f7223 */ /* 0x040fe2000001012f */
[----:B------:R-:W-:Y:S01]  /*3c10*/  FMUL.FTZ R6, R2, R49 ;  /* 0x0000003102067220 */ /* 0x000fe20000410000 */
[C---:B------:R-:W-:Y:S01]  /*3c20*/  FFMA.FTZ R49, -R37.reuse, R71, R50 ;  /* 0x0000004725317223 */ /* 0x040fe20000010132 */
[--C-:B------:R-:W-:Y:S01]  /*3c30*/  FFMA.FTZ R11, R4, R11, -R36.reuse ;  /* 0x0000000b040b7223 */ /* 0x100fe20000010824 */
[----:B------:R-:W4:Y:S01]  /*3c40*/  LDL.LU R50, [R1+0x10] ;  /* 0x0000100001327983 */ /* 0x000f220000300800 */
[----:B------:R-:W-:Y:S01]  /*3c50*/  FFMA.FTZ R51, -R37, R6, R51 ;  /* 0x0000000625337223 */ /* 0x000fe20000010133 */
[C---:B------:R-:W-:Y:S01]  /*3c60*/  FMUL.FTZ R6, R2.reuse, R53 ;  /* 0x0000003502067220 */ /* 0x040fe20000410000 */
[--C-:B------:R-:W-:Y:S01]  /*3c70*/  FFMA.FTZ R59, R79, R59, -R36.reuse ;  /* 0x0000003b4f3b7223 */ /* 0x100fe20000010824 */
[C---:B------:R-:W-:Y:S01]  /*3c80*/  FMUL.FTZ R69, R2.reuse, R44 ;  /* 0x0000002c02457220 */ /* 0x040fe20000410000 */
[----:B------:R-:W-:Y:S01]  /*3c90*/  FFMA.FTZ R8, R3, R8, -R36 ;  /* 0x0000000803087223 */ /* 0x000fe20000010824 */
[C---:B------:R-:W-:Y:S01]  /*3ca0*/  FFMA.FTZ R55, -R37.reuse, R6, R55 ;  /* 0x0000000625377223 */ /* 0x040fe20000010137 */
[----:B------:R-:W-:Y:S01]  /*3cb0*/  FMUL.FTZ R6, R2, R57 ;  /* 0x0000003902067220 */ /* 0x000fe20000410000 */
[C---:B------:R-:W-:Y:S01]  /*3cc0*/  FFMA.FTZ R39, -R37.reuse, R68, R39 ;  /* 0x0000004425277223 */ /* 0x040fe20000010127 */
[----:B------:R-:W4:Y:S01]  /*3cd0*/  LDL.LU R48, [R1+0x14] ;  /* 0x0000140001307983 */ /* 0x000f220000300800 */
[----:B------:R-:W-:Y:S01]  /*3ce0*/  FFMA.FTZ R45, -R37, R69, R46 ;  /* 0x00000045252d7223 */ /* 0x000fe2000001012e */
[----:B------:R-:W-:Y:S01]  /*3cf0*/  FFMA.FTZ R11, R75, -R37, R11 ;  /* 0x800000254b0b7223 */ /* 0x000fe2000001000b */
[----:B------:R-:W-:Y:S01]  /*3d00*/  FFMA.FTZ R59, -R37, R6, R59 ;  /* 0x00000006253b7223 */ /* 0x000fe2000001013b */
[--C-:B------:R-:W-:Y:S01]  /*3d10*/  FFMA.FTZ R54, R92, R54, -R36.reuse ;  /* 0x000000365c367223 */ /* 0x100fe20000010824 */
[--C-:B------:R-:W-:Y:S01]  /*3d20*/  FFMA.FTZ R15, R4, R15, -R36.reuse ;  /* 0x0000000f040f7223 */ /* 0x100fe20000010824 */
[----:B------:R-:W-:Y:S01]  /*3d30*/  FFMA.FTZ R63, R79, R63, -R36 ;  /* 0x0000003f4f3f7223 */ /* 0x000fe20000010824 */
[C---:B------:R-:W-:Y:S01]  /*3d40*/  FMUL.FTZ R75, R2.reuse, R52 ;  /* 0x00000034024b7220 */ /* 0x040fe20000410000 */
[----:B------:R-:W-:Y:S01]  /*3d50*/  FMUL.FTZ R6, R2, R61 ;  /* 0x0000003d02067220 */ /* 0x000fe20000410000 */
[----:B------:R-:W4:Y:S01]  /*3d60*/  LDL.LU R46, [R1+0x8] ;  /* 0x00000800012e7983 */ /* 0x000f220000300800 */
[----:B------:R-:W-:Y:S01]  /*3d70*/  FFMA.FTZ R41, R78, -R37, R8 ;  /* 0x800000254e297223 */ /* 0x000fe20000010008 */
[--C-:B-----5:R-:W-:Y:S01]  /*3d80*/  FFMA.FTZ R0, R0, R3, -R36.reuse ;  /* 0x0000000300007223 */ /* 0x120fe20000010824 */
[C-C-:B------:R-:W-:Y:S01]  /*3d90*/  FFMA.FTZ R10, R3.reuse, R10, -R36.reuse ;  /* 0x0000000a030a7223 */ /* 0x140fe20000010824 */
[C-C-:B------:R-:W-:Y:S01]  /*3da0*/  FFMA.FTZ R12, R3.reuse, R12, -R36.reuse ;  /* 0x0000000c030c7223 */ /* 0x140fe20000010824 */
[C-C-:B------:R-:W-:Y:S01]  /*3db0*/  FFMA.FTZ R14, R3.reuse, R14, -R36.reuse ;  /* 0x0000000e030e7223 */ /* 0x140fe20000010824 */
[C-C-:B------:R-:W-:Y:S01]  /*3dc0*/  FFMA.FTZ R16, R3.reuse, R16, -R36.reuse ;  /* 0x0000001003107223 */ /* 0x140fe20000010824 */
[----:B------:R-:W-:Y:S01]  /*3dd0*/  FMUL.FTZ R8, R2, R39 ;  /* 0x0000002702087220 */ /* 0x000fe20000410000 */
[--C-:B------:R-:W-:Y:S01]  /*3de0*/  FFMA.FTZ R3, R3, R20, -R36.reuse ;  /* 0x0000001403037223 */ /* 0x100fe20000010824 */
[--C-:B------:R-:W-:Y:S01]  /*3df0*/  FFMA.FTZ R5, R5, R4, -R36.reuse ;  /* 0x0000000405057223 */ /* 0x100fe20000010824 */
[C-C-:B------:R-:W-:Y:S01]  /*3e00*/  FFMA.FTZ R7, R4.reuse, R7, -R36.reuse ;  /* 0x0000000704077223 */ /* 0x140fe20000010824 */
[C-C-:B------:R-:W-:Y:S01]  /*3e10*/  FFMA.FTZ R9, R4.reuse, R9, -R36.reuse ;  /* 0x0000000904097223 */ /* 0x140fe20000010824 */
[C-C-:B------:R-:W-:Y:S01]  /*3e20*/  FFMA.FTZ R13, R4.reuse, R13, -R36.reuse ;  /* 0x0000000d040d7223 */ /* 0x140fe20000010824 */
[----:B------:R-:W-:Y:S01]  /*3e30*/  FFMA.FTZ R18, R4, R18, -R36 ;  /* 0x0000001204127223 */ /* 0x000fe20000010824 */
[----:B------:R-:W-:Y:S01]  /*3e40*/  FFMA.FTZ R53, -R37, R75, R54 ;  /* 0x0000004b25357223 */ /* 0x000fe20000010136 */
[----:B------:R-:W-:Y:S01]  /*3e50*/  FFMA.FTZ R15, R33, -R37, R15 ;  /* 0x80000025210f7223 */ /* 0x000fe2000001000f */
[----:B------:R-:W-:Y:S01]  /*3e60*/  FFMA.FTZ R63, -R37, R6, R63 ;  /* 0x00000006253f7223 */ /* 0x000fe2000001013f */
[----:B------:R-:W4:Y:S01]  /*3e70*/  LDL.LU R39, [R1+0xc] ;  /* 0x00000c0001277983 */ /* 0x000f220000300800 */
[C-C-:B------:R-:W-:Y:S01]  /*3e80*/  FFMA.FTZ R42, R92.reuse, R42, -R36.reuse ;  /* 0x0000002a5c2a7223 */ /* 0x140fe20000010824 */
[C-C-:B------:R-:W-:Y:S01]  /*3e90*/  FFMA.FTZ R58, R92.reuse, R58, -R36.reuse ;  /* 0x0000003a5c3a7223 */ /* 0x140fe20000010824 */
[C-C-:B------:R-:W-:Y:S01]  /*3ea0*/  FFMA.FTZ R62, R92.reuse, R62, -R36.reuse ;  /* 0x0000003e5c3e7223 */ /* 0x140fe20000010824 */
[--C-:B------:R-:W-:Y:S01]  /*3eb0*/  FFMA.FTZ R66, R92, R66, -R36.reuse ;  /* 0x000000425c427223 */ /* 0x100fe20000010824 */
[--C-:B------:R-:W-:Y:S01]  /*3ec0*/  FFMA.FTZ R4, R4, R22, -R36.reuse ;  /* 0x0000001604047223 */ /* 0x100fe20000010824 */
[----:B------:R-:W-:Y:S01]  /*3ed0*/  FFMA.FTZ R67, R79, R67, -R36 ;  /* 0x000000434f437223 */ /* 0x000fe20000010824 */
[C---:B------:R-:W-:Y:S01]  /*3ee0*/  FMUL.FTZ R75, R2.reuse, R56 ;  /* 0x00000038024b7220 */ /* 0x040fe20000410000 */
[C---:B------:R-:W-:Y:S01]  /*3ef0*/  FMUL.FTZ R33, R2.reuse, R60 ;  /* 0x0000003c02217220 */ /* 0x040fe20000410000 */
[C---:B------:R-:W-:Y:S01]  /*3f00*/  FMUL.FTZ R61, R2.reuse, R64 ;  /* 0x00000040023d7220 */ /* 0x040fe20000410000 */
[----:B------:R-:W-:Y:S01]  /*3f10*/  FMUL.FTZ R6, R2, R65 ;  /* 0x0000004102067220 */ /* 0x000fe20000410000 */
[-C--:B------:R-:W-:Y:S01]  /*3f20*/  FFMA.FTZ R13, R73, -R37.reuse, R13 ;  /* 0x80000025490d7223 */ /* 0x080fe2000001000d */
[-C--:B------:R-:W-:Y:S01]  /*3f30*/  FFMA.FTZ R21, R21, -R37.reuse, R3 ;  /* 0x8000002515157223 */ /* 0x080fe20000010003 */
[-C--:B------:R-:W-:Y:S01]  /*3f40*/  FFMA.FTZ R0, R83, -R37.reuse, R0 ;  /* 0x8000002553007223 */ /* 0x080fe20000010000 */
[----:B------:R-:W-:Y:S01]  /*3f50*/  FFMA.FTZ R5, R82, -R37, R5 ;  /* 0x8000002552057223 */ /* 0x000fe20000010005 */
[----:B------:R-:W-:Y:S01]  /*3f60*/  FFMA.FTZ R35, -R37, R35, R42 ;  /* 0x0000002325237223 */ /* 0x000fe2000001012a */
[-C--:B------:R-:W-:Y:S01]  /*3f70*/  FFMA.FTZ R7, R80, -R37.reuse, R7 ;  /* 0x8000002550077223 */ /* 0x080fe20000010007 */
[-C--:B------:R-:W-:Y:S01]  /*3f80*/  FFMA.FTZ R9, R77, -R37.reuse, R9 ;  /* 0x800000254d097223 */ /* 0x080fe20000010009 */
[-C--:B------:R-:W-:Y:S01]  /*3f90*/  FFMA.FTZ R69, R76, -R37.reuse, R10 ;  /* 0x800000254c457223 */ /* 0x080fe2000001000a */
[-C--:B------:R-:W-:Y:S01]  /*3fa0*/  FFMA.FTZ R71, R74, -R37.reuse, R12 ;  /* 0x800000254a477223 */ /* 0x080fe2000001000c */
[----:B------:R-:W-:Y:S01]  /*3fb0*/  FFMA.FTZ R73, R72, -R37, R14 ;  /* 0x8000002548497223 */ /* 0x000fe2000001000e */
[----:B------:R-:W-:Y:S01]  /*3fc0*/  FFMA.FTZ R57, -R37, R75, R58 ;  /* 0x0000004b25397223 */ /* 0x000fe2000001013a */
[----:B------:R-:W-:Y:S01]  /*3fd0*/  FFMA.FTZ R17, R17, -R37, R16 ;  /* 0x8000002511117223 */ /* 0x000fe20000010010 */
[----:B------:R-:W-:Y:S01]  /*3fe0*/  FFMA.FTZ R33, -R37, R33, R62 ;  /* 0x0000002125217223 */ /* 0x000fe2000001013e */
[----:B------:R-:W-:Y:S01]  /*3ff0*/  FFMA.FTZ R19, R19, -R37, R18 ;  /* 0x8000002513137223 */ /* 0x000fe20000010012 */
[----:B------:R-:W-:Y:S01]  /*4000*/  FFMA.FTZ R3, -R37, R61, R66 ;  /* 0x0000003d25037223 */ /* 0x000fe20000010142 */
[----:B------:R-:W-:Y:S01]  /*4010*/  FFMA.FTZ R23, R23, -R37, R4 ;  /* 0x8000002517177223 */ /* 0x000fe20000010004 */
[----:B------:R-:W-:Y:S01]  /*4020*/  FFMA.FTZ R67, -R37, R6, R67 ;  /* 0x0000000625437223 */ /* 0x000fe20000010143 */
[C---:B------:R-:W-:Y:S01]  /*4030*/  FMUL.FTZ R0, R2.reuse, R0 ;  /* 0x0000000002007220 */ /* 0x040fe20000410000 */
[----:B------:R-:W4:Y:S01]  /*4040*/  LDL.LU R37, [R1+0x4] ;  /* 0x0000040001257983 */ /* 0x000f220000300800 */
[C---:B------:R-:W-:Y:S01]  /*4050*/  FMUL.FTZ R61, R2.reuse, R38 ;  /* 0x00000026023d7220 */ /* 0x040fe20000410000 */
[----:B------:R-:W-:-:S04]  /*4060*/  FMUL.FTZ R5, R2, R5 ;  /* 0x0000000502057220 */ /* 0x000fc80000410000 */
[----:B------:R-:W-:Y:S02]  /*4070*/  F2FP.BF16.F32.PACK_AB R6, R61, R0 ;  /* 0x000000003d06723e */ /* 0x000fe400000010ff */
[----:B------:R-:W-:Y:S01]  /*4080*/  F2FP.BF16.F32.PACK_AB R0, R8, R5 ;  /* 0x000000050800723e */ /* 0x000fe200000010ff */
[----:B------:R-:W-:Y:S01]  /*4090*/  FMUL.FTZ R8, R2, R3 ;  /* 0x0000000302087220 */ /* 0x000fe20000410000 */
        /* <DEDUP_REMOVED lines=27> */
[----:B------:R-:W-:-:S02]  /*4250*/  PRMT R33, R0, 0x7632, R33 ;  /* 0x0000763200217816 */ /* 0x000fc40000000021 */
[----:B------:R-:W-:Y:S02]  /*4260*/  F2FP.BF16.F32.PACK_AB R7, R42, R7 ;  /* 0x000000072a07723e */ /* 0x000fe400000010ff */
[----:B------:R-:W-:Y:S02]  /*4270*/  F2FP.BF16.F32.PACK_AB R81, R40, R81 ;  /* 0x000000512851723e */ /* 0x000fe400000010ff */
[----:B------:R-:W-:Y:S02]  /*4280*/  F2FP.BF16.F32.PACK_AB R16, R16, R41 ;  /* 0x000000291010723e */ /* 0x000fe400000010ff */
[----:B------:R-:W-:Y:S02]  /*4290*/  PRMT R35, R81, 0x7632, R35 ;  /* 0x0000763251237816 */ /* 0x000fe40000000023 */
[----:B------:R-:W-:Y:S02]  /*42a0*/  F2FP.BF16.F32.PACK_AB R9, R32, R9 ;  /* 0x000000092009723e */ /* 0x000fe400000010ff */
[----:B------:R-:W-:-:S02]  /*42b0*/  F2FP.BF16.F32.PACK_AB R12, R12, R69 ;  /* 0x000000450c0c723e */ /* 0x000fc400000010ff */
[----:B------:R-:W-:Y:S02]  /*42c0*/  F2FP.BF16.F32.PACK_AB R14, R14, R71 ;  /* 0x000000470e0e723e */ /* 0x000fe400000010ff */
[----:B------:R-:W-:Y:S02]  /*42d0*/  F2FP.BF16.F32.PACK_AB R13, R22, R13 ;  /* 0x0000000d160d723e */ /* 0x000fe400000010ff */
[----:B------:R-:W-:Y:S02]  /*42e0*/  F2FP.BF16.F32.PACK_AB R15, R20, R15 ;  /* 0x0000000f140f723e */ /* 0x000fe400000010ff */
[----:B------:R-:W-:Y:S02]  /*42f0*/  PRMT R32, R12, 0x7632, R32 ;  /* 0x000076320c207816 */ /* 0x000fe40000000020 */
[----:B------:R-:W-:Y:S02]  /*4300*/  PRMT R45, R14, 0x7632, R45 ;  /* 0x000076320e2d7816 */ /* 0x000fe4000000002d */
[----:B------:R-:W-:-:S02]  /*4310*/  F2FP.BF16.F32.PACK_AB R10, R10, R73 ;  /* 0x000000490a0a723e */ /* 0x000fc400000010ff */
[----:B------:R-:W-:Y:S02]  /*4320*/  F2FP.BF16.F32.PACK_AB R17, R36, R17 ;  /* 0x000000112411723e */ /* 0x000fe400000010ff */
[----:B------:R-:W-:Y:S02]  /*4330*/  F2FP.BF16.F32.PACK_AB R18, R18, R19 ;  /* 0x000000131212723e */ /* 0x000fe400000010ff */
[----:B------:R-:W-:Y:S02]  /*4340*/  F2FP.BF16.F32.PACK_AB R8, R8, R21 ;  /* 0x000000150808723e */ /* 0x000fe400000010ff */
[----:B------:R-:W-:Y:S02]  /*4350*/  F2FP.BF16.F32.PACK_AB R23, R38, R23 ;  /* 0x000000172617723e */ /* 0x000fe400000010ff */
[----:B------:R-:W-:Y:S02]  /*4360*/  PRMT R44, R10, 0x7632, R44 ;  /* 0x000076320a2c7816 */ /* 0x000fe4000000002c */
[----:B------:R-:W-:-:S02]  /*4370*/  PRMT R43, R17, 0x7632, R43 ;  /* 0x00007632112b7816 */ /* 0x000fc4000000002b */
[----:B------:R-:W-:Y:S01]  /*4380*/  PRMT R42, R8, 0x7632, R42 ;  /* 0x00007632082a7816 */ /* 0x000fe2000000002a */
[----:B------:R-:W-:Y:S01]  /*4390*/  ULOP3.LUT UR4, UR4, 0x1, URZ, 0x3c, !UPT ;  /* 0x0000000104047892 */ /* 0x000fe2000f8e3c3f */
[----:B------:R-:W-:Y:S01]  /*43a0*/  UMOV UR5, UR10 ;  /* 0x0000000a00057c82 */ /* 0x000fe20008000000 */
[----:B------:R-:W-:Y:S01]  /*43b0*/  UMOV UR11, UR9 ;  /* 0x00000009000b7c82 */ /* 0x000fe20008000000 */
[----:B---3--:R-:W-:Y:S01]  /*43c0*/  IADD3 R4, P1, R34, UR14, RZ ;  /* 0x0000000e22047c10 */ /* 0x008fe2000ff3e0ff */
[----:B------:R-:W-:-:S03]  /*43d0*/  FMUL.FTZ R34, R2, R51 ;  /* 0x0000003302227220 */ /* 0x000fc60000410000 */
[----:B--2---:R-:W-:-:S05]  /*43e0*/  IADD3.X R5, R70, UR15, RZ, P1, !PT ;  /* 0x0000000f46057c10 */ /* 0x004fca0008ffe4ff */
[----:B------:R-:W-:Y:S04]  /*43f0*/  STG.E.U16 desc[UR12][R4.64+0x2], R3 ;  /* 0x0000020304007986 */ /* 0x000fe8000c10150c */
[----:B------:R-:W-:Y:S04]  /*4400*/  STG.E.U16 desc[UR12][R4.64], R6 ;  /* 0x0000000604007986 */ /* 0x000fe8000c10150c */
[----:B------:R0:W-:Y:S04]  /*4410*/  STG.E.U16 desc[UR12][R4.64+0x4], R0 ;  /* 0x0000040004007986 */ /* 0x0001e8000c10150c */
[----:B------:R1:W-:Y:S01]  /*4420*/  STG.E.U16 desc[UR12][R4.64+0x6], R33 ;  /* 0x0000062104007986 */ /* 0x0003e2000c10150c */
[----:B0-----:R-:W-:-:S02]  /*4430*/  PRMT R0, R7, 0x7632, R0 ;  /* 0x0000763207007816 */ /* 0x001fc40000000000 */
[----:B-1----:R-:W-:Y:S02]  /*4440*/  PRMT R5, R16, 0x7632, R5 ;  /* 0x0000763210057816 */ /* 0x002fe40000000005 */
[----:B----4-:R-:W-:-:S04]  /*4450*/  IADD3 R2, P1, R50, UR14, RZ ;  /* 0x0000000e32027c10 */ /* 0x010fc8000ff3e0ff */
[----:B------:R-:W-:-:S05]  /*4460*/  IADD3.X R3, R48, UR15, RZ, P1, !PT ;  /* 0x0000000f30037c10 */ /* 0x000fca0008ffe4ff */
[----:B------:R0:W-:Y:S01]  /*4470*/  STG.E.U16 desc[UR12][R2.64+0x4], R7 ;  /* 0x0000040702007986 */ /* 0x0001e2000c10150c */
[----:B------:R-:W-:-:S03]  /*4480*/  IADD3 R6, P1, R46, UR14, RZ ;  /* 0x0000000e2e067c10 */ /* 0x000fc6000ff3e0ff */
[----:B------:R-:W-:Y:S04]  /*4490*/  STG.E.U16 desc[UR12][R2.64], R81 ;  /* 0x0000005102007986 */ /* 0x000fe8000c10150c */
[----:B------:R-:W-:Y:S04]  /*44a0*/  STG.E.U16 desc[UR12][R2.64+0x2], R35 ;  /* 0x0000022302007986 */ /* 0x000fe8000c10150c */
[----:B------:R1:W-:Y:S01]  /*44b0*/  STG.E.U16 desc[UR12][R2.64+0x6], R0 ;  /* 0x0000060002007986 */ /* 0x0003e2000c10150c */
[----:B0-----:R-:W-:Y:S02]  /*44c0*/  IADD3.X R7, R39, UR15, RZ, P1, !PT ;  /* 0x0000000f27077c10 */ /* 0x001fe40008ffe4ff */
[----:B------:R-:W-:-:S03]  /*44d0*/  IADD3 R4, P1, R93, UR14, RZ ;  /* 0x0000000e5d047c10 */ /* 0x000fc6000ff3e0ff */
[----:B------:R0:W-:Y:S01]  /*44e0*/  STG.E.U16 desc[UR12][R6.64+0x2], R5 ;  /* 0x0000020506007986 */ /* 0x0001e2000c10150c */
[----:B------:R-:W-:Y:S02]  /*44f0*/  F2FP.BF16.F32.PACK_AB R11, R34, R11 ;  /* 0x0000000b220b723e */ /* 0x000fe400000010ff */
[----:B-1----:R-:W-:Y:S02]  /*4500*/  PRMT R3, R9, 0x7632, R3 ;  /* 0x0000763209037816 */ /* 0x002fe40000000003 */
[----:B------:R-:W-:Y:S01]  /*4510*/  PRMT R2, R11, 0x7632, R2 ;  /* 0x000076320b027816 */ /* 0x000fe20000000002 */
[----:B------:R-:W-:Y:S01]  /*4520*/  STG.E.U16 desc[UR12][R6.64], R16 ;  /* 0x0000001006007986 */ /* 0x000fe2000c10150c */
[----:B------:R-:W-:-:S03]  /*4530*/  PRMT R0, R13, 0x7632, R0 ;  /* 0x000076320d007816 */ /* 0x000fc60000000000 */
[----:B------:R-:W-:Y:S01]  /*4540*/  STG.E.U16 desc[UR12][R6.64+0x4], R9 ;  /* 0x0000040906007986 */ /* 0x000fe2000c10150c */
[----:B0-----:R-:W-:Y:S02]  /*4550*/  IADD3.X R5, R37, UR15, RZ, P1, !PT ;  /* 0x0000000f25057c10 */ /* 0x001fe40008ffe4ff */
[----:B------:R-:W-:-:S04]  /*4560*/  IADD3 R90, P1, R90, UR14, RZ ;  /* 0x0000000e5a5a7c10 */ /* 0x000fc8000ff3e0ff */
[----:B------:R-:W-:Y:S02]  /*4570*/  IADD3.X R91, R91, UR15, RZ, P1, !PT ;  /* 0x0000000f5b5b7c10 */ /* 0x000fe40008ffe4ff */
[----:B------:R-:W-:Y:S01]  /*4580*/  IADD3 R88, P1, R88, UR14, RZ ;  /* 0x0000000e58587c10 */ /* 0x000fe2000ff3e0ff */
[----:B------:R-:W-:Y:S03]  /*4590*/  STG.E.U16 desc[UR12][R6.64+0x6], R3 ;  /* 0x0000060306007986 */ /* 0x000fe6000c10150c */
[----:B------:R-:W-:Y:S02]  /*45a0*/  IADD3.X R89, R89, UR15, RZ, P1, !PT ;  /* 0x0000000f59597c10 */ /* 0x000fe40008ffe4ff */
[----:B------:R-:W-:Y:S01]  /*45b0*/  IADD3 R86, P1, R86, UR14, RZ ;  /* 0x0000000e56567c10 */ /* 0x000fe2000ff3e0ff */
[----:B------:R0:W-:Y:S03]  /*45c0*/  STG.E.U16 desc[UR12][R4.64+0x6], R2 ;  /* 0x0000060204007986 */ /* 0x0001e6000c10150c */
[----:B------:R-:W-:Y:S01]  /*45d0*/  IADD3.X R87, R87, UR15, RZ, P1, !PT ;  /* 0x0000000f57577c10 */ /* 0x000fe20008ffe4ff */
[----:B------:R-:W-:Y:S01]  /*45e0*/  STG.E.U16 desc[UR12][R4.64], R12 ;  /* 0x0000000c04007986 */ /* 0x000fe2000c10150c */
[----:B------:R-:W-:-:S03]  /*45f0*/  IADD3 R84, P1, R84, UR14, RZ ;  /* 0x0000000e54547c10 */ /* 0x000fc6000ff3e0ff */
[----:B------:R-:W-:Y:S01]  /*4600*/  STG.E.U16 desc[UR12][R4.64+0x2], R32 ;  /* 0x0000022004007986 */ /* 0x000fe2000c10150c */
[----:B0-----:R-:W-:-:S03]  /*4610*/  PRMT R2, R15, 0x7632, R2 ;  /* 0x000076320f027816 */ /* 0x001fc60000000002 */
[----:B------:R-:W-:Y:S01]  /*4620*/  STG.E.U16 desc[UR12][R4.64+0x4], R11 ;  /* 0x0000040b04007986 */ /* 0x000fe2000c10150c */
[----:B------:R-:W-:-:S03]  /*4630*/  IADD3.X R85, R85, UR15, RZ, P1, !PT ;  /* 0x0000000f55557c10 */ /* 0x000fc60008ffe4ff */
[----:B------:R-:W-:Y:S04]  /*4640*/  STG.E.U16 desc[UR12][R90.64], R14 ;  /* 0x0000000e5a007986 */ /* 0x000fe8000c10150c */
        /* <DEDUP_REMOVED lines=18> */
.L_x_774:
        /* <DEDUP_REMOVED lines=10> */
[----:B--2---:R-:W1:Y:S01]  /*4810*/  LDC.64 R18, c[0x0][0x258] ;  /* 0x00009600ff127b82 */ /* 0x004e620000000a00 */
[----:B------:R-:W2:Y:S01]  /*4820*/  S2R R16, SR_TID.X ;  /* 0x0000000000107919 */ /* 0x000ea20000002100 */
[----:B------:R-:W-:Y:S01]  /*4830*/  IMAD.MOV.U32 R15, RZ, RZ, -0x1 ;  /* 0xffffffffff0f7424 */ /* 0x000fe200078e00ff */
[----:B------:R-:W-:Y:S01]  /*4840*/  HFMA2.MMA R10, -RZ, RZ, 0, 1.1920928955078125e-06 ;  /* 0x00000014ff0a7435 */ /* 0x000fe200000001ff */
[----:B-1----:R-:W-:Y:S02]  /*4850*/  LOP3.LUT R12, RZ, R18, RZ, 0x33, !PT ;  /* 0x00000012ff0c7212 */ /* 0x002fe400078e33ff */
[----:B0-----:R-:W-:Y:S02]  /*4860*/  LOP3.LUT R3, RZ, R19, RZ, 0x33, !PT ;  /* 0x00000013ff037212 */ /* 0x001fe400078e33ff */
[----:B------:R-:W-:-:S04]  /*4870*/  ISETP.GT.U32.AND P0, PT, R12, -0xa, PT ;  /* 0xfffffff60c00780c */ /* 0x000fc80003f04070 */
[C---:B------:R-:W-:Y:S02]  /*4880*/  ISETP.GT.AND.EX P0, PT, R3.reuse, -0x1, PT, P0 ;  /* 0xffffffff0300780c */ /* 0x040fe40003f04300 */
[----:B--2---:R-:W-:Y:S02]  /*4890*/  SHF.R.U32.HI R14, RZ, 0x5, R16 ;  /* 0x00000005ff0e7819 */ /* 0x004fe40000011610 */
        /* <DEDUP_REMOVED lines=12> */
[----:B------:R-:W-:Y:S01]  /*4960*/  MOV R9, UR9 ;  /* 0x0000000900097c02 */ /* 0x000fe20008000f00 */
[----:B------:R-:W-:Y:S01]  /*4970*/  IMAD.WIDE.U32 R4, P0, R7, -0x33333334, R2 ;  /* 0xcccccccc07047825 */ /* 0x000fe20007800002 */
[----:B------:R-:W-:-:S03]  /*4980*/  LOP3.LUT R47, R16, 0xf, RZ, 0xc0, !PT ;  /* 0x0000000f102f7812 */ /* 0x000fc600078ec0ff */
        /* <DEDUP_REMOVED lines=22> */
.L_x_803:
[----:B------:R-:W-:Y:S01]  /*4af0*/  ISETP.GT.U32.AND P0, PT, R3, R14, PT ;  /* 0x0000000e0300720c */ /* 0x000fe20003f04070 */
[----:B------:R-:W-:Y:S01]  /*4b00*/  BSSY B0, `(.L_x_787) ;  /* 0x00000ae000007945 */ /* 0x000fe20003800000 */
[----:B01234-:R-:W-:Y:S01]  /*4b10*/  MOV R17, RZ ;  /* 0x000000ff00117202 */ /* 0x01ffe20000000f00 */
[----:B------:R-:W-:Y:S01]  /*4b20*/  IMAD.MOV.U32 R46, RZ, RZ, RZ ;  /* 0x000000ffff2e7224 */ /* 0x000fe200078e00ff */
[----:B------:R-:W-:-:S13]  /*4b30*/  ISETP.GT.AND.EX P0, PT, R4, RZ, PT, P0 ;  /* 0x000000ff0400720c */ /* 0x000fda0003f04300 */
[----:B------:R-:W-:Y:S05]  /*4b40*/  @!P0 BRA `(.L_x_788) ;  /* 0x0000000800a48947 */ /* 0x000fea0003800000 */
[----:B------:R-:W-:Y:S01]  /*4b50*/  ISETP.NE.U32.AND P1, PT, R0, RZ, PT ;  /* 0x000000ff0000720c */ /* 0x000fe20003f25070 */
[----:B------:R-:W-:Y:S01]  /*4b60*/  BSSY B1, `(.L_x_789) ;  /* 0x0000027000017945 */ /* 0x000fe20003800000 */
[----:B------:R-:W-:Y:S01]  /*4b70*/  IADD3 R17, P2, P3, -R13, -0x9, -R14 ;  /* 0xfffffff70d117810 */ /* 0x000fe20007b5e90e */
[----:B------:R-:W-:Y:S01]  /*4b80*/  HFMA2.MMA R46, -RZ, RZ, 0, 0 ;  /* 0x00000000ff2e7435 */ /* 0x000fe200000001ff */
[----:B------:R-:W-:Y:S02]  /*4b90*/  ISETP.NE.AND.EX P1, PT, RZ, RZ, PT, P1 ;  /* 0x000000ffff00720c */ /* 0x000fe40003f25310 */
[----:B------:R-:W-:Y:S02]  /*4ba0*/  MOV R15, 0xffffffff ;  /* 0xffffffff000f7802 */ /* 0x000fe40000000f00 */
[----:B------:R-:W-:Y:S02]  /*4bb0*/  LOP3.LUT R18, R16, 0x1f, RZ, 0xc0, !PT ;  /* 0x0000001f10127812 */ /* 0x000fe400078ec0ff */
[----:B------:R-:W-:Y:S01]  /*4bc0*/  ISETP.GE.U32.AND P0, PT, R17, 0x1e, PT ;  /* 0x0000001e1100780c */ /* 0x000fe20003f06070 */
[----:B------:R-:W-:Y:S01]  /*4bd0*/  HFMA2.MMA R17, -RZ, RZ, 0, 0 ;  /* 0x00000000ff117435 */ /* 0x000fe200000001ff */
[----:B------:R-:W-:-:S02]  /*4be0*/  IADD3.X R15, ~R12, -0x1, R15, P2, P3 ;  /* 0xffffffff0c0f7810 */ /* 0x000fc400017e650f */
[----:B------:R-:W-:Y:S02]  /*4bf0*/  IADD3 R18, P2, R18, R9, RZ ;  /* 0x0000000912127210 */ /* 0x000fe40007f5e0ff */
[----:B------:R-:W-:Y:S01]  /*4c00*/  ISETP.GE.U32.AND.EX P0, PT, R15, RZ, PT, P0 ;  /* 0x000000ff0f00720c */ /* 0x000fe20003f06100 */
[----:B------:R-:W-:Y:S01]  /*4c10*/  IMAD.MOV.U32 R15, RZ, RZ, RZ ;  /* 0x000000ffff0f7224 */ /* 0x000fe200078e00ff */
        /* <DEDUP_REMOVED lines=27> */
.L_x_790:
[----:B------:R-:W-:Y:S05]  /*4dd0*/  BSYNC B1 ;  /* 0x0000000000017941 */ /* 0x000fea0003800000 */
.L_x_789:
        /* <DEDUP_REMOVED lines=21> */
.L_x_793:
        /* <DEDUP_REMOVED lines=55> */
.L_x_792:
[----:B------:R-:W-:Y:S05]  /*52a0*/  BSYNC B1 ;  /* 0x0000000000017941 */ /* 0x000fea0003800000 */
.L_x_791:
        /* <DEDUP_REMOVED lines=35> */
.L_x_795:
[----:B------:R-:W-:Y:S05]  /*54e0*/  BSYNC B1 ;  /* 0x0000000000017941 */ /* 0x000fea0003800000 */
.L_x_794:
        /* <DEDUP_REMOVED lines=15> */
.L_x_788:
[----:B------:R-:W-:Y:S05]  /*55e0*/  BSYNC B0 ;  /* 0x0000000000007941 */ /* 0x000fea0003800000 */
.L_x_787:
        /* <DEDUP_REMOVED lines=21> */
[----:B0-----:R-:W-:Y:S02]  /*5740*/  @!P0 LOP3.LUT R15, R11, R18, RZ, 0x3c, !PT ;  /* 0x000000120b0f8212 */ /* 0x001fe400078e3cff */
[----:B------:R-:W-:Y:S02]  /*5750*/  CS2R R18, SRZ ;  /* 0x0000000000127805 */ /* 0x000fe4000001ff00 */
[----:B------:R-:W-:-:S05]  /*5760*/  @!P0 LEA R15, R15, R20, 0x2 ;  /* 0x000000140f0f8211 */ /* 0x000fca00078e10ff */
[----:B------:R0:W1:Y:S04]  /*5770*/  @!P0 LDS R18, [R15] ;  /* 0x000000000f128984 */ /* 0x0000680000000800 */
[----:B------:R0:W2:Y:S01]  /*5780*/  @!P0 LDS R19, [R15+0x500] ;  /* 0x000500000f138984 */ /* 0x0000a20000000800 */
[----:B------:R-:W-:Y:S05]  /*5790*/  BRA.DIV UR5, `(.L_x_799) ;  /* 0x00000012058c7947 */ /* 0x000fea000b800000 */
[----:B0-----:R-:W-:Y:S01]  /*57a0*/  MOV R15, 0xffff ;  /* 0x0000ffff000f7802 */ /* 0x001fe20000000f00 */
[----:B------:R-:W-:Y:S01]  /*57b0*/  IMAD.MOV.U32 R24, RZ, RZ, 0xffff ;  /* 0x0000ffffff187424 */ /* 0x000fe200078e00ff */
[----:B------:R-:W-:Y:S01]  /*57c0*/  MOV R22, 0xffff ;  /* 0x0000ffff00167802 */ /* 0x000fe20000000f00 */
        /* <DEDUP_REMOVED lines=19> */
.L_x_812:
        /* <DEDUP_REMOVED lines=14> */
[C---:B------:R-:W-:Y:S01]  /*59e0*/  @!P0 SHF.L.U32 R15, R47.reuse, 0x1, RZ ;  /* 0x000000012f0f8819 */ /* 0x040fe200000006ff */
[----:B------:R-:W-:Y:S01]  /*59f0*/  HFMA2.MMA R25, -RZ, RZ, 0, 0 ;  /* 0x00000000ff197435 */ /* 0x000fe200000001ff */
[----:B--2---:R-:W-:Y:S01]  /*5a00*/  @!P0 LEA R17, R47, UR4, 0x7 ;  /* 0x000000042f118c11 */ /* 0x004fe2000f8e38ff */
[----:B------:R-:W-:Y:S01]  /*5a10*/  UMOV UR5, 0xffff ;  /* 0x0000ffff00057882 */ /* 0x000fe20000000000 */
[----:B------:R-:W-:-:S04]  /*5a20*/  @!P0 LOP3.LUT R26, R26, R15, RZ, 0x3c, !PT ;  /* 0x0000000f1a1a8212 */ /* 0x000fc800078e3cff */
[----:B------:R-:W-:Y:S01]  /*5a30*/  @!P0 LEA R15, R26, R17, 0x2 ;  /* 0x000000111a0f8211 */ /* 0x000fe200078e10ff */
[----:B------:R-:W-:-:S04]  /*5a40*/  IMAD.MOV.U32 R26, RZ, RZ, RZ ;  /* 0x000000ffff1a7224 */ /* 0x000fc800078e00ff */
[----:B------:R0:W1:Y:S04]  /*5a50*/  @!P0 LDS R25, [R15] ;  /* 0x000000000f198984 */ /* 0x0000680000000800 */
[----:B------:R0:W2:Y:S01]  /*5a60*/  @!P0 LDS R26, [R15+0x500] ;  /* 0x000500000f1a8984 */ /* 0x0000a20000000800 */
[----:B------:R-:W-:Y:S05]  /*5a70*/  BRA.DIV UR5, `(.L_x_800) ;  /* 0x0000001205a87947 */ /* 0x000fea000b800000 */
[----:B------:R-:W-:Y:S01]  /*5a80*/  MOV R22, 0xffff ;  /* 0x0000ffff00167802 */ /* 0x000fe20000000f00 */
[----:B------:R-:W-:Y:S01]  /*5a90*/  IMAD.MOV.U32 R24, RZ, RZ, 0xffff ;  /* 0x0000ffffff187424 */ /* 0x000fe200078e00ff */
[----:B0-----:R-:W-:Y:S02]  /*5aa0*/  MOV R15, 0xffff ;  /* 0x0000ffff000f7802 */ /* 0x001fe40000000f00 */
        /* <DEDUP_REMOVED lines=18> */
.L_x_822:
        /* <DEDUP_REMOVED lines=8> */
[C---:B-1----:R-:W-:Y:S01]  /*5c50*/  @!P0 SHF.L.U32 R15, R47.reuse, 0x1, RZ ;  /* 0x000000012f0f8819 */ /* 0x042fe200000006ff */
[----:B------:R-:W-:Y:S01]  /*5c60*/  IMAD.MOV.U32 R25, RZ, RZ, RZ ;  /* 0x000000ffff197224 */ /* 0x000fe200078e00ff */
[----:B------:R-:W-:Y:S01]  /*5c70*/  @!P0 LEA R17, R47, UR4, 0x7 ;  /* 0x000000042f118c11 */ /* 0x000fe2000f8e38ff */
[----:B------:R-:W-:Y:S01]  /*5c80*/  UMOV UR5, 0xffff ;  /* 0x0000ffff00057882 */ /* 0x000fe20000000000 */
[----:B------:R-:W-:-:S04]  /*5c90*/  @!P0 LOP3.LUT R26, R26, R15, RZ, 0x3c, !PT ;  /* 0x0000000f1a1a8212 */ /* 0x000fc800078e3cff */
[----:B------:R-:W-:Y:S01]  /*5ca0*/  @!P0 LEA R15, R26, R17, 0x2 ;  /* 0x000000111a0f8211 */ /* 0x000fe200078e10ff */
[----:B------:R-:W-:-:S04]  /*5cb0*/  HFMA2.MMA R26, -RZ, RZ, 0, 0 ;  /* 0x00000000ff1a7435 */ /* 0x000fc800000001ff */
[----:B------:R0:W1:Y:S06]  /*5cc0*/  @!P0 LDS R25, [R15] ;  /* 0x000000000f198984 */ /* 0x00006c0000000800 */
        /* <DEDUP_REMOVED lines=23> */
.L_x_832:
[----:B--2---:R-:W-:Y:S01]  /*5e40*/  FADD.FTZ R17, R25, R23 ;  /* 0x0000001719117221 */ /* 0x004fe20000010000 */
[----:B------:R-:W-:Y:S02]  /*5e50*/  @!P1 F2FP.BF16.F32.PACK_AB R15, RZ, R31 ;  /* 0x0000001fff0f923e */ /* 0x000fe400000010ff */
[----:B------:R-:W-:Y:S02]  /*5e60*/  LEA.HI R26, R16, 0x3c, RZ, 0x1c ;  /* 0x0000003c101a7811 */ /* 0x000fe400078fe0ff */
[----:B------:R-:W-:Y:S01]  /*5e70*/  @!P1 F2FP.BF16.F32.PACK_AB R17, RZ, R17 ;  /* 0x00000011ff11923e */ /* 0x000fe200000010ff */
[----:B------:R3:W-:Y:S04]  /*5e80*/  @!P1 STG.E.U16 desc[UR12][R18.64+0x50], R15 ;  /* 0x0000500f12009986 */ /* 0x0007e8000c10150c */
[----:B------:R3:W-:Y:S02]  /*5e90*/  @!P1 STG.E.U16 desc[UR12][R20.64+0x50], R17 ;  /* 0x0000501114009986 */ /* 0x0007e4000c10150c */
.L_x_798:
[----:B------:R-:W-:Y:S05]  /*5ea0*/  BSYNC B0 ;  /* 0x0000000000007941 */ /* 0x000fea0003800000 */
.L_x_797:
[----:B------:R-:W-:-:S13]  /*5eb0*/  ISETP.GE.U32.AND P0, PT, R10, 0x3c, PT ;  /* 0x0000003c0a00780c */ /* 0x000fda0003f06070 */
[----:B------:R-:W-:Y:S05]  /*5ec0*/  @!P0 BRA `(.L_x_796) ;  /* 0x0000000800a08947 */ /* 0x000fea0003800000 */
[----:B------:R-:W-:Y:S02]  /*5ed0*/  ISETP.GT.U32.AND P0, PT, R47, 0x9, PT ;  /* 0x000000092f00780c */ /* 0x000fe40003f04070 */
[----:B-123--:R-:W-:Y:S01]  /*5ee0*/  CS2R R18, SRZ ;  /* 0x0000000000127805 */ /* 0x00efe2000001ff00 */
[----:B------:R-:W-:-:S10]  /*5ef0*/  UMOV UR5, 0xffff ;  /* 0x0000ffff00057882 */ /* 0x000fd40000000000 */
[C---:B0-----:R-:W-:Y:S02]  /*5f00*/  @!P0 SHF.L.U32 R15, R47.reuse, 0x1, RZ ;  /* 0x000000012f0f8819 */ /* 0x041fe400000006ff */
[----:B------:R-:W-:Y:S02]  /*5f10*/  @!P0 LEA R20, R47, UR4, 0x7 ;  /* 0x000000042f148c11 */ /* 0x000fe4000f8e38ff */
[----:B------:R-:W-:-:S04]  /*5f20*/  @!P0 LOP3.LUT R15, R26, R15, RZ, 0x3c, !PT ;  /* 0x0000000f1a0f8212 */ /* 0x000fc800078e3cff */
[----:B------:R-:W-:-:S05]  /*5f30*/  @!P0 LEA R15, R15, R20, 0x2 ;  /* 0x000000140f0f8211 */ /* 0x000fca00078e10ff */
[----:B------:R0:W1:Y:S04]  /*5f40*/  @!P0 LDS R18, [R15] ;  /* 0x000000000f128984 */ /* 0x0000680000000800 */
[----:B------:R0:W2:Y:S01]  /*5f50*/  @!P0 LDS R19, [R15+0x500] ;  /* 0x000500000f138984 */ /* 0x0000a20000000800 */
[----:B------:R-:W-:Y:S05]  /*5f60*/  BRA.DIV UR5, `(.L_x_802) ;  /* 0x00000016053c7947 */ /* 0x000fea000b800000 */
[C---:B------:R-:W-:Y:S01]  /*5f70*/  @!P0 VIADD R25, R26.reuse, 0x14 ;  /* 0x000000141a198836 */ /* 0x040fe20000000000 */
[C---:B------:R-:W-:Y:S01]  /*5f80*/  @!P0 SHF.L.U32 R28, R47.reuse, 0x1, RZ ;  /* 0x000000012f1c8819 */ /* 0x040fe200000006ff */
[----:B------:R-:W-:Y:S01]  /*5f90*/  IMAD.MOV.U32 R34, RZ, RZ, 0xffff ;  /* 0x0000ffffff227424 */ /* 0x000fe200078e00ff */
[----:B------:R-:W-:Y:S01]  /*5fa0*/  @!P0 SHF.L.U32 R21, R47, 0x1, RZ ;  /* 0x000000012f158819 */ /* 0x000fe200000006ff */
[----:B------:R-:W-:Y:S01]  /*5fb0*/  IMAD.MOV.U32 R33, RZ, RZ, RZ ;  /* 0x000000ffff217224 */ /* 0x000fe200078e00ff */
[----:B------:R-:W-:Y:S01]  /*5fc0*/  @!P0 IADD3 R20, R26, 0x28, RZ ;  /* 0x000000281a148810 */ /* 0x000fe20007ffe0ff */
[----:B------:R-:W-:Y:S01]  /*5fd0*/  IMAD.MOV.U32 R17, RZ, RZ, 0xffff ;  /* 0x0000ffffff117424 */ /* 0x000fe200078e00ff */
[----:B------:R-:W-:Y:S01]  /*5fe0*/  @!P0 LOP3.LUT R25, R25, R28, RZ, 0x3c, !PT ;  /* 0x0000001c19198212 */ /* 0x000fe200078e3cff */
[----:B------:R-:W-:Y:S01]  /*5ff0*/  IMAD.MOV.U32 R39, RZ, RZ, RZ ;  /* 0x000000ffff277224 */ /* 0x000fe200078e00ff */
[----:B------:R-:W-:Y:S02]  /*6000*/  @!P0 LEA R30, R47, UR4, 0x7 ;  /* 0x000000042f1e8c11 */ /* 0x000fe4000f8e38ff */
[----:B------:R-:W-:-:S02]  /*6010*/  @!P0 LOP3.LUT R20, R20, R21, RZ, 0x3c, !PT ;  /* 0x0000001514148212 */ /* 0x000fc400078e3cff */
[----:B------:R-:W-:Y:S02]  /*6020*/  @!P0 LEA R31, R47, UR4, 0x7 ;  /* 0x000000042f1f8c11 */ /* 0x000fe4000f8e38ff */
[----:B------:R-:W-:Y:S02]  /*6030*/  @!P0 LEA R25, R25, R30, 0x2 ;  /* 0x0000001e19198211 */ /* 0x000fe400078e10ff */
[----:B0-----:R-:W-:Y:S01]  /*6040*/  MOV R15, 0xffff ;  /* 0x0000ffff000f7802 */ /* 0x001fe20000000f00 */
[----:B------:R-:W-:Y:S01]  /*6050*/  @!P0 IMAD R31, R20, 0x4, R31 ;  /* 0x00000004141f8824 */ /* 0x000fe200078e021f */
[----:B------:R-:W-:Y:S01]  /*6060*/  @!P0 IADD3 R20, R26, 0x3c, RZ ;  /* 0x0000003c1a148810 */ /* 0x000fe20007ffe0ff */
[----:B------:R-:W0:Y:S01]  /*6070*/  @!P0 LDS R28, [R25+0x500] ;  /* 0x00050000191c8984 */ /* 0x000e220000000800 */
[----:B------:R-:W-:Y:S02]  /*6080*/  @!P0 SHF.L.U32 R23, R47, 0x1, RZ ;  /* 0x000000012f178819 */ /* 0x000fe400000006ff */
[----:B------:R-:W-:Y:S01]  /*6090*/  MOV R22, 0xffff ;  /* 0x0000ffff00167802 */ /* 0x000fe20000000f00 */
[----:B------:R3:W-:Y:S01]  /*60a0*/  @!P0 LDS R27, [R25] ;  /* 0x00000000191b8984 */ /* 0x0007e20000000800 */
[----:B------:R-:W-:-:S02]  /*60b0*/  @!P0 LOP3.LUT R20, R20, R23, RZ, 0x3c, !PT ;  /* 0x0000001714148212 */ /* 0x000fc400078e3cff */
[----:B------:R-:W-:Y:S01]  /*60c0*/  @!P0 LEA R37, R47, UR4, 0x7 ;  /* 0x000000042f258c11 */ /* 0x000fe2000f8e38ff */
[----:B------:R-:W-:Y:S01]  /*60d0*/  @!P0 LDS R36, [R31+0x500] ;  /* 0x000500001f248984 */ /* 0x000fe20000000800 */
[----:B------:R-:W-:Y:S02]  /*60e0*/  MOV R29, RZ ;  /* 0x000000ff001d7202 */ /* 0x000fe40000000f00 */
[----:B------:R-:W-:Y:S01]  /*60f0*/  MOV R24, 0xffff ;  /* 0x0000ffff00187802 */ /* 0x000fe20000000f00 */
[----:B------:R4:W-:Y:S01]  /*6100*/  @!P0 LDS R35, [R31] ;  /* 0x000000001f238984 */ /* 0x0009e20000000800 */
[----:B------:R-:W-:Y:S01]  /*6110*/  @!P0 IMAD R37, R20, 0x4, R37 ;  /* 0x0000000414258824 */ /* 0x000fe200078e0225 */
[----:B---3--:R-:W-:Y:S01]  /*6120*/  HFMA2.MMA R25, -RZ, RZ, 0, 0 ;  /* 0x00000000ff197435 */ /* 0x008fe200000001ff */
[----:B------:R-:W-:Y:S01]  /*6130*/  MOV R46, 0xffff ;  /* 0x0000ffff002e7802 */ /* 0x000fe20000000f00 */
[----:B-1----:R-:W1:Y:S01]  /*6140*/  SHFL.BFLY PT, R21, R18, 0x8, 0x101f ;  /* 0x0d101f0012157f89 */ /* 0x002e6200000e0000 */
[----:B------:R-:W-:-:S02]  /*6150*/  MOV R41, 0xffff ;  /* 0x0000ffff00297802 */ /* 0x000fc40000000f00 */
[----:B------:R-:W-:Y:S01]  /*6160*/  MOV R43, 0xffff ;  /* 0x0000ffff002b7802 */ /* 0x000fe20000000f00 */
[----:B--2---:R-:W2:Y:S01]  /*6170*/  SHFL.BFLY PT, R23, R19, 0x8, 0x101f ;  /* 0x0d101f0013177f89 */ /* 0x004ea200000e0000 */
[----:B----4-:R-:W-:Y:S01]  /*6180*/  HFMA2.MMA R31, -RZ, RZ, 0, 0 ;  /* 0x00000000ff1f7435 */ /* 0x010fe200000001ff */
[----:B------:R-:W-:Y:S02]  /*6190*/  MOV R49, 0xffff ;  /* 0x0000ffff00317802 */ /* 0x000fe40000000f00 */
[----:B------:R-:W3:Y:S01]  /*61a0*/  @!P0 LDS R42, [R37] ;  /* 0x00000000252a8984 */ /* 0x000ee20000000800 */
[----:B------:R-:W-:-:S03]  /*61b0*/  MOV R51, 0xffff ;  /* 0x0000ffff00337802 */ /* 0x000fc60000000f00 */
[----:B------:R4:W5:Y:S02]  /*61c0*/  @!P0 LDS R44, [R37+0x500] ;  /* 0x00050000252c8984 */ /* 0x0009640000000800 */
[----:B----4-:R-:W-:Y:S01]  /*61d0*/  HFMA2.MMA R37, -RZ, RZ, 0, 0 ;  /* 0x00000000ff257435 */ /* 0x010fe200000001ff */
[----:B0-----:R-:W-:Y:S01]  /*61e0*/  @!P0 MOV R29, R28 ;  /* 0x0000001c001d8202 */ /* 0x001fe20000000f00 */
[----:B-1----:R-:W-:Y:S01]  /*61f0*/  FADD.FTZ R21, R21, R18 ;  /* 0x0000001215157221 */ /* 0x002fe20000010000 */
[----:B------:R-:W-:Y:S02]  /*6200*/  MOV R28, 0xffff ;  /* 0x0000ffff001c7802 */ /* 0x000fe40000000f00 */
[----:B------:R-:W-:Y:S01]  /*6210*/  @!P0 MOV R25, R27 ;  /* 0x0000001b00198202 */ /* 0x000fe20000000f00 */
[----:B------:R-:W0:Y:S01]  /*6220*/  SHFL.BFLY PT, R32, R29, 0x8, 0x101f ;  /* 0x0d101f001d207f89 */ /* 0x000e2200000e0000 */
[----:B--2---:R-:W-:Y:S01]  /*6230*/  FADD.FTZ R18, R23, R19 ;  /* 0x0000001317127221 */ /* 0x004fe20000010000 */
[----:B------:R-:W-:Y:S01]  /*6240*/  MOV R23, 0xffff ;  /* 0x0000ffff00177802 */ /* 0x000fe20000000f00 */
[----:B------:R-:W-:Y:S01]  /*6250*/  @!P0 IMAD.MOV.U32 R33, RZ, RZ, R36 ;  /* 0x000000ffff218224 */ /* 0x000fe200078e0024 */
[----:B------:R-:W-:Y:S01]  /*6260*/  MOV R36, 0xffff ;  /* 0x0000ffff00247802 */ /* 0x000fe20000000f00 */
[----:B------:R-:W1:Y:S01]  /*6270*/  SHFL.BFLY PT, R20, R21, 0x4, 0x101f ;  /* 0x0c901f0015147f89 */ /* 0x000e6200000e0000 */
[----:B------:R-:W-:-:S02]  /*6280*/  MOV R27, 0xffff ;  /* 0x0000ffff001b7802 */ /* 0x000fc40000000f00 */
[----:B------:R-:W-:Y:S01]  /*6290*/  @!P0 MOV R31, R35 ;  /* 0x00000023001f8202 */ /* 0x000fe20000000f00 */
[----:B------:R-:W2:Y:S01]  /*62a0*/  SHFL.BFLY PT, R30, R25, 0x8, 0x101f ;  /* 0x0d101f00191e7f89 */ /* 0x000ea200000e0000 */
[----:B------:R-:W-:-:S03]  /*62b0*/  MOV R35, 0xffff ;  /* 0x0000ffff00237802 */ /* 0x000fc60000000f00 */
[----:B------:R-:W4:Y:S04]  /*62c0*/  SHFL.BFLY PT, R40, R33, 0x8, 0x101f ;  /* 0x0d101f0021287f89 */ /* 0x000f2800000e0000 */
[----:B------:R-:W4:Y:S01]  /*62d0*/  SHFL.BFLY PT, R38, R31, 0x8, 0x101f ;  /* 0x0d101f001f267f89 */ /* 0x000f2200000e0000 */
[----:B---3--:R-:W-:Y:S01]  /*62e0*/  @!P0 MOV R37, R42 ;  /* 0x0000002a00258202 */ /* 0x008fe20000000f00 */
[----:B------:R-:W-:Y:S02]  /*62f0*/  IMAD.MOV.U32 R42, RZ, RZ, 0xffff ;  /* 0x0000ffffff2a7424 */ /* 0x000fe400078e00ff */
[----:B------:R-:W3:Y:S01]  /*6300*/  SHFL.BFLY PT, R23, R18, 0x4, 0x101f ;  /* 0x0c901f0012177f89 */ /* 0x000ee200000e0000 */
[----:B-----5:R-:W-:Y:S01]  /*6310*/  @!P0 MOV R39, R44 ;  /* 0x0000002c00278202 */ /* 0x020fe20000000f00 */
[----:B0-----:R-:W-:Y:S01]  /*6320*/  FADD.FTZ R32, R32, R29 ;  /* 0x0000001d20207221 */ /* 0x001fe20000010000 */
[----:B------:R-:W-:Y:S01]  /*6330*/  IMAD.MOV.U32 R44, RZ, RZ, 0xffff ;  /* 0x0000ffffff2c7424 */ /* 0x000fe200078e00ff */
[----:B------:R-:W0:Y:S01]  /*6340*/  SHFL.BFLY PT, R46, R37, 0x8, 0x101f ;  /* 0x0d101f00252e7f89 */ /* 0x000e2200000e0000 */
[----:B------:R-:W-:Y:S01]  /*6350*/  ISETP.NE.AND P0, PT, R47, RZ, PT ;  /* 0x000000ff2f00720c */ /* 0x000fe20003f05270 */
[----:B-1----:R-:W-:-:S02]  /*6360*/  FADD.FTZ R20, R21, R20 ;  /* 0x0000001415147221 */ /* 0x002fc40000010000 */
[----:B------:R-:W1:Y:S01]  /*6370*/  SHFL.BFLY PT, R29, R32, 0x4, 0x101f ;  /* 0x0c901f00201d7f89 */ /* 0x000e6200000e0000 */
[----:B--2---:R-:W-:-:S03]  /*6380*/  FADD.FTZ R30, R30, R25 ;  /* 0x000000191e1e7221 */ /* 0x004fc60000010000 */
[----:B------:R-:W2:Y:S01]  /*6390*/  SHFL.BFLY PT, R19, R20, 0x2, 0x101f ;  /* 0x0c501f0014137f89 */ /* 0x000ea200000e0000 */
[----:B----4-:R-:W-:-:S03]  /*63a0*/  FADD.FTZ R40, R40, R33 ;  /* 0x0000002128287221 */ /* 0x010fc60000010000 */
[----:B------:R-:W4:Y:S01]  /*63b0*/  SHFL.BFLY PT, R25, R30, 0x4, 0x101f ;  /* 0x0c901f001e197f89 */ /* 0x000f2200000e0000 */
[----:B------:R-:W-:-:S03]  /*63c0*/  FADD.FTZ R38, R38, R31 ;  /* 0x0000001f26267221 */ /* 0x000fc60000010000 */
[----:B------:R-:W5:Y:S01]  /*63d0*/  SHFL.BFLY PT, R33, R40, 0x4, 0x101f ;  /* 0x0c901f0028217f89 */ /* 0x000f6200000e0000 */
[----:B---3--:R-:W-:-:S03]  /*63e0*/  FADD.FTZ R21, R18, R23 ;  /* 0x0000001712157221 */ /* 0x008fc60000010000 */
[----:B------:R-:W3:Y:S01]  /*63f0*/  SHFL.BFLY PT, R31, R38, 0x4, 0x101f ;  /* 0x0c901f00261f7f89 */ /* 0x000ee200000e0000 */
[----:B------:R-:W-:-:S03]  /*6400*/  MOV R18, 0xffff ;  /* 0x0000ffff00127802 */ /* 0x000fc60000000f00 */
[----:B------:R-:W3:Y:S01]  /*6410*/  SHFL.BFLY PT, R44, R39, 0x8, 0x101f ;  /* 0x0d101f00272c7f89 */ /* 0x000ee200000e0000 */
[----:B0-----:R-:W-:Y:S01]  /*6420*/  FADD.FTZ R46, R46, R37 ;  /* 0x000000252e2e7221 */ /* 0x001fe20000010000 */
[----:B------:R-:W-:Y:S02]  /*6430*/  MOV R37, 0xffff ;  /* 0x0000ffff00257802 */ /* 0x000fe40000000f00 */
[----:B------:R-:W0:Y:S01]  /*6440*/  SHFL.BFLY PT, R23, R21, 0x2, 0x101f ;  /* 0x0c501f0015177f89 */ /* 0x000e2200000e0000 */
[----:B-1----:R-:W-:Y:S01]  /*6450*/  FADD.FTZ R29, R32, R29 ;  /* 0x0000001d201d7221 */ /* 0x002fe20000010000 */
[----:B------:R-:W-:Y:S02]  /*6460*/  IMAD.MOV.U32 R32, RZ, RZ, 0xffff ;  /* 0x0000ffffff207424 */ /* 0x000fe400078e00ff */
[----:B--2---:R-:W-:Y:S01]  /*6470*/  FADD.FTZ R19, R20, R19 ;  /* 0x0000001314137221 */ /* 0x004fe20000010000 */
[----:B------:R-:W-:Y:S01]  /*6480*/  MOV R20, 0xffff ;  /* 0x0000ffff00147802 */ /* 0x000fe20000000f00 */
[----:B------:R-:W1:Y:S01]  /*6490*/  SHFL.BFLY PT, R34, R29, 0x2, 0x101f ;  /* 0x0c501f001d227f89 */ /* 0x000e6200000e0000 */
[----:B----4-:R-:W-:Y:S01]  /*64a0*/  FADD.FTZ R25, R30, R25 ;  /* 0x000000191e197221 */ /* 0x010fe20000010000 */
[----:B------:R-:W-:-:S02]  /*64b0*/  MOV R30, 0xffff ;  /* 0x0000ffff001e7802 */ /* 0x000fc40000000f00 */
[----:B------:R-:W2:Y:S01]  /*64c0*/  SHFL.BFLY PT, R37, R46, 0x4, 0x101f ;  /* 0x0c901f002e257f89 */ /* 0x000ea200000e0000 */
[----:B-----5:R-:W-:-:S03]  /*64d0*/  FADD.FTZ R33, R40, R33 ;  /* 0x0000002128217221 */ /* 0x020fc60000010000 */
[----:B------:R-:W4:Y:S01]  /*64e0*/  SHFL.BFLY PT, R20, R25, 0x2, 0x101f ;  /* 0x0c501f0019147f89 */ /* 0x000f2200000e0000 */
[----:B---3--:R-:W-:-:S03]  /*64f0*/  FADD.FTZ R31, R38, R31 ;  /* 0x0000001f261f7221 */ /* 0x008fc60000010000 */
[----:B------:R-:W3:Y:S01]  /*6500*/  SHFL.BFLY PT, R32, R33, 0x2, 0x101f ;  /* 0x0c501f0021207f89 */ /* 0x000ee200000e0000 */
        /* <DEDUP_REMOVED lines=8> */
[----:B--2---:R-:W-:Y:S01]  /*6590*/  FADD.FTZ R46, R46, R37 ;  /* 0x000000252e2e7221 */ /* 0x004fe20000010000 */
[----:B------:R-:W-:Y:S01]  /*65a0*/  IADD3 R37, R26, R9, RZ ;  /* 0x000000091a257210 */ /* 0x000fe20007ffe0ff */
[----:B----4-:R-:W-:Y:S01]  /*65b0*/  FADD.FTZ R25, R25, R20 ;  /* 0x0000001419197221 */ /* 0x010fe20000010000 */
[----:B------:R-:W2:Y:S01]  /*65c0*/  SHFL.BFLY PT, R35, R34, 0x1, 0x101f ;  /* 0x0c301f0022237f89 */ /* 0x000ea200000e0000 */
[----:B------:R-:W4:Y:S01]  /*65d0*/  @!P0 LDC.64 R20, c[0x0][0x220] ;  /* 0x00008800ff148b82 */ /* 0x000f220000000a00 */
[----:B---3--:R-:W-:Y:S02]  /*65e0*/  FADD.FTZ R41, R33, R32 ;  /* 0x0000002021297221 */ /* 0x008fe40000010000 */
[----:B------:R-:W3:Y:S01]  /*65f0*/  SHFL.BFLY PT, R36, R25, 0x1, 0x101f ;  /* 0x0c301f0019247f89 */ /* 0x000ee200000e0000 */
[----:B-----5:R-:W-:-:S03]  /*6600*/  FADD.FTZ R40, R31, R30 ;  /* 0x0000001e1f287221 */ /* 0x020fc60000010000 */
[----:B------:R-:W5:Y:S01]  /*6610*/  SHFL.BFLY PT, R42, R41, 0x1, 0x101f ;  /* 0x0c301f00292a7f89 */ /* 0x000f6200000e0000 */
[----:B------:R-:W5:Y:S01]  /*6620*/  @!P0 LDC.64 R32, c[0x0][0x218] ;  /* 0x00008600ff208b82 */ /* 0x000f620000000a00 */
[----:B0-----:R-:W-:Y:S02]  /*6630*/  FADD.FTZ R19, R19, R28 ;  /* 0x0000001c13137221 */ /* 0x001fe40000010000 */
[----:B------:R-:W0:Y:S01]  /*6640*/  SHFL.BFLY PT, R43, R40, 0x1, 0x101f ;  /* 0x0c301f00282b7f89 */ /* 0x000e2200000e0000 */
[----:B------:R-:W-:-:S03]  /*6650*/  FADD.FTZ R38, R38, R39 ;  /* 0x0000002726267221 */ /* 0x000fc60000010000 */
[----:B------:R-:W0:Y:S01]  /*6660*/  SHFL.BFLY PT, R49, R46, 0x2, 0x101f ;  /* 0x0c501f002e317f89 */ /* 0x000e2200000e0000 */
[----:B------:R-:W0:Y:S01]  /*6670*/  @!P0 LDC.64 R30, c[0x0][0x218] ;  /* 0x00008600ff1e8b82 */ /* 0x000e220000000a00 */
[----:B------:R-:W-:Y:S01]  /*6680*/  @!P0 F2FP.BF16.F32.PACK_AB R23, RZ, R19 ;  /* 0x00000013ff17823e */ /* 0x000fe200000010ff */
[----:B-1----:R-:W-:Y:S01]  /*6690*/  FADD.FTZ R39, R18, R27 ;  /* 0x0000001b12277221 */ /* 0x002fe20000010000 */
[----:B------:R-:W1:Y:S02]  /*66a0*/  SHFL.BFLY PT, R51, R38, 0x2, 0x101f ;  /* 0x0c501f0026337f89 */ /* 0x000e6400000e0000 */
[----:B------:R-:W-:Y:S01]  /*66b0*/  PRMT R17, R23, 0x7610, R17 ;  /* 0x0000761017117816 */ /* 0x000fe20000000011 */
[----:B--2---:R-:W-:Y:S02]  /*66c0*/  FADD.FTZ R23, R34, R35 ;  /* 0x0000002322177221 */ /* 0x004fe40000010000 */
[----:B------:R-:W2:Y:S01]  /*66d0*/  @!P0 LDC.64 R28, c[0x0][0x220] ;  /* 0x00008800ff1c8b82 */ /* 0x000ea20000000a00 */
[----:B------:R-:W-:Y:S01]  /*66e0*/  @!P0 F2FP.BF16.F32.PACK_AB R39, RZ, R39 ;  /* 0x00000027ff27823e */ /* 0x000fe200000010ff */
[----:B----4-:R-:W-:-:S04]  /*66f0*/  @!P0 IMAD.WIDE R20, R37, 0x2, R20 ;  /* 0x0000000225148825 */ /* 0x010fc800078e0214 */
[----:B---3--:R-:W-:Y:S01]  /*6700*/  FADD.FTZ R25, R25, R36 ;  /* 0x0000002419197221 */ /* 0x008fe20000010000 */
[----:B------:R-:W-:Y:S01]  /*6710*/  @!P0 F2FP.BF16.F32.PACK_AB R23, RZ, R23 ;  /* 0x00000017ff17823e */ /* 0x000fe200000010ff */
[----:B-----5:R-:W-:Y:S01]  /*6720*/  FADD.FTZ R41, R41, R42 ;  /* 0x0000002a29297221 */ /* 0x020fe20000010000 */
[----:B------:R-:W3:Y:S01]  /*6730*/  @!P0 LDC.64 R26, c[0x0][0x218] ;  /* 0x00008600ff1a8b82 */ /* 0x000ee20000000a00 */
[----:B------:R-:W-:-:S04]  /*6740*/  @!P0 IMAD.WIDE R32, R37, 0x2, R32 ;  /* 0x0000000225208825 */ /* 0x000fc800078e0220 */
[----:B0-----:R-:W-:Y:S01]  /*6750*/  FADD.FTZ R40, R40, R43 ;  /* 0x0000002b28287221 */ /* 0x001fe20000010000 */
[----:B------:R0:W-:Y:S01]  /*6760*/  @!P0 STG.E.U16 desc[UR12][R32.64], R17 ;  /* 0x0000001120008986 */ /* 0x0001e2000c10150c */
[----:B------:R-:W-:Y:S01]  /*6770*/  FADD.FTZ R46, R46, R49 ;  /* 0x000000312e2e7221 */ /* 0x000fe20000010000 */
[----:B------:R-:W4:Y:S01]  /*6780*/  @!P0 LDC.64 R18, c[0x0][0x220] ;  /* 0x00008800ff128b82 */ /* 0x000f220000000a00 */
[C---:B------:R-:W-:Y:S01]  /*6790*/  @!P0 IMAD.WIDE R30, R37.reuse, 0x2, R30 ;  /* 0x00000002251e8825 */ /* 0x040fe200078e021e */
[----:B------:R5:W-:Y:S01]  /*67a0*/  @!P0 STG.E.U16 desc[UR12][R20.64], R39 ;  /* 0x0000002714008986 */ /* 0x000be2000c10150c */
[----:B------:R-:W-:Y:S02]  /*67b0*/  @!P0 F2FP.BF16.F32.PACK_AB R15, RZ, R40 ;  /* 0x00000028ff0f823e */ /* 0x000fe400000010ff */
[----:B-1----:R-:W-:Y:S01]  /*67c0*/  FADD.FTZ R38, R38, R51 ;  /* 0x0000003326267221 */ /* 0x002fe20000010000 */
[----:B--2---:R-:W-:Y:S01]  /*67d0*/  @!P0 IMAD.WIDE R28, R37, 0x2, R28 ;  /* 0x00000002251c8825 */ /* 0x004fe200078e021c */
[----:B0-----:R-:W-:-:S03]  /*67e0*/  MOV R17, 0xffff ;  /* 0x0000ffff00117802 */ /* 0x001fc60000000f00 */
[----:B------:R-:W-:Y:S01]  /*67f0*/  IMAD.MOV.U32 R33, RZ, RZ, 0xffff ;  /* 0x0000ffffff217424 */ /* 0x000fe200078e00ff */
[----:B-----5:R-:W-:Y:S02]  /*6800*/  @!P0 F2FP.BF16.F32.PACK_AB R21, RZ, R25 ;  /* 0x00000019ff15823e */ /* 0x020fe400000010ff */
[----:B------:R-:W-:Y:S01]  /*6810*/  PRMT R20, R23, 0x7610, R20 ;  /* 0x0000761017147816 */ /* 0x000fe20000000014 */
[C---:B---3--:R-:W-:Y:S01]  /*6820*/  @!P0 IMAD.WIDE R26, R37.reuse, 0x2, R26 ;  /* 0x00000002251a8825 */ /* 0x048fe200078e021a */
[----:B------:R-:W-:Y:S01]  /*6830*/  @!P0 F2FP.BF16.F32.PACK_AB R25, RZ, R41 ;  /* 0x00000029ff19823e */ /* 0x000fe200000010ff */
[----:B------:R-:W0:Y:S04]  /*6840*/  SHFL.BFLY PT, R33, R46, 0x1, 0x101f ;  /* 0x0c301f002e217f89 */ /* 0x000e2800000e0000 */
[----:B------:R1:W-:Y:S01]  /*6850*/  @!P0 STG.E.U16 desc[UR12][R30.64+0x28], R21 ;  /* 0x000028151e008986 */ /* 0x0003e2000c10150c */
[----:B----4-:R-:W-:-:S03]  /*6860*/  @!P0 IMAD.WIDE R18, R37, 0x2, R18 ;  /* 0x0000000225128825 */ /* 0x010fc600078e0212 */
[----:B------:R1:W-:Y:S04]  /*6870*/  @!P0 STG.E.U16 desc[UR12][R28.64+0x28], R20 ;  /* 0x000028141c008986 */ /* 0x0003e8000c10150c */
[----:B------:R1:W-:Y:S04]  /*6880*/  @!P0 STG.E.U16 desc[UR12][R26.64+0x50], R15 ;  /* 0x0000500f1a008986 */ /* 0x0003e8000c10150c */
[----:B------:R1:W2:Y:S04]  /*6890*/  SHFL.BFLY PT, R23, R38, 0x1, 0x101f ;  /* 0x0c301f0026177f89 */ /* 0x0002a800000e0000 */
[----:B------:R1:W-:Y:S01]  /*68a0*/  @!P0 STG.E.U16 desc[UR12][R18.64+0x50], R25 ;  /* 0x0000501912008986 */ /* 0x0003e2000c10150c */
[----:B0-----:R-:W-:-:S07]  /*68b0*/  FADD.FTZ R33, R46, R33 ;  /* 0x000000212e217221 */ /* 0x001fce0000010000 */
.L_x_866:
        /* <DEDUP_REMOVED lines=9> */
.L_x_796:
        /* <DEDUP_REMOVED lines=8> */
.L_x_799:
[----:B------:R-:W-:Y:S01]  /*69d0*/  HFMA2.MMA R22, -RZ, RZ, 0, 0.000503063201904296875 ;  /* 0x0000101fff167435 */ /* 0x000fe200000001ff */
[----:B-1----:R-:W-:Y:S01]  /*69e0*/  MOV R24, R18 ;  /* 0x0000001200187202 */ /* 0x002fe20000000f00 */
[----:B------:R-:W-:Y:S01]  /*69f0*/  IMAD.MOV.U32 R17, RZ, RZ, 0x8 ;  /* 0x00000008ff117424 */ /* 0x000fe200078e00ff */
[----:B0-----:R-:W-:-:S08]  /*6a00*/  MOV R15, 0xffff ;  /* 0x0000ffff000f7802 */ /* 0x001fd00000000f00 */
[----:B--2---:R-:W-:Y:S05]  /*6a10*/  WARPSYNC.COLLECTIVE R15, `(.L_x_804) ;  /* 0x000000000f087348 */ /* 0x004fea0003c00000 */
[----:B------:R0:W1:Y:S02]  /*6a20*/  SHFL.BFLY P2, R23, R24, R17, R22 ;  /* 0x0c00001118177389 */ /* 0x0000640000040016 */
[----:B012---:R-:W-:Y:S01]  /*6a30*/  ENDCOLLECTIVE ;  /* 0x000000000000791b */ /* 0x007fe20003800000 */
.L_x_804:
[----:B------:R-:W-:Y:S01]  /*6a40*/  IMAD.MOV.U32 R24, RZ, RZ, R19 ;  /* 0x000000ffff187224 */ /* 0x000fe200078e0013 */
[----:B------:R-:W-:-:S07]  /*6a50*/  MOV R21, R23 ;  /* 0x0000001700157202 */ /* 0x000fce0000000f00 */
[----:B------:R-:W-:Y:S05]  /*6a60*/  WARPSYNC.COLLECTIVE R15, `(.L_x_805) ;  /* 0x000000000f087348 */ /* 0x000fea0003c00000 */
[----:B------:R0:W1:Y:S02]  /*6a70*/  SHFL.BFLY P2, R23, R24, R17, R22 ;  /* 0x0c00001118177389 */ /* 0x0000640000040016 */
[----:B01----:R-:W-:Y:S01]  /*6a80*/  ENDCOLLECTIVE ;  /* 0x000000000000791b */ /* 0x003fe20003800000 */
.L_x_805:
[----:B------:R-:W-:Y:S01]  /*6a90*/  FADD.FTZ R21, R21, R18 ;  /* 0x0000001215157221 */ /* 0x000fe20000010000 */
[----:B------:R-:W-:-:S04]  /*6aa0*/  HFMA2.MMA R17, -RZ, RZ, 0, 2.384185791015625e-07 ;  /* 0x00000004ff117435 */ /* 0x000fc800000001ff */
[----:B------:R-:W-:Y:S02]  /*6ab0*/  MOV R24, R21 ;  /* 0x0000001500187202 */ /* 0x000fe40000000f00 */
[----:B------:R-:W-:-:S07]  /*6ac0*/  MOV R20, R23 ;  /* 0x0000001700147202 */ /* 0x000fce0000000f00 */
[----:B------:R-:W-:Y:S05]  /*6ad0*/  WARPSYNC.COLLECTIVE R15, `(.L_x_806) ;  /* 0x000000000f087348 */ /* 0x000fea0003c00000 */
[----:B------:R0:W1:Y:S02]  /*6ae0*/  SHFL.BFLY P2, R23, R24, R17, R22 ;  /* 0x0c00001118177389 */ /* 0x0000640000040016 */
[----:B01----:R-:W-:Y:S01]  /*6af0*/  ENDCOLLECTIVE ;  /* 0x000000000000791b */ /* 0x003fe20003800000 */
.L_x_806:
[----:B------:R-:W-:-:S05]  /*6b00*/  FADD.FTZ R20, R20, R19 ;  /* 0x0000001314147221 */ /* 0x000fca0000010000 */
[----:B------:R-:W-:Y:S01]  /*6b10*/  MOV R24, R20 ;  /* 0x0000001400187202 */ /* 0x000fe20000000f00 */
[----:B------:R-:W-:-:S07]  /*6b20*/  IMAD.MOV.U32 R26, RZ, RZ, R23 ;  /* 0x000000ffff1a7224 */ /* 0x000fce00078e0017 */
[----:B------:R-:W-:Y:S05]  /*6b30*/  WARPSYNC.COLLECTIVE R15, `(.L_x_807) ;  /* 0x000000000f087348 */ /* 0x000fea0003c00000 */
[----:B------:R0:W1:Y:S02]  /*6b40*/  SHFL.BFLY P2, R23, R24, R17, R22 ;  /* 0x0c00001118177389 */ /* 0x0000640000040016 */
[----:B01----:R-:W-:Y:S01]  /*6b50*/  ENDCOLLECTIVE ;  /* 0x000000000000791b */ /* 0x003fe20003800000 */
.L_x_807:
[----:B------:R-:W-:-:S05]  /*6b60*/  FADD.FTZ R26, R21, R26 ;  /* 0x0000001a151a7221 */ /* 0x000fca0000010000 */
[----:B------:R-:W-:Y:S01]  /*6b70*/  MOV R24, R26 ;  /* 0x0000001a00187202 */ /* 0x000fe20000000f00 */
[----:B------:R-:W-:Y:S01]  /*6b80*/  IMAD.MOV.U32 R17, RZ, RZ, 0x2 ;  /* 0x00000002ff117424 */ /* 0x000fe200078e00ff */
[----:B------:R-:W-:-:S07]  /*6b90*/  MOV R25, R23 ;  /* 0x0000001700197202 */ /* 0x000fce0000000f00 */
[----:B------:R-:W-:Y:S05]  /*6ba0*/  WARPSYNC.COLLECTIVE R15, `(.L_x_808) ;  /* 0x000000000f087348 */ /* 0x000fea0003c00000 */
[----:B------:R0:W1:Y:S02]  /*6bb0*/  SHFL.BFLY P2, R23, R24, R17, R22 ;  /* 0x0c00001118177389 */ /* 0x0000640000040016 */
[----:B01----:R-:W-:Y:S01]  /*6bc0*/  ENDCOLLECTIVE ;  /* 0x000000000000791b */ /* 0x003fe20003800000 */
.L_x_808:
[----:B------:R-:W-:-:S05]  /*6bd0*/  FADD.FTZ R25, R20, R25 ;  /* 0x0000001914197221 */ /* 0x000fca0000010000 */
[----:B------:R-:W-:Y:S02]  /*6be0*/  MOV R24, R25 ;  /* 0x0000001900187202 */ /* 0x000fe40000000f00 */
[----:B------:R-:W-:-:S07]  /*6bf0*/  MOV R27, R23 ;  /* 0x00000017001b7202 */ /* 0x000fce0000000f00 */
[----:B------:R-:W-:Y:S05]  /*6c00*/  WARPSYNC.COLLECTIVE R15, `(.L_x_809) ;  /* 0x000000000f087348 */ /* 0x000fea0003c00000 */
[----:B------:R0:W1:Y:S02]  /*6c10*/  SHFL.BFLY P2, R23, R24, R17, R22 ;  /* 0x0c00001118177389 */ /* 0x0000640000040016 */
[----:B01----:R-:W-:Y:S01]  /*6c20*/  ENDCOLLECTIVE ;  /* 0x000000000000791b */ /* 0x003fe20003800000 */
.L_x_809:
[----:B------:R-:W-:Y:S01]  /*6c30*/  FADD.FTZ R27, R26, R27 ;  /* 0x0000001b1a1b7221 */ /* 0x000fe20000010000 */
[----:B------:R-:W-:-:S03]  /*6c40*/  HFMA2.MMA R17, -RZ, RZ, 0, 5.9604644775390625e-08 ;  /* 0x00000001ff117435 */ /* 0x000fc600000001ff */
[----:B------:R-:W-:Y:S01]  /*6c50*/  IMAD.MOV.U32 R24, RZ, RZ, R27 ;  /* 0x000000ffff187224 */ /* 0x000fe200078e001b */
[----:B------:R-:W-:-:S07]  /*6c60*/  MOV R18, R23 ;  /* 0x0000001700127202 */ /* 0x000fce0000000f00 */
[----:B------:R-:W-:Y:S05]  /*6c70*/  WARPSYNC.COLLECTIVE R15, `(.L_x_810) ;  /* 0x000000000f087348 */ /* 0x000fea0003c00000 */
[----:B------:R0:W1:Y:S02]  /*6c80*/  SHFL.BFLY P2, R23, R24, R17, R22 ;  /* 0x0c00001118177389 */ /* 0x0000640000040016 */
[----:B01----:R-:W-:Y:S01]  /*6c90*/  ENDCOLLECTIVE ;  /* 0x000000000000791b */ /* 0x003fe20003800000 */
.L_x_810:
[----:B------:R-:W-:-:S05]  /*6ca0*/  FADD.FTZ R28, R25, R18 ;  /* 0x00000012191c7221 */ /* 0x000fca0000010000 */
[----:B------:R-:W-:Y:S02]  /*6cb0*/  MOV R24, R28 ;  /* 0x0000001c00187202 */ /* 0x000fe40000000f00 */
[----:B------:R-:W-:-:S07]  /*6cc0*/  MOV R30, R23 ;  /* 0x00000017001e7202 */ /* 0x000fce0000000f00 */
[----:B------:R-:W-:Y:S05]  /*6cd0*/  WARPSYNC.COLLECTIVE R15, `(.L_x_811) ;  /* 0x000000000f087348 */ /* 0x000fea0003c00000 */
[----:B------:R0:W1:Y:S02]  /*6ce0*/  SHFL.BFLY P2, R23, R24, R17, R22 ;  /* 0x0c00001118177389 */ /* 0x0000640000040016 */
[----:B01----:R-:W-:Y:S01]  /*6cf0*/  ENDCOLLECTIVE ;  /* 0x000000000000791b */ /* 0x003fe20003800000 */
.L_x_811:
[----:B------:R-:W-:Y:S01]  /*6d00*/  FADD.FTZ R30, R27, R30 ;  /* 0x0000001e1b1e7221 */ /* 0x000fe20000010000 */
[----:B------:R-:W-:Y:S06]  /*6d10*/  BRA `(.L_x_812) ;  /* 0xffffffe800f87947 */ /* 0x000fec000383ffff */
.L_x_800:
[----:B------:R-:W-:Y:S01]  /*6d20*/  BSSY B1, `(.L_x_813) ;  /* 0x0000008000017945 */ /* 0x000fe20003800000 */
[----:B-1----:R-:W-:Y:S01]  /*6d30*/  IMAD.MOV.U32 R24, RZ, RZ, R25 ;  /* 0x000000ffff187224 */ /* 0x002fe200078e0019 */
[----:B------:R-:W-:Y:S02]  /*6d40*/  MOV R17, 0x8 ;  /* 0x0000000800117802 */ /* 0x000fe40000000f00 */
[----:B------:R-:W-:Y:S02]  /*6d50*/  MOV R22, 0x101f ;  /* 0x0000101f00167802 */ /* 0x000fe40000000f00 */
[----:B0-----:R-:W-:-:S07]  /*6d60*/  MOV R15, 0xffff ;  /* 0x0000ffff000f7802 */ /* 0x001fce0000000f00 */
[----:B--2---:R-:W-:Y:S05]  /*6d70*/  WARPSYNC.COLLECTIVE R15, `(.L_x_814) ;  /* 0x000000000f087348 */ /* 0x004fea0003c00000 */
[----:B------:R0:W1:Y:S02]  /*6d80*/  SHFL.BFLY P2, R23, R24, R17, R22 ;  /* 0x0c00001118177389 */ /* 0x0000640000040016 */
[----:B012---:R-:W-:Y:S01]  /*6d90*/  ENDCOLLECTIVE ;  /* 0x000000000000791b */ /* 0x007fe20003800000 */
.L_x_814:
[----:B------:R-:W-:Y:S05]  /*6da0*/  BSYNC B1 ;  /* 0x0000000000017941 */ /* 0x000fea0003800000 */
.L_x_813:
        /* <DEDUP_REMOVED lines=8> */
.L_x_815:
[----:B------:R-:W-:Y:S01]  /*6e30*/  FADD.FTZ R28, R28, R25 ;  /* 0x000000191c1c7221 */ /* 0x000fe20000010000 */
[----:B------:R-:W-:-:S04]  /*6e40*/  HFMA2.MMA R17, -RZ, RZ, 0, 2.384185791015625e-07 ;  /* 0x00000004ff117435 */ /* 0x000fc800000001ff */
[----:B------:R-:W-:Y:S02]  /*6e50*/  MOV R24, R28 ;  /* 0x0000001c00187202 */ /* 0x000fe40000000f00 */
[----:B------:R-:W-:-:S07]  /*6e60*/  MOV R27, R23 ;  /* 0x00000017001b7202 */ /* 0x000fce0000000f00 */
[----:B------:R-:W-:Y:S05]  /*6e70*/  WARPSYNC.COLLECTIVE R15, `(.L_x_816) ;  /* 0x000000000f087348 */ /* 0x000fea0003c00000 */
[----:B------:R0:W1:Y:S02]  /*6e80*/  SHFL.BFLY P2, R23, R24, R17, R22 ;  /* 0x0c00001118177389 */ /* 0x0000640000040016 */
[----:B01----:R-:W-:Y:S01]  /*6e90*/  ENDCOLLECTIVE ;  /* 0x000000000000791b */ /* 0x003fe20003800000 */
.L_x_816:
[----:B------:R-:W-:-:S05]  /*6ea0*/  FADD.FTZ R27, R27, R26 ;  /* 0x0000001a1b1b7221 */ /* 0x000fca0000010000 */
[----:B------:R-:W-:Y:S01]  /*6eb0*/  MOV R24, R27 ;  /* 0x0000001b00187202 */ /* 0x000fe20000000f00 */
[----:B------:R-:W-:-:S07]  /*6ec0*/  IMAD.MOV.U32 R29, RZ, RZ, R23 ;  /* 0x000000ffff1d7224 */ /* 0x000fce00078e0017 */
[----:B------:R-:W-:Y:S05]  /*6ed0*/  WARPSYNC.COLLECTIVE R15, `(.L_x_817) ;  /* 0x000000000f087348 */ /* 0x000fea0003c00000 */
[----:B------:R0:W1:Y:S02]  /*6ee0*/  SHFL.BFLY P2, R23, R24, R17, R22 ;  /* 0x0c00001118177389 */ /* 0x0000640000040016 */
[----:B01----:R-:W-:Y:S01]  /*6ef0*/  ENDCOLLECTIVE ;  /* 0x000000000000791b */ /* 0x003fe20003800000 */
.L_x_817:
[----:B------:R-:W-:-:S05]  /*6f00*/  FADD.FTZ R29, R28, R29 ;  /* 0x0000001d1c1d7221 */ /* 0x000fca0000010000 */
[----:B------:R-:W-:Y:S01]  /*6f10*/  MOV R24, R29 ;  /* 0x0000001d00187202 */ /* 0x000fe20000000f00 */
[----:B------:R-:W-:Y:S01]  /*6f20*/  IMAD.MOV.U32 R17, RZ, RZ, 0x2 ;  /* 0x00000002ff117424 */ /* 0x000fe200078e00ff */
[----:B------:R-:W-:-:S07]  /*6f30*/  MOV R30, R23 ;  /* 0x00000017001e7202 */ /* 0x000fce0000000f00 */
[----:B------:R-:W-:Y:S05]  /*6f40*/  WARPSYNC.COLLECTIVE R15, `(.L_x_818) ;  /* 0x000000000f087348 */ /* 0x000fea0003c00000 */
[----:B------:R0:W1:Y:S02]  /*6f50*/  SHFL.BFLY P2, R23, R24, R17, R22 ;  /* 0x0c00001118177389 */ /* 0x0000640000040016 */
[----:B01----:R-:W-:Y:S01]  /*6f60*/  ENDCOLLECTIVE ;  /* 0x000000000000791b */ /* 0x003fe20003800000 */
.L_x_818:
[----:B------:R-:W-:-:S05]  /*6f70*/  FADD.FTZ R30, R27, R30 ;  /* 0x0000001e1b1e7221 */ /* 0x000fca0000010000 */
[----:B------:R-:W-:Y:S02]  /*6f80*/  MOV R24, R30 ;  /* 0x0000001e00187202 */ /* 0x000fe40000000f00 */
[----:B------:R-:W-:-:S07]  /*6f90*/  MOV R32, R23 ;  /* 0x0000001700207202 */ /* 0x000fce0000000f00 */
[----:B------:R-:W-:Y:S05]  /*6fa0*/  WARPSYNC.COLLECTIVE R15, `(.L_x_819) ;  /* 0x000000000f087348 */ /* 0x000fea0003c00000 */
[----:B------:R0:W1:Y:S02]  /*6fb0*/  SHFL.BFLY P2, R23, R24, R17, R22 ;  /* 0x0c00001118177389 */ /* 0x0000640000040016 */
[----:B01----:R-:W-:Y:S01]  /*6fc0*/  ENDCOLLECTIVE ;  /* 0x000000000000791b */ /* 0x003fe20003800000 */
.L_x_819:
[----:B------:R-:W-:Y:S01]  /*6fd0*/  FADD.FTZ R32, R29, R32 ;  /* 0x000000201d207221 */ /* 0x000fe20000010000 */
[----:B------:R-:W-:-:S03]  /*6fe0*/  HFMA2.MMA R17, -RZ, RZ, 0, 5.9604644775390625e-08 ;  /* 0x00000001ff117435 */ /* 0x000fc600000001ff */
[----:B------:R-:W-:Y:S01]  /*6ff0*/  IMAD.MOV.U32 R24, RZ, RZ, R32 ;  /* 0x000000ffff187224 */ /* 0x000fe200078e0020 */
[----:B------:R-:W-:-:S07]  /*7000*/  MOV R25, R23 ;  /* 0x0000001700197202 */ /* 0x000fce0000000f00 */
[----:B------:R-:W-:Y:S05]  /*7010*/  WARPSYNC.COLLECTIVE R15, `(.L_x_820) ;  /* 0x000000000f087348 */ /* 0x000fea0003c00000 */
[----:B------:R0:W1:Y:S02]  /*7020*/  SHFL.BFLY P2, R23, R24, R17, R22 ;  /* 0x0c00001118177389 */ /* 0x0000640000040016 */
[----:B01----:R-:W-:Y:S01]  /*7030*/  ENDCOLLECTIVE ;  /* 0x000000000000791b */ /* 0x003fe20003800000 */
.L_x_820:
[----:B------:R-:W-:-:S05]  /*7040*/  FADD.FTZ R25, R30, R25 ;  /* 0x000000191e197221 */ /* 0x000fca0000010000 */
[----:B------:R-:W-:Y:S02]  /*7050*/  MOV R24, R25 ;  /* 0x0000001900187202 */ /* 0x000fe40000000f00 */
[----:B------:R-:W-:-:S07]  /*7060*/  MOV R31, R23 ;  /* 0x00000017001f7202 */ /* 0x000fce0000000f00 */
[----:B------:R-:W-:Y:S05]  /*7070*/  WARPSYNC.COLLECTIVE R15, `(.L_x_821) ;  /* 0x000000000f087348 */ /* 0x000fea0003c00000 */
[----:B------:R0:W1:Y:S02]  /*7080*/  SHFL.BFLY P2, R23, R24, R17, R22 ;  /* 0x0c00001118177389 */ /* 0x0000640000040016 */
[----:B01----:R-:W-:Y:S01]  /*7090*/  ENDCOLLECTIVE ;  /* 0x000000000000791b */ /* 0x003fe20003800000 */
.L_x_821:
[----:B------:R-:W-:Y:S01]  /*70a0*/  FADD.FTZ R31, R32, R31 ;  /* 0x0000001f201f7221 */ /* 0x000fe20000010000 */
[----:B------:R-:W-:Y:S06]  /*70b0*/  BRA `(.L_x_822) ;  /* 0xffffffe800c47947 */ /* 0x000fec000383ffff */
.L_x_801:
        /* <DEDUP_REMOVED lines=8> */
.L_x_824:
[----:B------:R-:W-:Y:S05]  /*7140*/  BSYNC B1 ;  /* 0x0000000000017941 */ /* 0x000fea0003800000 */
.L_x_823:
        /* <DEDUP_REMOVED lines=8> */
.L_x_825:
[----:B------:R-:W-:Y:S01]  /*71d0*/  FADD.FTZ R28, R28, R25 ;  /* 0x000000191c1c7221 */ /* 0x000fe20000010000 */
[----:B------:R-:W-:-:S04]  /*71e0*/  HFMA2.MMA R17, -RZ, RZ, 0, 2.384185791015625e-07 ;  /* 0x00000004ff117435 */ /* 0x000fc800000001ff */
[----:B------:R-:W-:Y:S02]  /*71f0*/  MOV R24, R28 ;  /* 0x0000001c00187202 */ /* 0x000fe40000000f00 */
[----:B------:R-:W-:-:S07]  /*7200*/  MOV R27, R23 ;  /* 0x00000017001b7202 */ /* 0x000fce0000000f00 */
[----:B------:R-:W-:Y:S05]  /*7210*/  WARPSYNC.COLLECTIVE R15, `(.L_x_826) ;  /* 0x000000000f087348 */ /* 0x000fea0003c00000 */
[----:B------:R0:W1:Y:S02]  /*7220*/  SHFL.BFLY P2, R23, R24, R17, R22 ;  /* 0x0c00001118177389 */ /* 0x0000640000040016 */
[----:B01----:R-:W-:Y:S01]  /*7230*/  ENDCOLLECTIVE ;  /* 0x000000000000791b */ /* 0x003fe20003800000 */
.L_x_826:
[----:B------:R-:W-:-:S05]  /*7240*/  FADD.FTZ R27, R27, R26 ;  /* 0x0000001a1b1b7221 */ /* 0x000fca0000010000 */
[----:B------:R-:W-:Y:S01]  /*7250*/  MOV R24, R27 ;  /* 0x0000001b00187202 */ /* 0x000fe20000000f00 */
[----:B------:R-:W-:-:S07]  /*7260*/  IMAD.MOV.U32 R29, RZ, RZ, R23 ;  /* 0x000000ffff1d7224 */ /* 0x000fce00078e0017 */
[----:B------:R-:W-:Y:S05]  /*7270*/  WARPSYNC.COLLECTIVE R15, `(.L_x_827) ;  /* 0x000000000f087348 */ /* 0x000fea0003c00000 */
[----:B------:R0:W1:Y:S02]  /*7280*/  SHFL.BFLY P2, R23, R24, R17, R22 ;  /* 0x0c00001118177389 */ /* 0x0000640000040016 */
[----:B01----:R-:W-:Y:S01]  /*7290*/  ENDCOLLECTIVE ;  /* 0x000000000000791b */ /* 0x003fe20003800000 */
.L_x_827:
[----:B------:R-:W-:-:S05]  /*72a0*/  FADD.FTZ R29, R28, R29 ;  /* 0x0000001d1c1d7221 */ /* 0x000fca0000010000 */
[----:B------:R-:W-:Y:S01]  /*72b0*/  MOV R24, R29 ;  /* 0x0000001d00187202 */ /* 0x000fe20000000f00 */
[----:B------:R-:W-:Y:S01]  /*72c0*/  IMAD.MOV.U32 R17, RZ, RZ, 0x2 ;  /* 0x00000002ff117424 */ /* 0x000fe200078e00ff */
[----:B------:R-:W-:-:S07]  /*72d0*/  MOV R30, R23 ;  /* 0x00000017001e7202 */ /* 0x000fce0000000f00 */
[----:B------:R-:W-:Y:S05]  /*72e0*/  WARPSYNC.COLLECTIVE R15, `(.L_x_828) ;  /* 0x000000000f087348 */ /* 0x000fea0003c00000 */
[----:B------:R0:W1:Y:S02]  /*72f0*/  SHFL.BFLY P2, R23, R24, R17, R22 ;  /* 0x0c00001118177389 */ /* 0x0000640000040016 */
[----:B01----:R-:W-:Y:S01]  /*7300*/  ENDCOLLECTIVE ;  /* 0x000000000000791b */ /* 0x003fe20003800000 */
.L_x_828:
[----:B------:R-:W-:-:S05]  /*7310*/  FADD.FTZ R30, R27, R30 ;  /* 0x0000001e1b1e7221 */ /* 0x000fca0000010000 */
[----:B------:R-:W-:Y:S02]  /*7320*/  MOV R24, R30 ;  /* 0x0000001e00187202 */ /* 0x000fe40000000f00 */
[----:B------:R-:W-:-:S07]  /*7330*/  MOV R32, R23 ;  /* 0x0000001700207202 */ /* 0x000fce0000000f00 */
[----:B------:R-:W-:Y:S05]  /*7340*/  WARPSYNC.COLLECTIVE R15, `(.L_x_829) ;  /* 0x000000000f087348 */ /* 0x000fea0003c00000 */
[----:B------:R0:W1:Y:S02]  /*7350*/  SHFL.BFLY P2, R23, R24, R17, R22 ;  /* 0x0c00001118177389 */ /* 0x0000640000040016 */
[----:B01----:R-:W-:Y:S01]  /*7360*/  ENDCOLLECTIVE ;  /* 0x000000000000791b */ /* 0x003fe20003800000 */
.L_x_829:
[----:B------:R-:W-:Y:S01]  /*7370*/  FADD.FTZ R32, R29, R32 ;  /* 0x000000201d207221 */ /* 0x000fe20000010000 */
[----:B------:R-:W-:-:S03]  /*7380*/  HFMA2.MMA R17, -RZ, RZ, 0, 5.9604644775390625e-08 ;  /* 0x00000001ff117435 */ /* 0x000fc600000001ff */
[----:B------:R-:W-:Y:S01]  /*7390*/  IMAD.MOV.U32 R24, RZ, RZ, R32 ;  /* 0x000000ffff187224 */ /* 0x000fe200078e0020 */
[----:B------:R-:W-:-:S07]  /*73a0*/  MOV R25, R23 ;  /* 0x0000001700197202 */ /* 0x000fce0000000f00 */
[----:B------:R-:W-:Y:S05]  /*73b0*/  WARPSYNC.COLLECTIVE R15, `(.L_x_830) ;  /* 0x000000000f087348 */ /* 0x000fea0003c00000 */
[----:B------:R0:W1:Y:S02]  /*73c0*/  SHFL.BFLY P2, R23, R24, R17, R22 ;  /* 0x0c00001118177389 */ /* 0x0000640000040016 */
[----:B01----:R-:W-:Y:S01]  /*73d0*/  ENDCOLLECTIVE ;  /* 0x000000000000791b */ /* 0x003fe20003800000 */
.L_x_830:
[----:B------:R-:W-:-:S05]  /*73e0*/  FADD.FTZ R25, R30, R25 ;  /* 0x000000191e197221 */ /* 0x000fca0000010000 */
[----:B------:R-:W-:Y:S02]  /*73f0*/  MOV R24, R25 ;  /* 0x0000001900187202 */ /* 0x000fe40000000f00 */
[----:B------:R-:W-:-:S07]  /*7400*/  MOV R31, R23 ;  /* 0x00000017001f7202 */ /* 0x000fce0000000f00 */
[----:B------:R-:W-:Y:S05]  /*7410*/  WARPSYNC.COLLECTIVE R15, `(.L_x_831) ;  /* 0x000000000f087348 */ /* 0x000fea0003c00000 */
[----:B------:R0:W1:Y:S02]  /*7420*/  SHFL.BFLY P2, R23, R24, R17, R22 ;  /* 0x0c00001118177389 */ /* 0x0000640000040016 */
[----:B01----:R-:W-:Y:S01]  /*7430*/  ENDCOLLECTIVE ;  /* 0x000000000000791b */ /* 0x003fe20003800000 */
.L_x_831:
[----:B------:R-:W-:Y:S01]  /*7440*/  FADD.FTZ R31, R32, R31 ;  /* 0x0000001f201f7221 */ /* 0x000fe20000010000 */
[----:B------:R-:W-:Y:S06]  /*7450*/  BRA `(.L_x_832) ;  /* 0xffffffe800787947 */ /* 0x000fec000383ffff */
.L_x_802:
[----:B------:R-:W-:Y:S01]  /*7460*/  HFMA2.MMA R17, -RZ, RZ, 0, 4.76837158203125e-07 ;  /* 0x00000008ff117435 */ /* 0x000fe200000001ff */
[----:B------:R-:W-:Y:S01]  /*7470*/  BSSY B0, `(.L_x_833) ;  /* 0x0000007000007945 */ /* 0x000fe20003800000 */
[----:B-1----:R-:W-:Y:S01]  /*7480*/  IMAD.MOV.U32 R24, RZ, RZ, R18 ;  /* 0x000000ffff187224 */ /* 0x002fe200078e0012 */
[----:B------:R-:W-:Y:S02]  /*7490*/  MOV R22, 0x101f ;  /* 0x0000101f00167802 */ /* 0x000fe40000000f00 */
[----:B0-----:R-:W-:-:S07]  /*74a0*/  MOV R15, 0xffff ;  /* 0x0000ffff000f7802 */ /* 0x001fce0000000f00 */
[----:B--2---:R-:W-:Y:S05]  /*74b0*/  WARPSYNC.COLLECTIVE R15, `(.L_x_834) ;  /* 0x000000000f087348 */ /* 0x004fea0003c00000 */
[----:B------:R0:W1:Y:S02]  /*74c0*/  SHFL.BFLY P2, R23, R24, R17, R22 ;  /* 0x0c00001118177389 */ /* 0x0000640000040016 */
[----:B012---:R-:W-:Y:S01]  /*74d0*/  ENDCOLLECTIVE ;  /* 0x000000000000791b */ /* 0x007fe20003800000 */
.L_x_834:
[----:B------:R-:W-:Y:S05]  /*74e0*/  BSYNC B0 ;  /* 0x0000000000007941 */ /* 0x000fea0003800000 */
.L_x_833:
[----:B------:R-:W-:Y:S01]  /*74f0*/  HFMA2.MMA R17, -RZ, RZ, 0, 4.76837158203125e-07 ;  /* 0x00000008ff117435 */ /* 0x000fe200000001ff */
[----:B------:R-:W-:Y:S01]  /*7500*/  MOV R24, R19 ;  /* 0x0000001300187202 */ /* 0x000fe20000000f00 */
[----:B------:R-:W-:Y:S01]  /*7510*/  IMAD.MOV.U32 R15, RZ, RZ, 0xffff ;  /* 0x0000ffffff0f7424 */ /* 0x000fe200078e00ff */
[----:B------:R-:W-:Y:S01]  /*7520*/  MOV R22, 0x101f ;  /* 0x0000101f00167802 */ /* 0x000fe20000000f00 */
[----:B------:R-:W-:Y:S01]  /*7530*/  IMAD.MOV.U32 R21, RZ, RZ, R23 ;  /* 0x000000ffff157224 */ /* 0x000fe200078e0017 */
[----:B------:R-:W-:Y:S01]  /*7540*/  @!P0 SHF.L.U32 R28, R47, 0x1, RZ ;  /* 0x000000012f1c8819 */ /* 0x000fe200000006ff */
[----:B------:R-:W-:Y:S01]  /*7550*/  HFMA2.MMA R29, -RZ, RZ, 0, 0 ;  /* 0x00000000ff1d7435 */ /* 0x000fe200000001ff */
[----:B------:R-:W-:-:S10]  /*7560*/  @!P0 IADD3 R25, R26, 0x14, RZ ;  /* 0x000000141a198810 */ /* 0x000fd40007ffe0ff */
[----:B------:R-:W-:Y:S05]  /*7570*/  WARPSYNC.COLLECTIVE R15, `(.L_x_835) ;  /* 0x000000000f087348 */ /* 0x000fea0003c00000 */
[----:B------:R0:W1:Y:S02]  /*7580*/  SHFL.BFLY P2, R23, R24, R17, R22 ;  /* 0x0c00001118177389 */ /* 0x0000640000040016 */
[----:B01----:R-:W-:Y:S01]  /*7590*/  ENDCOLLECTIVE ;  /* 0x000000000000791b */ /* 0x003fe20003800000 */
.L_x_835:
[----:B------:R-:W-:Y:S01]  /*75a0*/  FADD.FTZ R21, R21, R18 ;  /* 0x0000001215157221 */ /* 0x000fe20000010000 */
[----:B------:R-:W-:Y:S01]  /*75b0*/  @!P0 LEA R30, R47, UR4, 0x7 ;  /* 0x000000042f1e8c11 */ /* 0x000fe2000f8e38ff */
[----:B------:R-:W-:Y:S01]  /*75c0*/  IMAD.MOV.U32 R33, RZ, RZ, RZ ;  /* 0x000000ffff217224 */ /* 0x000fe200078e00ff */
[----:B------:R-:W-:Y:S01]  /*75d0*/  @!P0 LOP3.LUT R25, R25, R28, RZ, 0x3c, !PT ;  /* 0x0000001c19198212 */ /* 0x000fe200078e3cff */
[----:B------:R-:W-:Y:S01]  /*75e0*/  IMAD.MOV.U32 R39, RZ, RZ, RZ ;  /* 0x000000ffff277224 */ /* 0x000fe200078e00ff */
[----:B------:R-:W-:Y:S02]  /*75f0*/  @!P0 LEA R31, R47, UR4, 0x7 ;  /* 0x000000042f1f8c11 */ /* 0x000fe4000f8e38ff */
[----:B------:R-:W-:Y:S02]  /*7600*/  @!P0 LEA R25, R25, R30, 0x2 ;  /* 0x0000001e19198211 */ /* 0x000fe400078e10ff */
[----:B------:R-:W-:-:S03]  /*7610*/  @!P0 LEA R37, R47, UR4, 0x7 ;  /* 0x000000042f258c11 */ /* 0x000fc6000f8e38ff */
[----:B------:R-:W0:Y:S01]  /*7620*/  @!P0 LDS R28, [R25+0x500] ;  /* 0x00050000191c8984 */ /* 0x000e220000000800 */
[----:B------:R-:W-:Y:S01]  /*7630*/  HFMA2.MMA R17, -RZ, RZ, 0, 2.384185791015625e-07 ;  /* 0x00000004ff117435 */ /* 0x000fe200000001ff */
[----:B------:R-:W-:Y:S02]  /*7640*/  MOV R24, R21 ;  /* 0x0000001500187202 */ /* 0x000fe40000000f00 */
[----:B------:R1:W2:Y:S01]  /*7650*/  @!P0 LDS R27, [R25] ;  /* 0x00000000191b8984 */ /* 0x0002a20000000800 */
[----:B------:R-:W-:Y:S01]  /*7660*/  FADD.FTZ R18, R23, R19 ;  /* 0x0000001317127221 */ /* 0x000fe20000010000 */
[----:B-1----:R-:W-:-:S07]  /*7670*/  IMAD.MOV.U32 R25, RZ, RZ, RZ ;  /* 0x000000ffff197224 */ /* 0x002fce00078e00ff */
[----:B0-2---:R-:W-:Y:S05]  /*7680*/  WARPSYNC.COLLECTIVE R15, `(.L_x_836) ;  /* 0x000000000f087348 */ /* 0x005fea0003c00000 */
[----:B------:R1:W3:Y:S02]  /*7690*/  SHFL.BFLY P2, R23, R24, R17, R22 ;  /* 0x0c00001118177389 */ /* 0x0002e40000040016 */
[----:B0123--:R-:W-:Y:S01]  /*76a0*/  ENDCOLLECTIVE ;  /* 0x000000000000791b */ /* 0x00ffe20003800000 */
.L_x_836:
[----:B------:R-:W-:Y:S01]  /*76b0*/  MOV R24, R18 ;  /* 0x0000001200187202 */ /* 0x000fe20000000f00 */
[----:B------:R-:W-:-:S07]  /*76c0*/  IMAD.MOV.U32 R20, RZ, RZ, R23 ;  /* 0x000000ffff147224 */ /* 0x000fce00078e0017 */
[----:B------:R-:W-:Y:S05]  /*76d0*/  WARPSYNC.COLLECTIVE R15, `(.L_x_837) ;  /* 0x000000000f087348 */ /* 0x000fea0003c00000 */
[----:B------:R0:W1:Y:S02]  /*76e0*/  SHFL.BFLY P2, R23, R24, R17, R22 ;  /* 0x0c00001118177389 */ /* 0x0000640000040016 */
[----:B01----:R-:W-:Y:S01]  /*76f0*/  ENDCOLLECTIVE ;  /* 0x000000000000791b */ /* 0x003fe20003800000 */
.L_x_837:
[----:B------:R-:W-:Y:S01]  /*7700*/  @!P0 MOV R29, R28 ;  /* 0x0000001c001d8202 */ /* 0x000fe20000000f00 */
[----:B------:R-:W-:Y:S01]  /*7710*/  FADD.FTZ R20, R21, R20 ;  /* 0x0000001415147221 */ /* 0x000fe20000010000 */
[----:B------:R-:W-:Y:S01]  /*7720*/  @!P0 MOV R25, R27 ;  /* 0x0000001b00198202 */ /* 0x000fe20000000f00 */
[----:B------:R-:W-:Y:S02]  /*7730*/  HFMA2.MMA R17, -RZ, RZ, 0, 1.1920928955078125e-07 ;  /* 0x00000002ff117435 */ /* 0x000fe400000001ff */
[----:B------:R-:W-:Y:S02]  /*7740*/  IMAD.MOV.U32 R24, RZ, RZ, R20 ;  /* 0x000000ffff187224 */ /* 0x000fe400078e0014 */
[----:B------:R-:W-:-:S07]  /*7750*/  FADD.FTZ R21, R18, R23 ;  /* 0x0000001712157221 */ /* 0x000fce0000010000 */
[----:B------:R-:W-:Y:S05]  /*7760*/  WARPSYNC.COLLECTIVE R15, `(.L_x_838) ;  /* 0x000000000f087348 */ /* 0x000fea0003c00000 */
[----:B------:R0:W1:Y:S02]  /*7770*/  SHFL.BFLY P2, R23, R24, R17, R22 ;  /* 0x0c00001118177389 */ /* 0x0000640000040016 */
[----:B01----:R-:W-:Y:S01]  /*7780*/  ENDCOLLECTIVE ;  /* 0x000000000000791b */ /* 0x003fe20003800000 */
.L_x_838:
[----:B------:R-:W-:Y:S02]  /*7790*/  MOV R24, R21 ;  /* 0x0000001500187202 */ /* 0x000fe40000000f00 */
[----:B------:R-:W-:-:S07]  /*77a0*/  MOV R19, R23 ;  /* 0x0000001700137202 */ /* 0x000fce0000000f00 */
[----:B------:R-:W-:Y:S05]  /*77b0*/  WARPSYNC.COLLECTIVE R15, `(.L_x_839) ;  /* 0x000000000f087348 */ /* 0x000fea0003c00000 */
[----:B------:R0:W1:Y:S02]  /*77c0*/  SHFL.BFLY P2, R23, R24, R17, R22 ;  /* 0x0c00001118177389 */ /* 0x0000640000040016 */
[----:B01----:R-:W-:Y:S01]  /*77d0*/  ENDCOLLECTIVE ;  /* 0x000000000000791b */ /* 0x003fe20003800000 */
.L_x_839:
[----:B------:R-:W-:Y:S01]  /*77e0*/  FADD.FTZ R19, R20, R19 ;  /* 0x0000001314137221 */ /* 0x000fe20000010000 */
[----:B------:R-:W-:Y:S01]  /*77f0*/  @!P0 VIADD R20, R26, 0x28 ;  /* 0x000000281a148836 */ /* 0x000fe20000000000 */
[----:B------:R-:W-:Y:S02]  /*7800*/  HFMA2.MMA R17, -RZ, RZ, 0, 5.9604644775390625e-08 ;  /* 0x00000001ff117435 */ /* 0x000fe400000001ff */
[----:B------:R-:W-:Y:S02]  /*7810*/  IMAD.MOV.U32 R24, RZ, RZ, R19 ;  /* 0x000000ffff187224 */ /* 0x000fe400078e0013 */
[----:B------:R-:W-:Y:S01]  /*7820*/  FADD.FTZ R18, R21, R23 ;  /* 0x0000001715127221 */ /* 0x000fe20000010000 */
[----:B------:R-:W-:-:S07]  /*7830*/  @!P0 SHF.L.U32 R21, R47, 0x1, RZ ;  /* 0x000000012f158819 */ /* 0x000fce00000006ff */
[----:B------:R-:W-:Y:S05]  /*7840*/  WARPSYNC.COLLECTIVE R15, `(.L_x_840) ;  /* 0x000000000f087348 */ /* 0x000fea0003c00000 */
[----:B------:R0:W1:Y:S02]  /*7850*/  SHFL.BFLY P2, R23, R24, R17, R22 ;  /* 0x0c00001118177389 */ /* 0x0000640000040016 */
[----:B01----:R-:W-:Y:S01]  /*7860*/  ENDCOLLECTIVE ;  /* 0x000000000000791b */ /* 0x003fe20003800000 */
.L_x_840:
[----:B------:R-:W-:-:S04]  /*7870*/  @!P0 LOP3.LUT R20, R20, R21, RZ, 0x3c, !PT ;  /* 0x0000001514148212 */ /* 0x000fc800078e3cff */
[----:B------:R-:W-:-:S05]  /*7880*/  @!P0 LEA R31, R20, R31, 0x2 ;  /* 0x0000001f141f8211 */ /* 0x000fca00078e10ff */
[----:B------:R-:W0:Y:S01]  /*7890*/  @!P0 LDS R36, [R31+0x500] ;  /* 0x000500001f248984 */ /* 0x000e220000000800 */
[----:B------:R-:W-:-:S03]  /*78a0*/  MOV R24, R18 ;  /* 0x0000001200187202 */ /* 0x000fc60000000f00 */
[----:B------:R1:W2:Y:S01]  /*78b0*/  @!P0 LDS R35, [R31] ;  /* 0x000000001f238984 */ /* 0x0002a20000000800 */
[----:B------:R-:W-:Y:S01]  /*78c0*/  MOV R28, R23 ;  /* 0x00000017001c7202 */ /* 0x000fe20000000f00 */
[----:B-1----:R-:W-:-:S11]  /*78d0*/  HFMA2.MMA R31, -RZ, RZ, 0, 0 ;  /* 0x00000000ff1f7435 */ /* 0x002fd600000001ff */
[----:B0-2---:R-:W-:Y:S05]  /*78e0*/  WARPSYNC.COLLECTIVE R15, `(.L_x_841) ;  /* 0x000000000f087348 */ /* 0x005fea0003c00000 */
[----:B------:R1:W3:Y:S02]  /*78f0*/  SHFL.BFLY P2, R23, R24, R17, R22 ;  /* 0x0c00001118177389 */ /* 0x0002e40000040016 */
[----:B0123--:R-:W-:Y:S01]  /*7900*/  ENDCOLLECTIVE ;  /* 0x000000000000791b */ /* 0x00ffe20003800000 */
.L_x_841:
[----:B------:R-:W-:Y:S01]  /*7910*/  FADD.FTZ R19, R19, R28 ;  /* 0x0000001c13137221 */ /* 0x000fe20000010000 */
[----:B------:R-:W-:Y:S01]  /*7920*/  HFMA2.MMA R17, -RZ, RZ, 0, 4.76837158203125e-07 ;  /* 0x00000008ff117435 */ /* 0x000fe200000001ff */
[----:B------:R-:W-:Y:S01]  /*7930*/  MOV R24, R25 ;  /* 0x0000001900187202 */ /* 0x000fe20000000f00 */
[----:B------:R-:W-:-:S09]  /*7940*/  IMAD.MOV.U32 R27, RZ, RZ, R23 ;  /* 0x000000ffff1b7224 */ /* 0x000fd200078e0017 */
[----:B------:R-:W-:Y:S05]  /*7950*/  WARPSYNC.COLLECTIVE R15, `(.L_x_842) ;  /* 0x000000000f087348 */ /* 0x000fea0003c00000 */
[----:B------:R0:W1:Y:S02]  /*7960*/  SHFL.BFLY P2, R23, R24, R17, R22 ;  /* 0x0c00001118177389 */ /* 0x0000640000040016 */
[----:B01----:R-:W-:Y:S01]  /*7970*/  ENDCOLLECTIVE ;  /* 0x000000000000791b */ /* 0x003fe20003800000 */
.L_x_842:
[----:B------:R-:W-:Y:S02]  /*7980*/  @!P0 MOV R33, R36 ;  /* 0x0000002400218202 */ /* 0x000fe40000000f00 */
[----:B------:R-:W-:Y:S01]  /*7990*/  @!P0 MOV R31, R35 ;  /* 0x00000023001f8202 */ /* 0x000fe20000000f00 */
[----:B------:R-:W-:Y:S01]  /*79a0*/  IMAD.MOV.U32 R24, RZ, RZ, R29 ;  /* 0x000000ffff187224 */ /* 0x000fe200078e001d */
[----:B------:R-:W-:-:S07]  /*79b0*/  MOV R30, R23 ;  /* 0x00000017001e7202 */ /* 0x000fce0000000f00 */
[----:B------:R-:W-:Y:S05]  /*79c0*/  WARPSYNC.COLLECTIVE R15, `(.L_x_843) ;  /* 0x000000000f087348 */ /* 0x000fea0003c00000 */
[----:B------:R0:W1:Y:S02]  /*79d0*/  SHFL.BFLY P2, R23, R24, R17, R22 ;  /* 0x0c00001118177389 */ /* 0x0000640000040016 */
[----:B01----:R-:W-:Y:S01]  /*79e0*/  ENDCOLLECTIVE ;  /* 0x000000000000791b */ /* 0x003fe20003800000 */
.L_x_843:
[----:B------:R-:W-:-:S05]  /*79f0*/  FADD.FTZ R30, R30, R25 ;  /* 0x000000191e1e7221 */ /* 0x000fca0000010000 */
[----:B------:R-:W-:Y:S01]  /*7a00*/  MOV R24, R30 ;  /* 0x0000001e00187202 */ /* 0x000fe20000000f00 */
[----:B------:R-:W-:Y:S01]  /*7a10*/  IMAD.MOV.U32 R17, RZ, RZ, 0x4 ;  /* 0x00000004ff117424 */ /* 0x000fe200078e00ff */
[----:B------:R-:W-:-:S07]  /*7a20*/  MOV R32, R23 ;  /* 0x0000001700207202 */ /* 0x000fce0000000f00 */
[----:B------:R-:W-:Y:S05]  /*7a30*/  WARPSYNC.COLLECTIVE R15, `(.L_x_844) ;  /* 0x000000000f087348 */ /* 0x000fea0003c00000 */
[----:B------:R0:W1:Y:S02]  /*7a40*/  SHFL.BFLY P2, R23, R24, R17, R22 ;  /* 0x0c00001118177389 */ /* 0x0000640000040016 */
[----:B01----:R-:W-:Y:S01]  /*7a50*/  ENDCOLLECTIVE ;  /* 0x000000000000791b */ /* 0x003fe20003800000 */
.L_x_844:
[----:B------:R-:W-:-:S05]  /*7a60*/  FADD.FTZ R32, R32, R29 ;  /* 0x0000001d20207221 */ /* 0x000fca0000010000 */
[----:B------:R-:W-:Y:S02]  /*7a70*/  MOV R24, R32 ;  /* 0x0000002000187202 */ /* 0x000fe40000000f00 */
[----:B------:R-:W-:-:S07]  /*7a80*/  MOV R25, R23 ;  /* 0x0000001700197202 */ /* 0x000fce0000000f00 */
[----:B------:R-:W-:Y:S05]  /*7a90*/  WARPSYNC.COLLECTIVE R15, `(.L_x_845) ;  /* 0x000000000f087348 */ /* 0x000fea0003c00000 */
[----:B------:R0:W1:Y:S02]  /*7aa0*/  SHFL.BFLY P2, R23, R24, R17, R22 ;  /* 0x0c00001118177389 */ /* 0x0000640000040016 */
[----:B01----:R-:W-:Y:S01]  /*7ab0*/  ENDCOLLECTIVE ;  /* 0x000000000000791b */ /* 0x003fe20003800000 */
.L_x_845:
[----:B------:R-:W-:Y:S01]  /*7ac0*/  FADD.FTZ R25, R30, R25 ;  /* 0x000000191e197221 */ /* 0x000fe20000010000 */
[----:B------:R-:W-:-:S04]  /*7ad0*/  HFMA2.MMA R17, -RZ, RZ, 0, 1.1920928955078125e-07 ;  /* 0x00000002ff117435 */ /* 0x000fc800000001ff */
[----:B------:R-:W-:Y:S02]  /*7ae0*/  MOV R24, R25 ;  /* 0x0000001900187202 */ /* 0x000fe40000000f00 */
[----:B------:R-:W-:-:S07]  /*7af0*/  MOV R29, R23 ;  /* 0x00000017001d7202 */ /* 0x000fce0000000f00 */
[----:B------:R-:W-:Y:S05]  /*7b00*/  WARPSYNC.COLLECTIVE R15, `(.L_x_846) ;  /* 0x000000000f087348 */ /* 0x000fea0003c00000 */
[----:B------:R0:W1:Y:S02]  /*7b10*/  SHFL.BFLY P2, R23, R24, R17, R22 ;  /* 0x0c00001118177389 */ /* 0x0000640000040016 */
[----:B01----:R-:W-:Y:S01]  /*7b20*/  ENDCOLLECTIVE ;  /* 0x000000000000791b */ /* 0x003fe20003800000 */
.L_x_846:
[----:B------:R-:W-:-:S05]  /*7b30*/  FADD.FTZ R29, R32, R29 ;  /* 0x0000001d201d7221 */ /* 0x000fca0000010000 */
[----:B------:R-:W-:Y:S01]  /*7b40*/  MOV R24, R29 ;  /* 0x0000001d00187202 */ /* 0x000fe20000000f00 */
[----:B------:R-:W-:-:S07]  /*7b50*/  IMAD.MOV.U32 R20, RZ, RZ, R23 ;  /* 0x000000ffff147224 */ /* 0x000fce00078e0017 */
[----:B------:R-:W-:Y:S05]  /*7b60*/  WARPSYNC.COLLECTIVE R15, `(.L_x_847) ;  /* 0x000000000f087348 */ /* 0x000fea0003c00000 */
[----:B------:R0:W1:Y:S02]  /*7b70*/  SHFL.BFLY P2, R23, R24, R17, R22 ;  /* 0x0c00001118177389 */ /* 0x0000640000040016 */
[----:B01----:R-:W-:Y:S01]  /*7b80*/  ENDCOLLECTIVE ;  /* 0x000000000000791b */ /* 0x003fe20003800000 */
.L_x_847:
[----:B------:R-:W-:Y:S01]  /*7b90*/  FADD.FTZ R25, R25, R20 ;  /* 0x0000001419197221 */ /* 0x000fe20000010000 */
[----:B------:R-:W-:-:S04]  /*7ba0*/  @!P0 IADD3 R20, R26, 0x3c, RZ ;  /* 0x0000003c1a148810 */ /* 0x000fc80007ffe0ff */
[----:B------:R-:W-:Y:S01]  /*7bb0*/  MOV R24, R25 ;  /* 0x0000001900187202 */ /* 0x000fe20000000f00 */
[----:B------:R-:W-:Y:S01]  /*7bc0*/  IMAD.MOV.U32 R17, RZ, RZ, 0x1 ;  /* 0x00000001ff117424 */ /* 0x000fe200078e00ff */
[----:B------:R-:W-:-:S07]  /*7bd0*/  MOV R34, R23 ;  /* 0x0000001700227202 */ /* 0x000fce0000000f00 */
[----:B------:R-:W-:Y:S05]  /*7be0*/  WARPSYNC.COLLECTIVE R15, `(.L_x_848) ;  /* 0x000000000f087348 */ /* 0x000fea0003c00000 */
[----:B------:R0:W1:Y:S02]  /*7bf0*/  SHFL.BFLY P2, R23, R24, R17, R22 ;  /* 0x0c00001118177389 */ /* 0x0000640000040016 */
[----:B01----:R-:W-:Y:S01]  /*7c00*/  ENDCOLLECTIVE ;  /* 0x000000000000791b */ /* 0x003fe20003800000 */
.L_x_848:
[----:B------:R-:W-:-:S05]  /*7c10*/  FADD.FTZ R34, R29, R34 ;  /* 0x000000221d227221 */ /* 0x000fca0000010000 */
[----:B------:R-:W-:Y:S02]  /*7c20*/  MOV R24, R34 ;  /* 0x0000002200187202 */ /* 0x000fe40000000f00 */
[----:B------:R-:W-:-:S07]  /*7c30*/  MOV R36, R23 ;  /* 0x0000001700247202 */ /* 0x000fce0000000f00 */
[----:B------:R-:W-:Y:S05]  /*7c40*/  WARPSYNC.COLLECTIVE R15, `(.L_x_849) ;  /* 0x000000000f087348 */ /* 0x000fea0003c00000 */
[----:B------:R0:W1:Y:S02]  /*7c50*/  SHFL.BFLY P2, R23, R24, R17, R22 ;  /* 0x0c00001118177389 */ /* 0x0000640000040016 */
[----:B01----:R-:W-:Y:S01]  /*7c60*/  ENDCOLLECTIVE ;  /* 0x000000000000791b */ /* 0x003fe20003800000 */
.L_x_849:
[----:B------:R-:W-:Y:S01]  /*7c70*/  FADD.FTZ R25, R25, R36 ;  /* 0x0000002419197221 */ /* 0x000fe20000010000 */
[----:B------:R-:W-:Y:S01]  /*7c80*/  HFMA2.MMA R17, -RZ, RZ, 0, 4.76837158203125e-07 ;  /* 0x00000008ff117435 */ /* 0x000fe200000001ff */
[----:B------:R-:W-:Y:S01]  /*7c90*/  IMAD.MOV.U32 R24, RZ, RZ, R31 ;  /* 0x000000ffff187224 */ /* 0x000fe200078e001f */
[----:B------:R-:W-:-:S09]  /*7ca0*/  MOV R35, R23 ;  /* 0x0000001700237202 */ /* 0x000fd20000000f00 */
[----:B------:R-:W-:Y:S05]  /*7cb0*/  WARPSYNC.COLLECTIVE R15, `(.L_x_850) ;  /* 0x000000000f087348 */ /* 0x000fea0003c00000 */
[----:B------:R0:W1:Y:S02]  /*7cc0*/  SHFL.BFLY P2, R23, R24, R17, R22 ;  /* 0x0c00001118177389 */ /* 0x0000640000040016 */
[----:B01----:R-:W-:Y:S01]  /*7cd0*/  ENDCOLLECTIVE ;  /* 0x000000000000791b */ /* 0x003fe20003800000 */
.L_x_850:
[----:B------:R-:W-:Y:S02]  /*7ce0*/  MOV R24, R33 ;  /* 0x0000002100187202 */ /* 0x000fe40000000f00 */
[----:B------:R-:W-:-:S07]  /*7cf0*/  MOV R38, R23 ;  /* 0x0000001700267202 */ /* 0x000fce0000000f00 */
[----:B------:R-:W-:Y:S05]  /*7d00*/  WARPSYNC.COLLECTIVE R15, `(.L_x_851) ;  /* 0x000000000f087348 */ /* 0x000fea0003c00000 */
[----:B------:R0:W1:Y:S02]  /*7d10*/  SHFL.BFLY P2, R23, R24, R17, R22 ;  /* 0x0c00001118177389 */ /* 0x0000640000040016 */
[----:B01----:R-:W-:Y:S01]  /*7d20*/  ENDCOLLECTIVE ;  /* 0x000000000000791b */ /* 0x003fe20003800000 */
.L_x_851:
[----:B------:R-:W-:Y:S01]  /*7d30*/  FADD.FTZ R38, R38, R31 ;  /* 0x0000001f26267221 */ /* 0x000fe20000010000 */
[----:B------:R-:W-:-:S04]  /*7d40*/  HFMA2.MMA R17, -RZ, RZ, 0, 2.384185791015625e-07 ;  /* 0x00000004ff117435 */ /* 0x000fc800000001ff */
[----:B------:R-:W-:Y:S01]  /*7d50*/  MOV R24, R38 ;  /* 0x0000002600187202 */ /* 0x000fe20000000f00 */
[----:B------:R-:W-:-:S07]  /*7d60*/  IMAD.MOV.U32 R40, RZ, RZ, R23 ;  /* 0x000000ffff287224 */ /* 0x000fce00078e0017 */
[----:B------:R-:W-:Y:S05]  /*7d70*/  WARPSYNC.COLLECTIVE R15, `(.L_x_852) ;  /* 0x000000000f087348 */ /* 0x000fea0003c00000 */
[----:B------:R0:W1:Y:S02]  /*7d80*/  SHFL.BFLY P2, R23, R24, R17, R22 ;  /* 0x0c00001118177389 */ /* 0x0000640000040016 */
[----:B01----:R-:W-:Y:S01]  /*7d90*/  ENDCOLLECTIVE ;  /* 0x000000000000791b */ /* 0x003fe20003800000 */
.L_x_852:
[----:B------:R-:W-:-:S05]  /*7da0*/  FADD.FTZ R40, R40, R33 ;  /* 0x0000002128287221 */ /* 0x000fca0000010000 */
[----:B------:R-:W-:Y:S01]  /*7db0*/  MOV R24, R40 ;  /* 0x0000002800187202 */ /* 0x000fe20000000f00 */
[----:B------:R-:W-:-:S07]  /*7dc0*/  IMAD.MOV.U32 R31, RZ, RZ, R23 ;  /* 0x000000ffff1f7224 */ /* 0x000fce00078e0017 */
[----:B------:R-:W-:Y:S05]  /*7dd0*/  WARPSYNC.COLLECTIVE R15, `(.L_x_853) ;  /* 0x000000000f087348 */ /* 0x000fea0003c00000 */
[----:B------:R0:W1:Y:S02]  /*7de0*/  SHFL.BFLY P2, R23, R24, R17, R22 ;  /* 0x0c00001118177389 */ /* 0x0000640000040016 */
[----:B01----:R-:W-:Y:S01]  /*7df0*/  ENDCOLLECTIVE ;  /* 0x000000000000791b */ /* 0x003fe20003800000 */
.L_x_853:
[----:B------:R-:W-:Y:S01]  /*7e00*/  FADD.FTZ R31, R38, R31 ;  /* 0x0000001f261f7221 */ /* 0x000fe20000010000 */
[----:B------:R-:W-:-:S04]  /*7e10*/  HFMA2.MMA R17, -RZ, RZ, 0, 1.1920928955078125e-07 ;  /* 0x00000002ff117435 */ /* 0x000fc800000001ff */
[----:B------:R-:W-:Y:S02]  /*7e20*/  MOV R24, R31 ;  /* 0x0000001f00187202 */ /* 0x000fe40000000f00 */
[----:B------:R-:W-:Y:S02]  /*7e30*/  MOV R33, R23 ;  /* 0x0000001700217202 */ /* 0x000fe40000000f00 */
[----:B------:R-:W-:-:S03]  /*7e40*/  @!P0 SHF.L.U32 R23, R47, 0x1, RZ ;  /* 0x000000012f178819 */ /* 0x000fc600000006ff */
[----:B------:R-:W-:Y:S01]  /*7e50*/  FADD.FTZ R33, R40, R33 ;  /* 0x0000002128217221 */ /* 0x000fe20000010000 */
[----:B------:R-:W-:-:S07]  /*7e60*/  @!P0 LOP3.LUT R20, R20, R23, RZ, 0x3c, !PT ;  /* 0x0000001714148212 */ /* 0x000fce00078e3cff */
[----:B------:R-:W-:Y:S05]  /*7e70*/  WARPSYNC.COLLECTIVE R15, `(.L_x_854) ;  /* 0x000000000f087348 */ /* 0x000fea0003c00000 */
[----:B------:R0:W1:Y:S02]  /*7e80*/  SHFL.BFLY P2, R23, R24, R17, R22 ;  /* 0x0c00001118177389 */ /* 0x0000640000040016 */
[----:B01----:R-:W-:Y:S01]  /*7e90*/  ENDCOLLECTIVE ;  /* 0x000000000000791b */ /* 0x003fe20003800000 */
.L_x_854:
[----:B------:R-:W-:-:S05]  /*7ea0*/  @!P0 IMAD R37, R20, 0x4, R37 ;  /* 0x0000000414258824 */ /* 0x000fca00078e0225 */
[----:B------:R-:W0:Y:S04]  /*7eb0*/  @!P0 LDS R42, [R37] ;  /* 0x00000000252a8984 */ /* 0x000e280000000800 */
[----:B------:R1:W2:Y:S01]  /*7ec0*/  @!P0 LDS R44, [R37+0x500] ;  /* 0x00050000252c8984 */ /* 0x0002a20000000800 */
[----:B------:R-:W-:Y:S01]  /*7ed0*/  IMAD.MOV.U32 R24, RZ, RZ, R33 ;  /* 0x000000ffff187224 */ /* 0x000fe200078e0021 */
[----:B-1----:R-:W-:Y:S01]  /*7ee0*/  HFMA2.MMA R37, -RZ, RZ, 0, 0 ;  /* 0x00000000ff257435 */ /* 0x002fe200000001ff */
[----:B------:R-:W-:-:S10]  /*7ef0*/  MOV R30, R23 ;  /* 0x00000017001e7202 */ /* 0x000fd40000000f00 */
[----:B0-2---:R-:W-:Y:S05]  /*7f00*/  WARPSYNC.COLLECTIVE R15, `(.L_x_855) ;  /* 0x000000000f087348 */ /* 0x005fea0003c00000 */
[----:B------:R1:W3:Y:S02]  /*7f10*/  SHFL.BFLY P2, R23, R24, R17, R22 ;  /* 0x0c00001118177389 */ /* 0x0002e40000040016 */
[----:B0123--:R-:W-:Y:S01]  /*7f20*/  ENDCOLLECTIVE ;  /* 0x000000000000791b */ /* 0x00ffe20003800000 */
.L_x_855:
[----:B------:R-:W-:Y:S01]  /*7f30*/  FADD.FTZ R40, R31, R30 ;  /* 0x0000001e1f287221 */ /* 0x000fe20000010000 */
[----:B------:R-:W-:-:S04]  /*7f40*/  HFMA2.MMA R17, -RZ, RZ, 0, 5.9604644775390625e-08 ;  /* 0x00000001ff117435 */ /* 0x000fc800000001ff */
[----:B------:R-:W-:Y:S02]  /*7f50*/  MOV R24, R40 ;  /* 0x0000002800187202 */ /* 0x000fe40000000f00 */
[----:B------:R-:W-:Y:S02]  /*7f60*/  @!P0 MOV R37, R42 ;  /* 0x0000002a00258202 */ /* 0x000fe40000000f00 */
[----:B------:R-:W-:-:S07]  /*7f70*/  MOV R32, R23 ;  /* 0x0000001700207202 */ /* 0x000fce0000000f00 */
[----:B------:R-:W-:Y:S05]  /*7f80*/  WARPSYNC.COLLECTIVE R15, `(.L_x_856) ;  /* 0x000000000f087348 */ /* 0x000fea0003c00000 */
[----:B------:R0:W1:Y:S02]  /*7f90*/  SHFL.BFLY P2, R23, R24, R17, R22 ;  /* 0x0c00001118177389 */ /* 0x0000640000040016 */
[----:B01----:R-:W-:Y:S01]  /*7fa0*/  ENDCOLLECTIVE ;  /* 0x000000000000791b */ /* 0x003fe20003800000 */
.L_x_856:
[----:B------:R-:W-:Y:S01]  /*7fb0*/  @!P0 MOV R39, R44 ;  /* 0x0000002c00278202 */ /* 0x000fe20000000f00 */
[----:B------:R-:W-:Y:S01]  /*7fc0*/  FADD.FTZ R41, R33, R32 ;  /* 0x0000002021297221 */ /* 0x000fe20000010000 */
[----:B------:R-:W-:-:S03]  /*7fd0*/  ISETP.NE.AND P0, PT, R47, RZ, PT ;  /* 0x000000ff2f00720c */ /* 0x000fc60003f05270 */
[----:B------:R-:W-:-:S10]  /*7fe0*/  IMAD.MOV.U32 R24, RZ, RZ, R41 ;  /* 0x000000ffff187224 */ /* 0x000fd400078e0029 */
[----:B------:R-:W0:Y:S01]  /*7ff0*/  @!P0 LDC.64 R32, c[0x0][0x218] ;  /* 0x00008600ff208b82 */ /* 0x000e220000000a00 */
[----:B------:R-:W-:-:S07]  /*8000*/  MOV R43, R23 ;  /* 0x00000017002b7202 */ /* 0x000fce0000000f00 */
[----:B------:R-:W1:Y:S02]  /*8010*/  @!P0 LDC.64 R20, c[0x0][0x220] ;  /* 0x00008800ff148b82 */ /* 0x000e640000000a00 */
[----:B01----:R-:W-:Y:S05]  /*8020*/  WARPSYNC.COLLECTIVE R15, `(.L_x_857) ;  /* 0x000000000f087348 */ /* 0x003fea0003c00000 */
[----:B------:R2:W3:Y:S02]  /*8030*/  SHFL.BFLY P2, R23, R24, R17, R22 ;  /* 0x0c00001118177389 */ /* 0x0004e40000040016 */
[----:B0123--:R-:W-:Y:S01]  /*8040*/  ENDCOLLECTIVE ;  /* 0x000000000000791b */ /* 0x00ffe20003800000 */
.L_x_857:
[----:B------:R-:W-:Y:S01]  /*8050*/  FADD.FTZ R40, R40, R43 ;  /* 0x0000002b28287221 */ /* 0x000fe20000010000 */
[----:B------:R-:W0:Y:S01]  /*8060*/  @!P0 LDC.64 R30, c[0x0][0x218] ;  /* 0x00008600ff1e8b82 */ /* 0x000e220000000a00 */
[----:B------:R-:W-:Y:S01]  /*8070*/  HFMA2.MMA R17, -RZ, RZ, 0, 4.76837158203125e-07 ;  /* 0x00000008ff117435 */ /* 0x000fe200000001ff */
[----:B------:R-:W-:-:S06]  /*8080*/  MOV R24, R37 ;  /* 0x0000002500187202 */ /* 0x000fcc0000000f00 */
[----:B------:R-:W1:Y:S01]  /*8090*/  @!P0 LDC.64 R28, c[0x0][0x220] ;  /* 0x00008800ff1c8b82 */ /* 0x000e620000000a00 */
[----:B------:R-:W-:-:S07]  /*80a0*/  MOV R42, R23 ;  /* 0x00000017002a7202 */ /* 0x000fce0000000f00 */
[----:B01----:R-:W-:Y:S05]  /*80b0*/  WARPSYNC.COLLECTIVE R15, `(.L_x_858) ;  /* 0x000000000f087348 */ /* 0x003fea0003c00000 */
[----:B------:R2:W3:Y:S02]  /*80c0*/  SHFL.BFLY P2, R23, R24, R17, R22 ;  /* 0x0c00001118177389 */ /* 0x0004e40000040016 */
[----:B0123--:R-:W-:Y:S01]  /*80d0*/  ENDCOLLECTIVE ;  /* 0x000000000000791b */ /* 0x00ffe20003800000 */
.L_x_858:
[----:B------:R-:W-:Y:S01]  /*80e0*/  FADD.FTZ R41, R41, R42 ;  /* 0x0000002a29297221 */ /* 0x000fe20000010000 */
[----:B------:R-:W-:Y:S01]  /*80f0*/  MOV R24, R39 ;  /* 0x0000002700187202 */ /* 0x000fe20000000f00 */
[----:B------:R-:W-:-:S07]  /*8100*/  IMAD.MOV.U32 R46, RZ, RZ, R23 ;  /* 0x000000ffff2e7224 */ /* 0x000fce00078e0017 */
[----:B------:R-:W-:Y:S05]  /*8110*/  WARPSYNC.COLLECTIVE R15, `(.L_x_859) ;  /* 0x000000000f087348 */ /* 0x000fea0003c00000 */
[----:B------:R0:W1:Y:S02]  /*8120*/  SHFL.BFLY P2, R23, R24, R17, R22 ;  /* 0x0c00001118177389 */ /* 0x0000640000040016 */
[----:B01----:R-:W-:Y:S01]  /*8130*/  ENDCOLLECTIVE ;  /* 0x000000000000791b */ /* 0x003fe20003800000 */
.L_x_859:
[----:B------:R-:W-:Y:S01]  /*8140*/  FADD.FTZ R46, R46, R37 ;  /* 0x000000252e2e7221 */ /* 0x000fe20000010000 */
[----:B------:R-:W-:-:S03]  /*8150*/  HFMA2.MMA R17, -RZ, RZ, 0, 2.384185791015625e-07 ;  /* 0x00000004ff117435 */ /* 0x000fc600000001ff */
[----:B------:R-:W-:Y:S01]  /*8160*/  IMAD.MOV.U32 R24, RZ, RZ, R46 ;  /* 0x000000ffff187224 */ /* 0x000fe200078e002e */
[----:B------:R-:W-:-:S07]  /*8170*/  MOV R44, R23 ;  /* 0x00000017002c7202 */ /* 0x000fce0000000f00 */
[----:B------:R-:W-:Y:S05]  /*8180*/  WARPSYNC.COLLECTIVE R15, `(.L_x_860) ;  /* 0x000000000f087348 */ /* 0x000fea0003c00000 */
[----:B------:R0:W1:Y:S02]  /*8190*/  SHFL.BFLY P2, R23, R24, R17, R22 ;  /* 0x0c00001118177389 */ /* 0x0000640000040016 */
[----:B01----:R-:W-:Y:S01]  /*81a0*/  ENDCOLLECTIVE ;  /* 0x000000000000791b */ /* 0x003fe20003800000 */
.L_x_860:
[----:B------:R-:W-:Y:S01]  /*81b0*/  FADD.FTZ R38, R44, R39 ;  /* 0x000000272c267221 */ /* 0x000fe20000010000 */
[----:B------:R-:W-:-:S04]  /*81c0*/  FADD.FTZ R44, R18, R27 ;  /* 0x0000001b122c7221 */ /* 0x000fc80000010000 */
[----:B------:R-:W-:Y:S02]  /*81d0*/  MOV R24, R38 ;  /* 0x0000002600187202 */ /* 0x000fe40000000f00 */
[----:B------:R-:W-:-:S07]  /*81e0*/  MOV R37, R23 ;  /* 0x0000001700257202 */ /* 0x000fce0000000f00 */
[----:B------:R-:W-:Y:S05]  /*81f0*/  WARPSYNC.COLLECTIVE R15, `(.L_x_861) ;  /* 0x000000000f087348 */ /* 0x000fea0003c00000 */
[----:B------:R0:W1:Y:S02]  /*8200*/  SHFL.BFLY P2, R23, R24, R17, R22 ;  /* 0x0c00001118177389 */ /* 0x0000640000040016 */
[----:B01----:R-:W-:Y:S01]  /*8210*/  ENDCOLLECTIVE ;  /* 0x000000000000791b */ /* 0x003fe20003800000 */
.L_x_861:
        /* <DEDUP_REMOVED lines=8> */
[----:B------:R-:W-:-:S04]  /*82a0*/  @!P0 IMAD.WIDE R28, R37, 0x2, R28 ;  /* 0x00000002251c8825 */ /* 0x000fc800078e021c */
[----:B------:R-:W-:-:S07]  /*82b0*/  IMAD.MOV.U32 R39, RZ, RZ, R23 ;  /* 0x000000ffff277224 */ /* 0x000fce00078e0017 */
[----:B0-----:R-:W-:Y:S05]  /*82c0*/  WARPSYNC.COLLECTIVE R15, `(.L_x_862) ;  /* 0x000000000f087348 */ /* 0x001fea0003c00000 */
[----:B------:R1:W2:Y:S02]  /*82d0*/  SHFL.BFLY P2, R23, R24, R17, R22 ;  /* 0x0c00001118177389 */ /* 0x0002a40000040016 */
[----:B012---:R-:W-:Y:S01]  /*82e0*/  ENDCOLLECTIVE ;  /* 0x000000000000791b */ /* 0x007fe20003800000 */
.L_x_862:
[----:B------:R-:W-:Y:S01]  /*82f0*/  FADD.FTZ R38, R38, R39 ;  /* 0x0000002726267221 */ /* 0x000fe20000010000 */
[----:B------:R-:W-:Y:S01]  /*8300*/  @!P0 F2FP.BF16.F32.PACK_AB R39, RZ, R44 ;  /* 0x0000002cff27823e */ /* 0x000fe200000010ff */
[----:B------:R-:W-:-:S03]  /*8310*/  @!P0 IMAD.WIDE R26, R37, 0x2, R26 ;  /* 0x00000002251a8825 */ /* 0x000fc600078e021a */
[----:B------:R-:W-:Y:S02]  /*8320*/  MOV R24, R38 ;  /* 0x0000002600187202 */ /* 0x000fe40000000f00 */
[----:B------:R-:W-:Y:S02]  /*8330*/  MOV R49, R23 ;  /* 0x0000001700317202 */ /* 0x000fe40000000f00 */
[----:B------:R-:W-:Y:S02]  /*8340*/  @!P0 F2FP.BF16.F32.PACK_AB R23, RZ, R19 ;  /* 0x00000013ff17823e */ /* 0x000fe400000010ff */
[----:B------:R-:W0:Y:S01]  /*8350*/  @!P0 LDC.64 R18, c[0x0][0x220] ;  /* 0x00008800ff128b82 */ /* 0x000e220000000a00 */
[----:B------:R-:W-:Y:S01]  /*8360*/  FADD.FTZ R46, R46, R49 ;  /* 0x000000312e2e7221 */ /* 0x000fe20000010000 */
[----:B------:R-:W-:-:S07]  /*8370*/  PRMT R44, R23, 0x7610, R44 ;  /* 0x00007610172c7816 */ /* 0x000fce000000002c */
[----:B0-----:R-:W-:Y:S05]  /*8380*/  WARPSYNC.COLLECTIVE R15, `(.L_x_863) ;  /* 0x000000000f087348 */ /* 0x001fea0003c00000 */
[----:B------:R1:W2:Y:S02]  /*8390*/  SHFL.BFLY P2, R23, R24, R17, R22 ;  /* 0x0c00001118177389 */ /* 0x0002a40000040016 */
[----:B012---:R-:W-:Y:S01]  /*83a0*/  ENDCOLLECTIVE ;  /* 0x000000000000791b */ /* 0x007fe20003800000 */
.L_x_863:
[----:B------:R0:W-:Y:S04]  /*83b0*/  @!P0 STG.E.U16 desc[UR12][R32.64], R44 ;  /* 0x0000002c20008986 */ /* 0x0001e8000c10150c */
[----:B------:R1:W-:Y:S01]  /*83c0*/  @!P0 STG.E.U16 desc[UR12][R20.64], R39 ;  /* 0x0000002714008986 */ /* 0x0003e2000c10150c */
[----:B------:R-:W-:Y:S01]  /*83d0*/  @!P0 F2FP.BF16.F32.PACK_AB R15, RZ, R40 ;  /* 0x00000028ff0f823e */ /* 0x000fe200000010ff */
[----:B------:R-:W-:Y:S01]  /*83e0*/  IMAD.MOV.U32 R17, RZ, RZ, 0x1 ;  /* 0x00000001ff117424 */ /* 0x000fe200078e00ff */
[----:B------:R-:W-:Y:S02]  /*83f0*/  MOV R24, R46 ;  /* 0x0000002e00187202 */ /* 0x000fe40000000f00 */
[----:B0-----:R-:W-:Y:S02]  /*8400*/  PRMT R32, R15, 0x7610, R32 ;  /* 0x000076100f207816 */ /* 0x001fe40000000020 */
[----:B------:R-:W-:Y:S01]  /*8410*/  MOV R15, 0xffff ;  /* 0x0000ffff000f7802 */ /* 0x000fe20000000f00 */
[----:B------:R-:W-:Y:S01]  /*8420*/  @!P0 IMAD.WIDE R18, R37, 0x2, R18 ;  /* 0x0000000225128825 */ /* 0x000fe200078e0212 */
[----:B-1----:R-:W-:-:S02]  /*8430*/  @!P0 F2FP.BF16.F32.PACK_AB R21, RZ, R25 ;  /* 0x00000019ff15823e */ /* 0x002fc400000010ff */
[----:B------:R-:W-:Y:S01]  /*8440*/  MOV R51, R23 ;  /* 0x0000001700337202 */ /* 0x000fe20000000f00 */
[----:B------:R-:W-:Y:S01]  /*8450*/  FADD.FTZ R23, R34, R35 ;  /* 0x0000002322177221 */ /* 0x000fe20000010000 */
[----:B------:R-:W-:Y:S01]  /*8460*/  @!P0 F2FP.BF16.F32.PACK_AB R25, RZ, R41 ;  /* 0x00000029ff19823e */ /* 0x000fe200000010ff */
[----:B------:R0:W-:Y:S02]  /*8470*/  @!P0 STG.E.U16 desc[UR12][R30.64+0x28], R21 ;  /* 0x000028151e008986 */ /* 0x0001e4000c10150c */
[----:B------:R-:W-:Y:S01]  /*8480*/  FADD.FTZ R38, R38, R51 ;  /* 0x0000003326267221 */ /* 0x000fe20000010000 */
[----:B------:R-:W-:-:S04]  /*8490*/  @!P0 F2FP.BF16.F32.PACK_AB R23, RZ, R23 ;  /* 0x00000017ff17823e */ /* 0x000fc800000010ff */
[----:B------:R-:W-:-:S07]  /*84a0*/  PRMT R20, R23, 0x7610, R20 ;  /* 0x0000761017147816 */ /* 0x000fce0000000014 */
[----:B0-----:R-:W-:Y:S05]  /*84b0*/  WARPSYNC.COLLECTIVE R15, `(.L_x_864) ;  /* 0x000000000f087348 */ /* 0x001fea0003c00000 */
[----:B------:R1:W2:Y:S02]  /*84c0*/  SHFL.BFLY P2, R23, R24, R17, R22 ;  /* 0x0c00001118177389 */ /* 0x0002a40000040016 */
[----:B012---:R-:W-:Y:S01]  /*84d0*/  ENDCOLLECTIVE ;  /* 0x000000000000791b */ /* 0x007fe20003800000 */
.L_x_864:
        /* <DEDUP_REMOVED lines=8> */
.L_x_865:
[----:B------:R-:W-:Y:S01]  /*8560*/  FADD.FTZ R33, R46, R33 ;  /* 0x000000212e217221 */ /* 0x000fe20000010000 */
[----:B------:R-:W-:Y:S06]  /*8570*/  BRA `(.L_x_866) ;  /* 0xffffffe000d07947 */ /* 0x000fec000383ffff */
.L_x_867:
        /* <DEDUP_REMOVED lines=16> */
.L_x_3768:


//--------------------- .text._ZN13group_norm_v218gn_bwd_cuda_kernelI13__nv_bfloat16Li320ELi3ELi16ELi80ELi256ELb1ELb1ELi4ELi320ELi320ELi4ELb1ELi5ELb0ELb0ELNS_15WgradSyncMethodE2ENS_16CompileConditionILi900EEEEEvPT_S6_S6_PKS5_S8_S8_S8_PKfflPfPj --------------------------
	.section	.text._ZN13group_norm_v218gn_bwd_cuda_kernelI13__nv_bfloat16Li320ELi3ELi16ELi80ELi256ELb1ELb1ELi4ELi320ELi320ELi4ELb1ELi5ELb0ELb0ELNS_15WgradSyncMethodE2ENS_16CompileConditionILi900EEEEEvPT_S6_S6_PKS5_S8_S8_S8_PKfflPfPj,"ax",@progbits
	.align	128
        .global         _ZN13group_norm_v218gn_bwd_cuda_kernelI13__nv_bfloat16Li320ELi3ELi16ELi80ELi256ELb1ELb1ELi4ELi320ELi320ELi4ELb1ELi5ELb0ELb0ELNS_15WgradSyncMethodE2ENS_16CompileConditionILi900EEEEEvPT_S6_S6_PKS5_S8_S8_S8_PKfflPfPj
        .type           _ZN13group_norm_v218gn_bwd_cuda_kernelI13__nv_bfloat16Li320ELi3ELi16ELi80ELi256ELb1ELb1ELi4ELi320ELi320ELi4ELb1ELi5ELb0ELb0ELNS_15WgradSyncMethodE2ENS_16CompileConditionILi900EEEEEvPT_S6_S6_PKS5_S8_S8_S8_PKfflPfPj,@function
        .size           _ZN13group_norm_v218gn_bwd_cuda_kernelI13__nv_bfloat16Li320ELi3ELi16ELi80ELi256ELb1ELb1ELi4ELi320ELi320ELi4ELb1ELi5ELb0ELb0ELNS_15WgradSyncMethodE2ENS_16CompileConditionILi900EEEEEvPT_S6_S6_PKS5_S8_S8_S8_PKfflPfPj,(.L_x_3769 - _ZN13group_norm_v218gn_bwd_cuda_kernelI13__nv_bfloat16Li320ELi3ELi16ELi80ELi256ELb1ELb1ELi4ELi320ELi320ELi4ELb1ELi5ELb0ELb0ELNS_15WgradSyncMethodE2ENS_16CompileConditionILi900EEEEEvPT_S6_S6_PKS5_S8_S8_S8_PKfflPfPj)
        .other          _ZN13group_norm_v218gn_bwd_cuda_kernelI13__nv_bfloat16Li320ELi3ELi16ELi80ELi256ELb1ELb1ELi4ELi320ELi320ELi4ELb1ELi5ELb0ELb0ELNS_15WgradSyncMethodE2ENS_16CompileConditionILi900EEEEEvPT_S6_S6_PKS5_S8_S8_S8_PKfflPfPj,@"STO_CUDA_ENTRY STV_DEFAULT"
_ZN13group_norm_v218gn_bwd_cuda_kernelI13__nv_bfloat16Li320ELi3ELi16ELi80ELi256ELb1ELb1ELi4ELi320ELi320ELi4ELb1ELi5ELb0ELb0ELNS_15WgradSyncMethodE2ENS_16CompileConditionILi900EEEEEvPT_S6_S6_PKS5_S8_S8_S8_PKfflPfPj:
.text._ZN13group_norm_v218gn_bwd_cuda_kernelI13__nv_bfloat16Li320ELi3ELi16ELi80ELi256ELb1ELb1ELi4ELi320ELi320ELi4ELb1ELi5ELb0ELb0ELNS_15WgradSyncMethodE2ENS_16CompileConditionILi900EEEEEvPT_S6_S6_PKS5_S8_S8_S8_PKfflPfPj:
[----:B------:R-:W-:Y:S01]  /*0000*/  LDC R1, c[0x0][0x28] ;  /* 0x00000a00ff017b82 */ /* 0x000fe20000000800 */
[----:B------:R-:W0:Y:S01]  /*0010*/  S2R R0, SR_CTAID.Y ;  /* 0x0000000000007919 */ /* 0x000e220000002600 */
[----:B------:R-:W-:Y:S01]  /*0020*/  ULDC.64 UR6, c[0x0][0x258] ;  /* 0x0000960000067ab9 */ /* 0x000fe20000000a00 */
[----:B------:R-:W-:Y:S01]  /*0030*/  ULDC.64 UR10, c[0x0][0x208] ;  /* 0x00008200000a7ab9 */ /* 0x000fe20000000a00 */
[----:B------:R-:W-:Y:S01]  /*0040*/  USHF.L.U32 UR12, UR6, 0x2, URZ ;  /* 0x00000002060c7899 */ /* 0x000fe2000800063f */
[----:B------:R-:W1:Y:S01]  /*0050*/  S2R R3, SR_CTAID.X ;  /* 0x0000000000037919 */ /* 0x000e620000002500 */
[----:B------:R-:W-:-:S06]  /*0060*/  USHF.L.U64.HI UR6, UR6, 0x2, UR7 ;  /* 0x0000000206067899 */ /* 0x000fcc0008010207 */
[----:B------:R-:W-:Y:S02]  /*0070*/  MOV R2, UR6 ;  /* 0x0000000600027c02 */ /* 0x000fe40008000f00 */
[----:B0-----:R-:W-:Y:S02]  /*0080*/  ISETP.LT.U32.AND P0, PT, R0, UR12, PT ;  /* 0x0000000c00007c0c */ /* 0x001fe4000bf01070 */
[----:B------:R-:W-:Y:S02]  /*0090*/  MOV R5, R0 ;  /* 0x0000000000057202 */ /* 0x000fe40000000f00 */
[----:B------:R-:W-:Y:S01]  /*00a0*/  ISETP.GT.AND.EX P0, PT, R2, RZ, PT, P0 ;  /* 0x000000ff0200720c */ /* 0x000fe20003f04300 */
[----:B------:R-:W-:-:S12]  /*00b0*/  IMAD.MOV.U32 R2, RZ, RZ, RZ ;  /* 0x000000ffff027224 */ /* 0x000fd800078e00ff */
        /* <DEDUP_REMOVED lines=18> */
.L_x_870:
[----:B------:R-:W2:Y:S04]  /*01e0*/  LD.E.STRONG.GPU R2, desc[UR10][R4.64] ;  /* 0x0000000a04027980 */ /* 0x000ea8000c10f900 */
[----:B--2---:R-:W-:Y:S01]  /*01f0*/  CCTL.IVALL ;  /* 0x00000000ff00798f */ /* 0x004fe20002000000 */
[----:B------:R-:W-:Y:S05]  /*0200*/  YIELD ;  /* 0x0000000000007946 */ /* 0x000fea0003800000 */
[----:B-----5:R-:W-:-:S04]  /*0210*/  LOP3.LUT R2, R2, R7, RZ, 0x3c, !PT ;  /* 0x0000000702027212 */ /* 0x020fc800078e3cff */
[----:B------:R-:W-:-:S13]  /*0220*/  ISETP.GT.AND P0, PT, R2, -0x1, PT ;  /* 0xffffffff0200780c */ /* 0x000fda0003f04270 */
[----:B------:R-:W-:Y:S05]  /*0230*/  @P0 BRA `(.L_x_870) ;  /* 0xfffffffc00e80947 */ /* 0x000fea000383ffff */
.L_x_869:
[----:B------:R-:W-:Y:S05]  /*0240*/  WARPSYNC.ALL ;  /* 0x0000000000007948 */ /* 0x000fea0003800000 */
[----:B------:R-:W-:Y:S06]  /*0250*/  BAR.SYNC.DEFER_BLOCKING 0x0 ;  /* 0x0000000000007b1d */ /* 0x000fec0000010000 */
[----:B------:R-:W-:Y:S05]  /*0260*/  BRA `(.L_x_871) ;  /* 0x0000002400547947 */ /* 0x000fea0003800000 */
.L_x_868:
[----:B------:R-:W0:Y:S01]  /*0270*/  S2R R4, SR_TID.X ;  /* 0x0000000000047919 */ /* 0x000e220000002100 */
[----:B------:R-:W-:Y:S01]  /*0280*/  SHF.L.U32 R9, R3, 0x2, RZ ;  /* 0x0000000203097819 */ /* 0x000fe200000006ff */
[----:B------:R-:W-:Y:S01]  /*0290*/  UMOV UR4, URZ ;  /* 0x0000003f00047c82 */ /* 0x000fe20008000000 */
[----:B------:R-:W1:Y:S02]  /*02a0*/  S2R R8, SR_CgaCtaId ;  /* 0x0000000000087919 */ /* 0x000e640000008800 */
[----:B------:R-:W-:Y:S01]  /*02b0*/  LOP3.LUT R9, R9, 0xfc, RZ, 0xc0, !PT ;  /* 0x000000fc09097812 */ /* 0x000fe200078ec0ff */
[----:B0-----:R-:W-:Y:S01]  /*02c0*/  IMAD.WIDE.U32 R6, R4, -0x33333333, RZ ;  /* 0xcccccccd04067825 */ /* 0x001fe200078e00ff */
[----:B------:R-:W-:Y:S02]  /*02d0*/  SHF.R.S32.HI R11, RZ, 0x1f, R4 ;  /* 0x0000001fff0b7819 */ /* 0x000fe40000011404 */
[----:B------:R-:W-:Y:S02]  /*02e0*/  MOV R6, 0x400 ;  /* 0x0000040000067802 */ /* 0x000fe40000000f00 */
[----:B------:R-:W-:-:S02]  /*02f0*/  LEA.HI R12, R11, R4, RZ, 0x2 ;  /* 0x000000040b0c7211 */ /* 0x000fc400078f10ff */
[----:B------:R-:W-:Y:S01]  /*0300*/  SHF.R.U32.HI R19, RZ, 0x6, R7 ;  /* 0x00000006ff137819 */ /* 0x000fe20000011607 */
[----:B------:R-:W-:Y:S01]  /*0310*/  VIADD R7, R6, 0x2800 ;  /* 0x0000280006077836 */ /* 0x000fe20000000000 */
[----:B------:R-:W-:Y:S02]  /*0320*/  SHF.R.S32.HI R6, RZ, 0x2, R12 ;  /* 0x00000002ff067819 */ /* 0x000fe4000001140c */
[----:B------:R-:W-:Y:S02]  /*0330*/  IADD3 R14, R9, R19, RZ ;  /* 0x00000013090e7210 */ /* 0x000fe40007ffe0ff */
[----:B-1----:R-:W-:Y:S01]  /*0340*/  LEA R7, R8, R7, 0x18 ;  /* 0x0000000708077211 */ /* 0x002fe200078ec0ff */
[C---:B------:R-:W-:Y:S01]  /*0350*/  IMAD R8, R19.reuse, -0x50, R4 ;  /* 0xffffffb013087824 */ /* 0x040fe200078e0204 */
[C---:B------:R-:W-:Y:S01]  /*0360*/  IADD3 R17, R6.reuse, 0xf0, RZ ;  /* 0x000000f006117810 */ /* 0x040fe20007ffe0ff */
[C---:B------:R-:W-:Y:S02]  /*0370*/  VIADD R13, R6.reuse, 0x50 ;  /* 0x00000050060d7836 */ /* 0x040fe40000000000 */
[----:B------:R-:W-:Y:S01]  /*0380*/  VIADD R15, R6, 0xa0 ;  /* 0x000000a0060f7836 */ /* 0x000fe20000000000 */
[----:B------:R-:W-:Y:S01]  /*0390*/  SHF.R.S32.HI R20, RZ, 0x1f, R17 ;  /* 0x0000001fff147819 */ /* 0x000fe20000011411 */
[----:B------:R-:W-:Y:S01]  /*03a0*/  IMAD R10, R8, 0x28, R7 ;  /* 0x00000028080a7824 */ /* 0x000fe200078e0207 */
[----:B------:R-:W-:Y:S01]  /*03b0*/  SHF.R.S32.HI R16, RZ, 0x1f, R13 ;  /* 0x0000001fff107819 */ /* 0x000fe2000001140d */
[----:B------:R-:W-:Y:S01]  /*03c0*/  IMAD R14, R14, 0x500, RZ ;  /* 0x000005000e0e7824 */ /* 0x000fe200078e02ff */
[----:B------:R-:W-:Y:S01]  /*03d0*/  SHF.R.S32.HI R18, RZ, 0x1f, R15 ;  /* 0x0000001fff127819 */ /* 0x000fe2000001140f */
[----:B------:R-:W-:Y:S01]  /*03e0*/  IMAD R9, R19, 0x8, R10 ;  /* 0x0000000813097824 */ /* 0x000fe200078e020a */
[----:B------:R-:W-:-:S02]  /*03f0*/  LEA.HI R10, R11, R4, RZ, 0x4 ;  /* 0x000000040b0a7211 */ /* 0x000fc400078f20ff */
[----:B------:R-:W-:Y:S02]  /*0400*/  LEA.HI R16, R16, R13, RZ, 0x2 ;  /* 0x0000000d10107211 */ /* 0x000fe400078f10ff */
[----:B------:R-:W-:Y:S02]  /*0410*/  LOP3.LUT R11, R12, 0xfffffffc, RZ, 0xc0, !PT ;  /* 0xfffffffc0c0b7812 */ /* 0x000fe400078ec0ff */
[----:B------:R-:W-:Y:S02]  /*0420*/  LEA.HI R18, R18, R15, RZ, 0x2 ;  /* 0x0000000f12127211 */ /* 0x000fe400078f10ff */
[----:B------:R-:W-:Y:S02]  /*0430*/  LEA.HI R20, R20, R17, RZ, 0x2 ;  /* 0x0000001114147211 */ /* 0x000fe400078f10ff */
[----:B------:R-:W-:Y:S02]  /*0440*/  SHF.R.U32.HI R10, RZ, 0x4, R10 ;  /* 0x00000004ff0a7819 */ /* 0x000fe4000001160a */
[----:B------:R-:W-:-:S02]  /*0450*/  IADD3 R13, -R11, R4, RZ ;  /* 0x000000040b0d7210 */ /* 0x000fc40007ffe1ff */
[----:B------:R-:W-:Y:S02]  /*0460*/  SHF.R.U32.HI R16, RZ, 0x2, R16 ;  /* 0x00000002ff107819 */ /* 0x000fe40000011610 */
[----:B------:R-:W-:Y:S02]  /*0470*/  SHF.R.U32.HI R12, RZ, 0x2, R18 ;  /* 0x00000002ff0c7819 */ /* 0x000fe40000011612 */
[----:B------:R-:W-:Y:S02]  /*0480*/  SHF.R.U32.HI R20, RZ, 0x2, R20 ;  /* 0x00000002ff147819 */ /* 0x000fe40000011614 */
[C---:B------:R-:W-:Y:S02]  /*0490*/  LOP3.LUT R10, R13.reuse, 0x3, R10, 0x78, !PT ;  /* 0x000000030d0a7812 */ /* 0x040fe400078e780a */
[C---:B------:R-:W-:Y:S02]  /*04a0*/  LOP3.LUT R11, R13.reuse, 0x3, R16, 0x78, !PT ;  /* 0x000000030d0b7812 */ /* 0x040fe400078e7810 */
[----:B------:R-:W-:-:S02]  /*04b0*/  LOP3.LUT R12, R13, 0x3, R12, 0x78, !PT ;  /* 0x000000030d0c7812 */ /* 0x000fc400078e780c */
[----:B------:R-:W-:-:S07]  /*04c0*/  LOP3.LUT R13, R13, 0x3, R20, 0x78, !PT ;  /* 0x000000030d0d7812 */ /* 0x000fce00078e7814 */
.L_x_882:
[C---:B------:R-:W-:Y:S01]  /*04d0*/  LOP3.LUT R45, R5.reuse, 0x3, RZ, 0xc0, !PT ;  /* 0x00000003052d7812 */ /* 0x040fe200078ec0ff */
[----:B-1----:R-:W0:Y:S01]  /*04e0*/  LDC.64 R18, c[0x0][0x238] ;  /* 0x00008e00ff127b82 */ /* 0x002e220000000a00 */
[--C-:B------:R-:W-:Y:S01]  /*04f0*/  SHF.R.U64 R40, R5, 0x2, R2.reuse ;  /* 0x0000000205287819 */ /* 0x100fe20000001202 */
[----:B------:R-:W-:Y:S01]  /*0500*/  ULDC.64 UR8, c[0x0][0x248] ;  /* 0x0000920000087ab9 */ /* 0x000fe20000000a00 */
[----:B------:R-:W-:Y:S01]  /*0510*/  SHF.R.U32.HI R41, RZ, 0x2, R2 ;  /* 0x00000002ff297819 */ /* 0x000fe20000011602 */
[----:B------:R-:W-:Y:S01]  /*0520*/  IMAD R45, R45, 0x140, RZ ;  /* 0x000001402d2d7824 */ /* 0x000fe200078e02ff */
[----:B------:R-:W-:-:S03]  /*0530*/  ULDC UR5, c[0x0][0x250] ;  /* 0x0000940000057ab9 */ /* 0x000fc60000000800 */
[----:B------:R-:W-:Y:S01]  /*0540*/  IMAD R23, R8, 0x4, R45 ;  /* 0x0000000408177824 */ /* 0x000fe200078e022d */
[----:B------:R-:W1:Y:S01]  /*0550*/  LDC.64 R20, c[0x0][0x240] ;  /* 0x00009000ff147b82 */ /* 0x000e620000000a00 */
[----:B------:R-:W-:Y:S02]  /*0560*/  IMAD R26, R41, 0x50000, RZ ;  /* 0x00050000291a7824 */ /* 0x000fe400078e02ff */
        /* <DEDUP_REMOVED lines=8> */
[C---:B------:R-:W-:Y:S02]  /*05f0*/  LEA R30, P0, R24.reuse, UR8, 0x3 ;  /* 0x00000008181e7c11 */ /* 0x040fe4000f8018ff */
[----:B------:R-:W-:Y:S02]  /*0600*/  IADD3 R22, P1, R23, R16, RZ ;  /* 0x0000001017167210 */ /* 0x000fe40007f3e0ff */
[----:B------:R-:W-:Y:S01]  /*0610*/  LEA.HI.X R31, R24, UR9, R27, 0x3, P0 ;  /* 0x00000009181f7c11 */ /* 0x000fe200080f1c1b */
[----:B------:R-:W-:Y:S01]  /*0620*/  ULDC.64 UR8, c[0x0][0x230] ;  /* 0x00008c0000087ab9 */ /* 0x000fe20000000a00 */
[----:B------:R-:W-:Y:S02]  /*0630*/  IADD3.X R17, R25, R17, R26, P1, !PT ;  /* 0x0000001119117210 */ /* 0x000fe40000ffe41a */
[----:B------:R-:W-:-:S02]  /*0640*/  SHF.L.U32 R16, R22, 0x1, RZ ;  /* 0x0000000116107819 */ /* 0x000fc400000006ff */
[----:B------:R-:W2:Y:S01]  /*0650*/  LDG.E.64.CONSTANT R30, desc[UR10][R30.64] ;  /* 0x0000000a1e1e7981 */ /* 0x000ea2000c1e9b00 */
[----:B------:R-:W-:Y:S01]  /*0660*/  SHF.L.U64.HI R17, R22, 0x1, R17 ;  /* 0x0000000116117819 */ /* 0x000fe20000010211 */
[----:B0-----:R-:W-:Y:S01]  /*0670*/  IMAD.WIDE R18, R23, 0x2, R18 ;  /* 0x0000000217127825 */ /* 0x001fe200078e0212 */
[----:B------:R-:W-:-:S03]  /*0680*/  IADD3 R26, P0, R16, UR8, RZ ;  /* 0x00000008101a7c10 */ /* 0x000fc6000ff1e0ff */
[----:B-1----:R-:W-:Y:S01]  /*0690*/  IMAD.WIDE R22, R23, 0x2, R20 ;  /* 0x0000000217167825 */ /* 0x002fe200078e0214 */
[----:B------:R-:W-:Y:S01]  /*06a0*/  IADD3.X R27, R17, UR9, RZ, P0, !PT ;  /* 0x00000009111b7c10 */ /* 0x000fe200087fe4ff */
[----:B------:R-:W3:Y:S01]  /*06b0*/  LDG.E.64.CONSTANT R18, desc[UR10][R18.64] ;  /* 0x0000000a12127981 */ /* 0x000ee2000c1e9b00 */
[----:B------:R-:W-:-:S03]  /*06c0*/  ULDC.64 UR8, c[0x0][0x228] ;  /* 0x00008a0000087ab9 */ /* 0x000fc60000000a00 */
[----:B------:R-:W4:Y:S04]  /*06d0*/  LDG.E.64.CONSTANT R20, desc[UR10][R26.64] ;  /* 0x0000000a1a147981 */ /* 0x000f28000c1e9b00 */
[----:B------:R-:W5:Y:S01]  /*06e0*/  LDG.E.64.CONSTANT R22, desc[UR10][R22.64] ;  /* 0x0000000a16167981 */ /* 0x000f62000c1e9b00 */
[----:B------:R-:W-:-:S04]  /*06f0*/  IADD3 R24, P0, R16, UR8, RZ ;  /* 0x0000000810187c10 */ /* 0x000fc8000ff1e0ff */
[----:B------:R-:W-:-:S06]  /*0700*/  IADD3.X R25, R17, UR9, RZ, P0, !PT ;  /* 0x0000000911197c10 */ /* 0x000fcc00087fe4ff */
[----:B------:R-:W5:Y:S01]  /*0710*/  LDG.E.64.CONSTANT R24, desc[UR10][R24.64] ;  /* 0x0000000a18187981 */ /* 0x000f62000c1e9b00 */
[----:B------:R-:W0:Y:S01]  /*0720*/  S2UR UR7, SR_CgaCtaId ;  /* 0x00000000000779c3 */ /* 0x000e220000008800 */
[----:B------:R-:W-:Y:S01]  /*0730*/  BSSY B0, `(.L_x_872) ;  /* 0x000013b000007945 */ /* 0x000fe20003800000 */
[----:B--2---:R-:W-:Y:S01]  /*0740*/  FADD.FTZ R31, R31, UR5 ;  /* 0x000000051f1f7e21 */ /* 0x004fe20008010000 */
[----:B------:R-:W-:Y:S02]  /*0750*/  UMOV UR5, 0x400 ;  /* 0x0000040000057882 */ /* 0x000fe40000000000 */
[----:B0-----:R-:W-:-:S03]  /*0760*/  ULEA UR8, UR7, UR5, 0x18 ;  /* 0x0000000507087291 */ /* 0x001fc6000f8ec03f */
[----:B------:R-:W0:Y:S01]  /*0770*/  MUFU.RSQ R31, R31 ;  /* 0x0000001f001f7308 */ /* 0x000e220000001400 */
[C---:B---3--:R-:W-:Y:S01]  /*0780*/  PRMT R28, R18.reuse, 0x7632, R28 ;  /* 0x00007632121c7816 */ /* 0x048fe2000000001c */
[----:B------:R-:W-:Y:S01]  /*0790*/  IMAD.U32 R51, R18, 0x10000, RZ ;  /* 0x0001000012337824 */ /* 0x000fe200078e00ff */
[C---:B------:R-:W-:Y:S01]  /*07a0*/  PRMT R29, R19.reuse, 0x7632, R29 ;  /* 0x00007632131d7816 */ /* 0x040fe2000000001d */
[----:B------:R-:W-:Y:S01]  /*07b0*/  IMAD.U32 R48, R19, 0x10000, RZ ;  /* 0x0001000013307824 */ /* 0x000fe200078e00ff */
[C---:B----4-:R-:W-:Y:S02]  /*07c0*/  SHF.L.U32 R27, R20.reuse, 0x10, RZ ;  /* 0x00000010141b7819 */ /* 0x050fe400000006ff */
[----:B------:R-:W-:Y:S01]  /*07d0*/  PRMT R26, R20, 0x7632, R26 ;  /* 0x00007632141a7816 */ /* 0x000fe2000000001a */
[----:B------:R-:W-:Y:S01]  /*07e0*/  IMAD.U32 R29, R29, 0x10000, RZ ;  /* 0x000100001d1d7824 */ /* 0x000fe200078e00ff */
[----:B-----5:R-:W-:Y:S01]  /*07f0*/  SHF.L.U32 R33, R22, 0x10, RZ ;  /* 0x0000001016217819 */ /* 0x020fe200000006ff */
[----:B------:R-:W-:Y:S01]  /*0800*/  FADD.FTZ R52, -R30, R27 ;  /* 0x0000001b1e347221 */ /* 0x000fe20000010100 */
[----:B------:R-:W-:Y:S01]  /*0810*/  PRMT R32, R22, 0x7632, R32 ;  /* 0x0000763216207816 */ /* 0x000fe20000000020 */
[----:B------:R-:W-:Y:S01]  /*0820*/  IMAD.U32 R35, R26, 0x10000, RZ ;  /* 0x000100001a237824 */ /* 0x000fe200078e00ff */
[C---:B------:R-:W-:Y:S01]  /*0830*/  SHF.L.U32 R37, R21.reuse, 0x10, RZ ;  /* 0x0000001015257819 */ /* 0x040fe200000006ff */
[----:B------:R-:W-:Y:S01]  /*0840*/  IMAD.U32 R27, R28, 0x10000, RZ ;  /* 0x000100001c1b7824 */ /* 0x000fe200078e00ff */
[----:B------:R-:W-:Y:S01]  /*0850*/  PRMT R28, R21, 0x7632, R28 ;  /* 0x00007632151c7816 */ /* 0x000fe2000000001c */
[----:B0-----:R-:W-:Y:S01]  /*0860*/  FMUL.FTZ R52, R31, R52 ;  /* 0x000000341f347220 */ /* 0x001fe20000410000 */
[C---:B------:R-:W-:Y:S01]  /*0870*/  FADD.FTZ R34, -R30.reuse, R35 ;  /* 0x000000231e227221 */ /* 0x040fe20000010100 */
[----:B------:R-:W-:Y:S01]  /*0880*/  FADD.FTZ R50, -R30, R37 ;  /* 0x000000251e327221 */ /* 0x000fe20000010100 */
[----:B------:R-:W-:Y:S01]  /*0890*/  SHF.L.U32 R37, R28, 0x10, RZ ;  /* 0x000000101c257819 */ /* 0x000fe200000006ff */
[----:B------:R-:W-:Y:S01]  /*08a0*/  FFMA.FTZ R26, R52, R51, R33 ;  /* 0x00000033341a7223 */ /* 0x000fe20000010021 */
[----:B------:R-:W-:-:S02]  /*08b0*/  IMAD.U32 R33, R32, 0x10000, RZ ;  /* 0x0001000020217824 */ /* 0x000fc400078e00ff */
[----:B------:R-:W-:Y:S01]  /*08c0*/  FMUL.FTZ R32, R31, R34 ;  /* 0x000000221f207220 */ /* 0x000fe20000410000 */
[C---:B------:R-:W-:Y:S01]  /*08d0*/  SHF.L.U32 R39, R23.reuse, 0x10, RZ ;  /* 0x0000001017277819 */ /* 0x040fe200000006ff */
[----:B------:R-:W-:Y:S01]  /*08e0*/  FADD.FTZ R36, -R30, R37 ;  /* 0x000000251e247221 */ /* 0x000fe20000010100 */
[----:B------:R-:W-:Y:S01]  /*08f0*/  FMUL.FTZ R34, R26, -1.4426950216293334961 ;  /* 0xbfb8aa3b1a227820 */ /* 0x000fe20000410000 */
[--C-:B------:R-:W-:Y:S01]  /*0900*/  FFMA.FTZ R28, R32, R27, R33.reuse ;  /* 0x0000001b201c7223 */ /* 0x100fe20000010021 */
[----:B------:R-:W-:Y:S01]  /*0910*/  PRMT R33, R23, 0x7632, R33 ;  /* 0x0000763217217816 */ /* 0x000fe20000000021 */
[C---:B------:R-:W-:Y:S01]  /*0920*/  FMUL.FTZ R36, R31.reuse, R36 ;  /* 0x000000241f247220 */ /* 0x040fe20000410000 */
[----:B------:R-:W-:Y:S01]  /*0930*/  FMUL.FTZ R50, R31, R50 ;  /* 0x000000321f327220 */ /* 0x000fe20000410000 */
[----:B------:R0:W1:Y:S01]  /*0940*/  MUFU.EX2 R35, R34 ;  /* 0x0000002200237308 */ /* 0x0000620000000800 */
[----:B------:R-:W-:Y:S01]  /*0950*/  SHF.L.U32 R37, R33, 0x10, RZ ;  /* 0x0000001021257819 */ /* 0x000fe200000006ff */
[----:B------:R-:W-:Y:S01]  /*0960*/  FMUL.FTZ R38, R28, -1.4426950216293334961 ;  /* 0xbfb8aa3b1c267820 */ /* 0x000fe20000410000 */
[----:B------:R-:W-:Y:S01]  /*0970*/  FFMA.FTZ R33, R50, R48, R39 ;  /* 0x0000003032217223 */ /* 0x000fe20000010027 */
[----:B------:R-:W-:Y:S01]  /*0980*/  IMAD.U32 R49, R24, 0x10000, RZ ;  /* 0x0001000018317824 */ /* 0x000fe200078e00ff */
[----:B------:R-:W-:-:S02]  /*0990*/  LEA R53, R6, UR8, 0x5 ;  /* 0x0000000806357c11 */ /* 0x000fc4000f8e28ff */
[----:B------:R-:W-:Y:S01]  /*09a0*/  FMUL.FTZ R39, R33, -1.4426950216293334961 ;  /* 0xbfb8aa3b21277820 */ /* 0x000fe20000410000 */
[----:B------:R-:W2:Y:S01]  /*09b0*/  MUFU.EX2 R38, R38 ;  /* 0x0000002600267308 */ /* 0x000ea20000000800 */
[----:B0-----:R-:W-:-:S04]  /*09c0*/  FFMA.FTZ R34, R36, R29, R37 ;  /* 0x0000001d24227223 */ /* 0x001fc80000010025 */
[----:B------:R-:W-:-:S03]  /*09d0*/  FMUL.FTZ R46, R34, -1.4426950216293334961 ;  /* 0xbfb8aa3b222e7820 */ /* 0x000fc60000410000 */
[----:B------:R-:W0:Y:S01]  /*09e0*/  MUFU.EX2 R39, R39 ;  /* 0x0000002700277308 */ /* 0x000e220000000800 */
[----:B-1----:R-:W-:-:S07]  /*09f0*/  FADD.FTZ R37, R35, 1 ;  /* 0x3f80000023257421 */ /* 0x002fce0000010000 */
[----:B------:R-:W1:Y:S01]  /*0a00*/  MUFU.EX2 R46, R46 ;  /* 0x0000002e002e7308 */ /* 0x000e620000000800 */
[----:B--2---:R-:W-:-:S07]  /*0a10*/  FADD.FTZ R42, R38, 1 ;  /* 0x3f800000262a7421 */ /* 0x004fce0000010000 */
[----:B------:R-:W2:Y:S01]  /*0a20*/  MUFU.RCP R37, R37 ;  /* 0x0000002500257308 */ /* 0x000ea20000001000 */
[----:B0-----:R-:W-:-:S07]  /*0a30*/  FADD.FTZ R44, R39, 1 ;  /* 0x3f800000272c7421 */ /* 0x001fce0000010000 */
[----:B------:R-:W0:Y:S01]  /*0a40*/  MUFU.RCP R42, R42 ;  /* 0x0000002a002a7308 */ /* 0x000e220000001000 */
[----:B-1----:R-:W-:-:S07]  /*0a50*/  FADD.FTZ R35, R46, 1 ;  /* 0x3f8000002e237421 */ /* 0x002fce0000010000 */
[----:B------:R-:W1:Y:S01]  /*0a60*/  MUFU.RCP R35, R35 ;  /* 0x0000002300237308 */ /* 0x000e620000001000 */
[----:B--2---:R-:W-:-:S04]  /*0a70*/  FADD.FTZ R39, -R37, 1 ;  /* 0x3f80000025277421 */ /* 0x004fc80000010100 */
[----:B------:R-:W-:Y:S01]  /*0a80*/  FFMA.FTZ R38, R26, R39, 1 ;  /* 0x3f8000001a267423 */ /* 0x000fe20000010027 */
[----:B------:R-:W-:Y:S02]  /*0a90*/  PRMT R26, R24, 0x7632, R26 ;  /* 0x00007632181a7816 */ /* 0x000fe4000000001a */
[----:B------:R-:W2:Y:S01]  /*0aa0*/  MUFU.RCP R44, R44 ;  /* 0x0000002c002c7308 */ /* 0x000ea20000001000 */
[----:B0-----:R-:W-:Y:S01]  /*0ab0*/  FADD.FTZ R43, -R42, 1 ;  /* 0x3f8000002a2b7421 */ /* 0x001fe20000010100 */
[----:B------:R-:W-:-:S03]  /*0ac0*/  FMUL.FTZ R38, R37, R38 ;  /* 0x0000002625267220 */ /* 0x000fc60000410000 */
[----:B------:R-:W-:Y:S01]  /*0ad0*/  FFMA.FTZ R43, R28, R43, 1 ;  /* 0x3f8000001c2b7423 */ /* 0x000fe2000001002b */
[----:B------:R-:W-:Y:S01]  /*0ae0*/  FMUL.FTZ R49, R49, R38 ;  /* 0x0000002631317220 */ /* 0x000fe20000410000 */
[----:B-1----:R-:W-:Y:S02]  /*0af0*/  FADD.FTZ R47, -R35, 1 ;  /* 0x3f800000232f7421 */ /* 0x002fe40000010100 */
[----:B------:R-:W-:Y:S02]  /*0b00*/  FMUL.FTZ R43, R42, R43 ;  /* 0x0000002b2a2b7220 */ /* 0x000fe40000410000 */
[----:B------:R-:W-:Y:S01]  /*0b10*/  FFMA.FTZ R28, R34, R47, 1 ;  /* 0x3f800000221c7423 */ /* 0x000fe2000001002f */
[----:B------:R-:W-:Y:S02]  /*0b20*/  SHF.L.U32 R34, R26, 0x10, RZ ;  /* 0x000000101a227819 */ /* 0x000fe400000006ff */
[C---:B------:R-:W-:Y:S01]  /*0b30*/  PRMT R26, R25.reuse, 0x7632, R26 ;  /* 0x00007632191a7816 */ /* 0x040fe2000000001a */
[----:B--2---:R-:W-:Y:S01]  /*0b40*/  FADD.FTZ R46, -R44, 1 ;  /* 0x3f8000002c2e7421 */ /* 0x004fe20000010100 */
[----:B------:R-:W-:Y:S01]  /*0b50*/  SHF.L.U32 R47, R25, 0x10, RZ ;  /* 0x00000010192f7819 */ /* 0x000fe200000006ff */
[----:B------:R-:W-:Y:S01]  /*0b60*/  FMUL.FTZ R34, R34, R43 ;  /* 0x0000002b22227220 */ /* 0x000fe20000410000 */
[----:B------:R-:W-:Y:S01]  /*0b70*/  FMUL.FTZ R35, R35, R28 ;  /* 0x0000001c23237220 */ /* 0x000fe20000410000 */
[----:B------:R-:W-:Y:S01]  /*0b80*/  FFMA.FTZ R33, R33, R46, 1 ;  /* 0x3f80000021217423 */ /* 0x000fe2000001002e */
[----:B------:R-:W-:-:S02]  /*0b90*/  IMAD.U32 R38, R26, 0x10000, RZ ;  /* 0x000100001a267824 */ /* 0x000fc400078e00ff */
[-C--:B------:R-:W-:Y:S01]  /*0ba0*/  FMUL.FTZ R28, R27, R34.reuse ;  /* 0x000000221b1c7220 */ /* 0x080fe20000410000 */
[C---:B------:R-:W-:Y:S01]  /*0bb0*/  FFMA.FTZ R26, R51.reuse, R49, RZ ;  /* 0x00000031331a7223 */ /* 0x040fe200000100ff */
[----:B------:R-:W-:Y:S01]  /*0bc0*/  FMUL.FTZ R44, R44, R33 ;  /* 0x000000212c2c7220 */ /* 0x000fe20000410000 */
[----:B------:R-:W-:Y:S01]  /*0bd0*/  FMUL.FTZ R33, R51, R49 ;  /* 0x0000003133217220 */ /* 0x000fe20000410000 */
[----:B------:R-:W-:Y:S01]  /*0be0*/  FMUL.FTZ R38, R38, R35 ;  /* 0x0000002326267220 */ /* 0x000fe20000410000 */
[----:B------:R-:W-:Y:S01]  /*0bf0*/  FFMA.FTZ R27, R27, R34, R26 ;  /* 0x000000221b1b7223 */ /* 0x000fe2000001001a */
[----:B------:R-:W-:Y:S01]  /*0c00*/  FMUL.FTZ R47, R47, R44 ;  /* 0x0000002c2f2f7220 */ /* 0x000fe20000410000 */
[----:B------:R-:W-:Y:S01]  /*0c10*/  FFMA.FTZ R33, R52, R33, RZ ;  /* 0x0000002134217223 */ /* 0x000fe200000100ff */
[----:B------:R-:W-:Y:S02]  /*0c20*/  IMAD.SHL.U32 R46, R4, 0x2, RZ ;  /* 0x00000002042e7824 */ /* 0x000fe400078e00ff */
[----:B------:R-:W-:Y:S01]  /*0c30*/  FADD.FTZ R37, RZ, R38 ;  /* 0x00000026ff257221 */ /* 0x000fe20000010000 */
[-C--:B------:R-:W-:Y:S01]  /*0c40*/  FFMA.FTZ R26, R48, R47.reuse, R27 ;  /* 0x0000002f301a7223 */ /* 0x080fe2000001001b */
[----:B------:R-:W-:Y:S01]  /*0c50*/  FFMA.FTZ R33, R32, R28, R33 ;  /* 0x0000001c20217223 */ /* 0x000fe20000010021 */
[----:B------:R-:W-:Y:S01]  /*0c60*/  FMUL.FTZ R28, R48, R47 ;  /* 0x0000002f301c7220 */ /* 0x000fe20000410000 */
[C---:B------:R-:W-:Y:S01]  /*0c70*/  LOP3.LUT R42, R46.reuse, 0x18, RZ, 0xc0, !PT ;  /* 0x000000182e2a7812 */ /* 0x040fe200078ec0ff */
[C---:B------:R-:W-:Y:S01]  /*0c80*/  FFMA.FTZ R26, R29.reuse, R38, R26 ;  /* 0x000000261d1a7223 */ /* 0x040fe2000001001a */
[----:B------:R-:W-:Y:S01]  /*0c90*/  LOP3.LUT R56, R46, 0x18, RZ, 0xc, !PT ;  /* 0x000000182e387812 */ /* 0x000fe200078e0cff */
[----:B------:R-:W-:Y:S01]  /*0ca0*/  FFMA.FTZ R27, R50, R28, R33 ;  /* 0x0000001c321b7223 */ /* 0x000fe20000010021 */
[----:B------:R-:W-:Y:S01]  /*0cb0*/  FMUL.FTZ R28, R29, R38 ;  /* 0x000000261d1c7220 */ /* 0x000fe20000410000 */
[----:B------:R-:W-:Y:S01]  /*0cc0*/  LEA R33, R4, UR8, 0x5 ;  /* 0x0000000804217c11 */ /* 0x000fe2000f8e28ff */
[----:B------:R-:W-:Y:S01]  /*0cd0*/  FADD.FTZ R29, RZ, R49 ;  /* 0x00000031ff1d7221 */ /* 0x000fe20000010000 */
[----:B------:R-:W-:Y:S01]  /*0ce0*/  LOP3.LUT R44, R42, 0x8, RZ, 0x3c, !PT ;  /* 0x000000082a2c7812 */ /* 0x000fe200078e3cff */
[----:B------:R-:W-:Y:S01]  /*0cf0*/  FFMA.FTZ R27, R36, R28, R27 ;  /* 0x0000001c241b7223 */ /* 0x000fe2000001001b */
[----:B------:R-:W-:Y:S01]  /*0d00*/  LOP3.LUT R54, R42, 0x10, RZ, 0x3c, !PT ;  /* 0x000000102a367812 */ /* 0x000fe200078e3cff */
[C---:B------:R-:W-:Y:S01]  /*0d10*/  IMAD.IADD R42, R33.reuse, 0x1, R42 ;  /* 0x00000001212a7824 */ /* 0x040fe200078e022a */
[C---:B------:R-:W-:Y:S01]  /*0d20*/  IADD3 R44, R33.reuse, R44, RZ ;  /* 0x0000002c212c7210 */ /* 0x040fe20007ffe0ff */
[----:B------:R-:W-:Y:S01]  /*0d30*/  FFMA.FTZ R28, R52, R49, RZ ;  /* 0x00000031341c7223 */ /* 0x000fe200000100ff */
[----:B------:R0:W-:Y:S01]  /*0d40*/  STS.64 [R9], R26 ;  /* 0x0000001a09007388 */ /* 0x0001e20000000a00 */
[C---:B------:R-:W-:Y:S01]  /*0d50*/  IADD3 R54, R33.reuse, R54, RZ ;  /* 0x0000003621367210 */ /* 0x040fe20007ffe0ff */
[----:B------:R-:W-:-:S02]  /*0d60*/  IMAD.IADD R56, R33, 0x1, R56 ;  /* 0x0000000121387824 */ /* 0x000fc400078e0238 */
[----:B------:R-:W-:Y:S01]  /*0d70*/  FFMA.FTZ R32, R32, R34, RZ ;  /* 0x0000002220207223 */ /* 0x000fe200000100ff */
[----:B------:R-:W-:Y:S01]  /*0d80*/  BAR.SYNC.DEFER_BLOCKING 0x0 ;  /* 0x0000000000007b1d */ /* 0x000fe20000010000 */
[----:B------:R-:W-:Y:S01]  /*0d90*/  FADD.FTZ R33, RZ, R34 ;  /* 0x00000022ff217221 */ /* 0x000fe20000010000 */
[----:B------:R-:W-:Y:S01]  /*0da0*/  FFMA.FTZ R34, R50, R47, RZ ;  /* 0x0000002f32227223 */ /* 0x000fe200000100ff */
[----:B------:R-:W-:Y:S01]  /*0db0*/  FADD.FTZ R35, RZ, R47 ;  /* 0x0000002fff237221 */ /* 0x000fe20000010000 */
[----:B------:R-:W-:Y:S01]  /*0dc0*/  FFMA.FTZ R36, R36, R38, RZ ;  /* 0x0000002624247223 */ /* 0x000fe200000100ff */
[----:B------:R-:W-:Y:S01]  /*0dd0*/  IMAD R43, R11, 0x8, R53 ;  /* 0x000000080b2b7824 */ /* 0x000fe200078e0235 */
[----:B------:R-:W-:Y:S01]  /*0de0*/  IADD3 R38, P0, R45, R4, RZ ;  /* 0x000000042d267210 */ /* 0x000fe20007f1e0ff */
[----:B------:R-:W-:Y:S01]  /*0df0*/  ULDC.64 UR8, c[0x0][0x260] ;  /* 0x0000980000087ab9 */ /* 0x000fe20000000a00 */
[----:B0-----:R-:W-:Y:S02]  /*0e00*/  LEA R26, R10, R53, 0x3 ;  /* 0x000000350a1a7211 */ /* 0x001fe400078e18ff */
[----:B------:R-:W-:-:S02]  /*0e10*/  LEA.HI.X.SX32 R39, R4, RZ, 0x1, P0 ;  /* 0x000000ff04277211 */ /* 0x000fc400000f0eff */
[----:B------:R-:W-:Y:S01]  /*0e20*/  ISETP.GT.U32.AND P0, PT, R4, 0xf, PT ;  /* 0x0000000f0400780c */ /* 0x000fe20003f04070 */
[----:B------:R0:W-:Y:S04]  /*0e30*/  STS.64 [R42], R28 ;  /* 0x0000001c2a007388 */ /* 0x0001e80000000a00 */
[----:B------:R1:W-:Y:S04]  /*0e40*/  STS.64 [R44], R32 ;  /* 0x000000202c007388 */ /* 0x0003e80000000a00 */
[----:B------:R2:W-:Y:S04]  /*0e50*/  STS.64 [R54], R34 ;  /* 0x0000002236007388 */ /* 0x0005e80000000a00 */
[----:B------:R3:W-:Y:S01]  /*0e60*/  STS.64 [R56], R36 ;  /* 0x0000002438007388 */ /* 0x0007e20000000a00 */
[----:B0-----:R-:W-:-:S02]  /*0e70*/  SHF.L.U32 R42, R40, 0x6, RZ ;  /* 0x00000006282a7819 */ /* 0x001fc400000006ff */
[----:B------:R-:W-:Y:S01]  /*0e80*/  SHF.L.U64.HI R40, R40, 0x6, R41 ;  /* 0x0000000628287819 */ /* 0x000fe20000010229 */
[----:B------:R-:W-:Y:S01]  /*0e90*/  BAR.SYNC.DEFER_BLOCKING 0x0 ;  /* 0x0000000000007b1d */ /* 0x000fe20000010000 */
[----:B-1----:R-:W-:Y:S01]  /*0ea0*/  LOP3.LUT R33, R42, 0x3f, R3, 0xf8, !PT ;  /* 0x0000003f2a217812 */ /* 0x002fe200078ef803 */
[----:B------:R-:W-:Y:S02]  /*0eb0*/  IMAD.MOV.U32 R44, RZ, RZ, RZ ;  /* 0x000000ffff2c7224 */ /* 0x000fe400078e00ff */
[----:B--2---:R-:W-:Y:S02]  /*0ec0*/  IMAD R35, R40, 0x500, RZ ;  /* 0x0000050028237824 */ /* 0x004fe400078e02ff */
[----:B------:R-:W-:-:S04]  /*0ed0*/  IMAD.WIDE.U32 R32, R33, 0x500, R38 ;  /* 0x0000050021207825 */ /* 0x000fc800078e0026 */
[----:B------:R-:W-:Y:S01]  /*0ee0*/  IMAD.IADD R33, R33, 0x1, R35 ;  /* 0x0000000121217824 */ /* 0x000fe200078e0223 */
[----:B------:R-:W-:-:S04]  /*0ef0*/  LEA R54, P1, R32, UR8, 0x3 ;  /* 0x0000000820367c11 */ /* 0x000fc8000f8218ff */
[----:B------:R-:W-:Y:S01]  /*0f00*/  LEA.HI.X R55, R32, UR9, R33, 0x3, P1 ;  /* 0x0000000920377c11 */ /* 0x000fe200088f1c21 */
[----:B------:R-:W-:Y:S01]  /*0f10*/  HFMA2.MMA R33, -RZ, RZ, 0, 0 ;  /* 0x00000000ff217435 */ /* 0x000fe200000001ff */
[----:B------:R-:W0:Y:S04]  /*0f20*/  LDS.64 R26, [R26] ;  /* 0x000000001a1a7984 */ /* 0x000e280000000a00 */
[----:B------:R3:W1:Y:S01]  /*0f30*/  LDS.64 R28, [R43+0xa00] ;  /* 0x000a00002b1c7984 */ /* 0x0006620000000a00 */
[----:B------:R-:W-:Y:S05]  /*0f40*/  @P0 BRA `(.L_x_873) ;  /* 0x0000000800e40947 */ /* 0x000fea0003800000 */
[----:B------:R-:W-:Y:S01]  /*0f50*/  SHF.L.U32 R32, R5, 0x2, RZ ;  /* 0x0000000205207819 */ /* 0x000fe200000006ff */
[----:B------:R-:W-:-:S03]  /*0f60*/  IMAD.SHL.U32 R44, R4, 0x8, RZ ;  /* 0x00000008042c7824 */ /* 0x000fc600078e00ff */
[----:B------:R-:W-:Y:S02]  /*0f70*/  LOP3.LUT R33, R32, 0xc, RZ, 0xc0, !PT ;  /* 0x0000000c20217812 */ /* 0x000fe400078ec0ff */
[----:B------:R-:W-:Y:S02]  /*0f80*/  LOP3.LUT R44, R44, 0x18, RZ, 0xc0, !PT ;  /* 0x000000182c2c7812 */ /* 0x000fe400078ec0ff */
[----:B------:R-:W-:-:S05]  /*0f90*/  LEA.HI R32, R4, R33, RZ, 0x1e ;  /* 0x0000002104207211 */ /* 0x000fca00078ff0ff */
[----:B------:R-:W-:-:S04]  /*0fa0*/  IMAD R45, R32, 0x50, -R45 ;  /* 0x00000050202d7824 */ /* 0x000fc800078e0a2d */
[C---:B------:R-:W-:Y:S01]  /*0fb0*/  VIADD R33, R45.reuse, 0x4 ;  /* 0x000000042d217836 */ /* 0x040fe20000000000 */
[----:B------:R-:W-:Y:S01]  /*0fc0*/  SHF.R.S32.HI R32, RZ, 0x1f, R45 ;  /* 0x0000001fff207819 */ /* 0x000fe2000001142d */
[C---:B------:R-:W-:Y:S01]  /*0fd0*/  VIADD R38, R45.reuse, 0xc ;  /* 0x0000000c2d267836 */ /* 0x040fe20000000000 */
[C---:B------:R-:W-:Y:S01]  /*0fe0*/  IADD3 R35, R45.reuse, 0x8, RZ ;  /* 0x000000082d237810 */ /* 0x040fe20007ffe0ff */
[C---:B---3--:R-:W-:Y:S01]  /*0ff0*/  VIADD R43, R45.reuse, 0x14 ;  /* 0x000000142d2b7836 */ /* 0x048fe20000000000 */
[----:B------:R-:W-:Y:S01]  /*1000*/  LEA.HI R32, R32, R45, RZ, 0x2 ;  /* 0x0000002d20207211 */ /* 0x000fe200078f10ff */
[----:B------:R-:W-:Y:S01]  /*1010*/  VIADD R60, R45, 0x40 ;  /* 0x000000402d3c7836 */ /* 0x000fe20000000000 */
[----:B------:R-:W-:Y:S02]  /*1020*/  SHF.R.S32.HI R34, RZ, 0x1f, R33 ;  /* 0x0000001fff227819 */ /* 0x000fe40000011421 */
[----:B------:R-:W-:Y:S02]  /*1030*/  SHF.R.S32.HI R32, RZ, 0x2, R32 ;  /* 0x00000002ff207819 */ /* 0x000fe40000011420 */
[----:B------:R-:W-:-:S02]  /*1040*/  LEA.HI R34, R34, R33, RZ, 0x2 ;  /* 0x0000002122227211 */ /* 0x000fc400078f10ff */
[----:B------:R-:W-:Y:S01]  /*1050*/  SHF.R.S32.HI R36, RZ, 0x1f, R35 ;  /* 0x0000001fff247819 */ /* 0x000fe20000011423 */
[--C-:B------:R-:W-:Y:S01]  /*1060*/  IMAD R33, R32, 0x28, R7.reuse ;  /* 0x0000002820217824 */ /* 0x100fe200078e0207 */
[----:B------:R-:W-:Y:S02]  /*1070*/  SHF.R.S32.HI R34, RZ, 0x2, R34 ;  /* 0x00000002ff227819 */ /* 0x000fe40000011422 */
[----:B------:R-:W-:Y:S02]  /*1080*/  LEA.HI R36, R36, R35, RZ, 0x2 ;  /* 0x0000002324247211 */ /* 0x000fe400078f10ff */
[----:B------:R-:W-:Y:S01]  /*1090*/  IADD3 R33, R33, R44, RZ ;  /* 0x0000002c21217210 */ /* 0x000fe20007ffe0ff */
[----:B------:R-:W-:Y:S01]  /*10a0*/  IMAD R35, R34, 0x28, R7 ;  /* 0x0000002822237824 */ /* 0x000fe200078e0207 */
[----:B------:R-:W-:Y:S02]  /*10b0*/  SHF.R.S32.HI R36, RZ, 0x2, R36 ;  /* 0x00000002ff247819 */ /* 0x000fe40000011424 */
[----:B------:R-:W-:Y:S01]  /*10c0*/  SHF.R.S32.HI R39, RZ, 0x1f, R38 ;  /* 0x0000001fff277819 */ /* 0x000fe20000011426 */
[----:B------:R-:W-:Y:S01]  /*10d0*/  IMAD.IADD R35, R44, 0x1, R35 ;  /* 0x000000012c237824 */ /* 0x000fe200078e0223 */
[----:B------:R-:W2:Y:S01]  /*10e0*/  LDS.64 R32, [R33] ;  /* 0x0000000021207984 */ /* 0x000ea20000000a00 */
[----:B------:R-:W-:Y:S01]  /*10f0*/  IMAD R37, R36, 0x28, R7 ;  /* 0x0000002824257824 */ /* 0x000fe200078e0207 */
[----:B------:R-:W-:-:S02]  /*1100*/  IADD3 R40, R45, 0x10, RZ ;  /* 0x000000102d287810 */ /* 0x000fc40007ffe0ff */
[----:B------:R-:W-:Y:S01]  /*1110*/  LEA.HI R39, R39, R38, RZ, 0x2 ;  /* 0x0000002627277211 */ /* 0x000fe200078f10ff */
[----:B------:R-:W3:Y:S01]  /*1120*/  LDS.64 R34, [R35] ;  /* 0x0000000023227984 */ /* 0x000ee20000000a00 */
[----:B------:R-:W-:Y:S02]  /*1130*/  IADD3 R37, R44, R37, RZ ;  /* 0x000000252c257210 */ /* 0x000fe40007ffe0ff */
[----:B------:R-:W-:Y:S02]  /*1140*/  SHF.R.S32.HI R41, RZ, 0x1f, R40 ;  /* 0x0000001fff297819 */ /* 0x000fe40000011428 */
[----:B------:R-:W-:Y:S02]  /*1150*/  SHF.R.S32.HI R56, RZ, 0x1f, R43 ;  /* 0x0000001fff387819 */ /* 0x000fe4000001142b */
[----:B------:R-:W4:Y:S01]  /*1160*/  LDS.64 R36, [R37] ;  /* 0x0000000025247984 */ /* 0x000f220000000a00 */
[----:B------:R-:W-:Y:S02]  /*1170*/  SHF.R.S32.HI R42, RZ, 0x2, R39 ;  /* 0x00000002ff2a7819 */ /* 0x000fe40000011427 */
[----:B------:R-:W-:-:S02]  /*1180*/  LEA.HI R38, R41, R40, RZ, 0x2 ;  /* 0x0000002829267211 */ /* 0x000fc400078f10ff */
[----:B------:R-:W-:Y:S01]  /*1190*/  LEA.HI R40, R56, R43, RZ, 0x2 ;  /* 0x0000002b38287211 */ /* 0x000fe200078f10ff */
[----:B------:R-:W-:Y:S01]  /*11a0*/  IMAD R43, R42, 0x28, R7 ;  /* 0x000000282a2b7824 */ /* 0x000fe200078e0207 */
[C---:B------:R-:W-:Y:S01]  /*11b0*/  IADD3 R57, R45.reuse, 0x18, RZ ;  /* 0x000000182d397810 */ /* 0x040fe20007ffe0ff */
[----:B------:R-:W-:Y:S01]  /*11c0*/  VIADD R56, R45, 0x1c ;  /* 0x0000001c2d387836 */ /* 0x000fe20000000000 */
[----:B------:R-:W-:Y:S02]  /*11d0*/  SHF.R.S32.HI R42, RZ, 0x2, R38 ;  /* 0x00000002ff2a7819 */ /* 0x000fe40000011426 */
[----:B------:R-:W-:Y:S02]  /*11e0*/  SHF.R.S32.HI R58, RZ, 0x1f, R57 ;  /* 0x0000001fff3a7819 */ /* 0x000fe40000011439 */
[----:B------:R-:W-:Y:S02]  /*11f0*/  SHF.R.S32.HI R40, RZ, 0x2, R40 ;  /* 0x00000002ff287819 */ /* 0x000fe40000011428 */
[----:B------:R-:W-:-:S02]  /*1200*/  LEA.HI R39, R58, R57, RZ, 0x2 ;  /* 0x000000393a277211 */ /* 0x000fc400078f10ff */
[----:B------:R-:W-:Y:S02]  /*1210*/  SHF.R.S32.HI R57, RZ, 0x1f, R56 ;  /* 0x0000001fff397819 */ /* 0x000fe40000011438 */
[----:B------:R-:W-:Y:S02]  /*1220*/  IADD3 R58, R45, 0x24, RZ ;  /* 0x000000242d3a7810 */ /* 0x000fe40007ffe0ff */
[----:B------:R-:W-:Y:S01]  /*1230*/  LEA.HI R38, R57, R56, RZ, 0x2 ;  /* 0x0000003839267211 */ /* 0x000fe200078f10ff */
[----:B------:R-:W-:Y:S01]  /*1240*/  VIADD R57, R45, 0x20 ;  /* 0x000000202d397836 */ /* 0x000fe20000000000 */
[----:B------:R-:W-:-:S04]  /*1250*/  SHF.R.S32.HI R59, RZ, 0x1f, R58 ;  /* 0x0000001fff3b7819 */ /* 0x000fc8000001143a */
[----:B------:R-:W-:Y:S01]  /*1260*/  LEA.HI R59, R59, R58, RZ, 0x2 ;  /* 0x0000003a3b3b7211 */ /* 0x000fe200078f10ff */
[----:B--2---:R-:W-:Y:S01]  /*1270*/  FADD.FTZ R41, RZ, R32 ;  /* 0x00000020ff297221 */ /* 0x004fe20000010000 */
[----:B------:R-:W-:Y:S01]  /*1280*/  IADD3 R32, R44, R43, RZ ;  /* 0x0000002b2c207210 */ /* 0x000fe20007ffe0ff */
[----:B------:R-:W-:Y:S01]  /*1290*/  IMAD R43, R42, 0x28, R7 ;  /* 0x000000282a2b7824 */ /* 0x000fe200078e0207 */
[----:B------:R-:W-:Y:S01]  /*12a0*/  SHF.R.S32.HI R42, RZ, 0x2, R39 ;  /* 0x00000002ff2a7819 */ /* 0x000fe20000011427 */
[----:B------:R-:W-:Y:S02]  /*12b0*/  IMAD R39, R40, 0x28, R7 ;  /* 0x0000002828277824 */ /* 0x000fe400078e0207 */
[----:B---3--:R-:W-:Y:S01]  /*12c0*/  FADD.FTZ R41, R41, R34 ;  /* 0x0000002229297221 */ /* 0x008fe20000010000 */
[----:B------:R-:W-:Y:S01]  /*12d0*/  FADD.FTZ R34, RZ, R33 ;  /* 0x00000021ff227221 */ /* 0x000fe20000010000 */
[----:B------:R-:W-:Y:S01]  /*12e0*/  IMAD.IADD R40, R44, 0x1, R43 ;  /* 0x000000012c287824 */ /* 0x000fe200078e022b */
[----:B------:R-:W2:Y:S01]  /*12f0*/  LDS.64 R32, [R32] ;  /* 0x0000000020207984 */ /* 0x000ea20000000a00 */
[----:B------:R-:W-:Y:S01]  /*1300*/  SHF.R.S32.HI R58, RZ, 0x2, R59 ;  /* 0x00000002ff3a7819 */ /* 0x000fe2000001143b */
[----:B------:R-:W-:Y:S01]  /*1310*/  FADD.FTZ R56, R34, R35 ;  /* 0x0000002322387221 */ /* 0x000fe20000010000 */
[----:B----4-:R-:W-:Y:S01]  /*1320*/  FADD.FTZ R43, R41, R36 ;  /* 0x00000024292b7221 */ /* 0x010fe20000010000 */
[----:B------:R-:W-:Y:S01]  /*1330*/  IADD3 R36, R44, R39, RZ ;  /* 0x000000272c247210 */ /* 0x000fe20007ffe0ff */
[----:B------:R-:W-:Y:S01]  /*1340*/  IMAD R41, R42, 0x28, R7 ;  /* 0x000000282a297824 */ /* 0x000fe200078e0207 */
[----:B------:R-:W3:Y:S01]  /*1350*/  LDS.64 R34, [R40] ;  /* 0x0000000028227984 */ /* 0x000ee20000000a00 */
[----:B------:R-:W-:Y:S01]  /*1360*/  SHF.R.S32.HI R42, RZ, 0x2, R38 ;  /* 0x00000002ff2a7819 */ /* 0x000fe20000011426 */
[----:B------:R-:W-:Y:S01]  /*1370*/  FADD.FTZ R56, R56, R37 ;  /* 0x0000002538387221 */ /* 0x000fe20000010000 */
[--C-:B------:R-:W-:Y:S01]  /*1380*/  IMAD R59, R58, 0x28, R7.reuse ;  /* 0x000000283a3b7824 */ /* 0x100fe200078e0207 */
[----:B------:R-:W-:Y:S01]  /*1390*/  IADD3 R38, R44, R41, RZ ;  /* 0x000000292c267210 */ /* 0x000fe20007ffe0ff */
[----:B------:R-:W4:Y:S01]  /*13a0*/  LDS.64 R36, [R36] ;  /* 0x0000000024247984 */ /* 0x000f220000000a00 */
[----:B------:R-:W-:Y:S01]  /*13b0*/  IMAD R41, R42, 0x28, R7 ;  /* 0x000000282a297824 */ /* 0x000fe200078e0207 */
[----:B------:R-:W-:-:S03]  /*13c0*/  SHF.R.S32.HI R42, RZ, 0x1f, R57 ;  /* 0x0000001fff2a7819 */ /* 0x000fc60000011439 */
[----:B------:R-:W-:Y:S01]  /*13d0*/  IMAD.IADD R41, R44, 0x1, R41 ;  /* 0x000000012c297824 */ /* 0x000fe200078e0229 */
[----:B------:R-:W-:Y:S01]  /*13e0*/  LEA.HI R42, R42, R57, RZ, 0x2 ;  /* 0x000000392a2a7211 */ /* 0x000fe200078f10ff */
[----:B------:R-:W5:Y:S03]  /*13f0*/  LDS.64 R38, [R38] ;  /* 0x0000000026267984 */ /* 0x000f660000000a00 */
[----:B------:R-:W-:Y:S01]  /*1400*/  SHF.R.S32.HI R42, RZ, 0x2, R42 ;  /* 0x00000002ff2a7819 */ /* 0x000fe2000001142a */
[----:B------:R-:W0:Y:S04]  /*1410*/  LDS.64 R40, [R41] ;  /* 0x0000000029287984 */ /* 0x000e280000000a00 */
[----:B------:R-:W-:-:S04]  /*1420*/  IMAD R57, R42, 0x28, R7 ;  /* 0x000000282a397824 */ /* 0x000fc800078e0207 */
[C---:B------:R-:W-:Y:S02]  /*1430*/  IMAD.IADD R42, R44.reuse, 0x1, R57 ;  /* 0x000000012c2a7824 */ /* 0x040fe400078e0239 */
[----:B--2---:R-:W-:Y:S01]  /*1440*/  FADD.FTZ R57, R43, R32 ;  /* 0x000000202b397221 */ /* 0x004fe20000010000 */
[----:B------:R-:W-:-:S03]  /*1450*/  IADD3 R32, R44, R59, RZ ;  /* 0x0000003b2c207210 */ /* 0x000fc60007ffe0ff */
[----:B------:R-:W2:Y:S01]  /*1460*/  LDS.64 R42, [R42] ;  /* 0x000000002a2a7984 */ /* 0x000ea20000000a00 */
[----:B------:R-:W-:Y:S01]  /*1470*/  FADD.FTZ R56, R56, R33 ;  /* 0x0000002138387221 */ /* 0x000fe20000010000 */
[----:B------:R-:W-:Y:S02]  /*1480*/  IADD3 R59, R45, 0x34, RZ ;  /* 0x000000342d3b7810 */ /* 0x000fe40007ffe0ff */
[----:B------:R-:W1:Y:S01]  /*1490*/  LDS.64 R32, [R32] ;  /* 0x0000000020207984 */ /* 0x000e620000000a00 */
[----:B---3--:R-:W-:Y:S01]  /*14a0*/  FADD.FTZ R56, R56, R35 ;  /* 0x0000002338387221 */ /* 0x008fe20000010000 */
[----:B------:R-:W-:Y:S01]  /*14b0*/  FADD.FTZ R57, R57, R34 ;  /* 0x0000002239397221 */ /* 0x000fe20000010000 */
[C---:B------:R-:W-:Y:S02]  /*14c0*/  IADD3 R35, R45.reuse, 0x2c, RZ ;  /* 0x0000002c2d237810 */ /* 0x040fe40007ffe0ff */
[----:B----4-:R-:W-:Y:S01]  /*14d0*/  FADD.FTZ R56, R56, R37 ;  /* 0x0000002538387221 */ /* 0x010fe20000010000 */
[----:B------:R-:W-:-:S02]  /*14e0*/  VIADD R37, R45, 0x28 ;  /* 0x000000282d257836 */ /* 0x000fc40000000000 */
[----:B------:R-:W-:Y:S01]  /*14f0*/  FADD.FTZ R57, R57, R36 ;  /* 0x0000002439397221 */ /* 0x000fe20000010000 */
[----:B------:R-:W-:Y:S02]  /*1500*/  SHF.R.S32.HI R36, RZ, 0x1f, R35 ;  /* 0x0000001fff247819 */ /* 0x000fe40000011423 */
[----:B------:R-:W-:Y:S01]  /*1510*/  SHF.R.S32.HI R34, RZ, 0x1f, R37 ;  /* 0x0000001fff227819 */ /* 0x000fe20000011425 */
[----:B-----5:R-:W-:Y:S01]  /*1520*/  FADD.FTZ R57, R57, R38 ;  /* 0x0000002639397221 */ /* 0x020fe20000010000 */
[----:B------:R-:W-:Y:S01]  /*1530*/  FADD.FTZ R38, R56, R39 ;  /* 0x0000002738267221 */ /* 0x000fe20000010000 */
[----:B------:R-:W-:Y:S02]  /*1540*/  LEA.HI R35, R36, R35, RZ, 0x2 ;  /* 0x0000002324237211 */ /* 0x000fe400078f10ff */
[----:B------:R-:W-:Y:S01]  /*1550*/  LEA.HI R37, R34, R37, RZ, 0x2 ;  /* 0x0000002522257211 */ /* 0x000fe200078f10ff */
[----:B------:R-:W-:Y:S02]  /*1560*/  VIADD R34, R45, 0x30 ;  /* 0x000000302d227836 */ /* 0x000fe40000000000 */
[----:B0-----:R-:W-:Y:S01]  /*1570*/  FADD.FTZ R38, R38, R41 ;  /* 0x0000002926267221 */ /* 0x001fe20000010000 */
[----:B------:R-:W-:Y:S01]  /*1580*/  FADD.FTZ R39, R57, R40 ;  /* 0x0000002839277221 */ /* 0x000fe20000010000 */
[C---:B------:R-:W-:Y:S01]  /*1590*/  VIADD R40, R45.reuse, 0x38 ;  /* 0x000000382d287836 */ /* 0x040fe20000000000 */
[----:B------:R-:W-:-:S02]  /*15a0*/  IADD3 R57, R45, 0x3c, RZ ;  /* 0x0000003c2d397810 */ /* 0x000fc40007ffe0ff */
[----:B------:R-:W-:Y:S02]  /*15b0*/  SHF.R.S32.HI R41, RZ, 0x1f, R34 ;  /* 0x0000001fff297819 */ /* 0x000fe40000011422 */
[----:B------:R-:W-:Y:S02]  /*15c0*/  IADD3 R56, R45, 0x44, RZ ;  /* 0x000000442d387810 */ /* 0x000fe40007ffe0ff */
[----:B------:R-:W-:Y:S02]  /*15d0*/  LEA.HI R36, R41, R34, RZ, 0x2 ;  /* 0x0000002229247211 */ /* 0x000fe400078f10ff */
[----:B------:R-:W-:Y:S02]  /*15e0*/  SHF.R.S32.HI R34, RZ, 0x1f, R59 ;  /* 0x0000001fff227819 */ /* 0x000fe4000001143b */
[----:B------:R-:W-:Y:S02]  /*15f0*/  SHF.R.S32.HI R41, RZ, 0x1f, R40 ;  /* 0x0000001fff297819 */ /* 0x000fe40000011428 */
[----:B------:R-:W-:Y:S01]  /*1600*/  LEA.HI R59, R34, R59, RZ, 0x2 ;  /* 0x0000003b223b7211 */ /* 0x000fe200078f10ff */
[----:B--2---:R-:W-:Y:S01]  /*1610*/  FADD.FTZ R39, R39, R42 ;  /* 0x0000002a27277221 */ /* 0x004fe20000010000 */
[----:B------:R-:W-:Y:S01]  /*1620*/  LEA.HI R34, R41, R40, RZ, 0x2 ;  /* 0x0000002829227211 */ /* 0x000fe200078f10ff */
[----:B------:R-:W-:Y:S01]  /*1630*/  FADD.FTZ R38, R38, R43 ;  /* 0x0000002b26267221 */ /* 0x000fe20000010000 */
[----:B------:R-:W-:-:S02]  /*1640*/  SHF.R.S32.HI R42, RZ, 0x1f, R57 ;  /* 0x0000001fff2a7819 */ /* 0x000fc40000011439 */
[----:B------:R-:W-:Y:S01]  /*1650*/  SHF.R.S32.HI R40, RZ, 0x2, R37 ;  /* 0x00000002ff287819 */ /* 0x000fe20000011425 */
[----:B-1----:R-:W-:Y:S01]  /*1660*/  FADD.FTZ R58, R38, R33 ;  /* 0x00000021263a7221 */ /* 0x002fe20000010000 */
[----:B------:R-:W-:Y:S02]  /*1670*/  LEA.HI R57, R42, R57, RZ, 0x2 ;  /* 0x000000392a397211 */ /* 0x000fe400078f10ff */
[----:B------:R-:W-:Y:S01]  /*1680*/  SHF.R.S32.HI R42, RZ, 0x2, R35 ;  /* 0x00000002ff2a7819 */ /* 0x000fe20000011423 */
[--C-:B------:R-:W-:Y:S02]  /*1690*/  IMAD R37, R40, 0x28, R7.reuse ;  /* 0x0000002828257824 */ /* 0x100fe400078e0207 */
[----:B------:R-:W-:Y:S01]  /*16a0*/  FADD.FTZ R35, R39, R32 ;  /* 0x0000002027237221 */ /* 0x000fe20000010000 */
[----:B------:R-:W-:Y:S01]  /*16b0*/  SHF.R.S32.HI R38, RZ, 0x2, R36 ;  /* 0x00000002ff267819 */ /* 0x000fe20000011424 */
[----:B------:R-:W-:Y:S01]  /*16c0*/  IMAD R39, R42, 0x28, R7 ;  /* 0x000000282a277824 */ /* 0x000fe200078e0207 */
[----:B------:R-:W-:Y:S01]  /*16d0*/  SHF.R.S32.HI R41, RZ, 0x1f, R60 ;  /* 0x0000001fff297819 */ /* 0x000fe2000001143c */
[C---:B------:R-:W-:Y:S01]  /*16e0*/  IMAD.IADD R32, R44.reuse, 0x1, R37 ;  /* 0x000000012c207824 */ /* 0x040fe200078e0225 */
[----:B------:R-:W-:Y:S01]  /*16f0*/  SHF.R.S32.HI R37, RZ, 0x1f, R56 ;  /* 0x0000001fff257819 */ /* 0x000fe20000011438 */
[----:B------:R-:W-:Y:S01]  /*1700*/  VIADD R42, R45, 0x48 ;  /* 0x000000482d2a7836 */ /* 0x000fe20000000000 */
[----:B------:R-:W-:Y:S01]  /*1710*/  IADD3 R36, R44, R39, RZ ;  /* 0x000000272c247210 */ /* 0x000fe20007ffe0ff */
[----:B------:R-:W-:Y:S01]  /*1720*/  IMAD R39, R38, 0x28, R7 ;  /* 0x0000002826277824 */ /* 0x000fe200078e0207 */
[----:B------:R-:W-:Y:S01]  /*1730*/  LEA.HI R56, R37, R56, RZ, 0x2 ;  /* 0x0000003825387211 */ /* 0x000fe200078f10ff */
[----:B------:R-:W0:Y:S01]  /*1740*/  LDS.64 R32, [R32] ;  /* 0x0000000020207984 */ /* 0x000e220000000a00 */
[----:B------:R-:W-:Y:S01]  /*1750*/  LEA.HI R60, R41, R60, RZ, 0x2 ;  /* 0x0000003c293c7211 */ /* 0x000fe200078f10ff */
[----:B------:R-:W-:Y:S01]  /*1760*/  VIADD R38, R45, 0x4c ;  /* 0x0000004c2d267836 */ /* 0x000fe20000000000 */
[----:B------:R-:W-:Y:S01]  /*1770*/  SHF.R.S32.HI R41, RZ, 0x1f, R42 ;  /* 0x0000001fff297819 */ /* 0x000fe2000001142a */
[----:B------:R-:W1:Y:S01]  /*1780*/  LDS.64 R36, [R36] ;  /* 0x0000000024247984 */ /* 0x000e620000000a00 */
[----:B------:R-:W-:-:S02]  /*1790*/  IADD3 R39, R44, R39, RZ ;  /* 0x000000272c277210 */ /* 0x000fc40007ffe0ff */
[----:B------:R-:W-:Y:S02]  /*17a0*/  LEA.HI R42, R41, R42, RZ, 0x2 ;  /* 0x0000002a292a7211 */ /* 0x000fe400078f10ff */
[----:B------:R-:W-:Y:S01]  /*17b0*/  SHF.R.S32.HI R59, RZ, 0x2, R59 ;  /* 0x00000002ff3b7819 */ /* 0x000fe2000001143b */
[----:B------:R2:W3:Y:S01]  /*17c0*/  LDS.64 R40, [R39] ;  /* 0x0000000027287984 */ /* 0x0004e20000000a00 */
[----:B------:R-:W-:Y:S02]  /*17d0*/  SHF.R.S32.HI R43, RZ, 0x1f, R38 ;  /* 0x0000001fff2b7819 */ /* 0x000fe40000011426 */
[----:B------:R-:W-:Y:S01]  /*17e0*/  SHF.R.S32.HI R34, RZ, 0x2, R34 ;  /* 0x00000002ff227819 */ /* 0x000fe20000011422 */
[----:B------:R-:W-:Y:S01]  /*17f0*/  IMAD R59, R59, 0x28, R7 ;  /* 0x000000283b3b7824 */ /* 0x000fe200078e0207 */
[----:B------:R-:W-:Y:S02]  /*1800*/  LEA.HI R38, R43, R38, RZ, 0x2 ;  /* 0x000000262b267211 */ /* 0x000fe400078f10ff */
[----:B------:R-:W-:Y:S01]  /*1810*/  SHF.R.S32.HI R57, RZ, 0x2, R57 ;  /* 0x00000002ff397819 */ /* 0x000fe20000011439 */
[----:B------:R-:W-:Y:S01]  /*1820*/  IMAD R34, R34, 0x28, R7 ;  /* 0x0000002822227824 */ /* 0x000fe200078e0207 */
[----:B------:R-:W-:-:S02]  /*1830*/  SHF.R.S32.HI R60, RZ, 0x2, R60 ;  /* 0x00000002ff3c7819 */ /* 0x000fc4000001143c */
[----:B------:R-:W-:Y:S01]  /*1840*/  IADD3 R59, R44, R59, RZ ;  /* 0x0000003b2c3b7210 */ /* 0x000fe20007ffe0ff */
[--C-:B------:R-:W-:Y:S01]  /*1850*/  IMAD R57, R57, 0x28, R7.reuse ;  /* 0x0000002839397824 */ /* 0x100fe200078e0207 */
[----:B------:R-:W-:Y:S01]  /*1860*/  SHF.R.S32.HI R38, RZ, 0x2, R38 ;  /* 0x00000002ff267819 */ /* 0x000fe20000011426 */
[--C-:B------:R-:W-:Y:S01]  /*1870*/  IMAD R61, R60, 0x28, R7.reuse ;  /* 0x000000283c3d7824 */ /* 0x100fe200078e0207 */
[----:B------:R-:W-:Y:S01]  /*1880*/  SHF.R.S32.HI R56, RZ, 0x2, R56 ;  /* 0x00000002ff387819 */ /* 0x000fe20000011438 */
[----:B------:R-:W-:Y:S01]  /*1890*/  IMAD.IADD R34, R44, 0x1, R34 ;  /* 0x000000012c227824 */ /* 0x000fe200078e0222 */
[----:B------:R-:W-:Y:S01]  /*18a0*/  SHF.R.S32.HI R42, RZ, 0x2, R42 ;  /* 0x00000002ff2a7819 */ /* 0x000fe2000001142a */
[----:B--2---:R-:W-:Y:S01]  /*18b0*/  IMAD R39, R38, 0x28, R7 ;  /* 0x0000002826277824 */ /* 0x004fe200078e0207 */
[C---:B------:R-:W-:Y:S01]  /*18c0*/  IADD3 R57, R44.reuse, R57, RZ ;  /* 0x000000392c397210 */ /* 0x040fe20007ffe0ff */
[----:B------:R-:W-:Y:S02]  /*18d0*/  IMAD.IADD R38, R44, 0x1, R61 ;  /* 0x000000012c267824 */ /* 0x000fe400078e023d */
[----:B------:R-:W-:-:S02]  /*18e0*/  IMAD R45, R56, 0x28, R7 ;  /* 0x00000028382d7824 */ /* 0x000fc400078e0207 */
[----:B------:R-:W-:-:S03]  /*18f0*/  IMAD R43, R42, 0x28, R7 ;  /* 0x000000282a2b7824 */ /* 0x000fc600078e0207 */
[C---:B------:R-:W-:Y:S01]  /*1900*/  IADD3 R56, R44.reuse, R45, RZ ;  /* 0x0000002d2c387210 */ /* 0x040fe20007ffe0ff */
[C---:B------:R-:W-:Y:S01]  /*1910*/  IMAD.IADD R42, R44.reuse, 0x1, R43 ;  /* 0x000000012c2a7824 */ /* 0x040fe200078e022b */
[----:B------:R-:W-:Y:S01]  /*1920*/  IADD3 R44, R44, R39, RZ ;  /* 0x000000272c2c7210 */ /* 0x000fe20007ffe0ff */
[----:B0-----:R-:W-:Y:S01]  /*1930*/  FADD.FTZ R35, R35, R32 ;  /* 0x0000002023237221 */ /* 0x001fe20000010000 */
[----:B------:R-:W-:Y:S01]  /*1940*/  FADD.FTZ R58, R58, R33 ;  /* 0x000000213a3a7221 */ /* 0x000fe20000010000 */
[----:B------:R-:W-:Y:S02]  /*1950*/  LDS.64 R38, [R38] ;  /* 0x0000000026267984 */ /* 0x000fe40000000a00 */
[----:B-1----:R-:W-:Y:S01]  /*1960*/  FADD.FTZ R61, R35, R36 ;  /* 0x00000024233d7221 */ /* 0x002fe20000010000 */
[----:B------:R-:W-:Y:S01]  /*1970*/  FADD.FTZ R58, R58, R37 ;  /* 0x000000253a3a7221 */ /* 0x000fe20000010000 */
[----:B------:R-:W0:Y:S04]  /*1980*/  LDS.64 R32, [R59] ;  /* 0x000000003b207984 */ /* 0x000e280000000a00 */
[----:B------:R-:W1:Y:S01]  /*1990*/  LDS.64 R34, [R34] ;  /* 0x0000000022227984 */ /* 0x000e620000000a00 */
[----:B---3--:R-:W-:Y:S01]  /*19a0*/  FADD.FTZ R61, R61, R40 ;  /* 0x000000283d3d7221 */ /* 0x008fe20000010000 */
[----:B------:R-:W-:-:S02]  /*19b0*/  FADD.FTZ R58, R58, R41 ;  /* 0x000000293a3a7221 */ /* 0x000fc40000010000 */
[----:B------:R-:W2:Y:S04]  /*19c0*/  LDS.64 R36, [R57] ;  /* 0x0000000039247984 */ /* 0x000ea80000000a00 */
[----:B------:R-:W3:Y:S04]  /*19d0*/  LDS.64 R40, [R56] ;  /* 0x0000000038287984 */ /* 0x000ee80000000a00 */
[----:B------:R-:W4:Y:S04]  /*19e0*/  LDS.64 R42, [R42] ;  /* 0x000000002a2a7984 */ /* 0x000f280000000a00 */
[----:B------:R-:W5:Y:S01]  /*19f0*/  LDS.64 R44, [R44] ;  /* 0x000000002c2c7984 */ /* 0x000f620000000a00 */
        /* <DEDUP_REMOVED lines=9> */
[----:B------:R-:W-:-:S03]  /*1a90*/  FADD.FTZ R58, R58, R41 ;  /* 0x000000293a3a7221 */ /* 0x000fc60000010000 */
[----:B----4-:R-:W-:Y:S01]  /*1aa0*/  FADD.FTZ R61, R61, R42 ;  /* 0x0000002a3d3d7221 */ /* 0x010fe20000010000 */
[----:B------:R-:W-:-:S03]  /*1ab0*/  FADD.FTZ R58, R58, R43 ;  /* 0x0000002b3a3a7221 */ /* 0x000fc60000010000 */
[----:B-----5:R-:W-:Y:S01]  /*1ac0*/  FADD.FTZ R44, R61, R44 ;  /* 0x0000002c3d2c7221 */ /* 0x020fe20000010000 */
[----:B------:R-:W-:-:S07]  /*1ad0*/  FADD.FTZ R33, R58, R45 ;  /* 0x0000002d3a217221 */ /* 0x000fce0000010000 */
.L_x_873:
[----:B------:R-:W-:Y:S05]  /*1ae0*/  BSYNC B0 ;  /* 0x0000000000007941 */ /* 0x000fea0003800000 */
.L_x_872:
[----:B------:R-:W-:Y:S02]  /*1af0*/  IMAD R34, R12, 0x8, R53 ;  /* 0x000000080c227824 */ /* 0x000fe400078e0235 */
[----:B0-----:R-:W-:Y:S01]  /*1b00*/  FADD.FTZ R35, RZ, R26 ;  /* 0x0000001aff237221 */ /* 0x001fe20000010000 */
[----:B------:R-:W-:Y:S01]  /*1b10*/  FADD.FTZ R32, RZ, R27 ;  /* 0x0000001bff207221 */ /* 0x000fe20000010000 */
[----:B------:R-:W-:Y:S01]  /*1b20*/  LEA R53, R13, R53, 0x3 ;  /* 0x000000350d357211 */ /* 0x000fe200078e18ff */
[----:B---3--:R-:W0:Y:S01]  /*1b30*/  SHFL.BFLY PT, R36, R33, 0x2, 0x1f ;  /* 0x0c401f0021247f89 */ /* 0x008e2200000e0000 */
[----:B-1----:R-:W-:Y:S01]  /*1b40*/  FADD.FTZ R35, R35, R28 ;  /* 0x0000001c23237221 */ /* 0x002fe20000010000 */
[----:B------:R-:W-:Y:S01]  /*1b50*/  FADD.FTZ R32, R32, R29 ;  /* 0x0000001d20207221 */ /* 0x000fe20000010000 */
[----:B------:R-:W-:Y:S01]  /*1b60*/  LOP3.LUT P1, RZ, R4, 0xfffffff3, RZ, 0xc0, !PT ;  /* 0xfffffff304ff7812 */ /* 0x000fe2000782c0ff */
[----:B------:R-:W-:Y:S01]  /*1b70*/  LDS.64 R26, [R34+0x1400] ;  /* 0x00140000221a7984 */ /* 0x000fe20000000a00 */
[----:B------:R-:W-:Y:S03]  /*1b80*/  BSSY B0, `(.L_x_874) ;  /* 0x000001c000007945 */ /* 0x000fe60003800000 */
[----:B------:R-:W-:Y:S04]  /*1b90*/  LDS.64 R28, [R53+0x1e00] ;  /* 0x001e0000351c7984 */ /* 0x000fe80000000a00 */
[----:B------:R-:W1:Y:S01]  /*1ba0*/  SHFL.BFLY PT, R37, R44, 0x2, 0x1f ;  /* 0x0c401f002c257f89 */ /* 0x000e6200000e0000 */
[----:B0-----:R-:W-:-:S05]  /*1bb0*/  FADD.FTZ R38, R36, R33 ;  /* 0x0000002124267221 */ /* 0x001fca0000010000 */
[----:B------:R-:W0:Y:S01]  /*1bc0*/  SHFL.BFLY PT, R39, R38, 0x1, 0x1f ;  /* 0x0c201f0026277f89 */ /* 0x000e2200000e0000 */
[----:B-1----:R-:W-:-:S05]  /*1bd0*/  FADD.FTZ R37, R37, R44 ;  /* 0x0000002c25257221 */ /* 0x002fca0000010000 */
[----:B------:R-:W1:Y:S01]  /*1be0*/  SHFL.BFLY PT, R40, R37, 0x1, 0x1f ;  /* 0x0c201f0025287f89 */ /* 0x000e6200000e0000 */
[----:B------:R-:W-:Y:S01]  /*1bf0*/  FADD.FTZ R36, R32, R27 ;  /* 0x0000001b20247221 */ /* 0x000fe20000010000 */
[----:B------:R-:W-:Y:S01]  /*1c00*/  FADD.FTZ R35, R35, R26 ;  /* 0x0000001a23237221 */ /* 0x000fe20000010000 */
[----:B------:R-:W-:Y:S02]  /*1c10*/  IADD3 R32, P2, R5, 0x5, RZ ;  /* 0x0000000505207810 */ /* 0x000fe40007f5e0ff */
[----:B------:R-:W-:Y:S01]  /*1c20*/  FADD.FTZ R29, R36, R29 ;  /* 0x0000001d241d7221 */ /* 0x000fe20000010000 */
[----:B------:R-:W-:Y:S01]  /*1c30*/  FADD.FTZ R28, R35, R28 ;  /* 0x0000001c231c7221 */ /* 0x000fe20000010000 */
[----:B------:R-:W-:Y:S01]  /*1c40*/  ISETP.GE.U32.AND P0, PT, R32, UR12, PT ;  /* 0x0000000c20007c0c */ /* 0x000fe2000bf06070 */
[----:B------:R-:W-:Y:S02]  /*1c50*/  IMAD.X R2, RZ, RZ, R2, P2 ;  /* 0x000000ffff027224 */ /* 0x000fe400010e0602 */
[----:B0-----:R-:W-:Y:S01]  /*1c60*/  FADD.FTZ R27, R38, R39 ;  /* 0x00000027261b7221 */ /* 0x001fe20000010000 */
[----:B------:R0:W-:Y:S01]  /*1c70*/  STG.E.64 desc[UR10][R54.64+0x5000], R28 ;  /* 0x0050001c36007986 */ /* 0x0001e2000c101b0a */
[----:B-1----:R-:W-:Y:S01]  /*1c80*/  FADD.FTZ R26, R37, R40 ;  /* 0x00000028251a7221 */ /* 0x002fe20000010000 */
[----:B------:R-:W-:Y:S07]  /*1c90*/  @P1 BRA `(.L_x_875) ;  /* 0x0000000000281947 */ /* 0x000fee0003800000 */
[----:B------:R-:W1:Y:S01]  /*1ca0*/  LDC R35, c[0x0][0x10] ;  /* 0x00000400ff237b82 */ /* 0x000e620000000800 */
[----:B------:R-:W-:-:S04]  /*1cb0*/  SHF.R.U32.HI R33, RZ, 0x2, R4 ;  /* 0x00000002ff217819 */ /* 0x000fc80000011604 */
[----:B------:R-:W-:-:S03]  /*1cc0*/  SHF.L.U32 R34, R33, 0x6, RZ ;  /* 0x0000000621227819 */ /* 0x000fc600000006ff */
[----:B0-----:R-:W0:Y:S01]  /*1cd0*/  LDC.64 R28, c[0x0][0x260] ;  /* 0x00009800ff1c7b82 */ /* 0x001e220000000a00 */
[----:B------:R-:W-:Y:S01]  /*1ce0*/  LOP3.LUT R34, R34, 0xffffffc0, R3, 0xe2, !PT ;  /* 0xffffffc022227812 */ /* 0x000fe200078ee203 */
[----:B-1----:R-:W-:-:S04]  /*1cf0*/  IMAD R33, R35, UR4, R0 ;  /* 0x0000000423217c24 */ /* 0x002fc8000f8e0200 */
[----:B------:R-:W-:-:S05]  /*1d00*/  IMAD R33, R33, 0x100, R34 ;  /* 0x0000010021217824 */ /* 0x000fca00078e0222 */
[----:B------:R-:W-:-:S05]  /*1d10*/  SHF.L.U32 R33, R33, 0x1, RZ ;  /* 0x0000000121217819 */ /* 0x000fca00000006ff */
[----:B0-----:R-:W-:-:S05]  /*1d20*/  IMAD.WIDE.U32 R28, R33, 0x4, R28 ;  /* 0x00000004211c7825 */ /* 0x001fca00078e001c */
[----:B------:R1:W-:Y:S02]  /*1d30*/  STG.E.64 desc[UR10][R28.64], R26 ;  /* 0x0000001a1c007986 */ /* 0x0003e4000c101b0a */
.L_x_875:
[----:B------:R-:W-:Y:S05]  /*1d40*/  BSYNC B0 ;  /* 0x0000000000007941 */ /* 0x000fea0003800000 */
.L_x_874:
[----:B------:R-:W-:Y:S02]  /*1d50*/  ISETP.GE.AND.EX P0, PT, R2, UR6, PT, P0 ;  /* 0x0000000602007c0c */ /* 0x000fe4000bf06300 */
[----:B------:R-:W-:Y:S02]  /*1d60*/  PRMT R22, R19, 0x7632, R22 ;  /* 0x0000763213167816 */ /* 0x000fe40000000016 */
[----:B-1----:R-:W-:Y:S02]  /*1d70*/  PRMT R27, R18, 0x7632, R27 ;  /* 0x00007632121b7816 */ /* 0x002fe4000000001b */
[----:B------:R-:W-:Y:S02]  /*1d80*/  PRMT R26, R22, 0x7632, R26 ;  /* 0x00007632161a7816 */ /* 0x000fe4000000001a */
[----:B------:R-:W-:Y:S02]  /*1d90*/  PRMT R23, R23, 0x7632, R23 ;  /* 0x0000763217177816 */ /* 0x000fe40000000017 */
[----:B0-----:R-:W-:-:S02]  /*1da0*/  PRMT R29, R20, 0x7632, R29 ;  /* 0x00007632141d7816 */ /* 0x001fc4000000001d */
        /* <DEDUP_REMOVED lines=16> */
.L_x_878:
[----:B------:R-:W2:Y:S04]  /*1eb0*/  LD.E.STRONG.GPU R20, desc[UR10][R18.64] ;  /* 0x0000000a12147980 */ /* 0x000ea8000c10f900 */
[----:B--2---:R-:W-:Y:S01]  /*1ec0*/  CCTL.IVALL ;  /* 0x00000000ff00798f */ /* 0x004fe20002000000 */
[----:B------:R-:W-:Y:S05]  /*1ed0*/  YIELD ;  /* 0x0000000000007946 */ /* 0x000fea0003800000 */
[----:B-----5:R-:W-:-:S04]  /*1ee0*/  LOP3.LUT R20, R20, R21, RZ, 0x3c, !PT ;  /* 0x0000001514147212 */ /* 0x020fc800078e3cff */
[----:B------:R-:W-:-:S13]  /*1ef0*/  ISETP.GT.AND P0, PT, R20, -0x1, PT ;  /* 0xffffffff1400780c */ /* 0x000fda0003f04270 */
[----:B------:R-:W-:Y:S05]  /*1f00*/  @P0 BRA `(.L_x_878) ;  /* 0xfffffffc00e80947 */ /* 0x000fea000383ffff */
.L_x_877:
[----:B------:R-:W-:Y:S05]  /*1f10*/  WARPSYNC.ALL ;  /* 0x0000000000007948 */ /* 0x000fea0003800000 */
[----:B------:R-:W-:Y:S06]  /*1f20*/  BAR.SYNC.DEFER_BLOCKING 0x0 ;  /* 0x0000000000007b1d */ /* 0x000fec0000010000 */
[----:B------:R-:W-:Y:S05]  /*1f30*/  BRA `(.L_x_879) ;  /* 0x0000000000607947 */ /* 0x000fea0003800000 */
.L_x_876:
        /* <DEDUP_REMOVED lines=16> */
.L_x_881:
[----:B------:R-:W2:Y:S04]  /*2040*/  LD.E.STRONG.GPU R20, desc[UR10][R18.64] ;  /* 0x0000000a12147980 */ /* 0x000ea8000c10f900 */
[----:B--2---:R-:W-:Y:S01]  /*2050*/  CCTL.IVALL ;  /* 0x00000000ff00798f */ /* 0x004fe20002000000 */
[----:B------:R-:W-:Y:S05]  /*2060*/  YIELD ;  /* 0x0000000000007946 */ /* 0x000fea0003800000 */
[----:B-----5:R-:W-:-:S04]  /*2070*/  LOP3.LUT R20, R20, R21, RZ, 0x3c, !PT ;  /* 0x0000001514147212 */ /* 0x020fc800078e3cff */
[----:B------:R-:W-:-:S13]  /*2080*/  ISETP.GT.AND P0, PT, R20, -0x1, PT ;  /* 0xffffffff1400780c */ /* 0x000fda0003f04270 */
[----:B------:R-:W-:Y:S05]  /*2090*/  @P0 BRA `(.L_x_881) ;  /* 0xfffffffc00e80947 */ /* 0x000fea000383ffff */
.L_x_880:
[----:B------:R-:W-:Y:S05]  /*20a0*/  WARPSYNC.ALL ;  /* 0x0000000000007948 */ /* 0x000fea0003800000 */
[----:B------:R-:W-:Y:S06]  /*20b0*/  BAR.SYNC.DEFER_BLOCKING 0x0 ;  /* 0x0000000000007b1d */ /* 0x000fec0000010000 */
.L_x_879:
[----:B------:R-:W-:Y:S02]  /*20c0*/  ISETP.GT.U32.AND P0, PT, R4, 0x7f, PT ;  /* 0x0000007f0400780c */ /* 0x000fe40003f04070 */
[----:B------:R-:W-:Y:S02]  /*20d0*/  MOV R34, RZ ;  /* 0x000000ff00227202 */ /* 0x000fe40000000f00 */
[----:B------:R-:W-:Y:S02]  /*20e0*/  SHF.L.U32 R29, R29, 0x10, RZ ;  /* 0x000000101d1d7819 */ /* 0x000fe400000006ff */
[----:B------:R-:W-:Y:S01]  /*20f0*/  SHF.L.U32 R27, R27, 0x10, RZ ;  /* 0x000000101b1b7819 */ /* 0x000fe200000006ff */
[----:B------:R-:W-:Y:S01]  /*2100*/  UIADD3 UR5, UR5, 0x3480, URZ ;  /* 0x0000348005057890 */ /* 0x000fe2000fffe03f */
[----:B------:R-:W-:Y:S01]  /*2110*/  SHF.L.U32 R5, R5, 0x2, RZ ;  /* 0x0000000205057819 */ /* 0x000fe200000006ff */
[----:B------:R-:W-:Y:S01]  /*2120*/  IMAD.U32 R23, R23, 0x10000, RZ ;  /* 0x0001000017177824 */ /* 0x000fe200078e00ff */
[----:B------:R-:W-:Y:S01]  /*2130*/  SHF.L.U32 R24, R24, 0x10, RZ ;  /* 0x0000001018187819 */ /* 0x000fe200000006ff */
[----:B------:R-:W-:Y:S01]  /*2140*/  IMAD.U32 R25, R25, 0x10000, RZ ;  /* 0x0001000019197824 */ /* 0x000fe200078e00ff */
[----:B------:R-:W-:Y:S01]  /*2150*/  ULDC.64 UR8, c[0x0][0x210] ;  /* 0x0000840000087ab9 */ /* 0x000fe20000000a00 */
        /* <DEDUP_REMOVED lines=14> */
[----:B------:R-:W-:Y:S02]  /*2240*/  ULEA UR5, UR7, UR5, 0x18 ;  /* 0x0000000507057291 */ /* 0x000fe4000f8ec03f */
[----:B------:R-:W-:Y:S01]  /*2250*/  ULOP3.LUT UR4, UR4, 0x1, URZ, 0x3c, !UPT ;  /* 0x0000000104047892 */ /* 0x000fe2000f8e3c3f */
[----:B--2---:R-:W-:Y:S01]  /*2260*/  @!P0 FADD.FTZ R35, RZ, R20 ;  /* 0x00000014ff238221 */ /* 0x004fe20000010000 */
[----:B------:R-:W-:-:S03]  /*2270*/  @!P0 FADD.FTZ R36, RZ, R21 ;  /* 0x00000015ff248221 */ /* 0x000fc60000010000 */
[----:B---3--:R-:W-:Y:S01]  /*2280*/  @!P0 FADD.FTZ R34, R18, R35 ;  /* 0x0000002312228221 */ /* 0x008fe20000010000 */
[----:B------:R-:W-:Y:S01]  /*2290*/  @!P0 FADD.FTZ R33, R19, R36 ;  /* 0x0000002413218221 */ /* 0x000fe20000010000 */
        /* <DEDUP_REMOVED lines=12> */
[----:B------:R-:W-:Y:S01]  /*2360*/  FADD.FTZ R18, -R30, R29 ;  /* 0x0000001d1e127221 */ /* 0x000fe20000010100 */
[----:B------:R-:W-:Y:S02]  /*2370*/  IMAD.U32 R29, R28, 0x10000, RZ ;  /* 0x000100001c1d7824 */ /* 0x000fe400078e00ff */
[----:B-1----:R-:W-:Y:S01]  /*2380*/  FADD.FTZ R20, R19, R20 ;  /* 0x0000001413147221 */ /* 0x002fe20000010000 */
[----:B------:R-:W0:Y:S01]  /*2390*/  SHFL.BFLY PT, R34, R21, 0x2, 0x1f ;  /* 0x0c401f0015227f89 */ /* 0x000e2200000e0000 */
[----:B------:R-:W-:-:S02]  /*23a0*/  IMAD.U32 R19, R26, 0x10000, RZ ;  /* 0x000100001a137824 */ /* 0x000fc400078e00ff */
[C---:B------:R-:W-:Y:S01]  /*23b0*/  FMUL.FTZ R26, R31.reuse, R18 ;  /* 0x000000121f1a7220 */ /* 0x040fe20000410000 */
[----:B------:R-:W-:Y:S01]  /*23c0*/  FADD.FTZ R30, -R30, R29 ;  /* 0x0000001d1e1e7221 */ /* 0x000fe20000010100 */
[----:B------:R-:W1:Y:S01]  /*23d0*/  SHFL.BFLY PT, R33, R20, 0x2, 0x1f ;  /* 0x0c401f0014217f89 */ /* 0x000e6200000e0000 */
[----:B------:R-:W-:Y:S01]  /*23e0*/  SHF.L.U32 R29, R22, 0x10, RZ ;  /* 0x00000010161d7819 */ /* 0x000fe200000006ff */
[----:B------:R-:W-:Y:S01]  /*23f0*/  FFMA.FTZ R28, R26, R27, R19 ;  /* 0x0000001b1a1c7223 */ /* 0x000fe20000010013 */
[----:B------:R-:W-:-:S03]  /*2400*/  FMUL.FTZ R22, R31, R30 ;  /* 0x0000001e1f167220 */ /* 0x000fc60000410000 */
[----:B------:R-:W-:Y:S01]  /*2410*/  FMUL.FTZ R18, R28, -1.4426950216293334961 ;  /* 0xbfb8aa3b1c127820 */ /* 0x000fe20000410000 */
[----:B------:R-:W-:-:S03]  /*2420*/  FFMA.FTZ R30, R22, R29, R23 ;  /* 0x0000001d161e7223 */ /* 0x000fc60000010017 */
[----:B------:R-:W2:Y:S01]  /*2430*/  MUFU.EX2 R23, R18 ;  /* 0x0000001200177308 */ /* 0x000ea20000000800 */
[----:B0-----:R-:W-:Y:S01]  /*2440*/  FADD.FTZ R34, R21, R34 ;  /* 0x0000002215227221 */ /* 0x001fe20000010000 */
[----:B-1----:R-:W-:-:S04]  /*2450*/  FADD.FTZ R33, R20, R33 ;  /* 0x0000002114217221 */ /* 0x002fc80000010000 */
[----:B------:R-:W0:Y:S01]  /*2460*/  SHFL.BFLY PT, R35, R34, 0x1, 0x1f ;  /* 0x0c201f0022237f89 */ /* 0x000e2200000e0000 */
[----:B------:R-:W-:Y:S01]  /*2470*/  LOP3.LUT R20, R5, 0xc, RZ, 0xc0, !PT ;  /* 0x0000000c05147812 */ /* 0x000fe200078ec0ff */
[----:B--2---:R-:W-:Y:S01]  /*2480*/  FADD.FTZ R23, R23, 1 ;  /* 0x3f80000017177421 */ /* 0x004fe20000010000 */
[----:B------:R-:W-:Y:S01]  /*2490*/  @!P0 SHF.R.U32.HI R5, RZ, 0x2, R4 ;  /* 0x00000002ff058819 */ /* 0x000fe20000011604 */
[----:B------:R-:W1:Y:S02]  /*24a0*/  SHFL.BFLY PT, R36, R33, 0x1, 0x1f ;  /* 0x0c201f0021247f89 */ /* 0x000e6400000e0000 */
[----:B------:R-:W-:Y:S01]  /*24b0*/  IMAD.IADD R15, R15, 0x1, -R20 ;  /* 0x000000010f0f7824 */ /* 0x000fe200078e0a14 */
[----:B------:R-:W-:Y:S01]  /*24c0*/  @!P0 LOP3.LUT R5, R5, 0x3ffffff8, RZ, 0xc0, !PT ;  /* 0x3ffffff805058812 */ /* 0x000fe200078ec0ff */
[----:B------:R-:W-:Y:S03]  /*24d0*/  MUFU.RCP R23, R23 ;  /* 0x0000001700177308 */ /* 0x000fe60000001000 */
[----:B------:R-:W-:Y:S01]  /*24e0*/  LEA R15, R15, UR5, 0x3 ;  /* 0x000000050f0f7c11 */ /* 0x000fe2000f8e18ff */
[----:B0-----:R-:W-:Y:S01]  /*24f0*/  FADD.FTZ R35, R34, R35 ;  /* 0x0000002322237221 */ /* 0x001fe20000010000 */
[----:B-1----:R-:W-:-:S03]  /*2500*/  FADD.FTZ R19, R33, R36 ;  /* 0x0000002421137221 */ /* 0x002fc60000010000 */
[----:B------:R-:W-:Y:S01]  /*2510*/  @!P0 FMUL.FTZ R18, R35, 4.8828125727595761418e-05 ;  /* 0x384ccccd23128820 */ /* 0x000fe20000410000 */
[----:B------:R-:W-:Y:S01]  /*2520*/  FMUL.FTZ R33, R30, -1.4426950216293334961 ;  /* 0xbfb8aa3b1e217820 */ /* 0x000fe20000410000 */
[----:B------:R-:W-:-:S05]  /*2530*/  @!P0 FMUL.FTZ R19, R19, 4.8828125727595761418e-05 ;  /* 0x384ccccd13138820 */ /* 0x000fca0000410000 */
[----:B------:R-:W0:Y:S01]  /*2540*/  MUFU.EX2 R33, R33 ;  /* 0x0000002100217308 */ /* 0x000e220000000800 */
[----:B------:R1:W-:Y:S01]  /*2550*/  @!P0 STS.64 [R5+UR5], R18 ;  /* 0x0000001205008988 */ /* 0x0003e20008000a05 */
[----:B------:R-:W-:Y:S01]  /*2560*/  BAR.SYNC.DEFER_BLOCKING 0x0 ;  /* 0x0000000000007b1d */ /* 0x000fe20000010000 */
[----:B------:R-:W-:-:S04]  /*2570*/  IADD3 R16, P0, R16, UR8, RZ ;  /* 0x0000000810107c10 */ /* 0x000fc8000ff1e0ff */
[----:B------:R-:W-:Y:S02]  /*2580*/  IADD3.X R17, R17, UR9, RZ, P0, !PT ;  /* 0x0000000911117c10 */ /* 0x000fe400087fe4ff */
[----:B------:R-:W-:-:S04]  /*2590*/  ISETP.GE.U32.AND P0, PT, R32, UR12, PT ;  /* 0x0000000c20007c0c */ /* 0x000fc8000bf06070 */
[----:B------:R-:W-:Y:S01]  /*25a0*/  ISETP.GE.AND.EX P0, PT, R2, UR6, PT, P0 ;  /* 0x0000000602007c0c */ /* 0x000fe2000bf06300 */
[----:B0-----:R-:W-:Y:S01]  /*25b0*/  FADD.FTZ R34, R33, 1 ;  /* 0x3f80000021227421 */ /* 0x001fe20000010000 */
[----:B------:R-:W-:-:S04]  /*25c0*/  FADD.FTZ R33, -R23, 1 ;  /* 0x3f80000017217421 */ /* 0x000fc80000010100 */
[----:B------:R-:W-:Y:S01]  /*25d0*/  FFMA.FTZ R28, R28, R33, 1 ;  /* 0x3f8000001c1c7423 */ /* 0x000fe20000010021 */
[----:B------:R-:W0:Y:S03]  /*25e0*/  MUFU.RCP R34, R34 ;  /* 0x0000002200227308 */ /* 0x000e260000001000 */
[----:B-1----:R-:W-:Y:S01]  /*25f0*/  FMUL.FTZ R5, R23, R28 ;  /* 0x0000001c17057220 */ /* 0x002fe20000410000 */
[----:B------:R-:W1:Y:S03]  /*2600*/  LDS.64 R20, [R15] ;  /* 0x000000000f147984 */ /* 0x000e660000000a00 */
[----:B------:R-:W-:Y:S01]  /*2610*/  FMUL.FTZ R5, R24, R5 ;  /* 0x0000000518057220 */ /* 0x000fe20000410000 */
[----:B0-----:R-:W-:-:S04]  /*2620*/  FADD.FTZ R35, -R34, 1 ;  /* 0x3f80000022237421 */ /* 0x001fc80000010100 */
[----:B------:R-:W-:-:S04]  /*2630*/  FFMA.FTZ R35, R30, R35, 1 ;  /* 0x3f8000001e237423 */ /* 0x000fc80000010023 */
[----:B------:R-:W-:-:S04]  /*2640*/  FMUL.FTZ R18, R34, R35 ;  /* 0x0000002322127220 */ /* 0x000fc80000410000 */
[----:B------:R-:W-:Y:S01]  /*2650*/  FMUL.FTZ R25, R25, R18 ;  /* 0x0000001219197220 */ /* 0x000fe20000410000 */
[--C-:B-1----:R-:W-:Y:S01]  /*2660*/  FFMA.FTZ R49, R51, R49, -R20.reuse ;  /* 0x0000003133317223 */ /* 0x102fe20000010814 */
        /* <DEDUP_REMOVED lines=15> */
[----:B------:R-:W-:Y:S02]  /*2760*/  PRMT R18, R50, 0x7632, R18 ;  /* 0x0000763232127816 */ /* 0x000fe40000000012 */
[----:B------:R-:W-:Y:S01]  /*2770*/  MOV R5, R32 ;  /* 0x0000002000057202 */ /* 0x000fe20000000f00 */
[----:B------:R1:W-:Y:S04]  /*2780*/  STG.E.U16 desc[UR10][R16.64+0x2], R15 ;  /* 0x0000020f10007986 */ /* 0x0003e8000c10150a */
[----:B------:R1:W-:Y:S04]  /*2790*/  STG.E.U16 desc[UR10][R16.64+0x4], R50 ;  /* 0x0000043210007986 */ /* 0x0003e8000c10150a */
[----:B------:R1:W-:Y:S01]  /*27a0*/  STG.E.U16 desc[UR10][R16.64+0x6], R18 ;  /* 0x0000061210007986 */ /* 0x0003e2000c10150a */
[----:B------:R-:W-:Y:S05]  /*27b0*/  @!P0 BRA `(.L_x_882) ;  /* 0xffffffdc00448947 */ /* 0x000fea000383ffff */
.L_x_871:
[----:B------:R-:W-:-:S05]  /*27c0*/  IMAD R0, R0, 0x40, R3 ;  /* 0x0000004000007824 */ /* 0x000fca00078e0203 */
[----:B-1----:R-:W-:-:S04]  /*27d0*/  SHF.L.U32 R16, R0, 0x5, RZ ;  /* 0x0000000500107819 */ /* 0x002fc800000006ff */
[----:B------:R-:W-:-:S13]  /*27e0*/  ISETP.GT.AND P0, PT, R16, 0x4ff, PT ;  /* 0x000004ff1000780c */ /* 0x000fda0003f04270 */
[----:B------:R-:W-:Y:S05]  /*27f0*/  @P0 EXIT ;  /* 0x000000000000094d */ /* 0x000fea0003800000 */
[----:B------:R-:W1:Y:S01]  /*2800*/  S2R R0, SR_TID.X ;  /* 0x0000000000007919 */ /* 0x000e620000002100 */
[----:B0-----:R-:W0:Y:S01]  /*2810*/  LDC.64 R4, c[0x0][0x258] ;  /* 0x00009600ff047b82 */ /* 0x001e220000000a00 */
[----:B------:R-:W-:Y:S01]  /*2820*/  IMAD.MOV.U32 R10, RZ, RZ, 0x14 ;  /* 0x00000014ff0a7424 */ /* 0x000fe200078e00ff */
[C---:B0-----:R-:W-:Y:S02]  /*2830*/  SHF.L.U32 R3, R4.reuse, 0x6, RZ ;  /* 0x0000000604037819 */ /* 0x041fe400000006ff */
[----:B------:R-:W-:Y:S02]  /*2840*/  SHF.L.U64.HI R4, R4, 0x6, R5 ;  /* 0x0000000604047819 */ /* 0x000fe40000010205 */
[--C-:B-1----:R-:W-:Y:S02]  /*2850*/  SHF.R.U32.HI R2, RZ, 0x5, R0.reuse ;  /* 0x00000005ff027819 */ /* 0x102fe40000011600 */
[----:B------:R-:W-:Y:S02]  /*2860*/  SHF.R.U32.HI R7, RZ, 0x4, R0 ;  /* 0x00000004ff077819 */ /* 0x000fe40000011600 */
        /* <DEDUP_REMOVED lines=8> */
[----:B------:R-:W-:Y:S02]  /*28f0*/  IADD3.X R15, RZ, RZ, RZ, P0, !PT ;  /* 0x000000ffff0f7210 */ /* 0x000fe400007fe4ff */
[----:B------:R-:W-:Y:S01]  /*2900*/  IADD3 R8, R10, R11, RZ ;  /* 0x0000000b0a087210 */ /* 0x000fe20007ffe0ff */
[----:B------:R-:W-:Y:S01]  /*2910*/  IMAD.MOV.U32 R14, RZ, RZ, R13 ;  /* 0x000000ffff0e7224 */ /* 0x000fe200078e000d */
[----:B------:R-:W-:Y:S02]  /*2920*/  IADD3 RZ, P0, R9, R12, RZ ;  /* 0x0000000c09ff7210 */ /* 0x000fe40007f1e0ff */
[----:B------:R-:W-:Y:S01]  /*2930*/  MOV R9, R16 ;  /* 0x0000001000097202 */ /* 0x000fe20000000f00 */
[----:B------:R-:W-:-:S04]  /*2940*/  IMAD.WIDE.U32 R10, R8, -0x33333333, RZ ;  /* 0xcccccccd080a7825 */ /* 0x000fc800078e00ff */
[----:B------:R-:W-:Y:S01]  /*2950*/  IMAD.WIDE.U32.X R12, R6, -0x33333334, R14, P0 ;  /* 0xcccccccc060c7825 */ /* 0x000fe200000e040e */
[----:B------:R-:W-:Y:S02]  /*2960*/  LEA.HI R49, R11, 0x1, RZ, 0x1c ;  /* 0x000000010b317811 */ /* 0x000fe400078fe0ff */
[----:B------:R-:W-:Y:S02]  /*2970*/  IADD3 R10, P0, R2, 0xa, RZ ;  /* 0x0000000a020a7810 */ /* 0x000fe40007f1e0ff */
[----:B------:R-:W-:Y:S02]  /*2980*/  SHF.R.U64 R50, R12, 0x3, R13 ;  /* 0x000000030c327819 */ /* 0x000fe4000000120d */
[C---:B------:R-:W-:Y:S02]  /*2990*/  IADD3 R12, P1, R2.reuse, 0x14, RZ ;  /* 0x00000014020c7810 */ /* 0x040fe40007f3e0ff */
[----:B------:R-:W-:Y:S01]  /*29a0*/  IADD3 R13, P2, R2, 0x1e, RZ ;  /* 0x0000001e020d7810 */ /* 0x000fe20007f5e0ff */
[----:B------:R-:W-:Y:S01]  /*29b0*/  VIADD R50, R50, 0x1 ;  /* 0x0000000132327836 */ /* 0x000fe20000000000 */
[----:B------:R-:W-:-:S02]  /*29c0*/  LOP3.LUT R11, R0, 0xf, RZ, 0xc0, !PT ;  /* 0x0000000f000b7812 */ /* 0x000fc400078ec0ff */
[----:B------:R-:W-:Y:S02]  /*29d0*/  IADD3.X R14, RZ, RZ, RZ, P0, !PT ;  /* 0x000000ffff0e7210 */ /* 0x000fe400007fe4ff */
[----:B------:R-:W-:Y:S02]  /*29e0*/  IADD3.X R15, RZ, RZ, RZ, P1, !PT ;  /* 0x000000ffff0f7210 */ /* 0x000fe40000ffe4ff */
[----:B------:R-:W-:Y:S02]  /*29f0*/  IADD3.X R48, RZ, RZ, RZ, P2, !PT ;  /* 0x000000ffff307210 */ /* 0x000fe400017fe4ff */
[----:B------:R-:W-:Y:S02]  /*2a00*/  LOP3.LUT R49, R49, 0x3, RZ, 0xc0, !PT ;  /* 0x0000000331317812 */ /* 0x000fe400078ec0ff */
[----:B------:R-:W-:-:S07]  /*2a10*/  LOP3.LUT R50, R50, 0x3, RZ, 0xc0, !PT ;  /* 0x0000000332327812 */ /* 0x000fce00078ec0ff */
.L_x_899:
[----:B------:R-:W-:Y:S01]  /*2a20*/  ISETP.GT.U32.AND P0, PT, R3, R2, PT ;  /* 0x000000020300720c */ /* 0x000fe20003f04070 */
[----:B------:R-:W-:Y:S01]  /*2a30*/  BSSY B0, `(.L_x_883) ;  /* 0x00000ab000007945 */ /* 0x000fe20003800000 */
[----:B0-----:R-:W-:Y:S01]  /*2a40*/  HFMA2.MMA R54, -RZ, RZ, 0, 0 ;  /* 0x00000000ff367435 */ /* 0x001fe200000001ff */
[----:B------:R-:W-:Y:S01]  /*2a50*/  IMAD.MOV.U32 R51, RZ, RZ, RZ ;  /* 0x000000ffff337224 */ /* 0x000fe200078e00ff */
[----:B------:R-:W-:-:S13]  /*2a60*/  ISETP.GT.AND.EX P0, PT, R4, RZ, PT, P0 ;  /* 0x000000ff0400720c */ /* 0x000fda0003f04300 */
[----:B-123--:R-:W-:Y:S05]  /*2a70*/  @!P0 BRA `(.L_x_884) ;  /* 0x0000000800988947 */ /* 0x00efea0003800000 */
[----:B------:R-:W-:Y:S01]  /*2a80*/  ISETP.NE.U32.AND P1, PT, R50, RZ, PT ;  /* 0x000000ff3200720c */ /* 0x000fe20003f25070 */
[----:B------:R-:W-:Y:S01]  /*2a90*/  BSSY B1, `(.L_x_885) ;  /* 0x0000024000017945 */ /* 0x000fe20003800000 */
[----:B------:R-:W-:Y:S01]  /*2aa0*/  LOP3.LUT R16, R0, 0x1f, RZ, 0xc0, !PT ;  /* 0x0000001f00107812 */ /* 0x000fe200078ec0ff */
[----:B------:R-:W-:Y:S01]  /*2ab0*/  IMAD.MOV.U32 R52, RZ, RZ, R2 ;  /* 0x000000ffff347224 */ /* 0x000fe200078e0002 */
[----:B------:R-:W-:Y:S02]  /*2ac0*/  ISETP.NE.AND.EX P1, PT, RZ, RZ, PT, P1 ;  /* 0x000000ffff00720c */ /* 0x000fe40003f25310 */
[----:B------:R-:W-:Y:S02]  /*2ad0*/  ISETP.GE.U32.AND P0, PT, R5, 0x1e, PT ;  /* 0x0000001e0500780c */ /* 0x000fe40003f06070 */
[----:B------:R-:W-:Y:S02]  /*2ae0*/  IADD3 R16, P2, R16, R9, RZ ;  /* 0x0000000910107210 */ /* 0x000fe40007f5e0ff */
[----:B------:R-:W-:-:S02]  /*2af0*/  ISETP.GE.U32.AND.EX P0, PT, R6, RZ, PT, P0 ;  /* 0x000000ff0600720c */ /* 0x000fc40003f06100 */
[----:B------:R-:W-:Y:S02]  /*2b00*/  MOV R54, RZ ;  /* 0x000000ff00367202 */ /* 0x000fe40000000f00 */
[----:B------:R-:W-:Y:S02]  /*2b10*/  MOV R53, RZ ;  /* 0x000000ff00357202 */ /* 0x000fe40000000f00 */
        /* <DEDUP_REMOVED lines=19> */
[----:B------:R-:W-:Y:S01]  /*2c50*/  MOV R52, R12 ;  /* 0x0000000c00347202 */ /* 0x000fe20000000f00 */
[----:B------:R-:W-:Y:S01]  /*2c60*/  IMAD.MOV.U32 R53, RZ, RZ, R15 ;  /* 0x000000ffff357224 */ /* 0x000fe200078e000f */
[----:B------:R-:W-:Y:S02]  /*2c70*/  @P1 MOV R52, R13 ;  /* 0x0000000d00341202 */ /* 0x000fe40000000f00 */
[----:B------:R-:W-:Y:S01]  /*2c80*/  @P1 MOV R53, R48 ;  /* 0x0000003000351202 */ /* 0x000fe20000000f00 */
[----:B--2---:R-:W-:Y:S01]  /*2c90*/  FADD.FTZ R51, R51, R20 ;  /* 0x0000001433337221 */ /* 0x004fe20000010000 */
[----:B------:R-:W-:-:S03]  /*2ca0*/  FADD.FTZ R54, R54, R21 ;  /* 0x0000001536367221 */ /* 0x000fc60000010000 */
[----:B---3--:R-:W-:Y:S01]  /*2cb0*/  @P1 FADD.FTZ R51, R51, R22 ;  /* 0x0000001633331221 */ /* 0x008fe20000010000 */
[----:B------:R-:W-:-:S07]  /*2cc0*/  @P1 FADD.FTZ R54, R54, R23 ;  /* 0x0000001736361221 */ /* 0x000fce0000010000 */
.L_x_886:
[----:B------:R-:W-:Y:S05]  /*2cd0*/  BSYNC B1 ;  /* 0x0000000000017941 */ /* 0x000fea0003800000 */
.L_x_885:
[----:B------:R-:W-:Y:S05]  /*2ce0*/  @!P0 BRA `(.L_x_884) ;  /* 0x0000000400fc8947 */ /* 0x000fea0003800000 */
[C---:B------:R-:W-:Y:S01]  /*2cf0*/  SHF.L.U64.HI R17, R16.reuse, 0x1, R17 ;  /* 0x0000000110117819 */ /* 0x040fe20000010211 */
[----:B------:R-:W-:Y:S01]  /*2d00*/  IMAD.SHL.U32 R16, R16, 0x2, RZ ;  /* 0x0000000210107824 */ /* 0x000fe200078e00ff */
[C---:B------:R-:W-:Y:S01]  /*2d10*/  IADD3 R18, P2, -R52.reuse, R3, RZ ;  /* 0x0000000334127210 */ /* 0x040fe20007f5e1ff */
[C---:B------:R-:W-:Y:S01]  /*2d20*/  IMAD R19, R53.reuse, 0xa00, RZ ;  /* 0x00000a0035137824 */ /* 0x040fe200078e02ff */
[----:B------:R-:W-:Y:S01]  /*2d30*/  ULDC.64 UR4, c[0x0][0x260] ;  /* 0x0000980000047ab9 */ /* 0x000fe20000000a00 */
[----:B------:R-:W-:Y:S01]  /*2d40*/  IMAD.WIDE.U32 R16, R52, 0xa00, R16 ;  /* 0x00000a0034107825 */ /* 0x000fe200078e0010 */
[----:B------:R-:W-:Y:S01]  /*2d50*/  ISETP.GT.U32.AND P0, PT, R18, 0x78, PT ;  /* 0x000000781200780c */ /* 0x000fe20003f04070 */
[----:B------:R-:W-:Y:S01]  /*2d60*/  BSSY B1, `(.L_x_887) ;  /* 0x0000044000017945 */ /* 0x000fe20003800000 */
[----:B------:R-:W-:Y:S02]  /*2d70*/  IADD3.X R18, ~R53, R4, RZ, P2, !PT ;  /* 0x0000000435127210 */ /* 0x000fe400017fe5ff */
[----:B------:R-:W-:-:S02]  /*2d80*/  IADD3 R17, R17, R19, RZ ;  /* 0x0000001311117210 */ /* 0x000fc40007ffe0ff */
[----:B------:R-:W-:-:S04]  /*2d90*/  LEA R56, P1, R16, UR4, 0x2 ;  /* 0x0000000410387c11 */ /* 0x000fc8000f8210ff */
[----:B------:R-:W-:Y:S02]  /*2da0*/  LEA.HI.X R16, R16, UR5, R17, 0x2, P1 ;  /* 0x0000000510107c11 */ /* 0x000fe400088f1411 */
[----:B------:R-:W-:Y:S02]  /*2db0*/  ISETP.GT.AND.EX P1, PT, R18, RZ, PT, P0 ;  /* 0x000000ff1200720c */ /* 0x000fe40003f24300 */
[----:B------:R-:W-:Y:S02]  /*2dc0*/  IADD3 R56, P2, R56, 0x37000, RZ ;  /* 0x0003700038387810 */ /* 0x000fe40007f5e0ff */
[----:B------:R-:W-:-:S03]  /*2dd0*/  PLOP3.LUT P0, PT, PT, PT, PT, 0x80, 0x0 ;  /* 0x000000000000781c */ /* 0x000fc60003f0f070 */
[----:B------:R-:W-:-:S06]  /*2de0*/  IMAD.X R57, RZ, RZ, R16, P2 ;  /* 0x000000ffff397224 */ /* 0x000fcc00010e0610 */
[----:B------:R-:W-:Y:S05]  /*2df0*/  @!P1 BRA `(.L_x_888) ;  /* 0x0000000000e89947 */ /* 0x000fea0003800000 */
[----:B------:R-:W-:Y:S02]  /*2e00*/  IADD3 R55, P1, R3, -0x78, RZ ;  /* 0xffffff8803377810 */ /* 0x000fe40007f3e0ff */
[----:B------:R-:W-:Y:S02]  /*2e10*/  PLOP3.LUT P0, PT, PT, PT, PT, 0x8, 0x0 ;  /* 0x000000000000781c */ /* 0x000fe40003f0e170 */
[----:B------:R-:W-:-:S11]  /*2e20*/  IADD3.X R58, R4, -0x1, RZ, P1, !PT ;  /* 0xffffffff043a7810 */ /* 0x000fd60000ffe4ff */
.L_x_889:
        /* <DEDUP_REMOVED lines=55> */
.L_x_888:
[----:B------:R-:W-:Y:S05]  /*31a0*/  BSYNC B1 ;  /* 0x0000000000017941 */ /* 0x000fea0003800000 */
.L_x_887:
        /* <DEDUP_REMOVED lines=35> */
.L_x_891:
[----:B------:R-:W-:Y:S05]  /*33e0*/  BSYNC B1 ;  /* 0x0000000000017941 */ /* 0x000fea0003800000 */
.L_x_890:
        /* <DEDUP_REMOVED lines=15> */
.L_x_884:
[----:B------:R-:W-:Y:S05]  /*34e0*/  BSYNC B0 ;  /* 0x0000000000007941 */ /* 0x000fea0003800000 */
.L_x_883:
[----:B------:R-:W0:Y:S01]  /*34f0*/  S2UR UR5, SR_CgaCtaId ;  /* 0x00000000000579c3 */ /* 0x000e220000008800 */
[----:B------:R-:W-:Y:S01]  /*3500*/  UMOV UR4, 0x400 ;  /* 0x0000040000047882 */ /* 0x000fe20000000000 */
[----:B------:R-:W-:Y:S01]  /*3510*/  IMAD.SHL.U32 R17, R2, 0x2, RZ ;  /* 0x0000000202117824 */ /* 0x000fe200078e00ff */
[----:B------:R-:W-:-:S04]  /*3520*/  ISETP.GT.U32.AND P0, PT, R0, 0x1ff, PT ;  /* 0x000001ff0000780c */ /* 0x000fc80003f04070 */
        /* <DEDUP_REMOVED lines=46> */
.L_x_908:
        /* <DEDUP_REMOVED lines=15> */
[C---:B0-----:R-:W-:Y:S01]  /*3900*/  @!P0 SHF.L.U32 R17, R11.reuse, 0x1, RZ ;  /* 0x000000010b118819 */ /* 0x041fe200000006ff */
        /* <DEDUP_REMOVED lines=31> */
.L_x_918:
        /* <DEDUP_REMOVED lines=9> */
[C---:B-1----:R-:W-:Y:S01]  /*3b90*/  @!P0 SHF.L.U32 R17, R11.reuse, 0x1, RZ ;  /* 0x000000010b118819 */ /* 0x042fe200000006ff */
        /* <DEDUP_REMOVED lines=31> */
.L_x_928:
[----:B--2---:R-:W-:Y:S01]  /*3d90*/  FADD.FTZ R17, R16, R32 ;  /* 0x0000002010117221 */ /* 0x004fe20000010000 */
[----:B------:R-:W-:-:S04]  /*3da0*/  @!P1 F2FP.BF16.F32.PACK_AB R16, RZ, R26 ;  /* 0x0000001aff10923e */ /* 0x000fc800000010ff */
[----:B------:R-:W-:Y:S02]  /*3db0*/  PRMT R22, R16, 0x7610, R22 ;  /* 0x0000761010167816 */ /* 0x000fe40000000016 */
[----:B------:R-:W-:Y:S02]  /*3dc0*/  @!P1 F2FP.BF16.F32.PACK_AB R17, RZ, R17 ;  /* 0x00000011ff11923e */ /* 0x000fe400000010ff */
[----:B------:R-:W-:Y:S01]  /*3dd0*/  LEA.HI R16, R0, 0x3c, RZ, 0x1c ;  /* 0x0000003c00107811 */ /* 0x000fe200078fe0ff */
[----:B------:R2:W-:Y:S04]  /*3de0*/  @!P1 STG.E.U16 desc[UR10][R18.64+0x50], R22 ;  /* 0x0000501612009986 */ /* 0x0005e8000c10150a */
[----:B------:R2:W-:Y:S02]  /*3df0*/  @!P1 STG.E.U16 desc[UR10][R20.64+0x50], R17 ;  /* 0x0000501114009986 */ /* 0x0005e4000c10150a */
.L_x_894:
[----:B------:R-:W-:Y:S05]  /*3e00*/  BSYNC B0 ;  /* 0x0000000000007941 */ /* 0x000fea0003800000 */
.L_x_893:
        /* <DEDUP_REMOVED lines=159> */
.L_x_962:
        /* <DEDUP_REMOVED lines=9> */
.L_x_892:
[----:B------:R-:W-:Y:S05]  /*4890*/  WARPSYNC.ALL ;  /* 0x0000000000007948 */ /* 0x000fea0003800000 */
[----:B------:R-:W-:Y:S01]  /*48a0*/  BAR.SYNC.DEFER_BLOCKING 0x0 ;  /* 0x0000000000007b1d */ /* 0x000fe20000010000 */
[C---:B------:R-:W-:Y:S01]  /*48b0*/  ISETP.GE.AND P0, PT, R9.reuse, -0x2300, PT ;  /* 0xffffdd000900780c */ /* 0x040fe20003f06270 */
[----:B------:R-:W-:-:S12]  /*48c0*/  VIADD R9, R9, 0x2800 ;  /* 0x0000280009097836 */ /* 0x000fd80000000000 */
[----:B------:R-:W-:Y:S05]  /*48d0*/  @!P0 BRA `(.L_x_899) ;  /* 0xffffffe000508947 */ /* 0x000fea000383ffff */
[----:B------:R-:W-:Y:S05]  /*48e0*/  EXIT ;  /* 0x000000000000794d */ /* 0x000fea0003800000 */
.L_x_895:
[----:B------:R-:W-:Y:S01]  /*48f0*/  HFMA2.MMA R30, -RZ, RZ, 0, 4.76837158203125e-07 ;  /* 0x00000008ff1e7435 */ /* 0x000fe200000001ff */
[----:B-1----:R-:W-:Y:S01]  /*4900*/  MOV R31, R16 ;  /* 0x00000010001f7202 */ /* 0x002fe20000000f00 */
[----:B------:R-:W-:Y:S01]  /*4910*/  IMAD.MOV.U32 R29, RZ, RZ, 0x101f ;  /* 0x0000101fff1d7424 */ /* 0x000fe200078e00ff */
[----:B------:R-:W-:-:S08]  /*4920*/  MOV R28, 0xffff ;  /* 0x0000ffff001c7802 */ /* 0x000fd00000000f00 */
[----:B0-2---:R-:W-:Y:S05]  /*4930*/  WARPSYNC.COLLECTIVE R28, `(.L_x_900) ;  /* 0x000000001c087348 */ /* 0x005fea0003c00000 */
[----:B------:R1:W3:Y:S02]  /*4940*/  SHFL.BFLY P2, R32, R31, R30, R29 ;  /* 0x0c00001e1f207389 */ /* 0x0002e4000004001d */
[----:B0123--:R-:W-:Y:S01]  /*4950*/  ENDCOLLECTIVE ;  /* 0x000000000000791b */ /* 0x00ffe20003800000 */
.L_x_900:
[----:B------:R-:W-:Y:S01]  /*4960*/  IMAD.MOV.U32 R31, RZ, RZ, R17 ;  /* 0x000000ffff1f7224 */ /* 0x000fe200078e0011 */
[----:B------:R-:W-:-:S07]  /*4970*/  MOV R19, R32 ;  /* 0x0000002000137202 */ /* 0x000fce0000000f00 */
[----:B------:R-:W-:Y:S05]  /*4980*/  WARPSYNC.COLLECTIVE R28, `(.L_x_901) ;  /* 0x000000001c087348 */ /* 0x000fea0003c00000 */
[----:B------:R0:W1:Y:S02]  /*4990*/  SHFL.BFLY P2, R32, R31, R30, R29 ;  /* 0x0c00001e1f207389 */ /* 0x000064000004001d */
[----:B01----:R-:W-:Y:S01]  /*49a0*/  ENDCOLLECTIVE ;  /* 0x000000000000791b */ /* 0x003fe20003800000 */
.L_x_901:
[----:B------:R-:W-:-:S05]  /*49b0*/  FADD.FTZ R19, R19, R16 ;  /* 0x0000001013137221 */ /* 0x000fca0000010000 */
[----:B------:R-:W-:Y:S01]  /*49c0*/  MOV R31, R19 ;  /* 0x00000013001f7202 */ /* 0x000fe20000000f00 */
[----:B------:R-:W-:Y:S01]  /*49d0*/  IMAD.MOV.U32 R30, RZ, RZ, 0x4 ;  /* 0x00000004ff1e7424 */ /* 0x000fe200078e00ff */
[----:B------:R-:W-:-:S07]  /*49e0*/  MOV R18, R32 ;  /* 0x0000002000127202 */ /* 0x000fce0000000f00 */
[----:B------:R-:W-:Y:S05]  /*49f0*/  WARPSYNC.COLLECTIVE R28, `(.L_x_902) ;  /* 0x000000001c087348 */ /* 0x000fea0003c00000 */
[----:B------:R0:W1:Y:S02]  /*4a00*/  SHFL.BFLY P2, R32, R31, R30, R29 ;  /* 0x0c00001e1f207389 */ /* 0x000064000004001d */
[----:B01----:R-:W-:Y:S01]  /*4a10*/  ENDCOLLECTIVE ;  /* 0x000000000000791b */ /* 0x003fe20003800000 */
.L_x_902:
[----:B------:R-:W-:-:S05]  /*4a20*/  FADD.FTZ R18, R18, R17 ;  /* 0x0000001112127221 */ /* 0x000fca0000010000 */
[----:B------:R-:W-:Y:S02]  /*4a30*/  MOV R31, R18 ;  /* 0x00000012001f7202 */ /* 0x000fe40000000f00 */
[----:B------:R-:W-:-:S07]  /*4a40*/  MOV R20, R32 ;  /* 0x0000002000147202 */ /* 0x000fce0000000f00 */
[----:B------:R-:W-:Y:S05]  /*4a50*/  WARPSYNC.COLLECTIVE R28, `(.L_x_903) ;  /* 0x000000001c087348 */ /* 0x000fea0003c00000 */
[----:B------:R0:W1:Y:S02]  /*4a60*/  SHFL.BFLY P2, R32, R31, R30, R29 ;  /* 0x0c00001e1f207389 */ /* 0x000064000004001d */
[----:B01----:R-:W-:Y:S01]  /*4a70*/  ENDCOLLECTIVE ;  /* 0x000000000000791b */ /* 0x003fe20003800000 */
.L_x_903:
[----:B------:R-:W-:Y:S01]  /*4a80*/  FADD.FTZ R20, R19, R20 ;  /* 0x0000001413147221 */ /* 0x000fe20000010000 */
[----:B------:R-:W-:-:S04]  /*4a90*/  HFMA2.MMA R30, -RZ, RZ, 0, 1.1920928955078125e-07 ;  /* 0x00000002ff1e7435 */ /* 0x000fc800000001ff */
[----:B------:R-:W-:Y:S01]  /*4aa0*/  MOV R31, R20 ;  /* 0x00000014001f7202 */ /* 0x000fe20000000f00 */
[----:B------:R-:W-:-:S07]  /*4ab0*/  IMAD.MOV.U32 R21, RZ, RZ, R32 ;  /* 0x000000ffff157224 */ /* 0x000fce00078e0020 */
[----:B------:R-:W-:Y:S05]  /*4ac0*/  WARPSYNC.COLLECTIVE R28, `(.L_x_904) ;  /* 0x000000001c087348 */ /* 0x000fea0003c00000 */
[----:B------:R0:W1:Y:S02]  /*4ad0*/  SHFL.BFLY P2, R32, R31, R30, R29 ;  /* 0x0c00001e1f207389 */ /* 0x000064000004001d */
[----:B01----:R-:W-:Y:S01]  /*4ae0*/  ENDCOLLECTIVE ;  /* 0x000000000000791b */ /* 0x003fe20003800000 */
.L_x_904:
[----:B------:R-:W-:-:S05]  /*4af0*/  FADD.FTZ R21, R18, R21 ;  /* 0x0000001512157221 */ /* 0x000fca0000010000 */
[----:B------:R-:W-:Y:S01]  /*4b00*/  MOV R31, R21 ;  /* 0x00000015001f7202 */ /* 0x000fe20000000f00 */
[----:B------:R-:W-:-:S07]  /*4b10*/  IMAD.MOV.U32 R23, RZ, RZ, R32 ;  /* 0x000000ffff177224 */ /* 0x000fce00078e0020 */
[----:B------:R-:W-:Y:S05]  /*4b20*/  WARPSYNC.COLLECTIVE R28, `(.L_x_905) ;  /* 0x000000001c087348 */ /* 0x000fea0003c00000 */
[----:B------:R0:W1:Y:S02]  /*4b30*/  SHFL.BFLY P2, R32, R31, R30, R29 ;  /* 0x0c00001e1f207389 */ /* 0x000064000004001d */
[----:B01----:R-:W-:Y:S01]  /*4b40*/  ENDCOLLECTIVE ;  /* 0x000000000000791b */ /* 0x003fe20003800000 */
.L_x_905:
[----:B------:R-:W-:Y:S01]  /*4b50*/  FADD.FTZ R23, R20, R23 ;  /* 0x0000001714177221 */ /* 0x000fe20000010000 */
[----:B------:R-:W-:-:S03]  /*4b60*/  HFMA2.MMA R30, -RZ, RZ, 0, 5.9604644775390625e-08 ;  /* 0x00000001ff1e7435 */ /* 0x000fc600000001ff */
[----:B------:R-:W-:Y:S01]  /*4b70*/  IMAD.MOV.U32 R31, RZ, RZ, R23 ;  /* 0x000000ffff1f7224 */ /* 0x000fe200078e0017 */
[----:B------:R-:W-:-:S07]  /*4b80*/  MOV R16, R32 ;  /* 0x0000002000107202 */ /* 0x000fce0000000f00 */
[----:B------:R-:W-:Y:S05]  /*4b90*/  WARPSYNC.COLLECTIVE R28, `(.L_x_906) ;  /* 0x000000001c087348 */ /* 0x000fea0003c00000 */
[----:B------:R0:W1:Y:S02]  /*4ba0*/  SHFL.BFLY P2, R32, R31, R30, R29 ;  /* 0x0c00001e1f207389 */ /* 0x000064000004001d */
[----:B01----:R-:W-:Y:S01]  /*4bb0*/  ENDCOLLECTIVE ;  /* 0x000000000000791b */ /* 0x003fe20003800000 */
.L_x_906:
[----:B------:R-:W-:-:S04]  /*4bc0*/  FADD.FTZ R16, R21, R16 ;  /* 0x0000001015107221 */ /* 0x000fc80000010000 */
[----:B------:R-:W-:Y:S01]  /*4bd0*/  IMAD.MOV.U32 R31, RZ, RZ, R16 ;  /* 0x000000ffff1f7224 */ /* 0x000fe200078e0010 */
[----:B------:R-:W-:-:S07]  /*4be0*/  MOV R22, R32 ;  /* 0x0000002000167202 */ /* 0x000fce0000000f00 */
[----:B------:R-:W-:Y:S05]  /*4bf0*/  WARPSYNC.COLLECTIVE R28, `(.L_x_907) ;  /* 0x000000001c087348 */ /* 0x000fea0003c00000 */
[----:B------:R0:W1:Y:S02]  /*4c00*/  SHFL.BFLY P2, R32, R31, R30, R29 ;  /* 0x0c00001e1f207389 */ /* 0x000064000004001d */
[----:B01----:R-:W-:Y:S01]  /*4c10*/  ENDCOLLECTIVE ;  /* 0x000000000000791b */ /* 0x003fe20003800000 */
.L_x_907:
[----:B------:R-:W-:Y:S01]  /*4c20*/  FADD.FTZ R22, R23, R22 ;  /* 0x0000001617167221 */ /* 0x000fe20000010000 */
[----:B------:R-:W-:Y:S06]  /*4c30*/  BRA `(.L_x_908) ;  /* 0xffffffe800f47947 */ /* 0x000fec000383ffff */
.L_x_896:
        /* <DEDUP_REMOVED lines=8> */
.L_x_910:
[----:B------:R-:W-:Y:S05]  /*4cc0*/  BSYNC B1 ;  /* 0x0000000000017941 */ /* 0x000fea0003800000 */
.L_x_909:
        /* <DEDUP_REMOVED lines=8> */
.L_x_911:
[----:B------:R-:W-:-:S05]  /*4d50*/  FADD.FTZ R23, R23, R16 ;  /* 0x0000001017177221 */ /* 0x000fca0000010000 */
[----:B------:R-:W-:Y:S01]  /*4d60*/  MOV R31, R23 ;  /* 0x00000017001f7202 */ /* 0x000fe20000000f00 */
[----:B------:R-:W-:Y:S01]  /*4d70*/  IMAD.MOV.U32 R30, RZ, RZ, 0x4 ;  /* 0x00000004ff1e7424 */ /* 0x000fe200078e00ff */
[----:B------:R-:W-:-:S07]  /*4d80*/  MOV R22, R32 ;  /* 0x0000002000167202 */ /* 0x000fce0000000f00 */
[----:B------:R-:W-:Y:S05]  /*4d90*/  WARPSYNC.COLLECTIVE R28, `(.L_x_912) ;  /* 0x000000001c087348 */ /* 0x000fea0003c00000 */
[----:B------:R0:W1:Y:S02]  /*4da0*/  SHFL.BFLY P2, R32, R31, R30, R29 ;  /* 0x0c00001e1f207389 */ /* 0x000064000004001d */
[----:B01----:R-:W-:Y:S01]  /*4db0*/  ENDCOLLECTIVE ;  /* 0x000000000000791b */ /* 0x003fe20003800000 */
.L_x_912:
[----:B------:R-:W-:-:S05]  /*4dc0*/  FADD.FTZ R22, R22, R17 ;  /* 0x0000001116167221 */ /* 0x000fca0000010000 */
[----:B------:R-:W-:Y:S02]  /*4dd0*/  MOV R31, R22 ;  /* 0x00000016001f7202 */ /* 0x000fe40000000f00 */
[----:B------:R-:W-:-:S07]  /*4de0*/  MOV R24, R32 ;  /* 0x0000002000187202 */ /* 0x000fce0000000f00 */
[----:B------:R-:W-:Y:S05]  /*4df0*/  WARPSYNC.COLLECTIVE R28, `(.L_x_913) ;  /* 0x000000001c087348 */ /* 0x000fea0003c00000 */
[----:B------:R0:W1:Y:S02]  /*4e00*/  SHFL.BFLY P2, R32, R31, R30, R29 ;  /* 0x0c00001e1f207389 */ /* 0x000064000004001d */
[----:B01----:R-:W-:Y:S01]  /*4e10*/  ENDCOLLECTIVE ;  /* 0x000000000000791b */ /* 0x003fe20003800000 */
.L_x_913:
[----:B------:R-:W-:Y:S01]  /*4e20*/  FADD.FTZ R24, R23, R24 ;  /* 0x0000001817187221 */ /* 0x000fe20000010000 */
[----:B------:R-:W-:-:S04]  /*4e30*/  HFMA2.MMA R30, -RZ, RZ, 0, 1.1920928955078125e-07 ;  /* 0x00000002ff1e7435 */ /* 0x000fc800000001ff */
[----:B------:R-:W-:Y:S01]  /*4e40*/  MOV R31, R24 ;  /* 0x00000018001f7202 */ /* 0x000fe20000000f00 */
[----:B------:R-:W-:-:S07]  /*4e50*/  IMAD.MOV.U32 R25, RZ, RZ, R32 ;  /* 0x000000ffff197224 */ /* 0x000fce00078e0020 */
[----:B------:R-:W-:Y:S05]  /*4e60*/  WARPSYNC.COLLECTIVE R28, `(.L_x_914) ;  /* 0x000000001c087348 */ /* 0x000fea0003c00000 */
[----:B------:R0:W1:Y:S02]  /*4e70*/  SHFL.BFLY P2, R32, R31, R30, R29 ;  /* 0x0c00001e1f207389 */ /* 0x000064000004001d */
[----:B01----:R-:W-:Y:S01]  /*4e80*/  ENDCOLLECTIVE ;  /* 0x000000000000791b */ /* 0x003fe20003800000 */
.L_x_914:
[----:B------:R-:W-:-:S05]  /*4e90*/  FADD.FTZ R25, R22, R25 ;  /* 0x0000001916197221 */ /* 0x000fca0000010000 */
[----:B------:R-:W-:Y:S01]  /*4ea0*/  MOV R31, R25 ;  /* 0x00000019001f7202 */ /* 0x000fe20000000f00 */
[----:B------:R-:W-:-:S07]  /*4eb0*/  IMAD.MOV.U32 R27, RZ, RZ, R32 ;  /* 0x000000ffff1b7224 */ /* 0x000fce00078e0020 */
[----:B------:R-:W-:Y:S05]  /*4ec0*/  WARPSYNC.COLLECTIVE R28, `(.L_x_915) ;  /* 0x000000001c087348 */ /* 0x000fea0003c00000 */
[----:B------:R0:W1:Y:S02]  /*4ed0*/  SHFL.BFLY P2, R32, R31, R30, R29 ;  /* 0x0c00001e1f207389 */ /* 0x000064000004001d */
[----:B01----:R-:W-:Y:S01]  /*4ee0*/  ENDCOLLECTIVE ;  /* 0x000000000000791b */ /* 0x003fe20003800000 */
.L_x_915:
[----:B------:R-:W-:Y:S01]  /*4ef0*/  FADD.FTZ R27, R24, R27 ;  /* 0x0000001b181b7221 */ /* 0x000fe20000010000 */
[----:B------:R-:W-:-:S03]  /*4f00*/  HFMA2.MMA R30, -RZ, RZ, 0, 5.9604644775390625e-08 ;  /* 0x00000001ff1e7435 */ /* 0x000fc600000001ff */
[----:B------:R-:W-:Y:S01]  /*4f10*/  IMAD.MOV.U32 R31, RZ, RZ, R27 ;  /* 0x000000ffff1f7224 */ /* 0x000fe200078e001b */
[----:B------:R-:W-:-:S07]  /*4f20*/  MOV R16, R32 ;  /* 0x0000002000107202 */ /* 0x000fce0000000f00 */
[----:B------:R-:W-:Y:S05]  /*4f30*/  WARPSYNC.COLLECTIVE R28, `(.L_x_916) ;  /* 0x000000001c087348 */ /* 0x000fea0003c00000 */
[----:B------:R0:W1:Y:S02]  /*4f40*/  SHFL.BFLY P2, R32, R31, R30, R29 ;  /* 0x0c00001e1f207389 */ /* 0x000064000004001d */
[----:B01----:R-:W-:Y:S01]  /*4f50*/  ENDCOLLECTIVE ;  /* 0x000000000000791b */ /* 0x003fe20003800000 */
.L_x_916:
[----:B------:R-:W-:-:S04]  /*4f60*/  FADD.FTZ R16, R25, R16 ;  /* 0x0000001019107221 */ /* 0x000fc80000010000 */
[----:B------:R-:W-:Y:S01]  /*4f70*/  IMAD.MOV.U32 R31, RZ, RZ, R16 ;  /* 0x000000ffff1f7224 */ /* 0x000fe200078e0010 */
[----:B------:R-:W-:-:S07]  /*4f80*/  MOV R26, R32 ;  /* 0x00000020001a7202 */ /* 0x000fce0000000f00 */
[----:B------:R-:W-:Y:S05]  /*4f90*/  WARPSYNC.COLLECTIVE R28, `(.L_x_917) ;  /* 0x000000001c087348 */ /* 0x000fea0003c00000 */
[----:B------:R0:W1:Y:S02]  /*4fa0*/  SHFL.BFLY P2, R32, R31, R30, R29 ;  /* 0x0c00001e1f207389 */ /* 0x000064000004001d */
[----:B01----:R-:W-:Y:S01]  /*4fb0*/  ENDCOLLECTIVE ;  /* 0x000000000000791b */ /* 0x003fe20003800000 */
.L_x_917:
[----:B------:R-:W-:Y:S01]  /*4fc0*/  FADD.FTZ R26, R27, R26 ;  /* 0x0000001a1b1a7221 */ /* 0x000fe20000010000 */
[----:B------:R-:W-:Y:S06]  /*4fd0*/  BRA `(.L_x_918) ;  /* 0xffffffe800c87947 */ /* 0x000fec000383ffff */
.L_x_897:
        /* <DEDUP_REMOVED lines=8> */
.L_x_920:
[----:B------:R-:W-:Y:S05]  /*5060*/  BSYNC B1 ;  /* 0x0000000000017941 */ /* 0x000fea0003800000 */
.L_x_919:
        /* <DEDUP_REMOVED lines=8> */
.L_x_921:
[----:B------:R-:W-:-:S05]  /*50f0*/  FADD.FTZ R23, R23, R16 ;  /* 0x0000001017177221 */ /* 0x000fca0000010000 */
[----:B------:R-:W-:Y:S01]  /*5100*/  MOV R31, R23 ;  /* 0x00000017001f7202 */ /* 0x000fe20000000f00 */
[----:B------:R-:W-:Y:S01]  /*5110*/  IMAD.MOV.U32 R30, RZ, RZ, 0x4 ;  /* 0x00000004ff1e7424 */ /* 0x000fe200078e00ff */
[----:B------:R-:W-:-:S07]  /*5120*/  MOV R22, R32 ;  /* 0x0000002000167202 */ /* 0x000fce0000000f00 */
[----:B------:R-:W-:Y:S05]  /*5130*/  WARPSYNC.COLLECTIVE R28, `(.L_x_922) ;  /* 0x000000001c087348 */ /* 0x000fea0003c00000 */
[----:B------:R0:W1:Y:S02]  /*5140*/  SHFL.BFLY P2, R32, R31, R30, R29 ;  /* 0x0c00001e1f207389 */ /* 0x000064000004001d */
[----:B01----:R-:W-:Y:S01]  /*5150*/  ENDCOLLECTIVE ;  /* 0x000000000000791b */ /* 0x003fe20003800000 */
.L_x_922:
[----:B------:R-:W-:-:S05]  /*5160*/  FADD.FTZ R22, R22, R17 ;  /* 0x0000001116167221 */ /* 0x000fca0000010000 */
[----:B------:R-:W-:Y:S02]  /*5170*/  MOV R31, R22 ;  /* 0x00000016001f7202 */ /* 0x000fe40000000f00 */
[----:B------:R-:W-:-:S07]  /*5180*/  MOV R24, R32 ;  /* 0x0000002000187202 */ /* 0x000fce0000000f00 */
[----:B------:R-:W-:Y:S05]  /*5190*/  WARPSYNC.COLLECTIVE R28, `(.L_x_923) ;  /* 0x000000001c087348 */ /* 0x000fea0003c00000 */
[----:B------:R0:W1:Y:S02]  /*51a0*/  SHFL.BFLY P2, R32, R31, R30, R29 ;  /* 0x0c00001e1f207389 */ /* 0x000064000004001d */
[----:B01----:R-:W-:Y:S01]  /*51b0*/  ENDCOLLECTIVE ;  /* 0x000000000000791b */ /* 0x003fe20003800000 */
.L_x_923:
[----:B------:R-:W-:Y:S01]  /*51c0*/  FADD.FTZ R24, R23, R24 ;  /* 0x0000001817187221 */ /* 0x000fe20000010000 */
[----:B------:R-:W-:-:S04]  /*51d0*/  HFMA2.MMA R30, -RZ, RZ, 0, 1.1920928955078125e-07 ;  /* 0x00000002ff1e7435 */ /* 0x000fc800000001ff */
[----:B------:R-:W-:Y:S01]  /*51e0*/  MOV R31, R24 ;  /* 0x00000018001f7202 */ /* 0x000fe20000000f00 */
[----:B------:R-:W-:-:S07]  /*51f0*/  IMAD.MOV.U32 R25, RZ, RZ, R32 ;  /* 0x000000ffff197224 */ /* 0x000fce00078e0020 */
[----:B------:R-:W-:Y:S05]  /*5200*/  WARPSYNC.COLLECTIVE R28, `(.L_x_924) ;  /* 0x000000001c087348 */ /* 0x000fea0003c00000 */
[----:B------:R0:W1:Y:S02]  /*5210*/  SHFL.BFLY P2, R32, R31, R30, R29 ;  /* 0x0c00001e1f207389 */ /* 0x000064000004001d */
[----:B01----:R-:W-:Y:S01]  /*5220*/  ENDCOLLECTIVE ;  /* 0x000000000000791b */ /* 0x003fe20003800000 */
.L_x_924:
[----:B------:R-:W-:-:S05]  /*5230*/  FADD.FTZ R25, R22, R25 ;  /* 0x0000001916197221 */ /* 0x000fca0000010000 */
[----:B------:R-:W-:Y:S01]  /*5240*/  MOV R31, R25 ;  /* 0x00000019001f7202 */ /* 0x000fe20000000f00 */
[----:B------:R-:W-:-:S07]  /*5250*/  IMAD.MOV.U32 R27, RZ, RZ, R32 ;  /* 0x000000ffff1b7224 */ /* 0x000fce00078e0020 */
[----:B------:R-:W-:Y:S05]  /*5260*/  WARPSYNC.COLLECTIVE R28, `(.L_x_925) ;  /* 0x000000001c087348 */ /* 0x000fea0003c00000 */
[----:B------:R0:W1:Y:S02]  /*5270*/  SHFL.BFLY P2, R32, R31, R30, R29 ;  /* 0x0c00001e1f207389 */ /* 0x000064000004001d */
[----:B01----:R-:W-:Y:S01]  /*5280*/  ENDCOLLECTIVE ;  /* 0x000000000000791b */ /* 0x003fe20003800000 */
.L_x_925:
[----:B------:R-:W-:Y:S01]  /*5290*/  FADD.FTZ R27, R24, R27 ;  /* 0x0000001b181b7221 */ /* 0x000fe20000010000 */
[----:B------:R-:W-:-:S03]  /*52a0*/  HFMA2.MMA R30, -RZ, RZ, 0, 5.9604644775390625e-08 ;  /* 0x00000001ff1e7435 */ /* 0x000fc600000001ff */
[----:B------:R-:W-:Y:S01]  /*52b0*/  IMAD.MOV.U32 R31, RZ, RZ, R27 ;  /* 0x000000ffff1f7224 */ /* 0x000fe200078e001b */
[----:B------:R-:W-:-:S07]  /*52c0*/  MOV R16, R32 ;  /* 0x0000002000107202 */ /* 0x000fce0000000f00 */
[----:B------:R-:W-:Y:S05]  /*52d0*/  WARPSYNC.COLLECTIVE R28, `(.L_x_926) ;  /* 0x000000001c087348 */ /* 0x000fea0003c00000 */
[----:B------:R0:W1:Y:S02]  /*52e0*/  SHFL.BFLY P2, R32, R31, R30, R29 ;  /* 0x0c00001e1f207389 */ /* 0x000064000004001d */
[----:B01----:R-:W-:Y:S01]  /*52f0*/  ENDCOLLECTIVE ;  /* 0x000000000000791b */ /* 0x003fe20003800000 */
.L_x_926:
[----:B------:R-:W-:-:S04]  /*5300*/  FADD.FTZ R16, R25, R16 ;  /* 0x0000001019107221 */ /* 0x000fc80000010000 */
[----:B------:R-:W-:Y:S01]  /*5310*/  IMAD.MOV.U32 R31, RZ, RZ, R16 ;  /* 0x000000ffff1f7224 */ /* 0x000fe200078e0010 */
[----:B------:R-:W-:-:S07]  /*5320*/  MOV R26, R32 ;  /* 0x00000020001a7202 */ /* 0x000fce0000000f00 */
[----:B------:R-:W-:Y:S05]  /*5330*/  WARPSYNC.COLLECTIVE R28, `(.L_x_927) ;  /* 0x000000001c087348 */ /* 0x000fea0003c00000 */
[----:B------:R0:W1:Y:S02]  /*5340*/  SHFL.BFLY P2, R32, R31, R30, R29 ;  /* 0x0c00001e1f207389 */ /* 0x000064000004001d */
[----:B01----:R-:W-:Y:S01]  /*5350*/  ENDCOLLECTIVE ;  /* 0x000000000000791b */ /* 0x003fe20003800000 */
.L_x_927:
[----:B------:R-:W-:Y:S01]  /*5360*/  FADD.FTZ R26, R27, R26 ;  /* 0x0000001a1b1a7221 */ /* 0x000fe20000010000 */
[----:B------:R-:W-:Y:S06]  /*5370*/  BRA `(.L_x_928) ;  /* 0xffffffe800847947 */ /* 0x000fec000383ffff */
.L_x_898:
        /* <DEDUP_REMOVED lines=8> */
.L_x_930:
[----:B------:R-:W-:Y:S05]  /*5400*/  BSYNC B0 ;  /* 0x0000000000007941 */ /* 0x000fea0003800000 */
.L_x_929:
        /* <DEDUP_REMOVED lines=11> */
.L_x_931:
        /* <DEDUP_REMOVED lines=16> */
.L_x_932:
[----:B------:R-:W-:Y:S02]  /*55c0*/  MOV R31, R18 ;  /* 0x00000012001f7202 */ /* 0x000fe40000000f00 */
[----:B------:R-:W-:-:S07]  /*55d0*/  MOV R20, R32 ;  /* 0x0000002000147202 */ /* 0x000fce0000000f00 */
[----:B------:R-:W-:Y:S05]  /*55e0*/  WARPSYNC.COLLECTIVE R28, `(.L_x_933) ;  /* 0x000000001c087348 */ /* 0x000fea0003c00000 */
[----:B------:R0:W1:Y:S02]  /*55f0*/  SHFL.BFLY P2, R32, R31, R30, R29 ;  /* 0x0c00001e1f207389 */ /* 0x000064000004001d */
[----:B01----:R-:W-:Y:S01]  /*5600*/  ENDCOLLECTIVE ;  /* 0x000000000000791b */ /* 0x003fe20003800000 */
.L_x_933:
        /* <DEDUP_REMOVED lines=12> */
.L_x_934:
[----:B------:R-:W-:Y:S02]  /*56d0*/  MOV R31, R17 ;  /* 0x00000011001f7202 */ /* 0x000fe40000000f00 */
[----:B------:R-:W-:-:S07]  /*56e0*/  MOV R19, R32 ;  /* 0x0000002000137202 */ /* 0x000fce0000000f00 */
[----:B------:R-:W-:Y:S05]  /*56f0*/  WARPSYNC.COLLECTIVE R28, `(.L_x_935) ;  /* 0x000000001c087348 */ /* 0x000fea0003c00000 */
[----:B------:R0:W1:Y:S02]  /*5700*/  SHFL.BFLY P2, R32, R31, R30, R29 ;  /* 0x0c00001e1f207389 */ /* 0x000064000004001d */
[----:B01----:R-:W-:Y:S01]  /*5710*/  ENDCOLLECTIVE ;  /* 0x000000000000791b */ /* 0x003fe20003800000 */
.L_x_935:
[----:B------:R-:W-:Y:S01]  /*5720*/  FADD.FTZ R19, R20, R19 ;  /* 0x0000001314137221 */ /* 0x000fe20000010000 */
[----:B------:R-:W-:-:S04]  /*5730*/  HFMA2.MMA R30, -RZ, RZ, 0, 5.9604644775390625e-08 ;  /* 0x00000001ff1e7435 */ /* 0x000fc800000001ff */
[----:B------:R-:W-:Y:S01]  /*5740*/  MOV R31, R19 ;  /* 0x00000013001f7202 */ /* 0x000fe20000000f00 */
[----:B------:R-:W-:-:S07]  /*5750*/  FADD.FTZ R18, R17, R32 ;  /* 0x0000002011127221 */ /* 0x000fce0000010000 */
[----:B------:R-:W-:Y:S05]  /*5760*/  WARPSYNC.COLLECTIVE R28, `(.L_x_936) ;  /* 0x000000001c087348 */ /* 0x000fea0003c00000 */
[----:B------:R0:W1:Y:S02]  /*5770*/  SHFL.BFLY P2, R32, R31, R30, R29 ;  /* 0x0c00001e1f207389 */ /* 0x000064000004001d */
[----:B01----:R-:W-:Y:S01]  /*5780*/  ENDCOLLECTIVE ;  /* 0x000000000000791b */ /* 0x003fe20003800000 */
.L_x_936:
[----:B------:R-:W-:Y:S01]  /*5790*/  MOV R31, R18 ;  /* 0x00000012001f7202 */ /* 0x000fe20000000f00 */
[----:B------:R-:W-:-:S07]  /*57a0*/  IMAD.MOV.U32 R20, RZ, RZ, R32 ;  /* 0x000000ffff147224 */ /* 0x000fce00078e0020 */
[----:B------:R-:W-:Y:S05]  /*57b0*/  WARPSYNC.COLLECTIVE R28, `(.L_x_937) ;  /* 0x000000001c087348 */ /* 0x000fea0003c00000 */
[----:B------:R0:W1:Y:S02]  /*57c0*/  SHFL.BFLY P2, R32, R31, R30, R29 ;  /* 0x0c00001e1f207389 */ /* 0x000064000004001d */
[----:B01----:R-:W-:Y:S01]  /*57d0*/  ENDCOLLECTIVE ;  /* 0x000000000000791b */ /* 0x003fe20003800000 */
.L_x_937:
[----:B------:R-:W-:Y:S01]  /*57e0*/  FADD.FTZ R19, R19, R20 ;  /* 0x0000001413137221 */ /* 0x000fe20000010000 */
[----:B------:R-:W-:Y:S01]  /*57f0*/  HFMA2.MMA R30, -RZ, RZ, 0, 4.76837158203125e-07 ;  /* 0x00000008ff1e7435 */ /* 0x000fe200000001ff */
[----:B------:R-:W-:Y:S01]  /*5800*/  IMAD.MOV.U32 R31, RZ, RZ, R34 ;  /* 0x000000ffff1f7224 */ /* 0x000fe200078e0022 */
[----:B------:R-:W-:-:S09]  /*5810*/  MOV R17, R32 ;  /* 0x0000002000117202 */ /* 0x000fd20000000f00 */
[----:B------:R-:W-:Y:S05]  /*5820*/  WARPSYNC.COLLECTIVE R28, `(.L_x_938) ;  /* 0x000000001c087348 */ /* 0x000fea0003c00000 */
[----:B------:R0:W1:Y:S02]  /*5830*/  SHFL.BFLY P2, R32, R31, R30, R29 ;  /* 0x0c00001e1f207389 */ /* 0x000064000004001d */
[----:B01----:R-:W-:Y:S01]  /*5840*/  ENDCOLLECTIVE ;  /* 0x000000000000791b */ /* 0x003fe20003800000 */
.L_x_938:
[----:B------:R-:W-:Y:S01]  /*5850*/  FADD.FTZ R46, R18, R17 ;  /* 0x00000011122e7221 */ /* 0x000fe20000010000 */
[----:B------:R-:W-:Y:S01]  /*5860*/  IMAD.MOV.U32 R31, RZ, RZ, R36 ;  /* 0x000000ffff1f7224 */ /* 0x000fe200078e0024 */
[----:B------:R-:W-:-:S07]  /*5870*/  MOV R33, R32 ;  /* 0x0000002000217202 */ /* 0x000fce0000000f00 */
[----:B------:R-:W-:Y:S05]  /*5880*/  WARPSYNC.COLLECTIVE R28, `(.L_x_939) ;  /* 0x000000001c087348 */ /* 0x000fea0003c00000 */
[----:B------:R0:W1:Y:S02]  /*5890*/  SHFL.BFLY P2, R32, R31, R30, R29 ;  /* 0x0c00001e1f207389 */ /* 0x000064000004001d */
[----:B01----:R-:W-:Y:S01]  /*58a0*/  ENDCOLLECTIVE ;  /* 0x000000000000791b */ /* 0x003fe20003800000 */
.L_x_939:
[----:B------:R-:W-:Y:S01]  /*58b0*/  FADD.FTZ R33, R33, R34 ;  /* 0x0000002221217221 */ /* 0x000fe20000010000 */
[----:B------:R-:W-:-:S03]  /*58c0*/  HFMA2.MMA R30, -RZ, RZ, 0, 2.384185791015625e-07 ;  /* 0x00000004ff1e7435 */ /* 0x000fc600000001ff */
[----:B------:R-:W-:Y:S01]  /*58d0*/  IMAD.MOV.U32 R31, RZ, RZ, R33 ;  /* 0x000000ffff1f7224 */ /* 0x000fe200078e0021 */
[----:B------:R-:W-:-:S07]  /*58e0*/  MOV R35, R32 ;  /* 0x0000002000237202 */ /* 0x000fce0000000f00 */
[----:B------:R-:W-:Y:S05]  /*58f0*/  WARPSYNC.COLLECTIVE R28, `(.L_x_940) ;  /* 0x000000001c087348 */ /* 0x000fea0003c00000 */
[----:B------:R0:W1:Y:S02]  /*5900*/  SHFL.BFLY P2, R32, R31, R30, R29 ;  /* 0x0c00001e1f207389 */ /* 0x000064000004001d */
[----:B01----:R-:W-:Y:S01]  /*5910*/  ENDCOLLECTIVE ;  /* 0x000000000000791b */ /* 0x003fe20003800000 */
.L_x_940:
[----:B------:R-:W-:-:S04]  /*5920*/  FADD.FTZ R35, R35, R36 ;  /* 0x0000002423237221 */ /* 0x000fc80000010000 */
[----:B------:R-:W-:Y:S01]  /*5930*/  IMAD.MOV.U32 R31, RZ, RZ, R35 ;  /* 0x000000ffff1f7224 */ /* 0x000fe200078e0023 */
[----:B------:R-:W-:-:S07]  /*5940*/  MOV R22, R32 ;  /* 0x0000002000167202 */ /* 0x000fce0000000f00 */
[----:B------:R-:W-:Y:S05]  /*5950*/  WARPSYNC.COLLECTIVE R28, `(.L_x_941) ;  /* 0x000000001c087348 */ /* 0x000fea0003c00000 */
[----:B------:R0:W1:Y:S02]  /*5960*/  SHFL.BFLY P2, R32, R31, R30, R29 ;  /* 0x0c00001e1f207389 */ /* 0x000064000004001d */
[----:B01----:R-:W-:Y:S01]  /*5970*/  ENDCOLLECTIVE ;  /* 0x000000000000791b */ /* 0x003fe20003800000 */
.L_x_941:
        /* <DEDUP_REMOVED lines=10> */
.L_x_942:
        /* <DEDUP_REMOVED lines=8> */
.L_x_943:
        /* <DEDUP_REMOVED lines=9> */
.L_x_944:
[----:B------:R-:W-:Y:S01]  /*5b30*/  FADD.FTZ R38, R38, R21 ;  /* 0x0000001526267221 */ /* 0x000fe20000010000 */
[----:B------:R-:W-:-:S04]  /*5b40*/  HFMA2.MMA R21, -RZ, RZ, 0, 0 ;  /* 0x00000000ff157435 */ /* 0x000fc800000001ff */
[----:B------:R-:W-:Y:S01]  /*5b50*/  MOV R31, R38 ;  /* 0x00000026001f7202 */ /* 0x000fe20000000f00 */
[----:B------:R-:W-:-:S07]  /*5b60*/  IMAD.MOV.U32 R36, RZ, RZ, R32 ;  /* 0x000000ffff247224 */ /* 0x000fce00078e0020 */
[----:B------:R-:W-:Y:S05]  /*5b70*/  WARPSYNC.COLLECTIVE R28, `(.L_x_945) ;  /* 0x000000001c087348 */ /* 0x000fea0003c00000 */
[----:B------:R0:W1:Y:S02]  /*5b80*/  SHFL.BFLY P2, R32, R31, R30, R29 ;  /* 0x0c00001e1f207389 */ /* 0x000064000004001d */
[----:B01----:R-:W-:Y:S01]  /*5b90*/  ENDCOLLECTIVE ;  /* 0x000000000000791b */ /* 0x003fe20003800000 */
.L_x_945:
[----:B------:R-:W-:Y:S01]  /*5ba0*/  FADD.FTZ R36, R37, R36 ;  /* 0x0000002425247221 */ /* 0x000fe20000010000 */
[----:B------:R-:W-:Y:S01]  /*5bb0*/  HFMA2.MMA R30, -RZ, RZ, 0, 4.76837158203125e-07 ;  /* 0x00000008ff1e7435 */ /* 0x000fe200000001ff */
[----:B------:R-:W-:Y:S01]  /*5bc0*/  IMAD.MOV.U32 R31, RZ, RZ, R26 ;  /* 0x000000ffff1f7224 */ /* 0x000fe200078e001a */
[----:B------:R-:W-:-:S09]  /*5bd0*/  MOV R35, R32 ;  /* 0x0000002000237202 */ /* 0x000fd20000000f00 */
[----:B------:R-:W-:Y:S05]  /*5be0*/  WARPSYNC.COLLECTIVE R28, `(.L_x_946) ;  /* 0x000000001c087348 */ /* 0x000fea0003c00000 */
[----:B------:R0:W1:Y:S02]  /*5bf0*/  SHFL.BFLY P2, R32, R31, R30, R29 ;  /* 0x0c00001e1f207389 */ /* 0x000064000004001d */
[----:B01----:R-:W-:Y:S01]  /*5c00*/  ENDCOLLECTIVE ;  /* 0x000000000000791b */ /* 0x003fe20003800000 */
.L_x_946:
[----:B------:R-:W-:Y:S01]  /*5c10*/  FADD.FTZ R35, R38, R35 ;  /* 0x0000002326237221 */ /* 0x000fe20000010000 */
[----:B------:R-:W-:Y:S01]  /*5c20*/  IMAD.MOV.U32 R31, RZ, RZ, R25 ;  /* 0x000000ffff1f7224 */ /* 0x000fe200078e0019 */
[----:B------:R-:W-:-:S07]  /*5c30*/  MOV R27, R32 ;  /* 0x00000020001b7202 */ /* 0x000fce0000000f00 */
[----:B------:R-:W-:Y:S05]  /*5c40*/  WARPSYNC.COLLECTIVE R28, `(.L_x_947) ;  /* 0x000000001c087348 */ /* 0x000fea0003c00000 */
[----:B------:R0:W1:Y:S02]  /*5c50*/  SHFL.BFLY P2, R32, R31, R30, R29 ;  /* 0x0c00001e1f207389 */ /* 0x000064000004001d */
[----:B01----:R-:W-:Y:S01]  /*5c60*/  ENDCOLLECTIVE ;  /* 0x000000000000791b */ /* 0x003fe20003800000 */
.L_x_947:
        /* <DEDUP_REMOVED lines=8> */
.L_x_948:
        /* <DEDUP_REMOVED lines=8> */
.L_x_949:
        /* <DEDUP_REMOVED lines=10> */
.L_x_950:
[----:B------:R0:W1:Y:S04]  /*5e10*/  @!P0 LDS R24, [R41] ;  /* 0x0000000029188984 */ /* 0x0000680000000800 */
[----:B------:R0:W2:Y:S01]  /*5e20*/  @!P0 LDS R22, [R41+0x500] ;  /* 0x0005000029168984 */ /* 0x0000a20000000800 */
[----:B------:R-:W-:Y:S01]  /*5e30*/  MOV R31, R39 ;  /* 0x00000027001f7202 */ /* 0x000fe20000000f00 */
[----:B------:R-:W-:-:S07]  /*5e40*/  IMAD.MOV.U32 R25, RZ, RZ, R32 ;  /* 0x000000ffff197224 */ /* 0x000fce00078e0020 */
[----:B012---:R-:W-:Y:S05]  /*5e50*/  WARPSYNC.COLLECTIVE R28, `(.L_x_951) ;  /* 0x000000001c087348 */ /* 0x007fea0003c00000 */
[----:B------:R3:W4:Y:S02]  /*5e60*/  SHFL.BFLY P2, R32, R31, R30, R29 ;  /* 0x0c00001e1f207389 */ /* 0x000724000004001d */
[----:B01234-:R-:W-:Y:S01]  /*5e70*/  ENDCOLLECTIVE ;  /* 0x000000000000791b */ /* 0x01ffe20003800000 */
.L_x_951:
        /* <DEDUP_REMOVED lines=9> */
.L_x_952:
        /* <DEDUP_REMOVED lines=10> */
.L_x_953:
        /* <DEDUP_REMOVED lines=9> */
.L_x_954:
[----:B------:R-:W-:Y:S01]  /*6040*/  FADD.FTZ R39, R39, R42 ;  /* 0x0000002a27277221 */ /* 0x000fe20000010000 */
[----:B------:R-:W-:Y:S01]  /*6050*/  IMAD.MOV.U32 R31, RZ, RZ, R21 ;  /* 0x000000ffff1f7224 */ /* 0x000fe200078e0015 */
[----:B------:R-:W-:-:S07]  /*6060*/  MOV R44, R32 ;  /* 0x00000020002c7202 */ /* 0x000fce0000000f00 */
[----:B------:R-:W-:Y:S05]  /*6070*/  WARPSYNC.COLLECTIVE R28, `(.L_x_955) ;  /* 0x000000001c087348 */ /* 0x000fea0003c00000 */
[----:B------:R0:W1:Y:S02]  /*6080*/  SHFL.BFLY P2, R32, R31, R30, R29 ;  /* 0x0c00001e1f207389 */ /* 0x000064000004001d */
[----:B01----:R-:W-:Y:S01]  /*6090*/  ENDCOLLECTIVE ;  /* 0x000000000000791b */ /* 0x003fe20003800000 */
.L_x_955:
[----:B------:R-:W-:-:S05]  /*60a0*/  FADD.FTZ R44, R44, R23 ;  /* 0x000000172c2c7221 */ /* 0x000fca0000010000 */
[----:B------:R-:W-:Y:S01]  /*60b0*/  MOV R31, R44 ;  /* 0x0000002c001f7202 */ /* 0x000fe20000000f00 */
[----:B------:R-:W-:Y:S01]  /*60c0*/  IMAD.MOV.U32 R30, RZ, RZ, 0x4 ;  /* 0x00000004ff1e7424 */ /* 0x000fe200078e00ff */
[----:B------:R-:W-:-:S07]  /*60d0*/  MOV R24, R32 ;  /* 0x0000002000187202 */ /* 0x000fce0000000f00 */
[----:B------:R-:W-:Y:S05]  /*60e0*/  WARPSYNC.COLLECTIVE R28, `(.L_x_956) ;  /* 0x000000001c087348 */ /* 0x000fea0003c00000 */
[----:B------:R0:W1:Y:S02]  /*60f0*/  SHFL.BFLY P2, R32, R31, R30, R29 ;  /* 0x0c00001e1f207389 */ /* 0x000064000004001d */
[----:B01----:R-:W-:Y:S01]  /*6100*/  ENDCOLLECTIVE ;  /* 0x000000000000791b */ /* 0x003fe20003800000 */
.L_x_956:
        /* <DEDUP_REMOVED lines=8> */
.L_x_957:
        /* <DEDUP_REMOVED lines=10> */
.L_x_958:
        /* <DEDUP_REMOVED lines=11> */
.L_x_959:
        /* <DEDUP_REMOVED lines=17> */
.L_x_960:
        /* <DEDUP_REMOVED lines=8> */
.L_x_961:
[----:B------:R-:W-:Y:S01]  /*6470*/  FADD.FTZ R37, R44, R37 ;  /* 0x000000252c257221 */ /* 0x000fe20000010000 */
[----:B------:R-:W-:Y:S06]  /*6480*/  BRA `(.L_x_962) ;  /* 0xffffffe000dc7947 */ /* 0x000fec000383ffff */
.L_x_963:
        /* <DEDUP_REMOVED lines=15> */
.L_x_3769:


//--------------------- .text._ZN13group_norm_v218gn_bwd_cuda_kernelI13__nv_bfloat16Li320ELi1ELi16ELi80ELi256ELb1ELb1ELi8ELi320ELi320ELi4ELb1ELi4ELb0ELb0ELNS_15WgradSyncMethodE3ENS_16CompileConditionILi900EEEEEvPT_S6_S6_PKS5_S8_S8_S8_PKfflPfPj --------------------------
	.section	.text._ZN13group_norm_v218gn_bwd_cuda_kernelI13__nv_bfloat16Li320ELi1ELi16ELi80ELi256ELb1ELb1ELi8ELi320ELi320ELi4ELb1ELi4ELb0ELb0ELNS_15WgradSyncMethodE3ENS_16CompileConditionILi900EEEEEvPT_S6_S6_PKS5_S8_S8_S8_PKfflPfPj,"ax",@progbits
	.align	128
        .global         _ZN13group_norm_v218gn_bwd_cuda_kernelI13__nv_bfloat16Li320ELi1ELi16ELi80ELi256ELb1ELb1ELi8ELi320ELi320ELi4ELb1ELi4ELb0ELb0ELNS_15WgradSyncMethodE3ENS_16CompileConditionILi900EEEEEvPT_S6_S6_PKS5_S8_S8_S8_PKfflPfPj
        .type           _ZN13group_norm_v218gn_bwd_cuda_kernelI13__nv_bfloat16Li320ELi1ELi16ELi80ELi256ELb1ELb1ELi8ELi320ELi320ELi4ELb1ELi4ELb0ELb0ELNS_15WgradSyncMethodE3ENS_16CompileConditionILi900EEEEEvPT_S6_S6_PKS5_S8_S8_S8_PKfflPfPj,@function
        .size           _ZN13group_norm_v218gn_bwd_cuda_kernelI13__nv_bfloat16Li320ELi1ELi16ELi80ELi256ELb1ELb1ELi8ELi320ELi320ELi4ELb1ELi4ELb0ELb0ELNS_15WgradSyncMethodE3ENS_16CompileConditionILi900EEEEEvPT_S6_S6_PKS5_S8_S8_S8_PKfflPfPj,(.L_x_3770 - _ZN13group_norm_v218gn_bwd_cuda_kernelI13__nv_bfloat16Li320ELi1ELi16ELi80ELi256ELb1ELb1ELi8ELi320ELi320ELi4ELb1ELi4ELb0ELb0ELNS_15WgradSyncMethodE3ENS_16CompileConditionILi900EEEEEvPT_S6_S6_PKS5_S8_S8_S8_PKfflPfPj)
        .other          _ZN13group_norm_v218gn_bwd_cuda_kernelI13__nv_bfloat16Li320ELi1ELi16ELi80ELi256ELb1ELb1ELi8ELi320ELi320ELi4ELb1ELi4ELb0ELb0ELNS_15WgradSyncMethodE3ENS_16CompileConditionILi900EEEEEvPT_S6_S6_PKS5_S8_S8_S8_PKfflPfPj,@"STO_CUDA_ENTRY STV_DEFAULT"
_ZN13group_norm_v218gn_bwd_cuda_kernelI13__nv_bfloat16Li320ELi1ELi16ELi80ELi256ELb1ELb1ELi8ELi320ELi320ELi4ELb1ELi4ELb0ELb0ELNS_15WgradSyncMethodE3ENS_16CompileConditionILi900EEEEEvPT_S6_S6_PKS5_S8_S8_S8_PKfflPfPj:
.text._ZN13group_norm_v218gn_bwd_cuda_kernelI13__nv_bfloat16Li320ELi1ELi16ELi80ELi256ELb1ELb1ELi8ELi320ELi320ELi4ELb1ELi4ELb0ELb0ELNS_15WgradSyncMethodE3ENS_16CompileConditionILi900EEEEEvPT_S6_S6_PKS5_S8_S8_S8_PKfflPfPj:
        /* <DEDUP_REMOVED lines=30> */
.L_x_966:
[----:B------:R-:W2:Y:S04]  /*01e0*/  LD.E.STRONG.GPU R6, desc[UR8][R2.64] ;  /* 0x0000000802067980 */ /* 0x000ea8000c10f900 */
[----:B--2---:R-:W-:Y:S01]  /*01f0*/  CCTL.IVALL ;  /* 0x00000000ff00798f */ /* 0x004fe20002000000 */
[----:B------:R-:W-:Y:S05]  /*0200*/  YIELD ;  /* 0x0000000000007946 */ /* 0x000fea0003800000 */
[----:B-----5:R-:W-:-:S04]  /*0210*/  LOP3.LUT R6, R6, R5, RZ, 0x3c, !PT ;  /* 0x0000000506067212 */ /* 0x020fc800078e3cff */
[----:B------:R-:W-:-:S13]  /*0220*/  ISETP.GT.AND P0, PT, R6, -0x1, PT ;  /* 0xffffffff0600780c */ /* 0x000fda0003f04270 */
[----:B------:R-:W-:Y:S05]  /*0230*/  @P0 BRA `(.L_x_966) ;  /* 0xfffffffc00e80947 */ /* 0x000fea000383ffff */
.L_x_965:
[----:B------:R-:W-:Y:S05]  /*0240*/  WARPSYNC.ALL ;  /* 0x0000000000007948 */ /* 0x000fea0003800000 */
[----:B------:R-:W-:Y:S06]  /*0250*/  BAR.SYNC.DEFER_BLOCKING 0x0 ;  /* 0x0000000000007b1d */ /* 0x000fec0000010000 */
[----:B------:R-:W-:Y:S05]  /*0260*/  BRA `(.L_x_967) ;  /* 0x0000002c00707947 */ /* 0x000fea0003800000 */
.L_x_964:
[----:B------:R-:W0:Y:S01]  /*0270*/  S2R R49, SR_TID.X ;  /* 0x0000000000317919 */ /* 0x000e220000002100 */
[----:B------:R-:W-:Y:S01]  /*0280*/  UMOV UR4, URZ ;  /* 0x0000003f00047c82 */ /* 0x000fe20008000000 */
[----:B------:R-:W1:Y:S01]  /*0290*/  S2R R8, SR_CgaCtaId ;  /* 0x0000000000087919 */ /* 0x000e620000008800 */
[----:B0-----:R-:W-:Y:S01]  /*02a0*/  IMAD.WIDE.U32 R2, R49, -0x33333333, RZ ;  /* 0xcccccccd31027825 */ /* 0x001fe200078e00ff */
[----:B------:R-:W-:Y:S02]  /*02b0*/  MOV R2, 0x400 ;  /* 0x0000040000027802 */ /* 0x000fe40000000f00 */
[----:B------:R-:W-:Y:S02]  /*02c0*/  SHF.R.S32.HI R6, RZ, 0x1f, R49 ;  /* 0x0000001fff067819 */ /* 0x000fe40000011431 */
[----:B------:R-:W-:Y:S01]  /*02d0*/  SHF.R.U32.HI R10, RZ, 0x6, R3 ;  /* 0x00000006ff0a7819 */ /* 0x000fe20000011603 */
[----:B------:R-:W-:Y:S01]  /*02e0*/  VIADD R51, R2, 0x2800 ;  /* 0x0000280002337836 */ /* 0x000fe20000000000 */
[----:B------:R-:W-:-:S02]  /*02f0*/  LEA.HI R3, R6, R49, RZ, 0x2 ;  /* 0x0000003106037211 */ /* 0x000fc400078f10ff */
[----:B------:R-:W-:Y:S01]  /*0300*/  SHF.L.U32 R2, R4, 0x3, RZ ;  /* 0x0000000304027819 */ /* 0x000fe200000006ff */
[----:B------:R-:W-:Y:S01]  /*0310*/  IMAD R52, R10, -0x50, R49 ;  /* 0xffffffb00a347824 */ /* 0x000fe200078e0231 */
[----:B------:R-:W-:Y:S02]  /*0320*/  SHF.R.S32.HI R50, RZ, 0x2, R3 ;  /* 0x00000002ff327819 */ /* 0x000fe40000011403 */
[----:B-1----:R-:W-:Y:S02]  /*0330*/  LEA R51, R8, R51, 0x18 ;  /* 0x0000003308337211 */ /* 0x002fe400078ec0ff */
[----:B------:R-:W-:Y:S02]  /*0340*/  LOP3.LUT R2, R2, 0xf8, RZ, 0xc0, !PT ;  /* 0x000000f802027812 */ /* 0x000fe400078ec0ff */
[----:B------:R-:W-:Y:S01]  /*0350*/  IADD3 R5, R50, 0x50, RZ ;  /* 0x0000005032057810 */ /* 0x000fe20007ffe0ff */
[----:B------:R-:W-:Y:S01]  /*0360*/  IMAD R53, R52, 0x28, R51 ;  /* 0x0000002834357824 */ /* 0x000fe200078e0233 */
[----:B------:R-:W-:Y:S01]  /*0370*/  IADD3 R7, R50, 0xa0, RZ ;  /* 0x000000a032077810 */ /* 0x000fe20007ffe0ff */
[----:B------:R-:W-:Y:S01]  /*0380*/  IMAD.IADD R2, R2, 0x1, R10 ;  /* 0x0000000102027824 */ /* 0x000fe200078e020a */
[----:B------:R-:W-:Y:S01]  /*0390*/  IADD3 R9, R50, 0xf0, RZ ;  /* 0x000000f032097810 */ /* 0x000fe20007ffe0ff */
[----:B------:R-:W-:Y:S01]  /*03a0*/  IMAD R53, R10, 0x8, R53 ;  /* 0x000000080a357824 */ /* 0x000fe200078e0235 */
[----:B------:R-:W-:Y:S01]  /*03b0*/  SHF.R.S32.HI R8, RZ, 0x1f, R5 ;  /* 0x0000001fff087819 */ /* 0x000fe20000011405 */
[----:B------:R-:W-:Y:S01]  /*03c0*/  IMAD R58, R2, 0x500, RZ ;  /* 0x00000500023a7824 */ /* 0x000fe200078e02ff */
[----:B------:R-:W-:-:S02]  /*03d0*/  SHF.R.S32.HI R10, RZ, 0x1f, R7 ;  /* 0x0000001fff0a7819 */ /* 0x000fc40000011407 */
[----:B------:R-:W-:Y:S02]  /*03e0*/  SHF.R.S32.HI R12, RZ, 0x1f, R9 ;  /* 0x0000001fff0c7819 */ /* 0x000fe40000011409 */
[----:B------:R-:W-:Y:S02]  /*03f0*/  LEA.HI R8, R8, R5, RZ, 0x2 ;  /* 0x0000000508087211 */ /* 0x000fe400078f10ff */
[----:B------:R-:W-:Y:S02]  /*0400*/  LEA.HI R5, R6, R49, RZ, 0x4 ;  /* 0x0000003106057211 */ /* 0x000fe400078f20ff */
[----:B------:R-:W-:Y:S02]  /*0410*/  LOP3.LUT R6, R3, 0xfffffffc, RZ, 0xc0, !PT ;  /* 0xfffffffc03067812 */ /* 0x000fe400078ec0ff */
[----:B------:R-:W-:Y:S02]  /*0420*/  LEA.HI R10, R10, R7, RZ, 0x2 ;  /* 0x000000070a0a7211 */ /* 0x000fe400078f10ff */
[----:B------:R-:W-:-:S02]  /*0430*/  LEA.HI R12, R12, R9, RZ, 0x2 ;  /* 0x000000090c0c7211 */ /* 0x000fc400078f10ff */
[----:B------:R-:W-:Y:S02]  /*0440*/  SHF.R.U32.HI R5, RZ, 0x4, R5 ;  /* 0x00000004ff057819 */ /* 0x000fe40000011605 */
[----:B------:R-:W-:Y:S02]  /*0450*/  IADD3 R6, -R6, R49, RZ ;  /* 0x0000003106067210 */ /* 0x000fe40007ffe1ff */
[----:B------:R-:W-:Y:S02]  /*0460*/  SHF.R.U32.HI R55, RZ, 0x2, R8 ;  /* 0x00000002ff377819 */ /* 0x000fe40000011608 */
[----:B------:R-:W-:Y:S02]  /*0470*/  CS2R R8, SRZ ;  /* 0x0000000000087805 */ /* 0x000fe4000001ff00 */
[----:B------:R-:W-:Y:S02]  /*0480*/  SHF.R.U32.HI R3, RZ, 0x2, R10 ;  /* 0x00000002ff037819 */ /* 0x000fe4000001160a */
[----:B------:R-:W-:-:S02]  /*0490*/  CS2R R10, SRZ ;  /* 0x00000000000a7805 */ /* 0x000fc4000001ff00 */
[----:B------:R-:W-:Y:S02]  /*04a0*/  SHF.R.U32.HI R57, RZ, 0x2, R12 ;  /* 0x00000002ff397819 */ /* 0x000fe4000001160c */
[----:B------:R-:W-:Y:S02]  /*04b0*/  CS2R R12, SRZ ;  /* 0x00000000000c7805 */ /* 0x000fe4000001ff00 */
[C---:B------:R-:W-:Y:S02]  /*04c0*/  LOP3.LUT R54, R6.reuse, 0x3, R5, 0x78, !PT ;  /* 0x0000000306367812 */ /* 0x040fe400078e7805 */
[C---:B------:R-:W-:Y:S02]  /*04d0*/  LOP3.LUT R55, R6.reuse, 0x3, R55, 0x78, !PT ;  /* 0x0000000306377812 */ /* 0x040fe400078e7837 */
[C---:B------:R-:W-:Y:S02]  /*04e0*/  LOP3.LUT R56, R6.reuse, 0x3, R3, 0x78, !PT ;  /* 0x0000000306387812 */ /* 0x040fe400078e7803 */
[----:B------:R-:W-:-:S02]  /*04f0*/  LOP3.LUT R57, R6, 0x3, R57, 0x78, !PT ;  /* 0x0000000306397812 */ /* 0x000fc400078e7839 */
[----:B------:R-:W-:-:S07]  /*0500*/  CS2R R6, SRZ ;  /* 0x0000000000067805 */ /* 0x000fce000001ff00 */
.L_x_979:
[C---:B------:R-:W-:Y:S01]  /*0510*/  LOP3.LUT R37, R48.reuse, 0x3, RZ, 0xc0, !PT ;  /* 0x0000000330257812 */ /* 0x040fe200078ec0ff */
[----:B------:R-:W0:Y:S01]  /*0520*/  LDC.64 R16, c[0x0][0x238] ;  /* 0x00008e00ff107b82 */ /* 0x000e220000000a00 */
[--C-:B------:R-:W-:Y:S01]  /*0530*/  SHF.R.U64 R22, R48, 0x2, R74.reuse ;  /* 0x0000000230167819 */ /* 0x100fe2000000124a */
[----:B------:R-:W-:Y:S01]  /*0540*/  ULDC.64 UR12, c[0x0][0x248] ;  /* 0x00009200000c7ab9 */ /* 0x000fe20000000a00 */
[----:B--2---:R-:W-:Y:S01]  /*0550*/  SHF.R.U32.HI R5, RZ, 0x2, R74 ;  /* 0x00000002ff057819 */ /* 0x004fe2000001164a */
[----:B------:R-:W-:Y:S01]  /*0560*/  IMAD R37, R37, 0x140, RZ ;  /* 0x0000014025257824 */ /* 0x000fe200078e02ff */
[----:B------:R-:W-:-:S03]  /*0570*/  ULDC UR5, c[0x0][0x250] ;  /* 0x0000940000057ab9 */ /* 0x000fc60000000800 */
[----:B------:R-:W1:Y:S01]  /*0580*/  LDC.64 R20, c[0x0][0x240] ;  /* 0x00009000ff147b82 */ /* 0x000e620000000a00 */
[----:B------:R-:W-:-:S04]  /*0590*/  LEA R18, R52, R37, 0x2 ;  /* 0x0000002534127211 */ /* 0x000fc800078e10ff */
[----:B------:R-:W-:Y:S01]  /*05a0*/  SHF.R.S32.HI R19, RZ, 0x1f, R18 ;  /* 0x0000001fff137819 */ /* 0x000fe20000011412 */
[----:B------:R-:W-:-:S04]  /*05b0*/  IMAD.WIDE.U32 R2, R18, -0x33333333, RZ ;  /* 0xcccccccd12027825 */ /* 0x000fc800078e00ff */
[----:B------:R-:W-:Y:S01]  /*05c0*/  IMAD.WIDE.U32 R14, R22, 0x50000, R18 ;  /* 0x00050000160e7825 */ /* 0x000fe200078e0012 */
[----:B------:R-:W-:-:S03]  /*05d0*/  SHF.R.U32.HI R59, RZ, 0x6, R3 ;  /* 0x00000006ff3b7819 */ /* 0x000fc60000011603 */
[----:B------:R-:W-:Y:S01]  /*05e0*/  IMAD R19, R5, 0x50000, RZ ;  /* 0x0005000005137824 */ /* 0x000fe200078e02ff */
[----:B------:R-:W-:Y:S02]  /*05f0*/  LEA R3, P0, R22, R59, 0x4 ;  /* 0x0000003b16037211 */ /* 0x000fe400078020ff */
[-C--:B------:R-:W-:Y:S02]  /*0600*/  IADD3 R61, P1, R58, R14.reuse, RZ ;  /* 0x0000000e3a3d7210 */ /* 0x080fe40007f3e0ff */
[----:B------:R-:W-:Y:S01]  /*0610*/  LEA.HI.X R22, R22, RZ, R5, 0x4, P0 ;  /* 0x000000ff16167211 */ /* 0x000fe200000f2405 */
[----:B------:R-:W-:Y:S01]  /*0620*/  VIADD R5, R58, 0x1400 ;  /* 0x000014003a057836 */ /* 0x000fe20000000000 */
[----:B------:R-:W-:Y:S01]  /*0630*/  LEA R2, P0, R3, UR12, 0x3 ;  /* 0x0000000c03027c11 */ /* 0x000fe2000f8018ff */
[----:B------:R-:W-:Y:S01]  /*0640*/  IMAD.SHL.U32 R60, R61, 0x2, RZ ;  /* 0x000000023d3c7824 */ /* 0x000fe200078e00ff */
[----:B------:R-:W-:Y:S02]  /*0650*/  IADD3 R62, R15, R19, RZ ;  /* 0x000000130f3e7210 */ /* 0x000fe40007ffe0ff */
[----:B------:R-:W-:-:S02]  /*0660*/  IADD3 R5, P2, R5, R14, RZ ;  /* 0x0000000e05057210 */ /* 0x000fc40007f5e0ff */
[----:B------:R-:W-:Y:S01]  /*0670*/  LEA.HI.X R3, R3, UR13, R22, 0x3, P0 ;  /* 0x0000000d03037c11 */ /* 0x000fe200080f1c16 */
[----:B------:R-:W-:Y:S01]  /*0680*/  ULDC.64 UR12, c[0x0][0x230] ;  /* 0x00008c00000c7ab9 */ /* 0x000fe20000000a00 */
[-C--:B------:R-:W-:Y:S02]  /*0690*/  IADD3.X R14, RZ, R62.reuse, RZ, P1, !PT ;  /* 0x0000003eff0e7210 */ /* 0x080fe40000ffe4ff */
[----:B------:R-:W-:Y:S02]  /*06a0*/  IADD3.X R62, RZ, R62, RZ, P2, !PT ;  /* 0x0000003eff3e7210 */ /* 0x000fe400017fe4ff */
[----:B------:R-:W-:Y:S01]  /*06b0*/  SHF.L.U64.HI R61, R61, 0x1, R14 ;  /* 0x000000013d3d7819 */ /* 0x000fe2000001020e */
[----:B------:R-:W2:Y:S01]  /*06c0*/  LDG.E.64.CONSTANT R2, desc[UR8][R2.64] ;  /* 0x0000000802027981 */ /* 0x000ea2000c1e9b00 */
[----:B------:R-:W-:Y:S01]  /*06d0*/  IADD3 R14, P0, R60, UR12, RZ ;  /* 0x0000000c3c0e7c10 */ /* 0x000fe2000ff1e0ff */
[----:B0-----:R-:W-:Y:S01]  /*06e0*/  IMAD.WIDE R16, R18, 0x2, R16 ;  /* 0x0000000212107825 */ /* 0x001fe200078e0210 */
[----:B------:R-:W-:-:S02]  /*06f0*/  SHF.L.U32 R63, R5, 0x1, RZ ;  /* 0x00000001053f7819 */ /* 0x000fc400000006ff */
[----:B------:R-:W-:Y:S01]  /*0700*/  IADD3.X R15, R61, UR13, RZ, P0, !PT ;  /* 0x0000000d3d0f7c10 */ /* 0x000fe200087fe4ff */
[----:B-1----:R-:W-:Y:S01]  /*0710*/  IMAD.WIDE R18, R18, 0x2, R20 ;  /* 0x0000000212127825 */ /* 0x002fe200078e0214 */
[----:B------:R-:W-:Y:S01]  /*0720*/  SHF.L.U64.HI R62, R5, 0x1, R62 ;  /* 0x00000001053e7819 */ /* 0x000fe2000001023e */
[----:B------:R-:W3:Y:S01]  /*0730*/  LDG.E.64.CONSTANT R16, desc[UR8][R16.64] ;  /* 0x0000000810107981 */ /* 0x000ee2000c1e9b00 */
[----:B------:R-:W-:-:S03]  /*0740*/  IADD3 R20, P0, R63, UR12, RZ ;  /* 0x0000000c3f147c10 */ /* 0x000fc6000ff1e0ff */
[----:B------:R-:W4:Y:S01]  /*0750*/  LDG.E.64.CONSTANT R14, desc[UR8][R14.64] ;  /* 0x000000080e0e7981 */ /* 0x000f22000c1e9b00 */
[----:B------:R-:W-:Y:S01]  /*0760*/  IADD3.X R21, R62, UR13, RZ, P0, !PT ;  /* 0x0000000d3e157c10 */ /* 0x000fe200087fe4ff */
[----:B------:R-:W-:Y:S02]  /*0770*/  ULDC.64 UR12, c[0x0][0x228] ;  /* 0x00008a00000c7ab9 */ /* 0x000fe40000000a00 */
[----:B------:R-:W5:Y:S04]  /*0780*/  LDG.E.64.CONSTANT R18, desc[UR8][R18.64] ;  /* 0x0000000812127981 */ /* 0x000f68000c1e9b00 */
[----:B------:R-:W3:Y:S01]  /*0790*/  LDG.E.64.CONSTANT R20, desc[UR8][R20.64] ;  /* 0x0000000814147981 */ /* 0x000ee2000c1e9b00 */
[----:B------:R-:W-:-:S04]  /*07a0*/  IADD3 R22, P0, R60, UR12, RZ ;  /* 0x0000000c3c167c10 */ /* 0x000fc8000ff1e0ff */
[----:B------:R-:W-:-:S06]  /*07b0*/  IADD3.X R23, R61, UR13, RZ, P0, !PT ;  /* 0x0000000d3d177c10 */ /* 0x000fcc00087fe4ff */
[----:B------:R-:W5:Y:S01]  /*07c0*/  LDG.E.64.CONSTANT R22, desc[UR8][R22.64] ;  /* 0x0000000816167981 */ /* 0x000f62000c1e9b00 */
[----:B------:R-:W-:-:S04]  /*07d0*/  IADD3 R24, P0, R63, UR12, RZ ;  /* 0x0000000c3f187c10 */ /* 0x000fc8000ff1e0ff */
[----:B------:R-:W-:-:S06]  /*07e0*/  IADD3.X R25, R62, UR13, RZ, P0, !PT ;  /* 0x0000000d3e197c10 */ /* 0x000fcc00087fe4ff */
[----:B------:R-:W5:Y:S01]  /*07f0*/  LDG.E.64.CONSTANT R24, desc[UR8][R24.64] ;  /* 0x0000000818187981 */ /* 0x000f62000c1e9b00 */
[----:B------:R-:W-:Y:S01]  /*0800*/  ISETP.GT.U32.AND P1, PT, R49, 0xf, PT ;  /* 0x0000000f3100780c */ /* 0x000fe20003f24070 */
[----:B--2---:R-:W-:-:S06]  /*0810*/  FADD.FTZ R64, R3, UR5 ;  /* 0x0000000503407e21 */ /* 0x004fcc0008010000 */
[----:B------:R-:W0:Y:S01]  /*0820*/  MUFU.RSQ R64, R64 ;  /* 0x0000004000407308 */ /* 0x000e220000001400 */
[----:B----4-:R-:W-:Y:S01]  /*0830*/  IMAD.U32 R27, R15, 0x10000, RZ ;  /* 0x000100000f1b7824 */ /* 0x010fe200078e00ff */
[----:B---3--:R-:W-:Y:S01]  /*0840*/  SHF.L.U32 R29, R20, 0x10, RZ ;  /* 0x00000010141d7819 */ /* 0x008fe200000006ff */
[----:B------:R-:W-:Y:S02]  /*0850*/  IMAD.U32 R5, R14, 0x10000, RZ ;  /* 0x000100000e057824 */ /* 0x000fe400078e00ff */
[C---:B------:R-:W-:Y:S02]  /*0860*/  FADD.FTZ R27, -R2.reuse, R27 ;  /* 0x0000001b021b7221 */ /* 0x040fe40000010100 */
[C---:B------:R-:W-:Y:S01]  /*0870*/  FADD.FTZ R29, -R2.reuse, R29 ;  /* 0x0000001d021d7221 */ /* 0x040fe20000010100 */
[----:B------:R-:W-:Y:S01]  /*0880*/  FADD.FTZ R5, -R2, R5 ;  /* 0x0000000502057221 */ /* 0x000fe20000010100 */
[C---:B0-----:R-:W-:Y:S02]  /*0890*/  FMUL.FTZ R67, R64.reuse, R27 ;  /* 0x0000001b40437220 */ /* 0x041fe40000410000 */
[----:B------:R-:W-:Y:S01]  /*08a0*/  FMUL.FTZ R66, R64, R29 ;  /* 0x0000001d40427220 */ /* 0x000fe20000410000 */
[----:B------:R-:W-:-:S02]  /*08b0*/  PRMT R29, R14, 0x7632, R29 ;  /* 0x000076320e1d7816 */ /* 0x000fc4000000001d */
[----:B------:R-:W-:Y:S01]  /*08c0*/  SHF.L.U32 R27, R21, 0x10, RZ ;  /* 0x00000010151b7819 */ /* 0x000fe200000006ff */
[----:B------:R-:W-:Y:S01]  /*08d0*/  FMUL.FTZ R5, R64, R5 ;  /* 0x0000000540057220 */ /* 0x000fe20000410000 */
[----:B------:R-:W-:Y:S01]  /*08e0*/  SHF.L.U32 R3, R16, 0x10, RZ ;  /* 0x0000001010037819 */ /* 0x000fe200000006ff */
[----:B------:R-:W-:Y:S01]  /*08f0*/  IMAD.U32 R39, R29, 0x10000, RZ ;  /* 0x000100001d277824 */ /* 0x000fe200078e00ff */
[----:B-----5:R-:W-:Y:S01]  /*0900*/  SHF.L.U32 R30, R18, 0x10, RZ ;  /* 0x00000010121e7819 */ /* 0x020fe200000006ff */
[----:B------:R-:W-:Y:S01]  /*0910*/  FADD.FTZ R41, -R2, R27 ;  /* 0x0000001b02297221 */ /* 0x000fe20000010100 */
[----:B------:R-:W-:Y:S01]  /*0920*/  PRMT R26, R16, 0x7632, R26 ;  /* 0x00007632101a7816 */ /* 0x000fe2000000001a */
[----:B------:R-:W-:Y:S01]  /*0930*/  FADD.FTZ R39, -R2, R39 ;  /* 0x0000002702277221 */ /* 0x000fe20000010100 */
[----:B------:R-:W-:Y:S01]  /*0940*/  PRMT R28, R18, 0x7632, R28 ;  /* 0x00007632121c7816 */ /* 0x000fe2000000001c */
[----:B------:R-:W-:Y:S01]  /*0950*/  FFMA.FTZ R36, R5, R3, R30 ;  /* 0x0000000305247223 */ /* 0x000fe2000001001e */
[----:B------:R-:W-:Y:S01]  /*0960*/  PRMT R29, R15, 0x7632, R29 ;  /* 0x000076320f1d7816 */ /* 0x000fe2000000001d */
[----:B------:R-:W-:Y:S01]  /*0970*/  IMAD.U32 R34, R19, 0x10000, RZ ;  /* 0x0001000013227824 */ /* 0x000fe200078e00ff */
[----:B------:R-:W-:Y:S01]  /*0980*/  SHF.L.U32 R65, R17, 0x10, RZ ;  /* 0x0000001011417819 */ /* 0x000fe200000006ff */
[----:B------:R-:W-:Y:S01]  /*0990*/  FMUL.FTZ R68, R64, R41 ;  /* 0x0000002940447220 */ /* 0x000fe20000410000 */
[----:B------:R-:W-:Y:S01]  /*09a0*/  SHF.L.U32 R26, R26, 0x10, RZ ;  /* 0x000000101a1a7819 */ /* 0x000fe200000006ff */
[----:B------:R-:W-:Y:S01]  /*09b0*/  FMUL.FTZ R33, R36, -1.4426950216293334961 ;  /* 0xbfb8aa3b24217820 */ /* 0x000fe20000410000 */
[----:B------:R-:W-:Y:S01]  /*09c0*/  SHF.L.U32 R41, R29, 0x10, RZ ;  /* 0x000000101d297819 */ /* 0x000fe200000006ff */
[----:B------:R-:W-:Y:S01]  /*09d0*/  FMUL.FTZ R29, R64, R39 ;  /* 0x00000027401d7220 */ /* 0x000fe20000410000 */
[----:B------:R-:W-:Y:S01]  /*09e0*/  SHF.L.U32 R28, R28, 0x10, RZ ;  /* 0x000000101c1c7819 */ /* 0x000fe200000006ff */
[----:B------:R-:W-:Y:S01]  /*09f0*/  FFMA.FTZ R35, R67, R65, R34 ;  /* 0x0000004143237223 */ /* 0x000fe20000010022 */
[----:B------:R0:W-:Y:S03]  /*0a00*/  MUFU.EX2 R38, R33 ;  /* 0x0000002100267308 */ /* 0x0001e60000000800 */
[----:B------:R-:W-:Y:S01]  /*0a10*/  FFMA.FTZ R42, R29, R26, R28 ;  /* 0x0000001a1d2a7223 */ /* 0x000fe2000001001c */
[----:B------:R-:W-:Y:S01]  /*0a20*/  FMUL.FTZ R40, R35, -1.4426950216293334961 ;  /* 0xbfb8aa3b23287820 */ /* 0x000fe20000410000 */
[----:B------:R-:W-:-:S02]  /*0a30*/  PRMT R31, R19, 0x7632, R31 ;  /* 0x00007632131f7816 */ /* 0x000fc4000000001f */
[----:B0-----:R-:W-:Y:S01]  /*0a40*/  PRMT R33, R20, 0x7632, R33 ;  /* 0x0000763214217816 */ /* 0x001fe20000000021 */
[----:B------:R-:W-:Y:S01]  /*0a50*/  FMUL.FTZ R43, R42, -1.4426950216293334961 ;  /* 0xbfb8aa3b2a2b7820 */ /* 0x000fe20000410000 */
[----:B------:R-:W0:Y:S01]  /*0a60*/  MUFU.EX2 R47, R40 ;  /* 0x00000028002f7308 */ /* 0x000e220000000800 */
[----:B------:R-:W-:Y:S02]  /*0a70*/  PRMT R32, R17, 0x7632, R32 ;  /* 0x0000763211207816 */ /* 0x000fe40000000020 */
[----:B------:R-:W-:Y:S02]  /*0a80*/  IMAD.U32 R39, R33, 0x10000, RZ ;  /* 0x0001000021277824 */ /* 0x000fe400078e00ff */
[C---:B------:R-:W-:Y:S01]  /*0a90*/  FADD.FTZ R33, -R2.reuse, R41 ;  /* 0x0000002902217221 */ /* 0x040fe20000010100 */
[----:B------:R-:W-:Y:S01]  /*0aa0*/  SHF.L.U32 R71, R31, 0x10, RZ ;  /* 0x000000101f477819 */ /* 0x000fe200000006ff */
[----:B------:R-:W-:Y:S01]  /*0ab0*/  FADD.FTZ R31, -R2, R39 ;  /* 0x00000027021f7221 */ /* 0x000fe20000010100 */
[----:B------:R-:W1:Y:S01]  /*0ac0*/  MUFU.EX2 R43, R43 ;  /* 0x0000002b002b7308 */ /* 0x000e620000000800 */
[----:B------:R-:W-:Y:S01]  /*0ad0*/  SHF.L.U32 R32, R32, 0x10, RZ ;  /* 0x0000001020207819 */ /* 0x000fe200000006ff */
[C---:B------:R-:W-:Y:S01]  /*0ae0*/  FMUL.FTZ R33, R64.reuse, R33 ;  /* 0x0000002140217220 */ /* 0x040fe20000410000 */
[----:B------:R-:W-:Y:S01]  /*0af0*/  FMUL.FTZ R31, R64, R31 ;  /* 0x0000001f401f7220 */ /* 0x000fe20000410000 */
[----:B------:R-:W-:Y:S01]  /*0b00*/  FFMA.FTZ R27, R3, R66, R30 ;  /* 0x00000042031b7223 */ /* 0x000fe2000001001e */
[----:B------:R-:W-:Y:S01]  /*0b10*/  FFMA.FTZ R30, R65, R68, R34 ;  /* 0x00000044411e7223 */ /* 0x000fe20000010022 */
[----:B------:R-:W-:Y:S01]  /*0b20*/  FFMA.FTZ R44, R33, R32, R71 ;  /* 0x00000020212c7223 */ /* 0x000fe20000010047 */
[--C-:B------:R-:W-:Y:S01]  /*0b30*/  FFMA.FTZ R34, R26, R31, R28.reuse ;  /* 0x0000001f1a227223 */ /* 0x100fe2000001001c */
[----:B------:R-:W-:-:S02]  /*0b40*/  PRMT R28, R21, 0x7632, R28 ;  /* 0x00007632151c7816 */ /* 0x000fc4000000001c */
[----:B------:R-:W-:Y:S01]  /*0b50*/  FMUL.FTZ R72, R44, -1.4426950216293334961 ;  /* 0xbfb8aa3b2c487820 */ /* 0x000fe20000410000 */
[----:B0-----:R-:W-:Y:S02]  /*0b60*/  FADD.FTZ R70, R47, 1 ;  /* 0x3f8000002f467421 */ /* 0x001fe40000010000 */
[----:B------:R-:W-:Y:S02]  /*0b70*/  IMAD.U32 R47, R28, 0x10000, RZ ;  /* 0x000100001c2f7824 */ /* 0x000fe400078e00ff */
[----:B------:R-:W-:Y:S01]  /*0b80*/  FMUL.FTZ R45, R27, -1.4426950216293334961 ;  /* 0xbfb8aa3b1b2d7820 */ /* 0x000fe20000410000 */
[----:B------:R-:W-:Y:S01]  /*0b90*/  FADD.FTZ R39, R38, 1 ;  /* 0x3f80000026277421 */ /* 0x000fe20000010000 */
[----:B------:R-:W0:Y:S01]  /*0ba0*/  MUFU.EX2 R72, R72 ;  /* 0x0000004800487308 */ /* 0x000e220000000800 */
[----:B-1----:R-:W-:Y:S01]  /*0bb0*/  FADD.FTZ R69, R43, 1 ;  /* 0x3f8000002b457421 */ /* 0x002fe20000010000 */
[----:B------:R-:W-:Y:S01]  /*0bc0*/  FADD.FTZ R47, -R2, R47 ;  /* 0x0000002f022f7221 */ /* 0x000fe20000010100 */
[----:B------:R-:W-:-:S03]  /*0bd0*/  FMUL.FTZ R40, R30, -1.4426950216293334961 ;  /* 0xbfb8aa3b1e287820 */ /* 0x000fc60000410000 */
[----:B------:R-:W-:Y:S02]  /*0be0*/  FMUL.FTZ R28, R64, R47 ;  /* 0x0000002f401c7220 */ /* 0x000fe40000410000 */
[----:B------:R-:W1:Y:S02]  /*0bf0*/  MUFU.RCP R46, R39 ;  /* 0x00000027002e7308 */ /* 0x000e640000001000 */
[----:B------:R-:W-:-:S06]  /*0c00*/  FFMA.FTZ R38, R32, R28, R71 ;  /* 0x0000001c20267223 */ /* 0x000fcc0000010047 */
[----:B------:R-:W2:Y:S01]  /*0c10*/  MUFU.EX2 R45, R45 ;  /* 0x0000002d002d7308 */ /* 0x000ea20000000800 */
[----:B------:R-:W-:-:S07]  /*0c20*/  FMUL.FTZ R43, R38, -1.4426950216293334961 ;  /* 0xbfb8aa3b262b7820 */ /* 0x000fce0000410000 */
[----:B------:R-:W3:Y:S08]  /*0c30*/  MUFU.RCP R69, R69 ;  /* 0x0000004500457308 */ /* 0x000ef00000001000 */
[----:B------:R-:W4:Y:S08]  /*0c40*/  MUFU.RCP R70, R70 ;  /* 0x0000004600467308 */ /* 0x000f300000001000 */
[----:B------:R5:W4:Y:S01]  /*0c50*/  MUFU.EX2 R41, R40 ;  /* 0x0000002800297308 */ /* 0x000b220000000800 */
[----:B0-----:R-:W-:Y:S01]  /*0c60*/  FADD.FTZ R73, R72, 1 ;  /* 0x3f80000048497421 */ /* 0x001fe20000010000 */
[----:B-----5:R-:W-:-:S06]  /*0c70*/  FMUL.FTZ R40, R34, -1.4426950216293334961 ;  /* 0xbfb8aa3b22287820 */ /* 0x020fcc0000410000 */
[----:B------:R-:W-:Y:S01]  /*0c80*/  MUFU.EX2 R43, R43 ;  /* 0x0000002b002b7308 */ /* 0x000fe20000000800 */
[----:B-1----:R-:W-:Y:S01]  /*0c90*/  FADD.FTZ R47, -R46, 1 ;  /* 0x3f8000002e2f7421 */ /* 0x002fe20000010100 */
[----:B--2---:R-:W-:-:S06]  /*0ca0*/  FADD.FTZ R75, R45, 1 ;  /* 0x3f8000002d4b7421 */ /* 0x004fcc0000010000 */
[----:B------:R-:W0:Y:S01]  /*0cb0*/  MUFU.EX2 R40, R40 ;  /* 0x0000002800287308 */ /* 0x000e220000000800 */
[----:B---3--:R-:W-:Y:S01]  /*0cc0*/  FADD.FTZ R45, -R69, 1 ;  /* 0x3f800000452d7421 */ /* 0x008fe20000010100 */
[----:B----4-:R-:W-:Y:S01]  /*0cd0*/  FADD.FTZ R72, -R70, 1 ;  /* 0x3f80000046487421 */ /* 0x010fe20000010100 */
[----:B------:R-:W-:-:S05]  /*0ce0*/  FFMA.FTZ R47, R36, R47, 1 ;  /* 0x3f800000242f7423 */ /* 0x000fca000001002f */
[----:B------:R-:W1:Y:S01]  /*0cf0*/  MUFU.RCP R39, R73 ;  /* 0x0000004900277308 */ /* 0x000e620000001000 */
[----:B------:R-:W-:Y:S01]  /*0d00*/  FADD.FTZ R36, R41, 1 ;  /* 0x3f80000029247421 */ /* 0x000fe20000010000 */
[----:B------:R-:W-:Y:S01]  /*0d10*/  PRMT R41, R22, 0x7632, R41 ;  /* 0x0000763216297816 */ /* 0x000fe20000000029 */
[----:B------:R-:W-:Y:S01]  /*0d20*/  FFMA.FTZ R42, R42, R45, 1 ;  /* 0x3f8000002a2a7423 */ /* 0x000fe2000001002d */
[----:B------:R-:W-:Y:S01]  /*0d30*/  FFMA.FTZ R71, R35, R72, 1 ;  /* 0x3f80000023477423 */ /* 0x000fe20000010048 */
[----:B------:R-:W-:Y:S02]  /*0d40*/  FMUL.FTZ R47, R46, R47 ;  /* 0x0000002f2e2f7220 */ /* 0x000fe40000410000 */
[----:B------:R-:W-:Y:S01]  /*0d50*/  FMUL.FTZ R46, R69, R42 ;  /* 0x0000002a452e7220 */ /* 0x000fe20000410000 */
[----:B------:R-:W-:Y:S02]  /*0d60*/  IMAD.U32 R41, R41, 0x10000, RZ ;  /* 0x0001000029297824 */ /* 0x000fe400078e00ff */
[----:B------:R-:W-:Y:S01]  /*0d70*/  FMUL.FTZ R71, R70, R71 ;  /* 0x0000004746477220 */ /* 0x000fe20000410000 */
[----:B------:R-:W-:Y:S01]  /*0d80*/  SHF.L.U32 R70, R22, 0x10, RZ ;  /* 0x0000001016467819 */ /* 0x000fe200000006ff */
[----:B0-----:R-:W-:Y:S01]  /*0d90*/  FADD.FTZ R40, R40, 1 ;  /* 0x3f80000028287421 */ /* 0x001fe20000010000 */
[----:B------:R-:W0:Y:S01]  /*0da0*/  MUFU.RCP R35, R75 ;  /* 0x0000004b00237308 */ /* 0x000e220000001000 */
[----:B------:R-:W-:Y:S01]  /*0db0*/  FMUL.FTZ R41, R41, R46 ;  /* 0x0000002e29297220 */ /* 0x000fe20000410000 */
[----:B------:R-:W-:Y:S01]  /*0dc0*/  FADD.FTZ R46, R43, 1 ;  /* 0x3f8000002b2e7421 */ /* 0x000fe20000010000 */
[----:B------:R-:W-:Y:S01]  /*0dd0*/  FMUL.FTZ R70, R70, R47 ;  /* 0x0000002f46467220 */ /* 0x000fe20000410000 */
[----:B-1----:R-:W-:-:S04]  /*0de0*/  FADD.FTZ R73, -R39, 1 ;  /* 0x3f80000027497421 */ /* 0x002fc80000010100 */
[----:B------:R-:W1:Y:S01]  /*0df0*/  MUFU.RCP R36, R36 ;  /* 0x0000002400247308 */ /* 0x000e620000001000 */
[----:B------:R-:W-:Y:S01]  /*0e00*/  FFMA.FTZ R76, R44, R73, 1 ;  /* 0x3f8000002c4c7423 */ /* 0x000fe20000010049 */
[----:B------:R-:W-:Y:S01]  /*0e10*/  PRMT R42, R23, 0x7632, R42 ;  /* 0x00007632172a7816 */ /* 0x000fe2000000002a */
[----:B------:R-:W-:-:S05]  /*0e20*/  FMUL.FTZ R44, R3, R70 ;  /* 0x00000046032c7220 */ /* 0x000fca0000410000 */
[----:B------:R-:W2:Y:S01]  /*0e30*/  MUFU.RCP R40, R40 ;  /* 0x0000002800287308 */ /* 0x000ea20000001000 */
[----:B------:R-:W-:Y:S01]  /*0e40*/  SHF.L.U32 R45, R42, 0x10, RZ ;  /* 0x000000102a2d7819 */ /* 0x000fe200000006ff */
[----:B------:R-:W-:Y:S01]  /*0e50*/  FFMA.FTZ R44, R5, R44, RZ ;  /* 0x0000002c052c7223 */ /* 0x000fe200000100ff */
[----:B------:R-:W-:-:S05]  /*0e60*/  FMUL.FTZ R42, R26, R41 ;  /* 0x000000291a2a7220 */ /* 0x000fca0000410000 */
[----:B------:R-:W3:Y:S01]  /*0e70*/  MUFU.RCP R46, R46 ;  /* 0x0000002e002e7308 */ /* 0x000ee20000001000 */
[----:B------:R-:W-:Y:S01]  /*0e80*/  FMUL.FTZ R76, R39, R76 ;  /* 0x0000004c274c7220 */ /* 0x000fe20000410000 */
[----:B------:R-:W-:Y:S01]  /*0e90*/  FFMA.FTZ R42, R29, R42, R44 ;  /* 0x0000002a1d2a7223 */ /* 0x000fe2000001002c */
[----:B0-----:R-:W-:Y:S02]  /*0ea0*/  FADD.FTZ R44, -R35, 1 ;  /* 0x3f800000232c7421 */ /* 0x001fe40000010100 */
[----:B------:R-:W-:Y:S01]  /*0eb0*/  FMUL.FTZ R39, R45, R76 ;  /* 0x0000004c2d277220 */ /* 0x000fe20000410000 */
[----:B-1----:R-:W-:Y:S01]  /*0ec0*/  FADD.FTZ R45, -R36, 1 ;  /* 0x3f800000242d7421 */ /* 0x002fe20000010100 */
[----:B------:R-:W-:Y:S01]  /*0ed0*/  SHF.L.U32 R72, R23, 0x10, RZ ;  /* 0x0000001017487819 */ /* 0x000fe200000006ff */
[----:B------:R-:W-:Y:S01]  /*0ee0*/  FFMA.FTZ R44, R27, R44, 1 ;  /* 0x3f8000001b2c7423 */ /* 0x000fe2000001002c */
[----:B--2---:R-:W-:Y:S01]  /*0ef0*/  FADD.FTZ R27, -R40, 1 ;  /* 0x3f800000281b7421 */ /* 0x004fe20000010100 */
[----:B------:R-:W-:-:S02]  /*0f00*/  FFMA.FTZ R47, R30, R45, 1 ;  /* 0x3f8000001e2f7423 */ /* 0x000fc4000001002d */
[----:B------:R-:W-:Y:S01]  /*0f10*/  FMUL.FTZ R44, R35, R44 ;  /* 0x0000002c232c7220 */ /* 0x000fe20000410000 */
[----:B------:R-:W-:Y:S01]  /*0f20*/  FMUL.FTZ R72, R72, R71 ;  /* 0x0000004748487220 */ /* 0x000fe20000410000 */
[----:B------:R-:W-:Y:S01]  /*0f30*/  FFMA.FTZ R45, R34, R27, 1 ;  /* 0x3f800000222d7423 */ /* 0x000fe2000001001b */
[----:B------:R-:W-:Y:S01]  /*0f40*/  FFMA.FTZ R35, R3, R70, RZ ;  /* 0x0000004603237223 */ /* 0x000fe200000100ff */
[----:B---3--:R-:W-:Y:S01]  /*0f50*/  FADD.FTZ R69, -R46, 1 ;  /* 0x3f8000002e457421 */ /* 0x008fe20000010100 */
[----:B------:R-:W-:Y:S01]  /*0f60*/  PRMT R27, R24, 0x7632, R27 ;  /* 0x00007632181b7816 */ /* 0x000fe2000000001b */
[----:B------:R-:W-:Y:S01]  /*0f70*/  FMUL.FTZ R36, R36, R47 ;  /* 0x0000002f24247220 */ /* 0x000fe20000410000 */
[----:B------:R-:W-:Y:S01]  /*0f80*/  FMUL.FTZ R43, R65, R72 ;  /* 0x00000048412b7220 */ /* 0x000fe20000410000 */
[----:B------:R-:W-:Y:S01]  /*0f90*/  FFMA.FTZ R47, R38, R69, 1 ;  /* 0x3f800000262f7423 */ /* 0x000fe20000010045 */
[----:B------:R-:W-:Y:S01]  /*0fa0*/  SHF.L.U32 R69, R24, 0x10, RZ ;  /* 0x0000001018457819 */ /* 0x000fe200000006ff */
[----:B------:R-:W-:Y:S01]  /*0fb0*/  FFMA.FTZ R30, R26, R41, R35 ;  /* 0x000000291a1e7223 */ /* 0x000fe20000010023 */
[----:B------:R-:W-:-:S02]  /*0fc0*/  IMAD.U32 R27, R27, 0x10000, RZ ;  /* 0x000100001b1b7824 */ /* 0x000fc400078e00ff */
[----:B------:R-:W-:Y:S01]  /*0fd0*/  FMUL.FTZ R40, R40, R45 ;  /* 0x0000002d28287220 */ /* 0x000fe20000410000 */
[----:B------:R-:W-:Y:S01]  /*0fe0*/  FFMA.FTZ R42, R67, R43, R42 ;  /* 0x0000002b432a7223 */ /* 0x000fe2000001002a */
[----:B------:R-:W-:Y:S01]  /*0ff0*/  FFMA.FTZ R35, R65, R72, R30 ;  /* 0x0000004841237223 */ /* 0x000fe2000001001e */
[CC--:B------:R-:W-:Y:S01]  /*1000*/  FMUL.FTZ R43, R32.reuse, R39.reuse ;  /* 0x00000027202b7220 */ /* 0x0c0fe20000410000 */
[----:B------:R-:W-:Y:S01]  /*1010*/  FMUL.FTZ R69, R69, R44 ;  /* 0x0000002c45457220 */ /* 0x000fe20000410000 */
[----:B------:R-:W-:Y:S01]  /*1020*/  FMUL.FTZ R40, R27, R40 ;  /* 0x000000281b287220 */ /* 0x000fe20000410000 */
[----:B------:R-:W-:Y:S01]  /*1030*/  PRMT R27, R25, 0x7632, R27 ;  /* 0x00007632191b7816 */ /* 0x000fe2000000001b */
[----:B------:R-:W-:Y:S01]  /*1040*/  FFMA.FTZ R30, R32, R39, R35 ;  /* 0x00000027201e7223 */ /* 0x000fe20000010023 */
[----:B------:R-:W-:Y:S01]  /*1050*/  FFMA.FTZ R43, R33, R43, R42 ;  /* 0x0000002b212b7223 */ /* 0x000fe2000001002a */
[----:B------:R-:W-:Y:S01]  /*1060*/  FMUL.FTZ R34, R3, R69 ;  /* 0x0000004503227220 */ /* 0x000fe20000410000 */
[----:B------:R-:W-:-:S02]  /*1070*/  SHF.L.U32 R71, R25, 0x10, RZ ;  /* 0x0000001019477819 */ /* 0x000fc400000006ff */
[----:B------:R-:W-:Y:S02]  /*1080*/  IADD3 R73, P0, R48, 0x4, RZ ;  /* 0x0000000430497810 */ /* 0x000fe40007f1e0ff */
[----:B------:R-:W-:Y:S01]  /*1090*/  SHF.L.U32 R35, R27, 0x10, RZ ;  /* 0x000000101b237819 */ /* 0x000fe200000006ff */
[----:B------:R-:W-:Y:S01]  /*10a0*/  FFMA.FTZ R27, R3, R69, R30 ;  /* 0x00000045031b7223 */ /* 0x000fe2000001001e */
[----:B------:R-:W-:Y:S01]  /*10b0*/  FFMA.FTZ R34, R66, R34, R43 ;  /* 0x0000002242227223 */ /* 0x000fe2000001002b */
[----:B------:R-:W-:Y:S01]  /*10c0*/  FMUL.FTZ R30, R26, R40 ;  /* 0x000000281a1e7220 */ /* 0x000fe20000410000 */
[----:B------:R-:W-:Y:S01]  /*10d0*/  FMUL.FTZ R46, R46, R47 ;  /* 0x0000002f2e2e7220 */ /* 0x000fe20000410000 */
[----:B------:R-:W-:Y:S01]  /*10e0*/  FMUL.FTZ R71, R71, R36 ;  /* 0x0000002447477220 */ /* 0x000fe20000410000 */
[----:B------:R-:W-:Y:S02]  /*10f0*/  IMAD.X R74, RZ, RZ, R74, P0 ;  /* 0x000000ffff4a7224 */ /* 0x000fe400000e064a */
[----:B------:R-:W-:Y:S01]  /*1100*/  FFMA.FTZ R26, R26, R40, R27 ;  /* 0x000000281a1a7223 */ /* 0x000fe2000001001b */
[----:B------:R-:W-:Y:S01]  /*1110*/  ISETP.GE.U32.AND P0, PT, R73, UR10, PT ;  /* 0x0000000a49007c0c */ /* 0x000fe2000bf06070 */
[----:B------:R-:W-:Y:S01]  /*1120*/  FFMA.FTZ R27, R31, R30, R34 ;  /* 0x0000001e1f1b7223 */ /* 0x000fe20000010022 */
[----:B------:R-:W-:Y:S01]  /*1130*/  FMUL.FTZ R46, R35, R46 ;  /* 0x0000002e232e7220 */ /* 0x000fe20000410000 */
[CC--:B------:R-:W-:Y:S01]  /*1140*/  FMUL.FTZ R30, R65.reuse, R71.reuse ;  /* 0x00000047411e7220 */ /* 0x0c0fe20000410000 */
[----:B------:R-:W-:Y:S01]  /*1150*/  ISETP.GE.AND.EX P0, PT, R74, UR6, PT, P0 ;  /* 0x000000064a007c0c */ /* 0x000fe2000bf06300 */
[----:B------:R-:W-:Y:S01]  /*1160*/  FFMA.FTZ R35, R65, R71, R26 ;  /* 0x0000004741237223 */ /* 0x000fe2000001001a */
[----:B------:R-:W-:Y:S01]  /*1170*/  FMUL.FTZ R34, R32, R46 ;  /* 0x0000002e20227220 */ /* 0x000fe20000410000 */
[----:B------:R-:W-:-:S02]  /*1180*/  FFMA.FTZ R27, R68, R30, R27 ;  /* 0x0000001e441b7223 */ /* 0x000fc4000001001b */
[----:B------:R-:W-:Y:S02]  /*1190*/  FFMA.FTZ R26, R32, R46, R35 ;  /* 0x0000002e201a7223 */ /* 0x000fe40000010023 */
[----:B------:R-:W-:Y:S01]  /*11a0*/  FFMA.FTZ R27, R28, R34, R27 ;  /* 0x000000221c1b7223 */ /* 0x000fe2000001001b */
[----:B------:R-:W-:Y:S01]  /*11b0*/  FFMA.FTZ R10, R29, R41, R10 ;  /* 0x000000291d0a7223 */ /* 0x000fe2000001000a */
[----:B------:R-:W-:Y:S01]  /*11c0*/  FFMA.FTZ R35, R33, R39, R6 ;  /* 0x0000002721237223 */ /* 0x000fe20000010006 */
[----:B------:R-:W-:Y:S01]  /*11d0*/  FADD.FTZ R11, R41, R11 ;  /* 0x0000000b290b7221 */ /* 0x000fe20000010000 */
[----:B------:R-:W-:Y:S01]  /*11e0*/  FADD.FTZ R7, R39, R7 ;  /* 0x0000000727077221 */ /* 0x000fe20000010000 */
[----:B------:R0:W-:Y:S01]  /*11f0*/  STS.64 [R53], R26 ;  /* 0x0000001a35007388 */ /* 0x0001e20000000a00 */
[----:B------:R-:W-:Y:S01]  /*1200*/  FFMA.FTZ R29, R5, R70, R12 ;  /* 0x00000046051d7223 */ /* 0x000fe2000001000c */
[----:B------:R-:W-:Y:S01]  /*1210*/  FADD.FTZ R30, R70, R13 ;  /* 0x0000000d461e7221 */ /* 0x000fe20000010000 */
[----:B------:R-:W-:Y:S01]  /*1220*/  FFMA.FTZ R33, R67, R72, R8 ;  /* 0x0000004843217223 */ /* 0x000fe20000010008 */
[----:B------:R-:W-:Y:S01]  /*1230*/  FADD.FTZ R32, R72, R9 ;  /* 0x0000000948207221 */ /* 0x000fe20000010000 */
[----:B------:R-:W-:Y:S01]  /*1240*/  FFMA.FTZ R10, R31, R40, R10 ;  /* 0x000000281f0a7223 */ /* 0x000fe2000001000a */
[----:B------:R-:W-:Y:S01]  /*1250*/  FADD.FTZ R11, R11, R40 ;  /* 0x000000280b0b7221 */ /* 0x000fe20000010000 */
[----:B------:R-:W-:Y:S01]  /*1260*/  FFMA.FTZ R6, R28, R46, R35 ;  /* 0x0000002e1c067223 */ /* 0x000fe20000010023 */
[----:B------:R-:W-:Y:S01]  /*1270*/  FADD.FTZ R7, R7, R46 ;  /* 0x0000002e07077221 */ /* 0x000fe20000010000 */
[----:B------:R-:W-:Y:S01]  /*1280*/  CS2R R42, SRZ ;  /* 0x00000000002a7805 */ /* 0x000fe2000001ff00 */
[----:B------:R-:W-:Y:S01]  /*1290*/  FFMA.FTZ R12, R66, R69, R29 ;  /* 0x00000045420c7223 */ /* 0x000fe2000001001d */
[----:B------:R-:W-:Y:S01]  /*12a0*/  FADD.FTZ R13, R30, R69 ;  /* 0x000000451e0d7221 */ /* 0x000fe20000010000 */
[----:B------:R-:W-:Y:S01]  /*12b0*/  FFMA.FTZ R8, R68, R71, R33 ;  /* 0x0000004744087223 */ /* 0x000fe20000010021 */
[----:B------:R-:W-:Y:S01]  /*12c0*/  FADD.FTZ R9, R32, R71 ;  /* 0x0000004720097221 */ /* 0x000fe20000010000 */
[----:B------:R-:W-:Y:S06]  /*12d0*/  BAR.SYNC.DEFER_BLOCKING 0x0 ;  /* 0x0000000000007b1d */ /* 0x000fec0000010000 */
[----:B0-----:R-:W-:Y:S05]  /*12e0*/  @!P0 BRA `(.L_x_968) ;  /* 0x0000000000b08947 */ /* 0x001fea0003800000 */
[----:B------:R-:W0:Y:S01]  /*12f0*/  S2UR UR7, SR_CgaCtaId ;  /* 0x00000000000779c3 */ /* 0x000e220000008800 */
[----:B------:R-:W-:Y:S01]  /*1300*/  UMOV UR5, 0x400 ;  /* 0x0000040000057882 */ /* 0x000fe20000000000 */
[----:B------:R-:W-:Y:S02]  /*1310*/  SHF.L.U32 R26, R49, 0x1, RZ ;  /* 0x00000001311a7819 */ /* 0x000fe400000006ff */
[----:B------:R-:W-:Y:S02]  /*1320*/  SHF.R.U32.HI R38, RZ, 0x2, R0 ;  /* 0x00000002ff267819 */ /* 0x000fe40000011600 */
[----:B------:R-:W-:Y:S02]  /*1330*/  LOP3.LUT R27, R26, 0x18, RZ, 0xc0, !PT ;  /* 0x000000181a1b7812 */ /* 0x000fe400078ec0ff */
[----:B------:R-:W-:Y:S02]  /*1340*/  SHF.L.U32 R39, R38, 0x5, RZ ;  /* 0x0000000526277819 */ /* 0x000fe400000006ff */
[----:B------:R-:W-:-:S02]  /*1350*/  LOP3.LUT R29, R27, 0x8, RZ, 0x3c, !PT ;  /* 0x000000081b1d7812 */ /* 0x000fc400078e3cff */
[C---:B------:R-:W-:Y:S02]  /*1360*/  LOP3.LUT R31, R27.reuse, 0x10, RZ, 0x3c, !PT ;  /* 0x000000101b1f7812 */ /* 0x040fe400078e3cff */
[----:B------:R-:W-:Y:S01]  /*1370*/  LOP3.LUT R33, R27, 0x18, RZ, 0x3c, !PT ;  /* 0x000000181b217812 */ /* 0x000fe200078e3cff */
[----:B0-----:R-:W-:-:S06]  /*1380*/  ULEA UR5, UR7, UR5, 0x18 ;  /* 0x0000000507057291 */ /* 0x001fcc000f8ec03f */
[----:B------:R-:W-:Y:S02]  /*1390*/  LEA R26, R49, UR5, 0x5 ;  /* 0x00000005311a7c11 */ /* 0x000fe4000f8e28ff */
[----:B------:R-:W-:Y:S02]  /*13a0*/  LEA R28, R50, UR5, 0x5 ;  /* 0x00000005321c7c11 */ /* 0x000fe4000f8e28ff */
[C---:B------:R-:W-:Y:S01]  /*13b0*/  IADD3 R27, R26.reuse, R27, RZ ;  /* 0x0000001b1a1b7210 */ /* 0x040fe20007ffe0ff */
[C---:B------:R-:W-:Y:S01]  /*13c0*/  IMAD.IADD R34, R26.reuse, 0x1, R29 ;  /* 0x000000011a227824 */ /* 0x040fe200078e021d */
[----:B------:R-:W-:Y:S01]  /*13d0*/  IADD3 R35, R26, R31, RZ ;  /* 0x0000001f1a237210 */ /* 0x000fe20007ffe0ff */
[--C-:B------:R-:W-:Y:S01]  /*13e0*/  IMAD R32, R54, 0x8, R28.reuse ;  /* 0x0000000836207824 */ /* 0x100fe200078e021c */
[----:B------:R-:W-:Y:S01]  /*13f0*/  IADD3 R36, R26, R33, RZ ;  /* 0x000000211a247210 */ /* 0x000fe20007ffe0ff */
[----:B------:R-:W-:Y:S01]  /*1400*/  STS.64 [R27], R12 ;  /* 0x0000000c1b007388 */ /* 0x000fe20000000a00 */
[-C--:B------:R-:W-:Y:S01]  /*1410*/  LEA R30, R55, R28.reuse, 0x3 ;  /* 0x0000001c371e7211 */ /* 0x080fe200078e18ff */
[----:B------:R-:W-:Y:S01]  /*1420*/  IMAD R26, R57, 0x8, R28 ;  /* 0x00000008391a7824 */ /* 0x000fe200078e021c */
[----:B------:R-:W-:Y:S01]  /*1430*/  LEA R29, R56, R28, 0x3 ;  /* 0x0000001c381d7211 */ /* 0x000fe200078e18ff */
[----:B------:R-:W-:Y:S04]  /*1440*/  STS.64 [R34], R10 ;  /* 0x0000000a22007388 */ /* 0x000fe80000000a00 */
[----:B------:R0:W-:Y:S04]  /*1450*/  STS.64 [R35], R8 ;  /* 0x0000000823007388 */ /* 0x0001e80000000a00 */
[----:B------:R1:W-:Y:S01]  /*1460*/  STS.64 [R36], R6 ;  /* 0x0000000624007388 */ /* 0x0003e20000000a00 */
[----:B------:R-:W-:Y:S08]  /*1470*/  BAR.SYNC.DEFER_BLOCKING 0x0 ;  /* 0x0000000000007b1d */ /* 0x000ff00000010000 */
[----:B0-----:R-:W0:Y:S01]  /*1480*/  LDC.64 R34, c[0x0][0x260] ;  /* 0x00009800ff227b82 */ /* 0x001e220000000a00 */
[----:B-1----:R-:W-:-:S05]  /*1490*/  LOP3.LUT R36, R39, 0xffffffe0, R4, 0xe2, !PT ;  /* 0xffffffe027247812 */ /* 0x002fca00078ee204 */
[----:B------:R-:W-:-:S05]  /*14a0*/  IMAD R38, R36, 0x500, R49 ;  /* 0x0000050024267824 */ /* 0x000fca00078e0231 */
[----:B------:R-:W-:Y:S01]  /*14b0*/  IADD3 R38, R37, R38, RZ ;  /* 0x0000002625267210 */ /* 0x000fe20007ffe0ff */
        /* <DEDUP_REMOVED lines=15> */
.L_x_968:
[----:B------:R-:W-:Y:S04]  /*15b0*/  BSSY B0, `(.L_x_969) ;  /* 0x00000bb000007945 */ /* 0x000fe80003800000 */
[----:B------:R-:W-:Y:S05]  /*15c0*/  @P1 BRA `(.L_x_970) ;  /* 0x0000000800e41947 */ /* 0x000fea0003800000 */
[----:B0-----:R-:W-:Y:S02]  /*15d0*/  SHF.L.U32 R26, R48, 0x2, RZ ;  /* 0x00000002301a7819 */ /* 0x001fe400000006ff */
        /* <DEDUP_REMOVED lines=12> */
[C---:B------:R-:W-:Y:S01]  /*16a0*/  IADD3 R32, R42.reuse, 0x18, RZ ;  /* 0x000000182a207810 */ /* 0x040fe20007ffe0ff */
[C---:B------:R-:W-:Y:S01]  /*16b0*/  VIADD R44, R42.reuse, 0x3c ;  /* 0x0000003c2a2c7836 */ /* 0x040fe20000000000 */
[----:B------:R-:W-:Y:S01]  /*16c0*/  LEA.HI R29, R27, R26, RZ, 0x2 ;  /* 0x0000001a1b1d7211 */ /* 0x000fe200078f10ff */
[C---:B------:R-:W-:Y:S01]  /*16d0*/  VIADD R47, R42.reuse, 0x28 ;  /* 0x000000282a2f7836 */ /* 0x040fe20000000000 */
[----:B------:R-:W-:-:S02]  /*16e0*/  IADD3 R26, R42, 0x10, RZ ;  /* 0x000000102a1a7810 */ /* 0x000fc40007ffe0ff */
[----:B------:R-:W-:Y:S02]  /*16f0*/  SHF.R.S32.HI R27, RZ, 0x1f, R30 ;  /* 0x0000001fff1b7819 */ /* 0x000fe4000001141e */
[----:B------:R-:W-:Y:S02]  /*1700*/  SHF.R.S32.HI R31, RZ, 0x1f, R28 ;  /* 0x0000001fff1f7819 */ /* 0x000fe4000001141c */
[----:B------:R-:W-:Y:S02]  /*1710*/  SHF.R.S32.HI R35, RZ, 0x1f, R26 ;  /* 0x0000001fff237819 */ /* 0x000fe4000001141a */
[----:B------:R-:W-:Y:S02]  /*1720*/  LEA.HI R33, R27, R30, RZ, 0x2 ;  /* 0x0000001e1b217211 */ /* 0x000fe400078f10ff */
[----:B------:R-:W-:Y:S02]  /*1730*/  SHF.R.S32.HI R27, RZ, 0x1f, R32 ;  /* 0x0000001fff1b7819 */ /* 0x000fe40000011420 */
[----:B------:R-:W-:Y:S01]  /*1740*/  LEA.HI R31, R31, R28, RZ, 0x2 ;  /* 0x0000001c1f1f7211 */ /* 0x000fe200078f10ff */
[----:B------:R-:W-:Y:S01]  /*1750*/  VIADD R28, R42, 0x14 ;  /* 0x000000142a1c7836 */ /* 0x000fe20000000000 */
[----:B------:R-:W-:-:S02]  /*1760*/  LEA.HI R35, R35, R26, RZ, 0x2 ;  /* 0x0000001a23237211 */ /* 0x000fc400078f10ff */
[----:B------:R-:W-:Y:S02]  /*1770*/  LEA.HI R26, R27, R32, RZ, 0x2 ;  /* 0x000000201b1a7211 */ /* 0x000fe400078f10ff */
[----:B------:R-:W-:Y:S02]  /*1780*/  SHF.R.S32.HI R27, RZ, 0x1f, R42 ;  /* 0x0000001fff1b7819 */ /* 0x000fe4000001142a */
[----:B------:R-:W-:Y:S02]  /*1790*/  SHF.R.S32.HI R37, RZ, 0x1f, R28 ;  /* 0x0000001fff257819 */ /* 0x000fe4000001141c */
[----:B------:R-:W-:Y:S02]  /*17a0*/  LEA.HI R27, R27, R42, RZ, 0x2 ;  /* 0x0000002a1b1b7211 */ /* 0x000fe400078f10ff */
[----:B------:R-:W-:Y:S02]  /*17b0*/  LEA.HI R37, R37, R28, RZ, 0x2 ;  /* 0x0000001c25257211 */ /* 0x000fe400078f10ff */
[----:B------:R-:W-:-:S02]  /*17c0*/  SHF.R.S32.HI R30, RZ, 0x1f, R45 ;  /* 0x0000001fff1e7819 */ /* 0x000fc4000001142d */
[----:B------:R-:W-:Y:S02]  /*17d0*/  SHF.R.S32.HI R28, RZ, 0x2, R27 ;  /* 0x00000002ff1c7819 */ /* 0x000fe4000001141b */
[----:B------:R-:W-:Y:S02]  /*17e0*/  IADD3 R43, R42, 0x24, RZ ;  /* 0x000000242a2b7810 */ /* 0x000fe40007ffe0ff */
[----:B------:R-:W-:Y:S01]  /*17f0*/  LEA.HI R45, R30, R45, RZ, 0x2 ;  /* 0x0000002d1e2d7211 */ /* 0x000fe200078f10ff */
[----:B------:R-:W-:Y:S01]  /*1800*/  IMAD R28, R28, 0x28, R51 ;  /* 0x000000281c1c7824 */ /* 0x000fe200078e0233 */
[----:B------:R-:W-:Y:S02]  /*1810*/  SHF.R.S32.HI R32, RZ, 0x1f, R43 ;  /* 0x0000001fff207819 */ /* 0x000fe4000001142b */
[----:B------:R-:W-:Y:S02]  /*1820*/  SHF.R.S32.HI R30, RZ, 0x2, R29 ;  /* 0x00000002ff1e7819 */ /* 0x000fe4000001141d */
[----:B------:R-:W-:-:S02]  /*1830*/  LEA.HI R43, R32, R43, RZ, 0x2 ;  /* 0x0000002b202b7211 */ /* 0x000fc400078f10ff */
[----:B------:R-:W-:Y:S01]  /*1840*/  SHF.R.S32.HI R32, RZ, 0x2, R31 ;  /* 0x00000002ff207819 */ /* 0x000fe2000001141f */
[----:B------:R-:W-:Y:S01]  /*1850*/  IMAD R30, R30, 0x28, R51 ;  /* 0x000000281e1e7824 */ /* 0x000fe200078e0233 */
[----:B------:R-:W-:Y:S02]  /*1860*/  IADD3 R28, R28, R75, RZ ;  /* 0x0000004b1c1c7210 */ /* 0x000fe40007ffe0ff */
[----:B------:R-:W-:Y:S01]  /*1870*/  SHF.R.S32.HI R34, RZ, 0x2, R33 ;  /* 0x00000002ff227819 */ /* 0x000fe20000011421 */
[----:B------:R-:W-:Y:S01]  /*1880*/  IMAD R32, R32, 0x28, R51 ;  /* 0x0000002820207824 */ /* 0x000fe200078e0233 */
[C---:B------:R-:W-:Y:S02]  /*1890*/  IADD3 R30, R75.reuse, R30, RZ ;  /* 0x0000001e4b1e7210 */ /* 0x040fe40007ffe0ff */
[----:B------:R-:W0:Y:S01]  /*18a0*/  LDS.64 R28, [R28] ;  /* 0x000000001c1c7984 */ /* 0x000e220000000a00 */
[----:B------:R-:W-:Y:S01]  /*18b0*/  SHF.R.S32.HI R36, RZ, 0x2, R35 ;  /* 0x00000002ff247819 */ /* 0x000fe20000011423 */
[----:B------:R-:W-:Y:S01]  /*18c0*/  IMAD R34, R34, 0x28, R51 ;  /* 0x0000002822227824 */ /* 0x000fe200078e0233 */
[----:B------:R-:W-:Y:S01]  /*18d0*/  SHF.R.S32.HI R38, RZ, 0x2, R37 ;  /* 0x00000002ff267819 */ /* 0x000fe20000011425 */
[C---:B------:R-:W-:Y:S01]  /*18e0*/  IMAD.IADD R32, R75.reuse, 0x1, R32 ;  /* 0x000000014b207824 */ /* 0x040fe200078e0220 */
[----:B------:R-:W1:Y:S01]  /*18f0*/  LDS.64 R30, [R30] ;  /* 0x000000001e1e7984 */ /* 0x000e620000000a00 */
[--C-:B------:R-:W-:Y:S01]  /*1900*/  IMAD R36, R36, 0x28, R51.reuse ;  /* 0x0000002824247824 */ /* 0x100fe200078e0233 */
[----:B------:R-:W-:Y:S01]  /*1910*/  IADD3 R34, R75, R34, RZ ;  /* 0x000000224b227210 */ /* 0x000fe20007ffe0ff */
[----:B------:R-:W-:Y:S01]  /*1920*/  IMAD R38, R38, 0x28, R51 ;  /* 0x0000002826267824 */ /* 0x000fe200078e0233 */
[----:B------:R-:W-:Y:S01]  /*1930*/  SHF.R.S32.HI R26, RZ, 0x2, R26 ;  /* 0x00000002ff1a7819 */ /* 0x000fe2000001141a */
[----:B------:R-:W2:Y:S01]  /*1940*/  LDS.64 R32, [R32] ;  /* 0x0000000020207984 */ /* 0x000ea20000000a00 */
[----:B------:R-:W-:-:S02]  /*1950*/  IADD3 R46, R42, 0x1c, RZ ;  /* 0x0000001c2a2e7810 */ /* 0x000fc40007ffe0ff */
[C---:B------:R-:W-:Y:S01]  /*1960*/  IADD3 R36, R75.reuse, R36, RZ ;  /* 0x000000244b247210 */ /* 0x040fe20007ffe0ff */
[----:B------:R-:W3:Y:S01]  /*1970*/  LDS.64 R34, [R34] ;  /* 0x0000000022227984 */ /* 0x000ee20000000a00 */
[----:B------:R-:W-:Y:S01]  /*1980*/  SHF.R.S32.HI R39, RZ, 0x1f, R46 ;  /* 0x0000001fff277819 */ /* 0x000fe2000001142e */
[----:B------:R-:W-:Y:S01]  /*1990*/  IMAD R26, R26, 0x28, R51 ;  /* 0x000000281a1a7824 */ /* 0x000fe200078e0233 */
[----:B------:R-:W-:Y:S02]  /*19a0*/  IADD3 R38, R75, R38, RZ ;  /* 0x000000264b267210 */ /* 0x000fe40007ffe0ff */
[----:B------:R-:W4:Y:S01]  /*19b0*/  LDS.64 R36, [R36] ;  /* 0x0000000024247984 */ /* 0x000f220000000a00 */
[----:B------:R-:W-:Y:S02]  /*19c0*/  LEA.HI R46, R39, R46, RZ, 0x2 ;  /* 0x0000002e272e7211 */ /* 0x000fe400078f10ff */
[----:B------:R-:W-:Y:S01]  /*19d0*/  SHF.R.S32.HI R27, RZ, 0x1f, R80 ;  /* 0x0000001fff1b7819 */ /* 0x000fe20000011450 */
[----:B------:R-:W5:Y:S01]  /*19e0*/  LDS.64 R38, [R38] ;  /* 0x0000000026267984 */ /* 0x000f620000000a00 */
[----:B------:R-:W-:-:S02]  /*19f0*/  IADD3 R26, R75, R26, RZ ;  /* 0x0000001a4b1a7210 */ /* 0x000fc40007ffe0ff */
[----:B------:R-:W-:Y:S02]  /*1a00*/  LEA.HI R80, R27, R80, RZ, 0x2 ;  /* 0x000000501b507211 */ /* 0x000fe400078f10ff */
[----:B------:R-:W-:Y:S02]  /*1a10*/  SHF.R.S32.HI R41, RZ, 0x1f, R76 ;  /* 0x0000001fff297819 */ /* 0x000fe4000001144c */
[----:B------:R-:W5:Y:S01]  /*1a20*/  LDS.64 R26, [R26] ;  /* 0x000000001a1a7984 */ /* 0x000f620000000a00 */
[----:B------:R-:W-:Y:S02]  /*1a30*/  IADD3 R78, R42, 0x40, RZ ;  /* 0x000000402a4e7810 */ /* 0x000fe40007ffe0ff */
[----:B------:R-:W-:Y:S02]  /*1a40*/  LEA.HI R76, R41, R76, RZ, 0x2 ;  /* 0x0000004c294c7211 */ /* 0x000fe400078f10ff */
[----:B------:R-:W-:Y:S02]  /*1a50*/  SHF.R.S32.HI R41, RZ, 0x1f, R44 ;  /* 0x0000001fff297819 */ /* 0x000fe4000001142c */
[----:B------:R-:W-:-:S02]  /*1a60*/  SHF.R.S32.HI R81, RZ, 0x1f, R78 ;  /* 0x0000001fff517819 */ /* 0x000fc4000001144e */
[----:B------:R-:W-:Y:S02]  /*1a70*/  LEA.HI R44, R41, R44, RZ, 0x2 ;  /* 0x0000002c292c7211 */ /* 0x000fe400078f10ff */
[----:B------:R-:W-:Y:S01]  /*1a80*/  LEA.HI R41, R81, R78, RZ, 0x2 ;  /* 0x0000004e51297211 */ /* 0x000fe200078f10ff */
[----:B0-----:R-:W-:Y:S01]  /*1a90*/  FADD.FTZ R81, RZ, R28 ;  /* 0x0000001cff517221 */ /* 0x001fe20000010000 */
[----:B------:R-:W-:Y:S01]  /*1aa0*/  FADD.FTZ R28, RZ, R29 ;  /* 0x0000001dff1c7221 */ /* 0x000fe20000010000 */
[----:B------:R-:W-:Y:S01]  /*1ab0*/  VIADD R78, R42, 0x48 ;  /* 0x000000482a4e7836 */ /* 0x000fe20000000000 */
[----:B------:R-:W-:Y:S01]  /*1ac0*/  SHF.R.S32.HI R40, RZ, 0x1f, R47 ;  /* 0x0000001fff287819 */ /* 0x000fe2000001142f */
[----:B-1----:R-:W-:Y:S01]  /*1ad0*/  FADD.FTZ R81, R81, R30 ;  /* 0x0000001e51517221 */ /* 0x002fe20000010000 */
[----:B------:R-:W-:Y:S01]  /*1ae0*/  FADD.FTZ R28, R28, R31 ;  /* 0x0000001f1c1c7221 */ /* 0x000fe20000010000 */
[----:B------:R-:W-:Y:S02]  /*1af0*/  IADD3 R79, R42, 0x30, RZ ;  /* 0x000000302a4f7810 */ /* 0x000fe40007ffe0ff */
[----:B------:R-:W-:Y:S01]  /*1b00*/  SHF.R.S32.HI R46, RZ, 0x2, R46 ;  /* 0x00000002ff2e7819 */ /* 0x000fe2000001142e */
[----:B--2---:R-:W-:Y:S01]  /*1b10*/  FADD.FTZ R28, R28, R33 ;  /* 0x000000211c1c7221 */ /* 0x004fe20000010000 */
[----:B------:R-:W-:Y:S01]  /*1b20*/  LEA.HI R47, R40, R47, RZ, 0x2 ;  /* 0x0000002f282f7211 */ /* 0x000fe200078f10ff */
[----:B------:R-:W-:Y:S01]  /*1b30*/  FADD.FTZ R81, R81, R32 ;  /* 0x0000002051517221 */ /* 0x000fe20000010000 */
[----:B------:R-:W-:Y:S01]  /*1b40*/  SHF.R.S32.HI R29, RZ, 0x1f, R78 ;  /* 0x0000001fff1d7819 */ /* 0x000fe2000001144e */
[----:B------:R-:W-:Y:S01]  /*1b50*/  IMAD R46, R46, 0x28, R51 ;  /* 0x000000282e2e7824 */ /* 0x000fe200078e0233 */
[----:B------:R-:W-:Y:S01]  /*1b60*/  SHF.R.S32.HI R40, RZ, 0x1f, R79 ;  /* 0x0000001fff287819 */ /* 0x000fe2000001144f */
[----:B---3--:R-:W-:Y:S01]  /*1b70*/  FADD.FTZ R28, R28, R35 ;  /* 0x000000231c1c7221 */ /* 0x008fe20000010000 */
[----:B------:R-:W-:-:S02]  /*1b80*/  IADD3 R77, R42, 0x38, RZ ;  /* 0x000000382a4d7810 */ /* 0x000fc40007ffe0ff */
[----:B------:R-:W-:Y:S01]  /*1b90*/  IADD3 R82, R42, 0x44, RZ ;  /* 0x000000442a527810 */ /* 0x000fe20007ffe0ff */
[----:B----4-:R-:W-:Y:S01]  /*1ba0*/  FADD.FTZ R28, R28, R37 ;  /* 0x000000251c1c7221 */ /* 0x010fe20000010000 */
[----:B------:R-:W-:Y:S01]  /*1bb0*/  LEA.HI R78, R29, R78, RZ, 0x2 ;  /* 0x0000004e1d4e7211 */ /* 0x000fe200078f10ff */
[----:B------:R-:W-:Y:S01]  /*1bc0*/  FADD.FTZ R29, R81, R34 ;  /* 0x00000022511d7221 */ /* 0x000fe20000010000 */
[----:B------:R-:W-:Y:S02]  /*1bd0*/  LEA.HI R79, R40, R79, RZ, 0x2 ;  /* 0x0000004f284f7211 */ /* 0x000fe400078f10ff */
[----:B------:R-:W-:Y:S01]  /*1be0*/  SHF.R.S32.HI R40, RZ, 0x1f, R77 ;  /* 0x0000001fff287819 */ /* 0x000fe2000001144d */
[----:B------:R-:W-:Y:S01]  /*1bf0*/  FADD.FTZ R29, R29, R36 ;  /* 0x000000241d1d7221 */ /* 0x000fe20000010000 */
[----:B------:R-:W-:Y:S02]  /*1c00*/  IADD3 R42, R42, 0x4c, RZ ;  /* 0x0000004c2a2a7810 */ /* 0x000fe40007ffe0ff */
[----:B------:R-:W-:Y:S01]  /*1c10*/  SHF.R.S32.HI R30, RZ, 0x2, R45 ;  /* 0x00000002ff1e7819 */ /* 0x000fe2000001142d */
[----:B-----5:R-:W-:Y:S01]  /*1c20*/  FADD.FTZ R29, R29, R38 ;  /* 0x000000261d1d7221 */ /* 0x020fe20000010000 */
[----:B------:R-:W-:-:S02]  /*1c30*/  SHF.R.S32.HI R83, RZ, 0x1f, R82 ;  /* 0x0000001fff537819 */ /* 0x000fc40000011452 */
[----:B------:R-:W-:Y:S01]  /*1c40*/  IADD3 R46, R75, R46, RZ ;  /* 0x0000002e4b2e7210 */ /* 0x000fe20007ffe0ff */
[----:B------:R-:W-:Y:S01]  /*1c50*/  IMAD R30, R30, 0x28, R51 ;  /* 0x000000281e1e7824 */ /* 0x000fe200078e0233 */
[----:B------:R-:W-:Y:S01]  /*1c60*/  SHF.R.S32.HI R32, RZ, 0x2, R43 ;  /* 0x00000002ff207819 */ /* 0x000fe2000001142b */
[----:B------:R-:W-:Y:S01]  /*1c70*/  FADD.FTZ R45, R29, R26 ;  /* 0x0000001a1d2d7221 */ /* 0x000fe20000010000 */
[----:B------:R-:W-:Y:S02]  /*1c80*/  LEA.HI R77, R40, R77, RZ, 0x2 ;  /* 0x0000004d284d7211 */ /* 0x000fe400078f10ff */
[----:B------:R-:W-:Y:S01]  /*1c90*/  SHF.R.S32.HI R31, RZ, 0x1f, R42 ;  /* 0x0000001fff1f7819 */ /* 0x000fe2000001142a */
[----:B------:R-:W-:Y:S01]  /*1ca0*/  IMAD R32, R32, 0x28, R51 ;  /* 0x0000002820207824 */ /* 0x000fe200078e0233 */
[----:B------:R-:W-:Y:S01]  /*1cb0*/  LEA.HI R40, R83, R82, RZ, 0x2 ;  /* 0x0000005253287211 */ /* 0x000fe200078f10ff */
[----:B------:R-:W-:Y:S01]  /*1cc0*/  FADD.FTZ R82, R28, R39 ;  /* 0x000000271c527221 */ /* 0x000fe20000010000 */
[----:B------:R-:W-:-:S02]  /*1cd0*/  SHF.R.S32.HI R28, RZ, 0x2, R47 ;  /* 0x00000002ff1c7819 */ /* 0x000fc4000001142f */
[----:B------:R-:W-:Y:S01]  /*1ce0*/  LEA.HI R81, R31, R42, RZ, 0x2 ;  /* 0x0000002a1f517211 */ /* 0x000fe200078f10ff */
[----:B------:R-:W0:Y:S01]  /*1cf0*/  LDS.64 R46, [R46] ;  /* 0x000000002e2e7984 */ /* 0x000e220000000a00 */
[C---:B------:R-:W-:Y:S01]  /*1d00*/  IMAD.IADD R42, R75.reuse, 0x1, R30 ;  /* 0x000000014b2a7824 */ /* 0x040fe200078e021e */
[----:B------:R-:W-:Y:S01]  /*1d10*/  SHF.R.S32.HI R80, RZ, 0x2, R80 ;  /* 0x00000002ff507819 */ /* 0x000fe20000011450 */
[----:B------:R-:W-:Y:S01]  /*1d20*/  IMAD R26, R28, 0x28, R51 ;  /* 0x000000281c1a7824 */ /* 0x000fe200078e0233 */
[C---:B------:R-:W-:Y:S01]  /*1d30*/  IADD3 R28, R75.reuse, R32, RZ ;  /* 0x000000204b1c7210 */ /* 0x040fe20007ffe0ff */
[----:B------:R-:W-:Y:S01]  /*1d40*/  FADD.FTZ R82, R82, R27 ;  /* 0x0000001b52527221 */ /* 0x000fe20000010000 */
[----:B------:R-:W-:Y:S01]  /*1d50*/  SHF.R.S32.HI R30, RZ, 0x2, R79 ;  /* 0x00000002ff1e7819 */ /* 0x000fe2000001144f */
[----:B------:R-:W1:Y:S01]  /*1d60*/  LDS.64 R42, [R42] ;  /* 0x000000002a2a7984 */ /* 0x000e620000000a00 */
[----:B------:R-:W-:Y:S01]  /*1d70*/  IMAD R80, R80, 0x28, R51 ;  /* 0x0000002850507824 */ /* 0x000fe200078e0233 */
[----:B------:R-:W-:-:S02]  /*1d80*/  IADD3 R26, R75, R26, RZ ;  /* 0x0000001a4b1a7210 */ /* 0x000fc40007ffe0ff */
[----:B------:R-:W2:Y:S01]  /*1d90*/  LDS.64 R28, [R28] ;  /* 0x000000001c1c7984 */ /* 0x000ea20000000a00 */
[----:B------:R-:W-:Y:S01]  /*1da0*/  SHF.R.S32.HI R76, RZ, 0x2, R76 ;  /* 0x00000002ff4c7819 */ /* 0x000fe2000001144c */
[----:B------:R-:W-:Y:S01]  /*1db0*/  IMAD R34, R30, 0x28, R51 ;  /* 0x000000281e227824 */ /* 0x000fe200078e0233 */
[----:B------:R-:W-:Y:S01]  /*1dc0*/  SHF.R.S32.HI R36, RZ, 0x2, R77 ;  /* 0x00000002ff247819 */ /* 0x000fe2000001144d */
[C---:B------:R-:W-:Y:S01]  /*1dd0*/  IMAD.IADD R32, R75.reuse, 0x1, R80 ;  /* 0x000000014b207824 */ /* 0x040fe200078e0250 */
[----:B------:R3:W4:Y:S01]  /*1de0*/  LDS.64 R30, [R26] ;  /* 0x000000001a1e7984 */ /* 0x0007220000000a00 */
[--C-:B------:R-:W-:Y:S01]  /*1df0*/  IMAD R76, R76, 0x28, R51.reuse ;  /* 0x000000284c4c7824 */ /* 0x100fe200078e0233 */
[C---:B------:R-:W-:Y:S01]  /*1e00*/  IADD3 R34, R75.reuse, R34, RZ ;  /* 0x000000224b227210 */ /* 0x040fe20007ffe0ff */
[----:B------:R-:W-:Y:S01]  /*1e10*/  IMAD R38, R36, 0x28, R51 ;  /* 0x0000002824267824 */ /* 0x000fe200078e0233 */
[----:B------:R-:W-:Y:S01]  /*1e20*/  SHF.R.S32.HI R44, RZ, 0x2, R44 ;  /* 0x00000002ff2c7819 */ /* 0x000fe2000001142c */
[----:B------:R-:W5:Y:S01]  /*1e30*/  LDS.64 R32, [R32] ;  /* 0x0000000020207984 */ /* 0x000f620000000a00 */
[C---:B------:R-:W-:Y:S01]  /*1e40*/  IADD3 R36, R75.reuse, R76, RZ ;  /* 0x0000004c4b247210 */ /* 0x040fe20007ffe0ff */
[----:B------:R-:W-:Y:S01]  /*1e50*/  IMAD.IADD R38, R75, 0x1, R38 ;  /* 0x000000014b267824 */ /* 0x000fe200078e0226 */
[----:B------:R-:W-:Y:S01]  /*1e60*/  SHF.R.S32.HI R80, RZ, 0x2, R41 ;  /* 0x00000002ff507819 */ /* 0x000fe20000011429 */
[----:B------:R-:W5:Y:S01]  /*1e70*/  LDS.64 R34, [R34] ;  /* 0x0000000022227984 */ /* 0x000f620000000a00 */
[----:B------:R-:W-:Y:S01]  /*1e80*/  IMAD R44, R44, 0x28, R51 ;  /* 0x000000282c2c7824 */ /* 0x000fe200078e0233 */
[----:B------:R-:W-:-:S02]  /*1e90*/  SHF.R.S32.HI R76, RZ, 0x2, R40 ;  /* 0x00000002ff4c7819 */ /* 0x000fc40000011428 */
[----:B------:R-:W5:Y:S01]  /*1ea0*/  LDS.64 R36, [R36] ;  /* 0x0000000024247984 */ /* 0x000f620000000a00 */
[--C-:B------:R-:W-:Y:S01]  /*1eb0*/  IMAD R80, R80, 0x28, R51.reuse ;  /* 0x0000002850507824 */ /* 0x100fe200078e0233 */
[C---:B------:R-:W-:Y:S01]  /*1ec0*/  IADD3 R40, R75.reuse, R44, RZ ;  /* 0x0000002c4b287210 */ /* 0x040fe20007ffe0ff */
[----:B------:R-:W-:Y:S01]  /*1ed0*/  IMAD R76, R76, 0x28, R51 ;  /* 0x000000284c4c7824 */ /* 0x000fe200078e0233 */
[----:B------:R-:W-:Y:S01]  /*1ee0*/  SHF.R.S32.HI R78, RZ, 0x2, R78 ;  /* 0x00000002ff4e7819 */ /* 0x000fe2000001144e */
[----:B------:R-:W5:Y:S01]  /*1ef0*/  LDS.64 R38, [R38] ;  /* 0x0000000026267984 */ /* 0x000f620000000a00 */
[C---:B---3--:R-:W-:Y:S01]  /*1f00*/  IADD3 R26, R75.reuse, R80, RZ ;  /* 0x000000504b1a7210 */ /* 0x048fe20007ffe0ff */
[----:B------:R-:W-:Y:S01]  /*1f10*/  IMAD.IADD R44, R75, 0x1, R76 ;  /* 0x000000014b2c7824 */ /* 0x000fe200078e024c */
[----:B------:R-:W-:Y:S01]  /*1f20*/  SHF.R.S32.HI R84, RZ, 0x2, R81 ;  /* 0x00000002ff547819 */ /* 0x000fe20000011451 */
[----:B------:R-:W3:Y:S01]  /*1f30*/  LDS.64 R40, [R40] ;  /* 0x0000000028287984 */ /* 0x000ee20000000a00 */
[----:B------:R-:W-:-:S02]  /*1f40*/  IMAD R78, R78, 0x28, R51 ;  /* 0x000000284e4e7824 */ /* 0x000fc400078e0233 */
[----:B0-----:R-:W-:Y:S01]  /*1f50*/  FADD.FTZ R77, R45, R46 ;  /* 0x0000002e2d4d7221 */ /* 0x001fe20000010000 */
[----:B------:R-:W-:Y:S01]  /*1f60*/  FADD.FTZ R82, R82, R47 ;  /* 0x0000002f52527221 */ /* 0x000fe20000010000 */
[----:B------:R-:W0:Y:S01]  /*1f70*/  LDS.64 R26, [R26] ;  /* 0x000000001a1a7984 */ /* 0x000e220000000a00 */
[----:B------:R-:W-:Y:S01]  /*1f80*/  IMAD R84, R84, 0x28, R51 ;  /* 0x0000002854547824 */ /* 0x000fe200078e0233 */
[----:B------:R-:W-:Y:S02]  /*1f90*/  IADD3 R46, R75, R78, RZ ;  /* 0x0000004e4b2e7210 */ /* 0x000fe40007ffe0ff */
[----:B------:R-:W0:Y:S01]  /*1fa0*/  LDS.64 R44, [R44] ;  /* 0x000000002c2c7984 */ /* 0x000e220000000a00 */
[----:B-1----:R-:W-:Y:S01]  /*1fb0*/  FADD.FTZ R77, R77, R42 ;  /* 0x0000002a4d4d7221 */ /* 0x002fe20000010000 */
[----:B------:R-:W-:Y:S01]  /*1fc0*/  IADD3 R84, R75, R84, RZ ;  /* 0x000000544b547210 */ /* 0x000fe20007ffe0ff */
[----:B------:R-:W-:Y:S01]  /*1fd0*/  FADD.FTZ R82, R82, R43 ;  /* 0x0000002b52527221 */ /* 0x000fe20000010000 */
[----:B------:R-:W1:Y:S01]  /*1fe0*/  LDS.64 R46, [R46] ;  /* 0x000000002e2e7984 */ /* 0x000e620000000a00 */
[----:B--2---:R-:W-:-:S02]  /*1ff0*/  FADD.FTZ R77, R77, R28 ;  /* 0x0000001c4d4d7221 */ /* 0x004fc40000010000 */
[----:B------:R-:W-:Y:S01]  /*2000*/  FADD.FTZ R82, R82, R29 ;  /* 0x0000001d52527221 */ /* 0x000fe20000010000 */
[----:B------:R-:W2:Y:S01]  /*2010*/  LDS.64 R42, [R84] ;  /* 0x00000000542a7984 */ /* 0x000ea20000000a00 */
[----:B----4-:R-:W-:Y:S02]  /*2020*/  FADD.FTZ R77, R77, R30 ;  /* 0x0000001e4d4d7221 */ /* 0x010fe40000010000 */
[----:B------:R-:W-:Y:S02]  /*2030*/  FADD.FTZ R82, R82, R31 ;  /* 0x0000001f52527221 */ /* 0x000fe40000010000 */
[----:B-----5:R-:W-:Y:S02]  /*2040*/  FADD.FTZ R77, R77, R32 ;  /* 0x000000204d4d7221 */ /* 0x020fe40000010000 */
[----:B------:R-:W-:Y:S02]  /*2050*/  FADD.FTZ R82, R82, R33 ;  /* 0x0000002152527221 */ /* 0x000fe40000010000 */
[----:B------:R-:W-:-:S02]  /*2060*/  FADD.FTZ R77, R77, R34 ;  /* 0x000000224d4d7221 */ /* 0x000fc40000010000 */
[----:B------:R-:W-:Y:S02]  /*2070*/  FADD.FTZ R82, R82, R35 ;  /* 0x0000002352527221 */ /* 0x000fe40000010000 */
[----:B------:R-:W-:Y:S02]  /*2080*/  FADD.FTZ R77, R77, R36 ;  /* 0x000000244d4d7221 */ /* 0x000fe40000010000 */
[----:B------:R-:W-:Y:S02]  /*2090*/  FADD.FTZ R82, R82, R37 ;  /* 0x0000002552527221 */ /* 0x000fe40000010000 */
[----:B------:R-:W-:Y:S02]  /*20a0*/  FADD.FTZ R77, R77, R38 ;  /* 0x000000264d4d7221 */ /* 0x000fe40000010000 */
[----:B------:R-:W-:Y:S02]  /*20b0*/  FADD.FTZ R82, R82, R39 ;  /* 0x0000002752527221 */ /* 0x000fe40000010000 */
[----:B---3--:R-:W-:-:S02]  /*20c0*/  FADD.FTZ R77, R77, R40 ;  /* 0x000000284d4d7221 */ /* 0x008fc40000010000 */
[----:B------:R-:W-:Y:S02]  /*20d0*/  FADD.FTZ R82, R82, R41 ;  /* 0x0000002952527221 */ /* 0x000fe40000010000 */
[----:B0-----:R-:W-:Y:S02]  /*20e0*/  FADD.FTZ R77, R77, R26 ;  /* 0x0000001a4d4d7221 */ /* 0x001fe40000010000 */
[----:B------:R-:W-:Y:S02]  /*20f0*/  FADD.FTZ R82, R82, R27 ;  /* 0x0000001b52527221 */ /* 0x000fe40000010000 */
[----:B------:R-:W-:Y:S02]  /*2100*/  FADD.FTZ R77, R77, R44 ;  /* 0x0000002c4d4d7221 */ /* 0x000fe40000010000 */
[----:B------:R-:W-:Y:S02]  /*2110*/  FADD.FTZ R82, R82, R45 ;  /* 0x0000002d52527221 */ /* 0x000fe40000010000 */
[----:B-1----:R-:W-:-:S02]  /*2120*/  FADD.FTZ R77, R77, R46 ;  /* 0x0000002e4d4d7221 */ /* 0x002fc40000010000 */
[----:B------:R-:W-:Y:S02]  /*2130*/  FADD.FTZ R82, R82, R47 ;  /* 0x0000002f52527221 */ /* 0x000fe40000010000 */
[----:B--2---:R-:W-:Y:S02]  /*2140*/  FADD.FTZ R42, R77, R42 ;  /* 0x0000002a4d2a7221 */ /* 0x004fe40000010000 */
[----:B------:R-:W-:-:S07]  /*2150*/  FADD.FTZ R43, R82, R43 ;  /* 0x0000002b522b7221 */ /* 0x000fce0000010000 */
.L_x_970:
[----:B------:R-:W-:Y:S05]  /*2160*/  BSYNC B0 ;  /* 0x0000000000007941 */ /* 0x000fea0003800000 */
.L_x_969:
        /* <DEDUP_REMOVED lines=23> */
.L_x_972:
[----:B------:R-:W-:Y:S05]  /*22e0*/  BSYNC B0 ;  /* 0x0000000000007941 */ /* 0x000fea0003800000 */
.L_x_971:
[----:B------:R-:W-:Y:S02]  /*22f0*/  ISETP.GE.U32.AND P1, PT, R73, UR10, PT ;  /* 0x0000000a49007c0c */ /* 0x000fe4000bf26070 */
[----:B------:R-:W-:Y:S02]  /*2300*/  PRMT R18, R18, 0x7632, R18 ;  /* 0x0000763212127816 */ /* 0x000fe40000000012 */
[----:B------:R-:W-:Y:S02]  /*2310*/  ISETP.GE.AND.EX P1, PT, R74, UR6, PT, P1 ;  /* 0x000000064a007c0c */ /* 0x000fe4000bf26310 */
[----:B------:R-:W-:Y:S02]  /*2320*/  PRMT R19, R19, 0x7632, R19 ;  /* 0x0000763213137816 */ /* 0x000fe40000000013 */
[----:B0-----:R-:W-:Y:S02]  /*2330*/  PRMT R17, R14, 0x7632, R17 ;  /* 0x000076320e117816 */ /* 0x001fe40000000011 */
        /* <DEDUP_REMOVED lines=20> */
.L_x_975:
[----:B------:R-:W2:Y:S04]  /*2480*/  LD.E.STRONG.GPU R26, desc[UR8][R14.64] ;  /* 0x000000080e1a7980 */ /* 0x000ea8000c10f900 */
[----:B--2---:R-:W-:Y:S01]  /*2490*/  CCTL.IVALL ;  /* 0x00000000ff00798f */ /* 0x004fe20002000000 */
[----:B------:R-:W-:Y:S05]  /*24a0*/  YIELD ;  /* 0x0000000000007946 */ /* 0x000fea0003800000 */
[----:B-----5:R-:W-:-:S04]  /*24b0*/  LOP3.LUT R26, R26, R27, RZ, 0x3c, !PT ;  /* 0x0000001b1a1a7212 */ /* 0x020fc800078e3cff */
[----:B------:R-:W-:-:S13]  /*24c0*/  ISETP.GT.AND P1, PT, R26, -0x1, PT ;  /* 0xffffffff1a00780c */ /* 0x000fda0003f24270 */
[----:B------:R-:W-:Y:S05]  /*24d0*/  @P1 BRA `(.L_x_975) ;  /* 0xfffffffc00e81947 */ /* 0x000fea000383ffff */
.L_x_974:
[----:B------:R-:W-:Y:S05]  /*24e0*/  WARPSYNC.ALL ;  /* 0x0000000000007948 */ /* 0x000fea0003800000 */
[----:B------:R-:W-:Y:S06]  /*24f0*/  BAR.SYNC.DEFER_BLOCKING 0x0 ;  /* 0x0000000000007b1d */ /* 0x000fec0000010000 */
[----:B------:R-:W-:Y:S05]  /*2500*/  BRA `(.L_x_976) ;  /* 0x0000000000607947 */ /* 0x000fea0003800000 */
.L_x_973:
        /* <DEDUP_REMOVED lines=16> */
.L_x_978:
[----:B------:R-:W2:Y:S04]  /*2610*/  LD.E.STRONG.GPU R26, desc[UR8][R14.64] ;  /* 0x000000080e1a7980 */ /* 0x000ea8000c10f900 */
[----:B--2---:R-:W-:Y:S01]  /*2620*/  CCTL.IVALL ;  /* 0x00000000ff00798f */ /* 0x004fe20002000000 */
[----:B------:R-:W-:Y:S05]  /*2630*/  YIELD ;  /* 0x0000000000007946 */ /* 0x000fea0003800000 */
[----:B-----5:R-:W-:-:S04]  /*2640*/  LOP3.LUT R26, R26, R27, RZ, 0x3c, !PT ;  /* 0x0000001b1a1a7212 */ /* 0x020fc800078e3cff */
[----:B------:R-:W-:-:S13]  /*2650*/  ISETP.GT.AND P1, PT, R26, -0x1, PT ;  /* 0xffffffff1a00780c */ /* 0x000fda0003f24270 */
[----:B------:R-:W-:Y:S05]  /*2660*/  @P1 BRA `(.L_x_978) ;  /* 0xfffffffc00e81947 */ /* 0x000fea000383ffff */
.L_x_977:
[----:B------:R-:W-:Y:S05]  /*2670*/  WARPSYNC.ALL ;  /* 0x0000000000007948 */ /* 0x000fea0003800000 */
[----:B------:R-:W-:Y:S06]  /*2680*/  BAR.SYNC.DEFER_BLOCKING 0x0 ;  /* 0x0000000000007b1d */ /* 0x000fec0000010000 */
.L_x_976:
[----:B------:R-:W-:Y:S01]  /*2690*/  ISETP.GT.U32.AND P1, PT, R49, 0x7f, PT ;  /* 0x0000007f3100780c */ /* 0x000fe20003f24070 */
[----:B------:R-:W-:Y:S01]  /*26a0*/  IMAD.U32 R17, R17, 0x10000, RZ ;  /* 0x0001000011117824 */ /* 0x000fe200078e00ff */
[----:B------:R-:W-:Y:S02]  /*26b0*/  SHF.L.U32 R29, R29, 0x10, RZ ;  /* 0x000000101d1d7819 */ /* 0x000fe400000006ff */
[----:B------:R-:W-:Y:S01]  /*26c0*/  SHF.L.U32 R21, R21, 0x10, RZ ;  /* 0x0000001015157819 */ /* 0x000fe200000006ff */
[----:B------:R-:W1:Y:S01]  /*26d0*/  S2UR UR7, SR_CgaCtaId ;  /* 0x00000000000779c3 */ /* 0x000e620000008800 */
[----:B------:R-:W-:Y:S01]  /*26e0*/  UMOV UR5, 0x400 ;  /* 0x0000040000057882 */ /* 0x000fe20000000000 */
[----:B------:R-:W-:Y:S02]  /*26f0*/  SHF.L.U32 R22, R22, 0x10, RZ ;  /* 0x0000001016167819 */ /* 0x000fe400000006ff */
[----:B------:R-:W-:Y:S01]  /*2700*/  SHF.L.U32 R23, R23, 0x10, RZ ;  /* 0x0000001017177819 */ /* 0x000fe200000006ff */
[----:B------:R-:W-:Y:S01]  /*2710*/  IMAD.U32 R24, R24, 0x10000, RZ ;  /* 0x0001000018187824 */ /* 0x000fe200078e00ff */
[----:B------:R-:W-:Y:S01]  /*2720*/  SHF.L.U32 R25, R25, 0x10, RZ ;  /* 0x0000001019197819 */ /* 0x000fe200000006ff */
[----:B------:R-:W-:Y:S01]  /*2730*/  ULDC.64 UR12, c[0x0][0x210] ;  /* 0x00008400000c7ab9 */ /* 0x000fe20000000a00 */
[----:B------:R-:W2:Y:S01]  /*2740*/  @!P1 LDC R27, c[0x0][0x10] ;  /* 0x00000400ff1b9b82 */ /* 0x000ea20000000800 */
[----:B------:R-:W-:-:S07]  /*2750*/  @!P1 LOP3.LUT R31, R49, 0x1f, RZ, 0xc0, !PT ;  /* 0x0000001f311f9812 */ /* 0x000fce00078ec0ff */
[----:B0-----:R-:W0:Y:S01]  /*2760*/  @!P1 LDC.64 R14, c[0x0][0x260] ;  /* 0x00009800ff0e9b82 */ /* 0x001e220000000a00 */
        /* <DEDUP_REMOVED lines=8> */
[----:B------:R-:W-:Y:S01]  /*27f0*/  FADD.FTZ R17, -R2, R17 ;  /* 0x0000001102117221 */ /* 0x000fe20000010100 */
[----:B------:R-:W-:Y:S02]  /*2800*/  UIADD3 UR5, UR5, 0x3480, URZ ;  /* 0x0000348005057890 */ /* 0x000fe4000fffe03f */
[----:B------:R-:W-:Y:S02]  /*2810*/  ULOP3.LUT UR4, UR4, 0x1, URZ, 0x3c, !UPT ;  /* 0x0000000104047892 */ /* 0x000fe4000f8e3c3f */
[----:B-1----:R-:W-:Y:S01]  /*2820*/  ULEA UR5, UR7, UR5, 0x18 ;  /* 0x0000000507057291 */ /* 0x002fe2000f8ec03f */
[----:B--2---:R-:W-:Y:S01]  /*2830*/  @!P1 FADD.FTZ R27, RZ, R14 ;  /* 0x0000000eff1b9221 */ /* 0x004fe20000010000 */
[----:B------:R-:W-:Y:S01]  /*2840*/  @!P1 FADD.FTZ R26, RZ, R15 ;  /* 0x0000000fff1a9221 */ /* 0x000fe20000010000 */
[----:B------:R-:W-:-:S03]  /*2850*/  LOP3.LUT P1, RZ, R49, 0xffffff9f, RZ, 0xc0, !PT ;  /* 0xffffff9f31ff7812 */ /* 0x000fc6000782c0ff */
[----:B------:R-:W0:Y:S04]  /*2860*/  SHFL.BFLY PT, R30, R27, 0x10, 0x1f ;  /* 0x0e001f001b1e7f89 */ /* 0x000e2800000e0000 */
[----:B------:R-:W1:Y:S01]  /*2870*/  SHFL.BFLY PT, R31, R26, 0x10, 0x1f ;  /* 0x0e001f001a1f7f89 */ /* 0x000e6200000e0000 */
[----:B0-----:R-:W-:Y:S01]  /*2880*/  FADD.FTZ R30, R30, R27 ;  /* 0x0000001b1e1e7221 */ /* 0x001fe20000010000 */
[----:B------:R-:W-:Y:S01]  /*2890*/  SHF.L.U32 R27, R28, 0x10, RZ ;  /* 0x000000101c1b7819 */ /* 0x000fe200000006ff */
[----:B-1----:R-:W-:-:S03]  /*28a0*/  FADD.FTZ R31, R31, R26 ;  /* 0x0000001a1f1f7221 */ /* 0x002fc60000010000 */
[----:B------:R-:W0:Y:S04]  /*28b0*/  SHFL.BFLY PT, R33, R30, 0x8, 0x1f ;  /* 0x0d001f001e217f89 */ /* 0x000e2800000e0000 */
[----:B------:R-:W1:Y:S01]  /*28c0*/  SHFL.BFLY PT, R32, R31, 0x8, 0x1f ;  /* 0x0d001f001f207f89 */ /* 0x000e6200000e0000 */
[----:B0-----:R-:W-:Y:S01]  /*28d0*/  FADD.FTZ R33, R30, R33 ;  /* 0x000000211e217221 */ /* 0x001fe20000010000 */
[----:B------:R-:W-:Y:S02]  /*28e0*/  IMAD.U32 R30, R19, 0x10000, RZ ;  /* 0x00010000131e7824 */ /* 0x000fe400078e00ff */
[----:B-1----:R-:W-:Y:S02]  /*28f0*/  FADD.FTZ R32, R31, R32 ;  /* 0x000000201f207221 */ /* 0x002fe40000010000 */
[----:B------:R-:W0:Y:S01]  /*2900*/  SHFL.BFLY PT, R14, R33, 0x4, 0x1f ;  /* 0x0c801f00210e7f89 */ /* 0x000e2200000e0000 */
[----:B------:R-:W-:Y:S01]  /*2910*/  SHF.L.U32 R31, R16, 0x10, RZ ;  /* 0x00000010101f7819 */ /* 0x000fe200000006ff */
[----:B------:R-:W-:-:S02]  /*2920*/  IMAD.U32 R16, R18, 0x10000, RZ ;  /* 0x0001000012107824 */ /* 0x000fc400078e00ff */
[----:B------:R-:W-:Y:S01]  /*2930*/  FMUL.FTZ R18, R64, R17 ;  /* 0x0000001140127220 */ /* 0x000fe20000410000 */
[----:B------:R-:W1:Y:S01]  /*2940*/  SHFL.BFLY PT, R15, R32, 0x4, 0x1f ;  /* 0x0c801f00200f7f89 */ /* 0x000e6200000e0000 */
[----:B------:R-:W-:Y:S02]  /*2950*/  FADD.FTZ R31, -R2, R31 ;  /* 0x0000001f021f7221 */ /* 0x000fe40000010100 */
[----:B------:R-:W-:-:S04]  /*2960*/  FFMA.FTZ R28, R18, R29, R16 ;  /* 0x0000001d121c7223 */ /* 0x000fc80000010010 */
[----:B------:R-:W-:-:S06]  /*2970*/  FMUL.FTZ R17, R28, -1.4426950216293334961 ;  /* 0xbfb8aa3b1c117820 */ /* 0x000fcc0000410000 */
[----:B------:R-:W2:Y:S01]  /*2980*/  MUFU.EX2 R17, R17 ;  /* 0x0000001100117308 */ /* 0x000ea20000000800 */
[----:B0-----:R-:W-:Y:S01]  /*2990*/  FADD.FTZ R14, R33, R14 ;  /* 0x0000000e210e7221 */ /* 0x001fe20000010000 */
[----:B------:R-:W-:Y:S01]  /*29a0*/  SHF.L.U32 R33, R20, 0x10, RZ ;  /* 0x0000001014217819 */ /* 0x000fe200000006ff */
[----:B------:R-:W-:Y:S01]  /*29b0*/  FMUL.FTZ R20, R64, R31 ;  /* 0x0000001f40147220 */ /* 0x000fe20000410000 */
[----:B------:R-:W-:Y:S01]  /*29c0*/  FADD.FTZ R31, -R2, R21 ;  /* 0x00000015021f7221 */ /* 0x000fe20000010100 */
[----:B-1----:R-:W-:Y:S01]  /*29d0*/  FADD.FTZ R15, R32, R15 ;  /* 0x0000000f200f7221 */ /* 0x002fe20000010000 */
[----:B------:R-:W0:Y:S01]  /*29e0*/  SHFL.BFLY PT, R35, R14, 0x2, 0x1f ;  /* 0x0c401f000e237f89 */ /* 0x000e2200000e0000 */
[--C-:B------:R-:W-:Y:S01]  /*29f0*/  FFMA.FTZ R19, R20, R27, R30.reuse ;  /* 0x0000001b14137223 */ /* 0x100fe2000001001e */
[----:B------:R-:W-:Y:S01]  /*2a00*/  FADD.FTZ R33, -R2, R33 ;  /* 0x0000002102217221 */ /* 0x000fe20000010100 */
[C---:B------:R-:W-:Y:S01]  /*2a10*/  FMUL.FTZ R2, R64.reuse, R31 ;  /* 0x0000001f40027220 */ /* 0x040fe20000410000 */
[----:B------:R-:W1:Y:S01]  /*2a20*/  SHFL.BFLY PT, R34, R15, 0x2, 0x1f ;  /* 0x0c401f000f227f89 */ /* 0x000e6200000e0000 */
[----:B------:R-:W-:Y:S01]  /*2a30*/  FMUL.FTZ R21, R19, -1.4426950216293334961 ;  /* 0xbfb8aa3b13157820 */ /* 0x000fe20000410000 */
[----:B------:R-:W-:Y:S01]  /*2a40*/  FMUL.FTZ R26, R64, R33 ;  /* 0x00000021401a7220 */ /* 0x000fe20000410000 */
[----:B------:R-:W-:Y:S01]  /*2a50*/  FFMA.FTZ R37, R27, R2, R30 ;  /* 0x000000021b257223 */ /* 0x000fe2000001001e */
[----:B------:R-:W-:-:S02]  /*2a60*/  SHF.L.U32 R30, R48, 0x2, RZ ;  /* 0x00000002301e7819 */ /* 0x000fc400000006ff */
[----:B------:R-:W-:Y:S01]  /*2a70*/  FFMA.FTZ R33, R29, R26, R16 ;  /* 0x0000001a1d217223 */ /* 0x000fe20000010010 */
[----:B------:R-:W3:Y:S01]  /*2a80*/  MUFU.EX2 R21, R21 ;  /* 0x0000001500157308 */ /* 0x000ee20000000800 */
[----:B------:R-:W-:Y:S01]  /*2a90*/  LOP3.LUT R40, R30, 0xc, RZ, 0xc0, !PT ;  /* 0x0000000c1e287812 */ /* 0x000fe200078ec0ff */
[----:B--2---:R-:W-:Y:S01]  /*2aa0*/  FADD.FTZ R30, R17, 1 ;  /* 0x3f800000111e7421 */ /* 0x004fe20000010000 */
[----:B------:R-:W-:Y:S01]  /*2ab0*/  FMUL.FTZ R16, R33, -1.4426950216293334961 ;  /* 0xbfb8aa3b21107820 */ /* 0x000fe20000410000 */
[----:B------:R-:W-:Y:S01]  /*2ac0*/  FMUL.FTZ R32, R37, -1.4426950216293334961 ;  /* 0xbfb8aa3b25207820 */ /* 0x000fe20000410000 */
[----:B------:R-:W-:Y:S01]  /*2ad0*/  MOV R48, R73 ;  /* 0x0000004900307202 */ /* 0x000fe20000000f00 */
[----:B------:R-:W-:Y:S02]  /*2ae0*/  IMAD.IADD R59, R59, 0x1, -R40 ;  /* 0x000000013b3b7824 */ /* 0x000fe400078e0a28 */
[----:B------:R2:W4:Y:S01]  /*2af0*/  MUFU.EX2 R36, R16 ;  /* 0x0000001000247308 */ /* 0x0005220000000800 */
[----:B0-----:R-:W-:-:S07]  /*2b00*/  FADD.FTZ R35, R14, R35 ;  /* 0x000000230e237221 */ /* 0x001fce0000010000 */
[----:B------:R-:W-:Y:S01]  /*2b10*/  MUFU.EX2 R38, R32 ;  /* 0x0000002000267308 */ /* 0x000fe20000000800 */
[----:B-1----:R-:W-:Y:S01]  /*2b20*/  FADD.FTZ R34, R15, R34 ;  /* 0x000000220f227221 */ /* 0x002fe20000010000 */
[----:B------:R-:W0:Y:S01]  /*2b30*/  SHFL.BFLY PT, R14, R35, 0x1, 0x1f ;  /* 0x0c201f00230e7f89 */ /* 0x000e2200000e0000 */
[----:B--2---:R-:W-:Y:S01]  /*2b40*/  @!P1 SHF.R.U32.HI R16, RZ, 0x2, R49 ;  /* 0x00000002ff109819 */ /* 0x004fe20000011631 */
[----:B---3--:R-:W-:Y:S02]  /*2b50*/  FADD.FTZ R31, R21, 1 ;  /* 0x3f800000151f7421 */ /* 0x008fe40000010000 */
[----:B------:R-:W1:Y:S01]  /*2b60*/  SHFL.BFLY PT, R15, R34, 0x1, 0x1f ;  /* 0x0c201f00220f7f89 */ /* 0x000e6200000e0000 */
[----:B------:R-:W-:Y:S01]  /*2b70*/  @!P1 LOP3.LUT R21, R16, 0x3ffffff8, RZ, 0xc0, !PT ;  /* 0x3ffffff810159812 */ /* 0x000fe200078ec0ff */
[----:B------:R-:W2:Y:S01]  /*2b80*/  MUFU.RCP R30, R30 ;  /* 0x0000001e001e7308 */ /* 0x000ea20000001000 */
[----:B----4-:R-:W-:-:S07]  /*2b90*/  FADD.FTZ R36, R36, 1 ;  /* 0x3f80000024247421 */ /* 0x010fce0000010000 */
[----:B------:R2:W3:Y:S08]  /*2ba0*/  MUFU.RCP R32, R31 ;  /* 0x0000001f00207308 */ /* 0x0004f00000001000 */
[----:B------:R-:W4:Y:S01]  /*2bb0*/  MUFU.RCP R36, R36 ;  /* 0x0000002400247308 */ /* 0x000f220000001000 */
[----:B--2---:R-:W-:Y:S01]  /*2bc0*/  FADD.FTZ R31, -R30, 1 ;  /* 0x3f8000001e1f7421 */ /* 0x004fe20000010100 */
[----:B0-----:R-:W-:Y:S01]  /*2bd0*/  FADD.FTZ R14, R35, R14 ;  /* 0x0000000e230e7221 */ /* 0x001fe20000010000 */
[----:B------:R-:W-:-:S02]  /*2be0*/  FADD.FTZ R35, R38, 1 ;  /* 0x3f80000026237421 */ /* 0x000fc40000010000 */
[----:B------:R-:W-:Y:S01]  /*2bf0*/  FFMA.FTZ R31, R28, R31, 1 ;  /* 0x3f8000001c1f7423 */ /* 0x000fe2000001001f */
[----:B-1----:R-:W-:Y:S01]  /*2c00*/  FADD.FTZ R15, R34, R15 ;  /* 0x0000000f220f7221 */ /* 0x002fe20000010000 */
[----:B------:R-:W-:Y:S01]  /*2c10*/  @!P1 FMUL.FTZ R16, R14, 4.8828125727595761418e-05 ;  /* 0x384ccccd0e109820 */ /* 0x000fe20000410000 */
[----:B------:R-:W-:Y:S01]  /*2c20*/  LEA R14, R59, UR5, 0x3 ;  /* 0x000000053b0e7c11 */ /* 0x000fe2000f8e18ff */
[----:B------:R-:W0:Y:S01]  /*2c30*/  MUFU.RCP R35, R35 ;  /* 0x0000002300237308 */ /* 0x000e220000001000 */
[----:B------:R-:W-:Y:S01]  /*2c40*/  @!P1 FMUL.FTZ R17, R15, 4.8828125727595761418e-05 ;  /* 0x384ccccd0f119820 */ /* 0x000fe20000410000 */
[----:B---3--:R-:W-:Y:S01]  /*2c50*/  FADD.FTZ R34, -R32, 1 ;  /* 0x3f80000020227421 */ /* 0x008fe20000010100 */
[----:B------:R-:W-:-:S03]  /*2c60*/  FMUL.FTZ R31, R30, R31 ;  /* 0x0000001f1e1f7220 */ /* 0x000fc60000410000 */
[----:B------:R-:W-:Y:S01]  /*2c70*/  @!P1 STS.64 [R21+UR5], R16 ;  /* 0x0000001015009988 */ /* 0x000fe20008000a05 */
[----:B------:R-:W-:Y:S01]  /*2c80*/  FFMA.FTZ R19, R19, R34, 1 ;  /* 0x3f80000013137423 */ /* 0x000fe20000010022 */
[----:B----4-:R-:W-:Y:S01]  /*2c90*/  FADD.FTZ R38, -R36, 1 ;  /* 0x3f80000024267421 */ /* 0x010fe20000010100 */
[----:B------:R-:W-:Y:S01]  /*2ca0*/  FMUL.FTZ R22, R22, R31 ;  /* 0x0000001f16167220 */ /* 0x000fe20000410000 */
[----:B------:R-:W-:Y:S01]  /*2cb0*/  BAR.SYNC.DEFER_BLOCKING 0x0 ;  /* 0x0000000000007b1d */ /* 0x000fe20000010000 */
[----:B------:R-:W-:Y:S01]  /*2cc0*/  FMUL.FTZ R32, R32, R19 ;  /* 0x0000001320207220 */ /* 0x000fe20000410000 */
[----:B------:R-:W-:Y:S01]  /*2cd0*/  FFMA.FTZ R33, R33, R38, 1 ;  /* 0x3f80000021217423 */ /* 0x000fe20000010026 */
[----:B------:R-:W-:Y:S02]  /*2ce0*/  IADD3 R60, P1, R60, UR12, RZ ;  /* 0x0000000c3c3c7c10 */ /* 0x000fe4000ff3e0ff */
[----:B------:R-:W-:Y:S01]  /*2cf0*/  FMUL.FTZ R23, R23, R32 ;  /* 0x0000002017177220 */ /* 0x000fe20000410000 */
[----:B------:R-:W-:Y:S01]  /*2d00*/  FMUL.FTZ R33, R36, R33 ;  /* 0x0000002124217220 */ /* 0x000fe20000410000 */
[----:B0-----:R-:W-:Y:S01]  /*2d10*/  FADD.FTZ R40, -R35, 1 ;  /* 0x3f80000023287421 */ /* 0x001fe20000010100 */
[----:B------:R-:W-:-:S02]  /*2d20*/  IADD3.X R61, R61, UR13, RZ, P1, !PT ;  /* 0x0000000d3d3d7c10 */ /* 0x000fc40008ffe4ff */
[----:B------:R-:W-:Y:S01]  /*2d30*/  FMUL.FTZ R33, R24, R33 ;  /* 0x0000002118217220 */ /* 0x000fe20000410000 */
[----:B------:R-:W-:-:S04]  /*2d40*/  FFMA.FTZ R40, R37, R40, 1 ;  /* 0x3f80000025287423 */ /* 0x000fc80000010028 */
[----:B------:R-:W-:-:S04]  /*2d50*/  FMUL.FTZ R40, R35, R40 ;  /* 0x0000002823287220 */ /* 0x000fc80000410000 */
[----:B------:R-:W-:Y:S01]  /*2d60*/  FMUL.FTZ R25, R25, R40 ;  /* 0x0000002819197220 */ /* 0x000fe20000410000 */
[----:B------:R-:W0:Y:S02]  /*2d70*/  LDS.64 R14, [R14] ;  /* 0x000000000e0e7984 */ /* 0x000e240000000a00 */
[--C-:B0-----:R-:W-:Y:S01]  /*2d80*/  FFMA.FTZ R70, R3, R70, -R14.reuse ;  /* 0x0000004603467223 */ /* 0x101fe2000001080e */
[--C-:B------:R-:W-:Y:S01]  /*2d90*/  FFMA.FTZ R22, R29, R22, -R14.reuse ;  /* 0x000000161d167223 */ /* 0x100fe2000001080e */
[--C-:B------:R-:W-:Y:S01]  /*2da0*/  FFMA.FTZ R72, R65, R72, -R14.reuse ;  /* 0x0000004841487223 */ /* 0x100fe2000001080e */
[--C-:B------:R-:W-:Y:S01]  /*2db0*/  FFMA.FTZ R23, R27, R23, -R14.reuse ;  /* 0x000000171b177223 */ /* 0x100fe2000001080e */
[----:B------:R-:W-:Y:S01]  /*2dc0*/  FFMA.FTZ R69, R3, R69, -R14 ;  /* 0x0000004503457223 */ /* 0x000fe2000001080e */
[-C--:B------:R-:W-:Y:S01]  /*2dd0*/  FFMA.FTZ R5, R5, -R15.reuse, R70 ;  /* 0x8000000f05057223 */ /* 0x080fe20000010046 */
[----:B------:R-:W-:Y:S01]  /*2de0*/  FFMA.FTZ R3, -R15, R18, R22 ;  /* 0x000000120f037223 */ /* 0x000fe20000010116 */
        /* <DEDUP_REMOVED lines=10> */
[C---:B------:R-:W-:Y:S01]  /*2e90*/  FFMA.FTZ R33, -R15.reuse, R26, R33 ;  /* 0x0000001a0f217223 */ /* 0x040fe20000010121 */
[----:B------:R-:W-:Y:S01]  /*2ea0*/  FFMA.FTZ R65, R68, -R15, R65 ;  /* 0x8000000f44417223 */ /* 0x000fe20000010041 */
[----:B------:R-:W-:Y:S01]  /*2eb0*/  FFMA.FTZ R15, -R15, R2, R24 ;  /* 0x000000020f0f7223 */ /* 0x000fe20000010118 */
[----:B------:R-:W-:Y:S01]  /*2ec0*/  F2FP.BF16.F32.PACK_AB R5, R14, R5 ;  /* 0x000000050e05723e */ /* 0x000fe200000010ff */
[----:B------:R-:W-:Y:S01]  /*2ed0*/  FMUL.FTZ R69, R64, R69 ;  /* 0x0000004540457220 */ /* 0x000fe20000410000 */
[----:B------:R-:W-:Y:S01]  /*2ee0*/  F2FP.BF16.F32.PACK_AB R67, R16, R67 ;  /* 0x000000431043723e */ /* 0x000fe200000010ff */
[C---:B------:R-:W-:Y:S01]  /*2ef0*/  FMUL.FTZ R14, R64.reuse, R33 ;  /* 0x00000021400e7220 */ /* 0x040fe20000410000 */
[C---:B------:R-:W-:Y:S01]  /*2f00*/  FMUL.FTZ R65, R64.reuse, R65 ;  /* 0x0000004140417220 */ /* 0x040fe20000410000 */
[----:B------:R-:W-:Y:S01]  /*2f10*/  FMUL.FTZ R64, R64, R15 ;  /* 0x0000000f40407220 */ /* 0x000fe20000410000 */
[----:B------:R-:W-:Y:S01]  /*2f20*/  PRMT R3, R67, 0x7632, R3 ;  /* 0x0000763243037816 */ /* 0x000fe20000000003 */
[----:B------:R0:W-:Y:S01]  /*2f30*/  STG.E.U16 desc[UR8][R60.64], R5 ;  /* 0x000000053c007986 */ /* 0x0001e2000c101508 */
[----:B------:R-:W-:-:S02]  /*2f40*/  IADD3 R2, P1, R63, UR12, RZ ;  /* 0x0000000c3f027c10 */ /* 0x000fc4000ff3e0ff */
[----:B------:R-:W-:Y:S01]  /*2f50*/  F2FP.BF16.F32.PACK_AB R69, R14, R69 ;  /* 0x000000450e45723e */ /* 0x000fe200000010ff */
[----:B------:R1:W-:Y:S01]  /*2f60*/  STG.E.U16 desc[UR8][R60.64+0x6], R3 ;  /* 0x000006033c007986 */ /* 0x0003e2000c101508 */
[----:B------:R-:W-:Y:S02]  /*2f70*/  F2FP.BF16.F32.PACK_AB R65, R64, R65 ;  /* 0x000000414041723e */ /* 0x000fe400000010ff */
[----:B------:R-:W-:Y:S01]  /*2f80*/  PRMT R30, R5, 0x7632, R30 ;  /* 0x00007632051e7816 */ /* 0x000fe2000000001e */
[----:B------:R2:W-:Y:S01]  /*2f90*/  STG.E.U16 desc[UR8][R60.64+0x4], R67 ;  /* 0x000004433c007986 */ /* 0x0005e2000c101508 */
[----:B------:R-:W-:Y:S02]  /*2fa0*/  PRMT R14, R69, 0x7632, R14 ;  /* 0x00007632450e7816 */ /* 0x000fe4000000000e */
[----:B0-----:R-:W-:Y:S01]  /*2fb0*/  PRMT R5, R65, 0x7632, R5 ;  /* 0x0000763241057816 */ /* 0x001fe20000000005 */
[----:B------:R2:W-:Y:S01]  /*2fc0*/  STG.E.U16 desc[UR8][R60.64+0x2], R30 ;  /* 0x0000021e3c007986 */ /* 0x0005e2000c101508 */
[----:B-1----:R-:W-:-:S05]  /*2fd0*/  IADD3.X R3, R62, UR13, RZ, P1, !PT ;  /* 0x0000000d3e037c10 */ /* 0x002fca0008ffe4ff */
[----:B------:R2:W-:Y:S04]  /*2fe0*/  STG.E.U16 desc[UR8][R2.64], R69 ;  /* 0x0000004502007986 */ /* 0x0005e8000c101508 */
[----:B------:R2:W-:Y:S04]  /*2ff0*/  STG.E.U16 desc[UR8][R2.64+0x2], R14 ;  /* 0x0000020e02007986 */ /* 0x0005e8000c101508 */
[----:B------:R2:W-:Y:S04]  /*3000*/  STG.E.U16 desc[UR8][R2.64+0x4], R65 ;  /* 0x0000044102007986 */ /* 0x0005e8000c101508 */
[----:B------:R2:W-:Y:S01]  /*3010*/  STG.E.U16 desc[UR8][R2.64+0x6], R5 ;  /* 0x0000060502007986 */ /* 0x0005e2000c101508 */
[----:B------:R-:W-:Y:S05]  /*3020*/  @!P0 BRA `(.L_x_979) ;  /* 0xffffffd400388947 */ /* 0x000fea000383ffff */
.L_x_967:
[C---:B0-2---:R-:W-:Y:S01]  /*3030*/  IMAD.SHL.U32 R2, R0.reuse, 0x8, RZ ;  /* 0x0000000800027824 */ /* 0x045fe200078e00ff */
[----:B------:R-:W-:-:S04]  /*3040*/  LOP3.LUT R0, R0, 0x3, RZ, 0xc0, !PT ;  /* 0x0000000300007812 */ /* 0x000fc800078ec0ff */
[----:B------:R-:W-:Y:S01]  /*3050*/  LOP3.LUT R3, R2, 0x7ffffe0, RZ, 0xc0, !PT ;  /* 0x07ffffe002037812 */ /* 0x000fe200078ec0ff */
[----:B------:R-:W-:-:S03]  /*3060*/  IMAD R2, R0, 0x140, RZ ;  /* 0x0000014000027824 */ /* 0x000fc600078e02ff */
[----:B------:R-:W-:Y:S02]  /*3070*/  IADD3 R3, R3, R4, RZ ;  /* 0x0000000403037210 */ /* 0x000fe40007ffe0ff */
[----:B------:R-:W-:-:S03]  /*3080*/  IADD3 R5, R2, 0x140, RZ ;  /* 0x0000014002057810 */ /* 0x000fc60007ffe0ff */
[----:B------:R-:W-:-:S05]  /*3090*/  IMAD R16, R3, 0x20, R2 ;  /* 0x0000002003107824 */ /* 0x000fca00078e0202 */
[----:B------:R-:W-:-:S13]  /*30a0*/  ISETP.GE.AND P0, PT, R16, R5, PT ;  /* 0x000000051000720c */ /* 0x000fda0003f06270 */
[----:B------:R-:W-:Y:S05]  /*30b0*/  @P0 EXIT ;  /* 0x000000000000094d */ /* 0x000fea0003800000 */
[----:B------:R-:W0:Y:S01]  /*30c0*/  LDC.64 R18, c[0x0][0x258] ;  /* 0x00009600ff127b82 */ /* 0x000e220000000a00 */
[----:B------:R-:W1:Y:S01]  /*30d0*/  S2R R3, SR_TID.X ;  /* 0x0000000000037919 */ /* 0x000e620000002100 */
[----:B------:R-:W-:Y:S02]  /*30e0*/  MOV R15, 0xffffffff ;  /* 0xffffffff000f7802 */ /* 0x000fe40000000f00 */
        /* <DEDUP_REMOVED lines=9> */
[----:B------:R-:W-:Y:S01]  /*3180*/  IMAD.MOV.U32 R7, RZ, RZ, 0x14 ;  /* 0x00000014ff077424 */ /* 0x000fe200078e00ff */
[----:B------:R-:W-:-:S02]  /*3190*/  IADD3 R13, P0, P1, -R5, -0x21, -R4 ;  /* 0xffffffdf050d7810 */ /* 0x000fc4000791e904 */
[----:B------:R-:W-:Y:S02]  /*31a0*/  SHF.R.U32.HI R2, RZ, 0x4, R3 ;  /* 0x00000004ff027819 */ /* 0x000fe40000011603 */
[----:B------:R-:W-:Y:S02]  /*31b0*/  IADD3.X R15, ~R6, -0x1, R15, P0, P1 ;  /* 0xffffffff060f7810 */ /* 0x000fe400007e250f */
[----:B------:R-:W-:Y:S02]  /*31c0*/  VIADDMNMX.U32 R7, R2, R7, 0x20, !PT ;  /* 0x0000002002077446 */ /* 0x000fe40007800007 */
[----:B------:R-:W-:Y:S01]  /*31d0*/  LOP3.LUT R12, RZ, R2, RZ, 0x33, !PT ;  /* 0x00000002ff0c7212 */ /* 0x000fe200078e33ff */
[----:B------:R-:W-:Y:S01]  /*31e0*/  IMAD.WIDE.U32 R8, R15, -0x33333333, RZ ;  /* 0xcccccccd0f087825 */ /* 0x000fe200078e00ff */
[----:B------:R-:W-:Y:S02]  /*31f0*/  IADD3 R53, P2, R4, 0x1e, RZ ;  /* 0x0000001e04357810 */ /* 0x000fe40007f5e0ff */
[----:B------:R-:W-:-:S02]  /*3200*/  IADD3 R7, R7, R12, RZ ;  /* 0x0000000c07077210 */ /* 0x000fc40007ffe0ff */
        /* <DEDUP_REMOVED lines=24> */
.L_x_996:
[----:B------:R-:W-:Y:S01]  /*3390*/  ISETP.GT.U32.AND P0, PT, R11, R4, PT ;  /* 0x000000040b00720c */ /* 0x000fe20003f04070 */
[----:B------:R-:W-:Y:S01]  /*33a0*/  BSSY B0, `(.L_x_980) ;  /* 0x00000ae000007945 */ /* 0x000fe20003800000 */
[----:B------:R-:W-:Y:S01]  /*33b0*/  HFMA2.MMA R48, -RZ, RZ, 0, 0 ;  /* 0x00000000ff307435 */ /* 0x000fe200000001ff */
[----:B------:R-:W-:Y:S01]  /*33c0*/  IMAD.MOV.U32 R47, RZ, RZ, RZ ;  /* 0x000000ffff2f7224 */ /* 0x000fe200078e00ff */
[----:B------:R-:W-:-:S13]  /*33d0*/  ISETP.GT.AND.EX P0, PT, R10, RZ, PT, P0 ;  /* 0x000000ff0a00720c */ /* 0x000fda0003f04300 */
[----:B--2---:R-:W-:Y:S05]  /*33e0*/  @!P0 BRA `(.L_x_981) ;  /* 0x0000000800a48947 */ /* 0x004fea0003800000 */
        /* <DEDUP_REMOVED lines=40> */
.L_x_983:
[----:B------:R-:W-:Y:S05]  /*3670*/  BSYNC B1 ;  /* 0x0000000000017941 */ /* 0x000fea0003800000 */
.L_x_982:
        /* <DEDUP_REMOVED lines=21> */
.L_x_986:
        /* <DEDUP_REMOVED lines=55> */
.L_x_985:
[----:B------:R-:W-:Y:S05]  /*3b40*/  BSYNC B1 ;  /* 0x0000000000017941 */ /* 0x000fea0003800000 */
.L_x_984:
        /* <DEDUP_REMOVED lines=35> */
.L_x_988:
[----:B------:R-:W-:Y:S05]  /*3d80*/  BSYNC B1 ;  /* 0x0000000000017941 */ /* 0x000fea0003800000 */
.L_x_987:
        /* <DEDUP_REMOVED lines=15> */
.L_x_981:
[----:B------:R-:W-:Y:S05]  /*3e80*/  BSYNC B0 ;  /* 0x0000000000007941 */ /* 0x000fea0003800000 */
.L_x_980:
        /* <DEDUP_REMOVED lines=19> */
[----:B------:R-:W-:Y:S02]  /*3fc0*/  @!P0 SHF.R.U32.HI R2, RZ, 0x4, R3 ;  /* 0x00000004ff028819 */ /* 0x000fe40000011603 */
[C---:B0-----:R-:W-:Y:S02]  /*3fd0*/  @!P0 SHF.L.U32 R17, R52.reuse, 0x1, RZ ;  /* 0x0000000134118819 */ /* 0x041fe400000006ff */
[----:B------:R-:W-:Y:S02]  /*3fe0*/  @!P0 LEA R20, R52, UR4, 0x7 ;  /* 0x0000000434148c11 */ /* 0x000fe4000f8e38ff */
[----:B------:R-:W-:-:S04]  /*3ff0*/  @!P0 LOP3.LUT R17, R2, R17, RZ, 0x3c, !PT ;  /* 0x0000001102118212 */ /* 0x000fc800078e3cff */
[----:B------:R-:W-:-:S05]  /*4000*/  @!P0 LEA R17, R17, R20, 0x2 ;  /* 0x0000001411118211 */ /* 0x000fca00078e10ff */
[----:B------:R0:W1:Y:S04]  /*4010*/  @!P0 LDS R18, [R17] ;  /* 0x0000000011128984 */ /* 0x0000680000000800 */
[----:B------:R0:W2:Y:S01]  /*4020*/  @!P0 LDS R19, [R17+0x500] ;  /* 0x0005000011138984 */ /* 0x0000a20000000800 */
[----:B------:R-:W-:Y:S05]  /*4030*/  BRA.DIV UR5, `(.L_x_992) ;  /* 0x0000001205607947 */ /* 0x000fea000b800000 */
[----:B0-----:R-:W-:Y:S01]  /*4040*/  IMAD.MOV.U32 R17, RZ, RZ, 0xffff ;  /* 0x0000ffffff117424 */ /* 0x001fe200078e00ff */
[----:B------:R-:W-:Y:S01]  /*4050*/  MOV R22, 0xffff ;  /* 0x0000ffff00167802 */ /* 0x000fe20000000f00 */
[----:B------:R-:W-:Y:S01]  /*4060*/  IMAD.MOV.U32 R23, RZ, RZ, 0xffff ;  /* 0x0000ffffff177424 */ /* 0x000fe200078e00ff */
[----:B------:R-:W-:Y:S01]  /*4070*/  MOV R24, 0xffff ;  /* 0x0000ffff00187802 */ /* 0x000fe20000000f00 */
[----:B------:R-:W-:Y:S01]  /*4080*/  IMAD.MOV.U32 R25, RZ, RZ, 0xffff ;  /* 0x0000ffffff197424 */ /* 0x000fe200078e00ff */
        /* <DEDUP_REMOVED lines=17> */
.L_x_1005:
        /* <DEDUP_REMOVED lines=45> */
.L_x_1015:
        /* <DEDUP_REMOVED lines=39> */
.L_x_1025:
[----:B--2---:R-:W-:Y:S01]  /*46e0*/  FADD.FTZ R22, R26, R25 ;  /* 0x000000191a167221 */ /* 0x004fe20000010000 */
[----:B------:R-:W-:Y:S02]  /*46f0*/  @!P1 F2FP.BF16.F32.PACK_AB R17, RZ, R32 ;  /* 0x00000020ff11923e */ /* 0x000fe400000010ff */
[----:B------:R-:W-:Y:S02]  /*4700*/  LEA.HI R27, R3, 0x3c, RZ, 0x1c ;  /* 0x0000003c031b7811 */ /* 0x000fe400078fe0ff */
[----:B------:R-:W-:Y:S01]  /*4710*/  @!P1 F2FP.BF16.F32.PACK_AB R22, RZ, R22 ;  /* 0x00000016ff16923e */ /* 0x000fe200000010ff */
[----:B------:R3:W-:Y:S04]  /*4720*/  @!P1 STG.E.U16 desc[UR8][R18.64+0x50], R17 ;  /* 0x0000501112009986 */ /* 0x0007e8000c101508 */
[----:B------:R3:W-:Y:S02]  /*4730*/  @!P1 STG.E.U16 desc[UR8][R20.64+0x50], R22 ;  /* 0x0000501614009986 */ /* 0x0007e4000c101508 */
.L_x_991:
[----:B------:R-:W-:Y:S05]  /*4740*/  BSYNC B0 ;  /* 0x0000000000007941 */ /* 0x000fea0003800000 */
.L_x_990:
[----:B------:R-:W-:-:S13]  /*4750*/  ISETP.GE.U32.AND P0, PT, R7, 0x3c, PT ;  /* 0x0000003c0700780c */ /* 0x000fda0003f06070 */
[----:B------:R-:W-:Y:S05]  /*4760*/  @!P0 BRA `(.L_x_989) ;  /* 0x0000000800748947 */ /* 0x000fea0003800000 */
[----:B------:R-:W-:Y:S01]  /*4770*/  ISETP.GT.U32.AND P0, PT, R52, 0x9, PT ;  /* 0x000000093400780c */ /* 0x000fe20003f04070 */
[----:B------:R-:W-:-:S12]  /*4780*/  UMOV UR5, 0xffff ;  /* 0x0000ffff00057882 */ /* 0x000fd80000000000 */
[C---:B-123--:R-:W-:Y:S02]  /*4790*/  @!P0 SHF.L.U32 R18, R52.reuse, 0x1, RZ ;  /* 0x0000000134128819 */ /* 0x04efe400000006ff */
[----:B------:R-:W-:Y:S02]  /*47a0*/  @!P0 LEA R20, R52, UR4, 0x7 ;  /* 0x0000000434148c11 */ /* 0x000fe4000f8e38ff */
[----:B0-----:R-:W-:Y:S02]  /*47b0*/  @!P0 LOP3.LUT R17, R27, R18, RZ, 0x3c, !PT ;  /* 0x000000121b118212 */ /* 0x001fe400078e3cff */
[----:B------:R-:W-:Y:S02]  /*47c0*/  CS2R R18, SRZ ;  /* 0x0000000000127805 */ /* 0x000fe4000001ff00 */
[----:B------:R-:W-:-:S05]  /*47d0*/  @!P0 LEA R17, R17, R20, 0x2 ;  /* 0x0000001411118211 */ /* 0x000fca00078e10ff */
[----:B------:R0:W1:Y:S04]  /*47e0*/  @!P0 LDS R18, [R17] ;  /* 0x0000000011128984 */ /* 0x0000680000000800 */
[----:B------:R0:W2:Y:S01]  /*47f0*/  @!P0 LDS R19, [R17+0x500] ;  /* 0x0005000011138984 */ /* 0x0000a20000000800 */
[----:B------:R-:W-:Y:S05]  /*4800*/  BRA.DIV UR5, `(.L_x_995) ;  /* 0x0000001605107947 */ /* 0x000fea000b800000 */
[C---:B------:R-:W-:Y:S01]  /*4810*/  @!P0 VIADD R20, R27.reuse, 0x28 ;  /* 0x000000281b148836 */ /* 0x040fe20000000000 */
[C---:B------:R-:W-:Y:S01]  /*4820*/  @!P0 SHF.L.U32 R21, R52.reuse, 0x1, RZ ;  /* 0x0000000134158819 */ /* 0x040fe200000006ff */
[C---:B------:R-:W-:Y:S01]  /*4830*/  @!P0 IMAD.SHL.U32 R29, R52.reuse, 0x2, RZ ;  /* 0x00000002341d8824 */ /* 0x040fe200078e00ff */
[----:B------:R-:W-:Y:S01]  /*4840*/  @!P0 LEA R25, R52, UR4, 0x7 ;  /* 0x0000000434198c11 */ /* 0x000fe2000f8e38ff */
[C---:B------:R-:W-:Y:S01]  /*4850*/  @!P0 VIADD R28, R27.reuse, 0x3c ;  /* 0x0000003c1b1c8836 */ /* 0x040fe20000000000 */
[----:B------:R-:W-:Y:S01]  /*4860*/  @!P0 LOP3.LUT R20, R20, R21, RZ, 0x3c, !PT ;  /* 0x0000001514148212 */ /* 0x000fe200078e3cff */
[----:B------:R-:W-:Y:S01]  /*4870*/  HFMA2.MMA R34, -RZ, RZ, 0, 0 ;  /* 0x00000000ff227435 */ /* 0x000fe200000001ff */
[----:B------:R-:W-:Y:S01]  /*4880*/  @!P0 IADD3 R26, R27, 0x14, RZ ;  /* 0x000000141b1a8810 */ /* 0x000fe20007ffe0ff */
[----:B0-----:R-:W-:Y:S01]  /*4890*/  IMAD.MOV.U32 R17, RZ, RZ, 0xffff ;  /* 0x0000ffffff117424 */ /* 0x001fe200078e00ff */
[----:B------:R-:W-:Y:S01]  /*48a0*/  @!P0 LEA R20, R20, R25, 0x2 ;  /* 0x0000001914148211 */ /* 0x000fe200078e10ff */
[----:B------:R-:W-:Y:S01]  /*48b0*/  IMAD.MOV.U32 R24, RZ, RZ, 0xffff ;  /* 0x0000ffffff187424 */ /* 0x000fe200078e00ff */
[----:B------:R-:W-:Y:S01]  /*48c0*/  @!P0 LOP3.LUT R26, R26, R29, RZ, 0x3c, !PT ;  /* 0x0000001d1a1a8212 */ /* 0x000fe200078e3cff */
[----:B------:R-:W-:Y:S01]  /*48d0*/  HFMA2.MMA R42, -RZ, RZ, 0, 0 ;  /* 0x00000000ff2a7435 */ /* 0x000fe200000001ff */
[C---:B------:R-:W-:Y:S01]  /*48e0*/  @!P0 LEA R31, R52.reuse, UR4, 0x7 ;  /* 0x00000004341f8c11 */ /* 0x040fe2000f8e38ff */
[----:B------:R-:W0:Y:S01]  /*48f0*/  @!P0 LDS R21, [R20] ;  /* 0x0000000014158984 */ /* 0x000e220000000800 */
[----:B------:R-:W-:Y:S01]  /*4900*/  @!P0 SHF.L.U32 R25, R52, 0x1, RZ ;  /* 0x0000000134198819 */ /* 0x000fe200000006ff */
[----:B------:R-:W-:Y:S01]  /*4910*/  IMAD.MOV.U32 R41, RZ, RZ, RZ ;  /* 0x000000ffff297224 */ /* 0x000fe200078e00ff */
[----:B------:R-:W-:Y:S01]  /*4920*/  @!P0 LEA R26, R26, R31, 0x2 ;  /* 0x0000001f1a1a8211 */ /* 0x000fe200078e10ff */
[----:B------:R-:W-:Y:S01]  /*4930*/  @!P0 LDS R35, [R20+0x500] ;  /* 0x0005000014238984 */ /* 0x000fe20000000800 */
[----:B------:R-:W-:-:S02]  /*4940*/  @!P0 LOP3.LUT R25, R28, R25, RZ, 0x3c, !PT ;  /* 0x000000191c198212 */ /* 0x000fc400078e3cff */
[----:B------:R-:W-:Y:S02]  /*4950*/  CS2R R28, SRZ ;  /* 0x00000000001c7805 */ /* 0x000fe4000001ff00 */
[----:B------:R-:W-:Y:S01]  /*4960*/  @!P0 LEA R38, R52, UR4, 0x7 ;  /* 0x0000000434268c11 */ /* 0x000fe2000f8e38ff */
[----:B------:R-:W-:Y:S01]  /*4970*/  @!P0 LDS R30, [R26] ;  /* 0x000000001a1e8984 */ /* 0x000fe20000000800 */
[----:B------:R-:W-:Y:S02]  /*4980*/  MOV R22, 0xffff ;  /* 0x0000ffff00167802 */ /* 0x000fe40000000f00 */
[----:B------:R-:W-:Y:S01]  /*4990*/  @!P0 LEA R38, R25, R38, 0x2 ;  /* 0x0000002619268211 */ /* 0x000fe200078e10ff */
[----:B------:R3:W-:Y:S01]  /*49a0*/  @!P0 LDS R31, [R26+0x500] ;  /* 0x000500001a1f8984 */ /* 0x0007e20000000800 */
[----:B------:R-:W-:Y:S02]  /*49b0*/  MOV R23, 0xffff ;  /* 0x0000ffff00177802 */ /* 0x000fe40000000f00 */
[----:B------:R-:W-:Y:S01]  /*49c0*/  MOV R36, RZ ;  /* 0x000000ff00247202 */ /* 0x000fe20000000f00 */
[----:B--2---:R-:W2:Y:S01]  /*49d0*/  SHFL.BFLY PT, R25, R19, 0x8, 0x101f ;  /* 0x0d101f0013197f89 */ /* 0x004ea200000e0000 */
[----:B------:R-:W-:-:S03]  /*49e0*/  MOV R32, 0xffff ;  /* 0x0000ffff00207802 */ /* 0x000fc60000000f00 */
[----:B------:R-:W4:Y:S01]  /*49f0*/  @!P0 LDS R40, [R38] ;  /* 0x0000000026288984 */ /* 0x000f220000000800 */
[----:B---3--:R-:W-:-:S03]  /*4a00*/  IMAD.MOV.U32 R26, RZ, RZ, 0xffff ;  /* 0x0000ffffff1a7424 */ /* 0x008fc600078e00ff */
[----:B------:R3:W5:Y:S02]  /*4a10*/  @!P0 LDS R43, [R38+0x500] ;  /* 0x00050000262b8984 */ /* 0x0007640000000800 */
[----:B---3--:R-:W-:Y:S01]  /*4a20*/  IMAD.MOV.U32 R38, RZ, RZ, 0xffff ;  /* 0x0000ffffff267424 */ /* 0x008fe200078e00ff */
[----:B0-----:R-:W-:Y:S01]  /*4a30*/  @!P0 MOV R34, R21 ;  /* 0x0000001500228202 */ /* 0x001fe20000000f00 */
[----:B--2---:R-:W-:Y:S01]  /*4a40*/  FADD.FTZ R20, R25, R19 ;  /* 0x0000001319147221 */ /* 0x004fe20000010000 */
[----:B-1----:R-:W0:Y:S01]  /*4a50*/  SHFL.BFLY PT, R21, R18, 0x8, 0x101f ;  /* 0x0d101f0012157f89 */ /* 0x002e2200000e0000 */
[----:B------:R-:W-:Y:S02]  /*4a60*/  MOV R25, 0xffff ;  /* 0x0000ffff00197802 */ /* 0x000fe40000000f00 */
[----:B------:R-:W-:Y:S02]  /*4a70*/  @!P0 MOV R36, R35 ;  /* 0x0000002300248202 */ /* 0x000fe40000000f00 */
[----:B------:R-:W-:Y:S01]  /*4a80*/  MOV R35, 0xffff ;  /* 0x0000ffff00237802 */ /* 0x000fe20000000f00 */
[----:B------:R-:W-:Y:S01]  /*4a90*/  @!P0 IMAD.MOV.U32 R28, RZ, RZ, R30 ;  /* 0x000000ffff1c8224 */ /* 0x000fe200078e001e */
[----:B------:R-:W1:Y:S01]  /*4aa0*/  SHFL.BFLY PT, R25, R20, 0x4, 0x101f ;  /* 0x0c901f0014197f89 */ /* 0x000e6200000e0000 */
[----:B------:R-:W-:Y:S01]  /*4ab0*/  @!P0 IMAD.MOV.U32 R29, RZ, RZ, R31 ;  /* 0x000000ffff1d8224 */ /* 0x000fe200078e001f */
[----:B------:R-:W-:-:S02]  /*4ac0*/  MOV R31, 0xffff ;  /* 0x0000ffff001f7802 */ /* 0x000fc40000000f00 */
[----:B------:R-:W2:Y:S04]  /*4ad0*/  SHFL.BFLY PT, R33, R28, 0x8, 0x101f ;  /* 0x0d101f001c217f89 */ /* 0x000ea800000e0000 */
[----:B------:R-:W3:Y:S01]  /*4ae0*/  SHFL.BFLY PT, R37, R34, 0x8, 0x101f ;  /* 0x0d101f0022257f89 */ /* 0x000ee200000e0000 */
[----:B----4-:R-:W-:-:S03]  /*4af0*/  @!P0 MOV R41, R40 ;  /* 0x0000002800298202 */ /* 0x010fc60000000f00 */
[----:B------:R-:W4:Y:S01]  /*4b00*/  SHFL.BFLY PT, R30, R29, 0x8, 0x101f ;  /* 0x0d101f001d1e7f89 */ /* 0x000f2200000e0000 */
[----:B------:R-:W-:Y:S02]  /*4b10*/  MOV R40, 0xffff ;  /* 0x0000ffff00287802 */ /* 0x000fe40000000f00 */
[----:B-----5:R-:W-:Y:S01]  /*4b20*/  @!P0 MOV R42, R43 ;  /* 0x0000002b002a8202 */ /* 0x020fe20000000f00 */
[----:B------:R-:W5:Y:S01]  /*4b30*/  SHFL.BFLY PT, R39, R36, 0x8, 0x101f ;  /* 0x0d101f0024277f89 */ /* 0x000f6200000e0000 */
[----:B0-----:R-:W-:Y:S01]  /*4b40*/  FADD.FTZ R21, R21, R18 ;  /* 0x0000001215157221 */ /* 0x001fe20000010000 */
[----:B------:R-:W-:Y:S02]  /*4b50*/  MOV R43, 0xffff ;  /* 0x0000ffff002b7802 */ /* 0x000fe40000000f00 */
[----:B------:R-:W0:Y:S01]  /*4b60*/  SHFL.BFLY PT, R44, R41, 0x8, 0x101f ;  /* 0x0d101f00292c7f89 */ /* 0x000e2200000e0000 */
[----:B------:R-:W-:Y:S01]  /*4b70*/  ISETP.NE.AND P0, PT, R52, RZ, PT ;  /* 0x000000ff3400720c */ /* 0x000fe20003f05270 */
[----:B-1----:R-:W-:-:S02]  /*4b80*/  FADD.FTZ R19, R20, R25 ;  /* 0x0000001914137221 */ /* 0x002fc40000010000 */
[----:B------:R-:W1:Y:S01]  /*4b90*/  SHFL.BFLY PT, R18, R21, 0x4, 0x101f ;  /* 0x0c901f0015127f89 */ /* 0x000e6200000e0000 */
[----:B------:R-:W-:Y:S01]  /*4ba0*/  MOV R20, 0xffff ;  /* 0x0000ffff00147802 */ /* 0x000fe20000000f00 */
[----:B--2---:R-:W-:Y:S02]  /*4bb0*/  FADD.FTZ R33, R33, R28 ;  /* 0x0000001c21217221 */ /* 0x004fe40000010000 */
[----:B------:R-:W2:Y:S01]  /*4bc0*/  SHFL.BFLY PT, R43, R42, 0x8, 0x101f ;  /* 0x0d101f002a2b7f89 */ /* 0x000ea200000e0000 */
[----:B---3--:R-:W-:-:S03]  /*4bd0*/  FADD.FTZ R37, R37, R34 ;  /* 0x0000002225257221 */ /* 0x008fc60000010000 */
[----:B------:R-:W3:Y:S01]  /*4be0*/  SHFL.BFLY PT, R28, R33, 0x4, 0x101f ;  /* 0x0c901f00211c7f89 */ /* 0x000ee200000e0000 */
[----:B----4-:R-:W-:-:S03]  /*4bf0*/  FADD.FTZ R30, R30, R29 ;  /* 0x0000001d1e1e7221 */ /* 0x010fc60000010000 */
[----:B------:R-:W4:Y:S01]  /*4c00*/  SHFL.BFLY PT, R34, R37, 0x4, 0x101f ;  /* 0x0c901f0025227f89 */ /* 0x000f2200000e0000 */
[----:B-----5:R-:W-:-:S03]  /*4c10*/  FADD.FTZ R39, R39, R36 ;  /* 0x0000002427277221 */ /* 0x020fc60000010000 */
[----:B------:R-:W5:Y:S01]  /*4c20*/  SHFL.BFLY PT, R29, R30, 0x4, 0x101f ;  /* 0x0c901f001e1d7f89 */ /* 0x000f6200000e0000 */
[----:B0-----:R-:W-:-:S03]  /*4c30*/  FADD.FTZ R44, R44, R41 ;  /* 0x000000292c2c7221 */ /* 0x001fc60000010000 */
[----:B------:R-:W0:Y:S01]  /*4c40*/  SHFL.BFLY PT, R36, R39, 0x4, 0x101f ;  /* 0x0c901f0027247f89 */ /* 0x000e2200000e0000 */
[----:B------:R-:W-:Y:S01]  /*4c50*/  MOV R41, 0xffff ;  /* 0x0000ffff00297802 */ /* 0x000fe20000000f00 */
[----:B-1----:R-:W-:Y:S01]  /*4c60*/  FADD.FTZ R18, R21, R18 ;  /* 0x0000001215127221 */ /* 0x002fe20000010000 */
[----:B------:R-:W-:Y:S01]  /*4c70*/  IMAD.MOV.U32 R21, RZ, RZ, 0xffff ;  /* 0x0000ffffff157424 */ /* 0x000fe200078e00ff */
[----:B------:R-:W1:Y:S01]  /*4c80*/  SHFL.BFLY PT, R25, R19, 0x2, 0x101f ;  /* 0x0c501f0013197f89 */ /* 0x000e6200000e0000 */
[----:B--2---:R-:W-:Y:S01]  /*4c90*/  FADD.FTZ R42, R43, R42 ;  /* 0x0000002a2b2a7221 */ /* 0x004fe20000010000 */
[----:B------:R-:W-:-:S03]  /*4ca0*/  IMAD.MOV.U32 R43, RZ, RZ, 0xffff ;  /* 0x0000ffffff2b7424 */ /* 0x000fc600078e00ff */
[----:B------:R-:W2:Y:S01]  /*4cb0*/  SHFL.BFLY PT, R21, R18, 0x2, 0x101f ;  /* 0x0c501f0012157f89 */ /* 0x000ea200000e0000 */
[----:B---3--:R-:W-:Y:S01]  /*4cc0*/  FADD.FTZ R28, R33, R28 ;  /* 0x0000001c211c7221 */ /* 0x008fe20000010000 */
[----:B------:R-:W-:Y:S02]  /*4cd0*/  MOV R33, 0xffff ;  /* 0x0000ffff00217802 */ /* 0x000fe40000000f00 */
[----:B------:R-:W3:Y:S01]  /*4ce0*/  SHFL.BFLY PT, R41, R44, 0x4, 0x101f ;  /* 0x0c901f002c297f89 */ /* 0x000ee200000e0000 */
[----:B----4-:R-:W-:Y:S01]  /*4cf0*/  FADD.FTZ R34, R37, R34 ;  /* 0x0000002225227221 */ /* 0x010fe20000010000 */
[----:B------:R-:W-:Y:S02]  /*4d00*/  IMAD.MOV.U32 R37, RZ, RZ, 0xffff ;  /* 0x0000ffffff257424 */ /* 0x000fe400078e00ff */
[----:B------:R-:W4:Y:S01]  /*4d10*/  SHFL.BFLY PT, R43, R42, 0x4, 0x101f ;  /* 0x0c901f002a2b7f89 */ /* 0x000f2200000e0000 */
[----:B-----5:R-:W-:-:S03]  /*4d20*/  FADD.FTZ R29, R30, R29 ;  /* 0x0000001d1e1d7221 */ /* 0x020fc60000010000 */
[----:B------:R-:W5:Y:S01]  /*4d30*/  SHFL.BFLY PT, R33, R28, 0x2, 0x101f ;  /* 0x0c501f001c217f89 */ /* 0x000f6200000e0000 */
[----:B0-----:R-:W-:Y:S01]  /*4d40*/  FADD.FTZ R36, R39, R36 ;  /* 0x0000002427247221 */ /* 0x001fe20000010000 */
[----:B------:R-:W-:Y:S02]  /*4d50*/  MOV R39, 0xffff ;  /* 0x0000ffff00277802 */ /* 0x000fe40000000f00 */
[----:B------:R-:W0:Y:S01]  /*4d60*/  SHFL.BFLY PT, R32, R29, 0x2, 0x101f ;  /* 0x0c501f001d207f89 */ /* 0x000e2200000e0000 */
[----:B-1----:R-:W-:-:S03]  /*4d70*/  FADD.FTZ R19, R19, R25 ;  /* 0x0000001913137221 */ /* 0x002fc60000010000 */
[----:B------:R-:W1:Y:S01]  /*4d80*/  SHFL.BFLY PT, R37, R34, 0x2, 0x101f ;  /* 0x0c501f0022257f89 */ /* 0x000e6200000e0000 */
[----:B------:R-:W-:-:S03]  /*4d90*/  IMAD.MOV.U32 R25, RZ, RZ, 0xffff ;  /* 0x0000ffffff197424 */ /* 0x000fc600078e00ff */
[----:B------:R-:W1:Y:S01]  /*4da0*/  SHFL.BFLY PT, R39, R36, 0x2, 0x101f ;  /* 0x0c501f0024277f89 */ /* 0x000e6200000e0000 */
[----:B--2---:R-:W-:Y:S02]  /*4db0*/  FADD.FTZ R18, R18, R21 ;  /* 0x0000001512127221 */ /* 0x004fe40000010000 */
[----:B------:R-:W2:Y:S01]  /*4dc0*/  @!P0 LDC.64 R20, c[0x0][0x218] ;  /* 0x00008600ff148b82 */ /* 0x000ea20000000a00 */
[----:B------:R-:W1:Y:S01]  /*4dd0*/  SHFL.BFLY PT, R26, R19, 0x1, 0x101f ;  /* 0x0c301f00131a7f89 */ /* 0x000e6200000e0000 */
[----:B---3--:R-:W-:Y:S01]  /*4de0*/  FADD.FTZ R41, R44, R41 ;  /* 0x000000292c297221 */ /* 0x008fe20000010000 */
[----:B------:R-:W-:Y:S02]  /*4df0*/  IMAD.MOV.U32 R44, RZ, RZ, 0xffff ;  /* 0x0000ffffff2c7424 */ /* 0x000fe400078e00ff */
[----:B------:R-:W3:Y:S01]  /*4e00*/  SHFL.BFLY PT, R31, R18, 0x1, 0x101f ;  /* 0x0c301f00121f7f89 */ /* 0x000ee200000e0000 */
[----:B----4-:R-:W-:Y:S01]  /*4e10*/  FADD.FTZ R42, R42, R43 ;  /* 0x0000002b2a2a7221 */ /* 0x010fe20000010000 */
[----:B------:R-:W-:Y:S01]  /*4e20*/  MOV R43, 0xffff ;  /* 0x0000ffff002b7802 */ /* 0x000fe20000000f00 */
[----:B-----5:R-:W-:Y:S01]  /*4e30*/  FADD.FTZ R30, R28, R33 ;  /* 0x000000211c1e7221 */ /* 0x020fe20000010000 */
[----:B------:R-:W-:Y:S01]  /*4e40*/  MOV R33, 0xffff ;  /* 0x0000ffff00217802 */ /* 0x000fe20000000f00 */
[----:B------:R-:W4:Y:S01]  /*4e50*/  SHFL.BFLY PT, R44, R41, 0x2, 0x101f ;  /* 0x0c501f00292c7f89 */ /* 0x000f2200000e0000 */
[----:B0-----:R-:W-:-:S03]  /*4e60*/  FADD.FTZ R32, R29, R32 ;  /* 0x000000201d207221 */ /* 0x001fc60000010000 */
[----:B------:R-:W0:Y:S01]  /*4e70*/  SHFL.BFLY PT, R35, R30, 0x1, 0x101f ;  /* 0x0c301f001e237f89 */ /* 0x000e2200000e0000 */
[----:B------:R-:W5:Y:S01]  /*4e80*/  LDC.64 R28, c[0x0][0x220] ;  /* 0x00008800ff1c7b82 */ /* 0x000f620000000a00 */
[----:B-1----:R-:W-:Y:S02]  /*4e90*/  FADD.FTZ R37, R34, R37 ;  /* 0x0000002522257221 */ /* 0x002fe40000010000 */
[----:B------:R-:W1:Y:S01]  /*4ea0*/  SHFL.BFLY PT, R33, R32, 0x1, 0x101f ;  /* 0x0c301f0020217f89 */ /* 0x000e6200000e0000 */
[----:B------:R-:W-:-:S03]  /*4eb0*/  FADD.FTZ R39, R36, R39 ;  /* 0x0000002724277221 */ /* 0x000fc60000010000 */
[----:B------:R-:W1:Y:S01]  /*4ec0*/  SHFL.BFLY PT, R38, R37, 0x1, 0x101f ;  /* 0x0c301f0025267f89 */ /* 0x000e6200000e0000 */
[----:B------:R-:W-:-:S03]  /*4ed0*/  FADD.FTZ R36, R19, R26 ;  /* 0x0000001a13247221 */ /* 0x000fc60000010000 */
[----:B------:R-:W1:Y:S01]  /*4ee0*/  SHFL.BFLY PT, R40, R39, 0x1, 0x101f ;  /* 0x0c301f0027287f89 */ /* 0x000e6200000e0000 */
[----:B---3--:R-:W-:Y:S01]  /*4ef0*/  FADD.FTZ R34, R18, R31 ;  /* 0x0000001f12227221 */ /* 0x008fe20000010000 */
[----:B------:R-:W-:Y:S01]  /*4f00*/  IADD3 R31, R27, R16, RZ ;  /* 0x000000101b1f7210 */ /* 0x000fe20007ffe0ff */
[----:B------:R-:W3:Y:S01]  /*4f10*/  @!P0 LDC.64 R18, c[0x0][0x218] ;  /* 0x00008600ff128b82 */ /* 0x000ee20000000a00 */
[----:B------:R-:W3:Y:S01]  /*4f20*/  SHFL.BFLY PT, R43, R42, 0x2, 0x101f ;  /* 0x0c501f002a2b7f89 */ /* 0x000ee200000e0000 */
[----:B------:R-:W-:Y:S02]  /*4f30*/  @!P0 F2FP.BF16.F32.PACK_AB R36, RZ, R36 ;  /* 0x00000024ff24823e */ /* 0x000fe400000010ff */
[----:B------:R-:W-:Y:S01]  /*4f40*/  @!P0 F2FP.BF16.F32.PACK_AB R34, RZ, R34 ;  /* 0x00000022ff22823e */ /* 0x000fe200000010ff */
[----:B--2---:R-:W-:-:S04]  /*4f50*/  @!P0 IMAD.WIDE R20, R31, 0x2, R20 ;  /* 0x000000021f148825 */ /* 0x004fc800078e0214 */
[----:B----4-:R-:W-:Y:S01]  /*4f60*/  FADD.FTZ R41, R41, R44 ;  /* 0x0000002c29297221 */ /* 0x010fe20000010000 */
[----:B------:R-:W2:Y:S01]  /*4f70*/  @!P0 LDC.64 R26, c[0x0][0x218] ;  /* 0x00008600ff1a8b82 */ /* 0x000ea20000000a00 */
[----:B0-----:R-:W-:Y:S01]  /*4f80*/  FADD.FTZ R30, R30, R35 ;  /* 0x000000231e1e7221 */ /* 0x001fe20000010000 */
[----:B-----5:R-:W-:Y:S01]  /*4f90*/  IMAD.WIDE R28, R31, 0x2, R28 ;  /* 0x000000021f1c7825 */ /* 0x020fe200078e021c */
[----:B------:R0:W-:Y:S03]  /*4fa0*/  @!P0 STG.E.U16 desc[UR8][R20.64], R34 ;  /* 0x0000002214008986 */ /* 0x0001e6000c101508 */
[----:B-1----:R-:W-:Y:S01]  /*4fb0*/  FADD.FTZ R32, R32, R33 ;  /* 0x0000002120207221 */ /* 0x002fe20000010000 */
[----:B------:R-:W-:Y:S01]  /*4fc0*/  @!P0 F2FP.BF16.F32.PACK_AB R17, RZ, R30 ;  /* 0x0000001eff11823e */ /* 0x000fe200000010ff */
[----:B------:R-:W-:Y:S01]  /*4fd0*/  @!P0 STG.E.U16 desc[UR8][R28.64], R36 ;  /* 0x000000241c008986 */ /* 0x000fe2000c101508 */
[----:B------:R-:W-:-:S03]  /*4fe0*/  FADD.FTZ R37, R37, R38 ;  /* 0x0000002625257221 */ /* 0x000fc60000010000 */
[----:B------:R-:W1:Y:S01]  /*4ff0*/  SHFL.BFLY PT, R20, R41, 0x1, 0x101f ;  /* 0x0c301f0029147f89 */ /* 0x000e6200000e0000 */
[----:B------:R-:W-:Y:S01]  /*5000*/  FADD.FTZ R39, R39, R40 ;  /* 0x0000002827277221 */ /* 0x000fe20000010000 */
[----:B------:R-:W-:Y:S02]  /*5010*/  @!P0 F2FP.BF16.F32.PACK_AB R22, RZ, R37 ;  /* 0x00000025ff16823e */ /* 0x000fe400000010ff */
[----:B0-----:R-:W-:Y:S01]  /*5020*/  @!P0 F2FP.BF16.F32.PACK_AB R21, RZ, R32 ;  /* 0x00000020ff15823e */ /* 0x001fe200000010ff */
[----:B---3--:R-:W-:-:S04]  /*5030*/  @!P0 IMAD.WIDE R18, R31, 0x2, R18 ;  /* 0x000000021f128825 */ /* 0x008fc800078e0212 */
[----:B------:R-:W-:Y:S01]  /*5040*/  FADD.FTZ R42, R42, R43 ;  /* 0x0000002b2a2a7221 */ /* 0x000fe20000010000 */
[----:B------:R-:W-:-:S04]  /*5050*/  @!P0 F2FP.BF16.F32.PACK_AB R30, RZ, R39 ;  /* 0x00000027ff1e823e */ /* 0x000fc800000010ff */
[----:B------:R0:W3:Y:S01]  /*5060*/  SHFL.BFLY PT, R25, R42, 0x1, 0x101f ;  /* 0x0c301f002a197f89 */ /* 0x0000e200000e0000 */
[----:B--2---:R-:W-:-:S05]  /*5070*/  @!P0 IMAD.WIDE R26, R31, 0x2, R26 ;  /* 0x000000021f1a8825 */ /* 0x004fca00078e021a */
[----:B------:R0:W-:Y:S04]  /*5080*/  @!P0 STG.E.U16 desc[UR8][R26.64+0x28], R17 ;  /* 0x000028111a008986 */ /* 0x0001e8000c101508 */
[----:B------:R0:W-:Y:S01]  /*5090*/  @!P0 STG.E.U16 desc[UR8][R28.64+0x28], R21 ;  /* 0x000028151c008986 */ /* 0x0001e2000c101508 */
[----:B-1----:R-:W-:-:S03]  /*50a0*/  FADD.FTZ R20, R41, R20 ;  /* 0x0000001429147221 */ /* 0x002fc60000010000 */
[----:B------:R0:W-:Y:S04]  /*50b0*/  @!P0 STG.E.U16 desc[UR8][R18.64+0x50], R22 ;  /* 0x0000501612008986 */ /* 0x0001e8000c101508 */
[----:B---3--:R0:W-:Y:S02]  /*50c0*/  @!P0 STG.E.U16 desc[UR8][R28.64+0x50], R30 ;  /* 0x0000501e1c008986 */ /* 0x0081e4000c101508 */
.L_x_1059:
[----:B0-----:R-:W0:Y:S01]  /*50d0*/  @!P0 LDC.64 R18, c[0x0][0x218] ;  /* 0x00008600ff128b82 */ /* 0x001e220000000a00 */
[----:B------:R-:W-:Y:S01]  /*50e0*/  FADD.FTZ R25, R42, R25 ;  /* 0x000000192a197221 */ /* 0x000fe20000010000 */
[----:B------:R-:W-:-:S04]  /*50f0*/  @!P0 F2FP.BF16.F32.PACK_AB R17, RZ, R20 ;  /* 0x00000014ff11823e */ /* 0x000fc800000010ff */
[----:B------:R-:W-:Y:S01]  /*5100*/  @!P0 F2FP.BF16.F32.PACK_AB R20, RZ, R25 ;  /* 0x00000019ff14823e */ /* 0x000fe200000010ff */
[----:B0-----:R-:W-:-:S05]  /*5110*/  @!P0 IMAD.WIDE R18, R31, 0x2, R18 ;  /* 0x000000021f128825 */ /* 0x001fca00078e0212 */
[----:B------:R4:W-:Y:S04]  /*5120*/  @!P0 STG.E.U16 desc[UR8][R18.64+0x78], R17 ;  /* 0x0000781112008986 */ /* 0x0009e8000c101508 */
[----:B------:R4:W-:Y:S02]  /*5130*/  @!P0 STG.E.U16 desc[UR8][R28.64+0x78], R20 ;  /* 0x000078141c008986 */ /* 0x0009e4000c101508 */
.L_x_989:
[----:B------:R-:W-:Y:S05]  /*5140*/  WARPSYNC.ALL ;  /* 0x0000000000007948 */ /* 0x000fea0003800000 */
[----:B01-34-:R-:W-:Y:S01]  /*5150*/  HFMA2.MMA R17, -RZ, RZ, 0, 1.9073486328125e-05 ;  /* 0x00000140ff117435 */ /* 0x01bfe200000001ff */
[----:B------:R-:W-:Y:S01]  /*5160*/  IADD3 R16, R16, 0x400, RZ ;  /* 0x0000040010107810 */ /* 0x000fe20007ffe0ff */
[----:B------:R-:W-:Y:S08]  /*5170*/  BAR.SYNC.DEFER_BLOCKING 0x0 ;  /* 0x0000000000007b1d */ /* 0x000ff00000010000 */
[----:B------:R-:W-:-:S05]  /*5180*/  IMAD R17, R0, R17, 0x140 ;  /* 0x0000014000117424 */ /* 0x000fca00078e0211 */
[----:B------:R-:W-:-:S13]  /*5190*/  ISETP.GE.AND P0, PT, R16, R17, PT ;  /* 0x000000111000720c */ /* 0x000fda0003f06270 */
[----:B------:R-:W-:Y:S05]  /*51a0*/  @!P0 BRA `(.L_x_996) ;  /* 0xffffffe000788947 */ /* 0x000fea000383ffff */
[----:B------:R-:W-:Y:S05]  /*51b0*/  EXIT ;  /* 0x000000000000794d */ /* 0x000fea0003800000 */
.L_x_992:
[----:B------:R-:W-:Y:S01]  /*51c0*/  HFMA2.MMA R22, -RZ, RZ, 0, 0.000503063201904296875 ;  /* 0x0000101fff167435 */ /* 0x000fe200000001ff */
[----:B-1----:R-:W-:Y:S01]  /*51d0*/  IMAD.MOV.U32 R24, RZ, RZ, R18 ;  /* 0x000000ffff187224 */ /* 0x002fe200078e0012 */
[----:B------:R-:W-:Y:S01]  /*51e0*/  MOV R23, 0x8 ;  /* 0x0000000800177802 */ /* 0x000fe20000000f00 */
[----:B0-----:R-:W-:-:S08]  /*51f0*/  IMAD.MOV.U32 R17, RZ, RZ, 0xffff ;  /* 0x0000ffffff117424 */ /* 0x001fd000078e00ff */
[----:B--2---:R-:W-:Y:S05]  /*5200*/  WARPSYNC.COLLECTIVE R17, `(.L_x_997) ;  /* 0x0000000011087348 */ /* 0x004fea0003c00000 */
[----:B------:R0:W1:Y:S02]  /*5210*/  SHFL.BFLY P2, R25, R24, R23, R22 ;  /* 0x0c00001718197389 */ /* 0x0000640000040016 */
[----:B012---:R-:W-:Y:S01]  /*5220*/  ENDCOLLECTIVE ;  /* 0x000000000000791b */ /* 0x007fe20003800000 */
.L_x_997:
[----:B------:R-:W-:Y:S02]  /*5230*/  MOV R24, R19 ;  /* 0x0000001300187202 */ /* 0x000fe40000000f00 */
[----:B------:R-:W-:-:S07]  /*5240*/  MOV R21, R25 ;  /* 0x0000001900157202 */ /* 0x000fce0000000f00 */
[----:B------:R-:W-:Y:S05]  /*5250*/  WARPSYNC.COLLECTIVE R17, `(.L_x_998) ;  /* 0x0000000011087348 */ /* 0x000fea0003c00000 */
[----:B------:R0:W1:Y:S02]  /*5260*/  SHFL.BFLY P2, R25, R24, R23, R22 ;  /* 0x0c00001718197389 */ /* 0x0000640000040016 */
[----:B01----:R-:W-:Y:S01]  /*5270*/  ENDCOLLECTIVE ;  /* 0x000000000000791b */ /* 0x003fe20003800000 */
.L_x_998:
[----:B------:R-:W-:Y:S01]  /*5280*/  FADD.FTZ R21, R21, R18 ;  /* 0x0000001215157221 */ /* 0x000fe20000010000 */
[----:B------:R-:W-:-:S04]  /*5290*/  HFMA2.MMA R23, -RZ, RZ, 0, 2.384185791015625e-07 ;  /* 0x00000004ff177435 */ /* 0x000fc800000001ff */
[----:B------:R-:W-:Y:S01]  /*52a0*/  MOV R24, R21 ;  /* 0x0000001500187202 */ /* 0x000fe20000000f00 */
[----:B------:R-:W-:-:S07]  /*52b0*/  IMAD.MOV.U32 R20, RZ, RZ, R25 ;  /* 0x000000ffff147224 */ /* 0x000fce00078e0019 */
[----:B------:R-:W-:Y:S05]  /*52c0*/  WARPSYNC.COLLECTIVE R17, `(.L_x_999) ;  /* 0x0000000011087348 */ /* 0x000fea0003c00000 */
[----:B------:R0:W1:Y:S02]  /*52d0*/  SHFL.BFLY P2, R25, R24, R23, R22 ;  /* 0x0c00001718197389 */ /* 0x0000640000040016 */
[----:B01----:R-:W-:Y:S01]  /*52e0*/  ENDCOLLECTIVE ;  /* 0x000000000000791b */ /* 0x003fe20003800000 */
.L_x_999:
[----:B------:R-:W-:-:S05]  /*52f0*/  FADD.FTZ R20, R20, R19 ;  /* 0x0000001314147221 */ /* 0x000fca0000010000 */
[----:B------:R-:W-:Y:S01]  /*5300*/  MOV R24, R20 ;  /* 0x0000001400187202 */ /* 0x000fe20000000f00 */
[----:B------:R-:W-:-:S07]  /*5310*/  IMAD.MOV.U32 R26, RZ, RZ, R25 ;  /* 0x000000ffff1a7224 */ /* 0x000fce00078e0019 */
[----:B------:R-:W-:Y:S05]  /*5320*/  WARPSYNC.COLLECTIVE R17, `(.L_x_1000) ;  /* 0x0000000011087348 */ /* 0x000fea0003c00000 */
[----:B------:R0:W1:Y:S02]  /*5330*/  SHFL.BFLY P2, R25, R24, R23, R22 ;  /* 0x0c00001718197389 */ /* 0x0000640000040016 */
[----:B01----:R-:W-:Y:S01]  /*5340*/  ENDCOLLECTIVE ;  /* 0x000000000000791b */ /* 0x003fe20003800000 */
.L_x_1000:
[----:B------:R-:W-:Y:S01]  /*5350*/  FADD.FTZ R26, R21, R26 ;  /* 0x0000001a151a7221 */ /* 0x000fe20000010000 */
[----:B------:R-:W-:-:S03]  /*5360*/  HFMA2.MMA R23, -RZ, RZ, 0, 1.1920928955078125e-07 ;  /* 0x00000002ff177435 */ /* 0x000fc600000001ff */
[----:B------:R-:W-:Y:S01]  /*5370*/  IMAD.MOV.U32 R24, RZ, RZ, R26 ;  /* 0x000000ffff187224 */ /* 0x000fe200078e001a */
[----:B------:R-:W-:-:S07]  /*5380*/  MOV R27, R25 ;  /* 0x00000019001b7202 */ /* 0x000fce0000000f00 */
[----:B------:R-:W-:Y:S05]  /*5390*/  WARPSYNC.COLLECTIVE R17, `(.L_x_1001) ;  /* 0x0000000011087348 */ /* 0x000fea0003c00000 */
[----:B------:R0:W1:Y:S02]  /*53a0*/  SHFL.BFLY P2, R25, R24, R23, R22 ;  /* 0x0c00001718197389 */ /* 0x0000640000040016 */
[----:B01----:R-:W-:Y:S01]  /*53b0*/  ENDCOLLECTIVE ;  /* 0x000000000000791b */ /* 0x003fe20003800000 */
.L_x_1001:
[----:B------:R-:W-:-:S04]  /*53c0*/  FADD.FTZ R27, R20, R27 ;  /* 0x0000001b141b7221 */ /* 0x000fc80000010000 */
[----:B------:R-:W-:Y:S01]  /*53d0*/  IMAD.MOV.U32 R24, RZ, RZ, R27 ;  /* 0x000000ffff187224 */ /* 0x000fe200078e001b */
[----:B------:R-:W-:-:S07]  /*53e0*/  MOV R29, R25 ;  /* 0x00000019001d7202 */ /* 0x000fce0000000f00 */
[----:B------:R-:W-:Y:S05]  /*53f0*/  WARPSYNC.COLLECTIVE R17, `(.L_x_1002) ;  /* 0x0000000011087348 */ /* 0x000fea0003c00000 */
[----:B------:R0:W1:Y:S02]  /*5400*/  SHFL.BFLY P2, R25, R24, R23, R22 ;  /* 0x0c00001718197389 */ /* 0x0000640000040016 */
[----:B01----:R-:W-:Y:S01]  /*5410*/  ENDCOLLECTIVE ;  /* 0x000000000000791b */ /* 0x003fe20003800000 */
.L_x_1002:
[----:B------:R-:W-:-:S05]  /*5420*/  FADD.FTZ R29, R26, R29 ;  /* 0x0000001d1a1d7221 */ /* 0x000fca0000010000 */
[----:B------:R-:W-:Y:S01]  /*5430*/  MOV R24, R29 ;  /* 0x0000001d00187202 */ /* 0x000fe20000000f00 */
[----:B------:R-:W-:Y:S01]  /*5440*/  IMAD.MOV.U32 R23, RZ, RZ, 0x1 ;  /* 0x00000001ff177424 */ /* 0x000fe200078e00ff */
[----:B------:R-:W-:-:S07]  /*5450*/  MOV R18, R25 ;  /* 0x0000001900127202 */ /* 0x000fce0000000f00 */
[----:B------:R-:W-:Y:S05]  /*5460*/  WARPSYNC.COLLECTIVE R17, `(.L_x_1003) ;  /* 0x0000000011087348 */ /* 0x000fea0003c00000 */
[----:B------:R0:W1:Y:S02]  /*5470*/  SHFL.BFLY P2, R25, R24, R23, R22 ;  /* 0x0c00001718197389 */ /* 0x0000640000040016 */
[----:B01----:R-:W-:Y:S01]  /*5480*/  ENDCOLLECTIVE ;  /* 0x000000000000791b */ /* 0x003fe20003800000 */
.L_x_1003:
[----:B------:R-:W-:-:S05]  /*5490*/  FADD.FTZ R28, R27, R18 ;  /* 0x000000121b1c7221 */ /* 0x000fca0000010000 */
[----:B------:R-:W-:Y:S02]  /*54a0*/  MOV R24, R28 ;  /* 0x0000001c00187202 */ /* 0x000fe40000000f00 */
[----:B------:R-:W-:-:S07]  /*54b0*/  MOV R30, R25 ;  /* 0x00000019001e7202 */ /* 0x000fce0000000f00 */
[----:B------:R-:W-:Y:S05]  /*54c0*/  WARPSYNC.COLLECTIVE R17, `(.L_x_1004) ;  /* 0x0000000011087348 */ /* 0x000fea0003c00000 */
[----:B------:R0:W1:Y:S02]  /*54d0*/  SHFL.BFLY P2, R25, R24, R23, R22 ;  /* 0x0c00001718197389 */ /* 0x0000640000040016 */
[----:B01----:R-:W-:Y:S01]  /*54e0*/  ENDCOLLECTIVE ;  /* 0x000000000000791b */ /* 0x003fe20003800000 */
.L_x_1004:
[----:B------:R-:W-:Y:S01]  /*54f0*/  FADD.FTZ R30, R29, R30 ;  /* 0x0000001e1d1e7221 */ /* 0x000fe20000010000 */
[----:B------:R-:W-:Y:S06]  /*5500*/  BRA `(.L_x_1005) ;  /* 0xffffffec00247947 */ /* 0x000fec000383ffff */
.L_x_993:
        /* <DEDUP_REMOVED lines=8> */
.L_x_1007:
[----:B------:R-:W-:Y:S05]  /*5590*/  BSYNC B1 ;  /* 0x0000000000017941 */ /* 0x000fea0003800000 */
.L_x_1006:
        /* <DEDUP_REMOVED lines=8> */
.L_x_1008:
[----:B------:R-:W-:Y:S01]  /*5620*/  FADD.FTZ R29, R29, R26 ;  /* 0x0000001a1d1d7221 */ /* 0x000fe20000010000 */
[----:B------:R-:W-:-:S04]  /*5630*/  HFMA2.MMA R23, -RZ, RZ, 0, 2.384185791015625e-07 ;  /* 0x00000004ff177435 */ /* 0x000fc800000001ff */
[----:B------:R-:W-:Y:S01]  /*5640*/  MOV R24, R29 ;  /* 0x0000001d00187202 */ /* 0x000fe20000000f00 */
[----:B------:R-:W-:-:S07]  /*5650*/  IMAD.MOV.U32 R28, RZ, RZ, R25 ;  /* 0x000000ffff1c7224 */ /* 0x000fce00078e0019 */
[----:B------:R-:W-:Y:S05]  /*5660*/  WARPSYNC.COLLECTIVE R17, `(.L_x_1009) ;  /* 0x0000000011087348 */ /* 0x000fea0003c00000 */
[----:B------:R0:W1:Y:S02]  /*5670*/  SHFL.BFLY P2, R25, R24, R23, R22 ;  /* 0x0c00001718197389 */ /* 0x0000640000040016 */
[----:B01----:R-:W-:Y:S01]  /*5680*/  ENDCOLLECTIVE ;  /* 0x000000000000791b */ /* 0x003fe20003800000 */
.L_x_1009:
[----:B------:R-:W-:-:S05]  /*5690*/  FADD.FTZ R28, R28, R27 ;  /* 0x0000001b1c1c7221 */ /* 0x000fca0000010000 */
[----:B------:R-:W-:Y:S01]  /*56a0*/  MOV R24, R28 ;  /* 0x0000001c00187202 */ /* 0x000fe20000000f00 */
[----:B------:R-:W-:-:S07]  /*56b0*/  IMAD.MOV.U32 R30, RZ, RZ, R25 ;  /* 0x000000ffff1e7224 */ /* 0x000fce00078e0019 */
[----:B------:R-:W-:Y:S05]  /*56c0*/  WARPSYNC.COLLECTIVE R17, `(.L_x_1010) ;  /* 0x0000000011087348 */ /* 0x000fea0003c00000 */
[----:B------:R0:W1:Y:S02]  /*56d0*/  SHFL.BFLY P2, R25, R24, R23, R22 ;  /* 0x0c00001718197389 */ /* 0x0000640000040016 */
[----:B01----:R-:W-:Y:S01]  /*56e0*/  ENDCOLLECTIVE ;  /* 0x000000000000791b */ /* 0x003fe20003800000 */
.L_x_1010:
[----:B------:R-:W-:Y:S01]  /*56f0*/  FADD.FTZ R30, R29, R30 ;  /* 0x0000001e1d1e7221 */ /* 0x000fe20000010000 */
[----:B------:R-:W-:-:S03]  /*5700*/  HFMA2.MMA R23, -RZ, RZ, 0, 1.1920928955078125e-07 ;  /* 0x00000002ff177435 */ /* 0x000fc600000001ff */
[----:B------:R-:W-:Y:S01]  /*5710*/  IMAD.MOV.U32 R24, RZ, RZ, R30 ;  /* 0x000000ffff187224 */ /* 0x000fe200078e001e */
[----:B------:R-:W-:-:S07]  /*5720*/  MOV R31, R25 ;  /* 0x00000019001f7202 */ /* 0x000fce0000000f00 */
[----:B------:R-:W-:Y:S05]  /*5730*/  WARPSYNC.COLLECTIVE R17, `(.L_x_1011) ;  /* 0x0000000011087348 */ /* 0x000fea0003c00000 */
[----:B------:R0:W1:Y:S02]  /*5740*/  SHFL.BFLY P2, R25, R24, R23, R22 ;  /* 0x0c00001718197389 */ /* 0x0000640000040016 */
[----:B01----:R-:W-:Y:S01]  /*5750*/  ENDCOLLECTIVE ;  /* 0x000000000000791b */ /* 0x003fe20003800000 */
.L_x_1011:
[----:B------:R-:W-:-:S04]  /*5760*/  FADD.FTZ R31, R28, R31 ;  /* 0x0000001f1c1f7221 */ /* 0x000fc80000010000 */
[----:B------:R-:W-:Y:S01]  /*5770*/  IMAD.MOV.U32 R24, RZ, RZ, R31 ;  /* 0x000000ffff187224 */ /* 0x000fe200078e001f */
[----:B------:R-:W-:-:S07]  /*5780*/  MOV R33, R25 ;  /* 0x0000001900217202 */ /* 0x000fce0000000f00 */
[----:B------:R-:W-:Y:S05]  /*5790*/  WARPSYNC.COLLECTIVE R17, `(.L_x_1012) ;  /* 0x0000000011087348 */ /* 0x000fea0003c00000 */
[----:B------:R0:W1:Y:S02]  /*57a0*/  SHFL.BFLY P2, R25, R24, R23, R22 ;  /* 0x0c00001718197389 */ /* 0x0000640000040016 */
[----:B01----:R-:W-:Y:S01]  /*57b0*/  ENDCOLLECTIVE ;  /* 0x000000000000791b */ /* 0x003fe20003800000 */
.L_x_1012:
[----:B------:R-:W-:-:S05]  /*57c0*/  FADD.FTZ R33, R30, R33 ;  /* 0x000000211e217221 */ /* 0x000fca0000010000 */
[----:B------:R-:W-:Y:S01]  /*57d0*/  MOV R24, R33 ;  /* 0x0000002100187202 */ /* 0x000fe20000000f00 */
[----:B------:R-:W-:Y:S01]  /*57e0*/  IMAD.MOV.U32 R23, RZ, RZ, 0x1 ;  /* 0x00000001ff177424 */ /* 0x000fe200078e00ff */
[----:B------:R-:W-:-:S07]  /*57f0*/  MOV R26, R25 ;  /* 0x00000019001a7202 */ /* 0x000fce0000000f00 */
[----:B------:R-:W-:Y:S05]  /*5800*/  WARPSYNC.COLLECTIVE R17, `(.L_x_1013) ;  /* 0x0000000011087348 */ /* 0x000fea0003c00000 */
[----:B------:R0:W1:Y:S02]  /*5810*/  SHFL.BFLY P2, R25, R24, R23, R22 ;  /* 0x0c00001718197389 */ /* 0x0000640000040016 */
[----:B01----:R-:W-:Y:S01]  /*5820*/  ENDCOLLECTIVE ;  /* 0x000000000000791b */ /* 0x003fe20003800000 */
.L_x_1013:
[----:B------:R-:W-:-:S05]  /*5830*/  FADD.FTZ R26, R31, R26 ;  /* 0x0000001a1f1a7221 */ /* 0x000fca0000010000 */
[----:B------:R-:W-:Y:S02]  /*5840*/  MOV R24, R26 ;  /* 0x0000001a00187202 */ /* 0x000fe40000000f00 */
[----:B------:R-:W-:-:S07]  /*5850*/  MOV R32, R25 ;  /* 0x0000001900207202 */ /* 0x000fce0000000f00 */
[----:B------:R-:W-:Y:S05]  /*5860*/  WARPSYNC.COLLECTIVE R17, `(.L_x_1014) ;  /* 0x0000000011087348 */ /* 0x000fea0003c00000 */
[----:B------:R0:W1:Y:S02]  /*5870*/  SHFL.BFLY P2, R25, R24, R23, R22 ;  /* 0x0c00001718197389 */ /* 0x0000640000040016 */
[----:B01----:R-:W-:Y:S01]  /*5880*/  ENDCOLLECTIVE ;  /* 0x000000000000791b */ /* 0x003fe20003800000 */
.L_x_1014:
[----:B------:R-:W-:Y:S01]  /*5890*/  FADD.FTZ R32, R33, R32 ;  /* 0x0000002021207221 */ /* 0x000fe20000010000 */
[----:B------:R-:W-:Y:S06]  /*58a0*/  BRA `(.L_x_1015) ;  /* 0xffffffe800f07947 */ /* 0x000fec000383ffff */
.L_x_994:
        /* <DEDUP_REMOVED lines=8> */
.L_x_1017:
[----:B------:R-:W-:Y:S05]  /*5930*/  BSYNC B1 ;  /* 0x0000000000017941 */ /* 0x000fea0003800000 */
.L_x_1016:
        /* <DEDUP_REMOVED lines=8> */
.L_x_1018:
[----:B------:R-:W-:Y:S01]  /*59c0*/  FADD.FTZ R29, R29, R26 ;  /* 0x0000001a1d1d7221 */ /* 0x000fe20000010000 */
[----:B------:R-:W-:-:S04]  /*59d0*/  HFMA2.MMA R23, -RZ, RZ, 0, 2.384185791015625e-07 ;  /* 0x00000004ff177435 */ /* 0x000fc800000001ff */
[----:B------:R-:W-:Y:S01]  /*59e0*/  MOV R24, R29 ;  /* 0x0000001d00187202 */ /* 0x000fe20000000f00 */
[----:B------:R-:W-:-:S07]  /*59f0*/  IMAD.MOV.U32 R28, RZ, RZ, R25 ;  /* 0x000000ffff1c7224 */ /* 0x000fce00078e0019 */
[----:B------:R-:W-:Y:S05]  /*5a00*/  WARPSYNC.COLLECTIVE R17, `(.L_x_1019) ;  /* 0x0000000011087348 */ /* 0x000fea0003c00000 */
[----:B------:R0:W1:Y:S02]  /*5a10*/  SHFL.BFLY P2, R25, R24, R23, R22 ;  /* 0x0c00001718197389 */ /* 0x0000640000040016 */
[----:B01----:R-:W-:Y:S01]  /*5a20*/  ENDCOLLECTIVE ;  /* 0x000000000000791b */ /* 0x003fe20003800000 */
.L_x_1019:
[----:B------:R-:W-:-:S05]  /*5a30*/  FADD.FTZ R28, R28, R27 ;  /* 0x0000001b1c1c7221 */ /* 0x000fca0000010000 */
[----:B------:R-:W-:Y:S01]  /*5a40*/  MOV R24, R28 ;  /* 0x0000001c00187202 */ /* 0x000fe20000000f00 */
[----:B------:R-:W-:-:S07]  /*5a50*/  IMAD.MOV.U32 R30, RZ, RZ, R25 ;  /* 0x000000ffff1e7224 */ /* 0x000fce00078e0019 */
[----:B------:R-:W-:Y:S05]  /*5a60*/  WARPSYNC.COLLECTIVE R17, `(.L_x_1020) ;  /* 0x0000000011087348 */ /* 0x000fea0003c00000 */
[----:B------:R0:W1:Y:S02]  /*5a70*/  SHFL.BFLY P2, R25, R24, R23, R22 ;  /* 0x0c00001718197389 */ /* 0x0000640000040016 */
[----:B01----:R-:W-:Y:S01]  /*5a80*/  ENDCOLLECTIVE ;  /* 0x000000000000791b */ /* 0x003fe20003800000 */
.L_x_1020:
[----:B------:R-:W-:Y:S01]  /*5a90*/  FADD.FTZ R30, R29, R30 ;  /* 0x0000001e1d1e7221 */ /* 0x000fe20000010000 */
[----:B------:R-:W-:-:S03]  /*5aa0*/  HFMA2.MMA R23, -RZ, RZ, 0, 1.1920928955078125e-07 ;  /* 0x00000002ff177435 */ /* 0x000fc600000001ff */
[----:B------:R-:W-:Y:S01]  /*5ab0*/  IMAD.MOV.U32 R24, RZ, RZ, R30 ;  /* 0x000000ffff187224 */ /* 0x000fe200078e001e */
[----:B------:R-:W-:-:S07]  /*5ac0*/  MOV R31, R25 ;  /* 0x00000019001f7202 */ /* 0x000fce0000000f00 */
[----:B------:R-:W-:Y:S05]  /*5ad0*/  WARPSYNC.COLLECTIVE R17, `(.L_x_1021) ;  /* 0x0000000011087348 */ /* 0x000fea0003c00000 */
[----:B------:R0:W1:Y:S02]  /*5ae0*/  SHFL.BFLY P2, R25, R24, R23, R22 ;  /* 0x0c00001718197389 */ /* 0x0000640000040016 */
[----:B01----:R-:W-:Y:S01]  /*5af0*/  ENDCOLLECTIVE ;  /* 0x000000000000791b */ /* 0x003fe20003800000 */
.L_x_1021:
[----:B------:R-:W-:-:S04]  /*5b00*/  FADD.FTZ R31, R28, R31 ;  /* 0x0000001f1c1f7221 */ /* 0x000fc80000010000 */
[----:B------:R-:W-:Y:S01]  /*5b10*/  IMAD.MOV.U32 R24, RZ, RZ, R31 ;  /* 0x000000ffff187224 */ /* 0x000fe200078e001f */
[----:B------:R-:W-:-:S07]  /*5b20*/  MOV R33, R25 ;  /* 0x0000001900217202 */ /* 0x000fce0000000f00 */
[----:B------:R-:W-:Y:S05]  /*5b30*/  WARPSYNC.COLLECTIVE R17, `(.L_x_1022) ;  /* 0x0000000011087348 */ /* 0x000fea0003c00000 */
[----:B------:R0:W1:Y:S02]  /*5b40*/  SHFL.BFLY P2, R25, R24, R23, R22 ;  /* 0x0c00001718197389 */ /* 0x0000640000040016 */
[----:B01----:R-:W-:Y:S01]  /*5b50*/  ENDCOLLECTIVE ;  /* 0x000000000000791b */ /* 0x003fe20003800000 */
.L_x_1022:
[----:B------:R-:W-:-:S05]  /*5b60*/  FADD.FTZ R33, R30, R33 ;  /* 0x000000211e217221 */ /* 0x000fca0000010000 */
[----:B------:R-:W-:Y:S01]  /*5b70*/  MOV R24, R33 ;  /* 0x0000002100187202 */ /* 0x000fe20000000f00 */
[----:B------:R-:W-:Y:S01]  /*5b80*/  IMAD.MOV.U32 R23, RZ, RZ, 0x1 ;  /* 0x00000001ff177424 */ /* 0x000fe200078e00ff */
[----:B------:R-:W-:-:S07]  /*5b90*/  MOV R26, R25 ;  /* 0x00000019001a7202 */ /* 0x000fce0000000f00 */
[----:B------:R-:W-:Y:S05]  /*5ba0*/  WARPSYNC.COLLECTIVE R17, `(.L_x_1023) ;  /* 0x0000000011087348 */ /* 0x000fea0003c00000 */
[----:B------:R0:W1:Y:S02]  /*5bb0*/  SHFL.BFLY P2, R25, R24, R23, R22 ;  /* 0x0c00001718197389 */ /* 0x0000640000040016 */
[----:B01----:R-:W-:Y:S01]  /*5bc0*/  ENDCOLLECTIVE ;  /* 0x000000000000791b */ /* 0x003fe20003800000 */
.L_x_1023:
[----:B------:R-:W-:-:S05]  /*5bd0*/  FADD.FTZ R26, R31, R26 ;  /* 0x0000001a1f1a7221 */ /* 0x000fca0000010000 */
[----:B------:R-:W-:Y:S02]  /*5be0*/  MOV R24, R26 ;  /* 0x0000001a00187202 */ /* 0x000fe40000000f00 */
[----:B------:R-:W-:-:S07]  /*5bf0*/  MOV R32, R25 ;  /* 0x0000001900207202 */ /* 0x000fce0000000f00 */
[----:B------:R-:W-:Y:S05]  /*5c00*/  WARPSYNC.COLLECTIVE R17, `(.L_x_1024) ;  /* 0x0000000011087348 */ /* 0x000fea0003c00000 */
[----:B------:R0:W1:Y:S02]  /*5c10*/  SHFL.BFLY P2, R25, R24, R23, R22 ;  /* 0x0c00001718197389 */ /* 0x0000640000040016 */
[----:B01----:R-:W-:Y:S01]  /*5c20*/  ENDCOLLECTIVE ;  /* 0x000000000000791b */ /* 0x003fe20003800000 */
.L_x_1024:
[----:B------:R-:W-:Y:S01]  /*5c30*/  FADD.FTZ R32, R33, R32 ;  /* 0x0000002021207221 */ /* 0x000fe20000010000 */
[----:B------:R-:W-:Y:S06]  /*5c40*/  BRA `(.L_x_1025) ;  /* 0xffffffe800a47947 */ /* 0x000fec000383ffff */
.L_x_995:
        /* <DEDUP_REMOVED lines=8> */
.L_x_1027:
[----:B------:R-:W-:Y:S05]  /*5cd0*/  BSYNC B0 ;  /* 0x0000000000007941 */ /* 0x000fea0003800000 */
.L_x_1026:
        /* <DEDUP_REMOVED lines=11> */
.L_x_1028:
[----:B------:R-:W-:Y:S01]  /*5d90*/  @!P0 LEA R31, R52, UR4, 0x7 ;  /* 0x00000004341f8c11 */ /* 0x000fe2000f8e38ff */
[----:B------:R-:W-:Y:S01]  /*5da0*/  FADD.FTZ R21, R21, R18 ;  /* 0x0000001215157221 */ /* 0x000fe20000010000 */
[----:B------:R-:W-:Y:S02]  /*5db0*/  @!P0 LOP3.LUT R26, R26, R29, RZ, 0x3c, !PT ;  /* 0x0000001d1a1a8212 */ /* 0x000fe400078e3cff */
[----:B------:R-:W-:Y:S01]  /*5dc0*/  CS2R R28, SRZ ;  /* 0x00000000001c7805 */ /* 0x000fe2000001ff00 */
[----:B------:R-:W-:Y:S01]  /*5dd0*/  IMAD.MOV.U32 R34, RZ, RZ, RZ ;  /* 0x000000ffff227224 */ /* 0x000fe200078e00ff */
[----:B------:R-:W-:Y:S01]  /*5de0*/  @!P0 LEA R38, R52, UR4, 0x7 ;  /* 0x0000000434268c11 */ /* 0x000fe2000f8e38ff */
[----:B------:R-:W-:Y:S01]  /*5df0*/  IMAD.MOV.U32 R41, RZ, RZ, RZ ;  /* 0x000000ffff297224 */ /* 0x000fe200078e00ff */
[----:B------:R-:W-:Y:S01]  /*5e00*/  MOV R42, RZ ;  /* 0x000000ff002a7202 */ /* 0x000fe20000000f00 */
        /* <DEDUP_REMOVED lines=9> */
.L_x_1029:
[----:B------:R-:W-:Y:S01]  /*5ea0*/  MOV R24, R20 ;  /* 0x0000001400187202 */ /* 0x000fe20000000f00 */
[----:B------:R-:W-:-:S07]  /*5eb0*/  IMAD.MOV.U32 R18, RZ, RZ, R25 ;  /* 0x000000ffff127224 */ /* 0x000fce00078e0019 */
[----:B------:R-:W-:Y:S05]  /*5ec0*/  WARPSYNC.COLLECTIVE R17, `(.L_x_1030) ;  /* 0x0000000011087348 */ /* 0x000fea0003c00000 */
[----:B------:R0:W1:Y:S02]  /*5ed0*/  SHFL.BFLY P2, R25, R24, R23, R22 ;  /* 0x0c00001718197389 */ /* 0x0000640000040016 */
[----:B01----:R-:W-:Y:S01]  /*5ee0*/  ENDCOLLECTIVE ;  /* 0x000000000000791b */ /* 0x003fe20003800000 */
.L_x_1030:
        /* <DEDUP_REMOVED lines=10> */
.L_x_1031:
[----:B------:R-:W-:Y:S01]  /*5f90*/  MOV R24, R19 ;  /* 0x0000001300187202 */ /* 0x000fe20000000f00 */
[----:B------:R-:W-:-:S07]  /*5fa0*/  IMAD.MOV.U32 R21, RZ, RZ, R25 ;  /* 0x000000ffff157224 */ /* 0x000fce00078e0019 */
[----:B------:R-:W-:Y:S05]  /*5fb0*/  WARPSYNC.COLLECTIVE R17, `(.L_x_1032) ;  /* 0x0000000011087348 */ /* 0x000fea0003c00000 */
[----:B------:R0:W1:Y:S02]  /*5fc0*/  SHFL.BFLY P2, R25, R24, R23, R22 ;  /* 0x0c00001718197389 */ /* 0x0000640000040016 */
[----:B01----:R-:W-:Y:S01]  /*5fd0*/  ENDCOLLECTIVE ;  /* 0x000000000000791b */ /* 0x003fe20003800000 */
.L_x_1032:
[----:B------:R-:W-:Y:S01]  /*5fe0*/  FADD.FTZ R18, R18, R21 ;  /* 0x0000001512127221 */ /* 0x000fe20000010000 */
[----:B------:R-:W-:-:S04]  /*5ff0*/  @!P0 SHF.L.U32 R21, R52, 0x1, RZ ;  /* 0x0000000134158819 */ /* 0x000fc800000006ff */
[----:B------:R-:W-:Y:S01]  /*6000*/  @!P0 LOP3.LUT R20, R20, R21, RZ, 0x3c, !PT ;  /* 0x0000001514148212 */ /* 0x000fe200078e3cff */
[----:B------:R-:W-:Y:S01]  /*6010*/  HFMA2.MMA R23, -RZ, RZ, 0, 5.9604644775390625e-08 ;  /* 0x00000001ff177435 */ /* 0x000fe200000001ff */
[----:B------:R-:W-:Y:S01]  /*6020*/  MOV R24, R18 ;  /* 0x0000001200187202 */ /* 0x000fe20000000f00 */
[----:B------:R-:W-:-:S09]  /*6030*/  FADD.FTZ R19, R19, R25 ;  /* 0x0000001913137221 */ /* 0x000fd20000010000 */
[----:B------:R-:W-:Y:S05]  /*6040*/  WARPSYNC.COLLECTIVE R17, `(.L_x_1033) ;  /* 0x0000000011087348 */ /* 0x000fea0003c00000 */
[----:B------:R0:W1:Y:S02]  /*6050*/  SHFL.BFLY P2, R25, R24, R23, R22 ;  /* 0x0c00001718197389 */ /* 0x0000640000040016 */
[----:B01----:R-:W-:Y:S01]  /*6060*/  ENDCOLLECTIVE ;  /* 0x000000000000791b */ /* 0x003fe20003800000 */
.L_x_1033:
[----:B------:R-:W-:Y:S01]  /*6070*/  MOV R24, R19 ;  /* 0x0000001300187202 */ /* 0x000fe20000000f00 */
[----:B------:R-:W-:-:S07]  /*6080*/  IMAD.MOV.U32 R31, RZ, RZ, R25 ;  /* 0x000000ffff1f7224 */ /* 0x000fce00078e0019 */
[----:B------:R-:W-:Y:S05]  /*6090*/  WARPSYNC.COLLECTIVE R17, `(.L_x_1034) ;  /* 0x0000000011087348 */ /* 0x000fea0003c00000 */
[----:B------:R0:W1:Y:S02]  /*60a0*/  SHFL.BFLY P2, R25, R24, R23, R22 ;  /* 0x0c00001718197389 */ /* 0x0000640000040016 */
[----:B01----:R-:W-:Y:S01]  /*60b0*/  ENDCOLLECTIVE ;  /* 0x000000000000791b */ /* 0x003fe20003800000 */
.L_x_1034:
[----:B------:R-:W-:Y:S01]  /*60c0*/  HFMA2.MMA R23, -RZ, RZ, 0, 4.76837158203125e-07 ;  /* 0x00000008ff177435 */ /* 0x000fe200000001ff */
[----:B------:R-:W-:Y:S01]  /*60d0*/  IMAD.MOV.U32 R24, RZ, RZ, R28 ;  /* 0x000000ffff187224 */ /* 0x000fe200078e001c */
[----:B------:R-:W-:-:S09]  /*60e0*/  MOV R26, R25 ;  /* 0x00000019001a7202 */ /* 0x000fd20000000f00 */
[----:B------:R-:W-:Y:S05]  /*60f0*/  WARPSYNC.COLLECTIVE R17, `(.L_x_1035) ;  /* 0x0000000011087348 */ /* 0x000fea0003c00000 */
[----:B------:R0:W1:Y:S02]  /*6100*/  SHFL.BFLY P2, R25, R24, R23, R22 ;  /* 0x0c00001718197389 */ /* 0x0000640000040016 */
[----:B01----:R-:W-:Y:S01]  /*6110*/  ENDCOLLECTIVE ;  /* 0x000000000000791b */ /* 0x003fe20003800000 */
.L_x_1035:
[----:B------:R-:W-:Y:S01]  /*6120*/  IMAD.MOV.U32 R24, RZ, RZ, R29 ;  /* 0x000000ffff187224 */ /* 0x000fe200078e001d */
[----:B------:R-:W-:-:S07]  /*6130*/  MOV R33, R25 ;  /* 0x0000001900217202 */ /* 0x000fce0000000f00 */
[----:B------:R-:W-:Y:S05]  /*6140*/  WARPSYNC.COLLECTIVE R17, `(.L_x_1036) ;  /* 0x0000000011087348 */ /* 0x000fea0003c00000 */
[----:B------:R0:W1:Y:S02]  /*6150*/  SHFL.BFLY P2, R25, R24, R23, R22 ;  /* 0x0c00001718197389 */ /* 0x0000640000040016 */
[----:B01----:R-:W-:Y:S01]  /*6160*/  ENDCOLLECTIVE ;  /* 0x000000000000791b */ /* 0x003fe20003800000 */
.L_x_1036:
[----:B------:R-:W-:Y:S01]  /*6170*/  FADD.FTZ R33, R33, R28 ;  /* 0x0000001c21217221 */ /* 0x000fe20000010000 */
[----:B------:R-:W-:-:S03]  /*6180*/  HFMA2.MMA R23, -RZ, RZ, 0, 2.384185791015625e-07 ;  /* 0x00000004ff177435 */ /* 0x000fc600000001ff */
[----:B------:R-:W-:Y:S01]  /*6190*/  IMAD.MOV.U32 R24, RZ, RZ, R33 ;  /* 0x000000ffff187224 */ /* 0x000fe200078e0021 */
[----:B------:R-:W-:-:S07]  /*61a0*/  MOV R30, R25 ;  /* 0x00000019001e7202 */ /* 0x000fce0000000f00 */
[----:B------:R-:W-:Y:S05]  /*61b0*/  WARPSYNC.COLLECTIVE R17, `(.L_x_1037) ;  /* 0x0000000011087348 */ /* 0x000fea0003c00000 */
[----:B------:R0:W1:Y:S02]  /*61c0*/  SHFL.BFLY P2, R25, R24, R23, R22 ;  /* 0x0c00001718197389 */ /* 0x0000640000040016 */
[----:B01----:R-:W-:Y:S01]  /*61d0*/  ENDCOLLECTIVE ;  /* 0x000000000000791b */ /* 0x003fe20003800000 */
.L_x_1037:
[----:B------:R-:W-:-:S04]  /*61e0*/  FADD.FTZ R30, R30, R29 ;  /* 0x0000001d1e1e7221 */ /* 0x000fc80000010000 */
[----:B------:R-:W-:Y:S01]  /*61f0*/  IMAD.MOV.U32 R24, RZ, RZ, R30 ;  /* 0x000000ffff187224 */ /* 0x000fe200078e001e */
[----:B------:R-:W-:-:S07]  /*6200*/  MOV R28, R25 ;  /* 0x00000019001c7202 */ /* 0x000fce0000000f00 */
[----:B------:R-:W-:Y:S05]  /*6210*/  WARPSYNC.COLLECTIVE R17, `(.L_x_1038) ;  /* 0x0000000011087348 */ /* 0x000fea0003c00000 */
[----:B------:R0:W1:Y:S02]  /*6220*/  SHFL.BFLY P2, R25, R24, R23, R22 ;  /* 0x0c00001718197389 */ /* 0x0000640000040016 */
[----:B01----:R-:W-:Y:S01]  /*6230*/  ENDCOLLECTIVE ;  /* 0x000000000000791b */ /* 0x003fe20003800000 */
.L_x_1038:
        /* <DEDUP_REMOVED lines=10> */
.L_x_1039:
[----:B------:R0:W1:Y:S04]  /*62e0*/  @!P0 LDS R35, [R20+0x500] ;  /* 0x0005000014238984 */ /* 0x0000680000000800 */
[----:B------:R0:W2:Y:S01]  /*62f0*/  @!P0 LDS R21, [R20] ;  /* 0x0000000014158984 */ /* 0x0000a20000000800 */
[----:B------:R-:W-:Y:S01]  /*6300*/  MOV R24, R29 ;  /* 0x0000001d00187202 */ /* 0x000fe20000000f00 */
[----:B------:R-:W-:-:S07]  /*6310*/  IMAD.MOV.U32 R33, RZ, RZ, R25 ;  /* 0x000000ffff217224 */ /* 0x000fce00078e0019 */
[----:B012---:R-:W-:Y:S05]  /*6320*/  WARPSYNC.COLLECTIVE R17, `(.L_x_1040) ;  /* 0x0000000011087348 */ /* 0x007fea0003c00000 */
[----:B------:R3:W4:Y:S02]  /*6330*/  SHFL.BFLY P2, R25, R24, R23, R22 ;  /* 0x0c00001718197389 */ /* 0x0007240000040016 */
[----:B01234-:R-:W-:Y:S01]  /*6340*/  ENDCOLLECTIVE ;  /* 0x000000000000791b */ /* 0x01ffe20003800000 */
.L_x_1040:
[----:B------:R-:W-:Y:S01]  /*6350*/  FADD.FTZ R30, R28, R33 ;  /* 0x000000211c1e7221 */ /* 0x000fe20000010000 */
[----:B------:R-:W-:Y:S01]  /*6360*/  @!P0 IADD3 R28, R27, 0x3c, RZ ;  /* 0x0000003c1b1c8810 */ /* 0x000fe20007ffe0ff */
[----:B------:R-:W-:-:S03]  /*6370*/  HFMA2.MMA R23, -RZ, RZ, 0, 5.9604644775390625e-08 ;  /* 0x00000001ff177435 */ /* 0x000fc600000001ff */
[----:B------:R-:W-:Y:S01]  /*6380*/  MOV R24, R30 ;  /* 0x0000001e00187202 */ /* 0x000fe20000000f00 */
[----:B------:R-:W-:Y:S01]  /*6390*/  @!P0 IMAD.MOV.U32 R36, RZ, RZ, R35 ;  /* 0x000000ffff248224 */ /* 0x000fe200078e0023 */
[----:B------:R-:W-:Y:S02]  /*63a0*/  @!P0 MOV R34, R21 ;  /* 0x0000001500228202 */ /* 0x000fe40000000f00 */
[----:B------:R-:W-:-:S07]  /*63b0*/  MOV R32, R25 ;  /* 0x0000001900207202 */ /* 0x000fce0000000f00 */
[----:B------:R-:W-:Y:S05]  /*63c0*/  WARPSYNC.COLLECTIVE R17, `(.L_x_1041) ;  /* 0x0000000011087348 */ /* 0x000fea0003c00000 */
[----:B------:R0:W1:Y:S02]  /*63d0*/  SHFL.BFLY P2, R25, R24, R23, R22 ;  /* 0x0c00001718197389 */ /* 0x0000640000040016 */
[----:B01----:R-:W-:Y:S01]  /*63e0*/  ENDCOLLECTIVE ;  /* 0x000000000000791b */ /* 0x003fe20003800000 */
.L_x_1041:
[----:B------:R-:W-:-:S05]  /*63f0*/  FADD.FTZ R32, R29, R32 ;  /* 0x000000201d207221 */ /* 0x000fca0000010000 */
[----:B------:R-:W-:Y:S01]  /*6400*/  MOV R24, R32 ;  /* 0x0000002000187202 */ /* 0x000fe20000000f00 */
[----:B------:R-:W-:-:S07]  /*6410*/  IMAD.MOV.U32 R35, RZ, RZ, R25 ;  /* 0x000000ffff237224 */ /* 0x000fce00078e0019 */
[----:B------:R-:W-:Y:S05]  /*6420*/  WARPSYNC.COLLECTIVE R17, `(.L_x_1042) ;  /* 0x0000000011087348 */ /* 0x000fea0003c00000 */
[----:B------:R0:W1:Y:S02]  /*6430*/  SHFL.BFLY P2, R25, R24, R23, R22 ;  /* 0x0c00001718197389 */ /* 0x0000640000040016 */
[----:B01----:R-:W-:Y:S01]  /*6440*/  ENDCOLLECTIVE ;  /* 0x000000000000791b */ /* 0x003fe20003800000 */
.L_x_1042:
[----:B------:R-:W-:Y:S01]  /*6450*/  FADD.FTZ R30, R30, R35 ;  /* 0x000000231e1e7221 */ /* 0x000fe20000010000 */
[----:B------:R-:W-:Y:S01]  /*6460*/  HFMA2.MMA R23, -RZ, RZ, 0, 4.76837158203125e-07 ;  /* 0x00000008ff177435 */ /* 0x000fe200000001ff */
[----:B------:R-:W-:Y:S01]  /*6470*/  IMAD.MOV.U32 R24, RZ, RZ, R34 ;  /* 0x000000ffff187224 */ /* 0x000fe200078e0022 */
[----:B------:R-:W-:-:S09]  /*6480*/  MOV R33, R25 ;  /* 0x0000001900217202 */ /* 0x000fd20000000f00 */
[----:B------:R-:W-:Y:S05]  /*6490*/  WARPSYNC.COLLECTIVE R17, `(.L_x_1043) ;  /* 0x0000000011087348 */ /* 0x000fea0003c00000 */
[----:B------:R0:W1:Y:S02]  /*64a0*/  SHFL.BFLY P2, R25, R24, R23, R22 ;  /* 0x0c00001718197389 */ /* 0x0000640000040016 */
[----:B01----:R-:W-:Y:S01]  /*64b0*/  ENDCOLLECTIVE ;  /* 0x000000000000791b */ /* 0x003fe20003800000 */
.L_x_1043:
[----:B------:R-:W-:Y:S01]  /*64c0*/  FADD.FTZ R32, R32, R33 ;  /* 0x0000002120207221 */ /* 0x000fe20000010000 */
[----:B------:R-:W-:Y:S01]  /*64d0*/  IMAD.MOV.U32 R24, RZ, RZ, R36 ;  /* 0x000000ffff187224 */ /* 0x000fe200078e0024 */
[----:B------:R-:W-:-:S07]  /*64e0*/  MOV R37, R25 ;  /* 0x0000001900257202 */ /* 0x000fce0000000f00 */
[----:B------:R-:W-:Y:S05]  /*64f0*/  WARPSYNC.COLLECTIVE R17, `(.L_x_1044) ;  /* 0x0000000011087348 */ /* 0x000fea0003c00000 */
[----:B------:R0:W1:Y:S02]  /*6500*/  SHFL.BFLY P2, R25, R24, R23, R22 ;  /* 0x0c00001718197389 */ /* 0x0000640000040016 */
[----:B01----:R-:W-:Y:S01]  /*6510*/  ENDCOLLECTIVE ;  /* 0x000000000000791b */ /* 0x003fe20003800000 */
.L_x_1044:
[----:B------:R-:W-:Y:S01]  /*6520*/  FADD.FTZ R37, R37, R34 ;  /* 0x0000002225257221 */ /* 0x000fe20000010000 */
[----:B------:R-:W-:-:S03]  /*6530*/  HFMA2.MMA R23, -RZ, RZ, 0, 2.384185791015625e-07 ;  /* 0x00000004ff177435 */ /* 0x000fc600000001ff */
[----:B------:R-:W-:Y:S01]  /*6540*/  IMAD.MOV.U32 R24, RZ, RZ, R37 ;  /* 0x000000ffff187224 */ /* 0x000fe200078e0025 */
[----:B------:R-:W-:-:S07]  /*6550*/  MOV R39, R25 ;  /* 0x0000001900277202 */ /* 0x000fce0000000f00 */
[----:B------:R-:W-:Y:S05]  /*6560*/  WARPSYNC.COLLECTIVE R17, `(.L_x_1045) ;  /* 0x0000000011087348 */ /* 0x000fea0003c00000 */
[----:B------:R0:W1:Y:S02]  /*6570*/  SHFL.BFLY P2, R25, R24, R23, R22 ;  /* 0x0c00001718197389 */ /* 0x0000640000040016 */
[----:B01----:R-:W-:Y:S01]  /*6580*/  ENDCOLLECTIVE ;  /* 0x000000000000791b */ /* 0x003fe20003800000 */
.L_x_1045:
[----:B------:R-:W-:-:S04]  /*6590*/  FADD.FTZ R39, R39, R36 ;  /* 0x0000002427277221 */ /* 0x000fc80000010000 */
[----:B------:R-:W-:Y:S01]  /*65a0*/  IMAD.MOV.U32 R24, RZ, RZ, R39 ;  /* 0x000000ffff187224 */ /* 0x000fe200078e0027 */
[----:B------:R-:W-:-:S07]  /*65b0*/  MOV R34, R25 ;  /* 0x0000001900227202 */ /* 0x000fce0000000f00 */
[----:B------:R-:W-:Y:S05]  /*65c0*/  WARPSYNC.COLLECTIVE R17, `(.L_x_1046) ;  /* 0x0000000011087348 */ /* 0x000fea0003c00000 */
[----:B------:R0:W1:Y:S02]  /*65d0*/  SHFL.BFLY P2, R25, R24, R23, R22 ;  /* 0x0c00001718197389 */ /* 0x0000640000040016 */
[----:B01----:R-:W-:Y:S01]  /*65e0*/  ENDCOLLECTIVE ;  /* 0x000000000000791b */ /* 0x003fe20003800000 */
.L_x_1046:
[----:B------:R-:W-:Y:S01]  /*65f0*/  FADD.FTZ R34, R37, R34 ;  /* 0x0000002225227221 */ /* 0x000fe20000010000 */
[----:B------:R-:W-:-:S04]  /*6600*/  HFMA2.MMA R23, -RZ, RZ, 0, 1.1920928955078125e-07 ;  /* 0x00000002ff177435 */ /* 0x000fc800000001ff */
[----:B------:R-:W-:Y:S02]  /*6610*/  MOV R24, R34 ;  /* 0x0000002200187202 */ /* 0x000fe40000000f00 */
[----:B------:R-:W-:Y:S02]  /*6620*/  MOV R36, R25 ;  /* 0x0000001900247202 */ /* 0x000fe40000000f00 */
[----:B------:R-:W-:-:S03]  /*6630*/  @!P0 SHF.L.U32 R25, R52, 0x1, RZ ;  /* 0x0000000134198819 */ /* 0x000fc600000006ff */
[----:B------:R-:W-:Y:S01]  /*6640*/  FADD.FTZ R36, R39, R36 ;  /* 0x0000002427247221 */ /* 0x000fe20000010000 */
[----:B------:R-:W-:Y:S02]  /*6650*/  @!P0 LOP3.LUT R25, R28, R25, RZ, 0x3c, !PT ;  /* 0x000000191c198212 */ /* 0x000fe400078e3cff */
[----:B------:R-:W0:Y:S03]  /*6660*/  LDC.64 R28, c[0x0][0x220] ;  /* 0x00008800ff1c7b82 */ /* 0x000e260000000a00 */
[----:B------:R-:W-:-:S07]  /*6670*/  @!P0 IMAD R38, R25, 0x4, R38 ;  /* 0x0000000419268824 */ /* 0x000fce00078e0226 */
[----:B0-----:R-:W-:Y:S05]  /*6680*/  WARPSYNC.COLLECTIVE R17, `(.L_x_1047) ;  /* 0x0000000011087348 */ /* 0x001fea0003c00000 */
[----:B------:R1:W2:Y:S02]  /*6690*/  SHFL.BFLY P2, R25, R24, R23, R22 ;  /* 0x0c00001718197389 */ /* 0x0002a40000040016 */
[----:B012---:R-:W-:Y:S01]  /*66a0*/  ENDCOLLECTIVE ;  /* 0x000000000000791b */ /* 0x007fe20003800000 */
.L_x_1047:
[----:B------:R0:W1:Y:S04]  /*66b0*/  @!P0 LDS R40, [R38] ;  /* 0x0000000026288984 */ /* 0x0000680000000800 */
[----:B------:R0:W2:Y:S01]  /*66c0*/  @!P0 LDS R43, [R38+0x500] ;  /* 0x00050000262b8984 */ /* 0x0000a20000000800 */
[----:B------:R-:W-:Y:S01]  /*66d0*/  MOV R24, R36 ;  /* 0x0000002400187202 */ /* 0x000fe20000000f00 */
[----:B------:R-:W-:-:S07]  /*66e0*/  IMAD.MOV.U32 R37, RZ, RZ, R25 ;  /* 0x000000ffff257224 */ /* 0x000fce00078e0019 */
[----:B012---:R-:W-:Y:S05]  /*66f0*/  WARPSYNC.COLLECTIVE R17, `(.L_x_1048) ;  /* 0x0000000011087348 */ /* 0x007fea0003c00000 */
[----:B------:R3:W4:Y:S02]  /*6700*/  SHFL.BFLY P2, R25, R24, R23, R22 ;  /* 0x0c00001718197389 */ /* 0x0007240000040016 */
[----:B01234-:R-:W-:Y:S01]  /*6710*/  ENDCOLLECTIVE ;  /* 0x000000000000791b */ /* 0x01ffe20003800000 */
.L_x_1048:
[----:B------:R-:W-:Y:S01]  /*6720*/  FADD.FTZ R37, R34, R37 ;  /* 0x0000002522257221 */ /* 0x000fe20000010000 */
[----:B------:R-:W-:Y:S01]  /*6730*/  FADD.FTZ R34, R18, R31 ;  /* 0x0000001f12227221 */ /* 0x000fe20000010000 */
[----:B------:R-:W-:-:S05]  /*6740*/  IADD3 R31, R27, R16, RZ ;  /* 0x000000101b1f7210 */ /* 0x000fca0007ffe0ff */
[----:B------:R-:W-:Y:S01]  /*6750*/  IMAD.WIDE R28, R31, 0x2, R28 ;  /* 0x000000021f1c7825 */ /* 0x000fe200078e021c */
[----:B------:R-:W-:-:S03]  /*6760*/  MOV R24, R37 ;  /* 0x0000002500187202 */ /* 0x000fc60000000f00 */
[----:B------:R-:W-:Y:S01]  /*6770*/  IMAD.MOV.U32 R23, RZ, RZ, 0x1 ;  /* 0x00000001ff177424 */ /* 0x000fe200078e00ff */
[----:B------:R-:W-:Y:S02]  /*6780*/  @!P0 MOV R41, R40 ;  /* 0x0000002800298202 */ /* 0x000fe40000000f00 */
[----:B------:R-:W-:Y:S02]  /*6790*/  @!P0 MOV R42, R43 ;  /* 0x0000002b002a8202 */ /* 0x000fe40000000f00 */
[----:B------:R-:W-:-:S07]  /*67a0*/  MOV R39, R25 ;  /* 0x0000001900277202 */ /* 0x000fce0000000f00 */
[----:B------:R-:W-:Y:S05]  /*67b0*/  WARPSYNC.COLLECTIVE R17, `(.L_x_1049) ;  /* 0x0000000011087348 */ /* 0x000fea0003c00000 */
[----:B------:R0:W1:Y:S02]  /*67c0*/  SHFL.BFLY P2, R25, R24, R23, R22 ;  /* 0x0c00001718197389 */ /* 0x0000640000040016 */
[----:B01----:R-:W-:Y:S01]  /*67d0*/  ENDCOLLECTIVE ;  /* 0x000000000000791b */ /* 0x003fe20003800000 */
.L_x_1049:
[----:B------:R-:W-:Y:S01]  /*67e0*/  ISETP.NE.AND P0, PT, R52, RZ, PT ;  /* 0x000000ff3400720c */ /* 0x000fe20003f05270 */
[----:B------:R-:W-:Y:S01]  /*67f0*/  FADD.FTZ R39, R36, R39 ;  /* 0x0000002724277221 */ /* 0x000fe20000010000 */
[----:B------:R-:W-:-:S04]  /*6800*/  FADD.FTZ R36, R19, R26 ;  /* 0x0000001a13247221 */ /* 0x000fc80000010000 */
[----:B------:R-:W-:-:S07]  /*6810*/  MOV R24, R39 ;  /* 0x0000002700187202 */ /* 0x000fce0000000f00 */
[----:B------:R-:W0:Y:S01]  /*6820*/  @!P0 LDC.64 R20, c[0x0][0x218] ;  /* 0x00008600ff148b82 */ /* 0x000e220000000a00 */
[----:B------:R-:W-:Y:S02]  /*6830*/  @!P0 F2FP.BF16.F32.PACK_AB R34, RZ, R34 ;  /* 0x00000022ff22823e */ /* 0x000fe400000010ff */
[----:B------:R-:W-:-:S05]  /*6840*/  @!P0 F2FP.BF16.F32.PACK_AB R36, RZ, R36 ;  /* 0x00000024ff24823e */ /* 0x000fca00000010ff */
[----:B------:R-:W1:Y:S01]  /*6850*/  @!P0 LDC.64 R26, c[0x0][0x218] ;  /* 0x00008600ff1a8b82 */ /* 0x000e620000000a00 */
[----:B------:R-:W-:-:S07]  /*6860*/  MOV R38, R25 ;  /* 0x0000001900267202 */ /* 0x000fce0000000f00 */
[----:B01----:R-:W-:Y:S05]  /*6870*/  WARPSYNC.COLLECTIVE R17, `(.L_x_1050) ;  /* 0x0000000011087348 */ /* 0x003fea0003c00000 */
[----:B------:R2:W3:Y:S02]  /*6880*/  SHFL.BFLY P2, R25, R24, R23, R22 ;  /* 0x0c00001718197389 */ /* 0x0004e40000040016 */
[----:B0123--:R-:W-:Y:S01]  /*6890*/  ENDCOLLECTIVE ;  /* 0x000000000000791b */ /* 0x00ffe20003800000 */
.L_x_1050:
[----:B------:R-:W-:Y:S01]  /*68a0*/  FADD.FTZ R37, R37, R38 ;  /* 0x0000002625257221 */ /* 0x000fe20000010000 */
[----:B------:R-:W0:Y:S01]  /*68b0*/  @!P0 LDC.64 R18, c[0x0][0x218] ;  /* 0x00008600ff128b82 */ /* 0x000e220000000a00 */
[----:B------:R-:W-:Y:S01]  /*68c0*/  @!P0 IMAD.WIDE R20, R31, 0x2, R20 ;  /* 0x000000021f148825 */ /* 0x000fe200078e0214 */
[----:B------:R-:W-:Y:S01]  /*68d0*/  HFMA2.MMA R23, -RZ, RZ, 0, 4.76837158203125e-07 ;  /* 0x00000008ff177435 */ /* 0x000fe200000001ff */
[----:B------:R-:W-:-:S03]  /*68e0*/  MOV R24, R41 ;  /* 0x0000002900187202 */ /* 0x000fc60000000f00 */
[----:B------:R1:W-:Y:S01]  /*68f0*/  @!P0 STG.E.U16 desc[UR8][R20.64], R34 ;  /* 0x0000002214008986 */ /* 0x0003e2000c101508 */
[----:B------:R-:W-:-:S03]  /*6900*/  @!P0 IMAD.WIDE R26, R31, 0x2, R26 ;  /* 0x000000021f1a8825 */ /* 0x000fc600078e021a */
[----:B------:R1:W-:Y:S01]  /*6910*/  @!P0 STG.E.U16 desc[UR8][R28.64], R36 ;  /* 0x000000241c008986 */ /* 0x0003e2000c101508 */
[----:B------:R-:W-:-:S07]  /*6920*/  IMAD.MOV.U32 R40, RZ, RZ, R25 ;  /* 0x000000ffff287224 */ /* 0x000fce00078e0019 */
[----:B01----:R-:W-:Y:S05]  /*6930*/  WARPSYNC.COLLECTIVE R17, `(.L_x_1051) ;  /* 0x0000000011087348 */ /* 0x003fea0003c00000 */
[----:B------:R2:W3:Y:S02]  /*6940*/  SHFL.BFLY P2, R25, R24, R23, R22 ;  /* 0x0c00001718197389 */ /* 0x0004e40000040016 */
[----:B0123--:R-:W-:Y:S01]  /*6950*/  ENDCOLLECTIVE ;  /* 0x000000000000791b */ /* 0x00ffe20003800000 */
.L_x_1051:
[----:B------:R-:W-:Y:S01]  /*6960*/  FADD.FTZ R39, R39, R40 ;  /* 0x0000002827277221 */ /* 0x000fe20000010000 */
[----:B------:R-:W-:Y:S01]  /*6970*/  @!P0 F2FP.BF16.F32.PACK_AB R21, RZ, R32 ;  /* 0x00000020ff15823e */ /* 0x000fe200000010ff */
[----:B------:R-:W-:-:S04]  /*6980*/  @!P0 IMAD.WIDE R18, R31, 0x2, R18 ;  /* 0x000000021f128825 */ /* 0x000fc800078e0212 */
[----:B------:R-:W-:Y:S02]  /*6990*/  IMAD.MOV.U32 R24, RZ, RZ, R42 ;  /* 0x000000ffff187224 */ /* 0x000fe400078e002a */
[----:B------:R-:W-:-:S07]  /*69a0*/  IMAD.MOV.U32 R44, RZ, RZ, R25 ;  /* 0x000000ffff2c7224 */ /* 0x000fce00078e0019 */
[----:B------:R-:W-:Y:S05]  /*69b0*/  WARPSYNC.COLLECTIVE R17, `(.L_x_1052) ;  /* 0x0000000011087348 */ /* 0x000fea0003c00000 */
[----:B------:R0:W1:Y:S02]  /*69c0*/  SHFL.BFLY P2, R25, R24, R23, R22 ;  /* 0x0c00001718197389 */ /* 0x0000640000040016 */
[----:B01----:R-:W-:Y:S01]  /*69d0*/  ENDCOLLECTIVE ;  /* 0x000000000000791b */ /* 0x003fe20003800000 */
.L_x_1052:
[----:B------:R-:W-:-:S05]  /*69e0*/  FADD.FTZ R44, R44, R41 ;  /* 0x000000292c2c7221 */ /* 0x000fca0000010000 */
[----:B------:R-:W-:Y:S01]  /*69f0*/  MOV R24, R44 ;  /* 0x0000002c00187202 */ /* 0x000fe20000000f00 */
[----:B------:R-:W-:Y:S01]  /*6a00*/  IMAD.MOV.U32 R23, RZ, RZ, 0x4 ;  /* 0x00000004ff177424 */ /* 0x000fe200078e00ff */
[----:B------:R-:W-:-:S07]  /*6a10*/  MOV R43, R25 ;  /* 0x00000019002b7202 */ /* 0x000fce0000000f00 */
[----:B------:R-:W-:Y:S05]  /*6a20*/  WARPSYNC.COLLECTIVE R17, `(.L_x_1053) ;  /* 0x0000000011087348 */ /* 0x000fea0003c00000 */
[----:B------:R0:W1:Y:S02]  /*6a30*/  SHFL.BFLY P2, R25, R24, R23, R22 ;  /* 0x0c00001718197389 */ /* 0x0000640000040016 */
[----:B01----:R-:W-:Y:S01]  /*6a40*/  ENDCOLLECTIVE ;  /* 0x000000000000791b */ /* 0x003fe20003800000 */
.L_x_1053:
[----:B------:R-:W-:-:S05]  /*6a50*/  FADD.FTZ R42, R43, R42 ;  /* 0x0000002a2b2a7221 */ /* 0x000fca0000010000 */
[----:B------:R-:W-:Y:S02]  /*6a60*/  MOV R24, R42 ;  /* 0x0000002a00187202 */ /* 0x000fe40000000f00 */
[----:B------:R-:W-:-:S07]  /*6a70*/  MOV R41, R25 ;  /* 0x0000001900297202 */ /* 0x000fce0000000f00 */
[----:B------:R-:W-:Y:S05]  /*6a80*/  WARPSYNC.COLLECTIVE R17, `(.L_x_1054) ;  /* 0x0000000011087348 */ /* 0x000fea0003c00000 */
[----:B------:R0:W1:Y:S02]  /*6a90*/  SHFL.BFLY P2, R25, R24, R23, R22 ;  /* 0x0c00001718197389 */ /* 0x0000640000040016 */
[----:B01----:R-:W-:Y:S01]  /*6aa0*/  ENDCOLLECTIVE ;  /* 0x000000000000791b */ /* 0x003fe20003800000 */
.L_x_1054:
[----:B------:R-:W-:Y:S01]  /*6ab0*/  FADD.FTZ R41, R44, R41 ;  /* 0x000000292c297221 */ /* 0x000fe20000010000 */
[----:B------:R-:W-:-:S04]  /*6ac0*/  HFMA2.MMA R23, -RZ, RZ, 0, 1.1920928955078125e-07 ;  /* 0x00000002ff177435 */ /* 0x000fc800000001ff */
[----:B------:R-:W-:Y:S01]  /*6ad0*/  MOV R24, R41 ;  /* 0x0000002900187202 */ /* 0x000fe20000000f00 */
[----:B------:R-:W-:-:S07]  /*6ae0*/  IMAD.MOV.U32 R43, RZ, RZ, R25 ;  /* 0x000000ffff2b7224 */ /* 0x000fce00078e0019 */
[----:B------:R-:W-:Y:S05]  /*6af0*/  WARPSYNC.COLLECTIVE R17, `(.L_x_1055) ;  /* 0x0000000011087348 */ /* 0x000fea0003c00000 */
[----:B------:R0:W1:Y:S02]  /*6b00*/  SHFL.BFLY P2, R25, R24, R23, R22 ;  /* 0x0c00001718197389 */ /* 0x0000640000040016 */
[----:B01----:R-:W-:Y:S01]  /*6b10*/  ENDCOLLECTIVE ;  /* 0x000000000000791b */ /* 0x003fe20003800000 */
.L_x_1055:
[----:B------:R-:W-:-:S05]  /*6b20*/  FADD.FTZ R42, R42, R43 ;  /* 0x0000002b2a2a7221 */ /* 0x000fca0000010000 */
[----:B------:R-:W-:Y:S01]  /*6b30*/  MOV R24, R42 ;  /* 0x0000002a00187202 */ /* 0x000fe20000000f00 */
[----:B------:R-:W-:-:S07]  /*6b40*/  IMAD.MOV.U32 R44, RZ, RZ, R25 ;  /* 0x000000ffff2c7224 */ /* 0x000fce00078e0019 */
[----:B------:R-:W-:Y:S05]  /*6b50*/  WARPSYNC.COLLECTIVE R17, `(.L_x_1056) ;  /* 0x0000000011087348 */ /* 0x000fea0003c00000 */
[----:B------:R0:W1:Y:S02]  /*6b60*/  SHFL.BFLY P2, R25, R24, R23, R22 ;  /* 0x0c00001718197389 */ /* 0x0000640000040016 */
[----:B01----:R-:W-:Y:S01]  /*6b70*/  ENDCOLLECTIVE ;  /* 0x000000000000791b */ /* 0x003fe20003800000 */
.L_x_1056:
[----:B------:R-:W-:Y:S01]  /*6b80*/  FADD.FTZ R41, R41, R44 ;  /* 0x0000002c29297221 */ /* 0x000fe20000010000 */
[----:B------:R-:W-:Y:S01]  /*6b90*/  @!P0 F2FP.BF16.F32.PACK_AB R17, RZ, R30 ;  /* 0x0000001eff11823e */ /* 0x000fe200000010ff */
[----:B------:R-:W-:Y:S01]  /*6ba0*/  HFMA2.MMA R23, -RZ, RZ, 0, 5.9604644775390625e-08 ;  /* 0x00000001ff177435 */ /* 0x000fe200000001ff */
[----:B------:R-:W-:Y:S02]  /*6bb0*/  @!P0 F2FP.BF16.F32.PACK_AB R22, RZ, R37 ;  /* 0x00000025ff16823e */ /* 0x000fe400000010ff */
[----:B------:R-:W-:Y:S02]  /*6bc0*/  PRMT R32, R17, 0x7610, R32 ;  /* 0x0000761011207816 */ /* 0x000fe40000000020 */
[----:B------:R-:W-:Y:S01]  /*6bd0*/  PRMT R33, R22, 0x7610, R33 ;  /* 0x0000761016217816 */ /* 0x000fe20000000021 */
[----:B------:R-:W-:Y:S01]  /*6be0*/  IMAD.MOV.U32 R22, RZ, RZ, 0x101f ;  /* 0x0000101fff167424 */ /* 0x000fe200078e00ff */
[----:B------:R-:W-:Y:S01]  /*6bf0*/  MOV R24, R41 ;  /* 0x0000002900187202 */ /* 0x000fe20000000f00 */
[----:B------:R0:W-:Y:S01]  /*6c00*/  @!P0 STG.E.U16 desc[UR8][R26.64+0x28], R32 ;  /* 0x000028201a008986 */ /* 0x0001e2000c101508 */
[----:B------:R-:W-:Y:S01]  /*6c10*/  MOV R17, 0xffff ;  /* 0x0000ffff00117802 */ /* 0x000fe20000000f00 */
[----:B------:R-:W-:Y:S01]  /*6c20*/  IMAD.MOV.U32 R43, RZ, RZ, R25 ;  /* 0x000000ffff2b7224 */ /* 0x000fe200078e0019 */
[----:B------:R-:W-:Y:S01]  /*6c30*/  @!P0 F2FP.BF16.F32.PACK_AB R30, RZ, R39 ;  /* 0x00000027ff1e823e */ /* 0x000fe200000010ff */
[----:B------:R0:W-:Y:S02]  /*6c40*/  @!P0 STG.E.U16 desc[UR8][R28.64+0x28], R21 ;  /* 0x000028151c008986 */ /* 0x0001e4000c101508 */
[----:B------:R-:W-:-:S07]  /*6c50*/  FADD.FTZ R42, R42, R43 ;  /* 0x0000002b2a2a7221 */ /* 0x000fce0000010000 */
[----:B0-----:R-:W-:Y:S05]  /*6c60*/  WARPSYNC.COLLECTIVE R17, `(.L_x_1057) ;  /* 0x0000000011087348 */ /* 0x001fea0003c00000 */
[----:B------:R1:W2:Y:S02]  /*6c70*/  SHFL.BFLY P2, R25, R24, R23, R22 ;  /* 0x0c00001718197389 */ /* 0x0002a40000040016 */
[----:B012---:R-:W-:Y:S01]  /*6c80*/  ENDCOLLECTIVE ;  /* 0x000000000000791b */ /* 0x007fe20003800000 */
.L_x_1057:
[----:B------:R0:W-:Y:S04]  /*6c90*/  @!P0 STG.E.U16 desc[UR8][R18.64+0x50], R33 ;  /* 0x0000502112008986 */ /* 0x0001e8000c101508 */
[----:B------:R0:W-:Y:S01]  /*6ca0*/  @!P0 STG.E.U16 desc[UR8][R28.64+0x50], R30 ;  /* 0x0000501e1c008986 */ /* 0x0001e2000c101508 */
[----:B------:R-:W-:Y:S02]  /*6cb0*/  MOV R24, R42 ;  /* 0x0000002a00187202 */ /* 0x000fe40000000f00 */
[----:B------:R-:W-:-:S07]  /*6cc0*/  MOV R20, R25 ;  /* 0x0000001900147202 */ /* 0x000fce0000000f00 */
[----:B0-----:R-:W-:Y:S05]  /*6cd0*/  WARPSYNC.COLLECTIVE R17, `(.L_x_1058) ;  /* 0x0000000011087348 */ /* 0x001fea0003c00000 */
[----:B------:R1:W2:Y:S02]  /*6ce0*/  SHFL.BFLY P2, R25, R24, R23, R22 ;  /* 0x0c00001718197389 */ /* 0x0002a40000040016 */
[----:B012---:R-:W-:Y:S01]  /*6cf0*/  ENDCOLLECTIVE ;  /* 0x000000000000791b */ /* 0x007fe20003800000 */
.L_x_1058:
[----:B------:R-:W-:Y:S01]  /*6d00*/  FADD.FTZ R20, R41, R20 ;  /* 0x0000001429147221 */ /* 0x000fe20000010000 */
[----:B------:R-:W-:Y:S06]  /*6d10*/  BRA `(.L_x_1059) ;  /* 0xffffffe000ec7947 */ /* 0x000fec000383ffff */
.L_x_1060:
        /* <DEDUP_REMOVED lines=14> */
.L_x_3770:


//--------------------- .text._ZN13group_norm_v218gn_bwd_cuda_kernelI13__nv_bfloat16Li320ELi3ELi16ELi80ELi256ELb1ELb1ELi8ELi320ELi320ELi4ELb1ELi8ELb0ELb0ELNS_15WgradSyncMethodE3ENS_16CompileConditionILi900EEEEEvPT_S6_S6_PKS5_S8_S8_S8_PKfflPfPj --------------------------
	.section	.text._ZN13group_norm_v218gn_bwd_cuda_kernelI13__nv_bfloat16Li320ELi3ELi16ELi80ELi256ELb1ELb1ELi8ELi320ELi320ELi4ELb1ELi8ELb0ELb0ELNS_15WgradSyncMethodE3ENS_16CompileConditionILi900EEEEEvPT_S6_S6_PKS5_S8_S8_S8_PKfflPfPj,"ax",@progbits
	.align	128
        .global         _ZN13group_norm_v218gn_bwd_cuda_kernelI13__nv_bfloat16Li320ELi3ELi16ELi80ELi256ELb1ELb1ELi8ELi320ELi320ELi4ELb1ELi8ELb0ELb0ELNS_15WgradSyncMethodE3ENS_16CompileConditionILi900EEEEEvPT_S6_S6_PKS5_S8_S8_S8_PKfflPfPj
        .type           _ZN13group_norm_v218gn_bwd_cuda_kernelI13__nv_bfloat16Li320ELi3ELi16ELi80ELi256ELb1ELb1ELi8ELi320ELi320ELi4ELb1ELi8ELb0ELb0ELNS_15WgradSyncMethodE3ENS_16CompileConditionILi900EEEEEvPT_S6_S6_PKS5_S8_S8_S8_PKfflPfPj,@function
        .size           _ZN13group_norm_v218gn_bwd_cuda_kernelI13__nv_bfloat16Li320ELi3ELi16ELi80ELi256ELb1ELb1ELi8ELi320ELi320ELi4ELb1ELi8ELb0ELb0ELNS_15WgradSyncMethodE3ENS_16CompileConditionILi900EEEEEvPT_S6_S6_PKS5_S8_S8_S8_PKfflPfPj,(.L_x_3771 - _ZN13group_norm_v218gn_bwd_cuda_kernelI13__nv_bfloat16Li320ELi3ELi16ELi80ELi256ELb1ELb1ELi8ELi320ELi320ELi4ELb1ELi8ELb0ELb0ELNS_15WgradSyncMethodE3ENS_16CompileConditionILi900EEEEEvPT_S6_S6_PKS5_S8_S8_S8_PKfflPfPj)
        .other          _ZN13group_norm_v218gn_bwd_cuda_kernelI13__nv_bfloat16Li320ELi3ELi16ELi80ELi256ELb1ELb1ELi8ELi320ELi320ELi4ELb1ELi8ELb0ELb0ELNS_15WgradSyncMethodE3ENS_16CompileConditionILi900EEEEEvPT_S6_S6_PKS5_S8_S8_S8_PKfflPfPj,@"STO_CUDA_ENTRY STV_DEFAULT"
_ZN13group_norm_v218gn_bwd_cuda_kernelI13__nv_bfloat16Li320ELi3ELi16ELi80ELi256ELb1ELb1ELi8ELi320ELi320ELi4ELb1ELi8ELb0ELb0ELNS_15WgradSyncMethodE3ENS_16CompileConditionILi900EEEEEvPT_S6_S6_PKS5_S8_S8_S8_PKfflPfPj:
.text._ZN13group_norm_v218gn_bwd_cuda_kernelI13__nv_bfloat16Li320ELi3ELi16ELi80ELi256ELb1ELb1ELi8ELi320ELi320ELi4ELb1ELi8ELb0ELb0ELNS_15WgradSyncMethodE3ENS_16CompileConditionILi900EEEEEvPT_S6_S6_PKS5_S8_S8_S8_PKfflPfPj:
[----:B------:R-:W-:Y:S08]  /*0000*/  LDC R1, c[0x0][0x28] ;  /* 0x00000a00ff017b82 */ /* 0x000ff00000000800 */
[----:B------:R-:W0:Y:S01]  /*0010*/  S2UR UR6, SR_CTAID.Y ;  /* 0x00000000000679c3 */ /* 0x000e220000002600 */
[----:B------:R-:W-:Y:S01]  /*0020*/  ULDC.64 UR4, c[0x0][0x258] ;  /* 0x0000960000047ab9 */ /* 0x000fe20000000a00 */
[----:B------:R-:W-:Y:S01]  /*0030*/  ULDC.64 UR12, c[0x0][0x208] ;  /* 0x00008200000c7ab9 */ /* 0x000fe20000000a00 */
[----:B------:R-:W-:-:S02]  /*0040*/  USHF.L.U32 UR15, UR4, 0x2, URZ ;  /* 0x00000002040f7899 */ /* 0x000fc4000800063f */
[----:B------:R-:W-:-:S03]  /*0050*/  USHF.L.U64.HI UR7, UR4, 0x2, UR5 ;  /* 0x0000000204077899 */ /* 0x000fc60008010205 */
[----:B------:R-:W1:Y:S01]  /*0060*/  S2UR UR16, SR_CTAID.X ;  /* 0x00000000001079c3 */ /* 0x000e620000002500 */
[----:B------:R-:W-:Y:S01]  /*0070*/  UMOV UR5, URZ ;  /* 0x0000003f00057c82 */ /* 0x000fe20008000000 */
        /* <DEDUP_REMOVED lines=10> */
[----:B------:R-:W-:Y:S01]  /*0120*/  ULOP3.LUT UR4, UR6, 0x3, URZ, 0xc0, !UPT ;  /* 0x0000000306047892 */ /* 0x000fe2000f8ec03f */
[----:B------:R-:W-:Y:S01]  /*0130*/  IMAD.MOV.U32 R5, RZ, RZ, 0x7fffffc1 ;  /* 0x7fffffc1ff057424 */ /* 0x000fe200078e00ff */
[----:B------:R-:W-:Y:S02]  /*0140*/  USHF.R.U32.HI UR8, URZ, 0x2, UR10 ;  /* 0x000000023f087899 */ /* 0x000fe4000801160a */
        /* <DEDUP_REMOVED lines=10> */
.L_x_1063:
[----:B------:R-:W2:Y:S04]  /*01f0*/  LD.E.STRONG.GPU R0, desc[UR12][R2.64] ;  /* 0x0000000c02007980 */ /* 0x000ea8000c10f900 */
[----:B--2---:R-:W-:Y:S01]  /*0200*/  CCTL.IVALL ;  /* 0x00000000ff00798f */ /* 0x004fe20002000000 */
[----:B------:R-:W-:Y:S05]  /*0210*/  YIELD ;  /* 0x0000000000007946 */ /* 0x000fea0003800000 */
[----:B-----5:R-:W-:-:S04]  /*0220*/  LOP3.LUT R0, R0, R5, RZ, 0x3c, !PT ;  /* 0x0000000500007212 */ /* 0x020fc800078e3cff */
[----:B------:R-:W-:-:S13]  /*0230*/  ISETP.GT.AND P0, PT, R0, -0x1, PT ;  /* 0xffffffff0000780c */ /* 0x000fda0003f04270 */
[----:B------:R-:W-:Y:S05]  /*0240*/  @P0 BRA `(.L_x_1063) ;  /* 0xfffffffc00e80947 */ /* 0x000fea000383ffff */
.L_x_1062:
[----:B------:R-:W-:Y:S05]  /*0250*/  WARPSYNC.ALL ;  /* 0x0000000000007948 */ /* 0x000fea0003800000 */
[----:B------:R-:W-:Y:S06]  /*0260*/  BAR.SYNC.DEFER_BLOCKING 0x0 ;  /* 0x0000000000007b1d */ /* 0x000fec0000010000 */
[----:B------:R-:W-:Y:S05]  /*0270*/  BRA `(.L_x_1064) ;  /* 0x0000002c00d47947 */ /* 0x000fea0003800000 */
.L_x_1061:
[----:B------:R-:W0:Y:S01]  /*0280*/  S2R R0, SR_TID.X ;  /* 0x0000000000007919 */ /* 0x000e220000002100 */
[----:B------:R-:W-:Y:S02]  /*0290*/  CS2R R34, SRZ ;  /* 0x0000000000227805 */ /* 0x000fe4000001ff00 */
[----:B------:R-:W-:Y:S02]  /*02a0*/  CS2R R32, SRZ ;  /* 0x0000000000207805 */ /* 0x000fe4000001ff00 */
[----:B------:R-:W-:Y:S01]  /*02b0*/  CS2R R30, SRZ ;  /* 0x00000000001e7805 */ /* 0x000fe2000001ff00 */
[----:B------:R-:W1:Y:S01]  /*02c0*/  S2R R12, SR_CgaCtaId ;  /* 0x00000000000c7919 */ /* 0x000e620000008800 */
[----:B------:R-:W-:Y:S01]  /*02d0*/  CS2R R28, SRZ ;  /* 0x00000000001c7805 */ /* 0x000fe2000001ff00 */
[----:B------:R-:W-:Y:S01]  /*02e0*/  UMOV UR4, URZ ;  /* 0x0000003f00047c82 */ /* 0x000fe20008000000 */
[----:B0-----:R-:W-:-:S04]  /*02f0*/  SHF.R.S32.HI R3, RZ, 0x1f, R0 ;  /* 0x0000001fff037819 */ /* 0x001fc80000011400 */
[----:B------:R-:W-:-:S04]  /*0300*/  LEA.HI R4, R3, R0, RZ, 0x2 ;  /* 0x0000000003047211 */ /* 0x000fc800078f10ff */
[----:B------:R-:W-:Y:S02]  /*0310*/  SHF.R.S32.HI R2, RZ, 0x2, R4 ;  /* 0x00000002ff027819 */ /* 0x000fe40000011404 */
[----:B------:R-:W-:Y:S02]  /*0320*/  LOP3.LUT R5, R4, 0xfffffffc, RZ, 0xc0, !PT ;  /* 0xfffffffc04057812 */ /* 0x000fe400078ec0ff */
[C---:B------:R-:W-:Y:S01]  /*0330*/  IADD3 R3, R2.reuse, 0x50, RZ ;  /* 0x0000005002037810 */ /* 0x040fe20007ffe0ff */
[C---:B------:R-:W-:Y:S01]  /*0340*/  VIADD R10, R2.reuse, 0xf0 ;  /* 0x000000f0020a7836 */ /* 0x040fe20000000000 */
[----:B------:R-:W-:Y:S02]  /*0350*/  IADD3 R8, R2, 0xa0, RZ ;  /* 0x000000a002087810 */ /* 0x000fe40007ffe0ff */
[----:B------:R-:W-:Y:S02]  /*0360*/  SHF.R.S32.HI R6, RZ, 0x1f, R3 ;  /* 0x0000001fff067819 */ /* 0x000fe40000011403 */
[----:B------:R-:W-:-:S02]  /*0370*/  SHF.R.S32.HI R9, RZ, 0x1f, R8 ;  /* 0x0000001fff097819 */ /* 0x000fc40000011408 */
[----:B------:R-:W-:Y:S02]  /*0380*/  SHF.R.S32.HI R11, RZ, 0x1f, R10 ;  /* 0x0000001fff0b7819 */ /* 0x000fe4000001140a */
[----:B------:R-:W-:Y:S02]  /*0390*/  LEA.HI R7, R6, R3, RZ, 0x2 ;  /* 0x0000000306077211 */ /* 0x000fe400078f10ff */
[----:B------:R-:W-:Y:S02]  /*03a0*/  LEA.HI R9, R9, R8, RZ, 0x2 ;  /* 0x0000000809097211 */ /* 0x000fe400078f10ff */
[----:B------:R-:W-:Y:S02]  /*03b0*/  MOV R3, 0x400 ;  /* 0x0000040000037802 */ /* 0x000fe40000000f00 */
[----:B------:R-:W-:Y:S02]  /*03c0*/  LEA.HI R11, R11, R10, RZ, 0x2 ;  /* 0x0000000a0b0b7211 */ /* 0x000fe400078f10ff */
[----:B------:R-:W-:-:S02]  /*03d0*/  IADD3 R6, -R5, R0, RZ ;  /* 0x0000000005067210 */ /* 0x000fc40007ffe1ff */
[----:B------:R-:W-:Y:S02]  /*03e0*/  SHF.R.U32.HI R7, RZ, 0x2, R7 ;  /* 0x00000002ff077819 */ /* 0x000fe40000011607 */
[----:B------:R-:W-:Y:S02]  /*03f0*/  SHF.R.U32.HI R5, RZ, 0x2, R9 ;  /* 0x00000002ff057819 */ /* 0x000fe40000011609 */
[----:B------:R-:W-:Y:S02]  /*0400*/  IADD3 R3, R3, 0x2800, RZ ;  /* 0x0000280003037810 */ /* 0x000fe40007ffe0ff */
[----:B------:R-:W-:Y:S02]  /*0410*/  SHF.R.U32.HI R11, RZ, 0x2, R11 ;  /* 0x00000002ff0b7819 */ /* 0x000fe4000001160b */
[C---:B------:R-:W-:Y:S02]  /*0420*/  LOP3.LUT R4, R6.reuse, 0x3, R7, 0x78, !PT ;  /* 0x0000000306047812 */ /* 0x040fe400078e7807 */
[----:B------:R-:W-:-:S02]  /*0430*/  LOP3.LUT R5, R6, 0x3, R5, 0x78, !PT ;  /* 0x0000000306057812 */ /* 0x000fc400078e7805 */
[----:B-1----:R-:W-:Y:S02]  /*0440*/  LEA R3, R12, R3, 0x18 ;  /* 0x000000030c037211 */ /* 0x002fe400078ec0ff */
[----:B------:R-:W-:-:S07]  /*0450*/  LOP3.LUT R6, R6, 0x3, R11, 0x78, !PT ;  /* 0x0000000306067812 */ /* 0x000fce00078e780b */
.L_x_1076:
[----:B-1----:R-:W-:Y:S01]  /*0460*/  IMAD.WIDE.U32 R8, R0, -0x33333333, RZ ;  /* 0xcccccccd00087825 */ /* 0x002fe200078e00ff */
[----:B------:R-:W-:Y:S01]  /*0470*/  ULOP3.LUT UR8, UR10, 0x3, URZ, 0xc0, !UPT ;  /* 0x000000030a087892 */ /* 0x000fe2000f8ec03f */
[----:B------:R-:W0:Y:S01]  /*0480*/  LDC.64 R24, c[0x0][0x238] ;  /* 0x00008e00ff187b82 */ /* 0x000e220000000a00 */
[----:B------:R-:W-:Y:S02]  /*0490*/  USHF.R.U64 UR9, UR10, 0x2, UR5 ;  /* 0x000000020a097899 */ /* 0x000fe40008001205 */
[----:B------:R-:W-:Y:S01]  /*04a0*/  SHF.R.U32.HI R11, RZ, 0x6, R9 ;  /* 0x00000006ff0b7819 */ /* 0x000fe20000011609 */
[----:B------:R-:W-:Y:S02]  /*04b0*/  UIMAD UR8, UR8, 0x140, URZ ;  /* 0x00000140080878a4 */ /* 0x000fe4000f8e023f */
[----:B------:R-:W-:Y:S01]  /*04c0*/  USHF.R.U32.HI UR11, URZ, 0x2, UR5 ;  /* 0x000000023f0b7899 */ /* 0x000fe20008011605 */
[----:B------:R-:W-:Y:S01]  /*04d0*/  IMAD.U32 R16, RZ, RZ, UR9 ;  /* 0x00000009ff107e24 */ /* 0x000fe2000f8e00ff */
[----:B------:R-:W-:Y:S01]  /*04e0*/  ULDC.64 UR18, c[0x0][0x248] ;  /* 0x0000920000127ab9 */ /* 0x000fe20000000a00 */
[----:B------:R-:W-:Y:S01]  /*04f0*/  IMAD R12, R11, -0x50, R0 ;  /* 0xffffffb00b0c7824 */ /* 0x000fe200078e0200 */
[----:B------:R-:W-:Y:S01]  /*0500*/  UIMAD UR9, UR11, 0x50000, URZ ;  /* 0x000500000b0978a4 */ /* 0x000fe2000f8e023f */
[----:B------:R-:W1:Y:S03]  /*0510*/  LDC.64 R14, c[0x0][0x240] ;  /* 0x00009000ff0e7b82 */ /* 0x000e660000000a00 */
[----:B------:R-:W-:Y:S01]  /*0520*/  LEA R12, R12, UR8, 0x2 ;  /* 0x000000080c0c7c11 */ /* 0x000fe2000f8e10ff */
[----:B------:R-:W-:-:S03]  /*0530*/  USHF.L.U32 UR8, UR16, 0x3, URZ ;  /* 0x0000000310087899 */ /* 0x000fc6000800063f */
[----:B------:R-:W-:Y:S01]  /*0540*/  SHF.R.S32.HI R13, RZ, 0x1f, R12 ;  /* 0x0000001fff0d7819 */ /* 0x000fe2000001140c */
[----:B------:R-:W-:Y:S01]  /*0550*/  IMAD.WIDE.U32 R8, R12, -0x33333333, RZ ;  /* 0xcccccccd0c087825 */ /* 0x000fe200078e00ff */
[----:B------:R-:W-:-:S04]  /*0560*/  ULOP3.LUT UR8, UR8, 0xf8, URZ, 0xc0, !UPT ;  /* 0x000000f808087892 */ /* 0x000fc8000f8ec03f */
[----:B------:R-:W-:Y:S02]  /*0570*/  SHF.R.U32.HI R7, RZ, 0x6, R9 ;  /* 0x00000006ff077819 */ /* 0x000fe40000011609 */
[----:B------:R-:W-:Y:S02]  /*0580*/  MOV R9, UR11 ;  /* 0x0000000b00097c02 */ /* 0x000fe40008000f00 */
[C---:B------:R-:W-:Y:S02]  /*0590*/  LEA R7, P0, R16.reuse, R7, 0x4 ;  /* 0x0000000710077211 */ /* 0x040fe400078020ff */
[----:B------:R-:W-:Y:S01]  /*05a0*/  IADD3 R8, R11, UR8, RZ ;  /* 0x000000080b087c10 */ /* 0x000fe2000fffe0ff */
[C---:B------:R-:W-:Y:S01]  /*05b0*/  IMAD.WIDE.U32 R10, R16.reuse, 0x50000, R12 ;  /* 0x00050000100a7825 */ /* 0x040fe200078e000c */
[----:B------:R-:W-:Y:S02]  /*05c0*/  LEA.HI.X R16, R16, RZ, R9, 0x4, P0 ;  /* 0x000000ff10107211 */ /* 0x000fe400000f2409 */
[----:B------:R-:W-:Y:S01]  /*05d0*/  LEA R26, P0, R7, UR18, 0x3 ;  /* 0x00000012071a7c11 */ /* 0x000fe2000f8018ff */
[----:B------:R-:W-:-:S02]  /*05e0*/  IMAD R13, R8, 0x500, RZ ;  /* 0x00000500080d7824 */ /* 0x000fc400078e02ff */
[----:B------:R-:W-:Y:S01]  /*05f0*/  VIADD R11, R11, UR9 ;  /* 0x000000090b0b7c36 */ /* 0x000fe20008000000 */
[----:B------:R-:W-:Y:S01]  /*0600*/  LEA.HI.X R27, R7, UR19, R16, 0x3, P0 ;  /* 0x00000013071b7c11 */ /* 0x000fe200080f1c10 */
[----:B------:R-:W-:Y:S01]  /*0610*/  ULDC.64 UR8, c[0x0][0x230] ;  /* 0x00008c0000087ab9 */ /* 0x000fe20000000a00 */
[----:B------:R-:W-:-:S04]  /*0620*/  IADD3 R8, P1, R13, R10, RZ ;  /* 0x0000000a0d087210 */ /* 0x000fc80007f3e0ff */
[----:B------:R-:W-:Y:S01]  /*0630*/  IADD3.X R9, RZ, R11, RZ, P1, !PT ;  /* 0x0000000bff097210 */ /* 0x000fe20000ffe4ff */
[----:B------:R-:W2:Y:S01]  /*0640*/  LDG.E.64.CONSTANT R26, desc[UR12][R26.64] ;  /* 0x0000000c1a1a7981 */ /* 0x000ea2000c1e9b00 */
[C---:B------:R-:W-:Y:S02]  /*0650*/  SHF.L.U32 R7, R8.reuse, 0x1, RZ ;  /* 0x0000000108077819 */ /* 0x040fe400000006ff */
[----:B------:R-:W-:Y:S02]  /*0660*/  SHF.L.U64.HI R8, R8, 0x1, R9 ;  /* 0x0000000108087819 */ /* 0x000fe40000010209 */
[----:B------:R-:W-:-:S04]  /*0670*/  IADD3 R22, P0, R7, UR8, RZ ;  /* 0x0000000807167c10 */ /* 0x000fc8000ff1e0ff */
[----:B------:R-:W-:Y:S01]  /*0680*/  IADD3.X R23, R8, UR9, RZ, P0, !PT ;  /* 0x0000000908177c10 */ /* 0x000fe200087fe4ff */
[----:B0-----:R-:W-:-:S05]  /*0690*/  IMAD.WIDE R24, R12, 0x2, R24 ;  /* 0x000000020c187825 */ /* 0x001fca00078e0218 */
[----:B------:R-:W3:Y:S01]  /*06a0*/  LDG.E.64.CONSTANT R22, desc[UR12][R22.64] ;  /* 0x0000000c16167981 */ /* 0x000ee2000c1e9b00 */
[----:B-1----:R-:W-:-:S03]  /*06b0*/  IMAD.WIDE R14, R12, 0x2, R14 ;  /* 0x000000020c0e7825 */ /* 0x002fc600078e020e */
[----:B------:R-:W4:Y:S04]  /*06c0*/  LDG.E.64.CONSTANT R24, desc[UR12][R24.64] ;  /* 0x0000000c18187981 */ /* 0x000f28000c1e9b00 */
[----:B------:R0:W5:Y:S01]  /*06d0*/  LDG.E.64.CONSTANT R20, desc[UR12][R14.64] ;  /* 0x0000000c0e147981 */ /* 0x000162000c1e9b00 */
[----:B------:R-:W-:-:S05]  /*06e0*/  VIADD R9, R13, 0x1400 ;  /* 0x000014000d097836 */ /* 0x000fca0000000000 */
[----:B------:R-:W-:-:S04]  /*06f0*/  IADD3 R10, P0, R9, R10, RZ ;  /* 0x0000000a090a7210 */ /* 0x000fc80007f1e0ff */
[----:B------:R-:W-:Y:S02]  /*0700*/  IADD3.X R11, RZ, R11, RZ, P0, !PT ;  /* 0x0000000bff0b7210 */ /* 0x000fe400007fe4ff */
[C---:B------:R-:W-:Y:S02]  /*0710*/  SHF.L.U32 R9, R10.reuse, 0x1, RZ ;  /* 0x000000010a097819 */ /* 0x040fe400000006ff */
[----:B------:R-:W-:Y:S02]  /*0720*/  SHF.L.U64.HI R10, R10, 0x1, R11 ;  /* 0x000000010a0a7819 */ /* 0x000fe4000001020b */
[----:B------:R-:W-:-:S04]  /*0730*/  IADD3 R18, P0, R9, UR8, RZ ;  /* 0x0000000809127c10 */ /* 0x000fc8000ff1e0ff */
[----:B------:R-:W-:Y:S01]  /*0740*/  IADD3.X R19, R10, UR9, RZ, P0, !PT ;  /* 0x000000090a137c10 */ /* 0x000fe200087fe4ff */
[----:B------:R-:W-:-:S05]  /*0750*/  ULDC.64 UR8, c[0x0][0x228] ;  /* 0x00008a0000087ab9 */ /* 0x000fca0000000a00 */
[----:B------:R-:W5:Y:S01]  /*0760*/  LDG.E.64.CONSTANT R18, desc[UR12][R18.64] ;  /* 0x0000000c12127981 */ /* 0x000f62000c1e9b00 */
[----:B------:R-:W-:-:S04]  /*0770*/  IADD3 R16, P0, R7, UR8, RZ ;  /* 0x0000000807107c10 */ /* 0x000fc8000ff1e0ff */
[----:B------:R-:W-:-:S06]  /*0780*/  IADD3.X R17, R8, UR9, RZ, P0, !PT ;  /* 0x0000000908117c10 */ /* 0x000fcc00087fe4ff */
[----:B------:R-:W5:Y:S01]  /*0790*/  LDG.E.64.CONSTANT R16, desc[UR12][R16.64] ;  /* 0x0000000c10107981 */ /* 0x000f62000c1e9b00 */
[----:B0-----:R-:W-:Y:S01]  /*07a0*/  IADD3 R14, P0, R9, UR8, RZ ;  /* 0x00000008090e7c10 */ /* 0x001fe2000ff1e0ff */
[----:B------:R-:W-:-:S03]  /*07b0*/  ULDC UR8, c[0x0][0x250] ;  /* 0x0000940000087ab9 */ /* 0x000fc60000000800 */
[----:B------:R-:W-:-:S06]  /*07c0*/  IADD3.X R15, R10, UR9, RZ, P0, !PT ;  /* 0x000000090a0f7c10 */ /* 0x000fcc00087fe4ff */
[----:B------:R-:W5:Y:S01]  /*07d0*/  LDG.E.64.CONSTANT R14, desc[UR12][R14.64] ;  /* 0x0000000c0e0e7981 */ /* 0x000f62000c1e9b00 */
[----:B------:R-:W-:Y:S01]  /*07e0*/  UIADD3 UR9, UP0, UR10, 0x8, URZ ;  /* 0x000000080a097890 */ /* 0x000fe2000ff1e03f */
[----:B------:R-:W-:Y:S01]  /*07f0*/  ISETP.GT.U32.AND P1, PT, R0, 0xf, PT ;  /* 0x0000000f0000780c */ /* 0x000fe20003f24070 */
[----:B--2---:R-:W-:-:S06]  /*0800*/  FADD.FTZ R11, R27, UR8 ;  /* 0x000000081b0b7e21 */ /* 0x004fcc0008010000 */
[----:B------:R-:W0:Y:S01]  /*0810*/  MUFU.RSQ R11, R11 ;  /* 0x0000000b000b7308 */ /* 0x000e220000001400 */
[----:B---3--:R-:W-:Y:S02]  /*0820*/  SHF.L.U32 R27, R22, 0x10, RZ ;  /* 0x00000010161b7819 */ /* 0x008fe400000006ff */
[----:B------:R-:W-:-:S03]  /*0830*/  SHF.L.U32 R39, R23, 0x10, RZ ;  /* 0x0000001017277819 */ /* 0x000fc600000006ff */
[----:B------:R-:W-:Y:S01]  /*0840*/  FADD.FTZ R12, -R26, R27 ;  /* 0x0000001b1a0c7221 */ /* 0x000fe20000010100 */
[----:B------:R-:W-:Y:S01]  /*0850*/  PRMT R37, R22, 0x7632, R37 ;  /* 0x0000763216257816 */ /* 0x000fe20000000025 */
[----:B------:R-:W-:Y:S01]  /*0860*/  FADD.FTZ R40, -R26, R39 ;  /* 0x000000271a287221 */ /* 0x000fe20000010100 */
[----:B----4-:R-:W-:Y:S02]  /*0870*/  IMAD.U32 R54, R24, 0x10000, RZ ;  /* 0x0001000018367824 */ /* 0x010fe400078e00ff */
[----:B0-----:R-:W-:Y:S01]  /*0880*/  FMUL.FTZ R55, R11, R12 ;  /* 0x0000000c0b377220 */ /* 0x001fe20000410000 */
[----:B-----5:R-:W-:Y:S01]  /*0890*/  IMAD.U32 R13, R20, 0x10000, RZ ;  /* 0x00010000140d7824 */ /* 0x020fe200078e00ff */
[----:B------:R-:W-:Y:S01]  /*08a0*/  PRMT R38, R23, 0x7632, R38 ;  /* 0x0000763217267816 */ /* 0x000fe20000000026 */
[----:B------:R-:W-:Y:S01]  /*08b0*/  FMUL.FTZ R51, R11, R40 ;  /* 0x000000280b337220 */ /* 0x000fe20000410000 */
[----:B------:R-:W-:Y:S02]  /*08c0*/  SHF.L.U32 R52, R25, 0x10, RZ ;  /* 0x0000001019347819 */ /* 0x000fe400000006ff */
[----:B------:R-:W-:Y:S01]  /*08d0*/  SHF.L.U32 R27, R21, 0x10, RZ ;  /* 0x00000010151b7819 */ /* 0x000fe200000006ff */
[----:B------:R-:W-:Y:S01]  /*08e0*/  FFMA.FTZ R12, R55, R54, R13 ;  /* 0x00000036370c7223 */ /* 0x000fe2000001000d */
[----:B------:R-:W-:Y:S01]  /*08f0*/  IMAD.U32 R39, R37, 0x10000, RZ ;  /* 0x0001000025277824 */ /* 0x000fe200078e00ff */
[----:B------:R-:W-:-:S02]  /*0900*/  SHF.L.U32 R45, R38, 0x10, RZ ;  /* 0x00000010262d7819 */ /* 0x000fc400000006ff */
[----:B------:R-:W-:Y:S01]  /*0910*/  PRMT R43, R24, 0x7632, R43 ;  /* 0x00007632182b7816 */ /* 0x000fe2000000002b */
[----:B------:R-:W-:Y:S01]  /*0920*/  FFMA.FTZ R40, R51, R52, R27 ;  /* 0x0000003433287223 */ /* 0x000fe2000001001b */
[----:B------:R-:W-:Y:S01]  /*0930*/  PRMT R36, R20, 0x7632, R36 ;  /* 0x0000763214247816 */ /* 0x000fe20000000024 */
[----:B------:R-:W-:Y:S01]  /*0940*/  FMUL.FTZ R37, R12, -1.4426950216293334961 ;  /* 0xbfb8aa3b0c257820 */ /* 0x000fe20000410000 */
[----:B------:R-:W-:Y:S01]  /*0950*/  PRMT R41, R25, 0x7632, R41 ;  /* 0x0000763219297816 */ /* 0x000fe20000000029 */
[C---:B------:R-:W-:Y:S01]  /*0960*/  FADD.FTZ R46, -R26.reuse, R39 ;  /* 0x000000271a2e7221 */ /* 0x040fe20000010100 */
[----:B------:R-:W-:Y:S01]  /*0970*/  PRMT R42, R21, 0x7632, R42 ;  /* 0x00007632152a7816 */ /* 0x000fe2000000002a */
[----:B------:R-:W-:Y:S01]  /*0980*/  FADD.FTZ R44, -R26, R45 ;  /* 0x0000002d1a2c7221 */ /* 0x000fe20000010100 */
[----:B------:R-:W-:Y:S01]  /*0990*/  SHF.L.U32 R43, R43, 0x10, RZ ;  /* 0x000000102b2b7819 */ /* 0x000fe200000006ff */
[----:B------:R-:W-:Y:S01]  /*09a0*/  FMUL.FTZ R47, R40, -1.4426950216293334961 ;  /* 0xbfb8aa3b282f7820 */ /* 0x000fe20000410000 */
[----:B------:R-:W-:Y:S01]  /*09b0*/  SHF.L.U32 R36, R36, 0x10, RZ ;  /* 0x0000001024247819 */ /* 0x000fe200000006ff */
[----:B------:R0:W1:Y:S01]  /*09c0*/  MUFU.EX2 R38, R37 ;  /* 0x0000002500267308 */ /* 0x0000620000000800 */
[----:B------:R-:W-:Y:S01]  /*09d0*/  FMUL.FTZ R46, R11, R46 ;  /* 0x0000002e0b2e7220 */ /* 0x000fe20000410000 */
[----:B------:R-:W-:Y:S01]  /*09e0*/  SHF.L.U32 R42, R42, 0x10, RZ ;  /* 0x000000102a2a7819 */ /* 0x000fe200000006ff */
[----:B------:R-:W-:-:S02]  /*09f0*/  IMAD.U32 R41, R41, 0x10000, RZ ;  /* 0x0001000029297824 */ /* 0x000fc400078e00ff */
[----:B------:R-:W-:Y:S01]  /*0a00*/  FMUL.FTZ R39, R11, R44 ;  /* 0x0000002c0b277220 */ /* 0x000fe20000410000 */
[----:B------:R-:W-:Y:S02]  /*0a10*/  FFMA.FTZ R45, R46, R43, R36 ;  /* 0x0000002b2e2d7223 */ /* 0x000fe40000010024 */
[----:B------:R-:W2:Y:S01]  /*0a20*/  MUFU.EX2 R47, R47 ;  /* 0x0000002f002f7308 */ /* 0x000ea20000000800 */
[----:B0-----:R-:W-:Y:S01]  /*0a30*/  FFMA.FTZ R37, R39, R41, R42 ;  /* 0x0000002927257223 */ /* 0x001fe2000001002a */
[----:B------:R-:W-:-:S03]  /*0a40*/  FMUL.FTZ R44, R45, -1.4426950216293334961 ;  /* 0xbfb8aa3b2d2c7820 */ /* 0x000fc60000410000 */
        /* <DEDUP_REMOVED lines=8> */
[----:B-1----:R-:W-:Y:S01]  /*0ad0*/  FADD.FTZ R48, R50, 1 ;  /* 0x3f80000032307421 */ /* 0x002fe20000010000 */
[----:B------:R-:W-:-:S06]  /*0ae0*/  IMAD.U32 R57, R18, 0x10000, RZ ;  /* 0x0001000012397824 */ /* 0x000fcc00078e00ff */
[----:B------:R-:W1:Y:S01]  /*0af0*/  MUFU.RCP R38, R38 ;  /* 0x0000002600267308 */ /* 0x000e620000001000 */
[----:B--2---:R-:W-:Y:S01]  /*0b00*/  FADD.FTZ R47, -R53, 1 ;  /* 0x3f800000352f7421 */ /* 0x004fe20000010100 */
[----:B------:R-:W-:-:S06]  /*0b10*/  FADD.FTZ R50, -R26, R57 ;  /* 0x000000391a327221 */ /* 0x000fcc0000010100 */
[----:B------:R-:W2:Y:S01]  /*0b20*/  MUFU.RCP R48, R48 ;  /* 0x0000003000307308 */ /* 0x000ea20000001000 */
[----:B------:R-:W-:Y:S01]  /*0b30*/  FFMA.FTZ R12, R12, R47, 1 ;  /* 0x3f8000000c0c7423 */ /* 0x000fe2000001002f */
[----:B0-----:R-:W-:Y:S01]  /*0b40*/  FADD.FTZ R47, -R49, 1 ;  /* 0x3f800000312f7421 */ /* 0x001fe20000010100 */
[----:B------:R-:W-:Y:S02]  /*0b50*/  FMUL.FTZ R50, R11, R50 ;  /* 0x000000320b327220 */ /* 0x000fe40000410000 */
[----:B------:R-:W-:Y:S01]  /*0b60*/  FMUL.FTZ R53, R53, R12 ;  /* 0x0000000c35357220 */ /* 0x000fe20000410000 */
[----:B------:R-:W-:Y:S01]  /*0b70*/  FFMA.FTZ R40, R40, R47, 1 ;  /* 0x3f80000028287423 */ /* 0x000fe2000001002f */
[----:B------:R-:W-:Y:S02]  /*0b80*/  PRMT R12, R18, 0x7632, R12 ;  /* 0x00007632120c7816 */ /* 0x000fe4000000000c */
[----:B------:R-:W-:Y:S01]  /*0b90*/  SHF.L.U32 R47, R19, 0x10, RZ ;  /* 0x00000010132f7819 */ /* 0x000fe200000006ff */
[----:B------:R-:W-:Y:S01]  /*0ba0*/  FFMA.FTZ R44, R54, R50, R13 ;  /* 0x00000032362c7223 */ /* 0x000fe2000001000d */
[----:B------:R-:W-:Y:S01]  /*0bb0*/  SHF.L.U32 R57, R12, 0x10, RZ ;  /* 0x000000100c397819 */ /* 0x000fe200000006ff */
[----:B------:R-:W-:Y:S01]  /*0bc0*/  FMUL.FTZ R49, R49, R40 ;  /* 0x0000002831317220 */ /* 0x000fe20000410000 */
[----:B-1----:R-:W-:Y:S01]  /*0bd0*/  FADD.FTZ R12, -R38, 1 ;  /* 0x3f800000260c7421 */ /* 0x002fe20000010100 */
[----:B------:R-:W-:Y:S01]  /*0be0*/  FADD.FTZ R56, -R26, R47 ;  /* 0x0000002f1a387221 */ /* 0x000fe20000010100 */
[----:B------:R-:W-:Y:S01]  /*0bf0*/  FMUL.FTZ R47, R44, -1.4426950216293334961 ;  /* 0xbfb8aa3b2c2f7820 */ /* 0x000fe20000410000 */
[----:B--2---:R-:W-:Y:S01]  /*0c00*/  FADD.FTZ R40, -R48, 1 ;  /* 0x3f80000030287421 */ /* 0x004fe20000010100 */
[----:B------:R-:W-:-:S03]  /*0c10*/  FFMA.FTZ R13, R45, R12, 1 ;  /* 0x3f8000002d0d7423 */ /* 0x000fc6000001000c */
[----:B------:R-:W-:Y:S01]  /*0c20*/  FFMA.FTZ R45, R37, R40, 1 ;  /* 0x3f800000252d7423 */ /* 0x000fe20000010028 */
[----:B------:R-:W-:Y:S01]  /*0c30*/  FADD.FTZ R40, -R26, R57 ;  /* 0x000000391a287221 */ /* 0x000fe20000010100 */
[----:B------:R0:W1:Y:S01]  /*0c40*/  MUFU.EX2 R37, R47 ;  /* 0x0000002f00257308 */ /* 0x0000620000000800 */
[C---:B------:R-:W-:Y:S01]  /*0c50*/  FMUL.FTZ R12, R11.reuse, R56 ;  /* 0x000000380b0c7220 */ /* 0x040fe20000410000 */
[----:B------:R-:W-:Y:S01]  /*0c60*/  FMUL.FTZ R13, R38, R13 ;  /* 0x0000000d260d7220 */ /* 0x000fe20000410000 */
[----:B------:R-:W-:Y:S01]  /*0c70*/  FMUL.FTZ R38, R11, R40 ;  /* 0x000000280b267220 */ /* 0x000fe20000410000 */
[----:B------:R-:W-:Y:S01]  /*0c80*/  PRMT R40, R19, 0x7632, R40 ;  /* 0x0000763213287816 */ /* 0x000fe20000000028 */
[----:B------:R-:W-:Y:S02]  /*0c90*/  FFMA.FTZ R27, R52, R12, R27 ;  /* 0x0000000c341b7223 */ /* 0x000fe4000001001b */
[----:B------:R-:W-:Y:S02]  /*0ca0*/  FFMA.FTZ R36, R43, R38, R36 ;  /* 0x000000262b247223 */ /* 0x000fe40000010024 */
[----:B------:R-:W-:-:S02]  /*0cb0*/  IMAD.U32 R57, R40, 0x10000, RZ ;  /* 0x0001000028397824 */ /* 0x000fc400078e00ff */
[----:B------:R-:W-:Y:S01]  /*0cc0*/  FMUL.FTZ R56, R27, -1.4426950216293334961 ;  /* 0xbfb8aa3b1b387820 */ /* 0x000fe20000410000 */
[----:B0-----:R-:W-:Y:S01]  /*0cd0*/  PRMT R47, R16, 0x7632, R47 ;  /* 0x00007632102f7816 */ /* 0x001fe2000000002f */
[----:B------:R-:W-:Y:S01]  /*0ce0*/  FMUL.FTZ R48, R48, R45 ;  /* 0x0000002d30307220 */ /* 0x000fe20000410000 */
[----:B------:R-:W-:Y:S01]  /*0cf0*/  FADD.FTZ R40, -R26, R57 ;  /* 0x000000391a287221 */ /* 0x000fe20000010100 */
[----:B------:R-:W-:Y:S01]  /*0d00*/  FMUL.FTZ R45, R36, -1.4426950216293334961 ;  /* 0xbfb8aa3b242d7820 */ /* 0x000fe20000410000 */
[----:B------:R-:W-:Y:S01]  /*0d10*/  SHF.L.U32 R58, R47, 0x10, RZ ;  /* 0x000000102f3a7819 */ /* 0x000fe200000006ff */
[----:B------:R-:W0:Y:S01]  /*0d20*/  MUFU.EX2 R56, R56 ;  /* 0x0000003800387308 */ /* 0x000e220000000800 */
[----:B-1----:R-:W-:Y:S01]  /*0d30*/  FADD.FTZ R47, R37, 1 ;  /* 0x3f800000252f7421 */ /* 0x002fe20000010000 */
[----:B------:R-:W-:-:S04]  /*0d40*/  FMUL.FTZ R40, R11, R40 ;  /* 0x000000280b287220 */ /* 0x000fc80000410000 */
[----:B------:R-:W-:Y:S02]  /*0d50*/  FFMA.FTZ R37, R41, R40, R42 ;  /* 0x0000002829257223 */ /* 0x000fe4000001002a */
[----:B------:R-:W1:Y:S02]  /*0d60*/  MUFU.EX2 R45, R45 ;  /* 0x0000002d002d7308 */ /* 0x000e640000000800 */
[----:B------:R-:W-:-:S06]  /*0d70*/  FMUL.FTZ R57, R37, -1.4426950216293334961 ;  /* 0xbfb8aa3b25397820 */ /* 0x000fcc0000410000 */
[----:B------:R-:W2:Y:S01]  /*0d80*/  MUFU.RCP R47, R47 ;  /* 0x0000002f002f7308 */ /* 0x000ea20000001000 */
[----:B------:R-:W-:Y:S01]  /*0d90*/  PRMT R42, R17, 0x7632, R42 ;  /* 0x00007632112a7816 */ /* 0x000fe2000000002a */
[----:B0-----:R-:W-:-:S03]  /*0da0*/  FADD.FTZ R60, R56, 1 ;  /* 0x3f800000383c7421 */ /* 0x001fc60000010000 */
[----:B------:R-:W-:-:S03]  /*0db0*/  SHF.L.U32 R59, R42, 0x10, RZ ;  /* 0x000000102a3b7819 */ /* 0x000fc600000006ff */
[----:B------:R-:W0:Y:S01]  /*0dc0*/  MUFU.EX2 R57, R57 ;  /* 0x0000003900397308 */ /* 0x000e220000000800 */
[----:B------:R-:W-:Y:S02]  /*0dd0*/  IMAD.U32 R56, R16, 0x10000, RZ ;  /* 0x0001000010387824 */ /* 0x000fe400078e00ff */
[----:B------:R-:W-:Y:S01]  /*0de0*/  FMUL.FTZ R42, R59, R48 ;  /* 0x000000303b2a7220 */ /* 0x000fe20000410000 */
[----:B-1----:R-:W-:Y:S01]  /*0df0*/  FADD.FTZ R59, R45, 1 ;  /* 0x3f8000002d3b7421 */ /* 0x002fe20000010000 */
[----:B------:R-:W-:-:S03]  /*0e00*/  FMUL.FTZ R53, R56, R53 ;  /* 0x0000003538357220 */ /* 0x000fc60000410000 */
[----:B------:R-:W1:Y:S01]  /*0e10*/  MUFU.RCP R48, R60 ;  /* 0x0000003c00307308 */ /* 0x000e620000001000 */
[----:B--2---:R-:W-:Y:S01]  /*0e20*/  FADD.FTZ R45, -R47, 1 ;  /* 0x3f8000002f2d7421 */ /* 0x004fe20000010100 */
[----:B------:R-:W-:-:S03]  /*0e30*/  FMUL.FTZ R13, R58, R13 ;  /* 0x0000000d3a0d7220 */ /* 0x000fc60000410000 */
[----:B------:R-:W-:Y:S01]  /*0e40*/  FFMA.FTZ R58, R44, R45, 1 ;  /* 0x3f8000002c3a7423 */ /* 0x000fe2000001002d */
[----:B------:R-:W-:Y:S02]  /*0e50*/  FMUL.FTZ R44, R54, R53 ;  /* 0x00000035362c7220 */ /* 0x000fe40000410000 */
[----:B------:R2:W3:Y:S01]  /*0e60*/  MUFU.RCP R56, R59 ;  /* 0x0000003b00387308 */ /* 0x0004e20000001000 */
[----:B0-----:R-:W-:Y:S01]  /*0e70*/  FADD.FTZ R57, R57, 1 ;  /* 0x3f80000039397421 */ /* 0x001fe20000010000 */
[----:B------:R-:W-:Y:S01]  /*0e80*/  FFMA.FTZ R45, R55, R44, RZ ;  /* 0x0000002c372d7223 */ /* 0x000fe200000100ff */
[----:B------:R-:W-:-:S04]  /*0e90*/  FMUL.FTZ R44, R43, R13 ;  /* 0x0000000d2b2c7220 */ /* 0x000fc80000410000 */
[C---:B------:R-:W-:Y:S01]  /*0ea0*/  FFMA.FTZ R44, R46.reuse, R44, R45 ;  /* 0x0000002c2e2c7223 */ /* 0x040fe2000001002d */
[----:B------:R-:W-:Y:S01]  /*0eb0*/  FFMA.FTZ R45, R46, R13, R32 ;  /* 0x0000000d2e2d7223 */ /* 0x000fe20000010020 */
[----:B------:R-:W0:Y:S01]  /*0ec0*/  MUFU.RCP R57, R57 ;  /* 0x0000003900397308 */ /* 0x000e220000001000 */
[----:B-1----:R-:W-:-:S04]  /*0ed0*/  FADD.FTZ R32, -R48, 1 ;  /* 0x3f80000030207421 */ /* 0x002fc80000010100 */
[----:B--2---:R-:W-:Y:S01]  /*0ee0*/  FFMA.FTZ R59, R27, R32, 1 ;  /* 0x3f8000001b3b7423 */ /* 0x004fe20000010020 */
[----:B---3--:R-:W-:Y:S01]  /*0ef0*/  FADD.FTZ R27, -R56, 1 ;  /* 0x3f800000381b7421 */ /* 0x008fe20000010100 */
[----:B------:R-:W-:-:S03]  /*0f00*/  SHF.L.U32 R32, R17, 0x10, RZ ;  /* 0x0000001011207819 */ /* 0x000fc600000006ff */
[----:B------:R-:W-:-:S04]  /*0f10*/  FFMA.FTZ R27, R36, R27, 1 ;  /* 0x3f800000241b7423 */ /* 0x000fc8000001001b */
[----:B------:R-:W-:Y:S01]  /*0f20*/  FMUL.FTZ R46, R56, R27 ;  /* 0x0000001b382e7220 */ /* 0x000fe20000410000 */
[----:B------:R-:W-:Y:S01]  /*0f30*/  PRMT R27, R14, 0x7632, R27 ;  /* 0x000076320e1b7816 */ /* 0x000fe2000000001b */
[----:B0-----:R-:W-:Y:S01]  /*0f40*/  FADD.FTZ R36, -R57, 1 ;  /* 0x3f80000039247421 */ /* 0x001fe20000010100 */
[----:B------:R-:W-:Y:S01]  /*0f50*/  FMUL.FTZ R49, R32, R49 ;  /* 0x0000003120317220 */ /* 0x000fe20000410000 */
[----:B------:R-:W-:Y:S01]  /*0f60*/  FFMA.FTZ R32, R54, R53, RZ ;  /* 0x0000003536207223 */ /* 0x000fe200000100ff */
[----:B------:R-:W-:Y:S01]  /*0f70*/  SHF.L.U32 R27, R27, 0x10, RZ ;  /* 0x000000101b1b7819 */ /* 0x000fe200000006ff */
[----:B------:R-:W-:Y:S01]  /*0f80*/  FMUL.FTZ R48, R48, R59 ;  /* 0x0000003b30307220 */ /* 0x000fe20000410000 */
[----:B------:R-:W-:Y:S01]  /*0f90*/  FFMA.FTZ R36, R37, R36, 1 ;  /* 0x3f80000025247423 */ /* 0x000fe20000010024 */
[----:B------:R-:W-:Y:S01]  /*0fa0*/  FADD.FTZ R33, R13, R33 ;  /* 0x000000210d217221 */ /* 0x000fe20000010000 */
[----:B------:R-:W-:Y:S01]  /*0fb0*/  FFMA.FTZ R59, R43, R13, R32 ;  /* 0x0000000d2b3b7223 */ /* 0x000fe20000010020 */
[----:B------:R-:W-:Y:S01]  /*0fc0*/  FMUL.FTZ R46, R27, R46 ;  /* 0x0000002e1b2e7220 */ /* 0x000fe20000410000 */
[----:B------:R-:W-:Y:S01]  /*0fd0*/  PRMT R13, R15, 0x7632, R13 ;  /* 0x000076320f0d7816 */ /* 0x000fe2000000000d */
[----:B------:R-:W-:Y:S01]  /*0fe0*/  FMUL.FTZ R27, R52, R49 ;  /* 0x00000031341b7220 */ /* 0x000fe20000410000 */
[----:B------:R-:W-:Y:S01]  /*0ff0*/  FMUL.FTZ R47, R47, R58 ;  /* 0x0000003a2f2f7220 */ /* 0x000fe20000410000 */
[----:B------:R-:W-:Y:S01]  /*1000*/  FMUL.FTZ R57, R57, R36 ;  /* 0x0000002439397220 */ /* 0x000fe20000410000 */
[----:B------:R-:W-:-:S02]  /*1010*/  IMAD.U32 R32, R14, 0x10000, RZ ;  /* 0x000100000e207824 */ /* 0x000fc400078e00ff */
[----:B------:R-:W-:Y:S01]  /*1020*/  IMAD.WIDE.U32 R36, R0, -0x33333333, RZ ;  /* 0xcccccccd00247825 */ /* 0x000fe200078e00ff */
[----:B------:R-:W-:-:S03]  /*1030*/  SHF.L.U32 R36, R13, 0x10, RZ ;  /* 0x000000100d247819 */ /* 0x000fc600000006ff */
[----:B------:R-:W-:Y:S01]  /*1040*/  FFMA.FTZ R44, R51, R27, R44 ;  /* 0x0000001b332c7223 */ /* 0x000fe2000001002c */
[-C--:B------:R-:W-:Y:S01]  /*1050*/  FMUL.FTZ R13, R41, R42.reuse ;  /* 0x0000002a290d7220 */ /* 0x080fe20000410000 */
[----:B------:R-:W-:Y:S01]  /*1060*/  FMUL.FTZ R27, R32, R47 ;  /* 0x0000002f201b7220 */ /* 0x000fe20000410000 */
[----:B------:R-:W-:Y:S02]  /*1070*/  FFMA.FTZ R32, R52, R49, R59 ;  /* 0x0000003134207223 */ /* 0x000fe4000001003b */
[----:B------:R-:W-:Y:S01]  /*1080*/  FFMA.FTZ R47, R39, R13, R44 ;  /* 0x0000000d272f7223 */ /* 0x000fe2000001002c */
[----:B------:R-:W-:Y:S01]  /*1090*/  FMUL.FTZ R44, R36, R57 ;  /* 0x00000039242c7220 */ /* 0x000fe20000410000 */
[----:B------:R-:W-:Y:S01]  /*10a0*/  FFMA.FTZ R13, R41, R42, R32 ;  /* 0x0000002a290d7223 */ /* 0x000fe20000010020 */
[----:B------:R-:W-:Y:S01]  /*10b0*/  FMUL.FTZ R36, R54, R27 ;  /* 0x0000001b36247220 */ /* 0x000fe20000410000 */
[----:B------:R-:W-:Y:S01]  /*10c0*/  SHF.L.U32 R57, R15, 0x10, RZ ;  /* 0x000000100f397819 */ /* 0x000fe200000006ff */
[----:B------:R-:W-:-:S02]  /*10d0*/  UIADD3.X UR8, URZ, UR5, URZ, UP0, !UPT ;  /* 0x000000053f087290 */ /* 0x000fc400087fe43f */
[----:B------:R-:W-:Y:S01]  /*10e0*/  UISETP.GE.U32.AND UP0, UPT, UR9, UR15, UPT ;  /* 0x0000000f0900728c */ /* 0x000fe2000bf06070 */
[----:B------:R-:W-:Y:S01]  /*10f0*/  SHF.R.U32.HI R37, RZ, 0x6, R37 ;  /* 0x00000006ff257819 */ /* 0x000fe20000011625 */
[----:B------:R-:W-:Y:S01]  /*1100*/  FFMA.FTZ R32, R54, R27, R13 ;  /* 0x0000001b36207223 */ /* 0x000fe2000001000d */
[----:B------:R-:W-:Y:S01]  /*1110*/  FFMA.FTZ R47, R50, R36, R47 ;  /* 0x00000024322f7223 */ /* 0x000fe2000001002f */
[----:B------:R-:W-:Y:S01]  /*1120*/  FMUL.FTZ R36, R43, R46 ;  /* 0x0000002e2b247220 */ /* 0x000fe20000410000 */
[----:B------:R-:W-:Y:S01]  /*1130*/  FMUL.FTZ R13, R57, R48 ;  /* 0x00000030390d7220 */ /* 0x000fe20000410000 */
[----:B------:R-:W-:Y:S01]  /*1140*/  UISETP.GE.AND.EX UP0, UPT, UR8, UR7, UPT, UP0 ;  /* 0x000000070800728c */ /* 0x000fe2000bf06300 */
[----:B------:R-:W-:Y:S01]  /*1150*/  FFMA.FTZ R43, R43, R46, R32 ;  /* 0x0000002e2b2b7223 */ /* 0x000fe20000010020 */
[----:B------:R-:W-:Y:S02]  /*1160*/  IMAD R48, R37, -0x50, R0 ;  /* 0xffffffb025307824 */ /* 0x000fe400078e0200 */
[----:B------:R-:W-:Y:S01]  /*1170*/  FFMA.FTZ R47, R38, R36, R47 ;  /* 0x00000024262f7223 */ /* 0x000fe2000001002f */
[----:B------:R-:W-:Y:S01]  /*1180*/  FMUL.FTZ R32, R52, R13 ;  /* 0x0000000d34207220 */ /* 0x000fe20000410000 */
[----:B------:R-:W-:Y:S01]  /*1190*/  PLOP3.LUT P0, PT, PT, PT, UP0, 0x80, 0x0 ;  /* 0x000000000000781c */ /* 0x000fe20003f0f008 */
[----:B------:R-:W-:-:S02]  /*11a0*/  IMAD R56, R48, 0x28, R3 ;  /* 0x0000002830387824 */ /* 0x000fc400078e0203 */
[----:B------:R-:W-:Y:S01]  /*11b0*/  FFMA.FTZ R47, R12, R32, R47 ;  /* 0x000000200c2f7223 */ /* 0x000fe2000001002f */
[----:B------:R-:W-:Y:S01]  /*11c0*/  FFMA.FTZ R36, R52, R13, R43 ;  /* 0x0000000d34247223 */ /* 0x000fe2000001002b */
[-C--:B------:R-:W-:Y:S01]  /*11d0*/  FMUL.FTZ R32, R41, R44.reuse ;  /* 0x0000002c29207220 */ /* 0x080fe20000410000 */
[----:B------:R-:W-:Y:S02]  /*11e0*/  IMAD R57, R37, 0x8, R56 ;  /* 0x0000000825397824 */ /* 0x000fe400078e0238 */
[----:B------:R-:W-:Y:S01]  /*11f0*/  FFMA.FTZ R36, R41, R44, R36 ;  /* 0x0000002c29247223 */ /* 0x000fe20000010024 */
[----:B------:R-:W-:Y:S01]  /*1200*/  FFMA.FTZ R37, R40, R32, R47 ;  /* 0x0000002028257223 */ /* 0x000fe2000001002f */
[----:B------:R-:W-:Y:S01]  /*1210*/  ULOP3.LUT UR5, UR10, 0x3, URZ, 0xc0, !UPT ;  /* 0x000000030a057892 */ /* 0x000fe2000f8ec03f */
[----:B------:R-:W-:Y:S01]  /*1220*/  FFMA.FTZ R43, R39, R42, R28 ;  /* 0x0000002a272b7223 */ /* 0x000fe2000001001c */
[----:B------:R-:W-:Y:S01]  /*1230*/  FADD.FTZ R29, R42, R29 ;  /* 0x0000001d2a1d7221 */ /* 0x000fe20000010000 */
[----:B------:R-:W-:Y:S01]  /*1240*/  FFMA.FTZ R39, R55, R53, R34 ;  /* 0x0000003537277223 */ /* 0x000fe20000010022 */
[----:B------:R0:W-:Y:S01]  /*1250*/  STS.64 [R57], R36 ;  /* 0x0000002439007388 */ /* 0x0001e20000000a00 */
[----:B------:R-:W-:Y:S01]  /*1260*/  FADD.FTZ R42, R53, R35 ;  /* 0x00000023352a7221 */ /* 0x000fe20000010000 */
[----:B------:R-:W-:Y:S01]  /*1270*/  FFMA.FTZ R41, R51, R49, R30 ;  /* 0x0000003133297223 */ /* 0x000fe2000001001e */
[----:B------:R-:W-:Y:S01]  /*1280*/  FADD.FTZ R56, R49, R31 ;  /* 0x0000001f31387221 */ /* 0x000fe20000010000 */
[----:B------:R-:W-:Y:S01]  /*1290*/  UIMAD UR11, UR5, 0x140, URZ ;  /* 0x00000140050b78a4 */ /* 0x000fe2000f8e023f */
        /* <DEDUP_REMOVED lines=8> */
[----:B------:R-:W-:Y:S06]  /*1320*/  BAR.SYNC.DEFER_BLOCKING 0x0 ;  /* 0x0000000000007b1d */ /* 0x000fec0000010000 */
[----:B0-----:R-:W-:Y:S05]  /*1330*/  @!P0 BRA `(.L_x_1065) ;  /* 0x0000000000d08947 */ /* 0x001fea0003800000 */
[----:B------:R-:W0:Y:S01]  /*1340*/  S2UR UR9, SR_CgaCtaId ;  /* 0x00000000000979c3 */ /* 0x000e220000008800 */
[----:B------:R-:W-:Y:S01]  /*1350*/  SHF.R.S32.HI R37, RZ, 0x1f, R0 ;  /* 0x0000001fff257819 */ /* 0x000fe20000011400 */
[----:B------:R-:W-:Y:S01]  /*1360*/  UMOV UR5, 0x400 ;  /* 0x0000040000057882 */ /* 0x000fe20000000000 */
[----:B------:R-:W-:Y:S02]  /*1370*/  SHF.L.U32 R36, R0, 0x1, RZ ;  /* 0x0000000100247819 */ /* 0x000fe400000006ff */
[CC--:B------:R-:W-:Y:S02]  /*1380*/  LEA.HI R38, R37.reuse, R0.reuse, RZ, 0x2 ;  /* 0x0000000025267211 */ /* 0x0c0fe400078f10ff */
[----:B------:R-:W-:Y:S02]  /*1390*/  LEA.HI R40, R37, R0, RZ, 0x4 ;  /* 0x0000000025287211 */ /* 0x000fe400078f20ff */
[----:B------:R-:W-:Y:S02]  /*13a0*/  LOP3.LUT R39, R38, 0xfffffffc, RZ, 0xc0, !PT ;  /* 0xfffffffc26277812 */ /* 0x000fe400078ec0ff */
[----:B------:R-:W-:-:S02]  /*13b0*/  LOP3.LUT R37, R36, 0x18, RZ, 0xc0, !PT ;  /* 0x0000001824257812 */ /* 0x000fc400078ec0ff */
[----:B------:R-:W-:Y:S02]  /*13c0*/  SHF.R.U32.HI R41, RZ, 0x4, R40 ;  /* 0x00000004ff297819 */ /* 0x000fe40000011628 */
[----:B------:R-:W-:Y:S02]  /*13d0*/  IADD3 R38, -R39, R0, RZ ;  /* 0x0000000027267210 */ /* 0x000fe40007ffe1ff */
[C---:B------:R-:W-:Y:S02]  /*13e0*/  LOP3.LUT R39, R37.reuse, 0x8, RZ, 0x3c, !PT ;  /* 0x0000000825277812 */ /* 0x040fe400078e3cff */
[----:B------:R-:W-:Y:S02]  /*13f0*/  LOP3.LUT R38, R38, 0x3, R41, 0x78, !PT ;  /* 0x0000000326267812 */ /* 0x000fe400078e7829 */
        /* <DEDUP_REMOVED lines=11> */
[----:B------:R-:W-:Y:S01]  /*14b0*/  IMAD R41, R5, 0x8, R47 ;  /* 0x0000000805297824 */ /* 0x000fe200078e022f */
[----:B------:R-:W-:Y:S01]  /*14c0*/  STS.64 [R40], R34 ;  /* 0x0000002228007388 */ /* 0x000fe20000000a00 */
[-C--:B------:R-:W-:Y:S01]  /*14d0*/  LEA R38, R4, R47.reuse, 0x3 ;  /* 0x0000002f04267211 */ /* 0x080fe200078e18ff */
[----:B------:R-:W-:Y:S01]  /*14e0*/  USHF.L.U32 UR5, UR5, 0x5, URZ ;  /* 0x0000000505057899 */ /* 0x000fe2000800063f */
[----:B------:R-:W-:Y:S01]  /*14f0*/  LEA R43, R6, R47, 0x3 ;  /* 0x0000002f062b7211 */ /* 0x000fe200078e18ff */
[----:B------:R-:W-:Y:S02]  /*1500*/  STS.64 [R42], R32 ;  /* 0x000000202a007388 */ /* 0x000fe40000000a00 */
[----:B------:R-:W-:-:S02]  /*1510*/  ULOP3.LUT UR5, UR5, 0xffffffe0, UR16, 0xe2, !UPT ;  /* 0xffffffe005057892 */ /* 0x000fc4000f8ee210 */
[----:B------:R-:W-:Y:S04]  /*1520*/  STS.64 [R44], R30 ;  /* 0x0000001e2c007388 */ /* 0x000fe80000000a00 */
[----:B------:R0:W-:Y:S01]  /*1530*/  STS.64 [R45], R28 ;  /* 0x0000001c2d007388 */ /* 0x0001e20000000a00 */
[----:B------:R-:W-:Y:S01]  /*1540*/  MOV R47, UR5 ;  /* 0x00000005002f7c02 */ /* 0x000fe20008000f00 */
[----:B------:R-:W-:Y:S04]  /*1550*/  BAR.SYNC.DEFER_BLOCKING 0x0 ;  /* 0x0000000000007b1d */ /* 0x000fe80000010000 */
[----:B------:R-:W-:-:S04]  /*1560*/  IMAD R47, R47, 0x500, R0 ;  /* 0x000005002f2f7824 */ /* 0x000fc800078e0200 */
[----:B------:R-:W-:Y:S01]  /*1570*/  VIADD R47, R47, UR11 ;  /* 0x0000000b2f2f7c36 */ /* 0x000fe20008000000 */
[----:B0-----:R-:W0:Y:S04]  /*1580*/  LDC.64 R44, c[0x0][0x260] ;  /* 0x00009800ff2c7b82 */ /* 0x001e280000000a00 */
[----:B------:R-:W-:Y:S01]  /*1590*/  SHF.L.U32 R47, R47, 0x1, RZ ;  /* 0x000000012f2f7819 */ /* 0x000fe200000006ff */
        /* <DEDUP_REMOVED lines=14> */
.L_x_1065:
[----:B------:R-:W-:Y:S01]  /*1680*/  BSSY B0, `(.L_x_1066) ;  /* 0x00000bd000007945 */ /* 0x000fe20003800000 */
[----:B------:R-:W-:-:S03]  /*1690*/  CS2R R46, SRZ ;  /* 0x00000000002e7805 */ /* 0x000fc6000001ff00 */
[----:B------:R-:W-:Y:S05]  /*16a0*/  @P1 BRA `(.L_x_1067) ;  /* 0x0000000800e81947 */ /* 0x000fea0003800000 */
[----:B------:R-:W-:Y:S01]  /*16b0*/  USHF.L.U32 UR5, UR10, 0x2, URZ ;  /* 0x000000020a057899 */ /* 0x000fe2000800063f */
[----:B------:R-:W-:Y:S01]  /*16c0*/  HFMA2.MMA R36, -RZ, RZ, 0, 4.76837158203125e-06 ;  /* 0x00000050ff247435 */ /* 0x000fe200000001ff */
[----:B------:R-:W-:Y:S02]  /*16d0*/  SHF.L.U32 R46, R0, 0x3, RZ ;  /* 0x00000003002e7819 */ /* 0x000fe400000006ff */
[----:B------:R-:W-:Y:S02]  /*16e0*/  ULOP3.LUT UR5, UR5, 0xc, URZ, 0xc0, !UPT ;  /* 0x0000000c05057892 */ /* 0x000fe4000f8ec03f */
[----:B------:R-:W-:-:S04]  /*16f0*/  LOP3.LUT R46, R46, 0x18, RZ, 0xc0, !PT ;  /* 0x000000182e2e7812 */ /* 0x000fc800078ec0ff */
[----:B------:R-:W-:-:S05]  /*1700*/  LEA.HI R47, R0, UR5, RZ, 0x1e ;  /* 0x00000005002f7c11 */ /* 0x000fca000f8ff0ff */
[----:B------:R-:W-:-:S04]  /*1710*/  IMAD R47, R47, R36, -UR11 ;  /* 0x8000000b2f2f7e24 */ /* 0x000fc8000f8e0224 */
[C---:B------:R-:W-:Y:S01]  /*1720*/  VIADD R37, R47.reuse, 0x4 ;  /* 0x000000042f257836 */ /* 0x040fe20000000000 */
[----:B------:R-:W-:Y:S01]  /*1730*/  SHF.R.S32.HI R36, RZ, 0x1f, R47 ;  /* 0x0000001fff247819 */ /* 0x000fe2000001142f */
[C---:B------:R-:W-:Y:S01]  /*1740*/  VIADD R41, R47.reuse, 0xc ;  /* 0x0000000c2f297836 */ /* 0x040fe20000000000 */
[C---:B------:R-:W-:Y:S01]  /*1750*/  IADD3 R39, R47.reuse, 0x8, RZ ;  /* 0x000000082f277810 */ /* 0x040fe20007ffe0ff */
[----:B------:R-:W-:Y:S01]  /*1760*/  VIADD R58, R47, 0x2c ;  /* 0x0000002c2f3a7836 */ /* 0x000fe20000000000 */
[----:B------:R-:W-:Y:S02]  /*1770*/  LEA.HI R36, R36, R47, RZ, 0x2 ;  /* 0x0000002f24247211 */ /* 0x000fe400078f10ff */
[----:B------:R-:W-:Y:S02]  /*1780*/  SHF.R.S32.HI R38, RZ, 0x1f, R37 ;  /* 0x0000001fff267819 */ /* 0x000fe40000011425 */
[----:B------:R-:W-:Y:S02]  /*1790*/  SHF.R.S32.HI R36, RZ, 0x2, R36 ;  /* 0x00000002ff247819 */ /* 0x000fe40000011424 */
[----:B------:R-:W-:-:S02]  /*17a0*/  LEA.HI R38, R38, R37, RZ, 0x2 ;  /* 0x0000002526267211 */ /* 0x000fc400078f10ff */
[----:B------:R-:W-:Y:S01]  /*17b0*/  SHF.R.S32.HI R40, RZ, 0x1f, R39 ;  /* 0x0000001fff287819 */ /* 0x000fe20000011427 */
[--C-:B------:R-:W-:Y:S01]  /*17c0*/  IMAD R37, R36, 0x28, R3.reuse ;  /* 0x0000002824257824 */ /* 0x100fe200078e0203 */
[----:B------:R-:W-:Y:S02]  /*17d0*/  SHF.R.S32.HI R38, RZ, 0x2, R38 ;  /* 0x00000002ff267819 */ /* 0x000fe40000011426 */
[----:B------:R-:W-:Y:S02]  /*17e0*/  LEA.HI R40, R40, R39, RZ, 0x2 ;  /* 0x0000002728287211 */ /* 0x000fe400078f10ff */
[----:B0-----:R-:W-:Y:S01]  /*17f0*/  IADD3 R44, R37, R46, RZ ;  /* 0x0000002e252c7210 */ /* 0x001fe20007ffe0ff */
[----:B------:R-:W-:Y:S01]  /*1800*/  IMAD R39, R38, 0x28, R3 ;  /* 0x0000002826277824 */ /* 0x000fe200078e0203 */
[----:B------:R-:W-:Y:S02]  /*1810*/  SHF.R.S32.HI R40, RZ, 0x2, R40 ;  /* 0x00000002ff287819 */ /* 0x000fe40000011428 */
[----:B------:R-:W-:-:S02]  /*1820*/  SHF.R.S32.HI R38, RZ, 0x1f, R41 ;  /* 0x0000001fff267819 */ /* 0x000fc40000011429 */
[----:B------:R-:W-:Y:S01]  /*1830*/  IADD3 R36, R46, R39, RZ ;  /* 0x000000272e247210 */ /* 0x000fe20007ffe0ff */
[----:B------:R-:W0:Y:S01]  /*1840*/  LDS.64 R44, [R44] ;  /* 0x000000002c2c7984 */ /* 0x000e220000000a00 */
[--C-:B------:R-:W-:Y:S01]  /*1850*/  IMAD R39, R40, 0x28, R3.reuse ;  /* 0x0000002828277824 */ /* 0x100fe200078e0203 */
[----:B------:R-:W-:Y:S01]  /*1860*/  LEA.HI R38, R38, R41, RZ, 0x2 ;  /* 0x0000002926267211 */ /* 0x000fe200078f10ff */
[C---:B------:R-:W-:Y:S01]  /*1870*/  VIADD R40, R47.reuse, 0x10 ;  /* 0x000000102f287836 */ /* 0x040fe20000000000 */
[----:B------:R-:W-:Y:S01]  /*1880*/  IADD3 R56, R47, 0x14, RZ ;  /* 0x000000142f387810 */ /* 0x000fe20007ffe0ff */
[----:B------:R-:W1:Y:S01]  /*1890*/  LDS.64 R36, [R36] ;  /* 0x0000000024247984 */ /* 0x000e620000000a00 */
[----:B------:R-:W-:Y:S02]  /*18a0*/  SHF.R.S32.HI R38, RZ, 0x2, R38 ;  /* 0x00000002ff267819 */ /* 0x000fe40000011426 */
[----:B------:R-:W-:Y:S02]  /*18b0*/  IADD3 R39, R46, R39, RZ ;  /* 0x000000272e277210 */ /* 0x000fe40007ffe0ff */
[----:B------:R-:W-:Y:S01]  /*18c0*/  SHF.R.S32.HI R43, RZ, 0x1f, R40 ;  /* 0x0000001fff2b7819 */ /* 0x000fe20000011428 */
[----:B------:R-:W-:-:S03]  /*18d0*/  IMAD R41, R38, 0x28, R3 ;  /* 0x0000002826297824 */ /* 0x000fc600078e0203 */
[----:B------:R-:W2:Y:S01]  /*18e0*/  LDS.64 R38, [R39] ;  /* 0x0000000027267984 */ /* 0x000ea20000000a00 */
[----:B------:R-:W-:Y:S01]  /*18f0*/  LEA.HI R43, R43, R40, RZ, 0x2 ;  /* 0x000000282b2b7211 */ /* 0x000fe200078f10ff */
[----:B------:R-:W-:-:S03]  /*1900*/  IMAD.IADD R41, R46, 0x1, R41 ;  /* 0x000000012e297824 */ /* 0x000fc600078e0229 */
[----:B------:R-:W-:Y:S02]  /*1910*/  SHF.R.S32.HI R42, RZ, 0x2, R43 ;  /* 0x00000002ff2a7819 */ /* 0x000fe4000001142b */
[----:B------:R-:W-:Y:S01]  /*1920*/  SHF.R.S32.HI R43, RZ, 0x1f, R56 ;  /* 0x0000001fff2b7819 */ /* 0x000fe20000011438 */
[----:B------:R-:W3:Y:S03]  /*1930*/  LDS.64 R40, [R41] ;  /* 0x0000000029287984 */ /* 0x000ee60000000a00 */
[----:B------:R-:W-:Y:S01]  /*1940*/  LEA.HI R56, R43, R56, RZ, 0x2 ;  /* 0x000000382b387211 */ /* 0x000fe200078f10ff */
[----:B------:R-:W-:-:S03]  /*1950*/  IMAD R43, R42, 0x28, R3 ;  /* 0x000000282a2b7824 */ /* 0x000fc600078e0203 */
[----:B------:R-:W-:Y:S02]  /*1960*/  SHF.R.S32.HI R56, RZ, 0x2, R56 ;  /* 0x00000002ff387819 */ /* 0x000fe40000011438 */
[----:B------:R-:W-:-:S03]  /*1970*/  IADD3 R43, R46, R43, RZ ;  /* 0x0000002b2e2b7210 */ /* 0x000fc60007ffe0ff */
[----:B------:R-:W-:Y:S02]  /*1980*/  IMAD R59, R56, 0x28, R3 ;  /* 0x00000028383b7824 */ /* 0x000fe400078e0203 */
[----:B------:R-:W-:Y:S01]  /*1990*/  VIADD R56, R47, 0x18 ;  /* 0x000000182f387836 */ /* 0x000fe20000000000 */
[----:B------:R-:W4:Y:S01]  /*19a0*/  LDS.64 R42, [R43] ;  /* 0x000000002b2a7984 */ /* 0x000f220000000a00 */
[----:B0-----:R-:W-:Y:S01]  /*19b0*/  FADD.FTZ R57, RZ, R44 ;  /* 0x0000002cff397221 */ /* 0x001fe20000010000 */
[----:B------:R-:W-:-:S03]  /*19c0*/  IADD3 R44, R46, R59, RZ ;  /* 0x0000003b2e2c7210 */ /* 0x000fc60007ffe0ff */
[----:B-1----:R-:W-:Y:S01]  /*19d0*/  FADD.FTZ R57, R57, R36 ;  /* 0x0000002439397221 */ /* 0x002fe20000010000 */
[----:B------:R-:W-:Y:S02]  /*19e0*/  FADD.FTZ R36, RZ, R45 ;  /* 0x0000002dff247221 */ /* 0x000fe40000010000 */
[----:B------:R-:W0:Y:S02]  /*19f0*/  LDS.64 R44, [R44] ;  /* 0x000000002c2c7984 */ /* 0x000e240000000a00 */
[----:B------:R-:W-:Y:S01]  /*1a00*/  FADD.FTZ R36, R36, R37 ;  /* 0x0000002524247221 */ /* 0x000fe20000010000 */
[----:B--2---:R-:W-:Y:S01]  /*1a10*/  FADD.FTZ R37, R57, R38 ;  /* 0x0000002639257221 */ /* 0x004fe20000010000 */
[----:B------:R-:W-:Y:S02]  /*1a20*/  SHF.R.S32.HI R57, RZ, 0x1f, R56 ;  /* 0x0000001fff397819 */ /* 0x000fe40000011438 */
[----:B------:R-:W-:Y:S02]  /*1a30*/  FADD.FTZ R36, R36, R39 ;  /* 0x0000002724247221 */ /* 0x000fe40000010000 */
[----:B------:R-:W-:-:S02]  /*1a40*/  LEA.HI R57, R57, R56, RZ, 0x2 ;  /* 0x0000003839397211 */ /* 0x000fc400078f10ff */
[----:B------:R-:W-:Y:S01]  /*1a50*/  IADD3 R56, R47, 0x1c, RZ ;  /* 0x0000001c2f387810 */ /* 0x000fe20007ffe0ff */
[----:B---3--:R-:W-:Y:S01]  /*1a60*/  FADD.FTZ R37, R37, R40 ;  /* 0x0000002825257221 */ /* 0x008fe20000010000 */
[----:B------:R-:W-:Y:S01]  /*1a70*/  SHF.R.S32.HI R38, RZ, 0x2, R57 ;  /* 0x00000002ff267819 */ /* 0x000fe20000011439 */
[----:B------:R-:W-:Y:S01]  /*1a80*/  FADD.FTZ R36, R36, R41 ;  /* 0x0000002924247221 */ /* 0x000fe20000010000 */
[----:B------:R-:W-:Y:S02]  /*1a90*/  IADD3 R40, R47, 0x20, RZ ;  /* 0x000000202f287810 */ /* 0x000fe40007ffe0ff */
[----:B------:R-:W-:Y:S01]  /*1aa0*/  SHF.R.S32.HI R41, RZ, 0x1f, R56 ;  /* 0x0000001fff297819 */ /* 0x000fe20000011438 */
[----:B------:R-:W-:Y:S01]  /*1ab0*/  IMAD R39, R38, 0x28, R3 ;  /* 0x0000002826277824 */ /* 0x000fe200078e0203 */
[----:B------:R-:W-:Y:S02]  /*1ac0*/  SHF.R.S32.HI R57, RZ, 0x1f, R40 ;  /* 0x0000001fff397819 */ /* 0x000fe40000011428 */
[----:B------:R-:W-:Y:S01]  /*1ad0*/  LEA.HI R38, R41, R56, RZ, 0x2 ;  /* 0x0000003829267211 */ /* 0x000fe200078f10ff */
[----:B------:R-:W-:Y:S01]  /*1ae0*/  IMAD.IADD R41, R46, 0x1, R39 ;  /* 0x000000012e297824 */ /* 0x000fe200078e0227 */
[----:B------:R-:W-:-:S02]  /*1af0*/  LEA.HI R40, R57, R40, RZ, 0x2 ;  /* 0x0000002839287211 */ /* 0x000fc400078f10ff */
[----:B------:R-:W-:Y:S01]  /*1b00*/  IADD3 R57, R47, 0x24, RZ ;  /* 0x000000242f397810 */ /* 0x000fe20007ffe0ff */
[----:B----4-:R-:W-:Y:S01]  /*1b10*/  FADD.FTZ R39, R37, R42 ;  /* 0x0000002a25277221 */ /* 0x010fe20000010000 */
[----:B------:R-:W-:Y:S02]  /*1b20*/  FADD.FTZ R56, R36, R43 ;  /* 0x0000002b24387221 */ /* 0x000fe40000010000 */
[----:B------:R-:W-:Y:S01]  /*1b30*/  SHF.R.S32.HI R42, RZ, 0x1f, R57 ;  /* 0x0000001fff2a7819 */ /* 0x000fe20000011439 */
[----:B------:R1:W2:Y:S01]  /*1b40*/  LDS.64 R36, [R41] ;  /* 0x0000000029247984 */ /* 0x0002a20000000a00 */
[----:B------:R-:W-:Y:S02]  /*1b50*/  SHF.R.S32.HI R38, RZ, 0x2, R38 ;  /* 0x00000002ff267819 */ /* 0x000fe40000011426 */
[----:B------:R-:W-:Y:S02]  /*1b60*/  SHF.R.S32.HI R40, RZ, 0x2, R40 ;  /* 0x00000002ff287819 */ /* 0x000fe40000011428 */
[----:B------:R-:W-:Y:S01]  /*1b70*/  LEA.HI R42, R42, R57, RZ, 0x2 ;  /* 0x000000392a2a7211 */ /* 0x000fe200078f10ff */
[--C-:B------:R-:W-:Y:S01]  /*1b80*/  IMAD R57, R38, 0x28, R3.reuse ;  /* 0x0000002826397824 */ /* 0x100fe200078e0203 */
[----:B------:R-:W-:Y:S01]  /*1b90*/  IADD3 R38, R47, 0x28, RZ ;  /* 0x000000282f267810 */ /* 0x000fe20007ffe0ff */
[----:B0-----:R-:W-:Y:S01]  /*1ba0*/  FADD.FTZ R43, R39, R44 ;  /* 0x0000002c272b7221 */ /* 0x001fe20000010000 */
[----:B------:R-:W-:Y:S01]  /*1bb0*/  SHF.R.S32.HI R42, RZ, 0x2, R42 ;  /* 0x00000002ff2a7819 */ /* 0x000fe2000001142a */
[----:B------:R-:W-:-:S02]  /*1bc0*/  IMAD R39, R40, 0x28, R3 ;  /* 0x0000002828277824 */ /* 0x000fc400078e0203 */
[----:B------:R-:W-:Y:S01]  /*1bd0*/  FADD.FTZ R56, R56, R45 ;  /* 0x0000002d38387221 */ /* 0x000fe20000010000 */
[----:B------:R-:W-:Y:S01]  /*1be0*/  IMAD.IADD R44, R46, 0x1, R57 ;  /* 0x000000012e2c7824 */ /* 0x000fe200078e0239 */
[----:B------:R-:W-:Y:S01]  /*1bf0*/  SHF.R.S32.HI R57, RZ, 0x1f, R38 ;  /* 0x0000001fff397819 */ /* 0x000fe20000011426 */
[----:B-1----:R-:W-:Y:S01]  /*1c00*/  IMAD R41, R42, 0x28, R3 ;  /* 0x000000282a297824 */ /* 0x002fe200078e0203 */
[C---:B------:R-:W-:Y:S02]  /*1c10*/  IADD3 R39, R46.reuse, R39, RZ ;  /* 0x000000272e277210 */ /* 0x040fe40007ffe0ff */
[----:B------:R-:W-:Y:S01]  /*1c20*/  LEA.HI R57, R57, R38, RZ, 0x2 ;  /* 0x0000002639397211 */ /* 0x000fe200078f10ff */
[----:B------:R-:W0:Y:S01]  /*1c30*/  LDS.64 R44, [R44] ;  /* 0x000000002c2c7984 */ /* 0x000e220000000a00 */
[----:B------:R-:W-:Y:S02]  /*1c40*/  IADD3 R41, R46, R41, RZ ;  /* 0x000000292e297210 */ /* 0x000fe40007ffe0ff */
[----:B------:R-:W-:Y:S01]  /*1c50*/  SHF.R.S32.HI R42, RZ, 0x2, R57 ;  /* 0x00000002ff2a7819 */ /* 0x000fe20000011439 */
[----:B------:R-:W1:Y:S04]  /*1c60*/  LDS.64 R38, [R39] ;  /* 0x0000000027267984 */ /* 0x000e680000000a00 */
[----:B------:R-:W3:Y:S01]  /*1c70*/  LDS.64 R40, [R41] ;  /* 0x0000000029287984 */ /* 0x000ee20000000a00 */
[----:B------:R-:W-:-:S05]  /*1c80*/  IMAD R57, R42, 0x28, R3 ;  /* 0x000000282a397824 */ /* 0x000fca00078e0203 */
[----:B------:R-:W-:Y:S02]  /*1c90*/  IADD3 R42, R46, R57, RZ ;  /* 0x000000392e2a7210 */ /* 0x000fe40007ffe0ff */
[----:B------:R-:W-:-:S04]  /*1ca0*/  SHF.R.S32.HI R57, RZ, 0x1f, R58 ;  /* 0x0000001fff397819 */ /* 0x000fc8000001143a */
[----:B------:R-:W-:Y:S01]  /*1cb0*/  LEA.HI R58, R57, R58, RZ, 0x2 ;  /* 0x0000003a393a7211 */ /* 0x000fe200078f10ff */
[----:B--2---:R-:W-:Y:S01]  /*1cc0*/  FADD.FTZ R57, R43, R36 ;  /* 0x000000242b397221 */ /* 0x004fe20000010000 */
[----:B------:R-:W-:Y:S01]  /*1cd0*/  FADD.FTZ R56, R56, R37 ;  /* 0x0000002538387221 */ /* 0x000fe20000010000 */
[----:B------:R-:W2:Y:S01]  /*1ce0*/  LDS.64 R42, [R42] ;  /* 0x000000002a2a7984 */ /* 0x000ea20000000a00 */
[----:B------:R-:W-:-:S05]  /*1cf0*/  SHF.R.S32.HI R58, RZ, 0x2, R58 ;  /* 0x00000002ff3a7819 */ /* 0x000fca000001143a */
[----:B------:R-:W-:-:S05]  /*1d00*/  IMAD R59, R58, 0x28, R3 ;  /* 0x000000283a3b7824 */ /* 0x000fca00078e0203 */
[----:B------:R-:W-:Y:S01]  /*1d10*/  IADD3 R36, R46, R59, RZ ;  /* 0x0000003b2e247210 */ /* 0x000fe20007ffe0ff */
[----:B0-----:R-:W-:Y:S01]  /*1d20*/  FADD.FTZ R57, R57, R44 ;  /* 0x0000002c39397221 */ /* 0x001fe20000010000 */
[----:B------:R-:W-:-:S04]  /*1d30*/  FADD.FTZ R56, R56, R45 ;  /* 0x0000002d38387221 */ /* 0x000fc80000010000 */
[----:B------:R-:W0:Y:S01]  /*1d40*/  LDS.64 R36, [R36] ;  /* 0x0000000024247984 */ /* 0x000e220000000a00 */
[----:B------:R-:W-:Y:S01]  /*1d50*/  IADD3 R44, R47, 0x34, RZ ;  /* 0x000000342f2c7810 */ /* 0x000fe20007ffe0ff */
[----:B-1----:R-:W-:Y:S01]  /*1d60*/  FADD.FTZ R57, R57, R38 ;  /* 0x0000002639397221 */ /* 0x002fe20000010000 */
[----:B------:R-:W-:Y:S01]  /*1d70*/  FADD.FTZ R56, R56, R39 ;  /* 0x0000002738387221 */ /* 0x000fe20000010000 */
[C---:B------:R-:W-:Y:S01]  /*1d80*/  VIADD R38, R47.reuse, 0x30 ;  /* 0x000000302f267836 */ /* 0x040fe20000000000 */
[----:B------:R-:W-:Y:S01]  /*1d90*/  IADD3 R45, R47, 0x38, RZ ;  /* 0x000000382f2d7810 */ /* 0x000fe20007ffe0ff */
[----:B---3--:R-:W-:Y:S01]  /*1da0*/  FADD.FTZ R39, R57, R40 ;  /* 0x0000002839277221 */ /* 0x008fe20000010000 */
[----:B------:R-:W-:Y:S02]  /*1db0*/  FADD.FTZ R58, R56, R41 ;  /* 0x00000029383a7221 */ /* 0x000fe40000010000 */
[----:B------:R-:W-:Y:S02]  /*1dc0*/  SHF.R.S32.HI R41, RZ, 0x1f, R38 ;  /* 0x0000001fff297819 */ /* 0x000fe40000011426 */
[----:B------:R-:W-:-:S02]  /*1dd0*/  SHF.R.S32.HI R56, RZ, 0x1f, R45 ;  /* 0x0000001fff387819 */ /* 0x000fc4000001142d */
[----:B------:R-:W-:Y:S02]  /*1de0*/  LEA.HI R40, R41, R38, RZ, 0x2 ;  /* 0x0000002629287211 */ /* 0x000fe400078f10ff */
[----:B------:R-:W-:Y:S02]  /*1df0*/  SHF.R.S32.HI R41, RZ, 0x1f, R44 ;  /* 0x0000001fff297819 */ /* 0x000fe4000001142c */
[----:B------:R-:W-:Y:S02]  /*1e00*/  SHF.R.S32.HI R40, RZ, 0x2, R40 ;  /* 0x00000002ff287819 */ /* 0x000fe40000011428 */
[----:B------:R-:W-:Y:S02]  /*1e10*/  LEA.HI R38, R41, R44, RZ, 0x2 ;  /* 0x0000002c29267211 */ /* 0x000fe400078f10ff */
[----:B------:R-:W-:Y:S01]  /*1e20*/  LEA.HI R44, R56, R45, RZ, 0x2 ;  /* 0x0000002d382c7211 */ /* 0x000fe200078f10ff */
[----:B--2---:R-:W-:Y:S01]  /*1e30*/  FADD.FTZ R41, R39, R42 ;  /* 0x0000002a27297221 */ /* 0x004fe20000010000 */
[C---:B------:R-:W-:Y:S01]  /*1e40*/  IADD3 R56, R47.reuse, 0x40, RZ ;  /* 0x000000402f387810 */ /* 0x040fe20007ffe0ff */
[----:B------:R-:W-:Y:S01]  /*1e50*/  FADD.FTZ R58, R58, R43 ;  /* 0x0000002b3a3a7221 */ /* 0x000fe20000010000 */
[----:B------:R-:W-:Y:S01]  /*1e60*/  IMAD R39, R40, 0x28, R3 ;  /* 0x0000002828277824 */ /* 0x000fe200078e0203 */
[----:B------:R-:W-:Y:S01]  /*1e70*/  SHF.R.S32.HI R38, RZ, 0x2, R38 ;  /* 0x00000002ff267819 */ /* 0x000fe20000011426 */
[C---:B------:R-:W-:Y:S01]  /*1e80*/  VIADD R45, R47.reuse, 0x3c ;  /* 0x0000003c2f2d7836 */ /* 0x040fe20000000000 */
[----:B------:R-:W-:Y:S01]  /*1e90*/  SHF.R.S32.HI R43, RZ, 0x1f, R56 ;  /* 0x0000001fff2b7819 */ /* 0x000fe20000011438 */
[----:B------:R-:W-:Y:S01]  /*1ea0*/  VIADD R40, R47, 0x44 ;  /* 0x000000442f287836 */ /* 0x000fe20000000000 */
[----:B------:R-:W-:-:S02]  /*1eb0*/  IADD3 R39, R46, R39, RZ ;  /* 0x000000272e277210 */ /* 0x000fc40007ffe0ff */
[----:B------:R-:W-:Y:S01]  /*1ec0*/  LEA.HI R56, R43, R56, RZ, 0x2 ;  /* 0x000000382b387211 */ /* 0x000fe200078f10ff */
[----:B------:R-:W-:Y:S01]  /*1ed0*/  IMAD R43, R38, 0x28, R3 ;  /* 0x00000028262b7824 */ /* 0x000fe200078e0203 */
[----:B------:R-:W-:Y:S02]  /*1ee0*/  SHF.R.S32.HI R42, RZ, 0x1f, R45 ;  /* 0x0000001fff2a7819 */ /* 0x000fe4000001142d */
[----:B------:R-:W1:Y:S01]  /*1ef0*/  LDS.64 R38, [R39] ;  /* 0x0000000027267984 */ /* 0x000e620000000a00 */
[----:B------:R-:W-:Y:S02]  /*1f00*/  SHF.R.S32.HI R57, RZ, 0x1f, R40 ;  /* 0x0000001fff397819 */ /* 0x000fe40000011428 */
[----:B------:R-:W-:Y:S01]  /*1f10*/  IADD3 R43, R46, R43, RZ ;  /* 0x0000002b2e2b7210 */ /* 0x000fe20007ffe0ff */
[----:B0-----:R-:W-:Y:S01]  /*1f20*/  FADD.FTZ R41, R41, R36 ;  /* 0x0000002429297221 */ /* 0x001fe20000010000 */
[----:B------:R-:W-:Y:S01]  /*1f30*/  LEA.HI R45, R42, R45, RZ, 0x2 ;  /* 0x0000002d2a2d7211 */ /* 0x000fe200078f10ff */
[----:B------:R-:W-:Y:S01]  /*1f40*/  FADD.FTZ R58, R58, R37 ;  /* 0x000000253a3a7221 */ /* 0x000fe20000010000 */
[----:B------:R-:W-:-:S02]  /*1f50*/  IADD3 R36, R47, 0x48, RZ ;  /* 0x000000482f247810 */ /* 0x000fc40007ffe0ff */
[----:B------:R-:W0:Y:S01]  /*1f60*/  LDS.64 R42, [R43] ;  /* 0x000000002b2a7984 */ /* 0x000e220000000a00 */
[----:B------:R-:W-:Y:S01]  /*1f70*/  LEA.HI R40, R57, R40, RZ, 0x2 ;  /* 0x0000002839287211 */ /* 0x000fe200078f10ff */
[----:B------:R-:W-:Y:S01]  /*1f80*/  VIADD R57, R47, 0x4c ;  /* 0x0000004c2f397836 */ /* 0x000fe20000000000 */
[----:B------:R-:W-:Y:S02]  /*1f90*/  SHF.R.S32.HI R47, RZ, 0x1f, R36 ;  /* 0x0000001fff2f7819 */ /* 0x000fe40000011424 */
[----:B------:R-:W-:Y:S02]  /*1fa0*/  SHF.R.S32.HI R44, RZ, 0x2, R44 ;  /* 0x00000002ff2c7819 */ /* 0x000fe4000001142c */
[----:B------:R-:W-:Y:S02]  /*1fb0*/  LEA.HI R36, R47, R36, RZ, 0x2 ;  /* 0x000000242f247211 */ /* 0x000fe400078f10ff */
[----:B------:R-:W-:Y:S02]  /*1fc0*/  SHF.R.S32.HI R60, RZ, 0x1f, R57 ;  /* 0x0000001fff3c7819 */ /* 0x000fe40000011439 */
[----:B------:R-:W-:-:S02]  /*1fd0*/  SHF.R.S32.HI R36, RZ, 0x2, R36 ;  /* 0x00000002ff247819 */ /* 0x000fc40000011424 */
[----:B------:R-:W-:Y:S01]  /*1fe0*/  LEA.HI R47, R60, R57, RZ, 0x2 ;  /* 0x000000393c2f7211 */ /* 0x000fe200078f10ff */
[----:B------:R-:W-:Y:S01]  /*1ff0*/  IMAD R57, R44, 0x28, R3 ;  /* 0x000000282c397824 */ /* 0x000fe200078e0203 */
[----:B------:R-:W-:Y:S02]  /*2000*/  SHF.R.S32.HI R60, RZ, 0x2, R45 ;  /* 0x00000002ff3c7819 */ /* 0x000fe4000001142d */
[----:B------:R-:W-:Y:S02]  /*2010*/  SHF.R.S32.HI R45, RZ, 0x2, R40 ;  /* 0x00000002ff2d7819 */ /* 0x000fe40000011428 */
[----:B------:R-:W-:Y:S01]  /*2020*/  SHF.R.S32.HI R40, RZ, 0x2, R47 ;  /* 0x00000002ff287819 */ /* 0x000fe2000001142f */
[--C-:B------:R-:W-:Y:S01]  /*2030*/  IMAD R47, R36, 0x28, R3.reuse ;  /* 0x00000028242f7824 */ /* 0x100fe200078e0203 */
[----:B------:R-:W-:Y:S01]  /*2040*/  SHF.R.S32.HI R56, RZ, 0x2, R56 ;  /* 0x00000002ff387819 */ /* 0x000fe20000011438 */
[--C-:B------:R-:W-:Y:S01]  /*2050*/  IMAD R61, R60, 0x28, R3.reuse ;  /* 0x000000283c3d7824 */ /* 0x100fe200078e0203 */
[----:B------:R-:W-:Y:S01]  /*2060*/  IADD3 R36, R46, R57, RZ ;  /* 0x000000392e247210 */ /* 0x000fe20007ffe0ff */
[----:B------:R-:W-:-:S02]  /*2070*/  IMAD R45, R45, 0x28, R3 ;  /* 0x000000282d2d7824 */ /* 0x000fc400078e0203 */
[--C-:B------:R-:W-:Y:S01]  /*2080*/  IMAD R44, R56, 0x28, R3.reuse ;  /* 0x00000028382c7824 */ /* 0x100fe200078e0203 */
[----:B------:R-:W-:Y:S01]  /*2090*/  IADD3 R57, R46, R61, RZ ;  /* 0x0000003d2e397210 */ /* 0x000fe20007ffe0ff */
[----:B------:R-:W-:Y:S01]  /*20a0*/  IMAD R59, R40, 0x28, R3 ;  /* 0x00000028283b7824 */ /* 0x000fe200078e0203 */
[----:B------:R-:W2:Y:S01]  /*20b0*/  LDS.64 R36, [R36] ;  /* 0x0000000024247984 */ /* 0x000ea20000000a00 */
[----:B------:R-:W-:Y:S02]  /*20c0*/  IMAD.IADD R40, R46, 0x1, R44 ;  /* 0x000000012e287824 */ /* 0x000fe400078e022c */
[----:B-1----:R-:W-:Y:S01]  /*20d0*/  FADD.FTZ R41, R41, R38 ;  /* 0x0000002629297221 */ /* 0x002fe20000010000 */
[----:B------:R-:W-:Y:S01]  /*20e0*/  FADD.FTZ R58, R58, R39 ;  /* 0x000000273a3a7221 */ /* 0x000fe20000010000 */
[C---:B------:R-:W-:Y:S01]  /*20f0*/  IADD3 R56, R46.reuse, R45, RZ ;  /* 0x0000002d2e387210 */ /* 0x040fe20007ffe0ff */
[----:B------:R-:W1:Y:S01]  /*2100*/  LDS.64 R38, [R57] ;  /* 0x0000000039267984 */ /* 0x000e620000000a00 */
[C---:B------:R-:W-:Y:S01]  /*2110*/  IADD3 R44, R46.reuse, R47, RZ ;  /* 0x0000002f2e2c7210 */ /* 0x040fe20007ffe0ff */
[----:B------:R-:W-:-:S02]  /*2120*/  IMAD.IADD R46, R46, 0x1, R59 ;  /* 0x000000012e2e7824 */ /* 0x000fc400078e023b */
[----:B0-----:R-:W-:Y:S01]  /*2130*/  FADD.FTZ R59, R41, R42 ;  /* 0x0000002a293b7221 */ /* 0x001fe20000010000 */
[----:B------:R-:W-:Y:S01]  /*2140*/  FADD.FTZ R58, R58, R43 ;  /* 0x0000002b3a3a7221 */ /* 0x000fe20000010000 */
[----:B------:R-:W0:Y:S04]  /*2150*/  LDS.64 R40, [R40] ;  /* 0x0000000028287984 */ /* 0x000e280000000a00 */
[----:B------:R-:W3:Y:S04]  /*2160*/  LDS.64 R42, [R56] ;  /* 0x00000000382a7984 */ /* 0x000ee80000000a00 */
[----:B------:R-:W4:Y:S04]  /*2170*/  LDS.64 R44, [R44] ;  /* 0x000000002c2c7984 */ /* 0x000f280000000a00 */
[----:B------:R-:W5:Y:S01]  /*2180*/  LDS.64 R46, [R46] ;  /* 0x000000002e2e7984 */ /* 0x000f620000000a00 */
[----:B--2---:R-:W-:Y:S01]  /*2190*/  FADD.FTZ R59, R59, R36 ;  /* 0x000000243b3b7221 */ /* 0x004fe20000010000 */
[----:B------:R-:W-:-:S03]  /*21a0*/  FADD.FTZ R58, R58, R37 ;  /* 0x000000253a3a7221 */ /* 0x000fc60000010000 */
[----:B-1----:R-:W-:Y:S01]  /*21b0*/  FADD.FTZ R59, R59, R38 ;  /* 0x000000263b3b7221 */ /* 0x002fe20000010000 */
[----:B------:R-:W-:-:S03]  /*21c0*/  FADD.FTZ R58, R58, R39 ;  /* 0x000000273a3a7221 */ /* 0x000fc60000010000 */
[----:B0-----:R-:W-:Y:S01]  /*21d0*/  FADD.FTZ R59, R59, R40 ;  /* 0x000000283b3b7221 */ /* 0x001fe20000010000 */
[----:B------:R-:W-:-:S03]  /*21e0*/  FADD.FTZ R58, R58, R41 ;  /* 0x000000293a3a7221 */ /* 0x000fc60000010000 */
[----:B---3--:R-:W-:Y:S01]  /*21f0*/  FADD.FTZ R59, R59, R42 ;  /* 0x0000002a3b3b7221 */ /* 0x008fe20000010000 */
[----:B------:R-:W-:-:S03]  /*2200*/  FADD.FTZ R58, R58, R43 ;  /* 0x0000002b3a3a7221 */ /* 0x000fc60000010000 */
[----:B----4-:R-:W-:Y:S01]  /*2210*/  FADD.FTZ R59, R59, R44 ;  /* 0x0000002c3b3b7221 */ /* 0x010fe20000010000 */
[----:B------:R-:W-:-:S03]  /*2220*/  FADD.FTZ R58, R58, R45 ;  /* 0x0000002d3a3a7221 */ /* 0x000fc60000010000 */
[----:B-----5:R-:W-:Y:S01]  /*2230*/  FADD.FTZ R46, R59, R46 ;  /* 0x0000002e3b2e7221 */ /* 0x020fe20000010000 */
[----:B------:R-:W-:-:S07]  /*2240*/  FADD.FTZ R47, R58, R47 ;  /* 0x0000002f3a2f7221 */ /* 0x000fce0000010000 */
.L_x_1067:
[----:B------:R-:W-:Y:S05]  /*2250*/  BSYNC B0 ;  /* 0x0000000000007941 */ /* 0x000fea0003800000 */
.L_x_1066:
[----:B------:R-:W1:Y:S01]  /*2260*/  SHFL.BFLY PT, R37, R46, 0x2, 0x1f ;  /* 0x0c401f002e257f89 */ /* 0x000e6200000e0000 */
[----:B------:R-:W-:Y:S01]  /*2270*/  LOP3.LUT P1, RZ, R0, 0xfffffff3, RZ, 0xc0, !PT ;  /* 0xfffffff300ff7812 */ /* 0x000fe2000782c0ff */
[----:B------:R-:W-:Y:S01]  /*2280*/  UIADD3 UR14, UR10, 0x8, URZ ;  /* 0x000000080a0e7890 */ /* 0x000fe2000fffe03f */
[----:B------:R-:W-:Y:S01]  /*2290*/  BSSY B0, `(.L_x_1068) ;  /* 0x0000015000007945 */ /* 0x000fe20003800000 */
[----:B------:R-:W2:Y:S01]  /*22a0*/  SHFL.BFLY PT, R36, R47, 0x2, 0x1f ;  /* 0x0c401f002f247f89 */ /* 0x000ea200000e0000 */
[----:B-1----:R-:W-:Y:S01]  /*22b0*/  FADD.FTZ R38, R37, R46 ;  /* 0x0000002e25267221 */ /* 0x002fe20000010000 */
[----:B--2---:R-:W-:-:S04]  /*22c0*/  FADD.FTZ R39, R36, R47 ;  /* 0x0000002f24277221 */ /* 0x004fc80000010000 */
[----:B------:R-:W1:Y:S04]  /*22d0*/  SHFL.BFLY PT, R37, R38, 0x1, 0x1f ;  /* 0x0c201f0026257f89 */ /* 0x000e6800000e0000 */
[----:B------:R-:W2:Y:S01]  /*22e0*/  SHFL.BFLY PT, R40, R39, 0x1, 0x1f ;  /* 0x0c201f0027287f89 */ /* 0x000ea200000e0000 */
[----:B-1----:R-:W-:Y:S01]  /*22f0*/  FADD.FTZ R36, R38, R37 ;  /* 0x0000002526247221 */ /* 0x002fe20000010000 */
[----:B--2---:R-:W-:Y:S01]  /*2300*/  FADD.FTZ R37, R39, R40 ;  /* 0x0000002827257221 */ /* 0x004fe20000010000 */
[----:B------:R-:W-:Y:S06]  /*2310*/  @P1 BRA `(.L_x_1069) ;  /* 0x0000000000301947 */ /* 0x000fec0003800000 */
[----:B------:R-:W1:Y:S01]  /*2320*/  LDC.64 R38, c[0x0][0x260] ;  /* 0x00009800ff267b82 */ /* 0x000e620000000a00 */
[----:B------:R-:W-:Y:S01]  /*2330*/  SHF.R.U32.HI R40, RZ, 0x2, R0 ;  /* 0x00000002ff287819 */ /* 0x000fe20000011600 */
[----:B------:R-:W-:Y:S01]  /*2340*/  ULDC UR5, c[0x0][0x10] ;  /* 0x0000040000057ab9 */ /* 0x000fe20000000800 */
[----:B------:R-:W-:Y:S01]  /*2350*/  MOV R41, UR16 ;  /* 0x0000001000297c02 */ /* 0x000fe20008000f00 */
[----:B------:R-:W-:Y:S01]  /*2360*/  UIMAD UR5, UR5, UR4, UR6 ;  /* 0x00000004050572a4 */ /* 0x000fe2000f8e0206 */
[----:B------:R-:W-:-:S04]  /*2370*/  SHF.L.U32 R40, R40, 0x5, RZ ;  /* 0x0000000528287819 */ /* 0x000fc800000006ff */
[----:B------:R-:W-:Y:S01]  /*2380*/  LOP3.LUT R40, R40, 0xffffffe0, R41, 0xe2, !PT ;  /* 0xffffffe028287812 */ /* 0x000fe200078ee229 */
[----:B------:R-:W-:-:S05]  /*2390*/  IMAD.U32 R41, RZ, RZ, UR5 ;  /* 0x00000005ff297e24 */ /* 0x000fca000f8e00ff */
[----:B------:R-:W-:-:S04]  /*23a0*/  LEA R40, R41, R40, 0x7 ;  /* 0x0000002829287211 */ /* 0x000fc800078e38ff */
[----:B------:R-:W-:-:S05]  /*23b0*/  SHF.L.U32 R41, R40, 0x1, RZ ;  /* 0x0000000128297819 */ /* 0x000fca00000006ff */
[----:B-1----:R-:W-:-:S05]  /*23c0*/  IMAD.WIDE.U32 R38, R41, 0x4, R38 ;  /* 0x0000000429267825 */ /* 0x002fca00078e0026 */
[----:B------:R1:W-:Y:S02]  /*23d0*/  STG.E.64 desc[UR12][R38.64], R36 ;  /* 0x0000002426007986 */ /* 0x0003e4000c101b0c */
.L_x_1069:
[----:B------:R-:W-:Y:S05]  /*23e0*/  BSYNC B0 ;  /* 0x0000000000007941 */ /* 0x000fea0003800000 */
.L_x_1068:
[----:B------:R-:W-:Y:S01]  /*23f0*/  UISETP.GE.U32.AND UP0, UPT, UR14, UR15, UPT ;  /* 0x0000000f0e00728c */ /* 0x000fe2000bf06070 */
[----:B------:R-:W-:Y:S02]  /*2400*/  PRMT R23, R24, 0x7632, R23 ;  /* 0x0000763218177816 */ /* 0x000fe40000000017 */
[----:B------:R-:W-:Y:S01]  /*2410*/  PRMT R22, R21, 0x7632, R22 ;  /* 0x0000763215167816 */ /* 0x000fe20000000016 */
[----:B------:R-:W-:Y:S01]  /*2420*/  UISETP.GE.AND.EX UP0, UPT, UR8, UR7, UPT, UP0 ;  /* 0x000000070800728c */ /* 0x000fe2000bf06300 */
[----:B------:R-:W-:Y:S02]  /*2430*/  PRMT R18, R16, 0x7632, R18 ;  /* 0x0000763210127816 */ /* 0x000fe40000000012 */
[----:B-1----:R-:W-:Y:S02]  /*2440*/  PRMT R37, R25, 0x7632, R37 ;  /* 0x0000763219257816 */ /* 0x002fe40000000025 */
        /* <DEDUP_REMOVED lines=8> */
[----:B------:R-:W-:Y:S01]  /*24d0*/  PRMT R19, R15, 0x7632, R19 ;  /* 0x000076320f137816 */ /* 0x000fe20000000013 */
[----:B------:R-:W-:Y:S06]  /*24e0*/  @P1 BRA `(.L_x_1070) ;  /* 0x0000000000581947 */ /* 0x000fec0003800000 */
[----:B------:R-:W-:Y:S01]  /*24f0*/  BAR.SYNC.DEFER_BLOCKING 0x0 ;  /* 0x0000000000007b1d */ /* 0x000fe20000010000 */
[----:B------:R-:W-:-:S13]  /*2500*/  ISETP.NE.AND P1, PT, R0, RZ, PT ;  /* 0x000000ff0000720c */ /* 0x000fda0003f25270 */
[----:B------:R-:W-:Y:S05]  /*2510*/  @P1 BRA `(.L_x_1071) ;  /* 0x0000000000401947 */ /* 0x000fea0003800000 */
[----:B------:R-:W1:Y:S01]  /*2520*/  LDC.64 R14, c[0x0][0x268] ;  /* 0x00009a00ff0e7b82 */ /* 0x000e620000000a00 */
[----:B------:R-:W-:Y:S01]  /*2530*/  ISETP.NE.AND P1, PT, RZ, UR16, PT ;  /* 0x00000010ff007c0c */ /* 0x000fe2000bf25270 */
[----:B------:R-:W-:Y:S01]  /*2540*/  IMAD.U32 R41, RZ, RZ, UR6 ;  /* 0x00000006ff297e24 */ /* 0x000fe2000f8e00ff */
[----:B------:R-:W-:-:S04]  /*2550*/  MOV R39, 0x7fffffe1 ;  /* 0x7fffffe100277802 */ /* 0x000fc80000000f00 */
[----:B------:R-:W-:Y:S01]  /*2560*/  SEL R39, R39, 0x1, !P1 ;  /* 0x0000000127277807 */ /* 0x000fe20004800000 */
[----:B-1----:R-:W-:Y:S01]  /*2570*/  IMAD.WIDE.U32 R14, R41, 0x4, R14 ;  /* 0x00000004290e7825 */ /* 0x002fe200078e000e */
[----:B------:R-:W-:Y:S06]  /*2580*/  MEMBAR.ALL.GPU ;  /* 0x0000000000007992 */ /* 0x000fec000000a000 */
[----:B------:R-:W-:-:S00]  /*2590*/  ERRBAR ;  /* 0x00000000000079ab */ /* 0x000fc00000000000 */
[----:B------:R-:W-:Y:S06]  /*25a0*/  CGAERRBAR ;  /* 0x00000000000075ab */ /* 0x000fec0000000000 */
[----:B------:R1:W5:Y:S02]  /*25b0*/  ATOM.E.ADD.STRONG.GPU PT, R39, desc[UR12][R14.64], R39 ;  /* 0x000000270e27798a */ /* 0x00036400081ee1cc */
.L_x_1072:
[----:B------:R-:W2:Y:S04]  /*25c0*/  LD.E.STRONG.GPU R38, desc[UR12][R14.64] ;  /* 0x0000000c0e267980 */ /* 0x000ea8000c10f900 */
[----:B--2---:R-:W-:Y:S01]  /*25d0*/  CCTL.IVALL ;  /* 0x00000000ff00798f */ /* 0x004fe20002000000 */
[----:B------:R-:W-:Y:S05]  /*25e0*/  YIELD ;  /* 0x0000000000007946 */ /* 0x000fea0003800000 */
[----:B-----5:R-:W-:-:S04]  /*25f0*/  LOP3.LUT R38, R38, R39, RZ, 0x3c, !PT ;  /* 0x0000002726267212 */ /* 0x020fc800078e3cff */
[----:B------:R-:W-:-:S13]  /*2600*/  ISETP.GT.AND P1, PT, R38, -0x1, PT ;  /* 0xffffffff2600780c */ /* 0x000fda0003f24270 */
[----:B------:R-:W-:Y:S05]  /*2610*/  @P1 BRA `(.L_x_1072) ;  /* 0xfffffffc00e81947 */ /* 0x000fea000383ffff */
.L_x_1071:
[----:B------:R-:W-:Y:S05]  /*2620*/  WARPSYNC.ALL ;  /* 0x0000000000007948 */ /* 0x000fea0003800000 */
[----:B------:R-:W-:Y:S06]  /*2630*/  BAR.SYNC.DEFER_BLOCKING 0x0 ;  /* 0x0000000000007b1d */ /* 0x000fec0000010000 */
[----:B------:R-:W-:Y:S05]  /*2640*/  BRA `(.L_x_1073) ;  /* 0x0000000000647947 */ /* 0x000fea0003800000 */
.L_x_1070:
[----:B------:R-:W-:Y:S01]  /*2650*/  BAR.SYNC.DEFER_BLOCKING 0x0 ;  /* 0x0000000000007b1d */ /* 0x000fe20000010000 */
[----:B------:R-:W-:-:S13]  /*2660*/  ISETP.NE.AND P1, PT, R0, RZ, PT ;  /* 0x000000ff0000720c */ /* 0x000fda0003f25270 */
[----:B------:R-:W-:Y:S05]  /*2670*/  @P1 BRA `(.L_x_1074) ;  /* 0x0000000000501947 */ /* 0x000fea0003800000 */
[----:B------:R-:W1:Y:S01]  /*2680*/  LDC.64 R14, c[0x0][0x268] ;  /* 0x00009a00ff0e7b82 */ /* 0x000e620000000a00 */
        /* <DEDUP_REMOVED lines=8> */
[----:B-1----:R-:W-:Y:S01]  /*2710*/  IMAD.WIDE.U32 R14, R41, 0x4, R14 ;  /* 0x00000004290e7825 */ /* 0x002fe200078e000e */
[----:B------:R-:W-:Y:S06]  /*2720*/  MEMBAR.ALL.GPU ;  /* 0x0000000000007992 */ /* 0x000fec000000a000 */
[----:B------:R-:W-:-:S00]  /*2730*/  ERRBAR ;  /* 0x00000000000079ab */ /* 0x000fc00000000000 */
[----:B------:R-:W-:Y:S06]  /*2740*/  CGAERRBAR ;  /* 0x00000000000075ab */ /* 0x000fec0000000000 */
[----:B------:R1:W5:Y:S02]  /*2750*/  ATOM.E.ADD.STRONG.GPU PT, R39, desc[UR12][R14.64], R39 ;  /* 0x000000270e27798a */ /* 0x00036400081ee1cc */
.L_x_1075:
[----:B------:R-:W2:Y:S04]  /*2760*/  LD.E.STRONG.GPU R38, desc[UR12][R14.64] ;  /* 0x0000000c0e267980 */ /* 0x000ea8000c10f900 */
[----:B--2---:R-:W-:Y:S01]  /*2770*/  CCTL.IVALL ;  /* 0x00000000ff00798f */ /* 0x004fe20002000000 */
[----:B------:R-:W-:Y:S05]  /*2780*/  YIELD ;  /* 0x0000000000007946 */ /* 0x000fea0003800000 */
[----:B-----5:R-:W-:-:S04]  /*2790*/  LOP3.LUT R38, R38, R39, RZ, 0x3c, !PT ;  /* 0x0000002726267212 */ /* 0x020fc800078e3cff */
[----:B------:R-:W-:-:S13]  /*27a0*/  ISETP.GT.AND P1, PT, R38, -0x1, PT ;  /* 0xffffffff2600780c */ /* 0x000fda0003f24270 */
[----:B------:R-:W-:Y:S05]  /*27b0*/  @P1 BRA `(.L_x_1075) ;  /* 0xfffffffc00e81947 */ /* 0x000fea000383ffff */
.L_x_1074:
[----:B------:R-:W-:Y:S05]  /*27c0*/  WARPSYNC.ALL ;  /* 0x0000000000007948 */ /* 0x000fea0003800000 */
[----:B------:R-:W-:Y:S06]  /*27d0*/  BAR.SYNC.DEFER_BLOCKING 0x0 ;  /* 0x0000000000007b1d */ /* 0x000fec0000010000 */
.L_x_1073:
[----:B------:R-:W-:Y:S02]  /*27e0*/  ISETP.GT.U32.AND P1, PT, R0, 0x7f, PT ;  /* 0x0000007f0000780c */ /* 0x000fe40003f24070 */
[----:B------:R-:W-:-:S11]  /*27f0*/  MOV R39, UR4 ;  /* 0x0000000400277c02 */ /* 0x000fd60008000f00 */
[----:B------:R-:W2:Y:S01]  /*2800*/  @!P1 LDC R38, c[0x0][0x10] ;  /* 0x00000400ff269b82 */ /* 0x000ea20000000800 */
[----:B------:R-:W-:-:S07]  /*2810*/  @!P1 LOP3.LUT R41, R0, 0x1f, RZ, 0xc0, !PT ;  /* 0x0000001f00299812 */ /* 0x000fce00078ec0ff */
[----:B-1----:R-:W1:Y:S01]  /*2820*/  @!P1 LDC.64 R14, c[0x0][0x260] ;  /* 0x00009800ff0e9b82 */ /* 0x002e620000000a00 */
[----:B--2---:R-:W-:Y:S01]  /*2830*/  @!P1 IMAD R38, R38, R39, UR6 ;  /* 0x0000000626269e24 */ /* 0x004fe2000f8e0227 */
[----:B------:R-:W-:-:S05]  /*2840*/  @!P1 LOP3.LUT R39, R0, 0x7fffffe0, RZ, 0xc0, !PT ;  /* 0x7fffffe000279812 */ /* 0x000fca00078ec0ff */
[----:B------:R-:W-:-:S05]  /*2850*/  @!P1 IMAD R38, R38, 0x80, R39 ;  /* 0x0000008026269824 */ /* 0x000fca00078e0227 */
[----:B------:R-:W-:-:S04]  /*2860*/  @!P1 IADD3 R38, R38, R41, RZ ;  /* 0x0000002926269210 */ /* 0x000fc80007ffe0ff */
[----:B------:R-:W-:-:S05]  /*2870*/  @!P1 SHF.L.U32 R39, R38, 0x1, RZ ;  /* 0x0000000126279819 */ /* 0x000fca00000006ff */
[----:B-1----:R-:W-:-:S06]  /*2880*/  @!P1 IMAD.WIDE.U32 R14, R39, 0x4, R14 ;  /* 0x00000004270e9825 */ /* 0x002fcc00078e000e */
[----:B------:R-:W2:Y:S01]  /*2890*/  @!P1 LDG.E.64 R14, desc[UR12][R14.64] ;  /* 0x0000000c0e0e9981 */ /* 0x000ea2000c1e1b00 */
[----:B------:R-:W-:Y:S01]  /*28a0*/  CS2R R38, SRZ ;  /* 0x0000000000267805 */ /* 0x000fe2000001ff00 */
[----:B------:R-:W1:Y:S01]  /*28b0*/  S2UR UR9, SR_CgaCtaId ;  /* 0x00000000000979c3 */ /* 0x000e620000008800 */
[----:B------:R-:W-:Y:S01]  /*28c0*/  SHF.L.U32 R25, R25, 0x10, RZ ;  /* 0x0000001019197819 */ /* 0x000fe200000006ff */
[----:B------:R-:W-:Y:S01]  /*28d0*/  UMOV UR5, 0x400 ;  /* 0x0000040000057882 */ /* 0x000fe20000000000 */
[----:B------:R-:W-:Y:S01]  /*28e0*/  SHF.L.U32 R23, R23, 0x10, RZ ;  /* 0x0000001017177819 */ /* 0x000fe200000006ff */
[----:B------:R-:W-:Y:S01]  /*28f0*/  UIADD3 UR5, UR5, 0x3480, URZ ;  /* 0x0000348005057890 */ /* 0x000fe2000fffe03f */
[----:B------:R-:W-:Y:S01]  /*2900*/  SHF.L.U32 R37, R37, 0x10, RZ ;  /* 0x0000001025257819 */ /* 0x000fe200000006ff */
[----:B------:R-:W-:Y:S01]  /*2910*/  USHF.L.U32 UR10, UR10, 0x2, URZ ;  /* 0x000000020a0a7899 */ /* 0x000fe2000800063f */
[----:B------:R-:W-:Y:S01]  /*2920*/  IMAD.U32 R18, R18, 0x10000, RZ ;  /* 0x0001000012127824 */ /* 0x000fe200078e00ff */
[----:B------:R-:W-:Y:S01]  /*2930*/  SHF.L.U32 R21, R21, 0x10, RZ ;  /* 0x0000001015157819 */ /* 0x000fe200000006ff */
[----:B------:R-:W-:Y:S01]  /*2940*/  IMAD.U32 R19, R19, 0x10000, RZ ;  /* 0x0001000013137824 */ /* 0x000fe200078e00ff */
[----:B------:R-:W-:Y:S01]  /*2950*/  ULOP3.LUT UR10, UR10, 0xc, URZ, 0xc0, !UPT ;  /* 0x0000000c0a0a7892 */ /* 0x000fe2000f8ec03f */
[----:B------:R-:W-:Y:S01]  /*2960*/  SHF.L.U32 R20, R20, 0x10, RZ ;  /* 0x0000001014147819 */ /* 0x000fe200000006ff */
[----:B------:R-:W-:-:S02]  /*2970*/  ULOP3.LUT UR4, UR4, 0x1, URZ, 0x3c, !UPT ;  /* 0x0000000104047892 */ /* 0x000fc4000f8e3c3f */
[----:B-1----:R-:W-:Y:S01]  /*2980*/  ULEA UR5, UR9, UR5, 0x18 ;  /* 0x0000000509057291 */ /* 0x002fe2000f8ec03f */
[----:B--2---:R-:W-:Y:S01]  /*2990*/  @!P1 FADD.FTZ R39, RZ, R14 ;  /* 0x0000000eff279221 */ /* 0x004fe20000010000 */
[----:B------:R-:W-:Y:S01]  /*29a0*/  @!P1 FADD.FTZ R38, RZ, R15 ;  /* 0x0000000fff269221 */ /* 0x000fe20000010000 */
[----:B------:R-:W-:-:S03]  /*29b0*/  LOP3.LUT P1, RZ, R0, 0xffffff9f, RZ, 0xc0, !PT ;  /* 0xffffff9f00ff7812 */ /* 0x000fc6000782c0ff */
[----:B------:R-:W1:Y:S04]  /*29c0*/  SHFL.BFLY PT, R40, R39, 0x10, 0x1f ;  /* 0x0e001f0027287f89 */ /* 0x000e6800000e0000 */
[----:B------:R-:W2:Y:S01]  /*29d0*/  SHFL.BFLY PT, R41, R38, 0x10, 0x1f ;  /* 0x0e001f0026297f89 */ /* 0x000ea200000e0000 */
[----:B-1----:R-:W-:Y:S01]  /*29e0*/  FADD.FTZ R40, R40, R39 ;  /* 0x0000002728287221 */ /* 0x002fe20000010000 */
[----:B------:R-:W-:Y:S02]  /*29f0*/  IMAD.U32 R39, R36, 0x10000, RZ ;  /* 0x0001000024277824 */ /* 0x000fe400078e00ff */
[----:B--2---:R-:W-:Y:S02]  /*2a00*/  FADD.FTZ R41, R41, R38 ;  /* 0x0000002629297221 */ /* 0x004fe40000010000 */
[----:B0-----:R-:W0:Y:S01]  /*2a10*/  SHFL.BFLY PT, R43, R40, 0x8, 0x1f ;  /* 0x0d001f00282b7f89 */ /* 0x001e2200000e0000 */
[----:B------:R-:W-:Y:S01]  /*2a20*/  FADD.FTZ R36, -R26, R39 ;  /* 0x000000271a247221 */ /* 0x000fe20000010100 */
[----:B------:R-:W-:-:S02]  /*2a30*/  IMAD.U32 R39, R24, 0x10000, RZ ;  /* 0x0001000018277824 */ /* 0x000fc400078e00ff */
[----:B------:R-:W1:Y:S01]  /*2a40*/  SHFL.BFLY PT, R42, R41, 0x8, 0x1f ;  /* 0x0d001f00292a7f89 */ /* 0x000e6200000e0000 */
[----:B------:R-:W-:Y:S01]  /*2a50*/  FMUL.FTZ R24, R11, R36 ;  /* 0x000000240b187220 */ /* 0x000fe20000410000 */
[----:B0-----:R-:W-:Y:S01]  /*2a60*/  FADD.FTZ R43, R40, R43 ;  /* 0x0000002b282b7221 */ /* 0x001fe20000010000 */
[----:B-1----:R-:W-:-:S04]  /*2a70*/  FADD.FTZ R42, R41, R42 ;  /* 0x0000002a292a7221 */ /* 0x002fc80000010000 */
[----:B------:R-:W0:Y:S01]  /*2a80*/  SHFL.BFLY PT, R14, R43, 0x4, 0x1f ;  /* 0x0c801f002b0e7f89 */ /* 0x000e2200000e0000 */
[----:B------:R-:W-:-:S03]  /*2a90*/  IMAD.U32 R41, R22, 0x10000, RZ ;  /* 0x0001000016297824 */ /* 0x000fc600078e00ff */
[----:B------:R-:W1:Y:S01]  /*2aa0*/  SHFL.BFLY PT, R15, R42, 0x4, 0x1f ;  /* 0x0c801f002a0f7f89 */ /* 0x000e6200000e0000 */
[----:B0-----:R-:W-:Y:S01]  /*2ab0*/  FADD.FTZ R14, R43, R14 ;  /* 0x0000000e2b0e7221 */ /* 0x001fe20000010000 */
[----:B-1----:R-:W-:-:S04]  /*2ac0*/  FADD.FTZ R15, R42, R15 ;  /* 0x0000000f2a0f7221 */ /* 0x002fc80000010000 */
[----:B------:R-:W0:Y:S04]  /*2ad0*/  SHFL.BFLY PT, R45, R14, 0x2, 0x1f ;  /* 0x0c401f000e2d7f89 */ /* 0x000e2800000e0000 */
[----:B------:R-:W1:Y:S01]  /*2ae0*/  SHFL.BFLY PT, R38, R15, 0x2, 0x1f ;  /* 0x0c401f000f267f89 */ /* 0x000e6200000e0000 */
[----:B0-----:R-:W-:Y:S01]  /*2af0*/  FADD.FTZ R40, R14, R45 ;  /* 0x0000002d0e287221 */ /* 0x001fe20000010000 */
[----:B------:R-:W-:Y:S01]  /*2b00*/  SHF.L.U32 R45, R17, 0x10, RZ ;  /* 0x00000010112d7819 */ /* 0x000fe200000006ff */
[----:B------:R-:W-:Y:S01]  /*2b10*/  FADD.FTZ R14, -R26, R25 ;  /* 0x000000191a0e7221 */ /* 0x000fe20000010100 */
[----:B------:R-:W-:Y:S01]  /*2b20*/  FFMA.FTZ R25, R24, R23, R39 ;  /* 0x0000001718197223 */ /* 0x000fe20000010027 */
[----:B-1----:R-:W-:Y:S01]  /*2b30*/  FADD.FTZ R17, R15, R38 ;  /* 0x000000260f117221 */ /* 0x002fe20000010000 */
[----:B------:R-:W-:Y:S01]  /*2b40*/  SHF.L.U32 R15, R16, 0x10, RZ ;  /* 0x00000010100f7819 */ /* 0x000fe200000006ff */
[----:B------:R-:W-:Y:S01]  /*2b50*/  FADD.FTZ R38, -R26, R45 ;  /* 0x0000002d1a267221 */ /* 0x000fe20000010100 */
[C---:B------:R-:W-:Y:S01]  /*2b60*/  FMUL.FTZ R22, R11.reuse, R14 ;  /* 0x0000000e0b167220 */ /* 0x040fe20000410000 */
[----:B------:R-:W0:Y:S01]  /*2b70*/  SHFL.BFLY PT, R45, R40, 0x1, 0x1f ;  /* 0x0c201f00282d7f89 */ /* 0x000e2200000e0000 */
[----:B------:R-:W-:Y:S01]  /*2b80*/  LEA R14, R48, UR11, 0x2 ;  /* 0x0000000b300e7c11 */ /* 0x000fe2000f8e10ff */
[----:B------:R-:W-:Y:S01]  /*2b90*/  FADD.FTZ R26, -R26, R15 ;  /* 0x0000000f1a1a7221 */ /* 0x000fe20000010100 */
[----:B------:R-:W-:Y:S01]  /*2ba0*/  FMUL.FTZ R38, R11, R38 ;  /* 0x000000260b267220 */ /* 0x000fe20000410000 */
[----:B------:R-:W1:Y:S01]  /*2bb0*/  SHFL.BFLY PT, R46, R17, 0x1, 0x1f ;  /* 0x0c201f00112e7f89 */ /* 0x000e6200000e0000 */
[----:B------:R-:W-:Y:S01]  /*2bc0*/  FFMA.FTZ R36, R22, R37, R41 ;  /* 0x0000002516247223 */ /* 0x000fe20000010029 */
[----:B------:R-:W-:-:S04]  /*2bd0*/  IMAD.WIDE.U32 R14, R14, -0x33333333, RZ ;  /* 0xcccccccd0e0e7825 */ /* 0x000fc800078e00ff */
[----:B------:R-:W-:Y:S01]  /*2be0*/  FFMA.FTZ R39, R23, R38, R39 ;  /* 0x0000002617277223 */ /* 0x000fe20000010027 */
[----:B------:R-:W-:Y:S01]  /*2bf0*/  FMUL.FTZ R26, R11, R26 ;  /* 0x0000001a0b1a7220 */ /* 0x000fe20000410000 */
[----:B------:R-:W-:Y:S01]  /*2c00*/  FMUL.FTZ R43, R25, -1.4426950216293334961 ;  /* 0xbfb8aa3b192b7820 */ /* 0x000fe20000410000 */
[----:B------:R-:W-:Y:S01]  /*2c10*/  FMUL.FTZ R44, R36, -1.4426950216293334961 ;  /* 0xbfb8aa3b242c7820 */ /* 0x000fe20000410000 */
[----:B------:R-:W-:Y:S01]  /*2c20*/  SHF.R.U32.HI R48, RZ, 0x6, R15 ;  /* 0x00000006ff307819 */ /* 0x000fe2000001160f */
[----:B------:R-:W-:Y:S01]  /*2c30*/  FMUL.FTZ R16, R39, -1.4426950216293334961 ;  /* 0xbfb8aa3b27107820 */ /* 0x000fe20000410000 */
[----:B------:R-:W-:Y:S02]  /*2c40*/  FFMA.FTZ R41, R37, R26, R41 ;  /* 0x0000001a25297223 */ /* 0x000fe40000010029 */
[----:B------:R-:W2:Y:S02]  /*2c50*/  MUFU.EX2 R43, R43 ;  /* 0x0000002b002b7308 */ /* 0x000ea40000000800 */
[----:B------:R-:W-:-:S06]  /*2c60*/  FMUL.FTZ R42, R41, -1.4426950216293334961 ;  /* 0xbfb8aa3b292a7820 */ /* 0x000fcc0000410000 */
[----:B------:R-:W3:Y:S01]  /*2c70*/  MUFU.EX2 R44, R44 ;  /* 0x0000002c002c7308 */ /* 0x000ee20000000800 */
[----:B0-----:R-:W-:Y:S01]  /*2c80*/  FADD.FTZ R14, R40, R45 ;  /* 0x0000002d280e7221 */ /* 0x001fe20000010000 */
[----:B------:R-:W-:Y:S01]  /*2c90*/  @!P1 SHF.R.U32.HI R45, RZ, 0x2, R0 ;  /* 0x00000002ff2d9819 */ /* 0x000fe20000011600 */
[----:B-1----:R-:W-:-:S03]  /*2ca0*/  FADD.FTZ R15, R17, R46 ;  /* 0x0000002e110f7221 */ /* 0x002fc60000010000 */
[----:B------:R-:W-:Y:S01]  /*2cb0*/  @!P1 LOP3.LUT R45, R45, 0x3ffffff8, RZ, 0xc0, !PT ;  /* 0x3ffffff82d2d9812 */ /* 0x000fe200078ec0ff */
[----:B------:R-:W-:Y:S01]  /*2cc0*/  @!P1 FMUL.FTZ R14, R14, 4.8828125727595761418e-05 ;  /* 0x384ccccd0e0e9820 */ /* 0x000fe20000410000 */
[----:B------:R-:W0:Y:S01]  /*2cd0*/  MUFU.EX2 R16, R16 ;  /* 0x0000001000107308 */ /* 0x000e220000000800 */
[----:B------:R-:W-:Y:S01]  /*2ce0*/  @!P1 FMUL.FTZ R15, R15, 4.8828125727595761418e-05 ;  /* 0x384ccccd0f0f9820 */ /* 0x000fe20000410000 */
[----:B------:R-:W-:Y:S01]  /*2cf0*/  IADD3 R17, R48, -UR10, RZ ;  /* 0x8000000a30117c10 */ /* 0x000fe2000fffe0ff */
[----:B--2---:R-:W-:Y:S01]  /*2d00*/  FADD.FTZ R47, R43, 1 ;  /* 0x3f8000002b2f7421 */ /* 0x004fe20000010000 */
[----:B------:R-:W-:Y:S02]  /*2d10*/  ULDC.64 UR10, c[0x0][0x210] ;  /* 0x00008400000a7ab9 */ /* 0x000fe40000000a00 */
[----:B------:R1:W-:Y:S01]  /*2d20*/  @!P1 STS.64 [R45+UR5], R14 ;  /* 0x0000000e2d009988 */ /* 0x0003e20008000a05 */
[----:B------:R-:W-:Y:S01]  /*2d30*/  LEA R17, R17, UR5, 0x3 ;  /* 0x0000000511117c11 */ /* 0x000fe2000f8e18ff */
[----:B------:R-:W2:Y:S01]  /*2d40*/  MUFU.EX2 R42, R42 ;  /* 0x0000002a002a7308 */ /* 0x000ea20000000800 */
[----:B---3--:R-:W-:Y:S01]  /*2d50*/  FADD.FTZ R43, R44, 1 ;  /* 0x3f8000002c2b7421 */ /* 0x008fe20000010000 */
[----:B------:R-:W-:-:S06]  /*2d60*/  UMOV UR5, UR8 ;  /* 0x0000000800057c82 */ /* 0x000fcc0008000000 */
[----:B------:R-:W3:Y:S01]  /*2d70*/  MUFU.RCP R40, R47 ;  /* 0x0000002f00287308 */ /* 0x000ee20000001000 */
[----:B0-----:R-:W-:Y:S01]  /*2d80*/  FADD.FTZ R44, R16, 1 ;  /* 0x3f800000102c7421 */ /* 0x001fe20000010000 */
[----:B------:R-:W-:Y:S06]  /*2d90*/  BAR.SYNC.DEFER_BLOCKING 0x0 ;  /* 0x0000000000007b1d */ /* 0x000fec0000010000 */
[----:B------:R-:W0:Y:S01]  /*2da0*/  MUFU.RCP R43, R43 ;  /* 0x0000002b002b7308 */ /* 0x000e220000001000 */
[----:B--2---:R-:W-:-:S07]  /*2db0*/  FADD.FTZ R42, R42, 1 ;  /* 0x3f8000002a2a7421 */ /* 0x004fce0000010000 */
[----:B------:R-:W2:Y:S01]  /*2dc0*/  MUFU.RCP R44, R44 ;  /* 0x0000002c002c7308 */ /* 0x000ea20000001000 */
[----:B---3--:R-:W-:-:S04]  /*2dd0*/  FADD.FTZ R46, -R40, 1 ;  /* 0x3f800000282e7421 */ /* 0x008fc80000010100 */
[----:B------:R-:W-:-:S03]  /*2de0*/  FFMA.FTZ R25, R25, R46, 1 ;  /* 0x3f80000019197423 */ /* 0x000fc6000001002e */
[----:B------:R-:W3:Y:S01]  /*2df0*/  MUFU.RCP R42, R42 ;  /* 0x0000002a002a7308 */ /* 0x000ee20000001000 */
[C---:B0-----:R-:W-:Y:S01]  /*2e00*/  FADD.FTZ R47, -R43.reuse, 1 ;  /* 0x3f8000002b2f7421 */ /* 0x041fe20000010100 */
[----:B------:R-:W0:Y:S01]  /*2e10*/  LDS.64 R16, [R17] ;  /* 0x0000000011107984 */ /* 0x000e220000000a00 */
[----:B------:R-:W-:Y:S02]  /*2e20*/  FMUL.FTZ R25, R40, R25 ;  /* 0x0000001928197220 */ /* 0x000fe40000410000 */
[----:B------:R-:W-:Y:S02]  /*2e30*/  FFMA.FTZ R36, R36, R47, 1 ;  /* 0x3f80000024247423 */ /* 0x000fe4000001002f */
[----:B------:R-:W-:Y:S01]  /*2e40*/  FMUL.FTZ R18, R18, R25 ;  /* 0x0000001912127220 */ /* 0x000fe20000410000 */
[----:B--2---:R-:W-:Y:S01]  /*2e50*/  FADD.FTZ R48, -R44, 1 ;  /* 0x3f8000002c307421 */ /* 0x004fe20000010100 */
[----:B------:R-:W-:-:S03]  /*2e60*/  FMUL.FTZ R36, R43, R36 ;  /* 0x000000242b247220 */ /* 0x000fc60000410000 */
[----:B------:R-:W-:Y:S01]  /*2e70*/  FFMA.FTZ R39, R39, R48, 1 ;  /* 0x3f80000027277423 */ /* 0x000fe20000010030 */
[----:B------:R-:W-:Y:S01]  /*2e80*/  FMUL.FTZ R21, R21, R36 ;  /* 0x0000002415157220 */ /* 0x000fe20000410000 */
[----:B---3--:R-:W-:Y:S02]  /*2e90*/  FADD.FTZ R56, -R42, 1 ;  /* 0x3f8000002a387421 */ /* 0x008fe40000010100 */
[----:B------:R-:W-:Y:S02]  /*2ea0*/  FMUL.FTZ R39, R44, R39 ;  /* 0x000000272c277220 */ /* 0x000fe40000410000 */
[----:B------:R-:W-:Y:S02]  /*2eb0*/  FFMA.FTZ R41, R41, R56, 1 ;  /* 0x3f80000029297423 */ /* 0x000fe40000010038 */
[----:B------:R-:W-:Y:S02]  /*2ec0*/  FMUL.FTZ R39, R20, R39 ;  /* 0x0000002714277220 */ /* 0x000fe40000410000 */
[----:B------:R-:W-:-:S04]  /*2ed0*/  FMUL.FTZ R42, R42, R41 ;  /* 0x000000292a2a7220 */ /* 0x000fc80000410000 */
[----:B-1----:R-:W-:Y:S01]  /*2ee0*/  FMUL.FTZ R15, R19, R42 ;  /* 0x0000002a130f7220 */ /* 0x002fe20000410000 */
[C-C-:B0-----:R-:W-:Y:S01]  /*2ef0*/  FFMA.FTZ R14, R54.reuse, R53, -R16.reuse ;  /* 0x00000035360e7223 */ /* 0x141fe20000010810 */
[C-C-:B------:R-:W-:Y:S01]  /*2f00*/  FFMA.FTZ R18, R23.reuse, R18, -R16.reuse ;  /* 0x0000001217127223 */ /* 0x140fe20000010810 */
[--C-:B------:R-:W-:Y:S01]  /*2f10*/  FFMA.FTZ R27, R54, R27, -R16.reuse ;  /* 0x0000001b361b7223 */ /* 0x100fe20000010810 */
[--C-:B------:R-:W-:Y:S01]  /*2f20*/  FFMA.FTZ R39, R23, R39, -R16.reuse ;  /* 0x0000002717277223 */ /* 0x100fe20000010810 */
[C-C-:B------:R-:W-:Y:S01]  /*2f30*/  FFMA.FTZ R20, R52.reuse, R49, -R16.reuse ;  /* 0x0000003134147223 */ /* 0x140fe20000010810 */
[--C-:B------:R-:W-:Y:S01]  /*2f40*/  FFMA.FTZ R19, R52, R13, -R16.reuse ;  /* 0x0000000d34137223 */ /* 0x100fe20000010810 */
[C-C-:B------:R-:W-:Y:S01]  /*2f50*/  FFMA.FTZ R21, R37.reuse, R21, -R16.reuse ;  /* 0x0000001525157223 */ /* 0x140fe20000010810 */
[----:B------:R-:W-:Y:S01]  /*2f60*/  FFMA.FTZ R36, R37, R15, -R16 ;  /* 0x0000000f25247223 */ /* 0x000fe20000010810 */
[-C--:B------:R-:W-:Y:S01]  /*2f70*/  FFMA.FTZ R14, R55, -R17.reuse, R14 ;  /* 0x80000011370e7223 */ /* 0x080fe2000001000e */
[----:B------:R-:W-:Y:S01]  /*2f80*/  FFMA.FTZ R18, -R17, R24, R18 ;  /* 0x0000001811127223 */ /* 0x000fe20000010112 */
[-C--:B------:R-:W-:Y:S01]  /*2f90*/  FFMA.FTZ R20, R51, -R17.reuse, R20 ;  /* 0x8000001133147223 */ /* 0x080fe20000010014 */
[C---:B------:R-:W-:Y:S01]  /*2fa0*/  FFMA.FTZ R22, -R17.reuse, R22, R21 ;  /* 0x0000001611167223 */ /* 0x040fe20000010115 */
[-C--:B------:R-:W-:Y:S01]  /*2fb0*/  FFMA.FTZ R50, R50, -R17.reuse, R27 ;  /* 0x8000001132327223 */ /* 0x080fe2000001001b */
[C---:B------:R-:W-:Y:S01]  /*2fc0*/  FFMA.FTZ R38, -R17.reuse, R38, R39 ;  /* 0x0000002611267223 */ /* 0x040fe20000010127 */
[----:B------:R-:W-:Y:S01]  /*2fd0*/  FFMA.FTZ R16, R12, -R17, R19 ;  /* 0x800000110c107223 */ /* 0x000fe20000010013 */
[----:B------:R-:W-:Y:S01]  /*2fe0*/  FFMA.FTZ R36, -R17, R26, R36 ;  /* 0x0000001a11247223 */ /* 0x000fe20000010124 */
[C---:B------:R-:W-:Y:S01]  /*2ff0*/  FMUL.FTZ R14, R11.reuse, R14 ;  /* 0x0000000e0b0e7220 */ /* 0x040fe20000410000 */
[----:B------:R-:W-:Y:S01]  /*3000*/  FMUL.FTZ R13, R11, R18 ;  /* 0x000000120b0d7220 */ /* 0x000fe20000410000 */
[----:B------:R-:W-:Y:S01]  /*3010*/  IADD3 R12, P1, R7, UR10, RZ ;  /* 0x0000000a070c7c10 */ /* 0x000fe2000ff3e0ff */
[C---:B------:R-:W-:Y:S01]  /*3020*/  FMUL.FTZ R20, R11.reuse, R20 ;  /* 0x000000140b147220 */ /* 0x040fe20000410000 */
[C---:B------:R-:W-:Y:S01]  /*3030*/  FMUL.FTZ R15, R11.reuse, R22 ;  /* 0x000000160b0f7220 */ /* 0x040fe20000410000 */
[C---:B------:R-:W-:Y:S01]  /*3040*/  FMUL.FTZ R50, R11.reuse, R50 ;  /* 0x000000320b327220 */ /* 0x040fe20000410000 */
[C---:B------:R-:W-:Y:S01]  /*3050*/  FMUL.FTZ R7, R11.reuse, R38 ;  /* 0x000000260b077220 */ /* 0x040fe20000410000 */
[C---:B------:R-:W-:Y:S01]  /*3060*/  FMUL.FTZ R16, R11.reuse, R16 ;  /* 0x000000100b107220 */ /* 0x040fe20000410000 */
[----:B------:R-:W-:Y:S01]  /*3070*/  FMUL.FTZ R11, R11, R36 ;  /* 0x000000240b0b7220 */ /* 0x000fe20000410000 */
[----:B------:R-:W-:-:S02]  /*3080*/  F2FP.BF16.F32.PACK_AB R14, R13, R14 ;  /* 0x0000000e0d0e723e */ /* 0x000fc400000010ff */
[----:B------:R-:W-:Y:S02]  /*3090*/  IADD3.X R13, R8, UR11, RZ, P1, !PT ;  /* 0x0000000b080d7c10 */ /* 0x000fe40008ffe4ff */
[----:B------:R-:W-:Y:S02]  /*30a0*/  F2FP.BF16.F32.PACK_AB R20, R15, R20 ;  /* 0x000000140f14723e */ /* 0x000fe400000010ff */
[----:B------:R-:W-:Y:S01]  /*30b0*/  IADD3 R8, P1, R9, UR10, RZ ;  /* 0x0000000a09087c10 */ /* 0x000fe2000ff3e0ff */
[----:B------:R1:W-:Y:S01]  /*30c0*/  STG.E.U16 desc[UR12][R12.64], R14 ;  /* 0x0000000e0c007986 */ /* 0x0003e2000c10150c */
[----:B------:R-:W-:Y:S01]  /*30d0*/  F2FP.BF16.F32.PACK_AB R50, R7, R50 ;  /* 0x000000320732723e */ /* 0x000fe200000010ff */
[----:B------:R-:W-:Y:S01]  /*30e0*/  UMOV UR10, UR14 ;  /* 0x0000000e000a7c82 */ /* 0x000fe20008000000 */
[----:B------:R-:W-:Y:S01]  /*30f0*/  F2FP.BF16.F32.PACK_AB R16, R11, R16 ;  /* 0x000000100b10723e */ /* 0x000fe200000010ff */
[----:B------:R1:W-:Y:S01]  /*3100*/  STG.E.U16 desc[UR12][R12.64+0x4], R20 ;  /* 0x000004140c007986 */ /* 0x0003e2000c10150c */
[----:B------:R-:W-:-:S02]  /*3110*/  PRMT R15, R14, 0x7632, R15 ;  /* 0x000076320e0f7816 */ /* 0x000fc4000000000f */
[----:B------:R-:W-:Y:S02]  /*3120*/  PRMT R17, R20, 0x7632, R17 ;  /* 0x0000763214117816 */ /* 0x000fe40000000011 */
[----:B------:R-:W-:Y:S01]  /*3130*/  IADD3.X R9, R10, UR11, RZ, P1, !PT ;  /* 0x0000000b0a097c10 */ /* 0x000fe20008ffe4ff */
[----:B------:R1:W-:Y:S01]  /*3140*/  STG.E.U16 desc[UR12][R12.64+0x2], R15 ;  /* 0x0000020f0c007986 */ /* 0x0003e2000c10150c */
[----:B------:R-:W-:Y:S02]  /*3150*/  PRMT R7, R50, 0x7632, R7 ;  /* 0x0000763232077816 */ /* 0x000fe40000000007 */
[----:B------:R-:W-:Y:S01]  /*3160*/  PRMT R10, R16, 0x7632, R10 ;  /* 0x00007632100a7816 */ /* 0x000fe2000000000a */
[----:B------:R1:W-:Y:S04]  /*3170*/  STG.E.U16 desc[UR12][R12.64+0x6], R17 ;  /* 0x000006110c007986 */ /* 0x0003e8000c10150c */
[----:B------:R1:W-:Y:S04]  /*3180*/  STG.E.U16 desc[UR12][R8.64], R50 ;  /* 0x0000003208007986 */ /* 0x0003e8000c10150c */
[----:B------:R1:W-:Y:S04]  /*3190*/  STG.E.U16 desc[UR12][R8.64+0x2], R7 ;  /* 0x0000020708007986 */ /* 0x0003e8000c10150c */
[----:B------:R1:W-:Y:S04]  /*31a0*/  STG.E.U16 desc[UR12][R8.64+0x4], R16 ;  /* 0x0000041008007986 */ /* 0x0003e8000c10150c */
[----:B------:R1:W-:Y:S01]  /*31b0*/  STG.E.U16 desc[UR12][R8.64+0x6], R10 ;  /* 0x0000060a08007986 */ /* 0x0003e2000c10150c */
[----:B------:R-:W-:Y:S05]  /*31c0*/  @!P0 BRA `(.L_x_1076) ;  /* 0xffffffd000a48947 */ /* 0x000fea000383ffff */
.L_x_1064:
        /* <DEDUP_REMOVED lines=12> */
[----:B------:R-:W-:Y:S01]  /*3290*/  MOV R15, 0xffffffff ;  /* 0xffffffff000f7802 */ /* 0x000fe20000000f00 */
[----:B------:R-:W-:Y:S01]  /*32a0*/  IMAD.MOV.U32 R10, RZ, RZ, 0x14 ;  /* 0x00000014ff0a7424 */ /* 0x000fe200078e00ff */
        /* <DEDUP_REMOVED lines=17> */
[----:B------:R-:W-:Y:S02]  /*33c0*/  IADD3.X R11, RZ, RZ, RZ, P0, !PT ;  /* 0x000000ffff0b7210 */ /* 0x000fe400007fe4ff */
[----:B------:R-:W-:Y:S01]  /*33d0*/  IADD3 R6, R10, R13, RZ ;  /* 0x0000000d0a067210 */ /* 0x000fe20007ffe0ff */
[----:B------:R-:W-:Y:S01]  /*33e0*/  IMAD.MOV.U32 R10, RZ, RZ, R9 ;  /* 0x000000ffff0a7224 */ /* 0x000fe200078e0009 */
[----:B------:R-:W-:Y:S02]  /*33f0*/  IADD3 RZ, P1, R7, R8, RZ ;  /* 0x0000000807ff7210 */ /* 0x000fe40007f3e0ff */
[----:B------:R-:W-:Y:S01]  /*3400*/  ISETP.LT.U32.AND P0, PT, R16, 0x2, PT ;  /* 0x000000021000780c */ /* 0x000fe20003f01070 */
[----:B------:R-:W-:Y:S01]  /*3410*/  IMAD.WIDE.U32 R8, R6, -0x33333333, RZ ;  /* 0xcccccccd06087825 */ /* 0x000fe200078e00ff */
[----:B------:R-:W-:Y:S02]  /*3420*/  MOV R7, UR8 ;  /* 0x0000000800077c02 */ /* 0x000fe40008000f00 */
[----:B------:R-:W-:Y:S01]  /*3430*/  ISETP.LT.AND.EX P0, PT, R17, RZ, PT, P0 ;  /* 0x000000ff1100720c */ /* 0x000fe20003f01300 */
[----:B------:R-:W-:Y:S01]  /*3440*/  IMAD.WIDE.U32.X R10, R15, -0x33333334, R10, P1 ;  /* 0xcccccccc0f0a7825 */ /* 0x000fe200008e040a */
[----:B------:R-:W-:-:S02]  /*3450*/  LEA.HI R48, R9, 0x1, RZ, 0x1c ;  /* 0x0000000109307811 */ /* 0x000fc400078fe0ff */
[----:B------:R-:W-:Y:S02]  /*3460*/  SEL R49, R16, 0x2, P0 ;  /* 0x0000000210317807 */ /* 0x000fe40000000000 */
[----:B------:R-:W-:Y:S02]  /*3470*/  SHF.R.U64 R50, R10, 0x3, R11 ;  /* 0x000000030a327819 */ /* 0x000fe4000000120b */
        /* <DEDUP_REMOVED lines=13> */
.L_x_1093:
[----:B------:R-:W-:Y:S01]  /*3550*/  ISETP.GT.U32.AND P0, PT, R49, R2, PT ;  /* 0x000000023100720c */ /* 0x000fe20003f04070 */
[----:B------:R-:W-:Y:S01]  /*3560*/  BSSY B0, `(.L_x_1077) ;  /* 0x00000ae000007945 */ /* 0x000fe20003800000 */
[----:B0-----:R-:W-:Y:S01]  /*3570*/  HFMA2.MMA R51, -RZ, RZ, 0, 0 ;  /* 0x00000000ff337435 */ /* 0x001fe200000001ff */
[----:B------:R-:W-:Y:S02]  /*3580*/  MOV R56, RZ ;  /* 0x000000ff00387202 */ /* 0x000fe40000000f00 */
[----:B------:R-:W-:-:S13]  /*3590*/  ISETP.GT.AND.EX P0, PT, R15, RZ, PT, P0 ;  /* 0x000000ff0f00720c */ /* 0x000fda0003f04300 */
[----:B-123--:R-:W-:Y:S05]  /*35a0*/  @!P0 BRA `(.L_x_1078) ;  /* 0x0000000800a48947 */ /* 0x00efea0003800000 */
[----:B------:R-:W-:Y:S01]  /*35b0*/  ISETP.NE.U32.AND P1, PT, R50, RZ, PT ;  /* 0x000000ff3200720c */ /* 0x000fe20003f25070 */
[----:B------:R-:W-:Y:S01]  /*35c0*/  IMAD.MOV.U32 R17, RZ, RZ, -0x1 ;  /* 0xffffffffff117424 */ /* 0x000fe200078e00ff */
[----:B------:R-:W-:Y:S01]  /*35d0*/  IADD3 R16, P2, P3, -R3, -0x21, -R2 ;  /* 0xffffffdf03107810 */ /* 0x000fe20007b5e902 */
[----:B------:R-:W-:Y:S01]  /*35e0*/  BSSY B1, `(.L_x_1079) ;  /* 0x0000025000017945 */ /* 0x000fe20003800000 */
[----:B------:R-:W-:Y:S01]  /*35f0*/  ISETP.NE.AND.EX P1, PT, RZ, RZ, PT, P1 ;  /* 0x000000ffff00720c */ /* 0x000fe20003f25310 */
[----:B------:R-:W-:Y:S01]  /*3600*/  IMAD.MOV.U32 R52, RZ, RZ, RZ ;  /* 0x000000ffff347224 */ /* 0x000fe200078e00ff */
[----:B------:R-:W-:Y:S02]  /*3610*/  ISETP.GE.U32.AND P0, PT, R16, 0x1e, PT ;  /* 0x0000001e1000780c */ /* 0x000fe40003f06070 */
[----:B------:R-:W-:Y:S02]  /*3620*/  LOP3.LUT R16, R0, 0x1f, RZ, 0xc0, !PT ;  /* 0x0000001f00107812 */ /* 0x000fe400078ec0ff */
[----:B------:R-:W-:-:S02]  /*3630*/  IADD3.X R17, ~R4, -0x1, R17, P2, P3 ;  /* 0xffffffff04117810 */ /* 0x000fc400017e6511 */
[----:B------:R-:W-:Y:S02]  /*3640*/  IADD3 R16, P2, R16, R7, RZ ;  /* 0x0000000710107210 */ /* 0x000fe40007f5e0ff */
[----:B------:R-:W-:Y:S02]  /*3650*/  ISETP.GE.U32.AND.EX P0, PT, R17, RZ, PT, P0 ;  /* 0x000000ff1100720c */ /* 0x000fe40003f06100 */
[----:B------:R-:W-:Y:S02]  /*3660*/  MOV R56, RZ ;  /* 0x000000ff00387202 */ /* 0x000fe40000000f00 */
        /* <DEDUP_REMOVED lines=21> */
[----:B------:R-:W-:Y:S01]  /*37c0*/  @P1 IMAD.MOV.U32 R54, RZ, RZ, R10 ;  /* 0x000000ffff361224 */ /* 0x000fe200078e000a */
[----:B------:R-:W-:Y:S02]  /*37d0*/  MOV R52, R13 ;  /* 0x0000000d00347202 */ /* 0x000fe40000000f00 */
[----:B------:R-:W-:Y:S01]  /*37e0*/  @P1 MOV R52, R14 ;  /* 0x0000000e00341202 */ /* 0x000fe20000000f00 */
[----:B--2---:R-:W-:Y:S01]  /*37f0*/  FADD.FTZ R51, R51, R20 ;  /* 0x0000001433337221 */ /* 0x004fe20000010000 */
[----:B------:R-:W-:-:S03]  /*3800*/  FADD.FTZ R56, R56, R21 ;  /* 0x0000001538387221 */ /* 0x000fc60000010000 */
[----:B---3--:R-:W-:Y:S01]  /*3810*/  @P1 FADD.FTZ R51, R51, R22 ;  /* 0x0000001633331221 */ /* 0x008fe20000010000 */
[----:B------:R-:W-:-:S07]  /*3820*/  @P1 FADD.FTZ R56, R56, R23 ;  /* 0x0000001738381221 */ /* 0x000fce0000010000 */
.L_x_1080:
[----:B------:R-:W-:Y:S05]  /*3830*/  BSYNC B1 ;  /* 0x0000000000017941 */ /* 0x000fea0003800000 */
.L_x_1079:
[----:B------:R-:W-:Y:S05]  /*3840*/  @!P0 BRA `(.L_x_1078) ;  /* 0x0000000400fc8947 */ /* 0x000fea0003800000 */
[----:B------:R-:W-:Y:S01]  /*3850*/  IADD3 R18, P2, -R54, R49, RZ ;  /* 0x0000003136127210 */ /* 0x000fe20007f5e1ff */
[----:B------:R-:W-:Y:S01]  /*3860*/  IMAD R19, R52, 0xa00, RZ ;  /* 0x00000a0034137824 */ /* 0x000fe200078e02ff */
[C---:B------:R-:W-:Y:S01]  /*3870*/  SHF.L.U64.HI R17, R16.reuse, 0x1, R17 ;  /* 0x0000000110117819 */ /* 0x040fe20000010211 */
[----:B------:R-:W-:Y:S01]  /*3880*/  ULDC.64 UR4, c[0x0][0x260] ;  /* 0x0000980000047ab9 */ /* 0x000fe20000000a00 */
[----:B------:R-:W-:Y:S01]  /*3890*/  SHF.L.U32 R16, R16, 0x1, RZ ;  /* 0x0000000110107819 */ /* 0x000fe200000006ff */
[----:B------:R-:W-:Y:S01]  /*38a0*/  BSSY B1, `(.L_x_1081) ;  /* 0x0000046000017945 */ /* 0x000fe20003800000 */
[----:B------:R-:W-:Y:S02]  /*38b0*/  ISETP.GT.U32.AND P1, PT, R18, 0x78, PT ;  /* 0x000000781200780c */ /* 0x000fe40003f24070 */
[----:B------:R-:W-:Y:S01]  /*38c0*/  IADD3.X R18, ~R52, R15, RZ, P2, !PT ;  /* 0x0000000f34127210 */ /* 0x000fe200017fe5ff */
[----:B------:R-:W-:-:S03]  /*38d0*/  IMAD.WIDE.U32 R16, R54, 0xa00, R16 ;  /* 0x00000a0036107825 */ /* 0x000fc600078e0010 */
[----:B------:R-:W-:Y:S01]  /*38e0*/  ISETP.GT.AND.EX P1, PT, R18, RZ, PT, P1 ;  /* 0x000000ff1200720c */ /* 0x000fe20003f24310 */
[----:B------:R-:W-:Y:S01]  /*38f0*/  IMAD.IADD R17, R17, 0x1, R19 ;  /* 0x0000000111117824 */ /* 0x000fe200078e0213 */
        /* <DEDUP_REMOVED lines=9> */
.L_x_1083:
        /* <DEDUP_REMOVED lines=55> */
.L_x_1082:
[----:B------:R-:W-:Y:S05]  /*3d00*/  BSYNC B1 ;  /* 0x0000000000017941 */ /* 0x000fea0003800000 */
.L_x_1081:
        /* <DEDUP_REMOVED lines=35> */
.L_x_1085:
[----:B------:R-:W-:Y:S05]  /*3f40*/  BSYNC B1 ;  /* 0x0000000000017941 */ /* 0x000fea0003800000 */
.L_x_1084:
        /* <DEDUP_REMOVED lines=15> */
.L_x_1078:
[----:B------:R-:W-:Y:S05]  /*4040*/  BSYNC B0 ;  /* 0x0000000000007941 */ /* 0x000fea0003800000 */
.L_x_1077:
        /* <DEDUP_REMOVED lines=18> */
[----:B------:R-:W-:Y:S02]  /*4170*/  @!P0 SHF.R.U32.HI R5, RZ, 0x4, R0 ;  /* 0x00000004ff058819 */ /* 0x000fe40000011600 */
[C---:B------:R-:W-:Y:S02]  /*4180*/  @!P0 SHF.L.U32 R16, R11.reuse, 0x1, RZ ;  /* 0x000000010b108819 */ /* 0x040fe400000006ff */
        /* <DEDUP_REMOVED lines=30> */
.L_x_1102:
        /* <DEDUP_REMOVED lines=47> */
.L_x_1112:
        /* <DEDUP_REMOVED lines=41> */
.L_x_1122:
[----:B--2---:R-:W-:Y:S01]  /*48f0*/  FADD.FTZ R17, R16, R32 ;  /* 0x0000002010117221 */ /* 0x004fe20000010000 */
[----:B------:R-:W-:-:S04]  /*4900*/  @!P1 F2FP.BF16.F32.PACK_AB R16, RZ, R26 ;  /* 0x0000001aff10923e */ /* 0x000fc800000010ff */
[----:B------:R-:W-:Y:S02]  /*4910*/  PRMT R22, R16, 0x7610, R22 ;  /* 0x0000761010167816 */ /* 0x000fe40000000016 */
[----:B------:R-:W-:Y:S02]  /*4920*/  @!P1 F2FP.BF16.F32.PACK_AB R17, RZ, R17 ;  /* 0x00000011ff11923e */ /* 0x000fe400000010ff */
[----:B------:R-:W-:Y:S01]  /*4930*/  LEA.HI R16, R0, 0x3c, RZ, 0x1c ;  /* 0x0000003c00107811 */ /* 0x000fe200078fe0ff */
[----:B------:R2:W-:Y:S04]  /*4940*/  @!P1 STG.E.U16 desc[UR12][R18.64+0x50], R22 ;  /* 0x0000501612009986 */ /* 0x0005e8000c10150c */
[----:B------:R2:W-:Y:S02]  /*4950*/  @!P1 STG.E.U16 desc[UR12][R20.64+0x50], R17 ;  /* 0x0000501114009986 */ /* 0x0005e4000c10150c */
.L_x_1088:
[----:B------:R-:W-:Y:S05]  /*4960*/  BSYNC B0 ;  /* 0x0000000000007941 */ /* 0x000fea0003800000 */
.L_x_1087:
[----:B------:R-:W-:-:S13]  /*4970*/  ISETP.GE.U32.AND P0, PT, R6, 0x3c, PT ;  /* 0x0000003c0600780c */ /* 0x000fda0003f06070 */
[----:B------:R-:W-:Y:S05]  /*4980*/  @!P0 BRA `(.L_x_1086) ;  /* 0x0000000800988947 */ /* 0x000fea0003800000 */
[----:B------:R-:W-:Y:S01]  /*4990*/  ISETP.GT.U32.AND P0, PT, R11, 0x9, PT ;  /* 0x000000090b00780c */ /* 0x000fe20003f04070 */
[----:B012---:R-:W-:Y:S01]  /*49a0*/  IMAD.MOV.U32 R18, RZ, RZ, RZ ;  /* 0x000000ffff127224 */ /* 0x007fe200078e00ff */
[----:B------:R-:W-:-:S11]  /*49b0*/  UMOV UR5, 0xffff ;  /* 0x0000ffff00057882 */ /* 0x000fd60000000000 */
[C---:B------:R-:W-:Y:S02]  /*49c0*/  @!P0 SHF.L.U32 R17, R11.reuse, 0x1, RZ ;  /* 0x000000010b118819 */ /* 0x040fe400000006ff */
[----:B------:R-:W-:Y:S02]  /*49d0*/  @!P0 LEA R20, R11, UR4, 0x7 ;  /* 0x000000040b148c11 */ /* 0x000fe4000f8e38ff */
[----:B------:R-:W-:-:S04]  /*49e0*/  @!P0 LOP3.LUT R17, R16, R17, RZ, 0x3c, !PT ;  /* 0x0000001110118212 */ /* 0x000fc800078e3cff */
[----:B------:R-:W-:Y:S01]  /*49f0*/  @!P0 LEA R19, R17, R20, 0x2 ;  /* 0x0000001411138211 */ /* 0x000fe200078e10ff */
[----:B------:R-:W-:-:S04]  /*4a00*/  HFMA2.MMA R17, -RZ, RZ, 0, 0 ;  /* 0x00000000ff117435 */ /* 0x000fc800000001ff */
[----:B------:R0:W1:Y:S06]  /*4a10*/  @!P0 LDS R18, [R19] ;  /* 0x0000000013128984 */ /* 0x00006c0000000800 */
[----:B------:R0:W2:Y:S01]  /*4a20*/  @!P0 LDS R17, [R19+0x500] ;  /* 0x0005000013118984 */ /* 0x0000a20000000800 */
[----:B------:R-:W-:Y:S05]  /*4a30*/  BRA.DIV UR5, `(.L_x_1092) ;  /* 0x0000001605307947 */ /* 0x000fea000b800000 */
[C---:B------:R-:W-:Y:S01]  /*4a40*/  @!P0 IMAD.SHL.U32 R22, R11.reuse, 0x2, RZ ;  /* 0x000000020b168824 */ /* 0x040fe200078e00ff */
[C---:B------:R-:W-:Y:S01]  /*4a50*/  @!P0 IADD3 R21, R16.reuse, 0x14, RZ ;  /* 0x0000001410158810 */ /* 0x040fe20007ffe0ff */
[----:B------:R-:W-:Y:S01]  /*4a60*/  @!P0 VIADD R23, R16, 0x28 ;  /* 0x0000002810178836 */ /* 0x000fe20000000000 */
[----:B------:R-:W-:Y:S01]  /*4a70*/  @!P0 SHF.L.U32 R26, R11, 0x1, RZ ;  /* 0x000000010b1a8819 */ /* 0x000fe200000006ff */
        /* <DEDUP_REMOVED lines=8> */
[----:B------:R-:W-:Y:S01]  /*4b00*/  IMAD.MOV.U32 R45, RZ, RZ, 0xffff ;  /* 0x0000ffffff2d7424 */ /* 0x000fe200078e00ff */
[----:B------:R-:W-:-:S02]  /*4b10*/  @!P0 LEA R21, R21, R24, 0x2 ;  /* 0x0000001815158211 */ /* 0x000fc400078e10ff */
[----:B------:R-:W-:Y:S02]  /*4b20*/  @!P0 LEA R24, R23, R32, 0x2 ;  /* 0x0000002017188211 */ /* 0x000fe400078e10ff */
[----:B------:R-:W-:Y:S01]  /*4b30*/  @!P0 IADD3 R25, R16, 0x3c, RZ ;  /* 0x0000003c10198810 */ /* 0x000fe20007ffe0ff */
[----:B------:R-:W1:Y:S01]  /*4b40*/  @!P0 LDS R22, [R21] ;  /* 0x0000000015168984 */ /* 0x000e620000000800 */
[----:B------:R-:W-:Y:S02]  /*4b50*/  MOV R36, RZ ;  /* 0x000000ff00247202 */ /* 0x000fe40000000f00 */
[----:B------:R-:W-:Y:S01]  /*4b60*/  @!P0 LOP3.LUT R25, R25, R26, RZ, 0x3c, !PT ;  /* 0x0000001a19198212 */ /* 0x000fe200078e3cff */
[----:B------:R-:W3:Y:S01]  /*4b70*/  @!P0 LDS R39, [R24+0x500] ;  /* 0x0005000018278984 */ /* 0x000ee20000000800 */
[----:B------:R-:W-:Y:S02]  /*4b80*/  MOV R26, RZ ;  /* 0x000000ff001a7202 */ /* 0x000fe40000000f00 */
[----:B------:R-:W-:Y:S01]  /*4b90*/  @!P0 LEA R41, R25, R32, 0x2 ;  /* 0x0000002019298211 */ /* 0x000fe200078e10ff */
        /* <DEDUP_REMOVED lines=11> */
[----:B----4-:R-:W-:Y:S02]  /*4c50*/  MOV R21, RZ ;  /* 0x000000ff00157202 */ /* 0x010fe40000000f00 */
[----:B------:R-:W-:Y:S01]  /*4c60*/  MOV R42, 0xffff ;  /* 0x0000ffff002a7802 */ /* 0x000fe20000000f00 */
[----:B------:R-:W2:Y:S01]  /*4c70*/  SHFL.BFLY PT, R20, R19, 0x4, 0x101f ;  /* 0x0c901f0013147f89 */ /* 0x000ea200000e0000 */
[----:B------:R-:W-:-:S02]  /*4c80*/  IADD3 R43, R16, R7, RZ ;  /* 0x00000007102b7210 */ /* 0x000fc40007ffe0ff */
[----:B-1----:R-:W-:Y:S02]  /*4c90*/  @!P0 MOV R34, R22 ;  /* 0x0000001600228202 */ /* 0x002fe40000000f00 */
[----:B------:R1:W-:Y:S01]  /*4ca0*/  @!P0 LDS R22, [R41+0x500] ;  /* 0x0005000029168984 */ /* 0x0003e20000000800 */
[----:B---3--:R-:W-:Y:S01]  /*4cb0*/  @!P0 MOV R25, R39 ;  /* 0x0000002700198202 */ /* 0x008fe20000000f00 */
[----:B0-----:R-:W-:Y:S02]  /*4cc0*/  FADD.FTZ R18, R32, R17 ;  /* 0x0000001120127221 */ /* 0x001fe40000010000 */
[----:B------:R-:W0:Y:S01]  /*4cd0*/  SHFL.BFLY PT, R33, R34, 0x8, 0x101f ;  /* 0x0d101f0022217f89 */ /* 0x000e2200000e0000 */
[----:B------:R-:W-:Y:S02]  /*4ce0*/  @!P0 IMAD.MOV.U32 R26, RZ, RZ, R27 ;  /* 0x000000ffff1a8224 */ /* 0x000fe400078e001b */
[----:B--2---:R-:W-:Y:S01]  /*4cf0*/  FADD.FTZ R20, R19, R20 ;  /* 0x0000001413147221 */ /* 0x004fe20000010000 */
[----:B------:R-:W2:Y:S01]  /*4d00*/  SHFL.BFLY PT, R40, R25, 0x8, 0x101f ;  /* 0x0d101f0019287f89 */ /* 0x000ea200000e0000 */
[----:B-1----:R-:W-:-:S02]  /*4d10*/  MOV R41, 0xffff ;  /* 0x0000ffff00297802 */ /* 0x002fc40000000f00 */
[----:B------:R-:W-:Y:S01]  /*4d20*/  @!P0 MOV R36, R23 ;  /* 0x0000001700248202 */ /* 0x000fe20000000f00 */
[----:B------:R-:W1:Y:S01]  /*4d30*/  SHFL.BFLY PT, R27, R26, 0x8, 0x101f ;  /* 0x0d101f001a1b7f89 */ /* 0x000e6200000e0000 */
[----:B------:R-:W-:Y:S01]  /*4d40*/  MOV R23, RZ ;  /* 0x000000ff00177202 */ /* 0x000fe20000000f00 */
[----:B------:R-:W-:Y:S02]  /*4d50*/  @!P0 IMAD.MOV.U32 R23, RZ, RZ, R24 ;  /* 0x000000ffff178224 */ /* 0x000fe400078e0018 */
[----:B------:R-:W3:Y:S01]  /*4d60*/  SHFL.BFLY PT, R35, R36, 0x8, 0x101f ;  /* 0x0d101f0024237f89 */ /* 0x000ee200000e0000 */
[----:B------:R-:W-:-:S03]  /*4d70*/  IMAD.MOV.U32 R24, RZ, RZ, 0xffff ;  /* 0x0000ffffff187424 */ /* 0x000fc600078e00ff */
[----:B------:R-:W4:Y:S04]  /*4d80*/  SHFL.BFLY PT, R44, R23, 0x8, 0x101f ;  /* 0x0d101f00172c7f89 */ /* 0x000f2800000e0000 */
[----:B------:R-:W5:Y:S01]  /*4d90*/  SHFL.BFLY PT, R19, R20, 0x2, 0x101f ;  /* 0x0c501f0014137f89 */ /* 0x000f6200000e0000 */
[----:B0-----:R-:W-:Y:S01]  /*4da0*/  FADD.FTZ R33, R33, R34 ;  /* 0x0000002221217221 */ /* 0x001fe20000010000 */
[----:B--2---:R-:W-:Y:S01]  /*4db0*/  FADD.FTZ R34, R40, R25 ;  /* 0x0000001928227221 */ /* 0x004fe20000010000 */
[----:B------:R-:W-:Y:S01]  /*4dc0*/  MOV R25, 0xffff ;  /* 0x0000ffff00197802 */ /* 0x000fe20000000f00 */
[----:B-1----:R-:W-:Y:S01]  /*4dd0*/  FADD.FTZ R27, R27, R26 ;  /* 0x0000001a1b1b7221 */ /* 0x002fe20000010000 */
[----:B------:R-:W-:Y:S01]  /*4de0*/  MOV R26, 0xffff ;  /* 0x0000ffff001a7802 */ /* 0x000fe20000000f00 */
[----:B------:R-:W0:Y:S01]  /*4df0*/  SHFL.BFLY PT, R32, R18, 0x4, 0x101f ;  /* 0x0c901f0012207f89 */ /* 0x000e2200000e0000 */
[----:B------:R-:W-:Y:S01]  /*4e00*/  @!P0 MOV R21, R22 ;  /* 0x0000001600158202 */ /* 0x000fe20000000f00 */
[----:B------:R-:W-:-:S02]  /*4e10*/  IMAD.MOV.U32 R22, RZ, RZ, 0xffff ;  /* 0x0000ffffff167424 */ /* 0x000fc400078e00ff */
[----:B---3--:R-:W-:Y:S01]  /*4e20*/  FADD.FTZ R35, R35, R36 ;  /* 0x0000002423237221 */ /* 0x008fe20000010000 */
[----:B------:R-:W1:Y:S01]  /*4e30*/  SHFL.BFLY PT, R40, R27, 0x4, 0x101f ;  /* 0x0c901f001b287f89 */ /* 0x000e6200000e0000 */
[----:B----4-:R-:W-:Y:S01]  /*4e40*/  FADD.FTZ R44, R44, R23 ;  /* 0x000000172c2c7221 */ /* 0x010fe20000010000 */
[----:B------:R-:W-:Y:S02]  /*4e50*/  MOV R23, 0xffff ;  /* 0x0000ffff00177802 */ /* 0x000fe40000000f00 */
[----:B------:R-:W2:Y:S01]  /*4e60*/  SHFL.BFLY PT, R22, R33, 0x4, 0x101f ;  /* 0x0c901f0021167f89 */ /* 0x000ea200000e0000 */
[----:B-----5:R-:W-:Y:S01]  /*4e70*/  FADD.FTZ R19, R20, R19 ;  /* 0x0000001314137221 */ /* 0x020fe20000010000 */
[----:B------:R-:W-:Y:S02]  /*4e80*/  MOV R20, 0xffff ;  /* 0x0000ffff00147802 */ /* 0x000fe40000000f00 */
[----:B------:R-:W3:Y:S01]  /*4e90*/  SHFL.BFLY PT, R24, R21, 0x8, 0x101f ;  /* 0x0d101f0015187f89 */ /* 0x000ee200000e0000 */
[----:B------:R-:W-:-:S02]  /*4ea0*/  ISETP.NE.AND P0, PT, R11, RZ, PT ;  /* 0x000000ff0b00720c */ /* 0x000fc40003f05270 */
[----:B------:R-:W-:Y:S01]  /*4eb0*/  MOV R36, 0xffff ;  /* 0x0000ffff00247802 */ /* 0x000fe20000000f00 */
[----:B------:R-:W4:Y:S04]  /*4ec0*/  SHFL.BFLY PT, R38, R35, 0x4, 0x101f ;  /* 0x0c901f0023267f89 */ /* 0x000f2800000e0000 */
[----:B------:R-:W5:Y:S01]  /*4ed0*/  SHFL.BFLY PT, R39, R34, 0x4, 0x101f ;  /* 0x0c901f0022277f89 */ /* 0x000f6200000e0000 */
[----:B0-----:R-:W-:Y:S01]  /*4ee0*/  FADD.FTZ R17, R18, R32 ;  /* 0x0000002012117221 */ /* 0x001fe20000010000 */
[----:B------:R-:W-:Y:S02]  /*4ef0*/  MOV R32, 0xffff ;  /* 0x0000ffff00207802 */ /* 0x000fe40000000f00 */
[----:B------:R-:W0:Y:S01]  /*4f00*/  SHFL.BFLY PT, R23, R44, 0x4, 0x101f ;  /* 0x0c901f002c177f89 */ /* 0x000e2200000e0000 */
[----:B-1----:R-:W-:-:S03]  /*4f10*/  FADD.FTZ R40, R27, R40 ;  /* 0x000000281b287221 */ /* 0x002fc60000010000 */
[----:B------:R-:W1:Y:S01]  /*4f20*/  SHFL.BFLY PT, R20, R19, 0x1, 0x101f ;  /* 0x0c301f0013147f89 */ /* 0x000e6200000e0000 */
[----:B--2---:R-:W-:-:S03]  /*4f30*/  FADD.FTZ R37, R33, R22 ;  /* 0x0000001621257221 */ /* 0x004fc60000010000 */
[----:B------:R-:W2:Y:S01]  /*4f40*/  SHFL.BFLY PT, R32, R17, 0x2, 0x101f ;  /* 0x0c501f0011207f89 */ /* 0x000ea200000e0000 */
[----:B------:R-:W-:Y:S02]  /*4f50*/  IMAD.MOV.U32 R22, RZ, RZ, 0xffff ;  /* 0x0000ffffff167424 */ /* 0x000fe400078e00ff */
[----:B---3--:R-:W-:Y:S01]  /*4f60*/  FADD.FTZ R33, R24, R21 ;  /* 0x0000001518217221 */ /* 0x008fe20000010000 */
[----:B------:R-:W-:Y:S01]  /*4f70*/  MOV R21, 0xffff ;  /* 0x0000ffff00157802 */ /* 0x000fe20000000f00 */
[----:B------:R-:W3:Y:S01]  /*4f80*/  SHFL.BFLY PT, R25, R40, 0x2, 0x101f ;  /* 0x0c501f0028197f89 */ /* 0x000ee200000e0000 */
[----:B----4-:R-:W-:Y:S01]  /*4f90*/  FADD.FTZ R38, R35, R38 ;  /* 0x0000002623267221 */ /* 0x010fe20000010000 */
[----:B------:R-:W-:Y:S02]  /*4fa0*/  IMAD.MOV.U32 R35, RZ, RZ, 0xffff ;  /* 0x0000ffffff237424 */ /* 0x000fe400078e00ff */
[----:B------:R-:W4:Y:S01]  /*4fb0*/  SHFL.BFLY PT, R22, R37, 0x2, 0x101f ;  /* 0x0c501f0025167f89 */ /* 0x000f2200000e0000 */
[----:B-----5:R-:W-:Y:S01]  /*4fc0*/  FADD.FTZ R39, R34, R39 ;  /* 0x0000002722277221 */ /* 0x020fe20000010000 */
[----:B------:R-:W-:-:S02]  /*4fd0*/  IMAD.MOV.U32 R34, RZ, RZ, 0xffff ;  /* 0x0000ffffff227424 */ /* 0x000fc400078e00ff */
[----:B------:R-:W5:Y:S01]  /*4fe0*/  SHFL.BFLY PT, R21, R38, 0x2, 0x101f ;  /* 0x0c501f0026157f89 */ /* 0x000f6200000e0000 */
[----:B0-----:R-:W-:-:S03]  /*4ff0*/  FADD.FTZ R44, R44, R23 ;  /* 0x000000172c2c7221 */ /* 0x001fc60000010000 */
[----:B------:R-:W0:Y:S01]  /*5000*/  SHFL.BFLY PT, R26, R39, 0x2, 0x101f ;  /* 0x0c501f00271a7f89 */ /* 0x000e2200000e0000 */
[----:B-1----:R-:W-:-:S03]  /*5010*/  FADD.FTZ R19, R19, R20 ;  /* 0x0000001413137221 */ /* 0x002fc60000010000 */
[----:B------:R-:W1:Y:S01]  /*5020*/  SHFL.BFLY PT, R34, R33, 0x4, 0x101f ;  /* 0x0c901f0021227f89 */ /* 0x000e6200000e0000 */
[----:B--2---:R-:W-:Y:S01]  /*5030*/  FADD.FTZ R18, R17, R32 ;  /* 0x0000002011127221 */ /* 0x004fe20000010000 */
[----:B------:R-:W-:Y:S02]  /*5040*/  MOV R17, 0xffff ;  /* 0x0000ffff00117802 */ /* 0x000fe40000000f00 */
[----:B------:R-:W2:Y:S01]  /*5050*/  SHFL.BFLY PT, R45, R44, 0x2, 0x101f ;  /* 0x0c501f002c2d7f89 */ /* 0x000ea200000e0000 */
[----:B------:R-:W-:Y:S01]  /*5060*/  @!P0 F2FP.BF16.F32.PACK_AB R32, RZ, R19 ;  /* 0x00000013ff20823e */ /* 0x000fe200000010ff */
[----:B---3--:R-:W-:Y:S02]  /*5070*/  FADD.FTZ R40, R40, R25 ;  /* 0x0000001928287221 */ /* 0x008fe40000010000 */
[----:B------:R-:W3:Y:S01]  /*5080*/  SHFL.BFLY PT, R17, R18, 0x1, 0x101f ;  /* 0x0c301f0012117f89 */ /* 0x000ee200000e0000 */
[----:B------:R-:W3:Y:S01]  /*5090*/  @!P0 LDC.64 R24, c[0x0][0x220] ;  /* 0x00008800ff188b82 */ /* 0x000ee20000000a00 */
[----:B----4-:R-:W-:-:S02]  /*50a0*/  FADD.FTZ R37, R37, R22 ;  /* 0x0000001625257221 */ /* 0x010fc40000010000 */
[----:B------:R-:W4:Y:S01]  /*50b0*/  SHFL.BFLY PT, R41, R40, 0x1, 0x101f ;  /* 0x0c301f0028297f89 */ /* 0x000f2200000e0000 */
[----:B-----5:R-:W-:-:S03]  /*50c0*/  FADD.FTZ R38, R38, R21 ;  /* 0x0000001526267221 */ /* 0x020fc60000010000 */
[----:B------:R-:W5:Y:S01]  /*50d0*/  SHFL.BFLY PT, R36, R37, 0x1, 0x101f ;  /* 0x0c301f0025247f89 */ /* 0x000f6200000e0000 */
[----:B------:R-:W5:Y:S01]  /*50e0*/  @!P0 LDC.64 R22, c[0x0][0x218] ;  /* 0x00008600ff168b82 */ /* 0x000f620000000a00 */
[----:B0-----:R-:W-:Y:S02]  /*50f0*/  FADD.FTZ R39, R39, R26 ;  /* 0x0000001a27277221 */ /* 0x001fe40000010000 */
[----:B------:R-:W0:Y:S01]  /*5100*/  SHFL.BFLY PT, R35, R38, 0x1, 0x101f ;  /* 0x0c301f0026237f89 */ /* 0x000e2200000e0000 */
[----:B-1----:R-:W-:Y:S01]  /*5110*/  FADD.FTZ R33, R33, R34 ;  /* 0x0000002221217221 */ /* 0x002fe20000010000 */
[----:B------:R-:W-:Y:S02]  /*5120*/  MOV R34, 0xffff ;  /* 0x0000ffff00227802 */ /* 0x000fe40000000f00 */
[----:B------:R-:W1:Y:S01]  /*5130*/  SHFL.BFLY PT, R42, R39, 0x1, 0x101f ;  /* 0x0c301f00272a7f89 */ /* 0x000e6200000e0000 */
[----:B------:R-:W1:Y:S01]  /*5140*/  @!P0 LDC.64 R26, c[0x0][0x218] ;  /* 0x00008600ff1a8b82 */ /* 0x000e620000000a00 */
[----:B--2---:R-:W-:-:S02]  /*5150*/  FADD.FTZ R44, R44, R45 ;  /* 0x0000002d2c2c7221 */ /* 0x004fc40000010000 */
[----:B------:R-:W2:Y:S01]  /*5160*/  SHFL.BFLY PT, R34, R33, 0x2, 0x101f ;  /* 0x0c501f0021227f89 */ /* 0x000ea200000e0000 */
[----:B---3--:R-:W-:-:S04]  /*5170*/  FADD.FTZ R46, R18, R17 ;  /* 0x00000011122e7221 */ /* 0x008fc80000010000 */
[----:B------:R-:W3:Y:S01]  /*5180*/  @!P0 LDC.64 R20, c[0x0][0x220] ;  /* 0x00008800ff148b82 */ /* 0x000ee20000000a00 */
[----:B------:R-:W-:-:S04]  /*5190*/  @!P0 IMAD.WIDE R24, R43, 0x2, R24 ;  /* 0x000000022b188825 */ /* 0x000fc800078e0218 */
[----:B----4-:R-:W-:Y:S01]  /*51a0*/  FADD.FTZ R40, R40, R41 ;  /* 0x0000002928287221 */ /* 0x010fe20000010000 */
[----:B------:R-:W-:Y:S01]  /*51b0*/  @!P0 F2FP.BF16.F32.PACK_AB R46, RZ, R46 ;  /* 0x0000002eff2e823e */ /* 0x000fe200000010ff */
[----:B-----5:R-:W-:Y:S01]  /*51c0*/  FADD.FTZ R36, R37, R36 ;  /* 0x0000002425247221 */ /* 0x020fe20000010000 */
[----:B------:R-:W4:Y:S01]  /*51d0*/  @!P0 LDC.64 R18, c[0x0][0x218] ;  /* 0x00008600ff128b82 */ /* 0x000f220000000a00 */
[----:B------:R-:W-:Y:S01]  /*51e0*/  IMAD.MOV.U32 R37, RZ, RZ, 0xffff ;  /* 0x0000ffffff257424 */ /* 0x000fe200078e00ff */
[----:B------:R-:W-:Y:S01]  /*51f0*/  @!P0 F2FP.BF16.F32.PACK_AB R28, RZ, R40 ;  /* 0x00000028ff1c823e */ /* 0x000fe200000010ff */
[----:B0-----:R-:W-:Y:S01]  /*5200*/  FADD.FTZ R35, R38, R35 ;  /* 0x0000002326237221 */ /* 0x001fe20000010000 */
[----:B------:R-:W-:-:S04]  /*5210*/  @!P0 IMAD.WIDE R22, R43, 0x2, R22 ;  /* 0x000000022b168825 */ /* 0x000fc800078e0216 */
[----:B-1----:R-:W-:Y:S01]  /*5220*/  FADD.FTZ R39, R39, R42 ;  /* 0x0000002a27277221 */ /* 0x002fe20000010000 */
[----:B------:R-:W0:Y:S01]  /*5230*/  @!P0 LDC.64 R16, c[0x0][0x220] ;  /* 0x00008800ff108b82 */ /* 0x000e220000000a00 */
[----:B------:R-:W-:Y:S01]  /*5240*/  @!P0 IMAD.WIDE R26, R43, 0x2, R26 ;  /* 0x000000022b1a8825 */ /* 0x000fe200078e021a */
[----:B------:R-:W1:Y:S03]  /*5250*/  SHFL.BFLY PT, R37, R44, 0x1, 0x101f ;  /* 0x0c301f002c257f89 */ /* 0x000e6600000e0000 */
[----:B--2---:R-:W-:Y:S01]  /*5260*/  FADD.FTZ R33, R33, R34 ;  /* 0x0000002221217221 */ /* 0x004fe20000010000 */
[----:B------:R2:W-:Y:S01]  /*5270*/  @!P0 STG.E.U16 desc[UR12][R26.64], R32 ;  /* 0x000000201a008986 */ /* 0x0005e2000c10150c */
[----:B---3--:R-:W-:-:S03]  /*5280*/  @!P0 IMAD.WIDE R20, R43, 0x2, R20 ;  /* 0x000000022b148825 */ /* 0x008fc600078e0214 */
[----:B------:R3:W-:Y:S01]  /*5290*/  @!P0 STG.E.U16 desc[UR12][R24.64], R46 ;  /* 0x0000002e18008986 */ /* 0x0007e2000c10150c */
[C---:B----4-:R-:W-:Y:S01]  /*52a0*/  @!P0 IMAD.WIDE R18, R43.reuse, 0x2, R18 ;  /* 0x000000022b128825 */ /* 0x050fe200078e0212 */
[----:B--2---:R-:W-:Y:S02]  /*52b0*/  @!P0 F2FP.BF16.F32.PACK_AB R27, RZ, R35 ;  /* 0x00000023ff1b823e */ /* 0x004fe400000010ff */
[----:B------:R-:W-:Y:S02]  /*52c0*/  MOV R32, 0xffff ;  /* 0x0000ffff00207802 */ /* 0x000fe40000000f00 */
[----:B---3--:R-:W-:Y:S02]  /*52d0*/  @!P0 F2FP.BF16.F32.PACK_AB R25, RZ, R36 ;  /* 0x00000024ff19823e */ /* 0x008fe400000010ff */
[----:B------:R-:W-:Y:S01]  /*52e0*/  @!P0 F2FP.BF16.F32.PACK_AB R35, RZ, R39 ;  /* 0x00000027ff23823e */ /* 0x000fe200000010ff */
[----:B0-----:R-:W-:Y:S01]  /*52f0*/  @!P0 IMAD.WIDE R16, R43, 0x2, R16 ;  /* 0x000000022b108825 */ /* 0x001fe200078e0210 */
[----:B------:R0:W2:Y:S03]  /*5300*/  SHFL.BFLY PT, R32, R33, 0x1, 0x101f ;  /* 0x0c301f0021207f89 */ /* 0x0000a600000e0000 */
[----:B-1----:R-:W-:Y:S01]  /*5310*/  FADD.FTZ R37, R44, R37 ;  /* 0x000000252c257221 */ /* 0x002fe20000010000 */
[----:B------:R0:W-:Y:S04]  /*5320*/  @!P0 STG.E.U16 desc[UR12][R22.64+0x28], R25 ;  /* 0x0000281916008986 */ /* 0x0001e8000c10150c */
[----:B------:R0:W-:Y:S04]  /*5330*/  @!P0 STG.E.U16 desc[UR12][R20.64+0x28], R27 ;  /* 0x0000281b14008986 */ /* 0x0001e8000c10150c */
[----:B------:R0:W-:Y:S04]  /*5340*/  @!P0 STG.E.U16 desc[UR12][R18.64+0x50], R28 ;  /* 0x0000501c12008986 */ /* 0x0001e8000c10150c */
[----:B------:R0:W-:Y:S02]  /*5350*/  @!P0 STG.E.U16 desc[UR12][R16.64+0x50], R35 ;  /* 0x0000502310008986 */ /* 0x0001e4000c10150c */
.L_x_1156:
[----:B0-----:R-:W0:Y:S01]  /*5360*/  @!P0 LDC.64 R16, c[0x0][0x218] ;  /* 0x00008600ff108b82 */ /* 0x001e220000000a00 */
        /* <DEDUP_REMOVED lines=8> */
.L_x_1086:
        /* <DEDUP_REMOVED lines=8> */
.L_x_1089:
[----:B------:R-:W-:Y:S01]  /*5470*/  HFMA2.MMA R30, -RZ, RZ, 0, 4.76837158203125e-07 ;  /* 0x00000008ff1e7435 */ /* 0x000fe200000001ff */
[----:B-1----:R-:W-:Y:S01]  /*5480*/  IMAD.MOV.U32 R31, RZ, RZ, R16 ;  /* 0x000000ffff1f7224 */ /* 0x002fe200078e0010 */
[----:B------:R-:W-:Y:S01]  /*5490*/  MOV R29, 0x101f ;  /* 0x0000101f001d7802 */ /* 0x000fe20000000f00 */
[----:B------:R-:W-:-:S08]  /*54a0*/  IMAD.MOV.U32 R28, RZ, RZ, 0xffff ;  /* 0x0000ffffff1c7424 */ /* 0x000fd000078e00ff */
[----:B0-2---:R-:W-:Y:S05]  /*54b0*/  WARPSYNC.COLLECTIVE R28, `(.L_x_1094) ;  /* 0x000000001c087348 */ /* 0x005fea0003c00000 */
[----:B------:R1:W3:Y:S02]  /*54c0*/  SHFL.BFLY P2, R32, R31, R30, R29 ;  /* 0x0c00001e1f207389 */ /* 0x0002e4000004001d */
[----:B0123--:R-:W-:Y:S01]  /*54d0*/  ENDCOLLECTIVE ;  /* 0x000000000000791b */ /* 0x00ffe20003800000 */
.L_x_1094:
[----:B------:R-:W-:Y:S02]  /*54e0*/  MOV R31, R17 ;  /* 0x00000011001f7202 */ /* 0x000fe40000000f00 */
[----:B------:R-:W-:-:S07]  /*54f0*/  MOV R19, R32 ;  /* 0x0000002000137202 */ /* 0x000fce0000000f00 */
[----:B------:R-:W-:Y:S05]  /*5500*/  WARPSYNC.COLLECTIVE R28, `(.L_x_1095) ;  /* 0x000000001c087348 */ /* 0x000fea0003c00000 */
[----:B------:R0:W1:Y:S02]  /*5510*/  SHFL.BFLY P2, R32, R31, R30, R29 ;  /* 0x0c00001e1f207389 */ /* 0x000064000004001d */
[----:B01----:R-:W-:Y:S01]  /*5520*/  ENDCOLLECTIVE ;  /* 0x000000000000791b */ /* 0x003fe20003800000 */
.L_x_1095:
[----:B------:R-:W-:Y:S01]  /*5530*/  FADD.FTZ R19, R19, R16 ;  /* 0x0000001013137221 */ /* 0x000fe20000010000 */
[----:B------:R-:W-:-:S04]  /*5540*/  HFMA2.MMA R30, -RZ, RZ, 0, 2.384185791015625e-07 ;  /* 0x00000004ff1e7435 */ /* 0x000fc800000001ff */
[----:B------:R-:W-:Y:S01]  /*5550*/  MOV R31, R19 ;  /* 0x00000013001f7202 */ /* 0x000fe20000000f00 */
[----:B------:R-:W-:-:S07]  /*5560*/  IMAD.MOV.U32 R18, RZ, RZ, R32 ;  /* 0x000000ffff127224 */ /* 0x000fce00078e0020 */
[----:B------:R-:W-:Y:S05]  /*5570*/  WARPSYNC.COLLECTIVE R28, `(.L_x_1096) ;  /* 0x000000001c087348 */ /* 0x000fea0003c00000 */
[----:B------:R0:W1:Y:S02]  /*5580*/  SHFL.BFLY P2, R32, R31, R30, R29 ;  /* 0x0c00001e1f207389 */ /* 0x000064000004001d */
[----:B01----:R-:W-:Y:S01]  /*5590*/  ENDCOLLECTIVE ;  /* 0x000000000000791b */ /* 0x003fe20003800000 */
.L_x_1096:
[----:B------:R-:W-:-:S05]  /*55a0*/  FADD.FTZ R18, R18, R17 ;  /* 0x0000001112127221 */ /* 0x000fca0000010000 */
[----:B------:R-:W-:Y:S01]  /*55b0*/  MOV R31, R18 ;  /* 0x00000012001f7202 */ /* 0x000fe20000000f00 */
[----:B------:R-:W-:-:S07]  /*55c0*/  IMAD.MOV.U32 R20, RZ, RZ, R32 ;  /* 0x000000ffff147224 */ /* 0x000fce00078e0020 */
[----:B------:R-:W-:Y:S05]  /*55d0*/  WARPSYNC.COLLECTIVE R28, `(.L_x_1097) ;  /* 0x000000001c087348 */ /* 0x000fea0003c00000 */
[----:B------:R0:W1:Y:S02]  /*55e0*/  SHFL.BFLY P2, R32, R31, R30, R29 ;  /* 0x0c00001e1f207389 */ /* 0x000064000004001d */
[----:B01----:R-:W-:Y:S01]  /*55f0*/  ENDCOLLECTIVE ;  /* 0x000000000000791b */ /* 0x003fe20003800000 */
.L_x_1097:
[----:B------:R-:W-:Y:S01]  /*5600*/  FADD.FTZ R20, R19, R20 ;  /* 0x0000001413147221 */ /* 0x000fe20000010000 */
[----:B------:R-:W-:-:S03]  /*5610*/  HFMA2.MMA R30, -RZ, RZ, 0, 1.1920928955078125e-07 ;  /* 0x00000002ff1e7435 */ /* 0x000fc600000001ff */
[----:B------:R-:W-:Y:S01]  /*5620*/  IMAD.MOV.U32 R31, RZ, RZ, R20 ;  /* 0x000000ffff1f7224 */ /* 0x000fe200078e0014 */
[----:B------:R-:W-:-:S07]  /*5630*/  MOV R21, R32 ;  /* 0x0000002000157202 */ /* 0x000fce0000000f00 */
[----:B------:R-:W-:Y:S05]  /*5640*/  WARPSYNC.COLLECTIVE R28, `(.L_x_1098) ;  /* 0x000000001c087348 */ /* 0x000fea0003c00000 */
[----:B------:R0:W1:Y:S02]  /*5650*/  SHFL.BFLY P2, R32, R31, R30, R29 ;  /* 0x0c00001e1f207389 */ /* 0x000064000004001d */
[----:B01----:R-:W-:Y:S01]  /*5660*/  ENDCOLLECTIVE ;  /* 0x000000000000791b */ /* 0x003fe20003800000 */
.L_x_1098:
[----:B------:R-:W-:-:S04]  /*5670*/  FADD.FTZ R21, R18, R21 ;  /* 0x0000001512157221 */ /* 0x000fc80000010000 */
[----:B------:R-:W-:Y:S01]  /*5680*/  IMAD.MOV.U32 R31, RZ, RZ, R21 ;  /* 0x000000ffff1f7224 */ /* 0x000fe200078e0015 */
[----:B------:R-:W-:-:S07]  /*5690*/  MOV R23, R32 ;  /* 0x0000002000177202 */ /* 0x000fce0000000f00 */
[----:B------:R-:W-:Y:S05]  /*56a0*/  WARPSYNC.COLLECTIVE R28, `(.L_x_1099) ;  /* 0x000000001c087348 */ /* 0x000fea0003c00000 */
[----:B------:R0:W1:Y:S02]  /*56b0*/  SHFL.BFLY P2, R32, R31, R30, R29 ;  /* 0x0c00001e1f207389 */ /* 0x000064000004001d */
[----:B01----:R-:W-:Y:S01]  /*56c0*/  ENDCOLLECTIVE ;  /* 0x000000000000791b */ /* 0x003fe20003800000 */
.L_x_1099:
[----:B------:R-:W-:-:S05]  /*56d0*/  FADD.FTZ R23, R20, R23 ;  /* 0x0000001714177221 */ /* 0x000fca0000010000 */
[----:B------:R-:W-:Y:S01]  /*56e0*/  MOV R31, R23 ;  /* 0x00000017001f7202 */ /* 0x000fe20000000f00 */
[----:B------:R-:W-:Y:S01]  /*56f0*/  IMAD.MOV.U32 R30, RZ, RZ, 0x1 ;  /* 0x00000001ff1e7424 */ /* 0x000fe200078e00ff */
[----:B------:R-:W-:-:S07]  /*5700*/  MOV R16, R32 ;  /* 0x0000002000107202 */ /* 0x000fce0000000f00 */
[----:B------:R-:W-:Y:S05]  /*5710*/  WARPSYNC.COLLECTIVE R28, `(.L_x_1100) ;  /* 0x000000001c087348 */ /* 0x000fea0003c00000 */
[----:B------:R0:W1:Y:S02]  /*5720*/  SHFL.BFLY P2, R32, R31, R30, R29 ;  /* 0x0c00001e1f207389 */ /* 0x000064000004001d */
[----:B01----:R-:W-:Y:S01]  /*5730*/  ENDCOLLECTIVE ;  /* 0x000000000000791b */ /* 0x003fe20003800000 */
.L_x_1100:
[----:B------:R-:W-:-:S05]  /*5740*/  FADD.FTZ R16, R21, R16 ;  /* 0x0000001015107221 */ /* 0x000fca0000010000 */
[----:B------:R-:W-:Y:S02]  /*5750*/  MOV R31, R16 ;  /* 0x00000010001f7202 */ /* 0x000fe40000000f00 */
[----:B------:R-:W-:-:S07]  /*5760*/  MOV R22, R32 ;  /* 0x0000002000167202 */ /* 0x000fce0000000f00 */
[----:B------:R-:W-:Y:S05]  /*5770*/  WARPSYNC.COLLECTIVE R28, `(.L_x_1101) ;  /* 0x000000001c087348 */ /* 0x000fea0003c00000 */
[----:B------:R0:W1:Y:S02]  /*5780*/  SHFL.BFLY P2, R32, R31, R30, R29 ;  /* 0x0c00001e1f207389 */ /* 0x000064000004001d */
[----:B01----:R-:W-:Y:S01]  /*5790*/  ENDCOLLECTIVE ;  /* 0x000000000000791b */ /* 0x003fe20003800000 */
.L_x_1101:
[----:B------:R-:W-:Y:S01]  /*57a0*/  FADD.FTZ R22, R23, R22 ;  /* 0x0000001617167221 */ /* 0x000fe20000010000 */
[----:B------:R-:W-:Y:S06]  /*57b0*/  BRA `(.L_x_1102) ;  /* 0xffffffe800ec7947 */ /* 0x000fec000383ffff */
.L_x_1090:
[----:B------:R-:W-:Y:S01]  /*57c0*/  HFMA2.MMA R30, -RZ, RZ, 0, 4.76837158203125e-07 ;  /* 0x00000008ff1e7435 */ /* 0x000fe200000001ff */
[----:B------:R-:W-:Y:S01]  /*57d0*/  BSSY B1, `(.L_x_1103) ;  /* 0x0000007000017945 */ /* 0x000fe20003800000 */
[----:B-1----:R-:W-:Y:S01]  /*57e0*/  IMAD.MOV.U32 R31, RZ, RZ, R16 ;  /* 0x000000ffff1f7224 */ /* 0x002fe200078e0010 */
[----:B------:R-:W-:Y:S01]  /*57f0*/  MOV R29, 0x101f ;  /* 0x0000101f001d7802 */ /* 0x000fe20000000f00 */
[----:B------:R-:W-:-:S07]  /*5800*/  IMAD.MOV.U32 R28, RZ, RZ, 0xffff ;  /* 0x0000ffffff1c7424 */ /* 0x000fce00078e00ff */
[----:B0-2---:R-:W-:Y:S05]  /*5810*/  WARPSYNC.COLLECTIVE R28, `(.L_x_1104) ;  /* 0x000000001c087348 */ /* 0x005fea0003c00000 */
[----:B------:R1:W3:Y:S02]  /*5820*/  SHFL.BFLY P2, R32, R31, R30, R29 ;  /* 0x0c00001e1f207389 */ /* 0x0002e4000004001d */
[----:B0123--:R-:W-:Y:S01]  /*5830*/  ENDCOLLECTIVE ;  /* 0x000000000000791b */ /* 0x00ffe20003800000 */
.L_x_1104:
[----:B------:R-:W-:Y:S05]  /*5840*/  BSYNC B1 ;  /* 0x0000000000017941 */ /* 0x000fea0003800000 */
.L_x_1103:
        /* <DEDUP_REMOVED lines=8> */
.L_x_1105:
[----:B------:R-:W-:Y:S01]  /*58d0*/  FADD.FTZ R23, R23, R16 ;  /* 0x0000001017177221 */ /* 0x000fe20000010000 */
[----:B------:R-:W-:-:S04]  /*58e0*/  HFMA2.MMA R30, -RZ, RZ, 0, 2.384185791015625e-07 ;  /* 0x00000004ff1e7435 */ /* 0x000fc800000001ff */
[----:B------:R-:W-:Y:S01]  /*58f0*/  MOV R31, R23 ;  /* 0x00000017001f7202 */ /* 0x000fe20000000f00 */
[----:B------:R-:W-:-:S07]  /*5900*/  IMAD.MOV.U32 R22, RZ, RZ, R32 ;  /* 0x000000ffff167224 */ /* 0x000fce00078e0020 */
[----:B------:R-:W-:Y:S05]  /*5910*/  WARPSYNC.COLLECTIVE R28, `(.L_x_1106) ;  /* 0x000000001c087348 */ /* 0x000fea0003c00000 */
[----:B------:R0:W1:Y:S02]  /*5920*/  SHFL.BFLY P2, R32, R31, R30, R29 ;  /* 0x0c00001e1f207389 */ /* 0x000064000004001d */
[----:B01----:R-:W-:Y:S01]  /*5930*/  ENDCOLLECTIVE ;  /* 0x000000000000791b */ /* 0x003fe20003800000 */
.L_x_1106:
[----:B------:R-:W-:-:S05]  /*5940*/  FADD.FTZ R22, R22, R17 ;  /* 0x0000001116167221 */ /* 0x000fca0000010000 */
[----:B------:R-:W-:Y:S01]  /*5950*/  MOV R31, R22 ;  /* 0x00000016001f7202 */ /* 0x000fe20000000f00 */
[----:B------:R-:W-:-:S07]  /*5960*/  IMAD.MOV.U32 R24, RZ, RZ, R32 ;  /* 0x000000ffff187224 */ /* 0x000fce00078e0020 */
[----:B------:R-:W-:Y:S05]  /*5970*/  WARPSYNC.COLLECTIVE R28, `(.L_x_1107) ;  /* 0x000000001c087348 */ /* 0x000fea0003c00000 */
[----:B------:R0:W1:Y:S02]  /*5980*/  SHFL.BFLY P2, R32, R31, R30, R29 ;  /* 0x0c00001e1f207389 */ /* 0x000064000004001d */
[----:B01----:R-:W-:Y:S01]  /*5990*/  ENDCOLLECTIVE ;  /* 0x000000000000791b */ /* 0x003fe20003800000 */
.L_x_1107:
[----:B------:R-:W-:Y:S01]  /*59a0*/  FADD.FTZ R24, R23, R24 ;  /* 0x0000001817187221 */ /* 0x000fe20000010000 */
[----:B------:R-:W-:-:S03]  /*59b0*/  HFMA2.MMA R30, -RZ, RZ, 0, 1.1920928955078125e-07 ;  /* 0x00000002ff1e7435 */ /* 0x000fc600000001ff */
[----:B------:R-:W-:Y:S01]  /*59c0*/  IMAD.MOV.U32 R31, RZ, RZ, R24 ;  /* 0x000000ffff1f7224 */ /* 0x000fe200078e0018 */
[----:B------:R-:W-:-:S07]  /*59d0*/  MOV R25, R32 ;  /* 0x0000002000197202 */ /* 0x000fce0000000f00 */
[----:B------:R-:W-:Y:S05]  /*59e0*/  WARPSYNC.COLLECTIVE R28, `(.L_x_1108) ;  /* 0x000000001c087348 */ /* 0x000fea0003c00000 */
[----:B------:R0:W1:Y:S02]  /*59f0*/  SHFL.BFLY P2, R32, R31, R30, R29 ;  /* 0x0c00001e1f207389 */ /* 0x000064000004001d */
[----:B01----:R-:W-:Y:S01]  /*5a00*/  ENDCOLLECTIVE ;  /* 0x000000000000791b */ /* 0x003fe20003800000 */
.L_x_1108:
[----:B------:R-:W-:-:S04]  /*5a10*/  FADD.FTZ R25, R22, R25 ;  /* 0x0000001916197221 */ /* 0x000fc80000010000 */
[----:B------:R-:W-:Y:S01]  /*5a20*/  IMAD.MOV.U32 R31, RZ, RZ, R25 ;  /* 0x000000ffff1f7224 */ /* 0x000fe200078e0019 */
[----:B------:R-:W-:-:S07]  /*5a30*/  MOV R27, R32 ;  /* 0x00000020001b7202 */ /* 0x000fce0000000f00 */
[----:B------:R-:W-:Y:S05]  /*5a40*/  WARPSYNC.COLLECTIVE R28, `(.L_x_1109) ;  /* 0x000000001c087348 */ /* 0x000fea0003c00000 */
[----:B------:R0:W1:Y:S02]  /*5a50*/  SHFL.BFLY P2, R32, R31, R30, R29 ;  /* 0x0c00001e1f207389 */ /* 0x000064000004001d */
[----:B01----:R-:W-:Y:S01]  /*5a60*/  ENDCOLLECTIVE ;  /* 0x000000000000791b */ /* 0x003fe20003800000 */
.L_x_1109:
[----:B------:R-:W-:-:S05]  /*5a70*/  FADD.FTZ R27, R24, R27 ;  /* 0x0000001b181b7221 */ /* 0x000fca0000010000 */
[----:B------:R-:W-:Y:S01]  /*5a80*/  MOV R31, R27 ;  /* 0x0000001b001f7202 */ /* 0x000fe20000000f00 */
[----:B------:R-:W-:Y:S01]  /*5a90*/  IMAD.MOV.U32 R30, RZ, RZ, 0x1 ;  /* 0x00000001ff1e7424 */ /* 0x000fe200078e00ff */
[----:B------:R-:W-:-:S07]  /*5aa0*/  MOV R16, R32 ;  /* 0x0000002000107202 */ /* 0x000fce0000000f00 */
[----:B------:R-:W-:Y:S05]  /*5ab0*/  WARPSYNC.COLLECTIVE R28, `(.L_x_1110) ;  /* 0x000000001c087348 */ /* 0x000fea0003c00000 */
[----:B------:R0:W1:Y:S02]  /*5ac0*/  SHFL.BFLY P2, R32, R31, R30, R29 ;  /* 0x0c00001e1f207389 */ /* 0x000064000004001d */
[----:B01----:R-:W-:Y:S01]  /*5ad0*/  ENDCOLLECTIVE ;  /* 0x000000000000791b */ /* 0x003fe20003800000 */
.L_x_1110:
[----:B------:R-:W-:-:S05]  /*5ae0*/  FADD.FTZ R16, R25, R16 ;  /* 0x0000001019107221 */ /* 0x000fca0000010000 */
[----:B------:R-:W-:Y:S02]  /*5af0*/  MOV R31, R16 ;  /* 0x00000010001f7202 */ /* 0x000fe40000000f00 */
[----:B------:R-:W-:-:S07]  /*5b00*/  MOV R26, R32 ;  /* 0x00000020001a7202 */ /* 0x000fce0000000f00 */
[----:B------:R-:W-:Y:S05]  /*5b10*/  WARPSYNC.COLLECTIVE R28, `(.L_x_1111) ;  /* 0x000000001c087348 */ /* 0x000fea0003c00000 */
[----:B------:R0:W1:Y:S02]  /*5b20*/  SHFL.BFLY P2, R32, R31, R30, R29 ;  /* 0x0c00001e1f207389 */ /* 0x000064000004001d */
[----:B01----:R-:W-:Y:S01]  /*5b30*/  ENDCOLLECTIVE ;  /* 0x000000000000791b */ /* 0x003fe20003800000 */
.L_x_1111:
[----:B------:R-:W-:Y:S01]  /*5b40*/  FADD.FTZ R26, R27, R26 ;  /* 0x0000001a1b1a7221 */ /* 0x000fe20000010000 */
[----:B------:R-:W-:Y:S06]  /*5b50*/  BRA `(.L_x_1112) ;  /* 0xffffffe800c07947 */ /* 0x000fec000383ffff */
.L_x_1091:
        /* <DEDUP_REMOVED lines=8> */
.L_x_1114:
[----:B------:R-:W-:Y:S05]  /*5be0*/  BSYNC B1 ;  /* 0x0000000000017941 */ /* 0x000fea0003800000 */
.L_x_1113:
        /* <DEDUP_REMOVED lines=8> */
.L_x_1115:
[----:B------:R-:W-:Y:S01]  /*5c70*/  FADD.FTZ R23, R23, R16 ;  /* 0x0000001017177221 */ /* 0x000fe20000010000 */
[----:B------:R-:W-:-:S04]  /*5c80*/  HFMA2.MMA R30, -RZ, RZ, 0, 2.384185791015625e-07 ;  /* 0x00000004ff1e7435 */ /* 0x000fc800000001ff */
[----:B------:R-:W-:Y:S01]  /*5c90*/  MOV R31, R23 ;  /* 0x00000017001f7202 */ /* 0x000fe20000000f00 */
[----:B------:R-:W-:-:S07]  /*5ca0*/  IMAD.MOV.U32 R22, RZ, RZ, R32 ;  /* 0x000000ffff167224 */ /* 0x000fce00078e0020 */
[----:B------:R-:W-:Y:S05]  /*5cb0*/  WARPSYNC.COLLECTIVE R28, `(.L_x_1116) ;  /* 0x000000001c087348 */ /* 0x000fea0003c00000 */
[----:B------:R0:W1:Y:S02]  /*5cc0*/  SHFL.BFLY P2, R32, R31, R30, R29 ;  /* 0x0c00001e1f207389 */ /* 0x000064000004001d */
[----:B01----:R-:W-:Y:S01]  /*5cd0*/  ENDCOLLECTIVE ;  /* 0x000000000000791b */ /* 0x003fe20003800000 */
.L_x_1116:
[----:B------:R-:W-:-:S05]  /*5ce0*/  FADD.FTZ R22, R22, R17 ;  /* 0x0000001116167221 */ /* 0x000fca0000010000 */
[----:B------:R-:W-:Y:S01]  /*5cf0*/  MOV R31, R22 ;  /* 0x00000016001f7202 */ /* 0x000fe20000000f00 */
[----:B------:R-:W-:-:S07]  /*5d00*/  IMAD.MOV.U32 R24, RZ, RZ, R32 ;  /* 0x000000ffff187224 */ /* 0x000fce00078e0020 */
[----:B------:R-:W-:Y:S05]  /*5d10*/  WARPSYNC.COLLECTIVE R28, `(.L_x_1117) ;  /* 0x000000001c087348 */ /* 0x000fea0003c00000 */
[----:B------:R0:W1:Y:S02]  /*5d20*/  SHFL.BFLY P2, R32, R31, R30, R29 ;  /* 0x0c00001e1f207389 */ /* 0x000064000004001d */
[----:B01----:R-:W-:Y:S01]  /*5d30*/  ENDCOLLECTIVE ;  /* 0x000000000000791b */ /* 0x003fe20003800000 */
.L_x_1117:
[----:B------:R-:W-:Y:S01]  /*5d40*/  FADD.FTZ R24, R23, R24 ;  /* 0x0000001817187221 */ /* 0x000fe20000010000 */
[----:B------:R-:W-:-:S03]  /*5d50*/  HFMA2.MMA R30, -RZ, RZ, 0, 1.1920928955078125e-07 ;  /* 0x00000002ff1e7435 */ /* 0x000fc600000001ff */
[----:B------:R-:W-:Y:S01]  /*5d60*/  IMAD.MOV.U32 R31, RZ, RZ, R24 ;  /* 0x000000ffff1f7224 */ /* 0x000fe200078e0018 */
[----:B------:R-:W-:-:S07]  /*5d70*/  MOV R25, R32 ;  /* 0x0000002000197202 */ /* 0x000fce0000000f00 */
[----:B------:R-:W-:Y:S05]  /*5d80*/  WARPSYNC.COLLECTIVE R28, `(.L_x_1118) ;  /* 0x000000001c087348 */ /* 0x000fea0003c00000 */
[----:B------:R0:W1:Y:S02]  /*5d90*/  SHFL.BFLY P2, R32, R31, R30, R29 ;  /* 0x0c00001e1f207389 */ /* 0x000064000004001d */
[----:B01----:R-:W-:Y:S01]  /*5da0*/  ENDCOLLECTIVE ;  /* 0x000000000000791b */ /* 0x003fe20003800000 */
.L_x_1118:
[----:B------:R-:W-:-:S04]  /*5db0*/  FADD.FTZ R25, R22, R25 ;  /* 0x0000001916197221 */ /* 0x000fc80000010000 */
[----:B------:R-:W-:Y:S01]  /*5dc0*/  IMAD.MOV.U32 R31, RZ, RZ, R25 ;  /* 0x000000ffff1f7224 */ /* 0x000fe200078e0019 */
[----:B------:R-:W-:-:S07]  /*5dd0*/  MOV R27, R32 ;  /* 0x00000020001b7202 */ /* 0x000fce0000000f00 */
[----:B------:R-:W-:Y:S05]  /*5de0*/  WARPSYNC.COLLECTIVE R28, `(.L_x_1119) ;  /* 0x000000001c087348 */ /* 0x000fea0003c00000 */
[----:B------:R0:W1:Y:S02]  /*5df0*/  SHFL.BFLY P2, R32, R31, R30, R29 ;  /* 0x0c00001e1f207389 */ /* 0x000064000004001d */
[----:B01----:R-:W-:Y:S01]  /*5e00*/  ENDCOLLECTIVE ;  /* 0x000000000000791b */ /* 0x003fe20003800000 */
.L_x_1119:
[----:B------:R-:W-:-:S05]  /*5e10*/  FADD.FTZ R27, R24, R27 ;  /* 0x0000001b181b7221 */ /* 0x000fca0000010000 */
[----:B------:R-:W-:Y:S01]  /*5e20*/  MOV R31, R27 ;  /* 0x0000001b001f7202 */ /* 0x000fe20000000f00 */
[----:B------:R-:W-:Y:S01]  /*5e30*/  IMAD.MOV.U32 R30, RZ, RZ, 0x1 ;  /* 0x00000001ff1e7424 */ /* 0x000fe200078e00ff */
[----:B------:R-:W-:-:S07]  /*5e40*/  MOV R16, R32 ;  /* 0x0000002000107202 */ /* 0x000fce0000000f00 */
[----:B------:R-:W-:Y:S05]  /*5e50*/  WARPSYNC.COLLECTIVE R28, `(.L_x_1120) ;  /* 0x000000001c087348 */ /* 0x000fea0003c00000 */
[----:B------:R0:W1:Y:S02]  /*5e60*/  SHFL.BFLY P2, R32, R31, R30, R29 ;  /* 0x0c00001e1f207389 */ /* 0x000064000004001d */
[----:B01----:R-:W-:Y:S01]  /*5e70*/  ENDCOLLECTIVE ;  /* 0x000000000000791b */ /* 0x003fe20003800000 */
.L_x_1120:
[----:B------:R-:W-:-:S05]  /*5e80*/  FADD.FTZ R16, R25, R16 ;  /* 0x0000001019107221 */ /* 0x000fca0000010000 */
[----:B------:R-:W-:Y:S02]  /*5e90*/  MOV R31, R16 ;  /* 0x00000010001f7202 */ /* 0x000fe40000000f00 */
[----:B------:R-:W-:-:S07]  /*5ea0*/  MOV R26, R32 ;  /* 0x00000020001a7202 */ /* 0x000fce0000000f00 */
[----:B------:R-:W-:Y:S05]  /*5eb0*/  WARPSYNC.COLLECTIVE R28, `(.L_x_1121) ;  /* 0x000000001c087348 */ /* 0x000fea0003c00000 */
[----:B------:R0:W1:Y:S02]  /*5ec0*/  SHFL.BFLY P2, R32, R31, R30, R29 ;  /* 0x0c00001e1f207389 */ /* 0x000064000004001d */
[----:B01----:R-:W-:Y:S01]  /*5ed0*/  ENDCOLLECTIVE ;  /* 0x000000000000791b */ /* 0x003fe20003800000 */
.L_x_1121:
[----:B------:R-:W-:Y:S01]  /*5ee0*/  FADD.FTZ R26, R27, R26 ;  /* 0x0000001a1b1a7221 */ /* 0x000fe20000010000 */
[----:B------:R-:W-:Y:S06]  /*5ef0*/  BRA `(.L_x_1122) ;  /* 0xffffffe8007c7947 */ /* 0x000fec000383ffff */
.L_x_1092:
[----:B------:R-:W-:Y:S01]  /*5f00*/  BSSY B0, `(.L_x_1123) ;  /* 0x0000008000007945 */ /* 0x000fe20003800000 */
[----:B-1----:R-:W-:Y:S01]  /*5f10*/  IMAD.MOV.U32 R31, RZ, RZ, R18 ;  /* 0x000000ffff1f7224 */ /* 0x002fe200078e0012 */
[----:B------:R-:W-:Y:S01]  /*5f20*/  MOV R30, 0x8 ;  /* 0x00000008001e7802 */ /* 0x000fe20000000f00 */
[----:B------:R-:W-:Y:S01]  /*5f30*/  IMAD.MOV.U32 R28, RZ, RZ, 0xffff ;  /* 0x0000ffffff1c7424 */ /* 0x000fe200078e00ff */
[----:B------:R-:W-:-:S07]  /*5f40*/  MOV R29, 0x101f ;  /* 0x0000101f001d7802 */ /* 0x000fce0000000f00 */
[----:B0-2---:R-:W-:Y:S05]  /*5f50*/  WARPSYNC.COLLECTIVE R28, `(.L_x_1124) ;  /* 0x000000001c087348 */ /* 0x005fea0003c00000 */
[----:B------:R1:W3:Y:S02]  /*5f60*/  SHFL.BFLY P2, R32, R31, R30, R29 ;  /* 0x0c00001e1f207389 */ /* 0x0002e4000004001d */
[----:B0123--:R-:W-:Y:S01]  /*5f70*/  ENDCOLLECTIVE ;  /* 0x000000000000791b */ /* 0x00ffe20003800000 */
.L_x_1124:
[----:B------:R-:W-:Y:S05]  /*5f80*/  BSYNC B0 ;  /* 0x0000000000007941 */ /* 0x000fea0003800000 */
.L_x_1123:
[----:B------:R-:W-:Y:S01]  /*5f90*/  HFMA2.MMA R29, -RZ, RZ, 0, 0.000503063201904296875 ;  /* 0x0000101fff1d7435 */ /* 0x000fe200000001ff */
[----:B------:R-:W-:Y:S01]  /*5fa0*/  MOV R31, R17 ;  /* 0x00000011001f7202 */ /* 0x000fe20000000f00 */
[----:B------:R-:W-:Y:S01]  /*5fb0*/  IMAD.MOV.U32 R30, RZ, RZ, 0x8 ;  /* 0x00000008ff1e7424 */ /* 0x000fe200078e00ff */
[----:B------:R-:W-:Y:S01]  /*5fc0*/  MOV R28, 0xffff ;  /* 0x0000ffff001c7802 */ /* 0x000fe20000000f00 */
[----:B------:R-:W-:Y:S01]  /*5fd0*/  @!P0 IMAD.SHL.U32 R22, R11, 0x2, RZ ;  /* 0x000000020b168824 */ /* 0x000fe200078e00ff */
[----:B------:R-:W-:Y:S01]  /*5fe0*/  MOV R19, R32 ;  /* 0x0000002000137202 */ /* 0x000fe20000000f00 */
[----:B------:R-:W-:Y:S01]  /*5ff0*/  IMAD.MOV.U32 R34, RZ, RZ, RZ ;  /* 0x000000ffff227224 */ /* 0x000fe200078e00ff */
[----:B------:R-:W-:-:S07]  /*6000*/  @!P0 IADD3 R21, R16, 0x14, RZ ;  /* 0x0000001410158810 */ /* 0x000fce0007ffe0ff */
[----:B------:R-:W-:Y:S05]  /*6010*/  WARPSYNC.COLLECTIVE R28, `(.L_x_1125) ;  /* 0x000000001c087348 */ /* 0x000fea0003c00000 */
[----:B------:R0:W1:Y:S02]  /*6020*/  SHFL.BFLY P2, R32, R31, R30, R29 ;  /* 0x0c00001e1f207389 */ /* 0x000064000004001d */
[----:B01----:R-:W-:Y:S01]  /*6030*/  ENDCOLLECTIVE ;  /* 0x000000000000791b */ /* 0x003fe20003800000 */
.L_x_1125:
[----:B------:R-:W-:Y:S01]  /*6040*/  @!P0 LEA R24, R11, UR4, 0x7 ;  /* 0x000000040b188c11 */ /* 0x000fe2000f8e38ff */
[----:B------:R-:W-:Y:S01]  /*6050*/  FADD.FTZ R19, R19, R18 ;  /* 0x0000001213137221 */ /* 0x000fe20000010000 */
[----:B------:R-:W-:Y:S01]  /*6060*/  @!P0 LOP3.LUT R21, R21, R22, RZ, 0x3c, !PT ;  /* 0x0000001615158212 */ /* 0x000fe200078e3cff */
[----:B------:R-:W-:Y:S01]  /*6070*/  HFMA2.MMA R36, -RZ, RZ, 0, 0 ;  /* 0x00000000ff247435 */ /* 0x000fe200000001ff */
[----:B------:R-:W-:Y:S01]  /*6080*/  @!P0 SHF.L.U32 R26, R11, 0x1, RZ ;  /* 0x000000010b1a8819 */ /* 0x000fe200000006ff */
[----:B------:R-:W-:Y:S01]  /*6090*/  IMAD.MOV.U32 R25, RZ, RZ, RZ ;  /* 0x000000ffff197224 */ /* 0x000fe200078e00ff */
[----:B------:R-:W-:Y:S01]  /*60a0*/  @!P0 LEA R21, R21, R24, 0x2 ;  /* 0x0000001815158211 */ /* 0x000fe200078e10ff */
[----:B------:R-:W-:-:S04]  /*60b0*/  IMAD.IADD R43, R16, 0x1, R7 ;  /* 0x00000001102b7824 */ /* 0x000fc800078e0207 */
        /* <DEDUP_REMOVED lines=8> */
.L_x_1126:
[----:B------:R-:W-:Y:S01]  /*6140*/  MOV R31, R18 ;  /* 0x00000012001f7202 */ /* 0x000fe20000000f00 */
[----:B------:R-:W-:-:S07]  /*6150*/  IMAD.MOV.U32 R20, RZ, RZ, R32 ;  /* 0x000000ffff147224 */ /* 0x000fce00078e0020 */
[----:B------:R-:W-:Y:S05]  /*6160*/  WARPSYNC.COLLECTIVE R28, `(.L_x_1127) ;  /* 0x000000001c087348 */ /* 0x000fea0003c00000 */
[----:B------:R0:W1:Y:S02]  /*6170*/  SHFL.BFLY P2, R32, R31, R30, R29 ;  /* 0x0c00001e1f207389 */ /* 0x000064000004001d */
[----:B01----:R-:W-:Y:S01]  /*6180*/  ENDCOLLECTIVE ;  /* 0x000000000000791b */ /* 0x003fe20003800000 */
.L_x_1127:
[----:B------:R-:W-:Y:S01]  /*6190*/  @!P0 MOV R34, R22 ;  /* 0x0000001600228202 */ /* 0x000fe20000000f00 */
[----:B------:R-:W-:Y:S01]  /*61a0*/  FADD.FTZ R20, R19, R20 ;  /* 0x0000001413147221 */ /* 0x000fe20000010000 */
[----:B------:R-:W-:Y:S01]  /*61b0*/  @!P0 MOV R36, R23 ;  /* 0x0000001700248202 */ /* 0x000fe20000000f00 */
[----:B------:R-:W-:-:S05]  /*61c0*/  @!P0 VIADD R23, R16, 0x28 ;  /* 0x0000002810178836 */ /* 0x000fca0000000000 */
[----:B------:R-:W-:Y:S01]  /*61d0*/  @!P0 LOP3.LUT R23, R23, R26, RZ, 0x3c, !PT ;  /* 0x0000001a17178212 */ /* 0x000fe200078e3cff */
[----:B------:R-:W-:Y:S02]  /*61e0*/  HFMA2.MMA R26, -RZ, RZ, 0, 0 ;  /* 0x00000000ff1a7435 */ /* 0x000fe400000001ff */
[----:B------:R-:W-:Y:S01]  /*61f0*/  HFMA2.MMA R30, -RZ, RZ, 0, 1.1920928955078125e-07 ;  /* 0x00000002ff1e7435 */ /* 0x000fe200000001ff */
[----:B------:R-:W-:Y:S02]  /*6200*/  IMAD.MOV.U32 R31, RZ, RZ, R20 ;  /* 0x000000ffff1f7224 */ /* 0x000fe400078e0014 */
[----:B------:R-:W-:-:S08]  /*6210*/  FADD.FTZ R17, R18, R32 ;  /* 0x0000002012117221 */ /* 0x000fd00000010000 */
[----:B------:R-:W-:Y:S05]  /*6220*/  WARPSYNC.COLLECTIVE R28, `(.L_x_1128) ;  /* 0x000000001c087348 */ /* 0x000fea0003c00000 */
[----:B------:R0:W1:Y:S02]  /*6230*/  SHFL.BFLY P2, R32, R31, R30, R29 ;  /* 0x0c00001e1f207389 */ /* 0x000064000004001d */
[----:B01----:R-:W-:Y:S01]  /*6240*/  ENDCOLLECTIVE ;  /* 0x000000000000791b */ /* 0x003fe20003800000 */
.L_x_1128:
[----:B------:R-:W-:Y:S02]  /*6250*/  MOV R31, R17 ;  /* 0x00000011001f7202 */ /* 0x000fe40000000f00 */
[----:B------:R-:W-:-:S07]  /*6260*/  MOV R19, R32 ;  /* 0x0000002000137202 */ /* 0x000fce0000000f00 */
[----:B------:R-:W-:Y:S05]  /*6270*/  WARPSYNC.COLLECTIVE R28, `(.L_x_1129) ;  /* 0x000000001c087348 */ /* 0x000fea0003c00000 */
[----:B------:R0:W1:Y:S02]  /*6280*/  SHFL.BFLY P2, R32, R31, R30, R29 ;  /* 0x0c00001e1f207389 */ /* 0x000064000004001d */
[----:B01----:R-:W-:Y:S01]  /*6290*/  ENDCOLLECTIVE ;  /* 0x000000000000791b */ /* 0x003fe20003800000 */
.L_x_1129:
[----:B------:R-:W-:Y:S01]  /*62a0*/  FADD.FTZ R19, R20, R19 ;  /* 0x0000001314137221 */ /* 0x000fe20000010000 */
[----:B------:R-:W-:-:S03]  /*62b0*/  HFMA2.MMA R30, -RZ, RZ, 0, 5.9604644775390625e-08 ;  /* 0x00000001ff1e7435 */ /* 0x000fc600000001ff */
[----:B------:R-:W-:Y:S02]  /*62c0*/  IMAD.MOV.U32 R31, RZ, RZ, R19 ;  /* 0x000000ffff1f7224 */ /* 0x000fe400078e0013 */
[----:B------:R-:W-:-:S07]  /*62d0*/  FADD.FTZ R18, R17, R32 ;  /* 0x0000002011127221 */ /* 0x000fce0000010000 */
[----:B------:R-:W-:Y:S05]  /*62e0*/  WARPSYNC.COLLECTIVE R28, `(.L_x_1130) ;  /* 0x000000001c087348 */ /* 0x000fea0003c00000 */
[----:B------:R0:W1:Y:S02]  /*62f0*/  SHFL.BFLY P2, R32, R31, R30, R29 ;  /* 0x0c00001e1f207389 */ /* 0x000064000004001d */
[----:B01----:R-:W-:Y:S01]  /*6300*/  ENDCOLLECTIVE ;  /* 0x000000000000791b */ /* 0x003fe20003800000 */
.L_x_1130:
[----:B------:R-:W-:Y:S02]  /*6310*/  MOV R31, R18 ;  /* 0x00000012001f7202 */ /* 0x000fe40000000f00 */
[----:B------:R-:W-:-:S07]  /*6320*/  MOV R20, R32 ;  /* 0x0000002000147202 */ /* 0x000fce0000000f00 */
[----:B------:R-:W-:Y:S05]  /*6330*/  WARPSYNC.COLLECTIVE R28, `(.L_x_1131) ;  /* 0x000000001c087348 */ /* 0x000fea0003c00000 */
[----:B------:R0:W1:Y:S02]  /*6340*/  SHFL.BFLY P2, R32, R31, R30, R29 ;  /* 0x0c00001e1f207389 */ /* 0x000064000004001d */
[----:B01----:R-:W-:Y:S01]  /*6350*/  ENDCOLLECTIVE ;  /* 0x000000000000791b */ /* 0x003fe20003800000 */
.L_x_1131:
[----:B------:R-:W-:Y:S01]  /*6360*/  FADD.FTZ R19, R19, R20 ;  /* 0x0000001413137221 */ /* 0x000fe20000010000 */
[----:B------:R-:W-:Y:S01]  /*6370*/  HFMA2.MMA R30, -RZ, RZ, 0, 4.76837158203125e-07 ;  /* 0x00000008ff1e7435 */ /* 0x000fe200000001ff */
[----:B------:R-:W-:Y:S01]  /*6380*/  MOV R31, R34 ;  /* 0x00000022001f7202 */ /* 0x000fe20000000f00 */
[----:B------:R-:W-:-:S09]  /*6390*/  IMAD.MOV.U32 R17, RZ, RZ, R32 ;  /* 0x000000ffff117224 */ /* 0x000fd200078e0020 */
[----:B------:R-:W-:Y:S05]  /*63a0*/  WARPSYNC.COLLECTIVE R28, `(.L_x_1132) ;  /* 0x000000001c087348 */ /* 0x000fea0003c00000 */
[----:B------:R0:W1:Y:S02]  /*63b0*/  SHFL.BFLY P2, R32, R31, R30, R29 ;  /* 0x0c00001e1f207389 */ /* 0x000064000004001d */
[----:B01----:R-:W-:Y:S01]  /*63c0*/  ENDCOLLECTIVE ;  /* 0x000000000000791b */ /* 0x003fe20003800000 */
.L_x_1132:
[----:B------:R-:W-:Y:S01]  /*63d0*/  FADD.FTZ R46, R18, R17 ;  /* 0x00000011122e7221 */ /* 0x000fe20000010000 */
[----:B------:R-:W-:Y:S01]  /*63e0*/  IMAD.MOV.U32 R31, RZ, RZ, R36 ;  /* 0x000000ffff1f7224 */ /* 0x000fe200078e0024 */
[----:B------:R-:W-:-:S07]  /*63f0*/  MOV R33, R32 ;  /* 0x0000002000217202 */ /* 0x000fce0000000f00 */
[----:B------:R-:W-:Y:S05]  /*6400*/  WARPSYNC.COLLECTIVE R28, `(.L_x_1133) ;  /* 0x000000001c087348 */ /* 0x000fea0003c00000 */
[----:B------:R0:W1:Y:S02]  /*6410*/  SHFL.BFLY P2, R32, R31, R30, R29 ;  /* 0x0c00001e1f207389 */ /* 0x000064000004001d */
[----:B01----:R-:W-:Y:S01]  /*6420*/  ENDCOLLECTIVE ;  /* 0x000000000000791b */ /* 0x003fe20003800000 */
.L_x_1133:
[----:B------:R-:W-:-:S05]  /*6430*/  FADD.FTZ R33, R33, R34 ;  /* 0x0000002221217221 */ /* 0x000fca0000010000 */
[----:B------:R-:W-:Y:S01]  /*6440*/  MOV R31, R33 ;  /* 0x00000021001f7202 */ /* 0x000fe20000000f00 */
[----:B------:R-:W-:Y:S01]  /*6450*/  IMAD.MOV.U32 R30, RZ, RZ, 0x4 ;  /* 0x00000004ff1e7424 */ /* 0x000fe200078e00ff */
[----:B------:R-:W-:-:S07]  /*6460*/  MOV R35, R32 ;  /* 0x0000002000237202 */ /* 0x000fce0000000f00 */
[----:B------:R-:W-:Y:S05]  /*6470*/  WARPSYNC.COLLECTIVE R28, `(.L_x_1134) ;  /* 0x000000001c087348 */ /* 0x000fea0003c00000 */
[----:B------:R0:W1:Y:S02]  /*6480*/  SHFL.BFLY P2, R32, R31, R30, R29 ;  /* 0x0c00001e1f207389 */ /* 0x000064000004001d */
[----:B01----:R-:W-:Y:S01]  /*6490*/  ENDCOLLECTIVE ;  /* 0x000000000000791b */ /* 0x003fe20003800000 */
.L_x_1134:
[----:B------:R-:W-:-:S05]  /*64a0*/  FADD.FTZ R35, R35, R36 ;  /* 0x0000002423237221 */ /* 0x000fca0000010000 */
[----:B------:R-:W-:Y:S02]  /*64b0*/  MOV R31, R35 ;  /* 0x00000023001f7202 */ /* 0x000fe40000000f00 */
[----:B------:R-:W-:-:S07]  /*64c0*/  MOV R22, R32 ;  /* 0x0000002000167202 */ /* 0x000fce0000000f00 */
[----:B------:R-:W-:Y:S05]  /*64d0*/  WARPSYNC.COLLECTIVE R28, `(.L_x_1135) ;  /* 0x000000001c087348 */ /* 0x000fea0003c00000 */
[----:B------:R0:W1:Y:S02]  /*64e0*/  SHFL.BFLY P2, R32, R31, R30, R29 ;  /* 0x0c00001e1f207389 */ /* 0x000064000004001d */
[----:B01----:R-:W-:Y:S01]  /*64f0*/  ENDCOLLECTIVE ;  /* 0x000000000000791b */ /* 0x003fe20003800000 */
.L_x_1135:
[----:B------:R-:W-:Y:S01]  /*6500*/  FADD.FTZ R37, R33, R22 ;  /* 0x0000001621257221 */ /* 0x000fe20000010000 */
[----:B------:R-:W-:-:S04]  /*6510*/  HFMA2.MMA R30, -RZ, RZ, 0, 1.1920928955078125e-07 ;  /* 0x00000002ff1e7435 */ /* 0x000fc800000001ff */
[----:B------:R-:W-:Y:S02]  /*6520*/  MOV R31, R37 ;  /* 0x00000025001f7202 */ /* 0x000fe40000000f00 */
[----:B------:R-:W-:Y:S02]  /*6530*/  MOV R38, R32 ;  /* 0x0000002000267202 */ /* 0x000fe40000000f00 */
[----:B------:R-:W-:-:S03]  /*6540*/  @!P0 LEA R32, R11, UR4, 0x7 ;  /* 0x000000040b208c11 */ /* 0x000fc6000f8e38ff */
[----:B------:R-:W-:Y:S01]  /*6550*/  FADD.FTZ R38, R35, R38 ;  /* 0x0000002623267221 */ /* 0x000fe20000010000 */
[----:B------:R-:W-:Y:S01]  /*6560*/  @!P0 LEA R24, R23, R32, 0x2 ;  /* 0x0000002017188211 */ /* 0x000fe200078e10ff */
[----:B------:R-:W-:-:S11]  /*6570*/  HFMA2.MMA R23, -RZ, RZ, 0, 0 ;  /* 0x00000000ff177435 */ /* 0x000fd600000001ff */
[----:B------:R-:W-:Y:S05]  /*6580*/  WARPSYNC.COLLECTIVE R28, `(.L_x_1136) ;  /* 0x000000001c087348 */ /* 0x000fea0003c00000 */
[----:B------:R0:W1:Y:S02]  /*6590*/  SHFL.BFLY P2, R32, R31, R30, R29 ;  /* 0x0c00001e1f207389 */ /* 0x000064000004001d */
[----:B01----:R-:W-:Y:S01]  /*65a0*/  ENDCOLLECTIVE ;  /* 0x000000000000791b */ /* 0x003fe20003800000 */
.L_x_1136:
[----:B------:R0:W1:Y:S04]  /*65b0*/  @!P0 LDS R27, [R24] ;  /* 0x00000000181b8984 */ /* 0x0000680000000800 */
[----:B------:R0:W2:Y:S01]  /*65c0*/  @!P0 LDS R39, [R24+0x500] ;  /* 0x0005000018278984 */ /* 0x0000a20000000800 */
[----:B------:R-:W-:Y:S01]  /*65d0*/  MOV R31, R38 ;  /* 0x00000026001f7202 */ /* 0x000fe20000000f00 */
[----:B------:R-:W-:-:S07]  /*65e0*/  IMAD.MOV.U32 R22, RZ, RZ, R32 ;  /* 0x000000ffff167224 */ /* 0x000fce00078e0020 */
[----:B012---:R-:W-:Y:S05]  /*65f0*/  WARPSYNC.COLLECTIVE R28, `(.L_x_1137) ;  /* 0x000000001c087348 */ /* 0x007fea0003c00000 */
[----:B------:R3:W4:Y:S02]  /*6600*/  SHFL.BFLY P2, R32, R31, R30, R29 ;  /* 0x0c00001e1f207389 */ /* 0x000724000004001d */
[----:B01234-:R-:W-:Y:S01]  /*6610*/  ENDCOLLECTIVE ;  /* 0x000000000000791b */ /* 0x01ffe20003800000 */
.L_x_1137:
[----:B------:R-:W-:-:S05]  /*6620*/  FADD.FTZ R37, R37, R22 ;  /* 0x0000001625257221 */ /* 0x000fca0000010000 */
[----:B------:R-:W-:Y:S01]  /*6630*/  MOV R31, R37 ;  /* 0x00000025001f7202 */ /* 0x000fe20000000f00 */
[----:B------:R-:W-:Y:S01]  /*6640*/  IMAD.MOV.U32 R30, RZ, RZ, 0x1 ;  /* 0x00000001ff1e7424 */ /* 0x000fe200078e00ff */
[----:B------:R-:W-:Y:S02]  /*6650*/  @!P0 MOV R26, R27 ;  /* 0x0000001b001a8202 */ /* 0x000fe40000000f00 */
[----:B------:R-:W-:Y:S02]  /*6660*/  @!P0 MOV R25, R39 ;  /* 0x0000002700198202 */ /* 0x000fe40000000f00 */
[----:B------:R-:W-:-:S07]  /*6670*/  MOV R21, R32 ;  /* 0x0000002000157202 */ /* 0x000fce0000000f00 */
[----:B------:R-:W-:Y:S05]  /*6680*/  WARPSYNC.COLLECTIVE R28, `(.L_x_1138) ;  /* 0x000000001c087348 */ /* 0x000fea0003c00000 */
[----:B------:R0:W1:Y:S02]  /*6690*/  SHFL.BFLY P2, R32, R31, R30, R29 ;  /* 0x0c00001e1f207389 */ /* 0x000064000004001d */
[----:B01----:R-:W-:Y:S01]  /*66a0*/  ENDCOLLECTIVE ;  /* 0x000000000000791b */ /* 0x003fe20003800000 */
.L_x_1138:
[----:B------:R-:W-:Y:S01]  /*66b0*/  FADD.FTZ R38, R38, R21 ;  /* 0x0000001526267221 */ /* 0x000fe20000010000 */
[----:B------:R-:W-:-:S04]  /*66c0*/  IMAD.MOV.U32 R21, RZ, RZ, RZ ;  /* 0x000000ffff157224 */ /* 0x000fc800078e00ff */
[----:B------:R-:W-:Y:S02]  /*66d0*/  MOV R31, R38 ;  /* 0x00000026001f7202 */ /* 0x000fe40000000f00 */
[----:B------:R-:W-:-:S07]  /*66e0*/  MOV R36, R32 ;  /* 0x0000002000247202 */ /* 0x000fce0000000f00 */
[----:B------:R-:W-:Y:S05]  /*66f0*/  WARPSYNC.COLLECTIVE R28, `(.L_x_1139) ;  /* 0x000000001c087348 */ /* 0x000fea0003c00000 */
[----:B------:R0:W1:Y:S02]  /*6700*/  SHFL.BFLY P2, R32, R31, R30, R29 ;  /* 0x0c00001e1f207389 */ /* 0x000064000004001d */
[----:B01----:R-:W-:Y:S01]  /*6710*/  ENDCOLLECTIVE ;  /* 0x000000000000791b */ /* 0x003fe20003800000 */
.L_x_1139:
[----:B------:R-:W-:Y:S01]  /*6720*/  FADD.FTZ R36, R37, R36 ;  /* 0x0000002425247221 */ /* 0x000fe20000010000 */
[----:B------:R-:W-:Y:S01]  /*6730*/  HFMA2.MMA R30, -RZ, RZ, 0, 4.76837158203125e-07 ;  /* 0x00000008ff1e7435 */ /* 0x000fe200000001ff */
[----:B------:R-:W-:Y:S01]  /*6740*/  IMAD.MOV.U32 R31, RZ, RZ, R26 ;  /* 0x000000ffff1f7224 */ /* 0x000fe200078e001a */
[----:B------:R-:W-:-:S09]  /*6750*/  MOV R35, R32 ;  /* 0x0000002000237202 */ /* 0x000fd20000000f00 */
[----:B------:R-:W-:Y:S05]  /*6760*/  WARPSYNC.COLLECTIVE R28, `(.L_x_1140) ;  /* 0x000000001c087348 */ /* 0x000fea0003c00000 */
[----:B------:R0:W1:Y:S02]  /*6770*/  SHFL.BFLY P2, R32, R31, R30, R29 ;  /* 0x0c00001e1f207389 */ /* 0x000064000004001d */
[----:B01----:R-:W-:Y:S01]  /*6780*/  ENDCOLLECTIVE ;  /* 0x000000000000791b */ /* 0x003fe20003800000 */
.L_x_1140:
[----:B------:R-:W-:Y:S01]  /*6790*/  FADD.FTZ R35, R38, R35 ;  /* 0x0000002326237221 */ /* 0x000fe20000010000 */
[----:B------:R-:W-:Y:S02]  /*67a0*/  MOV R31, R25 ;  /* 0x00000019001f7202 */ /* 0x000fe40000000f00 */
[----:B------:R-:W-:-:S07]  /*67b0*/  MOV R27, R32 ;  /* 0x00000020001b7202 */ /* 0x000fce0000000f00 */
[----:B------:R-:W-:Y:S05]  /*67c0*/  WARPSYNC.COLLECTIVE R28, `(.L_x_1141) ;  /* 0x000000001c087348 */ /* 0x000fea0003c00000 */
[----:B------:R0:W1:Y:S02]  /*67d0*/  SHFL.BFLY P2, R32, R31, R30, R29 ;  /* 0x0c00001e1f207389 */ /* 0x000064000004001d */
[----:B01----:R-:W-:Y:S01]  /*67e0*/  ENDCOLLECTIVE ;  /* 0x000000000000791b */ /* 0x003fe20003800000 */
.L_x_1141:
        /* <DEDUP_REMOVED lines=8> */
.L_x_1142:
        /* <DEDUP_REMOVED lines=8> */
.L_x_1143:
        /* <DEDUP_REMOVED lines=10> */
.L_x_1144:
[----:B------:R0:W1:Y:S04]  /*6990*/  @!P0 LDS R24, [R41] ;  /* 0x0000000029188984 */ /* 0x0000680000000800 */
[----:B------:R0:W2:Y:S01]  /*69a0*/  @!P0 LDS R22, [R41+0x500] ;  /* 0x0005000029168984 */ /* 0x0000a20000000800 */
[----:B------:R-:W-:Y:S01]  /*69b0*/  IMAD.MOV.U32 R31, RZ, RZ, R39 ;  /* 0x000000ffff1f7224 */ /* 0x000fe200078e0027 */
[----:B------:R-:W-:-:S07]  /*69c0*/  MOV R25, R32 ;  /* 0x0000002000197202 */ /* 0x000fce0000000f00 */
[----:B012---:R-:W-:Y:S05]  /*69d0*/  WARPSYNC.COLLECTIVE R28, `(.L_x_1145) ;  /* 0x000000001c087348 */ /* 0x007fea0003c00000 */
[----:B------:R3:W4:Y:S02]  /*69e0*/  SHFL.BFLY P2, R32, R31, R30, R29 ;  /* 0x0c00001e1f207389 */ /* 0x000724000004001d */
[----:B01234-:R-:W-:Y:S01]  /*69f0*/  ENDCOLLECTIVE ;  /* 0x000000000000791b */ /* 0x01ffe20003800000 */
.L_x_1145:
        /* <DEDUP_REMOVED lines=9> */
.L_x_1146:
        /* <DEDUP_REMOVED lines=10> */
.L_x_1147:
[----:B------:R-:W-:Y:S01]  /*6b30*/  FADD.FTZ R40, R40, R41 ;  /* 0x0000002928287221 */ /* 0x000fe20000010000 */
[C---:B------:R-:W-:Y:S01]  /*6b40*/  @!P0 IMAD.WIDE R26, R43.reuse, 0x2, R26 ;  /* 0x000000022b1a8825 */ /* 0x040fe200078e021a */
[----:B------:R-:W-:Y:S01]  /*6b50*/  HFMA2.MMA R30, -RZ, RZ, 0, 4.76837158203125e-07 ;  /* 0x00000008ff1e7435 */ /* 0x000fe200000001ff */
[----:B------:R-:W-:Y:S02]  /*6b60*/  MOV R31, R23 ;  /* 0x00000017001f7202 */ /* 0x000fe40000000f00 */
[----:B------:R-:W-:Y:S01]  /*6b70*/  @!P0 IMAD.WIDE R16, R43, 0x2, R16 ;  /* 0x000000022b108825 */ /* 0x000fe200078e0210 */
[----:B------:R-:W-:-:S07]  /*6b80*/  MOV R42, R32 ;  /* 0x00000020002a7202 */ /* 0x000fce0000000f00 */
[----:B------:R-:W-:Y:S05]  /*6b90*/  WARPSYNC.COLLECTIVE R28, `(.L_x_1148) ;  /* 0x000000001c087348 */ /* 0x000fea0003c00000 */
[----:B------:R0:W1:Y:S02]  /*6ba0*/  SHFL.BFLY P2, R32, R31, R30, R29 ;  /* 0x0c00001e1f207389 */ /* 0x000064000004001d */
[----:B01----:R-:W-:Y:S01]  /*6bb0*/  ENDCOLLECTIVE ;  /* 0x000000000000791b */ /* 0x003fe20003800000 */
.L_x_1148:
[----:B------:R-:W-:Y:S01]  /*6bc0*/  FADD.FTZ R39, R39, R42 ;  /* 0x0000002a27277221 */ /* 0x000fe20000010000 */
[----:B------:R-:W-:Y:S01]  /*6bd0*/  MOV R31, R21 ;  /* 0x00000015001f7202 */ /* 0x000fe20000000f00 */
[----:B------:R-:W-:-:S07]  /*6be0*/  IMAD.MOV.U32 R44, RZ, RZ, R32 ;  /* 0x000000ffff2c7224 */ /* 0x000fce00078e0020 */
[----:B------:R-:W-:Y:S05]  /*6bf0*/  WARPSYNC.COLLECTIVE R28, `(.L_x_1149) ;  /* 0x000000001c087348 */ /* 0x000fea0003c00000 */
[----:B------:R0:W1:Y:S02]  /*6c00*/  SHFL.BFLY P2, R32, R31, R30, R29 ;  /* 0x0c00001e1f207389 */ /* 0x000064000004001d */
[----:B01----:R-:W-:Y:S01]  /*6c10*/  ENDCOLLECTIVE ;  /* 0x000000000000791b */ /* 0x003fe20003800000 */
.L_x_1149:
[----:B------:R-:W-:Y:S01]  /*6c20*/  FADD.FTZ R44, R44, R23 ;  /* 0x000000172c2c7221 */ /* 0x000fe20000010000 */
[----:B------:R-:W-:-:S03]  /*6c30*/  HFMA2.MMA R30, -RZ, RZ, 0, 2.384185791015625e-07 ;  /* 0x00000004ff1e7435 */ /* 0x000fc600000001ff */
[----:B------:R-:W-:Y:S01]  /*6c40*/  IMAD.MOV.U32 R31, RZ, RZ, R44 ;  /* 0x000000ffff1f7224 */ /* 0x000fe200078e002c */
[----:B------:R-:W-:-:S07]  /*6c50*/  MOV R24, R32 ;  /* 0x0000002000187202 */ /* 0x000fce0000000f00 */
[----:B------:R-:W-:Y:S05]  /*6c60*/  WARPSYNC.COLLECTIVE R28, `(.L_x_1150) ;  /* 0x000000001c087348 */ /* 0x000fea0003c00000 */
[----:B------:R0:W1:Y:S02]  /*6c70*/  SHFL.BFLY P2, R32, R31, R30, R29 ;  /* 0x0c00001e1f207389 */ /* 0x000064000004001d */
[----:B01----:R-:W-:Y:S01]  /*6c80*/  ENDCOLLECTIVE ;  /* 0x000000000000791b */ /* 0x003fe20003800000 */
.L_x_1150:
        /* <DEDUP_REMOVED lines=8> */
.L_x_1151:
        /* <DEDUP_REMOVED lines=10> */
.L_x_1152:
[----:B------:R-:W-:Y:S01]  /*6db0*/  FADD.FTZ R33, R33, R34 ;  /* 0x0000002221217221 */ /* 0x000fe20000010000 */
[----:B------:R-:W-:-:S04]  /*6dc0*/  @!P0 IMAD.WIDE R22, R43, 0x2, R22 ;  /* 0x000000022b168825 */ /* 0x000fc800078e0216 */
        /* <DEDUP_REMOVED lines=9> */
.L_x_1153:
        /* <DEDUP_REMOVED lines=14> */
.L_x_1154:
        /* <DEDUP_REMOVED lines=11> */
.L_x_1155:
[----:B------:R-:W-:Y:S01]  /*6ff0*/  FADD.FTZ R37, R44, R37 ;  /* 0x000000252c257221 */ /* 0x000fe20000010000 */
[----:B------:R-:W-:Y:S06]  /*7000*/  BRA `(.L_x_1156) ;  /* 0xffffffe000d47947 */ /* 0x000fec000383ffff */
.L_x_1157:
        /* <DEDUP_REMOVED lines=15> */
.L_x_3771:


//--------------------- .text._ZN13group_norm_v218gn_bwd_cuda_kernelI13__nv_bfloat16Li320ELi1ELi16ELi80ELi256ELb1ELb1ELi16ELi320ELi320ELi4ELb1ELi8ELb0ELb0ELNS_15WgradSyncMethodE3ENS_16CompileConditionILi900EEEEEvPT_S6_S6_PKS5_S8_S8_S8_PKfflPfPj --------------------------
	.section	.text._ZN13group_norm_v218gn_bwd_cuda_kernelI13__nv_bfloat16Li320ELi1ELi16ELi80ELi256ELb1ELb1ELi16ELi320ELi320ELi4ELb1ELi8ELb0ELb0ELNS_15WgradSyncMethodE3ENS_16CompileConditionILi900EEEEEvPT_S6_S6_PKS5_S8_S8_S8_PKfflPfPj,"ax",@progbits
	.align	128
        .global         _ZN13group_norm_v218gn_bwd_cuda_kernelI13__nv_bfloat16Li320ELi1ELi16ELi80ELi256ELb1ELb1ELi16ELi320ELi320ELi4ELb1ELi8ELb0ELb0ELNS_15WgradSyncMethodE3ENS_16CompileConditionILi900EEEEEvPT_S6_S6_PKS5_S8_S8_S8_PKfflPfPj
        .type           _ZN13group_norm_v218gn_bwd_cuda_kernelI13__nv_bfloat16Li320ELi1ELi16ELi80ELi256ELb1ELb1ELi16ELi320ELi320ELi4ELb1ELi8ELb0ELb0ELNS_15WgradSyncMethodE3ENS_16CompileConditionILi900EEEEEvPT_S6_S6_PKS5_S8_S8_S8_PKfflPfPj,@function
        .size           _ZN13group_norm_v218gn_bwd_cuda_kernelI13__nv_bfloat16Li320ELi1ELi16ELi80ELi256ELb1ELb1ELi16ELi320ELi320ELi4ELb1ELi8ELb0ELb0ELNS_15WgradSyncMethodE3ENS_16CompileConditionILi900EEEEEvPT_S6_S6_PKS5_S8_S8_S8_PKfflPfPj,(.L_x_3772 - _ZN13group_norm_v218gn_bwd_cuda_kernelI13__nv_bfloat16Li320ELi1ELi16ELi80ELi256ELb1ELb1ELi16ELi320ELi320ELi4ELb1ELi8ELb0ELb0ELNS_15WgradSyncMethodE3ENS_16CompileConditionILi900EEEEEvPT_S6_S6_PKS5_S8_S8_S8_PKfflPfPj)
        .other          _ZN13group_norm_v218gn_bwd_cuda_kernelI13__nv_bfloat16Li320ELi1ELi16ELi80ELi256ELb1ELb1ELi16ELi320ELi320ELi4ELb1ELi8ELb0ELb0ELNS_15WgradSyncMethodE3ENS_16CompileConditionILi900EEEEEvPT_S6_S6_PKS5_S8_S8_S8_PKfflPfPj,@"STO_CUDA_ENTRY STV_DEFAULT"
_ZN13group_norm_v218gn_bwd_cuda_kernelI13__nv_bfloat16Li320ELi1ELi16ELi80ELi256ELb1ELb1ELi16ELi320ELi320ELi4ELb1ELi8ELb0ELb0ELNS_15WgradSyncMethodE3ENS_16CompileConditionILi900EEEEEvPT_S6_S6_PKS5_S8_S8_S8_PKfflPfPj:
.text._ZN13group_norm_v218gn_bwd_cuda_kernelI13__nv_bfloat16Li320ELi1ELi16ELi80ELi256ELb1ELb1ELi16ELi320ELi320ELi4ELb1ELi8ELb0ELb0ELNS_15WgradSyncMethodE3ENS_16CompileConditionILi900EEEEEvPT_S6_S6_PKS5_S8_S8_S8_PKfflPfPj:
        /* <DEDUP_REMOVED lines=9> */
[C---:B0-----:R-:W-:Y:S02]  /*0090*/  ISETP.LT.U32.AND P0, PT, R0.reuse, UR11, PT ;  /* 0x0000000b00007c0c */ /* 0x041fe4000bf01070 */
[----:B------:R-:W-:Y:S02]  /*00a0*/  LOP3.LUT R12, R0, 0x3, RZ, 0xc0, !PT ;  /* 0x00000003000c7812 */ /* 0x000fe400078ec0ff */
[----:B------:R-:W-:Y:S02]  /*00b0*/  ISETP.GT.AND.EX P0, PT, R3, RZ, PT, P0 ;  /* 0x000000ff0300720c */ /* 0x000fe40003f04300 */
[----:B------:R-:W-:-:S11]  /*00c0*/  MOV R3, R0 ;  /* 0x0000000000037202 */ /* 0x000fd60000000f00 */
[----:B-1----:R-:W-:Y:S05]  /*00d0*/  @P0 BRA `(.L_x_1158) ;  /* 0x0000000000640947 */ /* 0x002fea0003800000 */
[----:B------:R-:W0:Y:S01]  /*00e0*/  S2R R0, SR_TID.X ;  /* 0x0000000000007919 */ /* 0x000e220000002100 */
[----:B------:R-:W-:Y:S01]  /*00f0*/  BAR.SYNC.DEFER_BLOCKING 0x0 ;  /* 0x0000000000007b1d */ /* 0x000fe20000010000 */
[----:B0-----:R-:W-:-:S13]  /*0100*/  ISETP.NE.AND P0, PT, R0, RZ, PT ;  /* 0x000000ff0000720c */ /* 0x001fda0003f05270 */
[----:B------:R-:W-:Y:S05]  /*0110*/  @P0 BRA `(.L_x_1159) ;  /* 0x0000000000480947 */ /* 0x000fea0003800000 */
[----:B------:R-:W0:Y:S01]  /*0120*/  LDC.64 R4, c[0x0][0x268] ;  /* 0x00009a00ff047b82 */ /* 0x000e220000000a00 */
[----:B------:R-:W-:Y:S01]  /*0130*/  SHF.R.U32.HI R3, RZ, 0x2, R3 ;  /* 0x00000002ff037819 */ /* 0x000fe20000011603 */
[----:B------:R-:W-:-:S03]  /*0140*/  IMAD.MOV.U32 R0, RZ, RZ, 0x7fffffe1 ;  /* 0x7fffffe1ff007424 */ /* 0x000fc600078e00ff */
[----:B------:R-:W-:Y:S02]  /*0150*/  IADD3 R7, -R3, RZ, RZ ;  /* 0x000000ff03077210 */ /* 0x000fe40007ffe1ff */
[----:B------:R-:W-:Y:S02]  /*0160*/  LOP3.LUT R3, R12, 0x8, RZ, 0xfc, !PT ;  /* 0x000000080c037812 */ /* 0x000fe400078efcff */
[----:B------:R-:W-:-:S03]  /*0170*/  ISETP.NE.AND P0, PT, R2, R7, PT ;  /* 0x000000070200720c */ /* 0x000fc60003f05270 */
[----:B0-----:R-:W-:Y:S01]  /*0180*/  IMAD.WIDE.U32 R4, R3, 0x4, R4 ;  /* 0x0000000403047825 */ /* 0x001fe200078e0004 */
[----:B------:R-:W-:Y:S01]  /*0190*/  SEL R3, R0, 0x1, !P0 ;  /* 0x0000000100037807 */ /* 0x000fe20004000000 */
[----:B------:R-:W-:Y:S06]  /*01a0*/  MEMBAR.ALL.GPU ;  /* 0x0000000000007992 */ /* 0x000fec000000a000 */
[----:B------:R-:W-:-:S00]  /*01b0*/  ERRBAR ;  /* 0x00000000000079ab */ /* 0x000fc00000000000 */
[----:B------:R-:W-:Y:S06]  /*01c0*/  CGAERRBAR ;  /* 0x00000000000075ab */ /* 0x000fec0000000000 */
[----:B------:R0:W5:Y:S02]  /*01d0*/  ATOM.E.ADD.STRONG.GPU PT, R3, desc[UR8][R4.64], R3 ;  /* 0x000000030403798a */ /* 0x00016400081ee1c8 */
.L_x_1160:
[----:B------:R-:W2:Y:S04]  /*01e0*/  LD.E.STRONG.GPU R0, desc[UR8][R4.64] ;  /* 0x0000000804007980 */ /* 0x000ea8000c10f900 */
[----:B--2---:R-:W-:Y:S01]  /*01f0*/  CCTL.IVALL ;  /* 0x00000000ff00798f */ /* 0x004fe20002000000 */
[----:B------:R-:W-:Y:S05]  /*0200*/  YIELD ;  /* 0x0000000000007946 */ /* 0x000fea0003800000 */
[----:B-----5:R-:W-:-:S04]  /*0210*/  LOP3.LUT R0, R0, R3, RZ, 0x3c, !PT ;  /* 0x0000000300007212 */ /* 0x020fc800078e3cff */
[----:B------:R-:W-:-:S13]  /*0220*/  ISETP.GT.AND P0, PT, R0, -0x1, PT ;  /* 0xffffffff0000780c */ /* 0x000fda0003f04270 */
[----:B------:R-:W-:Y:S05]  /*0230*/  @P0 BRA `(.L_x_1160) ;  /* 0xfffffffc00e80947 */ /* 0x000fea000383ffff */
.L_x_1159:
[----:B------:R-:W-:Y:S05]  /*0240*/  WARPSYNC.ALL ;  /* 0x0000000000007948 */ /* 0x000fea0003800000 */
[----:B------:R-:W-:Y:S06]  /*0250*/  BAR.SYNC.DEFER_BLOCKING 0x0 ;  /* 0x0000000000007b1d */ /* 0x000fec0000010000 */
[----:B------:R-:W-:Y:S05]  /*0260*/  BRA `(.L_x_1161) ;  /* 0x0000003c00ac7947 */ /* 0x000fea0003800000 */
.L_x_1158:
[----:B------:R-:W0:Y:S01]  /*0270*/  S2R R4, SR_TID.X ;  /* 0x0000000000047919 */ /* 0x000e220000002100 */
[----:B------:R-:W-:Y:S01]  /*0280*/  MOV R5, 0x400 ;  /* 0x0000040000057802 */ /* 0x000fe20000000f00 */
[----:B------:R-:W1:Y:S01]  /*0290*/  LDC.64 R108, c[0x0][0x268] ;  /* 0x00009a00ff6c7b82 */ /* 0x000e620000000a00 */
[----:B------:R-:W-:Y:S01]  /*02a0*/  SHF.R.U32.HI R10, RZ, 0x2, R3 ;  /* 0x00000002ff0a7819 */ /* 0x000fe20000011603 */
[----:B------:R-:W2:Y:S01]  /*02b0*/  S2R R9, SR_CgaCtaId ;  /* 0x0000000000097919 */ /* 0x000ea20000008800 */
[----:B------:R-:W-:Y:S02]  /*02c0*/  IADD3 R8, R5, 0x2800, RZ ;  /* 0x0000280005087810 */ /* 0x000fe40007ffe0ff */
[----:B------:R-:W-:Y:S02]  /*02d0*/  CS2R R42, SRZ ;  /* 0x00000000002a7805 */ /* 0x000fe4000001ff00 */
[----:B------:R-:W-:Y:S02]  /*02e0*/  IADD3 R11, -R10, RZ, RZ ;  /* 0x000000ff0a0b7210 */ /* 0x000fe40007ffe1ff */
[----:B------:R-:W-:-:S02]  /*02f0*/  CS2R R44, SRZ ;  /* 0x00000000002c7805 */ /* 0x000fc4000001ff00 */
[----:B------:R-:W-:Y:S01]  /*0300*/  SHF.L.U32 R19, R10, 0x4, RZ ;  /* 0x000000040a137819 */ /* 0x000fe200000006ff */
[----:B------:R-:W3:Y:S01]  /*0310*/  LDC.64 R106, c[0x0][0x268] ;  /* 0x00009a00ff6a7b82 */ /* 0x000ee20000000a00 */
[----:B------:R-:W-:Y:S02]  /*0320*/  ISETP.NE.AND P1, PT, R2, R11, PT ;  /* 0x0000000b0200720c */ /* 0x000fe40003f25270 */
[----:B------:R-:W-:Y:S02]  /*0330*/  CS2R R46, SRZ ;  /* 0x00000000002e7805 */ /* 0x000fe4000001ff00 */
[----:B------:R-:W-:Y:S02]  /*0340*/  LOP3.LUT R25, R12, 0x8, RZ, 0xfc, !PT ;  /* 0x000000080c197812 */ /* 0x000fe400078efcff */
[----:B------:R-:W-:Y:S01]  /*0350*/  CS2R R48, SRZ ;  /* 0x0000000000307805 */ /* 0x000fe2000001ff00 */
[----:B------:R-:W-:Y:S01]  /*0360*/  UMOV UR4, URZ ;  /* 0x0000003f00047c82 */ /* 0x000fe20008000000 */
[----:B-1----:R-:W-:-:S04]  /*0370*/  LEA R108, P0, R3, R108, 0x2 ;  /* 0x0000006c036c7211 */ /* 0x002fc800078010ff */
[----:B------:R-:W-:Y:S01]  /*0380*/  LEA.HI.X R109, R3, R109, R102, 0x2, P0 ;  /* 0x0000006d036d7211 */ /* 0x000fe200000f1466 */
[----:B0-----:R-:W-:Y:S01]  /*0390*/  IMAD.WIDE.U32 R6, R4, -0x33333333, RZ ;  /* 0xcccccccd04067825 */ /* 0x001fe200078e00ff */
[----:B------:R-:W-:Y:S02]  /*03a0*/  SHF.R.S32.HI R15, RZ, 0x1f, R4 ;  /* 0x0000001fff0f7819 */ /* 0x000fe40000011404 */
[----:B--2---:R-:W-:Y:S01]  /*03b0*/  LEA R6, R9, R8, 0x18 ;  /* 0x0000000809067211 */ /* 0x004fe200078ec0ff */
[----:B---3--:R-:W-:Y:S01]  /*03c0*/  IMAD.WIDE.U32 R106, R25, 0x4, R106 ;  /* 0x00000004196a7825 */ /* 0x008fe200078e006a */
[----:B------:R-:W-:Y:S02]  /*03d0*/  SHF.R.U32.HI R24, RZ, 0x6, R7 ;  /* 0x00000006ff187819 */ /* 0x000fe40000011607 */
[----:B------:R-:W-:Y:S02]  /*03e0*/  SHF.R.U32.HI R7, RZ, 0x2, R4 ;  /* 0x00000002ff077819 */ /* 0x000fe40000011604 */
[----:B------:R-:W-:Y:S01]  /*03f0*/  LEA R5, R9, R5, 0x18 ;  /* 0x0000000509057211 */ /* 0x000fe200078ec0ff */
[C---:B------:R-:W-:Y:S01]  /*0400*/  IMAD.SHL.U32 R9, R2.reuse, 0x10, RZ ;  /* 0x0000001002097824 */ /* 0x040fe200078e00ff */
[----:B------:R-:W-:-:S02]  /*0410*/  LOP3.LUT R8, R2, 0xf, RZ, 0xc0, !PT ;  /* 0x0000000f02087812 */ /* 0x000fc400078ec0ff */
[----:B------:R-:W-:Y:S02]  /*0420*/  LEA.HI R14, R15, R4, RZ, 0x2 ;  /* 0x000000040f0e7211 */ /* 0x000fe400078f10ff */
[----:B------:R-:W-:Y:S02]  /*0430*/  SHF.L.U32 R11, R7, 0x4, RZ ;  /* 0x00000004070b7819 */ /* 0x000fe400000006ff */
[----:B------:R-:W-:Y:S02]  /*0440*/  LOP3.LUT R19, R19, 0xfffffff0, R8, 0xe2, !PT ;  /* 0xfffffff013137812 */ /* 0x000fe400078ee208 */
[----:B------:R-:W-:Y:S02]  /*0450*/  SHF.R.S32.HI R10, RZ, 0x2, R14 ;  /* 0x00000002ff0a7819 */ /* 0x000fe4000001140e */
[----:B------:R-:W-:Y:S02]  /*0460*/  LOP3.LUT R8, R11, 0xfffffff0, R8, 0xe2, !PT ;  /* 0xfffffff00b087812 */ /* 0x000fe400078ee208 */
[----:B------:R-:W-:Y:S01]  /*0470*/  LOP3.LUT R11, R9, 0xf0, RZ, 0xc0, !PT ;  /* 0x000000f0090b7812 */ /* 0x000fe200078ec0ff */
[----:B------:R-:W-:Y:S01]  /*0480*/  IMAD R9, R24, -0x50, R4 ;  /* 0xffffffb018097824 */ /* 0x000fe200078e0204 */
[----:B------:R-:W-:-:S02]  /*0490*/  IADD3 R16, R10, 0x50, RZ ;  /* 0x000000500a107810 */ /* 0x000fc40007ffe0ff */
[----:B------:R-:W-:Y:S01]  /*04a0*/  IADD3 R18, R10, 0xa0, RZ ;  /* 0x000000a00a127810 */ /* 0x000fe20007ffe0ff */
[----:B------:R-:W-:Y:S01]  /*04b0*/  IMAD R13, R9, 0x28, R6 ;  /* 0x00000028090d7824 */ /* 0x000fe200078e0206 */
[----:B------:R-:W-:Y:S02]  /*04c0*/  SHF.R.S32.HI R17, RZ, 0x1f, R16 ;  /* 0x0000001fff117819 */ /* 0x000fe40000011410 */
[----:B------:R-:W-:Y:S02]  /*04d0*/  SHF.R.S32.HI R21, RZ, 0x1f, R18 ;  /* 0x0000001fff157819 */ /* 0x000fe40000011412 */
[----:B------:R-:W-:Y:S01]  /*04e0*/  IADD3 R22, R11, R24, RZ ;  /* 0x000000180b167210 */ /* 0x000fe20007ffe0ff */
[----:B------:R-:W-:Y:S01]  /*04f0*/  IMAD R11, R24, 0x8, R13 ;  /* 0x00000008180b7824 */ /* 0x000fe200078e020d */
[----:B------:R-:W-:Y:S02]  /*0500*/  IADD3 R20, R10, 0xf0, RZ ;  /* 0x000000f00a147810 */ /* 0x000fe40007ffe0ff */
[----:B------:R-:W-:Y:S01]  /*0510*/  LEA.HI R15, R15, R4, RZ, 0x4 ;  /* 0x000000040f0f7211 */ /* 0x000fe200078f20ff */
[----:B------:R-:W-:Y:S01]  /*0520*/  IMAD R22, R22, 0x500, RZ ;  /* 0x0000050016167824 */ /* 0x000fe200078e02ff */
[----:B------:R-:W-:-:S02]  /*0530*/  LEA.HI R17, R17, R16, RZ, 0x2 ;  /* 0x0000001011117211 */ /* 0x000fc400078f10ff */
[----:B------:R-:W-:Y:S02]  /*0540*/  LOP3.LUT R13, R14, 0xfffffffc, RZ, 0xc0, !PT ;  /* 0xfffffffc0e0d7812 */ /* 0x000fe400078ec0ff */
[----:B------:R-:W-:Y:S02]  /*0550*/  LEA.HI R21, R21, R18, RZ, 0x2 ;  /* 0x0000001215157211 */ /* 0x000fe400078f10ff */
[----:B------:R-:W-:Y:S02]  /*0560*/  SHF.R.S32.HI R23, RZ, 0x1f, R20 ;  /* 0x0000001fff177819 */ /* 0x000fe40000011414 */
[----:B------:R-:W-:Y:S02]  /*0570*/  SHF.R.U32.HI R12, RZ, 0x4, R15 ;  /* 0x00000004ff0c7819 */ /* 0x000fe4000001160f */
[----:B------:R-:W-:Y:S02]  /*0580*/  IADD3 R15, -R13, R4, RZ ;  /* 0x000000040d0f7210 */ /* 0x000fe40007ffe1ff */
[----:B------:R-:W-:-:S02]  /*0590*/  SHF.R.U32.HI R14, RZ, 0x2, R17 ;  /* 0x00000002ff0e7819 */ /* 0x000fc40000011611 */
[----:B------:R-:W-:Y:S02]  /*05a0*/  SHF.R.U32.HI R16, RZ, 0x2, R21 ;  /* 0x00000002ff107819 */ /* 0x000fe40000011615 */
[----:B------:R-:W-:Y:S02]  /*05b0*/  SHF.L.U32 R17, R4, 0x1, RZ ;  /* 0x0000000104117819 */ /* 0x000fe400000006ff */
[----:B------:R-:W-:Y:S02]  /*05c0*/  LEA.HI R23, R23, R20, RZ, 0x2 ;  /* 0x0000001417177211 */ /* 0x000fe400078f10ff */
[C---:B------:R-:W-:Y:S02]  /*05d0*/  LOP3.LUT R13, R15.reuse, 0x3, R14, 0x78, !PT ;  /* 0x000000030f0d7812 */ /* 0x040fe400078e780e */
[----:B------:R-:W-:Y:S02]  /*05e0*/  LOP3.LUT R14, R15, 0x3, R16, 0x78, !PT ;  /* 0x000000030f0e7812 */ /* 0x000fe400078e7810 */
[----:B------:R-:W-:-:S02]  /*05f0*/  LOP3.LUT R16, R17, 0x18, RZ, 0xc0, !PT ;  /* 0x0000001811107812 */ /* 0x000fc400078ec0ff */
[----:B------:R-:W-:Y:S02]  /*0600*/  SHF.R.U32.HI R18, RZ, 0x2, R23 ;  /* 0x00000002ff127819 */ /* 0x000fe40000011617 */
[----:B------:R-:W-:Y:S02]  /*0610*/  LOP3.LUT R20, R17, 0x18, RZ, 0xc, !PT ;  /* 0x0000001811147812 */ /* 0x000fe400078e0cff */
[----:B------:R-:W-:Y:S02]  /*0620*/  MOV R21, 0x7fffffe1 ;  /* 0x7fffffe100157802 */ /* 0x000fe40000000f00 */
[----:B------:R-:W-:Y:S02]  /*0630*/  LEA R17, R4, R5, 0x5 ;  /* 0x0000000504117211 */ /* 0x000fe400078e28ff */
[----:B------:R-:W-:Y:S02]  /*0640*/  LOP3.LUT R12, R15, 0x3, R12, 0x78, !PT ;  /* 0x000000030f0c7812 */ /* 0x000fe400078e780c */
[----:B------:R-:W-:Y:S01]  /*0650*/  LOP3.LUT R24, R16, 0x10, RZ, 0x3c, !PT ;  /* 0x0000001010187812 */ /* 0x000fe200078e3cff */
[----:B------:R-:W-:Y:S01]  /*0660*/  IMAD.IADD R20, R17, 0x1, R20 ;  /* 0x0000000111147824 */ /* 0x000fe200078e0214 */
[----:B------:R-:W-:Y:S01]  /*0670*/  LOP3.LUT R15, R15, 0x3, R18, 0x78, !PT ;  /* 0x000000030f0f7812 */ /* 0x000fe200078e7812 */
[----:B------:R-:W-:Y:S01]  /*0680*/  IMAD R18, R19, 0x500, R4 ;  /* 0x0000050013127824 */ /* 0x000fe200078e0204 */
[----:B------:R-:W-:-:S02]  /*0690*/  SEL R19, R21, 0x1, !P1 ;  /* 0x0000000115137807 */ /* 0x000fc40004800000 */
[C---:B------:R-:W-:Y:S02]  /*06a0*/  IADD3 R21, R17.reuse, R16, RZ ;  /* 0x0000001011157210 */ /* 0x040fe40007ffe0ff */
[----:B------:R-:W-:-:S07]  /*06b0*/  IADD3 R23, R17, R24, RZ ;  /* 0x0000001811177210 */ /* 0x000fce0007ffe0ff */
.L_x_1171:
[C---:B------:R-:W-:Y:S01]  /*06c0*/  LOP3.LUT R80, R3.reuse, 0x3, RZ, 0xc0, !PT ;  /* 0x0000000303507812 */ /* 0x040fe200078ec0ff */
[----:B0-----:R-:W0:Y:S01]  /*06d0*/  LDC.64 R54, c[0x0][0x238] ;  /* 0x00008e00ff367b82 */ /* 0x001e220000000a00 */
[--C-:B--2---:R-:W-:Y:S01]  /*06e0*/  SHF.R.U64 R29, R3, 0x2, R102.reuse ;  /* 0x00000002031d7819 */ /* 0x104fe20000001266 */
[----:B------:R-:W-:Y:S01]  /*06f0*/  ULDC.64 UR12, c[0x0][0x248] ;  /* 0x00009200000c7ab9 */ /* 0x000fe20000000a00 */
[----:B------:R-:W-:Y:S01]  /*0700*/  SHF.R.U32.HI R30, RZ, 0x2, R102 ;  /* 0x00000002ff1e7819 */ /* 0x000fe20000011666 */
[----:B------:R-:W-:Y:S01]  /*0710*/  IMAD R80, R80, 0x140, RZ ;  /* 0x0000014050507824 */ /* 0x000fe200078e02ff */
[----:B------:R-:W-:-:S04]  /*0720*/  ULDC UR5, c[0x0][0x250] ;  /* 0x0000940000057ab9 */ /* 0x000fc80000000800 */
[----:B------:R-:W-:-:S04]  /*0730*/  LEA R56, R9, R80, 0x2 ;  /* 0x0000005009387211 */ /* 0x000fc800078e10ff */
[----:B------:R-:W-:Y:S01]  /*0740*/  SHF.R.S32.HI R57, RZ, 0x1f, R56 ;  /* 0x0000001fff397819 */ /* 0x000fe20000011438 */
[----:B------:R-:W-:-:S04]  /*0750*/  IMAD.WIDE.U32 R24, R56, -0x33333333, RZ ;  /* 0xcccccccd38187825 */ /* 0x000fc800078e00ff */
[----:B------:R-:W-:Y:S01]  /*0760*/  IMAD.WIDE.U32 R32, R29, 0x50000, R56 ;  /* 0x000500001d207825 */ /* 0x000fe200078e0038 */
[----:B------:R-:W-:-:S03]  /*0770*/  SHF.R.U32.HI R24, RZ, 0x6, R25 ;  /* 0x00000006ff187819 */ /* 0x000fc60000011619 */
[----:B------:R-:W-:Y:S01]  /*0780*/  IMAD R25, R30, 0x50000, RZ ;  /* 0x000500001e197824 */ /* 0x000fe200078e02ff */
[C---:B------:R-:W-:Y:S02]  /*0790*/  LEA R27, P0, R29.reuse, R24, 0x4 ;  /* 0x000000181d1b7211 */ /* 0x040fe400078020ff */
[----:B------:R-:W-:Y:S02]  /*07a0*/  IADD3 R26, P1, R22, R32, RZ ;  /* 0x00000020161a7210 */ /* 0x000fe40007f3e0ff */
[----:B------:R-:W-:Y:S02]  /*07b0*/  LEA.HI.X R30, R29, RZ, R30, 0x4, P0 ;  /* 0x000000ff1d1e7211 */ /* 0x000fe400000f241e */
[----:B------:R-:W1:Y:S01]  /*07c0*/  LDC.64 R28, c[0x0][0x240] ;  /* 0x00009000ff1c7b82 */ /* 0x000e620000000a00 */
[----:B------:R-:W-:Y:S02]  /*07d0*/  IADD3 R33, R33, R25, RZ ;  /* 0x0000001921217210 */ /* 0x000fe40007ffe0ff */
[----:B------:R-:W-:-:S03]  /*07e0*/  LEA R50, P0, R27, UR12, 0x3 ;  /* 0x0000000c1b327c11 */ /* 0x000fc6000f8018ff */
[----:B------:R-:W-:Y:S01]  /*07f0*/  IMAD.X R25, RZ, RZ, R33, P1 ;  /* 0x000000ffff197224 */ /* 0x000fe200008e0621 */
[----:B------:R-:W-:Y:S01]  /*0800*/  LEA.HI.X R51, R27, UR13, R30, 0x3, P0 ;  /* 0x0000000d1b337c11 */ /* 0x000fe200080f1c1e */
[----:B------:R-:W-:Y:S01]  /*0810*/  ULDC.64 UR12, c[0x0][0x230] ;  /* 0x00008c00000c7ab9 */ /* 0x000fe20000000a00 */
[----:B------:R-:W-:Y:S02]  /*0820*/  IADD3 R27, R22, 0x1400, RZ ;  /* 0x00001400161b7810 */ /* 0x000fe40007ffe0ff */
[C---:B------:R-:W-:Y:S02]  /*0830*/  SHF.L.U64.HI R25, R26.reuse, 0x1, R25 ;  /* 0x000000011a197819 */ /* 0x040fe40000010219 */
[----:B------:R-:W-:Y:S01]  /*0840*/  SHF.L.U32 R26, R26, 0x1, RZ ;  /* 0x000000011a1a7819 */ /* 0x000fe200000006ff */
[----:B------:R-:W2:Y:S01]  /*0850*/  LDG.E.64.CONSTANT R50, desc[UR8][R50.64] ;  /* 0x0000000832327981 */ /* 0x000ea2000c1e9b00 */
[----:B------:R-:W-:Y:S02]  /*0860*/  IADD3 R30, P1, R27, R32, RZ ;  /* 0x000000201b1e7210 */ /* 0x000fe40007f3e0ff */
[----:B------:R-:W-:-:S02]  /*0870*/  IADD3 R52, P0, R26, UR12, RZ ;  /* 0x0000000c1a347c10 */ /* 0x000fc4000ff1e0ff */
[----:B------:R-:W-:Y:S02]  /*0880*/  IADD3.X R31, RZ, R33, RZ, P1, !PT ;  /* 0x00000021ff1f7210 */ /* 0x000fe40000ffe4ff */
[----:B------:R-:W-:Y:S02]  /*0890*/  IADD3.X R53, R25, UR13, RZ, P0, !PT ;  /* 0x0000000d19357c10 */ /* 0x000fe400087fe4ff */
[----:B------:R-:W-:Y:S01]  /*08a0*/  SHF.L.U32 R27, R30, 0x1, RZ ;  /* 0x000000011e1b7819 */ /* 0x000fe200000006ff */
[----:B0-----:R-:W-:-:S03]  /*08b0*/  IMAD.WIDE R54, R56, 0x2, R54 ;  /* 0x0000000238367825 */ /* 0x001fc600078e0236 */
[----:B------:R-:W-:Y:S01]  /*08c0*/  IADD3 R58, P0, R27, UR12, RZ ;  /* 0x0000000c1b3a7c10 */ /* 0x000fe2000ff1e0ff */
[----:B-1----:R-:W-:Y:S01]  /*08d0*/  IMAD.WIDE R56, R56, 0x2, R28 ;  /* 0x0000000238387825 */ /* 0x002fe200078e021c */
[----:B------:R-:W-:Y:S01]  /*08e0*/  SHF.L.U64.HI R28, R30, 0x1, R31 ;  /* 0x000000011e1c7819 */ /* 0x000fe2000001021f */
[----:B------:R-:W3:Y:S02]  /*08f0*/  LDG.E.64.CONSTANT R52, desc[UR8][R52.64] ;  /* 0x0000000834347981 */ /* 0x000ee4000c1e9b00 */
[----:B------:R-:W-:Y:S01]  /*0900*/  VIADD R29, R22, 0x2800 ;  /* 0x00002800161d7836 */ /* 0x000fe20000000000 */
[----:B------:R-:W-:Y:S01]  /*0910*/  IADD3.X R59, R28, UR13, RZ, P0, !PT ;  /* 0x0000000d1c3b7c10 */ /* 0x000fe200087fe4ff */
[----:B------:R-:W4:Y:S03]  /*0920*/  LDG.E.64.CONSTANT R56, desc[UR8][R56.64] ;  /* 0x0000000838387981 */ /* 0x000f26000c1e9b00 */
[----:B------:R-:W-:Y:S01]  /*0930*/  IADD3 R30, P0, R29, R32, RZ ;  /* 0x000000201d1e7210 */ /* 0x000fe20007f1e0ff */
[----:B------:R-:W5:Y:S03]  /*0940*/  LDG.E.64.CONSTANT R54, desc[UR8][R54.64] ;  /* 0x0000000836367981 */ /* 0x000f66000c1e9b00 */
[----:B------:R-:W-:Y:S01]  /*0950*/  IADD3.X R31, RZ, R33, RZ, P0, !PT ;  /* 0x00000021ff1f7210 */ /* 0x000fe200007fe4ff */
[----:B------:R-:W4:Y:S01]  /*0960*/  LDG.E.64.CONSTANT R58, desc[UR8][R58.64] ;  /* 0x000000083a3a7981 */ /* 0x000f22000c1e9b00 */
[----:B------:R-:W-:-:S02]  /*0970*/  SHF.L.U32 R29, R30, 0x1, RZ ;  /* 0x000000011e1d7819 */ /* 0x000fc400000006ff */
[----:B------:R-:W-:Y:S02]  /*0980*/  SHF.L.U64.HI R30, R30, 0x1, R31 ;  /* 0x000000011e1e7819 */ /* 0x000fe4000001021f */
[----:B------:R-:W-:-:S04]  /*0990*/  IADD3 R60, P0, R29, UR12, RZ ;  /* 0x0000000c1d3c7c10 */ /* 0x000fc8000ff1e0ff */
[----:B------:R-:W-:-:S06]  /*09a0*/  IADD3.X R61, R30, UR13, RZ, P0, !PT ;  /* 0x0000000d1e3d7c10 */ /* 0x000fcc00087fe4ff */
[----:B------:R-:W5:Y:S01]  /*09b0*/  LDG.E.64.CONSTANT R60, desc[UR8][R60.64] ;  /* 0x000000083c3c7981 */ /* 0x000f62000c1e9b00 */
[----:B------:R-:W-:-:S04]  /*09c0*/  IADD3 R31, R22, 0x3c00, RZ ;  /* 0x00003c00161f7810 */ /* 0x000fc80007ffe0ff */
[----:B------:R-:W-:-:S04]  /*09d0*/  IADD3 R32, P0, R31, R32, RZ ;  /* 0x000000201f207210 */ /* 0x000fc80007f1e0ff */
[----:B------:R-:W-:Y:S01]  /*09e0*/  IADD3.X R33, RZ, R33, RZ, P0, !PT ;  /* 0x00000021ff217210 */ /* 0x000fe200007fe4ff */
[----:B------:R-:W-:-:S03]  /*09f0*/  IMAD.SHL.U32 R31, R32, 0x2, RZ ;  /* 0x00000002201f7824 */ /* 0x000fc600078e00ff */
        /* <DEDUP_REMOVED lines=17> */
[----:B--2---:R-:W-:-:S06]  /*0b10*/  FADD.FTZ R33, R51, UR5 ;  /* 0x0000000533217e21 */ /* 0x004fcc0008010000 */
[----:B------:R-:W0:Y:S01]  /*0b20*/  MUFU.RSQ R33, R33 ;  /* 0x0000002100217308 */ /* 0x000e220000001400 */
[----:B---3--:R-:W-:-:S05]  /*0b30*/  SHF.L.U32 R35, R52, 0x10, RZ ;  /* 0x0000001034237819 */ /* 0x008fca00000006ff */
[----:B------:R-:W-:Y:S01]  /*0b40*/  FADD.FTZ R34, -R50, R35 ;  /* 0x0000002332227221 */ /* 0x000fe20000010100 */
[----:B------:R-:W-:-:S03]  /*0b50*/  SHF.L.U32 R35, R53, 0x10, RZ ;  /* 0x0000001035237819 */ /* 0x000fc600000006ff */
[----:B0-----:R-:W-:Y:S02]  /*0b60*/  FMUL.FTZ R103, R33, R34 ;  /* 0x0000002221677220 */ /* 0x001fe40000410000 */
[----:B------:R-:W-:Y:S01]  /*0b70*/  FADD.FTZ R34, -R50, R35 ;  /* 0x0000002332227221 */ /* 0x000fe20000010100 */
[----:B----4-:R-:W-:-:S03]  /*0b80*/  SHF.L.U32 R37, R58, 0x10, RZ ;  /* 0x000000103a257819 */ /* 0x010fc600000006ff */
[----:B------:R-:W-:Y:S01]  /*0b90*/  FMUL.FTZ R99, R33, R34 ;  /* 0x0000002221637220 */ /* 0x000fe20000410000 */
[----:B------:R-:W-:Y:S01]  /*0ba0*/  SHF.L.U32 R83, R57, 0x10, RZ ;  /* 0x0000001039537819 */ /* 0x000fe200000006ff */
[----:B------:R-:W-:Y:S01]  /*0bb0*/  FADD.FTZ R34, -R50, R37 ;  /* 0x0000002532227221 */ /* 0x000fe20000010100 */
[----:B------:R-:W-:Y:S01]  /*0bc0*/  SHF.L.U32 R37, R59, 0x10, RZ ;  /* 0x000000103b257819 */ /* 0x000fe200000006ff */
[----:B-----5:R-:W-:Y:S01]  /*0bd0*/  IMAD.U32 R98, R55, 0x10000, RZ ;  /* 0x0001000037627824 */ /* 0x020fe200078e00ff */
[----:B------:R-:W-:-:S03]  /*0be0*/  SHF.L.U32 R100, R54, 0x10, RZ ;  /* 0x0000001036647819 */ /* 0x000fc600000006ff */
[----:B------:R-:W-:Y:S01]  /*0bf0*/  FFMA.FTZ R72, R99, R98, R83 ;  /* 0x0000006263487223 */ /* 0x000fe20000010053 */
[--C-:B------:R-:W-:Y:S01]  /*0c00*/  FADD.FTZ R36, -R50, R37.reuse ;  /* 0x0000002532247221 */ /* 0x100fe20000010100 */
[----:B------:R-:W-:Y:S02]  /*0c10*/  PRMT R37, R52, 0x7632, R37 ;  /* 0x0000763234257816 */ /* 0x000fe40000000025 */
[----:B------:R-:W-:Y:S01]  /*0c20*/  SHF.L.U32 R39, R60, 0x10, RZ ;  /* 0x000000103c277819 */ /* 0x000fe200000006ff */
[----:B------:R-:W-:Y:S01]  /*0c30*/  FMUL.FTZ R38, R72, -1.4426950216293334961 ;  /* 0xbfb8aa3b48267820 */ /* 0x000fe20000410000 */
[----:B------:R-:W-:Y:S01]  /*0c40*/  SHF.L.U32 R81, R56, 0x10, RZ ;  /* 0x0000001038517819 */ /* 0x000fe200000006ff */
[----:B------:R-:W-:Y:S01]  /*0c50*/  IMAD.U32 R37, R37, 0x10000, RZ ;  /* 0x0001000025257824 */ /* 0x000fe200078e00ff */
[----:B------:R-:W-:Y:S01]  /*0c60*/  PRMT R51, R53, 0x7632, R51 ;  /* 0x0000763235337816 */ /* 0x000fe20000000033 */
[----:B------:R-:W-:Y:S01]  /*0c70*/  FADD.FTZ R78, -R50, R39 ;  /* 0x00000027324e7221 */ /* 0x000fe20000010100 */
[----:B------:R0:W-:Y:S01]  /*0c80*/  MUFU.EX2 R88, R38 ;  /* 0x0000002600587308 */ /* 0x0001e20000000800 */
[----:B------:R-:W-:Y:S01]  /*0c90*/  FFMA.FTZ R73, R103, R100, R81 ;  /* 0x0000006467497223 */ /* 0x000fe20000010051 */
[----:B------:R-:W-:-:S02]  /*0ca0*/  SHF.L.U32 R75, R51, 0x10, RZ ;  /* 0x00000010334b7819 */ /* 0x000fc400000006ff */
[----:B------:R-:W-:Y:S01]  /*0cb0*/  PRMT R40, R54, 0x7632, R40 ;  /* 0x0000763236287816 */ /* 0x000fe20000000028 */
[----:B------:R-:W-:Y:S01]  /*0cc0*/  FMUL.FTZ R35, R73, -1.4426950216293334961 ;  /* 0xbfb8aa3b49237820 */ /* 0x000fe20000410000 */
[----:B------:R-:W-:Y:S01]  /*0cd0*/  PRMT R79, R56, 0x7632, R79 ;  /* 0x00007632384f7816 */ /* 0x000fe2000000004f */
[----:B0-----:R-:W-:Y:S01]  /*0ce0*/  FMUL.FTZ R38, R33, R78 ;  /* 0x0000004e21267220 */ /* 0x001fe20000410000 */
[----:B------:R-:W-:Y:S01]  /*0cf0*/  FADD.FTZ R78, -R50, R37 ;  /* 0x00000025324e7221 */ /* 0x000fe20000010100 */
[----:B------:R-:W-:Y:S02]  /*0d00*/  PRMT R41, R55, 0x7632, R41 ;  /* 0x0000763237297816 */ /* 0x000fe40000000029 */
[----:B------:R-:W-:Y:S01]  /*0d10*/  PRMT R76, R57, 0x7632, R76 ;  /* 0x00007632394c7816 */ /* 0x000fe2000000004c */
[----:B------:R-:W-:Y:S01]  /*0d20*/  FMUL.FTZ R87, R33, R78 ;  /* 0x0000004e21577220 */ /* 0x000fe20000410000 */
[----:B------:R-:W-:Y:S01]  /*0d30*/  SHF.L.U32 R40, R40, 0x10, RZ ;  /* 0x0000001028287819 */ /* 0x000fe200000006ff */
[----:B------:R-:W-:Y:S01]  /*0d40*/  FADD.FTZ R78, -R50, R75 ;  /* 0x0000004b324e7221 */ /* 0x000fe20000010100 */
[----:B------:R-:W-:Y:S01]  /*0d50*/  SHF.L.U32 R79, R79, 0x10, RZ ;  /* 0x000000104f4f7819 */ /* 0x000fe200000006ff */
[----:B------:R-:W0:Y:S01]  /*0d60*/  MUFU.EX2 R74, R35 ;  /* 0x00000023004a7308 */ /* 0x000e220000000800 */
[----:B------:R-:W-:Y:S01]  /*0d70*/  SHF.L.U32 R41, R41, 0x10, RZ ;  /* 0x0000001029297819 */ /* 0x000fe200000006ff */
[----:B------:R-:W-:-:S02]  /*0d80*/  IMAD.U32 R76, R76, 0x10000, RZ ;  /* 0x000100004c4c7824 */ /* 0x000fc400078e00ff */
[----:B------:R-:W-:Y:S01]  /*0d90*/  FMUL.FTZ R77, R33, R78 ;  /* 0x0000004e214d7220 */ /* 0x000fe20000410000 */
[----:B------:R-:W-:-:S03]  /*0da0*/  FFMA.FTZ R82, R87, R40, R79 ;  /* 0x0000002857527223 */ /* 0x000fc6000001004f */
[----:B------:R-:W-:Y:S01]  /*0db0*/  FFMA.FTZ R86, R77, R41, R76 ;  /* 0x000000294d567223 */ /* 0x000fe2000001004c */
[----:B------:R-:W-:-:S03]  /*0dc0*/  FMUL.FTZ R75, R82, -1.4426950216293334961 ;  /* 0xbfb8aa3b524b7820 */ /* 0x000fc60000410000 */
[----:B------:R-:W-:-:S03]  /*0dd0*/  FMUL.FTZ R78, R86, -1.4426950216293334961 ;  /* 0xbfb8aa3b564e7820 */ /* 0x000fc60000410000 */
[----:B------:R-:W1:Y:S01]  /*0de0*/  MUFU.EX2 R75, R75 ;  /* 0x0000004b004b7308 */ /* 0x000e620000000800 */
[----:B0-----:R-:W-:-:S07]  /*0df0*/  FADD.FTZ R85, R74, 1 ;  /* 0x3f8000004a557421 */ /* 0x001fce0000010000 */
[----:B------:R-:W0:Y:S01]  /*0e00*/  MUFU.EX2 R78, R78 ;  /* 0x0000004e004e7308 */ /* 0x000e220000000800 */
[----:B------:R-:W-:-:S07]  /*0e10*/  FADD.FTZ R88, R88, 1 ;  /* 0x3f80000058587421 */ /* 0x000fce0000010000 */
[----:B------:R-:W2:Y:S01]  /*0e20*/  MUFU.RCP R85, R85 ;  /* 0x0000005500557308 */ /* 0x000ea20000001000 */
[----:B------:R-:W-:Y:S01]  /*0e30*/  SHF.L.U32 R91, R61, 0x10, RZ ;  /* 0x000000103d5b7819 */ /* 0x000fe200000006ff */
[----:B-1----:R-:W-:Y:S01]  /*0e40*/  FADD.FTZ R93, R75, 1 ;  /* 0x3f8000004b5d7421 */ /* 0x002fe20000010000 */
[----:B------:R-:W-:-:S03]  /*0e50*/  PRMT R74, R58, 0x7632, R74 ;  /* 0x000076323a4a7816 */ /* 0x000fc6000000004a */
[----:B------:R-:W-:Y:S02]  /*0e60*/  FADD.FTZ R92, -R50, R91 ;  /* 0x0000005b325c7221 */ /* 0x000fe40000010100 */
[----:B------:R-:W1:Y:S01]  /*0e70*/  MUFU.RCP R88, R88 ;  /* 0x0000005800587308 */ /* 0x000e620000001000 */
[----:B0-----:R-:W-:Y:S01]  /*0e80*/  FADD.FTZ R95, R78, 1 ;  /* 0x3f8000004e5f7421 */ /* 0x001fe20000010000 */
[----:B------:R-:W-:Y:S01]  /*0e90*/  SHF.L.U32 R91, R74, 0x10, RZ ;  /* 0x000000104a5b7819 */ /* 0x000fe200000006ff */
[----:B------:R-:W-:-:S05]  /*0ea0*/  FMUL.FTZ R34, R33, R34 ;  /* 0x0000002221227220 */ /* 0x000fca0000410000 */
[----:B------:R-:W0:Y:S01]  /*0eb0*/  MUFU.RCP R93, R93 ;  /* 0x0000005d005d7308 */ /* 0x000e220000001000 */
[----:B--2---:R-:W-:Y:S01]  /*0ec0*/  FADD.FTZ R90, -R85, 1 ;  /* 0x3f800000555a7421 */ /* 0x004fe20000010100 */
[----:B------:R-:W-:Y:S01]  /*0ed0*/  FADD.FTZ R104, -R50, R91 ;  /* 0x0000005b32687221 */ /* 0x000fe20000010100 */
[----:B------:R-:W-:Y:S01]  /*0ee0*/  FFMA.FTZ R89, R100, R34, R81 ;  /* 0x0000002264597223 */ /* 0x000fe20000010051 */
[----:B------:R-:W-:Y:S01]  /*0ef0*/  SHF.L.U32 R75, R62, 0x10, RZ ;  /* 0x000000103e4b7819 */ /* 0x000fe200000006ff */
[----:B------:R-:W-:Y:S01]  /*0f00*/  FMUL.FTZ R36, R33, R36 ;  /* 0x0000002421247220 */ /* 0x000fe20000410000 */
[----:B------:R-:W-:Y:S02]  /*0f10*/  PRMT R78, R59, 0x7632, R78 ;  /* 0x000076323b4e7816 */ /* 0x000fe4000000004e */
[----:B------:R-:W2:Y:S01]  /*0f20*/  MUFU.RCP R95, R95 ;  /* 0x0000005f005f7308 */ /* 0x000ea20000001000 */
[----:B------:R-:W-:Y:S01]  /*0f30*/  FMUL.FTZ R92, R33, R92 ;  /* 0x0000005c215c7220 */ /* 0x000fe20000410000 */
[----:B------:R-:W-:Y:S01]  /*0f40*/  FFMA.FTZ R96, R73, R90, 1 ;  /* 0x3f80000049607423 */ /* 0x000fe2000001005a */
[----:B------:R-:W-:Y:S01]  /*0f50*/  FMUL.FTZ R73, R33, R104 ;  /* 0x0000006821497220 */ /* 0x000fe20000410000 */
[----:B------:R-:W-:Y:S01]  /*0f60*/  FMUL.FTZ R35, R89, -1.4426950216293334961 ;  /* 0xbfb8aa3b59237820 */ /* 0x000fe20000410000 */
[----:B------:R-:W-:Y:S01]  /*0f70*/  SHF.L.U32 R97, R78, 0x10, RZ ;  /* 0x000000104e617819 */ /* 0x000fe200000006ff */
[----:B------:R-:W-:Y:S01]  /*0f80*/  FFMA.FTZ R39, R98, R36, R83 ;  /* 0x0000002462277223 */ /* 0x000fe20000010053 */
[----:B------:R-:W-:Y:S01]  /*0f90*/  FADD.FTZ R94, -R50, R75 ;  /* 0x0000004b325e7221 */ /* 0x000fe20000010100 */
[----:B------:R-:W-:Y:S01]  /*0fa0*/  FFMA.FTZ R75, R98, R92, R83 ;  /* 0x0000005c624b7223 */ /* 0x000fe20000010053 */
[----:B------:R-:W-:Y:S01]  /*0fb0*/  FFMA.FTZ R90, R40, R73, R79 ;  /* 0x00000049285a7223 */ /* 0x000fe2000001004f */
[----:B-1----:R-:W-:Y:S01]  /*0fc0*/  FADD.FTZ R91, -R88, 1 ;  /* 0x3f800000585b7421 */ /* 0x002fe20000010100 */
[----:B------:R-:W-:Y:S01]  /*0fd0*/  FMUL.FTZ R84, R39, -1.4426950216293334961 ;  /* 0xbfb8aa3b27547820 */ /* 0x000fe20000410000 */
[----:B------:R-:W-:Y:S01]  /*0fe0*/  FMUL.FTZ R94, R33, R94 ;  /* 0x0000005e215e7220 */ /* 0x000fe20000410000 */
[----:B------:R-:W-:Y:S01]  /*0ff0*/  FADD.FTZ R104, -R50, R97 ;  /* 0x0000006132687221 */ /* 0x000fe20000010100 */
[----:B------:R-:W1:Y:S01]  /*1000*/  MUFU.EX2 R35, R35 ;  /* 0x0000002300237308 */ /* 0x000e620000000800 */
[----:B------:R-:W-:Y:S01]  /*1010*/  FMUL.FTZ R105, R75, -1.4426950216293334961 ;  /* 0xbfb8aa3b4b697820 */ /* 0x000fe20000410000 */
[----:B------:R-:W-:Y:S01]  /*1020*/  FMUL.FTZ R96, R85, R96 ;  /* 0x0000006055607220 */ /* 0x000fe20000410000 */
[----:B------:R-:W-:Y:S01]  /*1030*/  FMUL.FTZ R85, R90, -1.4426950216293334961 ;  /* 0xbfb8aa3b5a557820 */ /* 0x000fe20000410000 */
[----:B------:R-:W-:Y:S01]  /*1040*/  FFMA.FTZ R101, R72, R91, 1 ;  /* 0x3f80000048657423 */ /* 0x000fe2000001005b */
[----:B0-----:R-:W-:Y:S01]  /*1050*/  FADD.FTZ R97, -R93, 1 ;  /* 0x3f8000005d617421 */ /* 0x001fe20000010100 */
[C-C-:B------:R-:W-:Y:S01]  /*1060*/  FFMA.FTZ R51, R100.reuse, R38, R81.reuse ;  /* 0x0000002664337223 */ /* 0x140fe20000010051 */
[----:B------:R-:W-:Y:S01]  /*1070*/  FFMA.FTZ R74, R100, R94, R81 ;  /* 0x0000005e644a7223 */ /* 0x000fe20000010051 */
[----:B------:R-:W-:Y:S01]  /*1080*/  FMUL.FTZ R72, R33, R104 ;  /* 0x0000006821487220 */ /* 0x000fe20000410000 */
[----:B------:R2:W-:Y:S01]  /*1090*/  MUFU.EX2 R81, R105 ;  /* 0x0000006900517308 */ /* 0x0005e20000000800 */
[----:B------:R-:W-:-:S02]  /*10a0*/  FFMA.FTZ R82, R82, R97, 1 ;  /* 0x3f80000052527423 */ /* 0x000fc40000010061 */
[----:B------:R-:W-:-:S05]  /*10b0*/  FFMA.FTZ R91, R41, R72, R76 ;  /* 0x00000048295b7223 */ /* 0x000fca000001004c */
[----:B------:R-:W0:Y:S01]  /*10c0*/  MUFU.EX2 R84, R84 ;  /* 0x0000005400547308 */ /* 0x000e220000000800 */
[----:B--2---:R-:W-:Y:S01]  /*10d0*/  FADD.FTZ R105, -R95, 1 ;  /* 0x3f8000005f697421 */ /* 0x004fe20000010100 */
[----:B------:R-:W-:Y:S01]  /*10e0*/  FMUL.FTZ R97, R93, R82 ;  /* 0x000000525d617220 */ /* 0x000fe20000410000 */
[----:B------:R-:W-:Y:S02]  /*10f0*/  FMUL.FTZ R104, R88, R101 ;  /* 0x0000006558687220 */ /* 0x000fe40000410000 */
[----:B------:R-:W-:-:S03]  /*1100*/  FFMA.FTZ R86, R86, R105, 1 ;  /* 0x3f80000056567423 */ /* 0x000fc60000010069 */
[----:B------:R-:W2:Y:S01]  /*1110*/  MUFU.EX2 R85, R85 ;  /* 0x0000005500557308 */ /* 0x000ea20000000800 */
[----:B------:R-:W-:Y:S01]  /*1120*/  FMUL.FTZ R105, R91, -1.4426950216293334961 ;  /* 0xbfb8aa3b5b697820 */ /* 0x000fe20000410000 */
[C---:B------:R-:W-:Y:S01]  /*1130*/  PRMT R82, R64.reuse, 0x7632, R82 ;  /* 0x0000763240527816 */ /* 0x040fe20000000052 */
[----:B------:R-:W-:Y:S01]  /*1140*/  IMAD.U32 R101, R64, 0x10000, RZ ;  /* 0x0001000040657824 */ /* 0x000fe200078e00ff */
[----:B------:R-:W-:Y:S01]  /*1150*/  PRMT R88, R65, 0x7632, R88 ;  /* 0x0000763241587816 */ /* 0x000fe20000000058 */
[----:B------:R-:W-:Y:S01]  /*1160*/  FMUL.FTZ R95, R95, R86 ;  /* 0x000000565f5f7220 */ /* 0x000fe20000410000 */
[----:B------:R-:W-:Y:S02]  /*1170*/  SHF.L.U32 R82, R82, 0x10, RZ ;  /* 0x0000001052527819 */ /* 0x000fe400000006ff */
[----:B------:R3:W4:Y:S01]  /*1180*/  MUFU.EX2 R86, R105 ;  /* 0x0000006900567308 */ /* 0x0007220000000800 */
[----:B------:R-:W-:Y:S01]  /*1190*/  SHF.L.U32 R88, R88, 0x10, RZ ;  /* 0x0000001058587819 */ /* 0x000fe200000006ff */
[----:B-1----:R-:W-:Y:S01]  /*11a0*/  FADD.FTZ R93, R35, 1 ;  /* 0x3f800000235d7421 */ /* 0x002fe20000010000 */
[----:B------:R-:W-:Y:S01]  /*11b0*/  FMUL.FTZ R101, R101, R96 ;  /* 0x0000006065657220 */ /* 0x000fe20000410000 */
[----:B------:R-:W-:Y:S01]  /*11c0*/  SHF.L.U32 R35, R65, 0x10, RZ ;  /* 0x0000001041237819 */ /* 0x000fe200000006ff */
[----:B------:R-:W-:Y:S01]  /*11d0*/  FMUL.FTZ R96, R82, R97 ;  /* 0x0000006152607220 */ /* 0x000fe20000410000 */
[----:B------:R-:W-:Y:S01]  /*11e0*/  FMUL.FTZ R82, R88, R95 ;  /* 0x0000005f58527220 */ /* 0x000fe20000410000 */
[-C--:B------:R-:W-:Y:S01]  /*11f0*/  FFMA.FTZ R97, R100, R101.reuse, RZ ;  /* 0x0000006564617223 */ /* 0x080fe200000100ff */
[----:B0-----:R-:W-:Y:S01]  /*1200*/  FADD.FTZ R95, R84, 1 ;  /* 0x3f800000545f7421 */ /* 0x001fe20000010000 */
[----:B------:R-:W-:Y:S01]  /*1210*/  FMUL.FTZ R88, R100, R101 ;  /* 0x0000006564587220 */ /* 0x000fe20000410000 */
[----:B---3--:R-:W-:Y:S01]  /*1220*/  SHF.L.U32 R105, R63, 0x10, RZ ;  /* 0x000000103f697819 */ /* 0x008fe200000006ff */
[----:B------:R-:W-:Y:S01]  /*1230*/  FMUL.FTZ R35, R35, R104 ;  /* 0x0000006823237220 */ /* 0x000fe20000410000 */
[----:B------:R-:W-:Y:S01]  /*1240*/  PRMT R84, R60, 0x7632, R84 ;  /* 0x000076323c547816 */ /* 0x000fe20000000054 */
[----:B--2---:R-:W-:Y:S01]  /*1250*/  FADD.FTZ R104, R85, 1 ;  /* 0x3f80000055687421 */ /* 0x004fe20000010000 */
[-C--:B------:R-:W-:Y:S01]  /*1260*/  FFMA.FTZ R44, R87, R96.reuse, R44 ;  /* 0x00000060572c7223 */ /* 0x080fe2000001002c */
[----:B------:R-:W-:Y:S01]  /*1270*/  FADD.FTZ R45, R96, R45 ;  /* 0x0000002d602d7221 */ /* 0x000fe20000010000 */
[C---:B------:R-:W-:Y:S01]  /*1280*/  FFMA.FTZ R85, R40.reuse, R96, R97 ;  /* 0x0000006028557223 */ /* 0x040fe20000010061 */
[----:B------:R-:W-:Y:S01]  /*1290*/  FFMA.FTZ R88, R103, R88, RZ ;  /* 0x0000005867587223 */ /* 0x000fe200000100ff */
[----:B------:R-:W-:Y:S01]  /*12a0*/  FMUL.FTZ R96, R40, R96 ;  /* 0x0000006028607220 */ /* 0x000fe20000410000 */
[----:B------:R-:W-:Y:S01]  /*12b0*/  FADD.FTZ R110, -R50, R105 ;  /* 0x00000069326e7221 */ /* 0x000fe20000010100 */
[----:B------:R-:W-:Y:S01]  /*12c0*/  IMAD.U32 R97, R84, 0x10000, RZ ;  /* 0x0001000054617824 */ /* 0x000fe200078e00ff */
[----:B------:R-:W0:Y:S01]  /*12d0*/  MUFU.RCP R93, R93 ;  /* 0x0000005d005d7308 */ /* 0x000e220000001000 */
[----:B------:R-:W-:Y:S01]  /*12e0*/  FFMA.FTZ R88, R87, R96, R88 ;  /* 0x0000006057587223 */ /* 0x000fe20000010058 */
[----:B------:R-:W-:Y:S01]  /*12f0*/  FMUL.FTZ R96, R33, R110 ;  /* 0x0000006e21607220 */ /* 0x000fe20000410000 */
[----:B------:R-:W-:Y:S01]  /*1300*/  PRMT R84, R61, 0x7632, R84 ;  /* 0x000076323d547816 */ /* 0x000fe20000000054 */
[----:B----4-:R-:W-:Y:S01]  /*1310*/  FADD.FTZ R110, R86, 1 ;  /* 0x3f800000566e7421 */ /* 0x010fe20000010000 */
[----:B------:R-:W-:-:S03]  /*1320*/  FADD.FTZ R112, -R50, R97 ;  /* 0x0000006132707221 */ /* 0x000fc60000010100 */
[----:B------:R-:W1:Y:S01]  /*1330*/  MUFU.RCP R95, R95 ;  /* 0x0000005f005f7308 */ /* 0x000e620000001000 */
[C---:B------:R-:W-:Y:S01]  /*1340*/  FMUL.FTZ R87, R98.reuse, R35 ;  /* 0x0000002362577220 */ /* 0x040fe20000410000 */
[----:B------:R-:W-:Y:S01]  /*1350*/  FFMA.FTZ R86, R98, R96, R83 ;  /* 0x0000006062567223 */ /* 0x000fe20000010053 */
[----:B------:R-:W-:Y:S01]  /*1360*/  SHF.L.U32 R97, R84, 0x10, RZ ;  /* 0x0000001054617819 */ /* 0x000fe200000006ff */
[----:B------:R-:W-:-:S04]  /*1370*/  FMUL.FTZ R83, R33, R112 ;  /* 0x0000007021537220 */ /* 0x000fc80000410000 */
[----:B------:R-:W2:Y:S01]  /*1380*/  MUFU.RCP R104, R104 ;  /* 0x0000006800687308 */ /* 0x000ea20000001000 */
[----:B------:R-:W-:Y:S01]  /*1390*/  FFMA.FTZ R84, R99, R87, R88 ;  /* 0x0000005763547223 */ /* 0x000fe20000010058 */
[----:B------:R-:W-:Y:S01]  /*13a0*/  FMUL.FTZ R37, R51, -1.4426950216293334961 ;  /* 0xbfb8aa3b33257820 */ /* 0x000fe20000410000 */
[----:B------:R-:W-:Y:S01]  /*13b0*/  FMUL.FTZ R105, R41, R82 ;  /* 0x0000005229697220 */ /* 0x000fe20000410000 */
[----:B------:R-:W-:Y:S01]  /*13c0*/  FFMA.FTZ R88, R40, R83, R79 ;  /* 0x0000005328587223 */ /* 0x000fe2000001004f */
[----:B------:R-:W-:-:S03]  /*13d0*/  FADD.FTZ R114, -R50, R97 ;  /* 0x0000006132727221 */ /* 0x000fc60000010100 */
[----:B------:R-:W3:Y:S01]  /*13e0*/  MUFU.RCP R110, R110 ;  /* 0x0000006e006e7308 */ /* 0x000ee20000001000 */
[----:B------:R-:W-:Y:S01]  /*13f0*/  FFMA.FTZ R105, R77, R105, R84 ;  /* 0x000000694d697223 */ /* 0x000fe20000010054 */
[----:B------:R-:W-:Y:S01]  /*1400*/  FMUL.FTZ R97, R88, -1.4426950216293334961 ;  /* 0xbfb8aa3b58617820 */ /* 0x000fe20000410000 */
[----:B------:R-:W-:Y:S01]  /*1410*/  FMUL.FTZ R84, R33, R114 ;  /* 0x0000007221547220 */ /* 0x000fe20000410000 */
[----:B0-----:R-:W-:Y:S01]  /*1420*/  FADD.FTZ R112, -R93, 1 ;  /* 0x3f8000005d707421 */ /* 0x001fe20000010100 */
[----:B-1----:R-:W-:-:S03]  /*1430*/  FADD.FTZ R114, -R95, 1 ;  /* 0x3f8000005f727421 */ /* 0x002fc60000010100 */
[----:B------:R-:W0:Y:S01]  /*1440*/  MUFU.EX2 R37, R37 ;  /* 0x0000002500257308 */ /* 0x000e220000000800 */
[----:B------:R-:W-:Y:S01]  /*1450*/  FFMA.FTZ R112, R89, R112, 1 ;  /* 0x3f80000059707423 */ /* 0x000fe20000010070 */
[----:B------:R-:W-:Y:S01]  /*1460*/  FFMA.FTZ R114, R39, R114, 1 ;  /* 0x3f80000027727423 */ /* 0x000fe20000010072 */
[----:B--2---:R-:W-:Y:S01]  /*1470*/  FADD.FTZ R39, -R104, 1 ;  /* 0x3f80000068277421 */ /* 0x004fe20000010100 */
[----:B------:R-:W-:-:S04]  /*1480*/  FFMA.FTZ R89, R41, R84, R76 ;  /* 0x0000005429597223 */ /* 0x000fc8000001004c */
[----:B------:R-:W1:Y:S01]  /*1490*/  MUFU.EX2 R97, R97 ;  /* 0x0000006100617308 */ /* 0x000e620000000800 */
[----:B------:R-:W-:Y:S01]  /*14a0*/  FMUL.FTZ R111, R93, R112 ;  /* 0x000000705d6f7220 */ /* 0x000fe20000410000 */
[----:B---3--:R-:W-:Y:S01]  /*14b0*/  FADD.FTZ R112, -R110, 1 ;  /* 0x3f8000006e707421 */ /* 0x008fe20000010100 */
[----:B------:R-:W-:Y:S01]  /*14c0*/  FFMA.FTZ R39, R90, R39, 1 ;  /* 0x3f8000005a277423 */ /* 0x000fe20000010027 */
[----:B------:R-:W-:Y:S01]  /*14d0*/  FMUL.FTZ R116, R89, -1.4426950216293334961 ;  /* 0xbfb8aa3b59747820 */ /* 0x000fe20000410000 */
[----:B------:R-:W-:Y:S01]  /*14e0*/  FMUL.FTZ R114, R95, R114 ;  /* 0x000000725f727220 */ /* 0x000fe20000410000 */
[----:B------:R-:W-:Y:S01]  /*14f0*/  FFMA.FTZ R93, R91, R112, 1 ;  /* 0x3f8000005b5d7423 */ /* 0x000fe20000010070 */
[----:B------:R-:W-:Y:S01]  /*1500*/  FMUL.FTZ R113, R104, R39 ;  /* 0x0000002768717220 */ /* 0x000fe20000410000 */
[----:B------:R-:W2:Y:S01]  /*1510*/  MUFU.EX2 R95, R116 ;  /* 0x00000074005f7308 */ /* 0x000ea20000000800 */
[C---:B------:R-:W-:Y:S02]  /*1520*/  SHF.L.U32 R90, R66.reuse, 0x10, RZ ;  /* 0x00000010425a7819 */ /* 0x040fe400000006ff */
[----:B------:R-:W-:Y:S01]  /*1530*/  PRMT R39, R66, 0x7632, R39 ;  /* 0x0000763242277816 */ /* 0x000fe20000000027 */
[----:B0-----:R-:W-:Y:S01]  /*1540*/  FADD.FTZ R115, R37, 1 ;  /* 0x3f80000025737421 */ /* 0x001fe20000010000 */
[----:B------:R-:W-:Y:S01]  /*1550*/  FMUL.FTZ R104, R110, R93 ;  /* 0x0000005d6e687220 */ /* 0x000fe20000410000 */
[----:B------:R-:W-:Y:S01]  /*1560*/  FMUL.FTZ R37, R90, R111 ;  /* 0x0000006f5a257220 */ /* 0x000fe20000410000 */
[----:B------:R-:W-:Y:S01]  /*1570*/  SHF.L.U32 R110, R39, 0x10, RZ ;  /* 0x00000010276e7819 */ /* 0x000fe200000006ff */
[----:B------:R-:W-:Y:S01]  /*1580*/  FADD.FTZ R111, R81, 1 ;  /* 0x3f800000516f7421 */ /* 0x000fe20000010000 */
[----:B------:R-:W-:Y:S01]  /*1590*/  SHF.L.U32 R91, R67, 0x10, RZ ;  /* 0x00000010435b7819 */ /* 0x000fe200000006ff */
[----:B------:R0:W3:Y:S01]  /*15a0*/  MUFU.RCP R93, R115 ;  /* 0x00000073005d7308 */ /* 0x0000e20000001000 */
[----:B------:R-:W-:Y:S01]  /*15b0*/  PRMT R90, R62, 0x7632, R90 ;  /* 0x000076323e5a7816 */ /* 0x000fe2000000005a */
[----:B-1----:R-:W-:Y:S01]  /*15c0*/  FADD.FTZ R97, R97, 1 ;  /* 0x3f80000061617421 */ /* 0x002fe20000010000 */
[----:B------:R-:W-:Y:S01]  /*15d0*/  FMUL.FTZ R81, R110, R113 ;  /* 0x000000716e517220 */ /* 0x000fe20000410000 */
[----:B------:R-:W-:Y:S01]  /*15e0*/  FMUL.FTZ R39, R91, R114 ;  /* 0x000000725b277220 */ /* 0x000fe20000410000 */
[----:B------:R-:W-:Y:S01]  /*15f0*/  FMUL.FTZ R91, R100, R37 ;  /* 0x00000025645b7220 */ /* 0x000fe20000410000 */
[----:B------:R-:W-:-:S02]  /*1600*/  IMAD.U32 R113, R90, 0x10000, RZ ;  /* 0x000100005a717824 */ /* 0x000fc400078e00ff */
[----:B------:R-:W1:Y:S01]  /*1610*/  MUFU.RCP R110, R111 ;  /* 0x0000006f006e7308 */ /* 0x000e620000001000 */
[----:B------:R-:W-:Y:S01]  /*1620*/  PRMT R90, R63, 0x7632, R90 ;  /* 0x000076323f5a7816 */ /* 0x000fe2000000005a */
[----:B------:R-:W-:Y:S01]  /*1630*/  FFMA.FTZ R112, R34, R91, R105 ;  /* 0x0000005b22707223 */ /* 0x000fe20000010069 */
[----:B------:R-:W-:Y:S01]  /*1640*/  FMUL.FTZ R105, R40, R81 ;  /* 0x0000005128697220 */ /* 0x000fe20000410000 */
[----:B------:R-:W-:-:S04]  /*1650*/  FADD.FTZ R114, -R50, R113 ;  /* 0x0000007132727221 */ /* 0x000fc80000010100 */
[----:B------:R-:W4:Y:S01]  /*1660*/  MUFU.RCP R97, R97 ;  /* 0x0000006100617308 */ /* 0x000f220000001000 */
[----:B0-----:R-:W-:Y:S01]  /*1670*/  SHF.L.U32 R115, R90, 0x10, RZ ;  /* 0x000000105a737819 */ /* 0x001fe200000006ff */
[----:B--2---:R-:W-:Y:S01]  /*1680*/  FADD.FTZ R95, R95, 1 ;  /* 0x3f8000005f5f7421 */ /* 0x004fe20000010000 */
[----:B------:R-:W-:Y:S01]  /*1690*/  FMUL.FTZ R78, R74, -1.4426950216293334961 ;  /* 0xbfb8aa3b4a4e7820 */ /* 0x000fe20000410000 */
[----:B------:R-:W-:Y:S01]  /*16a0*/  PRMT R91, R67, 0x7632, R91 ;  /* 0x00007632435b7816 */ /* 0x000fe2000000005b */
[----:B------:R-:W-:Y:S01]  /*16b0*/  FFMA.FTZ R105, R73, R105, R112 ;  /* 0x0000006949697223 */ /* 0x000fe20000010070 */
[----:B------:R-:W-:Y:S01]  /*16c0*/  FMUL.FTZ R90, R33, R114 ;  /* 0x00000072215a7220 */ /* 0x000fe20000410000 */
[----:B------:R-:W-:Y:S01]  /*16d0*/  FADD.FTZ R112, -R50, R115 ;  /* 0x0000007332707221 */ /* 0x000fe20000010100 */
[----:B------:R-:W-:Y:S01]  /*16e0*/  SHF.L.U32 R113, R91, 0x10, RZ ;  /* 0x000000105b717819 */ /* 0x000fe200000006ff */
[----:B------:R-:W-:Y:S01]  /*16f0*/  MUFU.RCP R95, R95 ;  /* 0x0000005f005f7308 */ /* 0x000fe20000001000 */
[----:B------:R-:W-:Y:S01]  /*1700*/  FFMA.FTZ R77, R77, R82, R48 ;  /* 0x000000524d4d7223 */ /* 0x000fe20000010030 */
[----:B---3--:R-:W-:Y:S01]  /*1710*/  FADD.FTZ R48, -R93, 1 ;  /* 0x3f8000005d307421 */ /* 0x008fe20000010100 */
[----:B------:R-:W-:Y:S01]  /*1720*/  FFMA.FTZ R91, R40, R90, R79 ;  /* 0x0000005a285b7223 */ /* 0x000fe2000001004f */
[----:B------:R-:W-:Y:S01]  /*1730*/  FMUL.FTZ R79, R33, R112 ;  /* 0x00000070214f7220 */ /* 0x000fe20000410000 */
[----:B-1----:R-:W-:-:S03]  /*1740*/  FADD.FTZ R112, -R110, 1 ;  /* 0x3f8000006e707421 */ /* 0x002fc60000010100 */
[----:B------:R-:W0:Y:S01]  /*1750*/  MUFU.EX2 R78, R78 ;  /* 0x0000004e004e7308 */ /* 0x000e220000000800 */
[----:B------:R-:W-:Y:S01]  /*1760*/  FMUL.FTZ R87, R86, -1.4426950216293334961 ;  /* 0xbfb8aa3b56577820 */ /* 0x000fe20000410000 */
[----:B------:R-:W-:Y:S01]  /*1770*/  FMUL.FTZ R111, R98, R39 ;  /* 0x00000027626f7220 */ /* 0x000fe20000410000 */
[----:B------:R-:W-:Y:S01]  /*1780*/  FMUL.FTZ R104, R113, R104 ;  /* 0x0000006871687220 */ /* 0x000fe20000410000 */
[----:B------:R-:W-:Y:S01]  /*1790*/  FFMA.FTZ R48, R51, R48, 1 ;  /* 0x3f80000033307423 */ /* 0x000fe20000010030 */
[----:B----4-:R-:W-:Y:S01]  /*17a0*/  FADD.FTZ R51, -R97, 1 ;  /* 0x3f80000061337421 */ /* 0x010fe20000010100 */
[----:B------:R-:W-:Y:S01]  /*17b0*/  FFMA.FTZ R75, R75, R112, 1 ;  /* 0x3f8000004b4b7423 */ /* 0x000fe20000010070 */
[----:B------:R-:W-:Y:S01]  /*17c0*/  FFMA.FTZ R111, R36, R111, R105 ;  /* 0x0000006f246f7223 */ /* 0x000fe20000010069 */
[----:B------:R-:W-:Y:S01]  /*17d0*/  FMUL.FTZ R113, R41, R104 ;  /* 0x0000006829717220 */ /* 0x000fe20000410000 */
[----:B------:R-:W-:Y:S01]  /*17e0*/  FMUL.FTZ R112, R93, R48 ;  /* 0x000000305d707220 */ /* 0x000fe20000410000 */
[----:B------:R-:W-:Y:S01]  /*17f0*/  FFMA.FTZ R76, R41, R79, R76 ;  /* 0x0000004f294c7223 */ /* 0x000fe2000001004c */
[----:B------:R-:W-:Y:S01]  /*1800*/  PRMT R48, R68, 0x7632, R48 ;  /* 0x0000763244307816 */ /* 0x000fe20000000030 */
[----:B------:R-:W1:Y:S01]  /*1810*/  MUFU.EX2 R87, R87 ;  /* 0x0000005700577308 */ /* 0x000e620000000800 */
[----:B------:R-:W-:Y:S01]  /*1820*/  FMUL.FTZ R114, R91, -1.4426950216293334961 ;  /* 0xbfb8aa3b5b727820 */ /* 0x000fe20000410000 */
[----:B------:R-:W-:Y:S01]  /*1830*/  FFMA.FTZ R88, R88, R51, 1 ;  /* 0x3f80000058587423 */ /* 0x000fe20000010033 */
[----:B------:R-:W-:Y:S01]  /*1840*/  FFMA.FTZ R113, R72, R113, R111 ;  /* 0x0000007148717223 */ /* 0x000fe2000001006f */
[----:B------:R-:W-:Y:S01]  /*1850*/  SHF.L.U32 R51, R68, 0x10, RZ ;  /* 0x0000001044337819 */ /* 0x000fe200000006ff */
[----:B------:R-:W-:Y:S01]  /*1860*/  FMUL.FTZ R111, R76, -1.4426950216293334961 ;  /* 0xbfb8aa3b4c6f7820 */ /* 0x000fe20000410000 */
[----:B------:R-:W-:Y:S01]  /*1870*/  FMUL.FTZ R93, R110, R75 ;  /* 0x0000004b6e5d7220 */ /* 0x000fe20000410000 */
[----:B------:R-:W-:Y:S01]  /*1880*/  SHF.L.U32 R48, R48, 0x10, RZ ;  /* 0x0000001030307819 */ /* 0x000fe200000006ff */
[----:B------:R2:W3:Y:S01]  /*1890*/  MUFU.EX2 R105, R114 ;  /* 0x0000007200697308 */ /* 0x0004e20000000800 */
[----:B------:R-:W-:Y:S01]  /*18a0*/  FMUL.FTZ R75, R97, R88 ;  /* 0x00000058614b7220 */ /* 0x000fe20000410000 */
[----:B------:R-:W-:Y:S01]  /*18b0*/  FMUL.FTZ R51, R51, R112 ;  /* 0x0000007033337220 */ /* 0x000fe20000410000 */
[----:B0-----:R-:W-:-:S02]  /*18c0*/  FADD.FTZ R78, R78, 1 ;  /* 0x3f8000004e4e7421 */ /* 0x001fc40000010000 */
[----:B------:R-:W-:Y:S01]  /*18d0*/  FMUL.FTZ R75, R48, R75 ;  /* 0x0000004b304b7220 */ /* 0x000fe20000410000 */
[----:B------:R-:W-:Y:S01]  /*18e0*/  PRMT R48, R69, 0x7632, R48 ;  /* 0x0000763245307816 */ /* 0x000fe20000000030 */
[----:B--2---:R-:W-:Y:S01]  /*18f0*/  FADD.FTZ R114, -R95, 1 ;  /* 0x3f8000005f727421 */ /* 0x004fe20000010100 */
[----:B------:R-:W0:Y:S01]  /*1900*/  MUFU.EX2 R111, R111 ;  /* 0x0000006f006f7308 */ /* 0x000e220000000800 */
[----:B------:R-:W-:Y:S02]  /*1910*/  FMUL.FTZ R88, R100, R51 ;  /* 0x0000003364587220 */ /* 0x000fe40000410000 */
[----:B------:R-:W-:Y:S01]  /*1920*/  FFMA.FTZ R114, R89, R114, 1 ;  /* 0x3f80000059727423 */ /* 0x000fe20000010072 */
[----:B------:R-:W-:Y:S01]  /*1930*/  SHF.L.U32 R48, R48, 0x10, RZ ;  /* 0x0000001030307819 */ /* 0x000fe200000006ff */
[----:B------:R-:W-:Y:S01]  /*1940*/  FFMA.FTZ R110, R38, R88, R113 ;  /* 0x00000058266e7223 */ /* 0x000fe20000010071 */
[----:B------:R-:W-:Y:S01]  /*1950*/  FMUL.FTZ R89, R40, R75 ;  /* 0x0000004b28597220 */ /* 0x000fe20000410000 */
[----:B------:R-:W-:Y:S01]  /*1960*/  FMUL.FTZ R95, R95, R114 ;  /* 0x000000725f5f7220 */ /* 0x000fe20000410000 */
[----:B------:R-:W2:Y:S01]  /*1970*/  MUFU.RCP R78, R78 ;  /* 0x0000004e004e7308 */ /* 0x000ea20000001000 */
[----:B-1----:R-:W-:Y:S01]  /*1980*/  FADD.FTZ R87, R87, 1 ;  /* 0x3f80000057577421 */ /* 0x002fe20000010000 */
[----:B------:R-:W-:-:S02]  /*1990*/  IMAD.U32 R112, R69, 0x10000, RZ ;  /* 0x0001000045707824 */ /* 0x000fc400078e00ff */
[----:B------:R-:W-:Y:S01]  /*19a0*/  FMUL.FTZ R48, R48, R95 ;  /* 0x0000005f30307220 */ /* 0x000fe20000410000 */
[----:B------:R-:W-:Y:S01]  /*19b0*/  FFMA.FTZ R95, R83, R89, R110 ;  /* 0x00000059535f7223 */ /* 0x000fe2000001006e */
[----:B------:R-:W-:Y:S01]  /*19c0*/  FFMA.FTZ R110, R98, R35, R85 ;  /* 0x00000023626e7223 */ /* 0x000fe20000010055 */
[----:B---3--:R-:W-:Y:S01]  /*19d0*/  FADD.FTZ R105, R105, 1 ;  /* 0x3f80000069697421 */ /* 0x008fe20000010000 */
[----:B------:R-:W-:Y:S01]  /*19e0*/  FMUL.FTZ R93, R112, R93 ;  /* 0x0000005d705d7220 */ /* 0x000fe20000410000 */
[----:B------:R-:W1:Y:S01]  /*19f0*/  MUFU.RCP R87, R87 ;  /* 0x0000005700577308 */ /* 0x000e620000001000 */
[----:B------:R-:W-:Y:S01]  /*1a00*/  FFMA.FTZ R89, R41, R82, R110 ;  /* 0x0000005229597223 */ /* 0x000fe2000001006e */
[----:B0-----:R-:W-:Y:S01]  /*1a10*/  FADD.FTZ R111, R111, 1 ;  /* 0x3f8000006f6f7421 */ /* 0x001fe20000010000 */
[----:B------:R-:W-:Y:S02]  /*1a20*/  FMUL.FTZ R97, R98, R93 ;  /* 0x0000005d62617220 */ /* 0x000fe40000410000 */
[----:B------:R-:W-:-:S03]  /*1a30*/  FFMA.FTZ R89, R100, R37, R89 ;  /* 0x0000002564597223 */ /* 0x000fc60000010059 */
[----:B------:R-:W0:Y:S01]  /*1a40*/  MUFU.RCP R88, R105 ;  /* 0x0000006900587308 */ /* 0x000e220000001000 */
[----:B------:R-:W-:Y:S01]  /*1a50*/  FFMA.FTZ R95, R92, R97, R95 ;  /* 0x000000615c5f7223 */ /* 0x000fe2000001005f */
[----:B--2---:R-:W-:Y:S01]  /*1a60*/  FADD.FTZ R97, -R78, 1 ;  /* 0x3f8000004e617421 */ /* 0x004fe20000010100 */
[----:B------:R-:W-:Y:S01]  /*1a70*/  FFMA.FTZ R89, R40, R81, R89 ;  /* 0x0000005128597223 */ /* 0x000fe20000010059 */
[----:B------:R-:W-:-:S04]  /*1a80*/  FADD.FTZ R49, R82, R49 ;  /* 0x0000003152317221 */ /* 0x000fc80000010000 */
[----:B------:R-:W2:Y:S01]  /*1a90*/  MUFU.RCP R85, R111 ;  /* 0x0000006f00557308 */ /* 0x000ea20000001000 */
[----:B------:R-:W-:Y:S01]  /*1aa0*/  FMUL.FTZ R82, R41, R48 ;  /* 0x0000003029527220 */ /* 0x000fe20000410000 */
[----:B------:R-:W-:Y:S01]  /*1ab0*/  FFMA.FTZ R97, R74, R97, 1 ;  /* 0x3f8000004a617423 */ /* 0x000fe20000010061 */
[----:B------:R-:W-:Y:S01]  /*1ac0*/  FFMA.FTZ R74, R98, R39, R89 ;  /* 0x00000027624a7223 */ /* 0x000fe20000010059 */
[----:B------:R-:W-:Y:S01]  /*1ad0*/  FFMA.FTZ R44, R73, R81, R44 ;  /* 0x00000051492c7223 */ /* 0x000fe2000001002c */
[----:B------:R-:W-:Y:S01]  /*1ae0*/  FFMA.FTZ R73, R84, R82, R95 ;  /* 0x0000005254497223 */ /* 0x000fe2000001005f */
[----:B-1----:R-:W-:Y:S01]  /*1af0*/  FADD.FTZ R95, -R87, 1 ;  /* 0x3f800000575f7421 */ /* 0x002fe20000010100 */
[--C-:B------:R-:W-:Y:S01]  /*1b00*/  FFMA.FTZ R89, R41, R104, R74.reuse ;  /* 0x0000006829597223 */ /* 0x100fe2000001004a */
[----:B0-----:R-:W-:Y:S02]  /*1b10*/  FADD.FTZ R82, -R88, 1 ;  /* 0x3f80000058527421 */ /* 0x001fe40000010100 */
[----:B------:R-:W-:Y:S01]  /*1b20*/  FFMA.FTZ R86, R86, R95, 1 ;  /* 0x3f80000056567423 */ /* 0x000fe2000001005f */
[----:B------:R-:W-:Y:S01]  /*1b30*/  FFMA.FTZ R89, R100, R51, R89 ;  /* 0x0000003364597223 */ /* 0x000fe20000010059 */
[----:B------:R-:W-:Y:S01]  /*1b40*/  SHF.L.U32 R95, R70, 0x10, RZ ;  /* 0x00000010465f7819 */ /* 0x000fe200000006ff */
[----:B------:R-:W-:Y:S01]  /*1b50*/  FMUL.FTZ R78, R78, R97 ;  /* 0x000000614e4e7220 */ /* 0x000fe20000410000 */
[----:B------:R-:W-:Y:S01]  /*1b60*/  PRMT R74, R70, 0x7632, R74 ;  /* 0x00007632464a7816 */ /* 0x000fe2000000004a */
[----:B------:R-:W-:Y:S01]  /*1b70*/  FFMA.FTZ R91, R91, R82, 1 ;  /* 0x3f8000005b5b7423 */ /* 0x000fe20000010052 */
[----:B------:R-:W-:Y:S01]  /*1b80*/  FFMA.FTZ R89, R40, R75, R89 ;  /* 0x0000004b28597223 */ /* 0x000fe20000010059 */
[----:B--2---:R-:W-:Y:S01]  /*1b90*/  FADD.FTZ R97, -R85, 1 ;  /* 0x3f80000055617421 */ /* 0x004fe20000010100 */
[----:B------:R-:W-:Y:S01]  /*1ba0*/  FMUL.FTZ R86, R87, R86 ;  /* 0x0000005657567220 */ /* 0x000fe20000410000 */
[----:B------:R-:W-:Y:S01]  /*1bb0*/  SHF.L.U32 R74, R74, 0x10, RZ ;  /* 0x000000104a4a7819 */ /* 0x000fe200000006ff */
[----:B------:R-:W-:Y:S01]  /*1bc0*/  FMUL.FTZ R95, R95, R78 ;  /* 0x0000004e5f5f7220 */ /* 0x000fe20000410000 */
[----:B------:R-:W-:Y:S01]  /*1bd0*/  FMUL.FTZ R87, R88, R91 ;  /* 0x0000005b58577220 */ /* 0x000fe20000410000 */
[----:B------:R-:W-:Y:S01]  /*1be0*/  FFMA.FTZ R82, R76, R97, 1 ;  /* 0x3f8000004c527423 */ /* 0x000fe20000010061 */
[----:B------:R-:W-:Y:S01]  /*1bf0*/  FFMA.FTZ R76, R98, R93, R89 ;  /* 0x0000005d624c7223 */ /* 0x000fe20000010059 */
[C---:B------:R-:W-:Y:S01]  /*1c00*/  SHF.L.U32 R97, R71.reuse, 0x10, RZ ;  /* 0x0000001047617819 */ /* 0x040fe200000006ff */
[----:B------:R-:W-:Y:S01]  /*1c10*/  FMUL.FTZ R78, R100, R95 ;  /* 0x0000005f644e7220 */ /* 0x000fe20000410000 */
[----:B------:R-:W-:Y:S01]  /*1c20*/  FMUL.FTZ R87, R74, R87 ;  /* 0x000000574a577220 */ /* 0x000fe20000410000 */
[----:B------:R-:W-:Y:S01]  /*1c30*/  PRMT R74, R71, 0x7632, R74 ;  /* 0x00007632474a7816 */ /* 0x000fe2000000004a */
[----:B------:R-:W-:Y:S01]  /*1c40*/  FFMA.FTZ R89, R41, R48, R76 ;  /* 0x0000003029597223 */ /* 0x000fe2000001004c */
[----:B------:R-:W-:Y:S01]  /*1c50*/  FFMA.FTZ R73, R94, R78, R73 ;  /* 0x0000004e5e497223 */ /* 0x000fe20000010049 */
[----:B------:R-:W-:Y:S01]  /*1c60*/  FMUL.FTZ R76, R40, R87 ;  /* 0x00000057284c7220 */ /* 0x000fe20000410000 */
[----:B------:R-:W-:Y:S01]  /*1c70*/  FFMA.FTZ R77, R72, R104, R77 ;  /* 0x00000068484d7223 */ /* 0x000fe2000001004d */
[----:B------:R-:W-:Y:S01]  /*1c80*/  FADD.FTZ R49, R49, R104 ;  /* 0x0000006831317221 */ /* 0x000fe20000010000 */
[----:B------:R-:W-:Y:S01]  /*1c90*/  FMUL.FTZ R97, R97, R86 ;  /* 0x0000005661617220 */ /* 0x000fe20000410000 */
[----:B------:R-:W-:Y:S01]  /*1ca0*/  IADD3 R104, P0, R3, 0x8, RZ ;  /* 0x0000000803687810 */ /* 0x000fe20007f1e0ff */
[----:B------:R-:W-:Y:S01]  /*1cb0*/  FFMA.FTZ R89, R100, R95, R89 ;  /* 0x0000005f64597223 */ /* 0x000fe20000010059 */
[----:B------:R-:W-:-:S02]  /*1cc0*/  IMAD.U32 R74, R74, 0x10000, RZ ;  /* 0x000100004a4a7824 */ /* 0x000fc400078e00ff */
[----:B------:R-:W-:Y:S01]  /*1cd0*/  FMUL.FTZ R85, R85, R82 ;  /* 0x0000005255557220 */ /* 0x000fe20000410000 */
[----:B------:R-:W-:Y:S01]  /*1ce0*/  FFMA.FTZ R73, R90, R76, R73 ;  /* 0x0000004c5a497223 */ /* 0x000fe20000010049 */
[----:B------:R-:W-:Y:S01]  /*1cf0*/  FMUL.FTZ R76, R98, R97 ;  /* 0x00000061624c7220 */ /* 0x000fe20000410000 */
[----:B------:R-:W-:Y:S01]  /*1d00*/  IADD3.X R102, RZ, R102, RZ, P0, !PT ;  /* 0x00000066ff667210 */ /* 0x000fe200007fe4ff */
[----:B------:R-:W-:Y:S01]  /*1d10*/  FFMA.FTZ R89, R40, R87, R89 ;  /* 0x0000005728597223 */ /* 0x000fe20000010059 */
[----:B------:R-:W-:Y:S01]  /*1d20*/  ISETP.GE.U32.AND P0, PT, R104, UR11, PT ;  /* 0x0000000b68007c0c */ /* 0x000fe2000bf06070 */
[----:B------:R-:W-:Y:S01]  /*1d30*/  FMUL.FTZ R78, R74, R85 ;  /* 0x000000554a4e7220 */ /* 0x000fe20000410000 */
[----:B------:R-:W-:Y:S01]  /*1d40*/  FFMA.FTZ R76, R96, R76, R73 ;  /* 0x0000004c604c7223 */ /* 0x000fe20000010049 */
[----:B------:R-:W-:Y:S01]  /*1d50*/  FADD.FTZ R74, R45, R81 ;  /* 0x000000512d4a7221 */ /* 0x000fe20000010000 */
[----:B------:R-:W-:Y:S01]  /*1d60*/  FFMA.FTZ R40, R98, R97, R89 ;  /* 0x0000006162287223 */ /* 0x000fe20000010059 */
[----:B------:R-:W-:Y:S01]  /*1d70*/  FFMA.FTZ R73, R103, R101, R42 ;  /* 0x0000006567497223 */ /* 0x000fe2000001002a */
[----:B------:R-:W-:Y:S01]  /*1d80*/  ISETP.GE.AND.EX P0, PT, R102, UR7, PT, P0 ;  /* 0x0000000766007c0c */ /* 0x000fe2000bf06300 */
[-C--:B------:R-:W-:Y:S01]  /*1d90*/  FMUL.FTZ R45, R41, R78.reuse ;  /* 0x0000004e292d7220 */ /* 0x080fe20000410000 */
[----:B------:R-:W-:Y:S01]  /*1da0*/  FADD.FTZ R42, R101, R43 ;  /* 0x0000002b652a7221 */ /* 0x000fe20000010000 */
[----:B------:R-:W-:Y:S01]  /*1db0*/  FFMA.FTZ R43, R99, R35, R46 ;  /* 0x00000023632b7223 */ /* 0x000fe2000001002e */
[----:B------:R-:W-:Y:S01]  /*1dc0*/  FADD.FTZ R46, R35, R47 ;  /* 0x0000002f232e7221 */ /* 0x000fe20000010000 */
[----:B------:R-:W-:Y:S01]  /*1dd0*/  FFMA.FTZ R40, R41, R78, R40 ;  /* 0x0000004e29287223 */ /* 0x000fe20000010028 */
[----:B------:R-:W-:Y:S01]  /*1de0*/  FFMA.FTZ R41, R79, R45, R76 ;  /* 0x0000002d4f297223 */ /* 0x000fe2000001004c */
[----:B------:R-:W-:Y:S01]  /*1df0*/  FFMA.FTZ R73, R34, R37, R73 ;  /* 0x0000002522497223 */ /* 0x000fe20000010049 */
[----:B------:R-:W-:Y:S01]  /*1e00*/  FADD.FTZ R42, R42, R37 ;  /* 0x000000252a2a7221 */ /* 0x000fe20000010000 */
[----:B------:R-:W-:Y:S01]  /*1e10*/  FFMA.FTZ R43, R36, R39, R43 ;  /* 0x00000027242b7223 */ /* 0x000fe2000001002b */
        /* <DEDUP_REMOVED lines=8> */
[----:B------:R-:W-:Y:S01]  /*1ea0*/  HFMA2.MMA R81, -RZ, RZ, 0, 0 ;  /* 0x00000000ff517435 */ /* 0x000fe200000001ff */
[----:B------:R-:W-:Y:S01]  /*1eb0*/  FFMA.FTZ R44, R90, R87, R83 ;  /* 0x000000575a2c7223 */ /* 0x000fe20000010053 */
[----:B0-----:R-:W-:Y:S01]  /*1ec0*/  FADD.FTZ R40, R42, R51 ;  /* 0x000000332a287221 */ /* 0x001fe20000010000 */
[----:B------:R-:W-:Y:S01]  /*1ed0*/  FFMA.FTZ R41, R92, R93, R43 ;  /* 0x0000005d5c297223 */ /* 0x000fe2000001002b */
[----:B------:R-:W-:Y:S01]  /*1ee0*/  FADD.FTZ R45, R74, R87 ;  /* 0x000000574a2d7221 */ /* 0x000fe20000010000 */
[----:B------:R-:W-:Y:S01]  /*1ef0*/  FFMA.FTZ R48, R79, R78, R84 ;  /* 0x0000004e4f307223 */ /* 0x000fe20000010054 */
[----:B------:R-:W-:Y:S01]  /*1f00*/  FADD.FTZ R49, R49, R78 ;  /* 0x0000004e31317221 */ /* 0x000fe20000010000 */
[----:B------:R-:W-:Y:S01]  /*1f10*/  BAR.SYNC.DEFER_BLOCKING 0x0 ;  /* 0x0000000000007b1d */ /* 0x000fe20000010000 */
[----:B------:R-:W-:Y:S01]  /*1f20*/  ISETP.GT.U32.AND P2, PT, R4, 0xf, PT ;  /* 0x0000000f0400780c */ /* 0x000fe20003f44070 */
[----:B------:R-:W-:Y:S01]  /*1f30*/  FFMA.FTZ R42, R94, R95, R73 ;  /* 0x0000005f5e2a7223 */ /* 0x000fe20000010049 */
[----:B------:R-:W-:Y:S01]  /*1f40*/  LOP3.LUT P1, RZ, R4, 0xfffffff3, RZ, 0xc0, !PT ;  /* 0xfffffff304ff7812 */ /* 0x000fe2000782c0ff */
[----:B------:R-:W-:Y:S01]  /*1f50*/  FADD.FTZ R43, R40, R95 ;  /* 0x0000005f282b7221 */ /* 0x000fe20000010000 */
[----:B------:R-:W-:Y:S01]  /*1f60*/  MOV R82, RZ ;  /* 0x000000ff00527202 */ /* 0x000fe20000000f00 */
[----:B------:R-:W-:Y:S01]  /*1f70*/  FFMA.FTZ R46, R96, R97, R41 ;  /* 0x00000061602e7223 */ /* 0x000fe20000010029 */
[----:B------:R-:W-:Y:S01]  /*1f80*/  FADD.FTZ R47, R72, R97 ;  /* 0x00000061482f7221 */ /* 0x000fe20000010000 */
[----:B------:R-:W-:Y:S08]  /*1f90*/  @!P0 BRA `(.L_x_1162) ;  /* 0x0000000000748947 */ /* 0x000ff00003800000 */
[----:B------:R-:W-:Y:S01]  /*1fa0*/  LOP3.LUT R40, R16, 0x8, RZ, 0x3c, !PT ;  /* 0x0000000810287812 */ /* 0x000fe200078e3cff */
[----:B------:R-:W-:Y:S01]  /*1fb0*/  STS.64 [R21], R42 ;  /* 0x0000002a15007388 */ /* 0x000fe20000000a00 */
[----:B------:R-:W-:Y:S01]  /*1fc0*/  LEA R74, R10, R5, 0x5 ;  /* 0x000000050a4a7211 */ /* 0x000fe200078e28ff */
[----:B------:R-:W0:Y:S02]  /*1fd0*/  LDC.64 R78, c[0x0][0x260] ;  /* 0x00009800ff4e7b82 */ /* 0x000e240000000a00 */
[----:B------:R-:W-:Y:S01]  /*1fe0*/  IMAD.IADD R83, R17, 0x1, R40 ;  /* 0x0000000111537824 */ /* 0x000fe200078e0228 */
[-C--:B------:R-:W-:Y:S02]  /*1ff0*/  LEA R40, R12, R74.reuse, 0x3 ;  /* 0x0000004a0c287211 */ /* 0x080fe400078e18ff */
[-C--:B------:R-:W-:Y:S02]  /*2000*/  LEA R72, R13, R74.reuse, 0x3 ;  /* 0x0000004a0d487211 */ /* 0x080fe400078e18ff */
[----:B------:R1:W-:Y:S01]  /*2010*/  STS.64 [R83], R44 ;  /* 0x0000002c53007388 */ /* 0x0003e20000000a00 */
[----:B------:R-:W-:-:S02]  /*2020*/  LEA R75, R14, R74, 0x3 ;  /* 0x0000004a0e4b7211 */ /* 0x000fc400078e18ff */
[----:B------:R-:W-:Y:S01]  /*2030*/  LEA R76, R15, R74, 0x3 ;  /* 0x0000004a0f4c7211 */ /* 0x000fe200078e18ff */
[----:B------:R-:W-:Y:S04]  /*2040*/  STS.64 [R23], R46 ;  /* 0x0000002e17007388 */ /* 0x000fe80000000a00 */
[----:B------:R-:W-:Y:S01]  /*2050*/  STS.64 [R20], R48 ;  /* 0x0000003014007388 */ /* 0x000fe20000000a00 */
[----:B------:R-:W-:Y:S01]  /*2060*/  BAR.SYNC.DEFER_BLOCKING 0x0 ;  /* 0x0000000000007b1d */ /* 0x000fe20000010000 */
[----:B-1----:R-:W-:-:S05]  /*2070*/  IMAD.IADD R83, R18, 0x1, R80 ;  /* 0x0000000112537824 */ /* 0x002fca00078e0250 */
[----:B------:R-:W-:-:S05]  /*2080*/  SHF.L.U32 R83, R83, 0x1, RZ ;  /* 0x0000000153537819 */ /* 0x000fca00000006ff */
[----:B0-----:R-:W-:Y:S01]  /*2090*/  IMAD.WIDE.U32 R78, R83, 0x4, R78 ;  /* 0x00000004534e7825 */ /* 0x001fe200078e004e */
[----:B------:R-:W0:Y:S04]  /*20a0*/  LDS.64 R40, [R40] ;  /* 0x0000000028287984 */ /* 0x000e280000000a00 */
[----:B------:R-:W1:Y:S04]  /*20b0*/  LDS.64 R72, [R72+0xa00] ;  /* 0x000a000048487984 */ /* 0x000e680000000a00 */
[----:B------:R-:W2:Y:S04]  /*20c0*/  LDS.64 R74, [R75+0x1400] ;  /* 0x001400004b4a7984 */ /* 0x000ea80000000a00 */
[----:B------:R-:W3:Y:S01]  /*20d0*/  LDS.64 R76, [R76+0x1e00] ;  /* 0x001e00004c4c7984 */ /* 0x000ee20000000a00 */
[----:B0-----:R-:W-:Y:S01]  /*20e0*/  FADD.FTZ R84, RZ, R41 ;  /* 0x00000029ff547221 */ /* 0x001fe20000010000 */
[----:B------:R-:W-:-:S03]  /*20f0*/  FADD.FTZ R41, RZ, R40 ;  /* 0x00000028ff297221 */ /* 0x000fc60000010000 */
[----:B-1----:R-:W-:Y:S01]  /*2100*/  FADD.FTZ R84, R84, R73 ;  /* 0x0000004954547221 */ /* 0x002fe20000010000 */
[----:B------:R-:W-:-:S03]  /*2110*/  FADD.FTZ R41, R41, R72 ;  /* 0x0000004829297221 */ /* 0x000fc60000010000 */
[----:B--2---:R-:W-:Y:S01]  /*2120*/  FADD.FTZ R84, R84, R75 ;  /* 0x0000004b54547221 */ /* 0x004fe20000010000 */
[----:B------:R-:W-:-:S03]  /*2130*/  FADD.FTZ R41, R41, R74 ;  /* 0x0000004a29297221 */ /* 0x000fc60000010000 */
[----:B---3--:R-:W-:Y:S01]  /*2140*/  FADD.FTZ R77, R84, R77 ;  /* 0x0000004d544d7221 */ /* 0x008fe20000010000 */
[----:B------:R-:W-:-:S05]  /*2150*/  FADD.FTZ R76, R41, R76 ;  /* 0x0000004c294c7221 */ /* 0x000fca0000010000 */
[----:B------:R0:W-:Y:S02]  /*2160*/  STG.E.64 desc[UR8][R78.64+0x2000], R76 ;  /* 0x0020004c4e007986 */ /* 0x0001e4000c101b08 */
.L_x_1162:
[----:B------:R-:W-:Y:S04]  /*2170*/  BSSY B0, `(.L_x_1163) ;  /* 0x00000bb000007945 */ /* 0x000fe80003800000 */
[----:B------:R-:W-:Y:S05]  /*2180*/  @P2 BRA `(.L_x_1164) ;  /* 0x0000000800e42947 */ /* 0x000fea0003800000 */
[----:B------:R-:W-:Y:S02]  /*2190*/  SHF.L.U32 R40, R3, 0x2, RZ ;  /* 0x0000000203287819 */ /* 0x000fe400000006ff */
[----:B------:R-:W-:Y:S02]  /*21a0*/  SHF.L.U32 R105, R4, 0x3, RZ ;  /* 0x0000000304697819 */ /* 0x000fe400000006ff */
[----:B------:R-:W-:Y:S02]  /*21b0*/  LOP3.LUT R40, R40, 0xc, RZ, 0xc0, !PT ;  /* 0x0000000c28287812 */ /* 0x000fe400078ec0ff */
[----:B------:R-:W-:Y:S02]  /*21c0*/  LOP3.LUT R105, R105, 0x18, RZ, 0xc0, !PT ;  /* 0x0000001869697812 */ /* 0x000fe400078ec0ff */
[----:B------:R-:W-:-:S05]  /*21d0*/  IADD3 R87, R7, R40, RZ ;  /* 0x0000002807577210 */ /* 0x000fca0007ffe0ff */
[----:B------:R-:W-:-:S04]  /*21e0*/  IMAD R87, R87, 0x50, -R80 ;  /* 0x0000005057577824 */ /* 0x000fc800078e0a50 */
[C---:B------:R-:W-:Y:S01]  /*21f0*/  VIADD R72, R87.reuse, 0x8 ;  /* 0x0000000857487836 */ /* 0x040fe20000000000 */
[C---:B------:R-:W-:Y:S01]  /*2200*/  IADD3 R40, R87.reuse, 0x4, RZ ;  /* 0x0000000457287810 */ /* 0x040fe20007ffe0ff */
[C---:B------:R-:W-:Y:S01]  /*2210*/  VIADD R88, R87.reuse, 0x1c ;  /* 0x0000001c57587836 */ /* 0x040fe20000000000 */
[C---:B------:R-:W-:Y:S01]  /*2220*/  IADD3 R75, R87.reuse, 0xc, RZ ;  /* 0x0000000c574b7810 */ /* 0x040fe20007ffe0ff */
[C---:B------:R-:W-:Y:S01]  /*2230*/  VIADD R113, R87.reuse, 0x2c ;  /* 0x0000002c57717836 */ /* 0x040fe20000000000 */
[----:B------:R-:W-:Y:S01]  /*2240*/  SHF.R.S32.HI R41, RZ, 0x1f, R40 ;  /* 0x0000001fff297819 */ /* 0x000fe20000011428 */
[----:B------:R-:W-:Y:S01]  /*2250*/  VIADD R111, R87, 0x38 ;  /* 0x00000038576f7836 */ /* 0x000fe20000000000 */
[----:B------:R-:W-:Y:S02]  /*2260*/  SHF.R.S32.HI R73, RZ, 0x1f, R72 ;  /* 0x0000001fff497819 */ /* 0x000fe40000011448 */
[----:B------:R-:W-:Y:S02]  /*2270*/  LEA.HI R74, R41, R40, RZ, 0x2 ;  /* 0x00000028294a7211 */ /* 0x000fe400078f10ff */
[----:B------:R-:W-:-:S02]  /*2280*/  IADD3 R41, R87, 0x10, RZ ;  /* 0x0000001057297810 */ /* 0x000fc40007ffe0ff */
[----:B0-----:R-:W-:Y:S02]  /*2290*/  LEA.HI R76, R73, R72, RZ, 0x2 ;  /* 0x00000048494c7211 */ /* 0x001fe400078f10ff */
[----:B------:R-:W-:Y:S02]  /*22a0*/  IADD3 R73, R87, 0x14, RZ ;  /* 0x0000001457497810 */ /* 0x000fe40007ffe0ff */
[----:B------:R-:W-:Y:S02]  /*22b0*/  SHF.R.S32.HI R72, RZ, 0x1f, R41 ;  /* 0x0000001fff487819 */ /* 0x000fe40000011429 */
[----:B------:R-:W-:Y:S02]  /*22c0*/  SHF.R.S32.HI R80, RZ, 0x1f, R73 ;  /* 0x0000001fff507819 */ /* 0x000fe40000011449 */
[----:B------:R-:W-:Y:S02]  /*22d0*/  LEA.HI R78, R72, R41, RZ, 0x2 ;  /* 0x00000029484e7211 */ /* 0x000fe400078f10ff */
[----:B------:R-:W-:-:S02]  /*22e0*/  SHF.R.S32.HI R72, RZ, 0x1f, R87 ;  /* 0x0000001fff487819 */ /* 0x000fc40000011457 */
[----:B------:R-:W-:Y:S02]  /*22f0*/  SHF.R.S32.HI R40, RZ, 0x1f, R75 ;  /* 0x0000001fff287819 */ /* 0x000fe4000001144b */
[----:B------:R-:W-:Y:S02]  /*2300*/  LEA.HI R41, R80, R73, RZ, 0x2 ;  /* 0x0000004950297211 */ /* 0x000fe400078f10ff */
[----:B------:R-:W-:Y:S02]  /*2310*/  IADD3 R90, R87, 0x20, RZ ;  /* 0x00000020575a7810 */ /* 0x000fe40007ffe0ff */
[----:B------:R-:W-:Y:S02]  /*2320*/  SHF.R.S32.HI R73, RZ, 0x1f, R88 ;  /* 0x0000001fff497819 */ /* 0x000fe40000011458 */
[----:B------:R-:W-:Y:S02]  /*2330*/  LEA.HI R72, R72, R87, RZ, 0x2 ;  /* 0x0000005748487211 */ /* 0x000fe400078f10ff */
[----:B------:R-:W-:-:S02]  /*2340*/  LEA.HI R77, R40, R75, RZ, 0x2 ;  /* 0x0000004b284d7211 */ /* 0x000fc400078f10ff */
[----:B------:R-:W-:Y:S02]  /*2350*/  SHF.R.S32.HI R75, RZ, 0x1f, R90 ;  /* 0x0000001fff4b7819 */ /* 0x000fe4000001145a */
[----:B------:R-:W-:Y:S02]  /*2360*/  LEA.HI R88, R73, R88, RZ, 0x2 ;  /* 0x0000005849587211 */ /* 0x000fe400078f10ff */
[----:B------:R-:W-:Y:S02]  /*2370*/  SHF.R.S32.HI R73, RZ, 0x2, R72 ;  /* 0x00000002ff497819 */ /* 0x000fe40000011448 */
[----:B------:R-:W-:Y:S02]  /*2380*/  LEA.HI R90, R75, R90, RZ, 0x2 ;  /* 0x0000005a4b5a7211 */ /* 0x000fe400078f10ff */
[----:B------:R-:W-:Y:S01]  /*2390*/  SHF.R.S32.HI R75, RZ, 0x2, R74 ;  /* 0x00000002ff4b7819 */ /* 0x000fe2000001144a */
[----:B------:R-:W-:Y:S01]  /*23a0*/  IMAD R72, R73, 0x28, R6 ;  /* 0x0000002849487824 */ /* 0x000fe200078e0206 */
[----:B------:R-:W-:-:S02]  /*23b0*/  SHF.R.S32.HI R73, RZ, 0x2, R76 ;  /* 0x00000002ff497819 */ /* 0x000fc4000001144c */
[----:B------:R-:W-:Y:S01]  /*23c0*/  IADD3 R79, R87, 0x18, RZ ;  /* 0x00000018574f7810 */ /* 0x000fe20007ffe0ff */
[--C-:B------:R-:W-:Y:S01]  /*23d0*/  IMAD R74, R75, 0x28, R6.reuse ;  /* 0x000000284b4a7824 */ /* 0x100fe200078e0206 */
[----:B------:R-:W-:Y:S01]  /*23e0*/  IADD3 R89, R87, 0x24, RZ ;  /* 0x0000002457597810 */ /* 0x000fe20007ffe0ff */
[----:B------:R-:W-:Y:S01]  /*23f0*/  IMAD.IADD R72, R72, 0x1, R105 ;  /* 0x0000000148487824 */ /* 0x000fe200078e0269 */
[----:B------:R-:W-:Y:S01]  /*2400*/  SHF.R.S32.HI R40, RZ, 0x1f, R79 ;  /* 0x0000001fff287819 */ /* 0x000fe2000001144f */
[----:B------:R-:W-:Y:S01]  /*2410*/  IMAD R76, R73, 0x28, R6 ;  /* 0x00000028494c7824 */ /* 0x000fe200078e0206 */
[----:B------:R-:W-:Y:S02]  /*2420*/  IADD3 R74, R105, R74, RZ ;  /* 0x0000004a694a7210 */ /* 0x000fe40007ffe0ff */
[----:B------:R-:W-:Y:S01]  /*2430*/  SHF.R.S32.HI R77, RZ, 0x2, R77 ;  /* 0x00000002ff4d7819 */ /* 0x000fe2000001144d */
[----:B------:R-:W0:Y:S01]  /*2440*/  LDS.64 R72, [R72] ;  /* 0x0000000048487984 */ /* 0x000e220000000a00 */
[----:B------:R-:W-:-:S02]  /*2450*/  IADD3 R91, R87, 0x28, RZ ;  /* 0x00000028575b7810 */ /* 0x000fc40007ffe0ff */
[----:B------:R-:W-:Y:S01]  /*2460*/  LEA.HI R40, R40, R79, RZ, 0x2 ;  /* 0x0000004f28287211 */ /* 0x000fe200078f10ff */
[----:B------:R-:W1:Y:S01]  /*2470*/  LDS.64 R74, [R74] ;  /* 0x000000004a4a7984 */ /* 0x000e620000000a00 */
[----:B------:R-:W-:Y:S02]  /*2480*/  SHF.R.S32.HI R80, RZ, 0x1f, R89 ;  /* 0x0000001fff507819 */ /* 0x000fe40000011459 */
[----:B------:R-:W-:Y:S01]  /*2490*/  SHF.R.S32.HI R79, RZ, 0x2, R78 ;  /* 0x00000002ff4f7819 */ /* 0x000fe2000001144e */
[----:B------:R-:W-:Y:S01]  /*24a0*/  IMAD R78, R77, 0x28, R6 ;  /* 0x000000284d4e7824 */ /* 0x000fe200078e0206 */
[----:B------:R-:W-:Y:S02]  /*24b0*/  SHF.R.S32.HI R82, RZ, 0x1f, R91 ;  /* 0x0000001fff527819 */ /* 0x000fe4000001145b */
[----:B------:R-:W-:Y:S02]  /*24c0*/  IADD3 R76, R105, R76, RZ ;  /* 0x0000004c694c7210 */ /* 0x000fe40007ffe0ff */
[----:B------:R-:W-:-:S02]  /*24d0*/  SHF.R.S32.HI R41, RZ, 0x2, R41 ;  /* 0x00000002ff297819 */ /* 0x000fc40000011429 */
[----:B------:R-:W-:Y:S01]  /*24e0*/  LEA.HI R89, R80, R89, RZ, 0x2 ;  /* 0x0000005950597211 */ /* 0x000fe200078f10ff */
[--C-:B------:R-:W-:Y:S01]  /*24f0*/  IMAD R80, R79, 0x28, R6.reuse ;  /* 0x000000284f507824 */ /* 0x100fe200078e0206 */
[----:B------:R-:W-:Y:S01]  /*2500*/  IADD3 R78, R105, R78, RZ ;  /* 0x0000004e694e7210 */ /* 0x000fe20007ffe0ff */
[----:B------:R-:W2:Y:S01]  /*2510*/  LDS.64 R76, [R76] ;  /* 0x000000004c4c7984 */ /* 0x000ea20000000a00 */
[----:B------:R-:W-:Y:S01]  /*2520*/  LEA.HI R91, R82, R91, RZ, 0x2 ;  /* 0x0000005b525b7211 */ /* 0x000fe200078f10ff */
[----:B------:R-:W-:Y:S01]  /*2530*/  IMAD R82, R41, 0x28, R6 ;  /* 0x0000002829527824 */ /* 0x000fe200078e0206 */
[----:B------:R-:W-:Y:S02]  /*2540*/  SHF.R.S32.HI R41, RZ, 0x2, R40 ;  /* 0x00000002ff297819 */ /* 0x000fe40000011428 */
[C---:B------:R-:W-:Y:S01]  /*2550*/  IADD3 R80, R105.reuse, R80, RZ ;  /* 0x0000005069507210 */ /* 0x040fe20007ffe0ff */
[----:B------:R-:W3:Y:S01]  /*2560*/  LDS.64 R78, [R78] ;  /* 0x000000004e4e7984 */ /* 0x000ee20000000a00 */
[----:B------:R-:W-:Y:S01]  /*2570*/  IADD3 R82, R105, R82, RZ ;  /* 0x0000005269527210 */ /* 0x000fe20007ffe0ff */
[----:B------:R-:W-:Y:S01]  /*2580*/  IMAD R40, R41, 0x28, R6 ;  /* 0x0000002829287824 */ /* 0x000fe200078e0206 */
[----:B------:R-:W-:-:S02]  /*2590*/  IADD3 R112, R87, 0x30, RZ ;  /* 0x0000003057707810 */ /* 0x000fc40007ffe0ff */
[----:B------:R-:W4:Y:S01]  /*25a0*/  LDS.64 R80, [R80] ;  /* 0x0000000050507984 */ /* 0x000f220000000a00 */
[----:B------:R-:W-:Y:S02]  /*25b0*/  IADD3 R110, R87, 0x34, RZ ;  /* 0x00000034576e7810 */ /* 0x000fe40007ffe0ff */
[----:B------:R-:W-:Y:S01]  /*25c0*/  SHF.R.S32.HI R41, RZ, 0x1f, R112 ;  /* 0x0000001fff297819 */ /* 0x000fe20000011470 */
[----:B------:R-:W5:Y:S01]  /*25d0*/  LDS.64 R82, [R82] ;  /* 0x0000000052527984 */ /* 0x000f620000000a00 */
[----:B------:R-:W-:Y:S02]  /*25e0*/  IADD3 R40, R105, R40, RZ ;  /* 0x0000002869287210 */ /* 0x000fe40007ffe0ff */
[----:B------:R-:W-:Y:S02]  /*25f0*/  LEA.HI R112, R41, R112, RZ, 0x2 ;  /* 0x0000007029707211 */ /* 0x000fe400078f10ff */
[----:B------:R-:W-:Y:S02]  /*2600*/  SHF.R.S32.HI R85, RZ, 0x1f, R110 ;  /* 0x0000001fff557819 */ /* 0x000fe4000001146e */
[C---:B------:R-:W-:Y:S01]  /*2610*/  IADD3 R86, R87.reuse, 0x3c, RZ ;  /* 0x0000003c57567810 */ /* 0x040fe20007ffe0ff */
[----:B------:R-:W5:Y:S01]  /*2620*/  LDS.64 R40, [R40] ;  /* 0x0000000028287984 */ /* 0x000f620000000a00 */
[----:B------:R-:W-:-:S02]  /*2630*/  IADD3 R114, R87, 0x40, RZ ;  /* 0x0000004057727810 */ /* 0x000fc40007ffe0ff */
[----:B------:R-:W-:Y:S02]  /*2640*/  LEA.HI R110, R85, R110, RZ, 0x2 ;  /* 0x0000006e556e7211 */ /* 0x000fe400078f10ff */
[----:B------:R-:W-:Y:S02]  /*2650*/  SHF.R.S32.HI R85, RZ, 0x1f, R86 ;  /* 0x0000001fff557819 */ /* 0x000fe40000011456 */
[----:B------:R-:W-:Y:S02]  /*2660*/  SHF.R.S32.HI R115, RZ, 0x1f, R114 ;  /* 0x0000001fff737819 */ /* 0x000fe40000011472 */
[----:B------:R-:W-:Y:S02]  /*2670*/  LEA.HI R86, R85, R86, RZ, 0x2 ;  /* 0x0000005655567211 */ /* 0x000fe400078f10ff */
[----:B------:R-:W-:Y:S01]  /*2680*/  LEA.HI R85, R115, R114, RZ, 0x2 ;  /* 0x0000007273557211 */ /* 0x000fe200078f10ff */
[----:B0-----:R-:W-:Y:S01]  /*2690*/  FADD.FTZ R115, RZ, R72 ;  /* 0x00000048ff737221 */ /* 0x001fe20000010000 */
[C---:B------:R-:W-:Y:S01]  /*26a0*/  IADD3 R114, R87.reuse, 0x48, RZ ;  /* 0x0000004857727810 */ /* 0x040fe20007ffe0ff */
[----:B------:R-:W-:Y:S01]  /*26b0*/  FADD.FTZ R72, RZ, R73 ;  /* 0x00000049ff487221 */ /* 0x000fe20000010000 */
[----:B------:R-:W-:Y:S01]  /*26c0*/  IADD3 R116, R87, 0x44, RZ ;  /* 0x0000004457747810 */ /* 0x000fe20007ffe0ff */
[----:B-1----:R-:W-:Y:S01]  /*26d0*/  FADD.FTZ R115, R115, R74 ;  /* 0x0000004a73737221 */ /* 0x002fe20000010000 */
[----:B------:R-:W-:Y:S01]  /*26e0*/  SHF.R.S32.HI R73, RZ, 0x1f, R114 ;  /* 0x0000001fff497819 */ /* 0x000fe20000011472 */
[----:B------:R-:W-:-:S02]  /*26f0*/  VIADD R74, R87, 0x4c ;  /* 0x0000004c574a7836 */ /* 0x000fc40000000000 */
[----:B------:R-:W-:Y:S01]  /*2700*/  FADD.FTZ R72, R72, R75 ;  /* 0x0000004b48487221 */ /* 0x000fe20000010000 */
[----:B--2---:R-:W-:Y:S01]  /*2710*/  FADD.FTZ R115, R115, R76 ;  /* 0x0000004c73737221 */ /* 0x004fe20000010000 */
[----:B------:R-:W-:Y:S02]  /*2720*/  LEA.HI R87, R73, R114, RZ, 0x2 ;  /* 0x0000007249577211 */ /* 0x000fe400078f10ff */
[----:B------:R-:W-:Y:S01]  /*2730*/  SHF.R.S32.HI R75, RZ, 0x1f, R74 ;  /* 0x0000001fff4b7819 */ /* 0x000fe2000001144a */
[----:B------:R-:W-:Y:S01]  /*2740*/  FADD.FTZ R72, R72, R77 ;  /* 0x0000004d48487221 */ /* 0x000fe20000010000 */
[----:B------:R-:W-:Y:S01]  /*2750*/  SHF.R.S32.HI R73, RZ, 0x2, R88 ;  /* 0x00000002ff497819 */ /* 0x000fe20000011458 */
[----:B---3--:R-:W-:Y:S01]  /*2760*/  FADD.FTZ R115, R115, R78 ;  /* 0x0000004e73737221 */ /* 0x008fe20000010000 */
[----:B------:R-:W-:Y:S01]  /*2770*/  LEA.HI R88, R75, R74, RZ, 0x2 ;  /* 0x0000004a4b587211 */ /* 0x000fe200078f10ff */
[----:B------:R-:W-:Y:S01]  /*2780*/  FADD.FTZ R72, R72, R79 ;  /* 0x0000004f48487221 */ /* 0x000fe20000010000 */
[----:B------:R-:W-:Y:S01]  /*2790*/  SHF.R.S32.HI R75, RZ, 0x2, R90 ;  /* 0x00000002ff4b7819 */ /* 0x000fe2000001145a */
[----:B------:R-:W-:Y:S01]  /*27a0*/  IMAD R74, R73, 0x28, R6 ;  /* 0x00000028494a7824 */ /* 0x000fe200078e0206 */
[----:B------:R-:W-:Y:S01]  /*27b0*/  SHF.R.S32.HI R89, RZ, 0x2, R89 ;  /* 0x00000002ff597819 */ /* 0x000fe20000011459 */
[----:B----4-:R-:W-:Y:S01]  /*27c0*/  FADD.FTZ R115, R115, R80 ;  /* 0x0000005073737221 */ /* 0x010fe20000010000 */
[----:B------:R-:W-:Y:S01]  /*27d0*/  SHF.R.S32.HI R84, RZ, 0x1f, R113 ;  /* 0x0000001fff547819 */ /* 0x000fe20000011471 */
[----:B------:R-:W-:Y:S01]  /*27e0*/  FADD.FTZ R72, R72, R81 ;  /* 0x0000005148487221 */ /* 0x000fe20000010000 */
[----:B------:R-:W-:Y:S01]  /*27f0*/  IADD3 R90, R105, R74, RZ ;  /* 0x0000004a695a7210 */ /* 0x000fe20007ffe0ff */
[----:B------:R-:W-:Y:S01]  /*2800*/  IMAD R76, R75, 0x28, R6 ;  /* 0x000000284b4c7824 */ /* 0x000fe200078e0206 */
[----:B------:R-:W-:Y:S01]  /*2810*/  SHF.R.S32.HI R73, RZ, 0x2, R91 ;  /* 0x00000002ff497819 */ /* 0x000fe2000001145b */
[----:B-----5:R-:W-:Y:S01]  /*2820*/  FADD.FTZ R115, R115, R82 ;  /* 0x0000005273737221 */ /* 0x020fe20000010000 */
[----:B------:R-:W-:Y:S01]  /*2830*/  LEA.HI R113, R84, R113, RZ, 0x2 ;  /* 0x0000007154717211 */ /* 0x000fe200078f10ff */
[----:B------:R-:W-:Y:S01]  /*2840*/  FADD.FTZ R114, R72, R83 ;  /* 0x0000005348727221 */ /* 0x000fe20000010000 */
[----:B------:R-:W-:Y:S01]  /*2850*/  IMAD R74, R89, 0x28, R6 ;  /* 0x00000028594a7824 */ /* 0x000fe200078e0206 */
[----:B------:R-:W0:Y:S01]  /*2860*/  LDS.64 R90, [R90] ;  /* 0x000000005a5a7984 */ /* 0x000e220000000a00 */
[----:B------:R-:W-:Y:S01]  /*2870*/  IADD3 R72, R105, R76, RZ ;  /* 0x0000004c69487210 */ /* 0x000fe20007ffe0ff */
[----:B------:R-:W-:Y:S01]  /*2880*/  FADD.FTZ R115, R115, R40 ;  /* 0x0000002873737221 */ /* 0x000fe20000010000 */
[----:B------:R-:W-:Y:S01]  /*2890*/  SHF.R.S32.HI R113, RZ, 0x2, R113 ;  /* 0x00000002ff717819 */ /* 0x000fe20000011471 */
[----:B------:R-:W-:Y:S01]  /*28a0*/  IMAD R40, R73, 0x28, R6 ;  /* 0x0000002849287824 */ /* 0x000fe200078e0206 */
[----:B------:R-:W-:Y:S01]  /*28b0*/  IADD3 R74, R105, R74, RZ ;  /* 0x0000004a694a7210 */ /* 0x000fe20007ffe0ff */
[----:B------:R-:W-:Y:S01]  /*28c0*/  FADD.FTZ R114, R114, R41 ;  /* 0x0000002972727221 */ /* 0x000fe20000010000 */
[----:B------:R-:W-:Y:S01]  /*28d0*/  SHF.R.S32.HI R84, RZ, 0x1f, R111 ;  /* 0x0000001fff547819 */ /* 0x000fe2000001146f */
[----:B------:R-:W1:Y:S01]  /*28e0*/  LDS.64 R72, [R72] ;  /* 0x0000000048487984 */ /* 0x000e620000000a00 */
[----:B------:R-:W-:Y:S01]  /*28f0*/  SHF.R.S32.HI R77, RZ, 0x2, R112 ;  /* 0x00000002ff4d7819 */ /* 0x000fe20000011470 */
[--C-:B------:R-:W-:Y:S01]  /*2900*/  IMAD R76, R113, 0x28, R6.reuse ;  /* 0x00000028714c7824 */ /* 0x100fe200078e0206 */
[----:B------:R-:W-:Y:S01]  /*2910*/  IADD3 R40, R105, R40, RZ ;  /* 0x0000002869287210 */ /* 0x000fe20007ffe0ff */
[----:B------:R-:W2:Y:S01]  /*2920*/  LDS.64 R74, [R74] ;  /* 0x000000004a4a7984 */ /* 0x000ea20000000a00 */
[----:B------:R-:W-:Y:S01]  /*2930*/  LEA.HI R111, R84, R111, RZ, 0x2 ;  /* 0x0000006f546f7211 */ /* 0x000fe200078f10ff */
[----:B------:R-:W-:Y:S01]  /*2940*/  IMAD R80, R77, 0x28, R6 ;  /* 0x000000284d507824 */ /* 0x000fe200078e0206 */
[----:B------:R-:W-:Y:S01]  /*2950*/  SHF.R.S32.HI R79, RZ, 0x2, R110 ;  /* 0x00000002ff4f7819 */ /* 0x000fe2000001146e */
[----:B------:R-:W-:Y:S01]  /*2960*/  IMAD.IADD R78, R105, 0x1, R76 ;  /* 0x00000001694e7824 */ /* 0x000fe200078e024c */
[----:B------:R-:W-:Y:S01]  /*2970*/  SHF.R.S32.HI R111, RZ, 0x2, R111 ;  /* 0x00000002ff6f7819 */ /* 0x000fe2000001146f */
[----:B------:R3:W4:Y:S01]  /*2980*/  LDS.64 R76, [R40] ;  /* 0x00000000284c7984 */ /* 0x0007220000000a00 */
[----:B------:R-:W-:Y:S01]  /*2990*/  SHF.R.S32.HI R117, RZ, 0x1f, R116 ;  /* 0x0000001fff757819 */ /* 0x000fe20000011474 */
[----:B------:R-:W-:Y:S01]  /*29a0*/  IMAD R82, R79, 0x28, R6 ;  /* 0x000000284f527824 */ /* 0x000fe200078e0206 */
[----:B------:R-:W-:Y:S01]  /*29b0*/  IADD3 R80, R105, R80, RZ ;  /* 0x0000005069507210 */ /* 0x000fe20007ffe0ff */
[----:B------:R-:W5:Y:S01]  /*29c0*/  LDS.64 R78, [R78] ;  /* 0x000000004e4e7984 */ /* 0x000f620000000a00 */
[----:B------:R-:W-:Y:S01]  /*29d0*/  SHF.R.S32.HI R83, RZ, 0x2, R86 ;  /* 0x00000002ff537819 */ /* 0x000fe20000011456 */
[----:B------:R-:W-:Y:S01]  /*29e0*/  IMAD R86, R111, 0x28, R6 ;  /* 0x000000286f567824 */ /* 0x000fe200078e0206 */
[----:B------:R-:W-:-:S02]  /*29f0*/  LEA.HI R84, R117, R116, RZ, 0x2 ;  /* 0x0000007475547211 */ /* 0x000fc400078f10ff */
[----:B------:R-:W-:Y:S01]  /*2a00*/  IADD3 R82, R105, R82, RZ ;  /* 0x0000005269527210 */ /* 0x000fe20007ffe0ff */
[----:B------:R-:W5:Y:S01]  /*2a10*/  LDS.64 R80, [R80] ;  /* 0x0000000050507984 */ /* 0x000f620000000a00 */
[----:B------:R-:W-:Y:S01]  /*2a20*/  SHF.R.S32.HI R85, RZ, 0x2, R85 ;  /* 0x00000002ff557819 */ /* 0x000fe20000011455 */
[----:B------:R-:W-:Y:S01]  /*2a30*/  IMAD R110, R83, 0x28, R6 ;  /* 0x00000028536e7824 */ /* 0x000fe200078e0206 */
[----:B------:R-:W-:Y:S02]  /*2a40*/  SHF.R.S32.HI R89, RZ, 0x2, R84 ;  /* 0x00000002ff597819 */ /* 0x000fe40000011454 */
[----:B------:R-:W-:Y:S01]  /*2a50*/  IADD3 R84, R105, R86, RZ ;  /* 0x0000005669547210 */ /* 0x000fe20007ffe0ff */
[----:B------:R-:W5:Y:S01]  /*2a60*/  LDS.64 R82, [R82] ;  /* 0x0000000052527984 */ /* 0x000f620000000a00 */
[--C-:B---3--:R-:W-:Y:S01]  /*2a70*/  IMAD R40, R85, 0x28, R6.reuse ;  /* 0x0000002855287824 */ /* 0x108fe200078e0206 */
[----:B------:R-:W-:Y:S01]  /*2a80*/  IADD3 R86, R105, R110, RZ ;  /* 0x0000006e69567210 */ /* 0x000fe20007ffe0ff */
[----:B------:R-:W-:Y:S01]  /*2a90*/  IMAD R110, R89, 0x28, R6 ;  /* 0x00000028596e7824 */ /* 0x000fe200078e0206 */
[----:B------:R-:W-:Y:S01]  /*2aa0*/  SHF.R.S32.HI R111, RZ, 0x2, R87 ;  /* 0x00000002ff6f7819 */ /* 0x000fe20000011457 */
[----:B------:R-:W3:Y:S01]  /*2ab0*/  LDS.64 R84, [R84] ;  /* 0x0000000054547984 */ /* 0x000ee20000000a00 */
[----:B------:R-:W-:Y:S01]  /*2ac0*/  SHF.R.S32.HI R113, RZ, 0x2, R88 ;  /* 0x00000002ff717819 */ /* 0x000fe20000011458 */
[C---:B------:R-:W-:Y:S01]  /*2ad0*/  IMAD.IADD R88, R105.reuse, 0x1, R40 ;  /* 0x0000000169587824 */ /* 0x040fe200078e0228 */
[----:B------:R-:W-:Y:S01]  /*2ae0*/  IADD3 R40, R105, R110, RZ ;  /* 0x0000006e69287210 */ /* 0x000fe20007ffe0ff */
[----:B------:R-:W3:Y:S01]  /*2af0*/  LDS.64 R86, [R86] ;  /* 0x0000000056567984 */ /* 0x000ee20000000a00 */
[----:B------:R-:W-:-:S02]  /*2b00*/  IMAD R112, R111, 0x28, R6 ;  /* 0x000000286f707824 */ /* 0x000fc400078e0206 */
[----:B0-----:R-:W-:Y:S01]  /*2b10*/  FADD.FTZ R115, R115, R90 ;  /* 0x0000005a73737221 */ /* 0x001fe20000010000 */
[----:B------:R-:W-:Y:S01]  /*2b20*/  IMAD R110, R113, 0x28, R6 ;  /* 0x00000028716e7824 */ /* 0x000fe200078e0206 */
[----:B------:R-:W0:Y:S01]  /*2b30*/  LDS.64 R88, [R88] ;  /* 0x0000000058587984 */ /* 0x000e220000000a00 */
[----:B------:R-:W-:Y:S01]  /*2b40*/  FADD.FTZ R114, R114, R91 ;  /* 0x0000005b72727221 */ /* 0x000fe20000010000 */
[----:B------:R-:W-:Y:S01]  /*2b50*/  IADD3 R90, R105, R112, RZ ;  /* 0x00000070695a7210 */ /* 0x000fe20007ffe0ff */
[----:B-1----:R-:W-:Y:S01]  /*2b60*/  FADD.FTZ R115, R115, R72 ;  /* 0x0000004873737221 */ /* 0x002fe20000010000 */
[----:B------:R-:W1:Y:S01]  /*2b70*/  LDS.64 R40, [R40] ;  /* 0x0000000028287984 */ /* 0x000e620000000a00 */
[----:B------:R-:W-:Y:S01]  /*2b80*/  IADD3 R110, R105, R110, RZ ;  /* 0x0000006e696e7210 */ /* 0x000fe20007ffe0ff */
[----:B------:R-:W-:Y:S01]  /*2b90*/  FADD.FTZ R114, R114, R73 ;  /* 0x0000004972727221 */ /* 0x000fe20000010000 */
[----:B--2---:R-:W-:Y:S01]  /*2ba0*/  FADD.FTZ R115, R115, R74 ;  /* 0x0000004a73737221 */ /* 0x004fe20000010000 */
[----:B------:R-:W2:Y:S02]  /*2bb0*/  LDS.64 R90, [R90] ;  /* 0x000000005a5a7984 */ /* 0x000ea40000000a00 */
[----:B------:R-:W-:Y:S01]  /*2bc0*/  FADD.FTZ R114, R114, R75 ;  /* 0x0000004b72727221 */ /* 0x000fe20000010000 */
[----:B----4-:R-:W-:Y:S01]  /*2bd0*/  FADD.FTZ R115, R115, R76 ;  /* 0x0000004c73737221 */ /* 0x010fe20000010000 */
[----:B------:R-:W4:Y:S02]  /*2be0*/  LDS.64 R72, [R110] ;  /* 0x000000006e487984 */ /* 0x000f240000000a00 */
[----:B------:R-:W-:Y:S01]  /*2bf0*/  FADD.FTZ R114, R114, R77 ;  /* 0x0000004d72727221 */ /* 0x000fe20000010000 */
[----:B-----5:R-:W-:-:S03]  /*2c00*/  FADD.FTZ R115, R115, R78 ;  /* 0x0000004e73737221 */ /* 0x020fc60000010000 */
[----:B------:R-:W-:Y:S01]  /*2c10*/  FADD.FTZ R114, R114, R79 ;  /* 0x0000004f72727221 */ /* 0x000fe20000010000 */
[----:B------:R-:W-:-:S03]  /*2c20*/  FADD.FTZ R115, R115, R80 ;  /* 0x0000005073737221 */ /* 0x000fc60000010000 */
[----:B------:R-:W-:Y:S01]  /*2c30*/  FADD.FTZ R114, R114, R81 ;  /* 0x0000005172727221 */ /* 0x000fe20000010000 */
[----:B------:R-:W-:-:S03]  /*2c40*/  FADD.FTZ R115, R115, R82 ;  /* 0x0000005273737221 */ /* 0x000fc60000010000 */
[----:B------:R-:W-:Y:S01]  /*2c50*/  FADD.FTZ R114, R114, R83 ;  /* 0x0000005372727221 */ /* 0x000fe20000010000 */
[----:B---3--:R-:W-:-:S03]  /*2c60*/  FADD.FTZ R115, R115, R84 ;  /* 0x0000005473737221 */ /* 0x008fc60000010000 */
[----:B------:R-:W-:Y:S01]  /*2c70*/  FADD.FTZ R114, R114, R85 ;  /* 0x0000005572727221 */ /* 0x000fe20000010000 */
[----:B------:R-:W-:-:S03]  /*2c80*/  FADD.FTZ R115, R115, R86 ;  /* 0x0000005673737221 */ /* 0x000fc60000010000 */
[----:B------:R-:W-:Y:S01]  /*2c90*/  FADD.FTZ R114, R114, R87 ;  /* 0x0000005772727221 */ /* 0x000fe20000010000 */
[----:B0-----:R-:W-:-:S03]  /*2ca0*/  FADD.FTZ R115, R115, R88 ;  /* 0x0000005873737221 */ /* 0x001fc60000010000 */
[----:B------:R-:W-:Y:S01]  /*2cb0*/  FADD.FTZ R114, R114, R89 ;  /* 0x0000005972727221 */ /* 0x000fe20000010000 */
[----:B-1----:R-:W-:-:S03]  /*2cc0*/  FADD.FTZ R115, R115, R40 ;  /* 0x0000002873737221 */ /* 0x002fc60000010000 */
[----:B------:R-:W-:Y:S01]  /*2cd0*/  FADD.FTZ R114, R114, R41 ;  /* 0x0000002972727221 */ /* 0x000fe20000010000 */
[----:B--2---:R-:W-:-:S03]  /*2ce0*/  FADD.FTZ R115, R115, R90 ;  /* 0x0000005a73737221 */ /* 0x004fc60000010000 */
[----:B------:R-:W-:Y:S01]  /*2cf0*/  FADD.FTZ R114, R114, R91 ;  /* 0x0000005b72727221 */ /* 0x000fe20000010000 */
[----:B----4-:R-:W-:-:S03]  /*2d00*/  FADD.FTZ R81, R115, R72 ;  /* 0x0000004873517221 */ /* 0x010fc60000010000 */
[----:B------:R-:W-:-:S07]  /*2d10*/  FADD.FTZ R82, R114, R73 ;  /* 0x0000004972527221 */ /* 0x000fce0000010000 */
.L_x_1164:
[----:B------:R-:W-:Y:S05]  /*2d20*/  BSYNC B0 ;  /* 0x0000000000007941 */ /* 0x000fea0003800000 */
.L_x_1163:
[----:B------:R-:W1:Y:S01]  /*2d30*/  SHFL.BFLY PT, R40, R81, 0x2, 0x1f ;  /* 0x0c401f0051287f89 */ /* 0x000e6200000e0000 */
[----:B0-----:R-:W0:Y:S01]  /*2d40*/  @!P1 LDC R77, c[0x0][0x10] ;  /* 0x00000400ff4d9b82 */ /* 0x001e220000000800 */
[----:B------:R-:W-:Y:S02]  /*2d50*/  PRMT R55, R54, 0x7632, R55 ;  /* 0x0000763236377816 */ /* 0x000fe40000000037 */
[----:B------:R-:W2:Y:S01]  /*2d60*/  SHFL.BFLY PT, R41, R82, 0x2, 0x1f ;  /* 0x0c401f0052297f89 */ /* 0x000ea200000e0000 */
[----:B------:R-:W-:Y:S02]  /*2d70*/  PRMT R53, R52, 0x7632, R53 ;  /* 0x0000763234357816 */ /* 0x000fe40000000035 */
[----:B------:R-:W-:Y:S02]  /*2d80*/  PRMT R57, R55, 0x7632, R57 ;  /* 0x0000763237397816 */ /* 0x000fe40000000039 */
[----:B------:R-:W3:Y:S01]  /*2d90*/  @!P1 LDC.64 R72, c[0x0][0x260] ;  /* 0x00009800ff489b82 */ /* 0x000ee20000000a00 */
[----:B------:R-:W-:-:S02]  /*2da0*/  PRMT R80, R56, 0x7632, R80 ;  /* 0x0000763238507816 */ /* 0x000fc40000000050 */
[----:B------:R-:W-:Y:S02]  /*2db0*/  PRMT R54, R53, 0x7632, R54 ;  /* 0x0000763235367816 */ /* 0x000fe40000000036 */
[----:B------:R-:W-:Y:S02]  /*2dc0*/  PRMT R64, R64, 0x7632, R64 ;  /* 0x0000763240407816 */ /* 0x000fe40000000040 */
[----:B------:R-:W-:Y:S02]  /*2dd0*/  PRMT R65, R65, 0x7632, R65 ;  /* 0x0000763241417816 */ /* 0x000fe40000000041 */
[----:B------:R-:W-:Y:S02]  /*2de0*/  PRMT R58, R58, 0x7632, R58 ;  /* 0x000076323a3a7816 */ /* 0x000fe4000000003a */
[----:B------:R-:W-:Y:S02]  /*2df0*/  PRMT R59, R59, 0x7632, R59 ;  /* 0x000076323b3b7816 */ /* 0x000fe4000000003b */
[----:B------:R-:W-:Y:S01]  /*2e00*/  PRMT R66, R66, 0x7632, R66 ;  /* 0x0000763242427816 */ /* 0x000fe20000000042 */
[----:B-1----:R-:W-:Y:S01]  /*2e10*/  FADD.FTZ R74, R40, R81 ;  /* 0x00000051284a7221 */ /* 0x002fe20000010000 */
[----:B0-----:R-:W-:Y:S01]  /*2e20*/  @!P1 IMAD R77, R77, UR4, R0 ;  /* 0x000000044d4d9c24 */ /* 0x001fe2000f8e0200 */
[----:B------:R-:W-:Y:S01]  /*2e30*/  PRMT R67, R67, 0x7632, R67 ;  /* 0x0000763243437816 */ /* 0x000fe20000000043 */
[--C-:B--2---:R-:W-:Y:S01]  /*2e40*/  FADD.FTZ R75, R41, R82.reuse ;  /* 0x00000052294b7221 */ /* 0x104fe20000010000 */
[----:B------:R-:W-:Y:S01]  /*2e50*/  PRMT R82, R57, 0x7632, R82 ;  /* 0x0000763239527816 */ /* 0x000fe20000000052 */
[----:B------:R-:W0:Y:S01]  /*2e60*/  SHFL.BFLY PT, R41, R74, 0x1, 0x1f ;  /* 0x0c201f004a297f89 */ /* 0x000e2200000e0000 */
[----:B------:R-:W-:-:S02]  /*2e70*/  @!P1 LEA R77, R77, R8, 0x6 ;  /* 0x000000084d4d9211 */ /* 0x000fc400078e30ff */
[----:B------:R-:W-:Y:S01]  /*2e80*/  PRMT R52, R60, 0x7632, R52 ;  /* 0x000076323c347816 */ /* 0x000fe20000000034 */
[----:B------:R-:W1:Y:S01]  /*2e90*/  SHFL.BFLY PT, R76, R75, 0x1, 0x1f ;  /* 0x0c201f004b4c7f89 */ /* 0x000e6200000e0000 */
[----:B------:R-:W-:Y:S01]  /*2ea0*/  PRMT R61, R61, 0x7632, R61 ;  /* 0x000076323d3d7816 */ /* 0x000fe2000000003d */
[----:B------:R-:W-:Y:S01]  /*2eb0*/  @!P1 IMAD.SHL.U32 R77, R77, 0x2, RZ ;  /* 0x000000024d4d9824 */ /* 0x000fe200078e00ff */
[----:B------:R-:W-:Y:S02]  /*2ec0*/  PRMT R68, R68, 0x7632, R68 ;  /* 0x0000763244447816 */ /* 0x000fe40000000044 */
[----:B------:R-:W-:Y:S01]  /*2ed0*/  PRMT R69, R69, 0x7632, R69 ;  /* 0x0000763245457816 */ /* 0x000fe20000000045 */
[----:B---3--:R-:W-:Y:S01]  /*2ee0*/  @!P1 IMAD.WIDE.U32 R72, R77, 0x4, R72 ;  /* 0x000000044d489825 */ /* 0x008fe200078e0048 */
[----:B------:R-:W-:Y:S02]  /*2ef0*/  PRMT R62, R62, 0x7632, R62 ;  /* 0x000076323e3e7816 */ /* 0x000fe4000000003e */
[----:B------:R-:W-:-:S02]  /*2f00*/  PRMT R63, R63, 0x7632, R63 ;  /* 0x000076323f3f7816 */ /* 0x000fc4000000003f */
[----:B------:R-:W-:Y:S02]  /*2f10*/  PRMT R70, R70, 0x7632, R70 ;  /* 0x0000763246467816 */ /* 0x000fe40000000046 */
[----:B------:R-:W-:Y:S01]  /*2f20*/  PRMT R71, R71, 0x7632, R71 ;  /* 0x0000763247477816 */ /* 0x000fe20000000047 */
[----:B0-----:R-:W-:Y:S01]  /*2f30*/  FADD.FTZ R40, R74, R41 ;  /* 0x000000294a287221 */ /* 0x001fe20000010000 */
[----:B-1----:R-:W-:-:S05]  /*2f40*/  FADD.FTZ R41, R75, R76 ;  /* 0x0000004c4b297221 */ /* 0x002fca0000010000 */
[----:B------:R0:W-:Y:S01]  /*2f50*/  @!P1 STG.E.64 desc[UR8][R72.64], R40 ;  /* 0x0000002848009986 */ /* 0x0001e2000c101b08 */
[----:B------:R-:W-:-:S04]  /*2f60*/  ISETP.GE.U32.AND P1, PT, R104, UR11, PT ;  /* 0x0000000b68007c0c */ /* 0x000fc8000bf26070 */
[----:B------:R-:W-:-:S13]  /*2f70*/  ISETP.GE.AND.EX P1, PT, R102, UR7, PT, P1 ;  /* 0x0000000766007c0c */ /* 0x000fda000bf26310 */
[----:B0-----:R-:W-:Y:S05]  /*2f80*/  @P1 BRA `(.L_x_1165) ;  /* 0x00000000004c1947 */ /* 0x001fea0003800000 */
        /* <DEDUP_REMOVED lines=10> */
.L_x_1167:
[----:B------:R-:W2:Y:S04]  /*3030*/  LD.E.STRONG.GPU R40, desc[UR8][R108.64] ;  /* 0x000000086c287980 */ /* 0x000ea8000c10f900 */
[----:B--2---:R-:W-:Y:S01]  /*3040*/  CCTL.IVALL ;  /* 0x00000000ff00798f */ /* 0x004fe20002000000 */
[----:B------:R-:W-:Y:S05]  /*3050*/  YIELD ;  /* 0x0000000000007946 */ /* 0x000fea0003800000 */
[----:B-----5:R-:W-:-:S04]  /*3060*/  LOP3.LUT R40, R40, R41, RZ, 0x3c, !PT ;  /* 0x0000002928287212 */ /* 0x020fc800078e3cff */
[----:B------:R-:W-:-:S13]  /*3070*/  ISETP.GT.AND P1, PT, R40, -0x1, PT ;  /* 0xffffffff2800780c */ /* 0x000fda0003f24270 */
[----:B------:R-:W-:Y:S05]  /*3080*/  @P1 BRA `(.L_x_1167) ;  /* 0xfffffffc00e81947 */ /* 0x000fea000383ffff */
.L_x_1166:
[----:B------:R-:W-:Y:S05]  /*3090*/  WARPSYNC.ALL ;  /* 0x0000000000007948 */ /* 0x000fea0003800000 */
[----:B------:R-:W-:Y:S06]  /*30a0*/  BAR.SYNC.DEFER_BLOCKING 0x0 ;  /* 0x0000000000007b1d */ /* 0x000fec0000010000 */
[----:B------:R-:W-:Y:S05]  /*30b0*/  BRA `(.L_x_1168) ;  /* 0x00000000003c7947 */ /* 0x000fea0003800000 */
.L_x_1165:
[----:B------:R-:W-:Y:S01]  /*30c0*/  BAR.SYNC.DEFER_BLOCKING 0x0 ;  /* 0x0000000000007b1d */ /* 0x000fe20000010000 */
[----:B------:R-:W-:-:S13]  /*30d0*/  ISETP.NE.AND P1, PT, R4, RZ, PT ;  /* 0x000000ff0400720c */ /* 0x000fda0003f25270 */
[----:B------:R-:W-:Y:S05]  /*30e0*/  @P1 BRA `(.L_x_1169) ;  /* 0x0000000000281947 */ /* 0x000fea0003800000 */
[----:B------:R-:W-:Y:S06]  /*30f0*/  MEMBAR.ALL.GPU ;  /* 0x0000000000007992 */ /* 0x000fec000000a000 */
[----:B------:R-:W-:-:S00]  /*3100*/  ERRBAR ;  /* 0x00000000000079ab */ /* 0x000fc00000000000 */
[----:B------:R-:W-:Y:S06]  /*3110*/  CGAERRBAR ;  /* 0x00000000000075ab */ /* 0x000fec0000000000 */
[----:B------:R0:W5:Y:S02]  /*3120*/  ATOM.E.ADD.STRONG.GPU PT, R40, desc[UR8][R106.64], R19 ;  /* 0x000000136a28798a */ /* 0x00016400081ee1c8 */
.L_x_1170:
[----:B------:R-:W2:Y:S04]  /*3130*/  LD.E.STRONG.GPU R41, desc[UR8][R106.64] ;  /* 0x000000086a297980 */ /* 0x000ea8000c10f900 */
[----:B--2---:R-:W-:Y:S01]  /*3140*/  CCTL.IVALL ;  /* 0x00000000ff00798f */ /* 0x004fe20002000000 */
[----:B------:R-:W-:Y:S05]  /*3150*/  YIELD ;  /* 0x0000000000007946 */ /* 0x000fea0003800000 */
[----:B-----5:R-:W-:-:S04]  /*3160*/  LOP3.LUT R41, R41, R40, RZ, 0x3c, !PT ;  /* 0x0000002829297212 */ /* 0x020fc800078e3cff */
[----:B------:R-:W-:-:S13]  /*3170*/  ISETP.GT.AND P1, PT, R41, -0x1, PT ;  /* 0xffffffff2900780c */ /* 0x000fda0003f24270 */
[----:B------:R-:W-:Y:S05]  /*3180*/  @P1 BRA `(.L_x_1170) ;  /* 0xfffffffc00e81947 */ /* 0x000fea000383ffff */
.L_x_1169:
[----:B------:R-:W-:Y:S05]  /*3190*/  WARPSYNC.ALL ;  /* 0x0000000000007948 */ /* 0x000fea0003800000 */
[----:B------:R-:W-:Y:S06]  /*31a0*/  BAR.SYNC.DEFER_BLOCKING 0x0 ;  /* 0x0000000000007b1d */ /* 0x000fec0000010000 */
.L_x_1168:
[----:B------:R-:W-:Y:S01]  /*31b0*/  ISETP.GT.U32.AND P1, PT, R4, 0x3f, PT ;  /* 0x0000003f0400780c */ /* 0x000fe20003f24070 */
[----:B------:R-:W-:Y:S01]  /*31c0*/  IMAD.MOV.U32 R74, RZ, RZ, RZ ;  /* 0x000000ffff4a7224 */ /* 0x000fe200078e00ff */
[----:B------:R-:W-:Y:S02]  /*31d0*/  SHF.L.U32 R57, R57, 0x10, RZ ;  /* 0x0000001039397819 */ /* 0x000fe400000006ff */
[----:B------:R-:W-:Y:S01]  /*31e0*/  SHF.L.U32 R82, R82, 0x10, RZ ;  /* 0x0000001052527819 */ /* 0x000fe200000006ff */
[----:B------:R-:W-:Y:S01]  /*31f0*/  IMAD.U32 R80, R80, 0x10000, RZ ;  /* 0x0001000050507824 */ /* 0x000fe200078e00ff */
[----:B------:R-:W-:Y:S02]  /*3200*/  SHF.L.U32 R55, R55, 0x10, RZ ;  /* 0x0000001037377819 */ /* 0x000fe400000006ff */
[----:B------:R-:W-:Y:S01]  /*3210*/  SHF.L.U32 R61, R61, 0x10, RZ ;  /* 0x000000103d3d7819 */ /* 0x000fe200000006ff */
[----:B------:R-:W1:Y:S01]  /*3220*/  S2UR UR6, SR_CgaCtaId ;  /* 0x00000000000679c3 */ /* 0x000e620000008800 */
[----:B------:R-:W-:-:S02]  /*3230*/  SHF.L.U32 R59, R59, 0x10, RZ ;  /* 0x000000103b3b7819 */ /* 0x000fc400000006ff */
[----:B------:R-:W-:Y:S01]  /*3240*/  SHF.L.U32 R3, R3, 0x2, RZ ;  /* 0x0000000203037819 */ /* 0x000fe200000006ff */
[----:B------:R-:W-:Y:S01]  /*3250*/  UMOV UR5, 0x400 ;  /* 0x0000040000057882 */ /* 0x000fe20000000000 */
[----:B------:R-:W-:Y:S02]  /*3260*/  @!P1 LOP3.LUT R75, R4, 0xf, RZ, 0xc0, !PT ;  /* 0x0000000f044b9812 */ /* 0x000fe400078ec0ff */
[----:B------:R-:W-:Y:S01]  /*3270*/  SHF.L.U32 R63, R63, 0x10, RZ ;  /* 0x000000103f3f7819 */ /* 0x000fe200000006ff */
[----:B------:R-:W2:Y:S01]  /*3280*/  @!P1 LDC R73, c[0x0][0x10] ;  /* 0x00000400ff499b82 */ /* 0x000ea20000000800 */
[----:B------:R-:W-:Y:S01]  /*3290*/  SHF.L.U32 R64, R64, 0x10, RZ ;  /* 0x0000001040407819 */ /* 0x000fe200000006ff */
[----:B------:R-:W-:Y:S01]  /*32a0*/  IMAD.U32 R68, R68, 0x10000, RZ ;  /* 0x0001000044447824 */ /* 0x000fe200078e00ff */
[----:B------:R-:W-:Y:S01]  /*32b0*/  SHF.L.U32 R66, R66, 0x10, RZ ;  /* 0x0000001042427819 */ /* 0x000fe200000006ff */
[----:B------:R-:W-:-:S04]  /*32c0*/  ULDC.64 UR12, c[0x0][0x210] ;  /* 0x00008400000c7ab9 */ /* 0x000fc80000000a00 */
[----:B------:R-:W3:Y:S01]  /*32d0*/  @!P1 LDC.64 R40, c[0x0][0x260] ;  /* 0x00009800ff289b82 */ /* 0x000ee20000000a00 */
[----:B--2---:R-:W-:Y:S01]  /*32e0*/  @!P1 IMAD R56, R73, UR4, R0 ;  /* 0x0000000449389c24 */ /* 0x004fe2000f8e0200 */
[----:B------:R-:W-:-:S04]  /*32f0*/  @!P1 LOP3.LUT R73, R4, 0x7ffffff0, RZ, 0xc0, !PT ;  /* 0x7ffffff004499812 */ /* 0x000fc800078ec0ff */
[----:B------:R-:W-:-:S04]  /*3300*/  @!P1 LEA R56, R56, R73, 0x6 ;  /* 0x0000004938389211 */ /* 0x000fc800078e30ff */
[----:B------:R-:W-:-:S04]  /*3310*/  @!P1 IADD3 R56, R56, R75, RZ ;  /* 0x0000004b38389210 */ /* 0x000fc80007ffe0ff */
[----:B------:R-:W-:-:S05]  /*3320*/  @!P1 SHF.L.U32 R73, R56, 0x1, RZ ;  /* 0x0000000138499819 */ /* 0x000fca00000006ff */
[----:B---3--:R-:W-:-:S06]  /*3330*/  @!P1 IMAD.WIDE.U32 R40, R73, 0x4, R40 ;  /* 0x0000000449289825 */ /* 0x008fcc00078e0028 */
[----:B------:R-:W2:Y:S01]  /*3340*/  @!P1 LDG.E.64 R40, desc[UR8][R40.64] ;  /* 0x0000000828289981 */ /* 0x000ea2000c1e1b00 */
[----:B------:R-:W-:Y:S01]  /*3350*/  HFMA2.MMA R73, -RZ, RZ, 0, 0 ;  /* 0x00000000ff497435 */ /* 0x000fe200000001ff */
[----:B------:R-:W-:Y:S01]  /*3360*/  SHF.L.U32 R75, R53, 0x10, RZ ;  /* 0x00000010354b7819 */ /* 0x000fe200000006ff */
[----:B------:R-:W-:Y:S01]  /*3370*/  UIADD3 UR5, UR5, 0x3480, URZ ;  /* 0x0000348005057890 */ /* 0x000fe2000fffe03f */
[----:B------:R-:W-:Y:S01]  /*3380*/  LOP3.LUT R3, R3, 0xc, RZ, 0xc0, !PT ;  /* 0x0000000c03037812 */ /* 0x000fe200078ec0ff */
[----:B------:R-:W-:Y:S01]  /*3390*/  FADD.FTZ R90, -R50, R63 ;  /* 0x0000003f325a7221 */ /* 0x000fe20000010100 */
[----:B------:R-:W-:Y:S01]  /*33a0*/  SHF.L.U32 R70, R70, 0x10, RZ ;  /* 0x0000001046467819 */ /* 0x000fe200000006ff */
[----:B------:R-:W-:Y:S01]  /*33b0*/  FADD.FTZ R56, -R50, R75 ;  /* 0x0000004b32387221 */ /* 0x000fe20000010100 */
[----:B------:R-:W-:Y:S01]  /*33c0*/  SHF.L.U32 R75, R54, 0x10, RZ ;  /* 0x00000010364b7819 */ /* 0x000fe200000006ff */
[----:B-1----:R-:W-:Y:S01]  /*33d0*/  ULEA UR5, UR6, UR5, 0x18 ;  /* 0x0000000506057291 */ /* 0x002fe2000f8ec03f */
[----:B------:R-:W-:Y:S01]  /*33e0*/  SHF.L.U32 R65, R65, 0x10, RZ ;  /* 0x0000001041417819 */ /* 0x000fe200000006ff */
[----:B------:R-:W-:Y:S01]  /*33f0*/  FMUL.FTZ R54, R33, R56 ;  /* 0x0000003821367220 */ /* 0x000fe20000410000 */
[----:B------:R-:W-:Y:S01]  /*3400*/  SHF.L.U32 R67, R67, 0x10, RZ ;  /* 0x0000001043437819 */ /* 0x000fe200000006ff */
[----:B------:R-:W-:Y:S01]  /*3410*/  FADD.FTZ R60, -R50, R75 ;  /* 0x0000004b323c7221 */ /* 0x000fe20000010100 */
[----:B------:R-:W-:Y:S01]  /*3420*/  SHF.L.U32 R75, R62, 0x10, RZ ;  /* 0x000000103e4b7819 */ /* 0x000fe200000006ff */
[----:B------:R-:W-:Y:S01]  /*3430*/  FFMA.FTZ R56, R54, R55, R80 ;  /* 0x0000003736387223 */ /* 0x000fe20000010050 */
[----:B------:R-:W-:Y:S01]  /*3440*/  SHF.L.U32 R71, R71, 0x10, RZ ;  /* 0x0000001047477819 */ /* 0x000fe200000006ff */
[----:B------:R-:W-:Y:S01]  /*3450*/  FMUL.FTZ R60, R33, R60 ;  /* 0x0000003c213c7220 */ /* 0x000fe20000410000 */
[----:B------:R-:W-:Y:S01]  /*3460*/  SHF.L.U32 R69, R69, 0x10, RZ ;  /* 0x0000001045457819 */ /* 0x000fe200000006ff */
[----:B------:R-:W-:Y:S01]  /*3470*/  FADD.FTZ R78, -R50, R75 ;  /* 0x0000004b324e7221 */ /* 0x000fe20000010100 */
[----:B------:R-:W-:-:S03]  /*3480*/  ULOP3.LUT UR4, UR4, 0x1, URZ, 0x3c, !UPT ;  /* 0x0000000104047892 */ /* 0x000fc6000f8e3c3f */
[C---:B------:R-:W-:Y:S01]  /*3490*/  FMUL.FTZ R78, R33.reuse, R78 ;  /* 0x0000004e214e7220 */ /* 0x040fe20000410000 */
[----:B--2---:R-:W-:Y:S01]  /*34a0*/  @!P1 FADD.FTZ R74, RZ, R40 ;  /* 0x00000028ff4a9221 */ /* 0x004fe20000010000 */
[----:B------:R-:W-:Y:S01]  /*34b0*/  @!P1 FADD.FTZ R73, RZ, R41 ;  /* 0x00000029ff499221 */ /* 0x000fe20000010000 */
[----:B------:R-:W-:Y:S01]  /*34c0*/  SHF.L.U32 R41, R58, 0x10, RZ ;  /* 0x000000103a297819 */ /* 0x000fe200000006ff */
[----:B------:R-:W-:Y:S01]  /*34d0*/  FFMA.FTZ R58, R60, R57, R82 ;  /* 0x000000393c3a7223 */ /* 0x000fe20000010052 */
[----:B------:R-:W-:Y:S01]  /*34e0*/  FMUL.FTZ R40, R56, -1.4426950216293334961 ;  /* 0xbfb8aa3b38287820 */ /* 0x000fe20000410000 */
[----:B------:R-:W1:Y:S01]  /*34f0*/  SHFL.BFLY PT, R53, R74, 0x8, 0x1f ;  /* 0x0d001f004a357f89 */ /* 0x000e6200000e0000 */
[----:B------:R-:W-:Y:S01]  /*3500*/  LOP3.LUT P1, RZ, R4, 0xffffffcf, RZ, 0xc0, !PT ;  /* 0xffffffcf04ff7812 */ /* 0x000fe2000782c0ff */
[----:B------:R-:W-:Y:S01]  /*3510*/  FADD.FTZ R72, -R50, R41 ;  /* 0x0000002932487221 */ /* 0x000fe20000010100 */
[----:B------:R-:W-:Y:S01]  /*3520*/  FMUL.FTZ R41, R58, -1.4426950216293334961 ;  /* 0xbfb8aa3b3a297820 */ /* 0x000fe20000410000 */
[----:B------:R-:W2:Y:S01]  /*3530*/  SHFL.BFLY PT, R76, R73, 0x8, 0x1f ;  /* 0x0d001f00494c7f89 */ /* 0x000ea200000e0000 */
[----:B------:R-:W3:Y:S01]  /*3540*/  MUFU.EX2 R40, R40 ;  /* 0x0000002800287308 */ /* 0x000ee20000000800 */
[----:B------:R-:W-:-:S07]  /*3550*/  FMUL.FTZ R72, R33, R72 ;  /* 0x0000004821487220 */ /* 0x000fce0000410000 */
[----:B------:R-:W4:Y:S01]  /*3560*/  MUFU.EX2 R41, R41 ;  /* 0x0000002900297308 */ /* 0x000f220000000800 */
[----:B-1----:R-:W-:Y:S01]  /*3570*/  FADD.FTZ R77, R53, R74 ;  /* 0x0000004a354d7221 */ /* 0x002fe20000010000 */
[----:B------:R-:W-:Y:S02]  /*3580*/  IMAD.U32 R53, R52, 0x10000, RZ ;  /* 0x0001000034357824 */ /* 0x000fe400078e00ff */
[C---:B------:R-:W-:Y:S01]  /*3590*/  FADD.FTZ R52, -R50.reuse, R61 ;  /* 0x0000003d32347221 */ /* 0x040fe20000010100 */
[----:B------:R-:W-:Y:S01]  /*35a0*/  FADD.FTZ R74, -R50, R59 ;  /* 0x0000003b324a7221 */ /* 0x000fe20000010100 */
[----:B--2---:R-:W-:Y:S01]  /*35b0*/  FADD.FTZ R79, R76, R73 ;  /* 0x000000494c4f7221 */ /* 0x004fe20000010000 */
[----:B------:R-:W1:Y:S01]  /*35c0*/  SHFL.BFLY PT, R86, R77, 0x4, 0x1f ;  /* 0x0c801f004d567f89 */ /* 0x000e6200000e0000 */
[----:B------:R-:W-:Y:S01]  /*35d0*/  FADD.FTZ R76, -R50, R53 ;  /* 0x00000035324c7221 */ /* 0x000fe20000010100 */
[C---:B------:R-:W-:Y:S01]  /*35e0*/  FMUL.FTZ R62, R33.reuse, R52 ;  /* 0x00000034213e7220 */ /* 0x040fe20000410000 */
[C---:B------:R-:W-:Y:S01]  /*35f0*/  FMUL.FTZ R74, R33.reuse, R74 ;  /* 0x0000004a214a7220 */ /* 0x040fe20000410000 */
[----:B------:R-:W2:Y:S01]  /*3600*/  SHFL.BFLY PT, R88, R79, 0x4, 0x1f ;  /* 0x0c801f004f587f89 */ /* 0x000ea200000e0000 */
[----:B------:R-:W-:Y:S01]  /*3610*/  FMUL.FTZ R76, R33, R76 ;  /* 0x0000004c214c7220 */ /* 0x000fe20000410000 */
[----:B------:R-:W-:Y:S01]  /*3620*/  FFMA.FTZ R59, R55, R72, R80 ;  /* 0x00000048373b7223 */ /* 0x000fe20000010050 */
[----:B------:R-:W-:Y:S01]  /*3630*/  FFMA.FTZ R73, R57, R74, R82 ;  /* 0x0000004a39497223 */ /* 0x000fe20000010052 */
[C-C-:B------:R-:W-:Y:S01]  /*3640*/  FFMA.FTZ R50, R55.reuse, R78, R80.reuse ;  /* 0x0000004e37327223 */ /* 0x140fe20000010050 */
[----:B------:R-:W-:Y:S01]  /*3650*/  FFMA.FTZ R61, R55, R76, R80 ;  /* 0x0000004c373d7223 */ /* 0x000fe20000010050 */
[----:B------:R-:W-:Y:S01]  /*3660*/  FMUL.FTZ R81, R59, -1.4426950216293334961 ;  /* 0xbfb8aa3b3b517820 */ /* 0x000fe20000410000 */
[----:B------:R-:W-:Y:S01]  /*3670*/  FMUL.FTZ R53, R73, -1.4426950216293334961 ;  /* 0xbfb8aa3b49357820 */ /* 0x000fe20000410000 */
[----:B------:R-:W-:Y:S01]  /*3680*/  FMUL.FTZ R80, R33, R90 ;  /* 0x0000005a21507220 */ /* 0x000fe20000410000 */
[----:B------:R-:W-:Y:S01]  /*3690*/  FMUL.FTZ R52, R61, -1.4426950216293334961 ;  /* 0xbfb8aa3b3d347820 */ /* 0x000fe20000410000 */
[----:B------:R-:W-:Y:S01]  /*36a0*/  FMUL.FTZ R89, R50, -1.4426950216293334961 ;  /* 0xbfb8aa3b32597820 */ /* 0x000fe20000410000 */
[C-C-:B------:R-:W-:Y:S01]  /*36b0*/  FFMA.FTZ R75, R57.reuse, R62, R82.reuse ;  /* 0x0000003e394b7223 */ /* 0x140fe20000010052 */
[----:B------:R-:W-:Y:S01]  /*36c0*/  FFMA.FTZ R63, R57, R80, R82 ;  /* 0x00000050393f7223 */ /* 0x000fe20000010052 */
[----:B------:R-:W5:Y:S02]  /*36d0*/  MUFU.EX2 R53, R53 ;  /* 0x0000003500357308 */ /* 0x000f640000000800 */
[----:B------:R-:W-:Y:S01]  /*36e0*/  FMUL.FTZ R84, R75, -1.4426950216293334961 ;  /* 0xbfb8aa3b4b547820 */ /* 0x000fe20000410000 */
[----:B------:R-:W-:Y:S01]  /*36f0*/  FMUL.FTZ R85, R63, -1.4426950216293334961 ;  /* 0xbfb8aa3b3f557820 */ /* 0x000fe20000410000 */
[----:B-1----:R-:W-:Y:S01]  /*3700*/  FADD.FTZ R86, R77, R86 ;  /* 0x000000564d567221 */ /* 0x002fe20000010000 */
[----:B---3--:R-:W-:-:S03]  /*3710*/  FADD.FTZ R77, R40, 1 ;  /* 0x3f800000284d7421 */ /* 0x008fc60000010000 */
[----:B------:R-:W-:Y:S01]  /*3720*/  MUFU.EX2 R52, R52 ;  /* 0x0000003400347308 */ /* 0x000fe20000000800 */
[----:B--2---:R-:W-:Y:S01]  /*3730*/  FADD.FTZ R88, R79, R88 ;  /* 0x000000584f587221 */ /* 0x004fe20000010000 */
[----:B------:R-:W1:Y:S01]  /*3740*/  SHFL.BFLY PT, R83, R86, 0x2, 0x1f ;  /* 0x0c401f0056537f89 */ /* 0x000e6200000e0000 */
[----:B----4-:R-:W-:-:S03]  /*3750*/  FADD.FTZ R79, R41, 1 ;  /* 0x3f800000294f7421 */ /* 0x010fc60000010000 */
[----:B------:R-:W2:Y:S02]  /*3760*/  SHFL.BFLY PT, R87, R88, 0x2, 0x1f ;  /* 0x0c401f0058577f89 */ /* 0x000ea400000e0000 */
[----:B------:R-:W3:Y:S01]  /*3770*/  MUFU.EX2 R81, R81 ;  /* 0x0000005100517308 */ /* 0x000ee20000000800 */
[----:B-----5:R-:W-:-:S07]  /*3780*/  FADD.FTZ R53, R53, 1 ;  /* 0x3f80000035357421 */ /* 0x020fce0000010000 */
[----:B------:R-:W4:Y:S08]  /*3790*/  MUFU.EX2 R89, R89 ;  /* 0x0000005900597308 */ /* 0x000f300000000800 */
[----:B------:R-:W-:Y:S01]  /*37a0*/  MUFU.EX2 R85, R85 ;  /* 0x0000005500557308 */ /* 0x000fe20000000800 */
[----:B---3--:R-:W-:Y:S01]  /*37b0*/  FADD.FTZ R81, R81, 1 ;  /* 0x3f80000051517421 */ /* 0x008fe20000010000 */
[----:B-1----:R-:W-:Y:S01]  /*37c0*/  FADD.FTZ R86, R86, R83 ;  /* 0x0000005356567221 */ /* 0x002fe20000010000 */
[----:B------:R-:W-:Y:S01]  /*37d0*/  FADD.FTZ R83, R52, 1 ;  /* 0x3f80000034537421 */ /* 0x000fe20000010000 */
[----:B------:R-:W-:Y:S01]  /*37e0*/  IMAD.IADD R52, R24, 0x1, -R3 ;  /* 0x0000000118347824 */ /* 0x000fe200078e0a03 */
[----:B------:R-:W-:Y:S01]  /*37f0*/  @!P1 SHF.R.U32.HI R24, RZ, 0x1, R4 ;  /* 0x00000001ff189819 */ /* 0x000fe20000011604 */
[----:B--2---:R-:W-:Y:S01]  /*3800*/  FADD.FTZ R87, R88, R87 ;  /* 0x0000005758577221 */ /* 0x004fe20000010000 */
[----:B------:R-:W1:Y:S01]  /*3810*/  SHFL.BFLY PT, R41, R86, 0x1, 0x1f ;  /* 0x0c201f0056297f89 */ /* 0x000e6200000e0000 */
[----:B------:R-:W2:Y:S01]  /*3820*/  MUFU.EX2 R84, R84 ;  /* 0x0000005400547308 */ /* 0x000ea20000000800 */
[----:B------:R-:W-:Y:S01]  /*3830*/  LEA R52, R52, UR5, 0x3 ;  /* 0x0000000534347c11 */ /* 0x000fe2000f8e18ff */
[----:B----4-:R-:W-:Y:S01]  /*3840*/  FADD.FTZ R3, R89, 1 ;  /* 0x3f80000059037421 */ /* 0x010fe20000010000 */
[----:B------:R-:W3:Y:S05]  /*3850*/  SHFL.BFLY PT, R40, R87, 0x1, 0x1f ;  /* 0x0c201f0057287f89 */ /* 0x000eea00000e0000 */
[----:B------:R-:W4:Y:S08]  /*3860*/  MUFU.RCP R82, R53 ;  /* 0x0000003500527308 */ /* 0x000f300000001000 */
[----:B------:R-:W5:Y:S01]  /*3870*/  MUFU.RCP R77, R77 ;  /* 0x0000004d004d7308 */ /* 0x000f620000001000 */
[----:B--2---:R-:W-:Y:S01]  /*3880*/  FADD.FTZ R84, R84, 1 ;  /* 0x3f80000054547421 */ /* 0x004fe20000010000 */
[----:B-1----:R-:W-:Y:S01]  /*3890*/  FADD.FTZ R41, R86, R41 ;  /* 0x0000002956297221 */ /* 0x002fe20000010000 */
[----:B------:R-:W-:-:S05]  /*38a0*/  @!P1 LOP3.LUT R86, R24, 0x7ffffff8, RZ, 0xc0, !PT ;  /* 0x7ffffff818569812 */ /* 0x000fca00078ec0ff */
[----:B------:R-:W1:Y:S01]  /*38b0*/  MUFU.RCP R81, R81 ;  /* 0x0000005100517308 */ /* 0x000e620000001000 */
[----:B------:R-:W-:Y:S01]  /*38c0*/  FADD.FTZ R24, R85, 1 ;  /* 0x3f80000055187421 */ /* 0x000fe20000010000 */
[----:B---3--:R-:W-:Y:S01]  /*38d0*/  FADD.FTZ R87, R87, R40 ;  /* 0x0000002857577221 */ /* 0x008fe20000010000 */
[----:B------:R-:W-:Y:S01]  /*38e0*/  @!P1 FMUL.FTZ R40, R41, 4.8828125727595761418e-05 ;  /* 0x384ccccd29289820 */ /* 0x000fe20000410000 */
[----:B----4-:R-:W-:Y:S02]  /*38f0*/  FADD.FTZ R90, -R82, 1 ;  /* 0x3f800000525a7421 */ /* 0x010fe40000010100 */
[----:B------:R-:W-:Y:S02]  /*3900*/  @!P1 FMUL.FTZ R41, R87, 4.8828125727595761418e-05 ;  /* 0x384ccccd57299820 */ /* 0x000fe40000410000 */
[----:B------:R-:W2:Y:S01]  /*3910*/  MUFU.RCP R83, R83 ;  /* 0x0000005300537308 */ /* 0x000ea20000001000 */
[----:B-----5:R-:W-:Y:S01]  /*3920*/  FADD.FTZ R85, -R77, 1 ;  /* 0x3f8000004d557421 */ /* 0x020fe20000010100 */
[----:B------:R-:W-:Y:S01]  /*3930*/  FFMA.FTZ R73, R73, R90, 1 ;  /* 0x3f80000049497423 */ /* 0x000fe2000001005a */
[----:B------:R2:W-:Y:S02]  /*3940*/  @!P1 STS.64 [R86+UR5], R40 ;  /* 0x0000002856009988 */ /* 0x0005e40008000a05 */
[----:B------:R-:W-:Y:S01]  /*3950*/  FFMA.FTZ R56, R56, R85, 1 ;  /* 0x3f80000038387423 */ /* 0x000fe20000010055 */
[----:B------:R-:W-:Y:S01]  /*3960*/  FMUL.FTZ R82, R82, R73 ;  /* 0x0000004952527220 */ /* 0x000fe20000410000 */
[----:B------:R-:W-:Y:S01]  /*3970*/  BAR.SYNC.DEFER_BLOCKING 0x0 ;  /* 0x0000000000007b1d */ /* 0x000fe20000010000 */
[----:B-1----:R-:W-:Y:S01]  /*3980*/  FADD.FTZ R88, -R81, 1 ;  /* 0x3f80000051587421 */ /* 0x002fe20000010100 */
[----:B------:R-:W-:Y:S01]  /*3990*/  FMUL.FTZ R77, R77, R56 ;  /* 0x000000384d4d7220 */ /* 0x000fe20000410000 */
[----:B------:R-:W-:-:S03]  /*39a0*/  FMUL.FTZ R67, R67, R82 ;  /* 0x0000005243437220 */ /* 0x000fc60000410000 */
[----:B------:R-:W1:Y:S01]  /*39b0*/  MUFU.RCP R3, R3 ;  /* 0x0000000300037308 */ /* 0x000e620000001000 */
[----:B------:R-:W-:Y:S01]  /*39c0*/  FFMA.FTZ R88, R59, R88, 1 ;  /* 0x3f8000003b587423 */ /* 0x000fe20000010058 */
[----:B------:R-:W-:Y:S01]  /*39d0*/  FMUL.FTZ R64, R64, R77 ;  /* 0x0000004d40407220 */ /* 0x000fe20000410000 */
[----:B--2---:R-:W-:Y:S02]  /*39e0*/  FADD.FTZ R40, -R83, 1 ;  /* 0x3f80000053287421 */ /* 0x004fe40000010100 */
[----:B------:R-:W-:-:S03]  /*39f0*/  FMUL.FTZ R81, R81, R88 ;  /* 0x0000005851517220 */ /* 0x000fc60000410000 */
[----:B------:R-:W2:Y:S01]  /*3a00*/  MUFU.RCP R79, R79 ;  /* 0x0000004f004f7308 */ /* 0x000ea20000001000 */
[----:B------:R-:W-:Y:S01]  /*3a10*/  FFMA.FTZ R40, R61, R40, 1 ;  /* 0x3f8000003d287423 */ /* 0x000fe20000010028 */
[----:B------:R-:W-:-:S03]  /*3a20*/  FMUL.FTZ R81, R66, R81 ;  /* 0x0000005142517220 */ /* 0x000fc60000410000 */
[----:B------:R-:W-:-:S03]  /*3a30*/  FMUL.FTZ R83, R83, R40 ;  /* 0x0000002853537220 */ /* 0x000fc60000410000 */
[----:B------:R-:W3:Y:S01]  /*3a40*/  MUFU.RCP R24, R24 ;  /* 0x0000001800187308 */ /* 0x000ee20000001000 */
[----:B-1----:R-:W-:Y:S01]  /*3a50*/  FADD.FTZ R41, -R3, 1 ;  /* 0x3f80000003297421 */ /* 0x002fe20000010100 */
[----:B------:R-:W1:Y:S01]  /*3a60*/  LDS.64 R52, [R52] ;  /* 0x0000000034347984 */ /* 0x000e620000000a00 */
[----:B------:R-:W-:Y:S02]  /*3a70*/  FMUL.FTZ R83, R68, R83 ;  /* 0x0000005344537220 */ /* 0x000fe40000410000 */
[----:B------:R-:W-:-:S03]  /*3a80*/  FFMA.FTZ R50, R50, R41, 1 ;  /* 0x3f80000032327423 */ /* 0x000fc60000010029 */
[----:B------:R-:W4:Y:S01]  /*3a90*/  MUFU.RCP R84, R84 ;  /* 0x0000005400547308 */ /* 0x000f220000001000 */
[----:B--2---:R-:W-:Y:S01]  /*3aa0*/  FADD.FTZ R87, -R79, 1 ;  /* 0x3f8000004f577421 */ /* 0x004fe20000010100 */
[----:B------:R-:W-:-:S03]  /*3ab0*/  FMUL.FTZ R3, R3, R50 ;  /* 0x0000003203037220 */ /* 0x000fc60000410000 */
[----:B------:R-:W-:Y:S01]  /*3ac0*/  FFMA.FTZ R58, R58, R87, 1 ;  /* 0x3f8000003a3a7423 */ /* 0x000fe20000010057 */
[----:B------:R-:W-:Y:S01]  /*3ad0*/  FMUL.FTZ R3, R70, R3 ;  /* 0x0000000346037220 */ /* 0x000fe20000410000 */
[----:B---3--:R-:W-:Y:S02]  /*3ae0*/  FADD.FTZ R90, -R24, 1 ;  /* 0x3f800000185a7421 */ /* 0x008fe40000010100 */
[----:B------:R-:W-:Y:S02]  /*3af0*/  FMUL.FTZ R58, R79, R58 ;  /* 0x0000003a4f3a7220 */ /* 0x000fe40000410000 */
[----:B------:R-:W-:Y:S02]  /*3b00*/  FFMA.FTZ R63, R63, R90, 1 ;  /* 0x3f8000003f3f7423 */ /* 0x000fe4000001005a */
[----:B------:R-:W-:Y:S01]  /*3b10*/  FMUL.FTZ R58, R65, R58 ;  /* 0x0000003a413a7220 */ /* 0x000fe20000410000 */
[----:B----4-:R-:W-:Y:S01]  /*3b20*/  FADD.FTZ R86, -R84, 1 ;  /* 0x3f80000054567421 */ /* 0x010fe20000010100 */
[----:B------:R-:W-:-:S03]  /*3b30*/  FMUL.FTZ R24, R24, R63 ;  /* 0x0000003f18187220 */ /* 0x000fc60000410000 */
[----:B------:R-:W-:Y:S01]  /*3b40*/  FFMA.FTZ R75, R75, R86, 1 ;  /* 0x3f8000004b4b7423 */ /* 0x000fe20000010056 */
[----:B------:R-:W-:-:S03]  /*3b50*/  FMUL.FTZ R71, R71, R24 ;  /* 0x0000001847477220 */ /* 0x000fc60000410000 */
[----:B------:R-:W-:-:S04]  /*3b60*/  FMUL.FTZ R84, R84, R75 ;  /* 0x0000004b54547220 */ /* 0x000fc80000410000 */
[----:B------:R-:W-:Y:S01]  /*3b70*/  FMUL.FTZ R69, R69, R84 ;  /* 0x0000005445457220 */ /* 0x000fe20000410000 */
[C-C-:B-1----:R-:W-:Y:S01]  /*3b80*/  FFMA.FTZ R64, R55.reuse, R64, -R52.reuse ;  /* 0x0000004037407223 */ /* 0x142fe20000010834 */
[C-C-:B------:R-:W-:Y:S01]  /*3b90*/  FFMA.FTZ R81, R55.reuse, R81, -R52.reuse ;  /* 0x0000005137517223 */ /* 0x140fe20000010834 */
[C-C-:B------:R-:W-:Y:S01]  /*3ba0*/  FFMA.FTZ R83, R55.reuse, R83, -R52.reuse ;  /* 0x0000005337537223 */ /* 0x140fe20000010834 */
[--C-:B------:R-:W-:Y:S01]  /*3bb0*/  FFMA.FTZ R55, R55, R3, -R52.reuse ;  /* 0x0000000337377223 */ /* 0x100fe20000010834 */
[--C-:B------:R-:W-:Y:S01]  /*3bc0*/  FFMA.FTZ R40, R98, R35, -R52.reuse ;  /* 0x0000002362287223 */ /* 0x100fe20000010834 */
[--C-:B------:R-:W-:Y:S01]  /*3bd0*/  FFMA.FTZ R3, R57, R58, -R52.reuse ;  /* 0x0000003a39037223 */ /* 0x100fe20000010834 */
[C-C-:B------:R-:W-:Y:S01]  /*3be0*/  FFMA.FTZ R24, R100.reuse, R101, -R52.reuse ;  /* 0x0000006564187223 */ /* 0x140fe20000010834 */
[----:B------:R-:W-:Y:S01]  /*3bf0*/  FFMA.FTZ R37, R100, R37, -R52 ;  /* 0x0000002564257223 */ /* 0x000fe20000010834 */
[----:B------:R-:W-:Y:S01]  /*3c00*/  FFMA.FTZ R40, R99, -R53, R40 ;  /* 0x8000003563287223 */ /* 0x000fe20000010028 */
[----:B------:R-:W-:Y:S01]  /*3c10*/  FFMA.FTZ R60, -R53, R60, R3 ;  /* 0x0000003c353c7223 */ /* 0x000fe20000010103 */
[--C-:B------:R-:W-:Y:S01]  /*3c20*/  FFMA.FTZ R39, R98, R39, -R52.reuse ;  /* 0x0000002762277223 */ /* 0x100fe20000010834 */
[----:B------:R-:W-:Y:S01]  /*3c30*/  FFMA.FTZ R67, R57, R67, -R52 ;  /* 0x0000004339437223 */ /* 0x000fe20000010834 */
[-C--:B------:R-:W-:Y:S01]  /*3c40*/  FFMA.FTZ R24, R103, -R53.reuse, R24 ;  /* 0x8000003567187223 */ /* 0x080fe20000010018 */
[----:B------:R-:W-:Y:S01]  /*3c50*/  FFMA.FTZ R64, -R53, R54, R64 ;  /* 0x0000003635407223 */ /* 0x000fe20000010140 */
[C---:B------:R-:W-:Y:S01]  /*3c60*/  FMUL.FTZ R40, R33.reuse, R40 ;  /* 0x0000002821287220 */ /* 0x040fe20000410000 */
[----:B------:R-:W-:Y:S01]  /*3c70*/  FMUL.FTZ R35, R33, R60 ;  /* 0x0000003c21237220 */ /* 0x000fe20000410000 */
[-C--:B------:R-:W-:Y:S01]  /*3c80*/  FFMA.FTZ R34, R34, -R53.reuse, R37 ;  /* 0x8000003522227223 */ /* 0x080fe20000010025 */
[C---:B------:R-:W-:Y:S01]  /*3c90*/  FFMA.FTZ R72, -R53.reuse, R72, R81 ;  /* 0x0000004835487223 */ /* 0x040fe20000010151 */
[----:B------:R-:W-:Y:S01]  /*3ca0*/  FFMA.FTZ R36, R36, -R53, R39 ;  /* 0x8000003524247223 */ /* 0x000fe20000010027 */
[----:B------:R-:W-:Y:S01]  /*3cb0*/  FFMA.FTZ R74, -R53, R74, R67 ;  /* 0x0000004a354a7223 */ /* 0x000fe20000010143 */
[--C-:B------:R-:W-:Y:S01]  /*3cc0*/  FFMA.FTZ R51, R100, R51, -R52.reuse ;  /* 0x0000003364337223 */ /* 0x100fe20000010834 */
[--C-:B------:R-:W-:Y:S01]  /*3cd0*/  FFMA.FTZ R93, R98, R93, -R52.reuse ;  /* 0x0000005d625d7223 */ /* 0x100fe20000010834 */
[--C-:B------:R-:W-:Y:S01]  /*3ce0*/  FFMA.FTZ R69, R57, R69, -R52.reuse ;  /* 0x0000004539457223 */ /* 0x100fe20000010834 */
[C---:B------:R-:W-:Y:S01]  /*3cf0*/  FMUL.FTZ R3, R33.reuse, R24 ;  /* 0x0000001821037220 */ /* 0x040fe20000410000 */
[C---:B------:R-:W-:Y:S01]  /*3d00*/  FMUL.FTZ R64, R33.reuse, R64 ;  /* 0x0000004021407220 */ /* 0x040fe20000410000 */
[----:B------:R-:W-:Y:S01]  /*3d10*/  IADD3 R24, P1, R26, UR12, RZ ;  /* 0x0000000c1a187c10 */ /* 0x000fe2000ff3e0ff */
[----:B------:R-:W-:Y:S01]  /*3d20*/  FMUL.FTZ R34, R33, R34 ;  /* 0x0000002221227220 */ /* 0x000fe20000410000 */
[----:B------:R-:W-:Y:S01]  /*3d30*/  F2FP.BF16.F32.PACK_AB R40, R35, R40 ;  /* 0x000000282328723e */ /* 0x000fe200000010ff */
[C---:B------:R-:W-:Y:S01]  /*3d40*/  FMUL.FTZ R35, R33.reuse, R72 ;  /* 0x0000004821237220 */ /* 0x040fe20000410000 */
        /* <DEDUP_REMOVED lines=8> */
[----:B------:R-:W-:Y:S01]  /*3dd0*/  F2FP.BF16.F32.PACK_AB R3, R64, R3 ;  /* 0x000000034003723e */ /* 0x000fe200000010ff */
[----:B------:R-:W-:Y:S01]  /*3de0*/  FFMA.FTZ R52, R57, R71, -R52 ;  /* 0x0000004739347223 */ /* 0x000fe20000010834 */
[----:B------:R-:W-:Y:S01]  /*3df0*/  IADD3.X R25, R25, UR13, RZ, P1, !PT ;  /* 0x0000000d19197c10 */ /* 0x000fe20008ffe4ff */
[----:B------:R-:W-:Y:S01]  /*3e00*/  FMUL.FTZ R38, R33, R38 ;  /* 0x0000002621267220 */ /* 0x000fe20000410000 */
[----:B------:R-:W-:Y:S01]  /*3e10*/  IADD3 R26, P1, R27, UR12, RZ ;  /* 0x0000000c1b1a7c10 */ /* 0x000fe2000ff3e0ff */
[----:B------:R-:W-:Y:S01]  /*3e20*/  FMUL.FTZ R39, R33, R76 ;  /* 0x0000004c21277220 */ /* 0x000fe20000410000 */
[----:B------:R-:W-:Y:S01]  /*3e30*/  F2FP.BF16.F32.PACK_AB R34, R35, R34 ;  /* 0x000000222322723e */ /* 0x000fe200000010ff */
[----:B------:R-:W-:Y:S01]  /*3e40*/  FMUL.FTZ R92, R33, R92 ;  /* 0x0000005c215c7220 */ /* 0x000fe20000410000 */
[----:B------:R-:W-:Y:S01]  /*3e50*/  F2FP.BF16.F32.PACK_AB R36, R37, R36 ;  /* 0x000000242524723e */ /* 0x000fe200000010ff */
[----:B------:R-:W-:Y:S01]  /*3e60*/  FMUL.FTZ R41, R33, R62 ;  /* 0x0000003e21297220 */ /* 0x000fe20000410000 */
[-C--:B------:R-:W-:Y:S01]  /*3e70*/  FFMA.FTZ R94, R94, -R53.reuse, R95 ;  /* 0x800000355e5e7223 */ /* 0x080fe2000001005f */
[C---:B------:R-:W-:Y:S01]  /*3e80*/  FFMA.FTZ R78, -R53.reuse, R78, R55 ;  /* 0x0000004e354e7223 */ /* 0x040fe20000010137 */
[----:B------:R-:W-:Y:S01]  /*3e90*/  FFMA.FTZ R96, R96, -R53, R97 ;  /* 0x8000003560607223 */ /* 0x000fe20000010061 */
[----:B------:R-:W-:Y:S01]  /*3ea0*/  FFMA.FTZ R52, -R53, R80, R52 ;  /* 0x0000005035347223 */ /* 0x000fe20000010134 */
[----:B------:R-:W-:Y:S01]  /*3eb0*/  PRMT R50, R3, 0x7632, R50 ;  /* 0x0000763203327816 */ /* 0x000fe20000000032 */
[----:B------:R1:W-:Y:S01]  /*3ec0*/  STG.E.U16 desc[UR8][R24.64], R3 ;  /* 0x0000000318007986 */ /* 0x0003e2000c101508 */
[----:B------:R-:W-:Y:S01]  /*3ed0*/  PRMT R35, R40, 0x7632, R35 ;  /* 0x0000763228237816 */ /* 0x000fe20000000023 */
[C---:B------:R-:W-:Y:S01]  /*3ee0*/  FMUL.FTZ R94, R33.reuse, R94 ;  /* 0x0000005e215e7220 */ /* 0x040fe20000410000 */
[----:B------:R-:W-:Y:S01]  /*3ef0*/  IADD3.X R27, R28, UR13, RZ, P1, !PT ;  /* 0x0000000d1c1b7c10 */ /* 0x000fe20008ffe4ff */
[C---:B------:R-:W-:Y:S01]  /*3f00*/  FMUL.FTZ R51, R33.reuse, R78 ;  /* 0x0000004e21337220 */ /* 0x040fe20000410000 */
[----:B------:R-:W-:Y:S01]  /*3f10*/  PRMT R37, R34, 0x7632, R37 ;  /* 0x0000763222257816 */ /* 0x000fe20000000025 */
[----:B------:R-:W-:Y:S01]  /*3f20*/  FMUL.FTZ R96, R33, R96 ;  /* 0x0000006021607220 */ /* 0x000fe20000410000 */
[----:B------:R-:W-:Y:S01]  /*3f30*/  F2FP.BF16.F32.PACK_AB R38, R39, R38 ;  /* 0x000000262726723e */ /* 0x000fe200000010ff */
[----:B------:R-:W-:Y:S01]  /*3f40*/  FMUL.FTZ R33, R33, R52 ;  /* 0x0000003421217220 */ /* 0x000fe20000410000 */
[----:B------:R-:W-:Y:S01]  /*3f50*/  IADD3 R28, P1, R29, UR12, RZ ;  /* 0x0000000c1d1c7c10 */ /* 0x000fe2000ff3e0ff */
[----:B------:R-:W-:Y:S01]  /*3f60*/  STG.E.U16 desc[UR8][R24.64+0x2], R50 ;  /* 0x0000023218007986 */ /* 0x000fe2000c101508 */
[----:B------:R-:W-:-:S02]  /*3f70*/  F2FP.BF16.F32.PACK_AB R92, R41, R92 ;  /* 0x0000005c295c723e */ /* 0x000fc400000010ff */
[----:B-1----:R-:W-:Y:S01]  /*3f80*/  PRMT R3, R36, 0x7632, R3 ;  /* 0x0000763224037816 */ /* 0x002fe20000000003 */
[----:B------:R-:W-:Y:S01]  /*3f90*/  STG.E.U16 desc[UR8][R24.64+0x4], R40 ;  /* 0x0000042818007986 */ /* 0x000fe2000c101508 */
[----:B------:R-:W-:Y:S02]  /*3fa0*/  IADD3.X R29, R30, UR13, RZ, P1, !PT ;  /* 0x0000000d1e1d7c10 */ /* 0x000fe40008ffe4ff */
[----:B------:R-:W-:Y:S01]  /*3fb0*/  F2FP.BF16.F32.PACK_AB R94, R51, R94 ;  /* 0x0000005e335e723e */ /* 0x000fe200000010ff */
[----:B------:R1:W-:Y:S01]  /*3fc0*/  STG.E.U16 desc[UR8][R24.64+0x6], R35 ;  /* 0x0000062318007986 */ /* 0x0003e2000c101508 */
[----:B------:R-:W-:-:S03]  /*3fd0*/  F2FP.BF16.F32.PACK_AB R96, R33, R96 ;  /* 0x000000602160723e */ /* 0x000fc600000010ff */
[----:B------:R-:W-:Y:S04]  /*3fe0*/  STG.E.U16 desc[UR8][R26.64], R34 ;  /* 0x000000221a007986 */ /* 0x000fe8000c101508 */
[----:B------:R-:W-:Y:S04]  /*3ff0*/  STG.E.U16 desc[UR8][R26.64+0x2], R37 ;  /* 0x000002251a007986 */ /* 0x000fe8000c101508 */
[----:B------:R-:W-:Y:S01]  /*4000*/  STG.E.U16 desc[UR8][R26.64+0x4], R36 ;  /* 0x000004241a007986 */ /* 0x000fe2000c101508 */
[----:B-1----:R-:W-:Y:S02]  /*4010*/  PRMT R25, R38, 0x7632, R25 ;  /* 0x0000763226197816 */ /* 0x002fe40000000019 */
[----:B------:R-:W-:Y:S01]  /*4020*/  IADD3 R24, P1, R31, UR12, RZ ;  /* 0x0000000c1f187c10 */ /* 0x000fe2000ff3e0ff */
[----:B------:R1:W-:Y:S04]  /*4030*/  STG.E.U16 desc[UR8][R26.64+0x6], R3 ;  /* 0x000006031a007986 */ /* 0x0003e8000c101508 */
[----:B------:R-:W-:Y:S04]  /*4040*/  STG.E.U16 desc[UR8][R28.64], R38 ;  /* 0x000000261c007986 */ /* 0x000fe8000c101508 */
[----:B------:R2:W-:Y:S01]  /*4050*/  STG.E.U16 desc[UR8][R28.64+0x2], R25 ;  /* 0x000002191c007986 */ /* 0x0005e2000c101508 */
[----:B-1----:R-:W-:-:S03]  /*4060*/  PRMT R27, R92, 0x7632, R27 ;  /* 0x000076325c1b7816 */ /* 0x002fc6000000001b */
[----:B------:R-:W-:Y:S01]  /*4070*/  STG.E.U16 desc[UR8][R28.64+0x4], R92 ;  /* 0x0000045c1c007986 */ /* 0x000fe2000c101508 */
[----:B------:R-:W-:Y:S02]  /*4080*/  PRMT R26, R94, 0x7632, R26 ;  /* 0x000076325e1a7816 */ /* 0x000fe4000000001a */
[----:B------:R-:W-:Y:S01]  /*4090*/  MOV R3, R104 ;  /* 0x0000006800037202 */ /* 0x000fe20000000f00 */
[----:B------:R1:W-:Y:S01]  /*40a0*/  STG.E.U16 desc[UR8][R28.64+0x6], R27 ;  /* 0x0000061b1c007986 */ /* 0x0003e2000c101508 */
[----:B--2---:R-:W-:-:S05]  /*40b0*/  IADD3.X R25, R32, UR13, RZ, P1, !PT ;  /* 0x0000000d20197c10 */ /* 0x004fca0008ffe4ff */
[----:B------:R2:W-:Y:S01]  /*40c0*/  STG.E.U16 desc[UR8][R24.64], R94 ;  /* 0x0000005e18007986 */ /* 0x0005e2000c101508 */
[----:B-1----:R-:W-:-:S03]  /*40d0*/  PRMT R29, R96, 0x7632, R29 ;  /* 0x00007632601d7816 */ /* 0x002fc6000000001d */
[----:B------:R2:W-:Y:S04]  /*40e0*/  STG.E.U16 desc[UR8][R24.64+0x2], R26 ;  /* 0x0000021a18007986 */ /* 0x0005e8000c101508 */
[----:B------:R2:W-:Y:S04]  /*40f0*/  STG.E.U16 desc[UR8][R24.64+0x4], R96 ;  /* 0x0000046018007986 */ /* 0x0005e8000c101508 */
[----:B------:R2:W-:Y:S01]  /*4100*/  STG.E.U16 desc[UR8][R24.64+0x6], R29 ;  /* 0x0000061d18007986 */ /* 0x0005e2000c101508 */
[----:B------:R-:W-:Y:S05]  /*4110*/  @!P0 BRA `(.L_x_1171) ;  /* 0xffffffc400688947 */ /* 0x000fea000383ffff */
.L_x_1161:
[----:B------:R-:W1:Y:S02]  /*4120*/  S2UR UR6, SR_CTAID.Y ;  /* 0x00000000000679c3 */ /* 0x000e640000002600 */
[----:B-1----:R-:W-:Y:S02]  /*4130*/  USHF.L.U32 UR5, UR6, 0x2, URZ ;  /* 0x0000000206057899 */ /* 0x002fe4000800063f */
        /* <DEDUP_REMOVED lines=8> */
[----:B--2---:R-:W0:Y:S01]  /*41c0*/  LDC.64 R26, c[0x0][0x258] ;  /* 0x00009600ff1a7b82 */ /* 0x004e220000000a00 */
        /* <DEDUP_REMOVED lines=18> */
[----:B------:R-:W-:Y:S02]  /*42f0*/  SHF.L.U32 R7, R2, 0x1, RZ ;  /* 0x0000000102077819 */ /* 0x000fe400000006ff */
[----:B------:R-:W-:Y:S02]  /*4300*/  IADD3.X R4, ~R4, -0x1, R5, P0, P1 ;  /* 0xffffffff04047810 */ /* 0x000fe400007e2505 */
[----:B------:R-:W-:Y:S02]  /*4310*/  SHF.R.U32.HI R5, RZ, 0x4, R0 ;  /* 0x00000004ff057819 */ /* 0x000fe40000011600 */
[----:B------:R-:W-:Y:S01]  /*4320*/  LEA R12, R2, UR6, 0x7 ;  /* 0x00000006020c7c11 */ /* 0x000fe2000f8e38ff */
[----:B------:R-:W-:Y:S01]  /*4330*/  IMAD.WIDE.U32 R8, R4, -0x33333333, RZ ;  /* 0xcccccccd04087825 */ /* 0x000fe200078e00ff */
[----:B------:R-:W-:-:S02]  /*4340*/  IADD3 R6, R5, 0x14, RZ ;  /* 0x0000001405067810 */ /* 0x000fc40007ffe0ff */
[----:B------:R-:W-:Y:S02]  /*4350*/  LOP3.LUT R7, R7, 0x1f, R0, 0x78, !PT ;  /* 0x0000001f07077812 */ /* 0x000fe400078e7800 */
[----:B------:R-:W-:Y:S01]  /*4360*/  LOP3.LUT R14, RZ, R5, RZ, 0x33, !PT ;  /* 0x00000005ff0e7212 */ /* 0x000fe200078e33ff */
[C---:B------:R-:W-:Y:S01]  /*4370*/  IMAD.WIDE.U32 R10, P0, R3.reuse, -0x33333334, R8 ;  /* 0xcccccccc030a7825 */ /* 0x040fe20007800008 */
[----:B------:R-:W-:Y:S02]  /*4380*/  VIMNMX.U32 R13, R6, 0x20, !PT ;  /* 0x00000020060d7848 */ /* 0x000fe40007fe0000 */
[----:B------:R-:W-:Y:S01]  /*4390*/  IADD3 R49, P2, R2, 0x1e, RZ ;  /* 0x0000001e02317810 */ /* 0x000fe20007f5e0ff */
[----:B------:R-:W-:Y:S01]  /*43a0*/  IMAD.WIDE.U32 R8, R3, -0x33333333, RZ ;  /* 0xcccccccd03087825 */ /* 0x000fe200078e00ff */
[----:B------:R-:W-:Y:S02]  /*43b0*/  IADD3.X R17, RZ, RZ, RZ, P0, !PT ;  /* 0x000000ffff117210 */ /* 0x000fe400007fe4ff */
[----:B------:R-:W-:Y:S01]  /*43c0*/  IADD3 R8, R13, R14, RZ ;  /* 0x0000000e0d087210 */ /* 0x000fe20007ffe0ff */
[----:B------:R-:W-:Y:S01]  /*43d0*/  IMAD.MOV.U32 R16, RZ, RZ, R11 ;  /* 0x000000ffff107224 */ /* 0x000fe200078e000b */
[----:B------:R-:W-:Y:S01]  /*43e0*/  IADD3 RZ, P1, R9, R10, RZ ;  /* 0x0000000a09ff7210 */ /* 0x000fe20007f3e0ff */
[----:B------:R-:W-:Y:S01]  /*43f0*/  IMAD R7, R7, 0x4, R12 ;  /* 0x0000000407077824 */ /* 0x000fe200078e020c */
[----:B------:R-:W-:Y:S01]  /*4400*/  SHF.L.U32 R12, R0, 0x7, RZ ;  /* 0x00000007000c7819 */ /* 0x000fe200000006ff */
[----:B------:R-:W-:Y:S01]  /*4410*/  IMAD.WIDE.U32 R14, R8, -0x33333333, RZ ;  /* 0xcccccccd080e7825 */ /* 0x000fe200078e00ff */
[----:B------:R-:W-:-:S02]  /*4420*/  SHF.L.U32 R13, R0, 0x1, RZ ;  /* 0x00000001000d7819 */ /* 0x000fc400000006ff */
[----:B------:R-:W-:Y:S01]  /*4430*/  ISETP.LT.U32.AND P0, PT, R26, 0x2, PT ;  /* 0x000000021a00780c */ /* 0x000fe20003f01070 */
[----:B------:R-:W-:Y:S01]  /*4440*/  IMAD.WIDE.U32.X R16, R4, -0x33333334, R16, P1 ;  /* 0xcccccccc04107825 */ /* 0x000fe200008e0410 */
[----:B------:R-:W-:Y:S02]  /*4450*/  LOP3.LUT R12, R12, 0x780, RZ, 0xc0, !PT ;  /* 0x000007800c0c7812 */ /* 0x000fe400078ec0ff */
[----:B------:R-:W-:Y:S01]  /*4460*/  LOP3.LUT R10, R13, 0x1e, RZ, 0xc0, !PT ;  /* 0x0000001e0d0a7812 */ /* 0x000fe200078ec0ff */
[----:B------:R-:W-:Y:S01]  /*4470*/  IMAD.X R53, RZ, RZ, RZ, P2 ;  /* 0x000000ffff357224 */ /* 0x000fe200010e06ff */
[----:B------:R-:W-:Y:S02]  /*4480*/  IADD3 R9, R5, 0x28, RZ ;  /* 0x0000002805097810 */ /* 0x000fe40007ffe0ff */
[----:B------:R-:W-:Y:S02]  /*4490*/  ISETP.LT.AND.EX P0, PT, R27, RZ, PT, P0 ;  /* 0x000000ff1b00720c */ /* 0x000fe40003f01300 */
[----:B------:R-:W-:-:S02]  /*44a0*/  SHF.R.U64 R24, R16, 0x3, R17 ;  /* 0x0000000310187819 */ /* 0x000fc40000001211 */
[----:B------:R-:W-:Y:S02]  /*44b0*/  IADD3 R20, R12, UR6, RZ ;  /* 0x000000060c147c10 */ /* 0x000fe4000fffe0ff */
[-C--:B------:R-:W-:Y:S02]  /*44c0*/  LOP3.LUT R13, R6, R10.reuse, RZ, 0x3c, !PT ;  /* 0x0000000a060d7212 */ /* 0x080fe400078e3cff */
[-C--:B------:R-:W-:Y:S02]  /*44d0*/  LOP3.LUT R19, R9, R10.reuse, RZ, 0x3c, !PT ;  /* 0x0000000a09137212 */ /* 0x080fe400078e3cff */
[----:B------:R-:W-:Y:S02]  /*44e0*/  SEL R23, R26, 0x2, P0 ;  /* 0x000000021a177807 */ /* 0x000fe40000000000 */
[----:B------:R-:W-:Y:S02]  /*44f0*/  LOP3.LUT R11, R5, R10, RZ, 0x3c, !PT ;  /* 0x0000000a050b7212 */ /* 0x000fe400078e3cff */
[----:B------:R-:W-:-:S02]  /*4500*/  SEL R26, R27, RZ, P0 ;  /* 0x000000ff1b1a7207 */ /* 0x000fc40000000000 */
[----:B------:R-:W-:Y:S02]  /*4510*/  LEA.HI R22, R15, 0x1, RZ, 0x1c ;  /* 0x000000010f167811 */ /* 0x000fe400078fe0ff */
[C---:B------:R-:W-:Y:S02]  /*4520*/  IADD3 R16, P0, R2.reuse, 0xa, RZ ;  /* 0x0000000a02107810 */ /* 0x040fe40007f1e0ff */
[----:B------:R-:W-:Y:S02]  /*4530*/  IADD3 R17, P1, R2, 0x14, RZ ;  /* 0x0000001402117810 */ /* 0x000fe40007f3e0ff */
[----:B------:R-:W-:Y:S02]  /*4540*/  IADD3 R24, R24, 0x1, RZ ;  /* 0x0000000118187810 */ /* 0x000fe40007ffe0ff */
[-C--:B------:R-:W-:Y:S01]  /*4550*/  LEA R12, R13, R20.reuse, 0x2 ;  /* 0x000000140d0c7211 */ /* 0x080fe200078e10ff */
[----:B------:R-:W-:Y:S01]  /*4560*/  IMAD R13, R19, 0x4, R20 ;  /* 0x00000004130d7824 */ /* 0x000fe200078e0214 */
[----:B------:R-:W-:-:S02]  /*4570*/  LEA R11, R11, R20, 0x2 ;  /* 0x000000140b0b7211 */ /* 0x000fc400078e10ff */
[----:B------:R-:W-:Y:S02]  /*4580*/  MOV R14, R18 ;  /* 0x00000012000e7202 */ /* 0x000fe40000000f00 */
[----:B------:R-:W-:Y:S02]  /*4590*/  SHF.L.U64.HI R21, R23, 0x4, R26 ;  /* 0x0000000417157819 */ /* 0x000fe4000001021a */
[C---:B------:R-:W-:Y:S02]  /*45a0*/  LOP3.LUT R15, R0.reuse, 0x1f, RZ, 0xc0, !PT ;  /* 0x0000001f000f7812 */ /* 0x040fe400078ec0ff */
[----:B------:R-:W-:Y:S02]  /*45b0*/  LOP3.LUT R47, R0, 0xf, RZ, 0xc0, !PT ;  /* 0x0000000f002f7812 */ /* 0x000fe400078ec0ff */
[----:B------:R-:W-:Y:S02]  /*45c0*/  IADD3 R18, R5, 0x3c, RZ ;  /* 0x0000003c05127810 */ /* 0x000fe40007ffe0ff */
[----:B------:R-:W-:-:S02]  /*45d0*/  IADD3.X R19, RZ, RZ, RZ, P0, !PT ;  /* 0x000000ffff137210 */ /* 0x000fc400007fe4ff */
[----:B------:R-:W-:Y:S02]  /*45e0*/  IADD3.X R20, RZ, RZ, RZ, P1, !PT ;  /* 0x000000ffff147210 */ /* 0x000fe40000ffe4ff */
[----:B------:R-:W-:Y:S02]  /*45f0*/  SHF.L.U32 R23, R23, 0x4, RZ ;  /* 0x0000000417177819 */ /* 0x000fe400000006ff */
[----:B------:R-:W-:Y:S02]  /*4600*/  LOP3.LUT R22, R22, 0x3, RZ, 0xc0, !PT ;  /* 0x0000000316167812 */ /* 0x000fe400078ec0ff */
[----:B------:R-:W-:-:S07]  /*4610*/  LOP3.LUT R24, R24, 0x3, RZ, 0xc0, !PT ;  /* 0x0000000318187812 */ /* 0x000fce00078ec0ff */
.L_x_1188:
[----:B------:R-:W-:Y:S01]  /*4620*/  ISETP.GT.U32.AND P0, PT, R23, R2, PT ;  /* 0x000000021700720c */ /* 0x000fe20003f04070 */
[----:B------:R-:W-:Y:S01]  /*4630*/  BSSY B0, `(.L_x_1172) ;  /* 0x00000a7000007945 */ /* 0x000fe20003800000 */
[----:B0-2-4-:R-:W-:Y:S01]  /*4640*/  HFMA2.MMA R25, -RZ, RZ, 0, 0 ;  /* 0x00000000ff197435 */ /* 0x015fe200000001ff */
[----:B------:R-:W-:Y:S02]  /*4650*/  MOV R52, RZ ;  /* 0x000000ff00347202 */ /* 0x000fe40000000f00 */
[----:B------:R-:W-:-:S13]  /*4660*/  ISETP.GT.AND.EX P0, PT, R21, RZ, PT, P0 ;  /* 0x000000ff1500720c */ /* 0x000fda0003f04300 */
[----:B-1-3--:R-:W-:Y:S05]  /*4670*/  @!P0 BRA `(.L_x_1173) ;  /* 0x0000000800888947 */ /* 0x00afea0003800000 */
[----:B------:R-:W-:Y:S01]  /*4680*/  ISETP.NE.U32.AND P1, PT, R24, RZ, PT ;  /* 0x000000ff1800720c */ /* 0x000fe20003f25070 */
[----:B------:R-:W-:Y:S01]  /*4690*/  BSSY B1, `(.L_x_1174) ;  /* 0x0000023000017945 */ /* 0x000fe20003800000 */
[----:B------:R-:W-:Y:S01]  /*46a0*/  ISETP.GE.U32.AND P0, PT, R3, 0x1e, PT ;  /* 0x0000001e0300780c */ /* 0x000fe20003f06070 */
[----:B------:R-:W-:Y:S01]  /*46b0*/  IMAD.MOV.U32 R52, RZ, RZ, RZ ;  /* 0x000000ffff347224 */ /* 0x000fe200078e00ff */
[----:B------:R-:W-:Y:S02]  /*46c0*/  ISETP.NE.AND.EX P1, PT, RZ, RZ, PT, P1 ;  /* 0x000000ffff00720c */ /* 0x000fe40003f25310 */
[----:B------:R-:W-:Y:S02]  /*46d0*/  IADD3 R26, P2, R15, R14, RZ ;  /* 0x0000000e0f1a7210 */ /* 0x000fe40007f5e0ff */
[----:B------:R-:W-:Y:S02]  /*46e0*/  ISETP.GE.U32.AND.EX P0, PT, R4, RZ, PT, P0 ;  /* 0x000000ff0400720c */ /* 0x000fe40003f06100 */
[----:B------:R-:W-:-:S02]  /*46f0*/  MOV R48, R2 ;  /* 0x0000000200307202 */ /* 0x000fc40000000f00 */
        /* <DEDUP_REMOVED lines=20> */
[----:B------:R-:W-:Y:S02]  /*4840*/  MOV R48, R17 ;  /* 0x0000001100307202 */ /* 0x000fe40000000f00 */
[----:B------:R-:W-:Y:S02]  /*4850*/  MOV R46, R20 ;  /* 0x00000014002e7202 */ /* 0x000fe40000000f00 */
[----:B------:R-:W-:Y:S02]  /*4860*/  @P1 MOV R48, R49 ;  /* 0x0000003100301202 */ /* 0x000fe40000000f00 */
[----:B------:R-:W-:Y:S01]  /*4870*/  @P1 MOV R46, R53 ;  /* 0x00000035002e1202 */ /* 0x000fe20000000f00 */
[----:B--2---:R-:W-:Y:S01]  /*4880*/  FADD.FTZ R25, R25, R30 ;  /* 0x0000001e19197221 */ /* 0x004fe20000010000 */
[----:B------:R-:W-:-:S03]  /*4890*/  FADD.FTZ R52, R52, R31 ;  /* 0x0000001f34347221 */ /* 0x000fc60000010000 */
[----:B---3--:R-:W-:Y:S01]  /*48a0*/  @P1 FADD.FTZ R25, R25, R32 ;  /* 0x0000002019191221 */ /* 0x008fe20000010000 */
[----:B------:R-:W-:-:S07]  /*48b0*/  @P1 FADD.FTZ R52, R52, R33 ;  /* 0x0000002134341221 */ /* 0x000fce0000010000 */
.L_x_1175:
[----:B------:R-:W-:Y:S05]  /*48c0*/  BSYNC B1 ;  /* 0x0000000000017941 */ /* 0x000fea0003800000 */
.L_x_1174:
        /* <DEDUP_REMOVED lines=8> */
[----:B------:R-:W-:Y:S02]  /*4950*/  IADD3.X R30, ~R46, R21, RZ, P0, !PT ;  /* 0x000000152e1e7210 */ /* 0x000fe400007fe5ff */
[----:B------:R-:W-:-:S02]  /*4960*/  IADD3 R27, R29, R27, RZ ;  /* 0x0000001b1d1b7210 */ /* 0x000fc40007ffe0ff */
        /* <DEDUP_REMOVED lines=8> */
.L_x_1178:
        /* <DEDUP_REMOVED lines=55> */
.L_x_1177:
[----:B------:R-:W-:Y:S05]  /*4d60*/  BSYNC B1 ;  /* 0x0000000000017941 */ /* 0x000fea0003800000 */
.L_x_1176:
        /* <DEDUP_REMOVED lines=35> */
.L_x_1180:
[----:B------:R-:W-:Y:S05]  /*4fa0*/  BSYNC B1 ;  /* 0x0000000000017941 */ /* 0x000fea0003800000 */
.L_x_1179:
        /* <DEDUP_REMOVED lines=15> */
.L_x_1173:
[----:B------:R-:W-:Y:S05]  /*50a0*/  BSYNC B0 ;  /* 0x0000000000007941 */ /* 0x000fea0003800000 */
.L_x_1172:
[----:B------:R-:W-:Y:S01]  /*50b0*/  ISETP.GT.U32.AND P0, PT, R0, 0x1ff, PT ;  /* 0x000001ff0000780c */ /* 0x000fe20003f04070 */
[----:B------:R0:W-:Y:S04]  /*50c0*/  STS [R7], R25 ;  /* 0x0000001907007388 */ /* 0x0001e80000000800 */
[----:B------:R0:W-:Y:S01]  /*50d0*/  STS [R7+0x500], R52 ;  /* 0x0005003407007388 */ /* 0x0001e20000000800 */
[----:B------:R-:W-:Y:S07]  /*50e0*/  BAR.SYNC.DEFER_BLOCKING 0x0 ;  /* 0x0000000000007b1d */ /* 0x000fee0000010000 */
[----:B------:R-:W-:Y:S05]  /*50f0*/  @P0 BRA `(.L_x_1181) ;  /* 0x0000001000240947 */ /* 0x000fea0003800000 */
[----:B------:R-:W-:Y:S01]  /*5100*/  ISETP.NE.AND P0, PT, R22, RZ, PT ;  /* 0x000000ff1600720c */ /* 0x000fe20003f05270 */
[----:B------:R-:W-:Y:S01]  /*5110*/  BSSY B0, `(.L_x_1182) ;  /* 0x0000070000007945 */ /* 0x000fe20003800000 */
[----:B------:R-:W-:-:S11]  /*5120*/  MOV R33, R5 ;  /* 0x0000000500217202 */ /* 0x000fd60000000f00 */
[----:B------:R-:W-:Y:S05]  /*5130*/  @!P0 BRA `(.L_x_1183) ;  /* 0x0000000400b48947 */ /* 0x000fea0003800000 */
[----:B------:R-:W-:Y:S02]  /*5140*/  ISETP.GT.U32.AND P0, PT, R47, 0x9, PT ;  /* 0x000000092f00780c */ /* 0x000fe40003f04070 */
[----:B------:R-:W-:Y:S01]  /*5150*/  CS2R R26, SRZ ;  /* 0x00000000001a7805 */ /* 0x000fe2000001ff00 */
[----:B------:R-:W-:-:S10]  /*5160*/  UMOV UR7, 0xffff ;  /* 0x0000ffff00077882 */ /* 0x000fd40000000000 */
[----:B------:R1:W2:Y:S04]  /*5170*/  @!P0 LDS R26, [R11] ;  /* 0x000000000b1a8984 */ /* 0x0002a80000000800 */
[----:B------:R1:W3:Y:S01]  /*5180*/  @!P0 LDS R27, [R11+0x500] ;  /* 0x000500000b1b8984 */ /* 0x0002e20000000800 */
[----:B------:R-:W-:Y:S05]  /*5190*/  BRA.DIV UR7, `(.L_x_1184) ;  /* 0x0000001207147947 */ /* 0x000fea000b800000 */
[----:B0-----:R-:W-:Y:S01]  /*51a0*/  MOV R25, 0xffff ;  /* 0x0000ffff00197802 */ /* 0x001fe20000000f00 */
[----:B------:R-:W-:Y:S01]  /*51b0*/  IMAD.MOV.U32 R30, RZ, RZ, 0xffff ;  /* 0x0000ffffff1e7424 */ /* 0x000fe200078e00ff */
[----:B------:R-:W-:Y:S02]  /*51c0*/  MOV R32, 0xffff ;  /* 0x0000ffff00207802 */ /* 0x000fe40000000f00 */
[----:B------:R-:W-:Y:S01]  /*51d0*/  MOV R31, 0xffff ;  /* 0x0000ffff001f7802 */ /* 0x000fe20000000f00 */
[----:B--2---:R-:W0:Y:S01]  /*51e0*/  SHFL.BFLY PT, R29, R26, 0x8, 0x101f ;  /* 0x0d101f001a1d7f89 */ /* 0x004e2200000e0000 */
[----:B------:R-:W-:-:S03]  /*51f0*/  MOV R39, 0xffff ;  /* 0x0000ffff00277802 */ /* 0x000fc60000000f00 */
[----:B---3--:R-:W2:Y:S01]  /*5200*/  SHFL.BFLY PT, R28, R27, 0x8, 0x101f ;  /* 0x0d101f001b1c7f89 */ /* 0x008ea200000e0000 */
[----:B0-----:R-:W-:Y:S01]  /*5210*/  FADD.FTZ R29, R29, R26 ;  /* 0x0000001a1d1d7221 */ /* 0x001fe20000010000 */
[----:B------:R-:W-:Y:S01]  /*5220*/  MOV R26, 0xffff ;  /* 0x0000ffff001a7802 */ /* 0x000fe20000000f00 */
[----:B--2---:R-:W-:-:S03]  /*5230*/  FADD.FTZ R28, R28, R27 ;  /* 0x0000001b1c1c7221 */ /* 0x004fc60000010000 */
        /* <DEDUP_REMOVED lines=9> */
[----:B------:R2:W3:Y:S02]  /*52d0*/  SHFL.BFLY PT, R32, R37, 0x1, 0x101f ;  /* 0x0c301f0025207f89 */ /* 0x0004e400000e0000 */
[----:B0-2---:R-:W-:-:S07]  /*52e0*/  FADD.FTZ R38, R35, R38 ;  /* 0x0000002623267221 */ /* 0x005fce0000010000 */
.L_x_1197:
[----:B------:R-:W0:Y:S01]  /*52f0*/  LDC.64 R26, c[0x0][0x218] ;  /* 0x00008600ff1a7b82 */ /* 0x000e220000000a00 */
[----:B------:R-:W-:Y:S01]  /*5300*/  ISETP.NE.AND P1, PT, R47, RZ, PT ;  /* 0x000000ff2f00720c */ /* 0x000fe20003f25270 */
[----:B---3--:R-:W-:Y:S01]  /*5310*/  FADD.FTZ R31, R37, R32 ;  /* 0x00000020251f7221 */ /* 0x008fe20000010000 */
[----:B------:R-:W-:Y:S01]  /*5320*/  IMAD.IADD R25, R5, 0x1, R14 ;  /* 0x0000000105197824 */ /* 0x000fe200078e020e */
[----:B------:R-:W-:Y:S02]  /*5330*/  ISETP.NE.AND P2, PT, R22, 0x1, PT ;  /* 0x000000011600780c */ /* 0x000fe40003f45270 */
[----:B------:R-:W-:Y:S02]  /*5340*/  MOV R33, R6 ;  /* 0x0000000600217202 */ /* 0x000fe40000000f00 */
[----:B------:R-:W2:Y:S06]  /*5350*/  LDC.64 R28, c[0x0][0x220] ;  /* 0x00008800ff1c7b82 */ /* 0x000eac0000000a00 */
[----:B------:R-:W-:-:S02]  /*5360*/  @!P1 F2FP.BF16.F32.PACK_AB R30, RZ, R38 ;  /* 0x00000026ff1e923e */ /* 0x000fc400000010ff */
[----:B------:R-:W-:Y:S01]  /*5370*/  @!P1 F2FP.BF16.F32.PACK_AB R31, RZ, R31 ;  /* 0x0000001fff1f923e */ /* 0x000fe200000010ff */
[----:B0-----:R-:W-:-:S05]  /*5380*/  IMAD.WIDE R26, R25, 0x2, R26 ;  /* 0x00000002191a7825 */ /* 0x001fca00078e021a */
[----:B------:R3:W-:Y:S01]  /*5390*/  @!P1 STG.E.U16 desc[UR8][R26.64], R30 ;  /* 0x0000001e1a009986 */ /* 0x0007e2000c101508 */
[----:B--2---:R-:W-:-:S05]  /*53a0*/  IMAD.WIDE R28, R25, 0x2, R28 ;  /* 0x00000002191c7825 */ /* 0x004fca00078e021c */
[----:B------:R3:W-:Y:S01]  /*53b0*/  @!P1 STG.E.U16 desc[UR8][R28.64], R31 ;  /* 0x0000001f1c009986 */ /* 0x0007e2000c101508 */
[----:B------:R-:W-:Y:S05]  /*53c0*/  @!P2 BRA `(.L_x_1183) ;  /* 0x000000040010a947 */ /* 0x000fea0003800000 */
[----:B------:R-:W-:Y:S01]  /*53d0*/  HFMA2.MMA R33, -RZ, RZ, 0, 0 ;  /* 0x00000000ff217435 */ /* 0x000fe200000001ff */
[----:B------:R-:W-:Y:S01]  /*53e0*/  MOV R35, RZ ;  /* 0x000000ff00237202 */ /* 0x000fe20000000f00 */
[----:B------:R-:W-:-:S05]  /*53f0*/  UMOV UR7, 0xffff ;  /* 0x0000ffff00077882 */ /* 0x000fca0000000000 */
[----:B------:R0:W2:Y:S04]  /*5400*/  @!P0 LDS R35, [R12+0x500] ;  /* 0x000500000c238984 */ /* 0x0000a80000000800 */
[----:B------:R0:W4:Y:S01]  /*5410*/  @!P0 LDS R33, [R12] ;  /* 0x000000000c218984 */ /* 0x0001220000000800 */
[----:B------:R-:W-:Y:S05]  /*5420*/  BRA.DIV UR7, `(.L_x_1185) ;  /* 0x0000001207447947 */ /* 0x000fea000b800000 */
[----:B---3--:R-:W-:Y:S01]  /*5430*/  MOV R30, 0xffff ;  /* 0x0000ffff001e7802 */ /* 0x008fe20000000f00 */
[----:B------:R-:W-:Y:S01]  /*5440*/  IMAD.MOV.U32 R32, RZ, RZ, 0xffff ;  /* 0x0000ffffff207424 */ /* 0x000fe200078e00ff */
[----:B------:R-:W-:Y:S02]  /*5450*/  MOV R25, 0xffff ;  /* 0x0000ffff00197802 */ /* 0x000fe40000000f00 */
[----:B------:R-:W-:Y:S01]  /*5460*/  MOV R31, 0xffff ;  /* 0x0000ffff001f7802 */ /* 0x000fe20000000f00 */
[----:B----4-:R-:W3:Y:S01]  /*5470*/  SHFL.BFLY PT, R36, R33, 0x8, 0x101f ;  /* 0x0d101f0021247f89 */ /* 0x010ee200000e0000 */
[----:B------:R-:W-:-:S03]  /*5480*/  MOV R34, 0xffff ;  /* 0x0000ffff00227802 */ /* 0x000fc60000000f00 */
[----:B--2---:R-:W2:Y:S01]  /*5490*/  SHFL.BFLY PT, R38, R35, 0x8, 0x101f ;  /* 0x0d101f0023267f89 */ /* 0x004ea200000e0000 */
        /* <DEDUP_REMOVED lines=14> */
.L_x_1207:
[----:B----4-:R-:W-:Y:S01]  /*5580*/  FADD.FTZ R30, R42, R32 ;  /* 0x000000202a1e7221 */ /* 0x010fe20000010000 */
[----:B------:R-:W-:Y:S01]  /*5590*/  @!P1 F2FP.BF16.F32.PACK_AB R25, RZ, R33 ;  /* 0x00000021ff19923e */ /* 0x000fe200000010ff */
[----:B------:R-:W-:Y:S01]  /*55a0*/  IMAD.MOV.U32 R33, RZ, RZ, R9 ;  /* 0x000000ffff217224 */ /* 0x000fe200078e0009 */
[----:B------:R-:W-:Y:S02]  /*55b0*/  ISETP.NE.AND P2, PT, R22, 0x2, PT ;  /* 0x000000021600780c */ /* 0x000fe40003f45270 */
[----:B------:R-:W-:Y:S01]  /*55c0*/  @!P1 F2FP.BF16.F32.PACK_AB R30, RZ, R30 ;  /* 0x0000001eff1e923e */ /* 0x000fe200000010ff */
[----:B------:R2:W-:Y:S04]  /*55d0*/  @!P1 STG.E.U16 desc[UR8][R26.64+0x28], R25 ;  /* 0x000028191a009986 */ /* 0x0005e8000c101508 */
[----:B------:R2:W-:Y:S06]  /*55e0*/  @!P1 STG.E.U16 desc[UR8][R28.64+0x28], R30 ;  /* 0x0000281e1c009986 */ /* 0x0005ec000c101508 */
[----:B------:R-:W-:Y:S05]  /*55f0*/  @!P2 BRA `(.L_x_1183) ;  /* 0x000000000084a947 */ /* 0x000fea0003800000 */
[----:B------:R-:W-:Y:S01]  /*5600*/  HFMA2.MMA R33, -RZ, RZ, 0, 0 ;  /* 0x00000000ff217435 */ /* 0x000fe200000001ff */
[----:B------:R-:W-:Y:S01]  /*5610*/  MOV R35, RZ ;  /* 0x000000ff00237202 */ /* 0x000fe20000000f00 */
[----:B------:R-:W-:-:S05]  /*5620*/  UMOV UR7, 0xffff ;  /* 0x0000ffff00077882 */ /* 0x000fca0000000000 */
[----:B------:R3:W4:Y:S04]  /*5630*/  @!P0 LDS R35, [R13+0x500] ;  /* 0x000500000d238984 */ /* 0x0007280000000800 */
[----:B------:R3:W0:Y:S01]  /*5640*/  @!P0 LDS R33, [R13] ;  /* 0x000000000d218984 */ /* 0x0006220000000800 */
[----:B------:R-:W-:Y:S05]  /*5650*/  BRA.DIV UR7, `(.L_x_1186) ;  /* 0x0000001207a07947 */ /* 0x000fea000b800000 */
[----:B--2---:R-:W-:Y:S01]  /*5660*/  MOV R30, 0xffff ;  /* 0x0000ffff001e7802 */ /* 0x004fe20000000f00 */
[----:B------:R-:W-:Y:S01]  /*5670*/  IMAD.MOV.U32 R25, RZ, RZ, 0xffff ;  /* 0x0000ffffff197424 */ /* 0x000fe200078e00ff */
[----:B------:R-:W-:Y:S02]  /*5680*/  MOV R32, 0xffff ;  /* 0x0000ffff00207802 */ /* 0x000fe40000000f00 */
[----:B------:R-:W-:Y:S01]  /*5690*/  MOV R31, 0xffff ;  /* 0x0000ffff001f7802 */ /* 0x000fe20000000f00 */
[----:B0-----:R-:W0:Y:S01]  /*56a0*/  SHFL.BFLY PT, R36, R33, 0x8, 0x101f ;  /* 0x0d101f0021247f89 */ /* 0x001e2200000e0000 */
[----:B------:R-:W-:-:S03]  /*56b0*/  MOV R34, 0xffff ;  /* 0x0000ffff00227802 */ /* 0x000fc60000000f00 */
[----:B----4-:R-:W2:Y:S01]  /*56c0*/  SHFL.BFLY PT, R38, R35, 0x8, 0x101f ;  /* 0x0d101f0023267f89 */ /* 0x010ea200000e0000 */
[----:B0-----:R-:W-:Y:S01]  /*56d0*/  FADD.FTZ R36, R36, R33 ;  /* 0x0000002124247221 */ /* 0x001fe20000010000 */
[----:B--2---:R-:W-:-:S04]  /*56e0*/  FADD.FTZ R38, R38, R35 ;  /* 0x0000002326267221 */ /* 0x004fc80000010000 */
[----:B------:R-:W0:Y:S01]  /*56f0*/  SHFL.BFLY PT, R37, R36, 0x4, 0x101f ;  /* 0x0c901f0024257f89 */ /* 0x000e2200000e0000 */
[----:B------:R-:W-:-:S03]  /*5700*/  MOV R35, 0xffff ;  /* 0x0000ffff00237802 */ /* 0x000fc60000000f00 */
        /* <DEDUP_REMOVED lines=10> */
.L_x_1217:
[----:B----4-:R-:W-:Y:S01]  /*57b0*/  FADD.FTZ R30, R42, R32 ;  /* 0x000000202a1e7221 */ /* 0x010fe20000010000 */
[----:B------:R-:W-:Y:S02]  /*57c0*/  @!P1 F2FP.BF16.F32.PACK_AB R25, RZ, R33 ;  /* 0x00000021ff19923e */ /* 0x000fe400000010ff */
[----:B------:R-:W-:Y:S02]  /*57d0*/  MOV R33, R18 ;  /* 0x0000001200217202 */ /* 0x000fe40000000f00 */
[----:B------:R-:W-:Y:S01]  /*57e0*/  @!P1 F2FP.BF16.F32.PACK_AB R30, RZ, R30 ;  /* 0x0000001eff1e923e */ /* 0x000fe200000010ff */
[----:B------:R4:W-:Y:S04]  /*57f0*/  @!P1 STG.E.U16 desc[UR8][R26.64+0x50], R25 ;  /* 0x000050191a009986 */ /* 0x0009e8000c101508 */
[----:B------:R4:W-:Y:S02]  /*5800*/  @!P1 STG.E.U16 desc[UR8][R28.64+0x50], R30 ;  /* 0x0000501e1c009986 */ /* 0x0009e4000c101508 */
.L_x_1183:
[----:B------:R-:W-:Y:S05]  /*5810*/  BSYNC B0 ;  /* 0x0000000000007941 */ /* 0x000fea0003800000 */
.L_x_1182:
[----:B------:R-:W-:-:S13]  /*5820*/  ISETP.GE.U32.AND P0, PT, R8, 0x3c, PT ;  /* 0x0000003c0800780c */ /* 0x000fda0003f06070 */
[----:B------:R-:W-:Y:S05]  /*5830*/  @!P0 BRA `(.L_x_1181) ;  /* 0x0000000800548947 */ /* 0x000fea0003800000 */
[----:B------:R-:W-:Y:S02]  /*5840*/  ISETP.GT.U32.AND P0, PT, R47, 0x9, PT ;  /* 0x000000092f00780c */ /* 0x000fe40003f04070 */
[----:B--234-:R-:W-:Y:S01]  /*5850*/  CS2R R26, SRZ ;  /* 0x00000000001a7805 */ /* 0x01cfe2000001ff00 */
[----:B------:R-:W-:-:S10]  /*5860*/  UMOV UR7, 0xffff ;  /* 0x0000ffff00077882 */ /* 0x000fd40000000000 */
[----:B0-----:R-:W-:Y:S02]  /*5870*/  @!P0 LOP3.LUT R25, R33, R10, RZ, 0x3c, !PT ;  /* 0x0000000a21198212 */ /* 0x001fe400078e3cff */
[----:B------:R-:W-:-:S05]  /*5880*/  @!P0 LEA R28, R47, UR6, 0x7 ;  /* 0x000000062f1c8c11 */ /* 0x000fca000f8e38ff */
[----:B------:R-:W-:-:S05]  /*5890*/  @!P0 IMAD R25, R25, 0x4, R28 ;  /* 0x0000000419198824 */ /* 0x000fca00078e021c */
[----:B------:R0:W2:Y:S04]  /*58a0*/  @!P0 LDS R26, [R25] ;  /* 0x00000000191a8984 */ /* 0x0000a80000000800 */
[----:B------:R0:W3:Y:S01]  /*58b0*/  @!P0 LDS R27, [R25+0x500] ;  /* 0x00050000191b8984 */ /* 0x0000e20000000800 */
[----:B------:R-:W-:Y:S05]  /*58c0*/  BRA.DIV UR7, `(.L_x_1187) ;  /* 0x0000001207ec7947 */ /* 0x000fea000b800000 */
[C---:B------:R-:W-:Y:S01]  /*58d0*/  @!P0 IADD3 R35, R33.reuse, 0x14, RZ ;  /* 0x0000001421238810 */ /* 0x040fe20007ffe0ff */
[----:B------:R-:W-:Y:S01]  /*58e0*/  @!P0 VIADD R39, R33, 0x3c ;  /* 0x0000003c21278836 */ /* 0x000fe20000000000 */
[----:B------:R-:W-:Y:S01]  /*58f0*/  @!P0 LEA R36, R47, UR6, 0x7 ;  /* 0x000000062f248c11 */ /* 0x000fe2000f8e38ff */
[----:B------:R-:W-:Y:S01]  /*5900*/  IMAD.MOV.U32 R30, RZ, RZ, 0xffff ;  /* 0x0000ffffff1e7424 */ /* 0x000fe200078e00ff */
[----:B------:R-:W-:Y:S02]  /*5910*/  @!P0 LOP3.LUT R35, R35, R10, RZ, 0x3c, !PT ;  /* 0x0000000a23238212 */ /* 0x000fe400078e3cff */
[----:B------:R-:W-:Y:S02]  /*5920*/  CS2R R44, SRZ ;  /* 0x00000000002c7805 */ /* 0x000fe4000001ff00 */
[----:B------:R-:W-:Y:S01]  /*5930*/  @!P0 IADD3 R29, R33, 0x28, RZ ;  /* 0x00000028211d8810 */ /* 0x000fe20007ffe0ff */
[----:B------:R-:W-:Y:S01]  /*5940*/  IMAD.MOV.U32 R50, RZ, RZ, RZ ;  /* 0x000000ffff327224 */ /* 0x000fe200078e00ff */
[----:B------:R-:W-:Y:S01]  /*5950*/  @!P0 LEA R35, R35, R36, 0x2 ;  /* 0x0000002423238211 */ /* 0x000fe200078e10ff */
[----:B------:R-:W-:Y:S01]  /*5960*/  IMAD.MOV.U32 R43, RZ, RZ, 0xffff ;  /* 0x0000ffffff2b7424 */ /* 0x000fe200078e00ff */
[----:B------:R-:W-:-:S02]  /*5970*/  @!P0 LEA R28, R47, UR6, 0x7 ;  /* 0x000000062f1c8c11 */ /* 0x000fc4000f8e38ff */
[-C--:B------:R-:W-:Y:S01]  /*5980*/  @!P0 LOP3.LUT R29, R29, R10.reuse, RZ, 0x3c, !PT ;  /* 0x0000000a1d1d8212 */ /* 0x080fe200078e3cff */
[----:B------:R-:W4:Y:S01]  /*5990*/  @!P0 LDS R38, [R35+0x500] ;  /* 0x0005000023268984 */ /* 0x000f220000000800 */
[----:B------:R-:W-:Y:S02]  /*59a0*/  @!P0 LOP3.LUT R39, R39, R10, RZ, 0x3c, !PT ;  /* 0x0000000a27278212 */ /* 0x000fe400078e3cff */
[-C--:B------:R-:W-:Y:S01]  /*59b0*/  @!P0 LEA R29, R29, R28.reuse, 0x2 ;  /* 0x0000001c1d1d8211 */ /* 0x080fe200078e10ff */
[----:B------:R5:W1:Y:S01]  /*59c0*/  @!P0 LDS R37, [R35] ;  /* 0x0000000023258984 */ /* 0x000a620000000800 */
[----:B------:R-:W-:Y:S01]  /*59d0*/  @!P0 LEA R28, R39, R28, 0x2 ;  /* 0x0000001c271c8211 */ /* 0x000fe200078e10ff */
[----:B------:R-:W-:Y:S01]  /*59e0*/  HFMA2.MMA R39, -RZ, RZ, 0, 0 ;  /* 0x00000000ff277435 */ /* 0x000fe200000001ff */
[----:B------:R-:W-:Y:S01]  /*59f0*/  MOV R32, 0xffff ;  /* 0x0000ffff00207802 */ /* 0x000fe20000000f00 */
[----:B------:R-:W-:Y:S01]  /*5a00*/  @!P0 LDS R48, [R29+0x500] ;  /* 0x000500001d308984 */ /* 0x000fe20000000800 */
[----:B0-----:R-:W-:-:S02]  /*5a10*/  MOV R25, 0xffff ;  /* 0x0000ffff00197802 */ /* 0x001fc40000000f00 */
[----:B------:R-:W-:Y:S01]  /*5a20*/  MOV R40, RZ ;  /* 0x000000ff00287202 */ /* 0x000fe20000000f00 */
[----:B------:R-:W-:Y:S01]  /*5a30*/  @!P0 LDS R46, [R29] ;  /* 0x000000001d2e8984 */ /* 0x000fe20000000800 */
[----:B------:R-:W-:Y:S02]  /*5a40*/  MOV R31, 0xffff ;  /* 0x0000ffff001f7802 */ /* 0x000fe40000000f00 */
[----:B------:R-:W-:Y:S01]  /*5a50*/  MOV R34, 0xffff ;  /* 0x0000ffff00227802 */ /* 0x000fe20000000f00 */
[----:B------:R-:W-:Y:S01]  /*5a60*/  @!P0 LDS R52, [R28] ;  /* 0x000000001c348984 */ /* 0x000fe20000000800 */
[----:B-----5:R-:W-:Y:S02]  /*5a70*/  MOV R35, 0xffff ;  /* 0x0000ffff00237802 */ /* 0x020fe40000000f00 */
[----:B------:R-:W-:Y:S01]  /*5a80*/  MOV R36, 0xffff ;  /* 0x0000ffff00247802 */ /* 0x000fe20000000f00 */
[----:B---3--:R-:W0:Y:S04]  /*5a90*/  SHFL.BFLY PT, R32, R27, 0x8, 0x101f ;  /* 0x0d101f001b207f89 */ /* 0x008e2800000e0000 */
[----:B------:R0:W-:Y:S04]  /*5aa0*/  @!P0 LDS R54, [R28+0x500] ;  /* 0x000500001c368984 */ /* 0x0001e80000000800 */
[----:B--2---:R-:W2:Y:S01]  /*5ab0*/  SHFL.BFLY PT, R29, R26, 0x8, 0x101f ;  /* 0x0d101f001a1d7f89 */ /* 0x004ea200000e0000 */
[----:B----4-:R-:W-:Y:S01]  /*5ac0*/  @!P0 IMAD.MOV.U32 R40, RZ, RZ, R38 ;  /* 0x000000ffff288224 */ /* 0x010fe200078e0026 */
[----:B------:R-:W-:-:S02]  /*5ad0*/  MOV R38, 0xffff ;  /* 0x0000ffff00267802 */ /* 0x000fc40000000f00 */
[----:B-1----:R-:W-:Y:S02]  /*5ae0*/  @!P0 MOV R39, R37 ;  /* 0x0000002500278202 */ /* 0x002fe40000000f00 */
[----:B------:R-:W1:Y:S01]  /*5af0*/  SHFL.BFLY PT, R41, R40, 0x8, 0x101f ;  /* 0x0d101f0028297f89 */ /* 0x000e6200000e0000 */
[----:B0-----:R-:W-:Y:S01]  /*5b00*/  FADD.FTZ R28, R32, R27 ;  /* 0x0000001b201c7221 */ /* 0x001fe20000010000 */
[----:B------:R-:W-:Y:S02]  /*5b10*/  MOV R37, 0xffff ;  /* 0x0000ffff00257802 */ /* 0x000fe40000000f00 */
[----:B------:R-:W-:Y:S01]  /*5b20*/  @!P0 MOV R45, R48 ;  /* 0x00000030002d8202 */ /* 0x000fe20000000f00 */
[----:B------:R-:W0:Y:S01]  /*5b30*/  SHFL.BFLY PT, R42, R39, 0x8, 0x101f ;  /* 0x0d101f00272a7f89 */ /* 0x000e2200000e0000 */
[----:B------:R-:W-:Y:S01]  /*5b40*/  HFMA2.MMA R48, -RZ, RZ, 0, 0 ;  /* 0x00000000ff307435 */ /* 0x000fe200000001ff */
[----:B------:R-:W-:Y:S01]  /*5b50*/  @!P0 MOV R44, R46 ;  /* 0x0000002e002c8202 */ /* 0x000fe20000000f00 */
[----:B--2---:R-:W-:Y:S01]  /*5b60*/  FADD.FTZ R29, R29, R26 ;  /* 0x0000001a1d1d7221 */ /* 0x004fe20000010000 */
[----:B------:R-:W2:Y:S03]  /*5b70*/  SHFL.BFLY PT, R46, R45, 0x8, 0x101f ;  /* 0x0d101f002d2e7f89 */ /* 0x000ea600000e0000 */
[----:B------:R-:W-:Y:S01]  /*5b80*/  @!P0 MOV R48, R52 ;  /* 0x0000003400308202 */ /* 0x000fe20000000f00 */
[----:B------:R-:W3:Y:S04]  /*5b90*/  SHFL.BFLY PT, R51, R44, 0x8, 0x101f ;  /* 0x0d101f002c337f89 */ /* 0x000ee800000e0000 */
[----:B------:R-:W4:Y:S01]  /*5ba0*/  SHFL.BFLY PT, R32, R28, 0x4, 0x101f ;  /* 0x0c901f001c207f89 */ /* 0x000f2200000e0000 */
[----:B------:R-:W-:-:S03]  /*5bb0*/  @!P0 MOV R50, R54 ;  /* 0x0000003600328202 */ /* 0x000fc60000000f00 */
[----:B------:R-:W5:Y:S01]  /*5bc0*/  SHFL.BFLY PT, R26, R29, 0x4, 0x101f ;  /* 0x0c901f001d1a7f89 */ /* 0x000f6200000e0000 */
[----:B------:R-:W-:Y:S01]  /*5bd0*/  ISETP.NE.AND P0, PT, R47, RZ, PT ;  /* 0x000000ff2f00720c */ /* 0x000fe20003f05270 */
[----:B-1----:R-:W-:Y:S02]  /*5be0*/  FADD.FTZ R41, R41, R40 ;  /* 0x0000002829297221 */ /* 0x002fe40000010000 */
[----:B------:R-:W1:Y:S01]  /*5bf0*/  SHFL.BFLY PT, R55, R48, 0x8, 0x101f ;  /* 0x0d101f0030377f89 */ /* 0x000e6200000e0000 */
        /* <DEDUP_REMOVED lines=8> */
[----:B------:R-:W-:Y:S01]  /*5c80*/  MOV R32, 0xffff ;  /* 0x0000ffff00207802 */ /* 0x000fe20000000f00 */
[----:B-----5:R-:W-:Y:S02]  /*5c90*/  FADD.FTZ R26, R29, R26 ;  /* 0x0000001a1d1a7221 */ /* 0x020fe40000010000 */
[----:B------:R-:W5:Y:S01]  /*5ca0*/  SHFL.BFLY PT, R57, R50, 0x8, 0x101f ;  /* 0x0d101f0032397f89 */ /* 0x000f6200000e0000 */
[----:B------:R-:W-:Y:S02]  /*5cb0*/  MOV R29, 0xffff ;  /* 0x0000ffff001d7802 */ /* 0x000fe40000000f00 */
[----:B------:R-:W-:Y:S01]  /*5cc0*/  MOV R28, 0xffff ;  /* 0x0000ffff001c7802 */ /* 0x000fe20000000f00 */
[----:B------:R-:W5:Y:S01]  /*5cd0*/  SHFL.BFLY PT, R32, R27, 0x2, 0x101f ;  /* 0x0c501f001b207f89 */ /* 0x000f6200000e0000 */
[----:B-1----:R-:W-:Y:S01]  /*5ce0*/  FADD.FTZ R55, R55, R48 ;  /* 0x0000003037377221 */ /* 0x002fe20000010000 */
[----:B------:R-:W-:-:S02]  /*5cf0*/  IMAD.MOV.U32 R48, RZ, RZ, 0xffff ;  /* 0x0000ffffff307424 */ /* 0x000fc400078e00ff */
[----:B0-----:R-:W-:Y:S01]  /*5d00*/  FADD.FTZ R40, R41, R40 ;  /* 0x0000002829287221 */ /* 0x001fe20000010000 */
[----:B------:R-:W0:Y:S01]  /*5d10*/  SHFL.BFLY PT, R29, R26, 0x2, 0x101f ;  /* 0x0c501f001a1d7f89 */ /* 0x000e2200000e0000 */
[----:B--2---:R-:W-:-:S03]  /*5d20*/  FADD.FTZ R39, R42, R39 ;  /* 0x000000272a277221 */ /* 0x004fc60000010000 */
[----:B------:R-:W1:Y:S01]  /*5d30*/  SHFL.BFLY PT, R43, R40, 0x2, 0x101f ;  /* 0x0c501f00282b7f89 */ /* 0x000e6200000e0000 */
[----:B------:R-:W-:Y:S01]  /*5d40*/  MOV R42, 0xffff ;  /* 0x0000ffff002a7802 */ /* 0x000fe20000000f00 */
[----:B---3--:R-:W-:Y:S01]  /*5d50*/  FADD.FTZ R45, R46, R45 ;  /* 0x0000002d2e2d7221 */ /* 0x008fe20000010000 */
[----:B------:R-:W-:Y:S01]  /*5d60*/  MOV R46, 0xffff ;  /* 0x0000ffff002e7802 */ /* 0x000fe20000000f00 */
[----:B------:R-:W2:Y:S01]  /*5d70*/  SHFL.BFLY PT, R28, R39, 0x2, 0x101f ;  /* 0x0c501f00271c7f89 */ /* 0x000ea200000e0000 */
[----:B----4-:R-:W-:-:S03]  /*5d80*/  FADD.FTZ R44, R51, R44 ;  /* 0x0000002c332c7221 */ /* 0x010fc60000010000 */
[----:B------:R-:W3:Y:S01]  /*5d90*/  SHFL.BFLY PT, R48, R55, 0x4, 0x101f ;  /* 0x0c901f0037307f89 */ /* 0x000ee200000e0000 */
[----:B------:R-:W-:Y:S01]  /*5da0*/  IADD3 R25, R33, R14, RZ ;  /* 0x0000000e21197210 */ /* 0x000fe20007ffe0ff */
[----:B-----5:R-:W-:Y:S01]  /*5db0*/  FADD.FTZ R57, R57, R50 ;  /* 0x0000003239397221 */ /* 0x020fe20000010000 */
[----:B------:R-:W-:Y:S01]  /*5dc0*/  MOV R50, 0xffff ;  /* 0x0000ffff00327802 */ /* 0x000fe20000000f00 */
[----:B------:R-:W4:Y:S01]  /*5dd0*/  SHFL.BFLY PT, R51, R44, 0x2, 0x101f ;  /* 0x0c501f002c337f89 */ /* 0x000f2200000e0000 */
[----:B------:R-:W-:-:S03]  /*5de0*/  FADD.FTZ R36, R27, R32 ;  /* 0x000000201b247221 */ /* 0x000fc60000010000 */
[----:B------:R-:W5:Y:S01]  /*5df0*/  SHFL.BFLY PT, R46, R45, 0x2, 0x101f ;  /* 0x0c501f002d2e7f89 */ /* 0x000f6200000e0000 */
[----:B0-----:R-:W-:-:S03]  /*5e00*/  FADD.FTZ R35, R26, R29 ;  /* 0x0000001d1a237221 */ /* 0x001fc60000010000 */
[----:B------:R-:W0:Y:S01]  /*5e10*/  SHFL.BFLY PT, R50, R57, 0x4, 0x101f ;  /* 0x0c901f0039327f89 */ /* 0x000e2200000e0000 */
[----:B------:R-:W0:Y:S01]  /*5e20*/  LDC.64 R26, c[0x0][0x218] ;  /* 0x00008600ff1a7b82 */ /* 0x000e220000000a00 */
[----:B-1----:R-:W-:Y:S02]  /*5e30*/  FADD.FTZ R43, R40, R43 ;  /* 0x0000002b282b7221 */ /* 0x002fe40000010000 */
[----:B------:R-:W1:Y:S01]  /*5e40*/  SHFL.BFLY PT, R37, R36, 0x1, 0x101f ;  /* 0x0c301f0024257f89 */ /* 0x000e6200000e0000 */
[----:B------:R-:W-:Y:S01]  /*5e50*/  MOV R40, 0xffff ;  /* 0x0000ffff00287802 */ /* 0x000fe20000000f00 */
[----:B--2---:R-:W-:Y:S02]  /*5e60*/  FADD.FTZ R41, R39, R28 ;  /* 0x0000001c27297221 */ /* 0x004fe40000010000 */
[----:B------:R-:W2:Y:S01]  /*5e70*/  SHFL.BFLY PT, R38, R35, 0x1, 0x101f ;  /* 0x0c301f0023267f89 */ /* 0x000ea200000e0000 */
[----:B------:R-:W-:Y:S01]  /*5e80*/  MOV R39, 0xffff ;  /* 0x0000ffff00277802 */ /* 0x000fe20000000f00 */
[----:B------:R-:W2:Y:S01]  /*5e90*/  LDC.64 R28, c[0x0][0x220] ;  /* 0x00008800ff1c7b82 */ /* 0x000ea20000000a00 */
[----:B---3--:R-:W-:Y:S01]  /*5ea0*/  FADD.FTZ R48, R55, R48 ;  /* 0x0000003037307221 */ /* 0x008fe20000010000 */
[----:B------:R-:W3:Y:S01]  /*5eb0*/  SHFL.BFLY PT, R40, R41, 0x1, 0x101f ;  /* 0x0c301f0029287f89 */ /* 0x000ee200000e0000 */
[----:B------:R-:W-:Y:S01]  /*5ec0*/  MOV R55, 0xffff ;  /* 0x0000ffff00377802 */ /* 0x000fe20000000f00 */
[----:B----4-:R-:W-:Y:S01]  /*5ed0*/  FADD.FTZ R51, R44, R51 ;  /* 0x000000332c337221 */ /* 0x010fe20000010000 */
[----:B------:R-:W-:Y:S01]  /*5ee0*/  IMAD.MOV.U32 R44, RZ, RZ, 0xffff ;  /* 0x0000ffffff2c7424 */ /* 0x000fe200078e00ff */
[----:B------:R-:W4:Y:S01]  /*5ef0*/  SHFL.BFLY PT, R42, R43, 0x1, 0x101f ;  /* 0x0c301f002b2a7f89 */ /* 0x000f2200000e0000 */
[----:B-----5:R-:W-:Y:S01]  /*5f00*/  FADD.FTZ R45, R45, R46 ;  /* 0x0000002e2d2d7221 */ /* 0x020fe20000010000 */
[----:B------:R-:W-:-:S02]  /*5f10*/  MOV R46, 0xffff ;  /* 0x0000ffff002e7802 */ /* 0x000fc40000000f00 */
[----:B------:R-:W5:Y:S01]  /*5f20*/  SHFL.BFLY PT, R39, R48, 0x2, 0x101f ;  /* 0x0c501f0030277f89 */ /* 0x000f6200000e0000 */
[----:B0-----:R-:W-:Y:S01]  /*5f30*/  FADD.FTZ R50, R57, R50 ;  /* 0x0000003239327221 */ /* 0x001fe20000010000 */
[----:B------:R-:W-:Y:S02]  /*5f40*/  IMAD.WIDE R26, R25, 0x2, R26 ;  /* 0x00000002191a7825 */ /* 0x000fe400078e021a */
[----:B------:R-:W0:Y:S02]  /*5f50*/  SHFL.BFLY PT, R44, R51, 0x1, 0x101f ;  /* 0x0c301f00332c7f89 */ /* 0x000e2400000e0000 */
[----:B-1----:R-:W-:Y:S02]  /*5f60*/  FADD.FTZ R36, R36, R37 ;  /* 0x0000002524247221 */ /* 0x002fe40000010000 */
[----:B------:R-:W1:Y:S01]  /*5f70*/  SHFL.BFLY PT, R46, R45, 0x1, 0x101f ;  /* 0x0c301f002d2e7f89 */ /* 0x000e6200000e0000 */
[----:B--2---:R-:W-:-:S03]  /*5f80*/  FADD.FTZ R35, R35, R38 ;  /* 0x0000002623237221 */ /* 0x004fc60000010000 */
[----:B------:R-:W2:Y:S01]  /*5f90*/  SHFL.BFLY PT, R55, R50, 0x2, 0x101f ;  /* 0x0c501f0032377f89 */ /* 0x000ea200000e0000 */
[----:B------:R-:W-:Y:S01]  /*5fa0*/  @!P0 F2FP.BF16.F32.PACK_AB R33, RZ, R36 ;  /* 0x00000024ff21823e */ /* 0x000fe200000010ff */
[----:B------:R-:W-:-:S04]  /*5fb0*/  IMAD.WIDE R28, R25, 0x2, R28 ;  /* 0x00000002191c7825 */ /* 0x000fc800078e021c */
[----:B---3--:R-:W-:Y:S01]  /*5fc0*/  FADD.FTZ R40, R41, R40 ;  /* 0x0000002829287221 */ /* 0x008fe20000010000 */
[----:B------:R-:W-:Y:S02]  /*5fd0*/  @!P0 F2FP.BF16.F32.PACK_AB R32, RZ, R35 ;  /* 0x00000023ff20823e */ /* 0x000fe400000010ff */
[----:B------:R-:W-:Y:S01]  /*5fe0*/  PRMT R34, R33, 0x7610, R34 ;  /* 0x0000761021227816 */ /* 0x000fe20000000022 */
[----:B------:R-:W-:Y:S02]  /*5ff0*/  IMAD.MOV.U32 R36, RZ, RZ, 0xffff ;  /* 0x0000ffffff247424 */ /* 0x000fe400078e00ff */
[----:B----4-:R-:W-:Y:S01]  /*6000*/  FADD.FTZ R30, R43, R42 ;  /* 0x0000002a2b1e7221 */ /* 0x010fe20000010000 */
[----:B------:R-:W-:Y:S01]  /*6010*/  @!P0 F2FP.BF16.F32.PACK_AB R25, RZ, R40 ;  /* 0x00000028ff19823e */ /* 0x000fe200000010ff */
[----:B------:R-:W-:Y:S01]  /*6020*/  @!P0 STG.E.U16 desc[UR8][R26.64], R32 ;  /* 0x000000201a008986 */ /* 0x000fe2000c101508 */
[----:B-----5:R-:W-:Y:S02]  /*6030*/  FADD.FTZ R39, R48, R39 ;  /* 0x0000002730277221 */ /* 0x020fe40000010000 */
[----:B------:R-:W-:Y:S01]  /*6040*/  @!P0 F2FP.BF16.F32.PACK_AB R30, RZ, R30 ;  /* 0x0000001eff1e823e */ /* 0x000fe200000010ff */
[----:B------:R3:W-:Y:S01]  /*6050*/  @!P0 STG.E.U16 desc[UR8][R28.64], R34 ;  /* 0x000000221c008986 */ /* 0x0007e2000c101508 */
[----:B0-----:R-:W-:-:S03]  /*6060*/  FADD.FTZ R31, R51, R44 ;  /* 0x0000002c331f7221 */ /* 0x001fc60000010000 */
[----:B------:R-:W0:Y:S01]  /*6070*/  SHFL.BFLY PT, R36, R39, 0x1, 0x101f ;  /* 0x0c301f0027247f89 */ /* 0x000e2200000e0000 */
[----:B-1----:R-:W-:Y:S01]  /*6080*/  FADD.FTZ R33, R45, R46 ;  /* 0x0000002e2d217221 */ /* 0x002fe20000010000 */
[----:B------:R-:W-:Y:S01]  /*6090*/  @!P0 F2FP.BF16.F32.PACK_AB R31, RZ, R31 ;  /* 0x0000001fff1f823e */ /* 0x000fe200000010ff */
[----:B--2---:R-:W-:-:S03]  /*60a0*/  FADD.FTZ R50, R50, R55 ;  /* 0x0000003732327221 */ /* 0x004fc60000010000 */
[----:B------:R-:W-:Y:S02]  /*60b0*/  @!P0 F2FP.BF16.F32.PACK_AB R33, RZ, R33 ;  /* 0x00000021ff21823e */ /* 0x000fe400000010ff */
[----:B---3--:R-:W-:Y:S02]  /*60c0*/  PRMT R34, R25, 0x7610, R34 ;  /* 0x0000761019227816 */ /* 0x008fe40000000022 */
[----:B------:R-:W-:-:S03]  /*60d0*/  MOV R25, 0xffff ;  /* 0x0000ffff00197802 */ /* 0x000fc60000000f00 */
[----:B------:R1:W-:Y:S04]  /*60e0*/  @!P0 STG.E.U16 desc[UR8][R26.64+0x28], R34 ;  /* 0x000028221a008986 */ /* 0x0003e8000c101508 */
[----:B------:R1:W-:Y:S04]  /*60f0*/  @!P0 STG.E.U16 desc[UR8][R28.64+0x28], R30 ;  /* 0x0000281e1c008986 */ /* 0x0003e8000c101508 */
[----:B------:R1:W-:Y:S01]  /*6100*/  @!P0 STG.E.U16 desc[UR8][R26.64+0x50], R31 ;  /* 0x0000501f1a008986 */ /* 0x0003e2000c101508 */
[----:B0-----:R-:W-:-:S03]  /*6110*/  FADD.FTZ R36, R39, R36 ;  /* 0x0000002427247221 */ /* 0x001fc60000010000 */
[----:B------:R1:W0:Y:S04]  /*6120*/  SHFL.BFLY PT, R32, R50, 0x1, 0x101f ;  /* 0x0c301f0032207f89 */ /* 0x00022800000e0000 */
[----:B------:R1:W-:Y:S02]  /*6130*/  @!P0 STG.E.U16 desc[UR8][R28.64+0x50], R33 ;  /* 0x000050211c008986 */ /* 0x0003e4000c101508 */
.L_x_1251:
[----:B01----:R-:W-:Y:S01]  /*6140*/  FADD.FTZ R30, R50, R32 ;  /* 0x00000020321e7221 */ /* 0x003fe20000010000 */
[----:B------:R-:W-:-:S04]  /*6150*/  @!P0 F2FP.BF16.F32.PACK_AB R25, RZ, R36 ;  /* 0x00000024ff19823e */ /* 0x000fc800000010ff */
[----:B------:R-:W-:Y:S01]  /*6160*/  @!P0 F2FP.BF16.F32.PACK_AB R30, RZ, R30 ;  /* 0x0000001eff1e823e */ /* 0x000fe200000010ff */
[----:B------:R0:W-:Y:S04]  /*6170*/  @!P0 STG.E.U16 desc[UR8][R26.64+0x78], R25 ;  /* 0x000078191a008986 */ /* 0x0001e8000c101508 */
[----:B------:R0:W-:Y:S02]  /*6180*/  @!P0 STG.E.U16 desc[UR8][R28.64+0x78], R30 ;  /* 0x0000781e1c008986 */ /* 0x0001e4000c101508 */
.L_x_1181:
[----:B------:R-:W-:Y:S05]  /*6190*/  WARPSYNC.ALL ;  /* 0x0000000000007948 */ /* 0x000fea0003800000 */
[----:B------:R-:W-:Y:S01]  /*61a0*/  IADD3 R14, R14, 0x400, RZ ;  /* 0x000004000e0e7810 */ /* 0x000fe20007ffe0ff */
[----:B------:R-:W-:Y:S03]  /*61b0*/  BAR.SYNC.DEFER_BLOCKING 0x0 ;  /* 0x0000000000007b1d */ /* 0x000fe60000010000 */
[----:B------:R-:W-:-:S13]  /*61c0*/  ISETP.GE.AND P0, PT, R14, UR10, PT ;  /* 0x0000000a0e007c0c */ /* 0x000fda000bf06270 */
[----:B------:R-:W-:Y:S05]  /*61d0*/  @!P0 BRA `(.L_x_1188) ;  /* 0xffffffe400108947 */ /* 0x000fea000383ffff */
[----:B------:R-:W-:Y:S05]  /*61e0*/  EXIT ;  /* 0x000000000000794d */ /* 0x000fea0003800000 */
.L_x_1184:
[----:B------:R-:W-:Y:S01]  /*61f0*/  HFMA2.MMA R31, -RZ, RZ, 0, 4.76837158203125e-07 ;  /* 0x00000008ff1f7435 */ /* 0x000fe200000001ff */
[----:B--2---:R-:W-:Y:S01]  /*6200*/  MOV R34, R26 ;  /* 0x0000001a00227202 */ /* 0x004fe20000000f00 */
[----:B------:R-:W-:Y:S01]  /*6210*/  IMAD.MOV.U32 R30, RZ, RZ, 0x101f ;  /* 0x0000101fff1e7424 */ /* 0x000fe200078e00ff */
[----:B0-----:R-:W-:-:S08]  /*6220*/  MOV R25, 0xffff ;  /* 0x0000ffff00197802 */ /* 0x001fd00000000f00 */
[----:B-1-3--:R-:W-:Y:S05]  /*6230*/  WARPSYNC.COLLECTIVE R25, `(.L_x_1189) ;  /* 0x0000000019087348 */ /* 0x00afea0003c00000 */
[----:B------:R0:W2:Y:S02]  /*6240*/  SHFL.BFLY P2, R32, R34, R31, R30 ;  /* 0x0c00001f22207389 */ /* 0x0000a4000004001e */
[----:B0123--:R-:W-:Y:S01]  /*6250*/  ENDCOLLECTIVE ;  /* 0x000000000000791b */ /* 0x00ffe20003800000 */
.L_x_1189:
[----:B------:R-:W-:Y:S02]  /*6260*/  MOV R34, R27 ;  /* 0x0000001b00227202 */ /* 0x000fe40000000f00 */
[----:B------:R-:W-:-:S07]  /*6270*/  MOV R29, R32 ;  /* 0x00000020001d7202 */ /* 0x000fce0000000f00 */
[----:B------:R-:W-:Y:S05]  /*6280*/  WARPSYNC.COLLECTIVE R25, `(.L_x_1190) ;  /* 0x0000000019087348 */ /* 0x000fea0003c00000 */
[----:B------:R0:W1:Y:S02]  /*6290*/  SHFL.BFLY P2, R32, R34, R31, R30 ;  /* 0x0c00001f22207389 */ /* 0x000064000004001e */
[----:B01----:R-:W-:Y:S01]  /*62a0*/  ENDCOLLECTIVE ;  /* 0x000000000000791b */ /* 0x003fe20003800000 */
.L_x_1190:
[----:B------:R-:W-:Y:S01]  /*62b0*/  FADD.FTZ R29, R29, R26 ;  /* 0x0000001a1d1d7221 */ /* 0x000fe20000010000 */
[----:B------:R-:W-:-:S03]  /*62c0*/  HFMA2.MMA R31, -RZ, RZ, 0, 2.384185791015625e-07 ;  /* 0x00000004ff1f7435 */ /* 0x000fc600000001ff */
[----:B------:R-:W-:Y:S01]  /*62d0*/  IMAD.MOV.U32 R34, RZ, RZ, R29 ;  /* 0x000000ffff227224 */ /* 0x000fe200078e001d */
[----:B------:R-:W-:-:S07]  /*62e0*/  MOV R28, R32 ;  /* 0x00000020001c7202 */ /* 0x000fce0000000f00 */
[----:B------:R-:W-:Y:S05]  /*62f0*/  WARPSYNC.COLLECTIVE R25, `(.L_x_1191) ;  /* 0x0000000019087348 */ /* 0x000fea0003c00000 */
[----:B------:R0:W1:Y:S02]  /*6300*/  SHFL.BFLY P2, R32, R34, R31, R30 ;  /* 0x0c00001f22207389 */ /* 0x000064000004001e */
[----:B01----:R-:W-:Y:S01]  /*6310*/  ENDCOLLECTIVE ;  /* 0x000000000000791b */ /* 0x003fe20003800000 */
.L_x_1191:
[----:B------:R-:W-:-:S05]  /*6320*/  FADD.FTZ R28, R28, R27 ;  /* 0x0000001b1c1c7221 */ /* 0x000fca0000010000 */
[----:B------:R-:W-:Y:S02]  /*6330*/  MOV R34, R28 ;  /* 0x0000001c00227202 */ /* 0x000fe40000000f00 */
[----:B------:R-:W-:-:S07]  /*6340*/  MOV R36, R32 ;  /* 0x0000002000247202 */ /* 0x000fce0000000f00 */
[----:B------:R-:W-:Y:S05]  /*6350*/  WARPSYNC.COLLECTIVE R25, `(.L_x_1192) ;  /* 0x0000000019087348 */ /* 0x000fea0003c00000 */
[----:B------:R0:W1:Y:S02]  /*6360*/  SHFL.BFLY P2, R32, R34, R31, R30 ;  /* 0x0c00001f22207389 */ /* 0x000064000004001e */
[----:B01----:R-:W-:Y:S01]  /*6370*/  ENDCOLLECTIVE ;  /* 0x000000000000791b */ /* 0x003fe20003800000 */
.L_x_1192:
[----:B------:R-:W-:Y:S01]  /*6380*/  FADD.FTZ R36, R29, R36 ;  /* 0x000000241d247221 */ /* 0x000fe20000010000 */
[----:B------:R-:W-:-:S03]  /*6390*/  HFMA2.MMA R31, -RZ, RZ, 0, 1.1920928955078125e-07 ;  /* 0x00000002ff1f7435 */ /* 0x000fc600000001ff */
[----:B------:R-:W-:Y:S01]  /*63a0*/  IMAD.MOV.U32 R34, RZ, RZ, R36 ;  /* 0x000000ffff227224 */ /* 0x000fe200078e0024 */
[----:B------:R-:W-:-:S07]  /*63b0*/  MOV R33, R32 ;  /* 0x0000002000217202 */ /* 0x000fce0000000f00 */
[----:B------:R-:W-:Y:S05]  /*63c0*/  WARPSYNC.COLLECTIVE R25, `(.L_x_1193) ;  /* 0x0000000019087348 */ /* 0x000fea0003c00000 */
[----:B------:R0:W1:Y:S02]  /*63d0*/  SHFL.BFLY P2, R32, R34, R31, R30 ;  /* 0x0c00001f22207389 */ /* 0x000064000004001e */
[----:B01----:R-:W-:Y:S01]  /*63e0*/  ENDCOLLECTIVE ;  /* 0x000000000000791b */ /* 0x003fe20003800000 */
.L_x_1193:
[----:B------:R-:W-:-:S05]  /*63f0*/  FADD.FTZ R33, R28, R33 ;  /* 0x000000211c217221 */ /* 0x000fca0000010000 */
[----:B------:R-:W-:Y:S02]  /*6400*/  MOV R34, R33 ;  /* 0x0000002100227202 */ /* 0x000fe40000000f00 */
[----:B------:R-:W-:-:S07]  /*6410*/  MOV R35, R32 ;  /* 0x0000002000237202 */ /* 0x000fce0000000f00 */
[----:B------:R-:W-:Y:S05]  /*6420*/  WARPSYNC.COLLECTIVE R25, `(.L_x_1194) ;  /* 0x0000000019087348 */ /* 0x000fea0003c00000 */
[----:B------:R0:W1:Y:S02]  /*6430*/  SHFL.BFLY P2, R32, R34, R31, R30 ;  /* 0x0c00001f22207389 */ /* 0x000064000004001e */
[----:B01----:R-:W-:Y:S01]  /*6440*/  ENDCOLLECTIVE ;  /* 0x000000000000791b */ /* 0x003fe20003800000 */
.L_x_1194:
[----:B------:R-:W-:Y:S01]  /*6450*/  FADD.FTZ R35, R36, R35 ;  /* 0x0000002324237221 */ /* 0x000fe20000010000 */
[----:B------:R-:W-:-:S03]  /*6460*/  HFMA2.MMA R31, -RZ, RZ, 0, 5.9604644775390625e-08 ;  /* 0x00000001ff1f7435 */ /* 0x000fc600000001ff */
[----:B------:R-:W-:Y:S01]  /*6470*/  IMAD.MOV.U32 R34, RZ, RZ, R35 ;  /* 0x000000ffff227224 */ /* 0x000fe200078e0023 */
[----:B------:R-:W-:-:S07]  /*6480*/  MOV R26, R32 ;  /* 0x00000020001a7202 */ /* 0x000fce0000000f00 */
[----:B------:R-:W-:Y:S05]  /*6490*/  WARPSYNC.COLLECTIVE R25, `(.L_x_1195) ;  /* 0x0000000019087348 */ /* 0x000fea0003c00000 */
[----:B------:R0:W1:Y:S02]  /*64a0*/  SHFL.BFLY P2, R32, R34, R31, R30 ;  /* 0x0c00001f22207389 */ /* 0x000064000004001e */
[----:B01----:R-:W-:Y:S01]  /*64b0*/  ENDCOLLECTIVE ;  /* 0x000000000000791b */ /* 0x003fe20003800000 */
.L_x_1195:
[----:B------:R-:W-:-:S05]  /*64c0*/  FADD.FTZ R37, R33, R26 ;  /* 0x0000001a21257221 */ /* 0x000fca0000010000 */
[----:B------:R-:W-:Y:S02]  /*64d0*/  MOV R34, R37 ;  /* 0x0000002500227202 */ /* 0x000fe40000000f00 */
[----:B------:R-:W-:-:S07]  /*64e0*/  MOV R38, R32 ;  /* 0x0000002000267202 */ /* 0x000fce0000000f00 */
[----:B------:R-:W-:Y:S05]  /*64f0*/  WARPSYNC.COLLECTIVE R25, `(.L_x_1196) ;  /* 0x0000000019087348 */ /* 0x000fea0003c00000 */
[----:B------:R0:W1:Y:S02]  /*6500*/  SHFL.BFLY P2, R32, R34, R31, R30 ;  /* 0x0c00001f22207389 */ /* 0x000064000004001e */
[----:B01----:R-:W-:Y:S01]  /*6510*/  ENDCOLLECTIVE ;  /* 0x000000000000791b */ /* 0x003fe20003800000 */
.L_x_1196:
[----:B------:R-:W-:Y:S01]  /*6520*/  FADD.FTZ R38, R35, R38 ;  /* 0x0000002623267221 */ /* 0x000fe20000010000 */
[----:B------:R-:W-:Y:S06]  /*6530*/  BRA `(.L_x_1197) ;  /* 0xffffffec006c7947 */ /* 0x000fec000383ffff */
.L_x_1185:
[----:B------:R-:W-:Y:S01]  /*6540*/  BSSY B1, `(.L_x_1198) ;  /* 0x0000008000017945 */ /* 0x000fe20003800000 */
[----:B----4-:R-:W-:Y:S01]  /*6550*/  MOV R34, R33 ;  /* 0x0000002100227202 */ /* 0x010fe20000000f00 */
[----:B---3--:R-:W-:Y:S01]  /*6560*/  IMAD.MOV.U32 R31, RZ, RZ, 0x8 ;  /* 0x00000008ff1f7424 */ /* 0x008fe200078e00ff */
[----:B------:R-:W-:Y:S02]  /*6570*/  MOV R30, 0x101f ;  /* 0x0000101f001e7802 */ /* 0x000fe40000000f00 */
[----:B------:R-:W-:-:S07]  /*6580*/  MOV R25, 0xffff ;  /* 0x0000ffff00197802 */ /* 0x000fce0000000f00 */
[----:B012---:R-:W-:Y:S05]  /*6590*/  WARPSYNC.COLLECTIVE R25, `(.L_x_1199) ;  /* 0x0000000019087348 */ /* 0x007fea0003c00000 */
[----:B------:R3:W4:Y:S02]  /*65a0*/  SHFL.BFLY P2, R32, R34, R31, R30 ;  /* 0x0c00001f22207389 */ /* 0x000724000004001e */
[----:B01234-:R-:W-:Y:S01]  /*65b0*/  ENDCOLLECTIVE ;  /* 0x000000000000791b */ /* 0x01ffe20003800000 */
.L_x_1199:
[----:B------:R-:W-:Y:S05]  /*65c0*/  BSYNC B1 ;  /* 0x0000000000017941 */ /* 0x000fea0003800000 */
.L_x_1198:
        /* <DEDUP_REMOVED lines=8> */
.L_x_1200:
[----:B------:R-:W-:-:S05]  /*6650*/  FADD.FTZ R36, R36, R33 ;  /* 0x0000002124247221 */ /* 0x000fca0000010000 */
[----:B------:R-:W-:Y:S01]  /*6660*/  MOV R34, R36 ;  /* 0x0000002400227202 */ /* 0x000fe20000000f00 */
[----:B------:R-:W-:Y:S01]  /*6670*/  IMAD.MOV.U32 R31, RZ, RZ, 0x4 ;  /* 0x00000004ff1f7424 */ /* 0x000fe200078e00ff */
[----:B------:R-:W-:-:S07]  /*6680*/  MOV R38, R32 ;  /* 0x0000002000267202 */ /* 0x000fce0000000f00 */
[----:B------:R-:W-:Y:S05]  /*6690*/  WARPSYNC.COLLECTIVE R25, `(.L_x_1201) ;  /* 0x0000000019087348 */ /* 0x000fea0003c00000 */
[----:B------:R0:W1:Y:S02]  /*66a0*/  SHFL.BFLY P2, R32, R34, R31, R30 ;  /* 0x0c00001f22207389 */ /* 0x000064000004001e */
[----:B01----:R-:W-:Y:S01]  /*66b0*/  ENDCOLLECTIVE ;  /* 0x000000000000791b */ /* 0x003fe20003800000 */
.L_x_1201:
[----:B------:R-:W-:-:S05]  /*66c0*/  FADD.FTZ R38, R38, R35 ;  /* 0x0000002326267221 */ /* 0x000fca0000010000 */
[----:B------:R-:W-:Y:S02]  /*66d0*/  MOV R34, R38 ;  /* 0x0000002600227202 */ /* 0x000fe40000000f00 */
[----:B------:R-:W-:-:S07]  /*66e0*/  MOV R37, R32 ;  /* 0x0000002000257202 */ /* 0x000fce0000000f00 */
[----:B------:R-:W-:Y:S05]  /*66f0*/  WARPSYNC.COLLECTIVE R25, `(.L_x_1202) ;  /* 0x0000000019087348 */ /* 0x000fea0003c00000 */
[----:B------:R0:W1:Y:S02]  /*6700*/  SHFL.BFLY P2, R32, R34, R31, R30 ;  /* 0x0c00001f22207389 */ /* 0x000064000004001e */
[----:B01----:R-:W-:Y:S01]  /*6710*/  ENDCOLLECTIVE ;  /* 0x000000000000791b */ /* 0x003fe20003800000 */
.L_x_1202:
[----:B------:R-:W-:-:S05]  /*6720*/  FADD.FTZ R37, R36, R37 ;  /* 0x0000002524257221 */ /* 0x000fca0000010000 */
[----:B------:R-:W-:Y:S01]  /*6730*/  MOV R34, R37 ;  /* 0x0000002500227202 */ /* 0x000fe20000000f00 */
[----:B------:R-:W-:Y:S01]  /*6740*/  IMAD.MOV.U32 R31, RZ, RZ, 0x2 ;  /* 0x00000002ff1f7424 */ /* 0x000fe200078e00ff */
[----:B------:R-:W-:-:S07]  /*6750*/  MOV R39, R32 ;  /* 0x0000002000277202 */ /* 0x000fce0000000f00 */
[----:B------:R-:W-:Y:S05]  /*6760*/  WARPSYNC.COLLECTIVE R25, `(.L_x_1203) ;  /* 0x0000000019087348 */ /* 0x000fea0003c00000 */
[----:B------:R0:W1:Y:S02]  /*6770*/  SHFL.BFLY P2, R32, R34, R31, R30 ;  /* 0x0c00001f22207389 */ /* 0x000064000004001e */
[----:B01----:R-:W-:Y:S01]  /*6780*/  ENDCOLLECTIVE ;  /* 0x000000000000791b */ /* 0x003fe20003800000 */
.L_x_1203:
[----:B------:R-:W-:-:S05]  /*6790*/  FADD.FTZ R39, R38, R39 ;  /* 0x0000002726277221 */ /* 0x000fca0000010000 */
[----:B------:R-:W-:Y:S02]  /*67a0*/  MOV R34, R39 ;  /* 0x0000002700227202 */ /* 0x000fe40000000f00 */
[----:B------:R-:W-:-:S07]  /*67b0*/  MOV R40, R32 ;  /* 0x0000002000287202 */ /* 0x000fce0000000f00 */
[----:B------:R-:W-:Y:S05]  /*67c0*/  WARPSYNC.COLLECTIVE R25, `(.L_x_1204) ;  /* 0x0000000019087348 */ /* 0x000fea0003c00000 */
[----:B------:R0:W1:Y:S02]  /*67d0*/  SHFL.BFLY P2, R32, R34, R31, R30 ;  /* 0x0c00001f22207389 */ /* 0x000064000004001e */
[----:B01----:R-:W-:Y:S01]  /*67e0*/  ENDCOLLECTIVE ;  /* 0x000000000000791b */ /* 0x003fe20003800000 */
.L_x_1204:
[----:B------:R-:W-:-:S05]  /*67f0*/  FADD.FTZ R40, R37, R40 ;  /* 0x0000002825287221 */ /* 0x000fca0000010000 */
[----:B------:R-:W-:Y:S01]  /*6800*/  MOV R34, R40 ;  /* 0x0000002800227202 */ /* 0x000fe20000000f00 */
[----:B------:R-:W-:Y:S01]  /*6810*/  IMAD.MOV.U32 R31, RZ, RZ, 0x1 ;  /* 0x00000001ff1f7424 */ /* 0x000fe200078e00ff */
[----:B------:R-:W-:-:S07]  /*6820*/  MOV R42, R32 ;  /* 0x00000020002a7202 */ /* 0x000fce0000000f00 */
[----:B------:R-:W-:Y:S05]  /*6830*/  WARPSYNC.COLLECTIVE R25, `(.L_x_1205) ;  /* 0x0000000019087348 */ /* 0x000fea0003c00000 */
[----:B------:R0:W1:Y:S02]  /*6840*/  SHFL.BFLY P2, R32, R34, R31, R30 ;  /* 0x0c00001f22207389 */ /* 0x000064000004001e */
[----:B01----:R-:W-:Y:S01]  /*6850*/  ENDCOLLECTIVE ;  /* 0x000000000000791b */ /* 0x003fe20003800000 */
.L_x_1205:
[----:B------:R-:W-:-:S05]  /*6860*/  FADD.FTZ R42, R39, R42 ;  /* 0x0000002a272a7221 */ /* 0x000fca0000010000 */
[----:B------:R-:W-:Y:S02]  /*6870*/  MOV R34, R42 ;  /* 0x0000002a00227202 */ /* 0x000fe40000000f00 */
[----:B------:R-:W-:-:S07]  /*6880*/  MOV R33, R32 ;  /* 0x0000002000217202 */ /* 0x000fce0000000f00 */
[----:B------:R-:W-:Y:S05]  /*6890*/  WARPSYNC.COLLECTIVE R25, `(.L_x_1206) ;  /* 0x0000000019087348 */ /* 0x000fea0003c00000 */
[----:B------:R0:W1:Y:S02]  /*68a0*/  SHFL.BFLY P2, R32, R34, R31, R30 ;  /* 0x0c00001f22207389 */ /* 0x000064000004001e */
[----:B01----:R-:W-:Y:S01]  /*68b0*/  ENDCOLLECTIVE ;  /* 0x000000000000791b */ /* 0x003fe20003800000 */
.L_x_1206:
[----:B------:R-:W-:Y:S01]  /*68c0*/  FADD.FTZ R33, R40, R33 ;  /* 0x0000002128217221 */ /* 0x000fe20000010000 */
[----:B------:R-:W-:Y:S06]  /*68d0*/  BRA `(.L_x_1207) ;  /* 0xffffffec00287947 */ /* 0x000fec000383ffff */
.L_x_1186:
[----:B------:R-:W-:Y:S01]  /*68e0*/  BSSY B1, `(.L_x_1208) ;  /* 0x0000008000017945 */ /* 0x000fe20003800000 */
[----:B0-----:R-:W-:Y:S01]  /*68f0*/  MOV R34, R33 ;  /* 0x0000002100227202 */ /* 0x001fe20000000f00 */
[----:B--2---:R-:W-:Y:S01]  /*6900*/  IMAD.MOV.U32 R30, RZ, RZ, 0x101f ;  /* 0x0000101fff1e7424 */ /* 0x004fe200078e00ff */
[----:B------:R-:W-:Y:S02]  /*6910*/  MOV R31, 0x8 ;  /* 0x00000008001f7802 */ /* 0x000fe40000000f00 */
[----:B------:R-:W-:-:S07]  /*6920*/  MOV R25, 0xffff ;  /* 0x0000ffff00197802 */ /* 0x000fce0000000f00 */
[----:B-1-34-:R-:W-:Y:S05]  /*6930*/  WARPSYNC.COLLECTIVE R25, `(.L_x_1209) ;  /* 0x0000000019087348 */ /* 0x01afea0003c00000 */
[----:B------:R0:W2:Y:S02]  /*6940*/  SHFL.BFLY P2, R32, R34, R31, R30 ;  /* 0x0c00001f22207389 */ /* 0x0000a4000004001e */
[----:B01234-:R-:W-:Y:S01]  /*6950*/  ENDCOLLECTIVE ;  /* 0x000000000000791b */ /* 0x01ffe20003800000 */
.L_x_1209:
[----:B------:R-:W-:Y:S05]  /*6960*/  BSYNC B1 ;  /* 0x0000000000017941 */ /* 0x000fea0003800000 */
.L_x_1208:
        /* <DEDUP_REMOVED lines=8> */
.L_x_1210:
[----:B------:R-:W-:Y:S01]  /*69f0*/  FADD.FTZ R36, R36, R33 ;  /* 0x0000002124247221 */ /* 0x000fe20000010000 */
[----:B------:R-:W-:-:S04]  /*6a00*/  HFMA2.MMA R31, -RZ, RZ, 0, 2.384185791015625e-07 ;  /* 0x00000004ff1f7435 */ /* 0x000fc800000001ff */
[----:B------:R-:W-:Y:S02]  /*6a10*/  MOV R34, R36 ;  /* 0x0000002400227202 */ /* 0x000fe40000000f00 */
[----:B------:R-:W-:-:S07]  /*6a20*/  MOV R38, R32 ;  /* 0x0000002000267202 */ /* 0x000fce0000000f00 */
[----:B------:R-:W-:Y:S05]  /*6a30*/  WARPSYNC.COLLECTIVE R25, `(.L_x_1211) ;  /* 0x0000000019087348 */ /* 0x000fea0003c00000 */
[----:B------:R0:W1:Y:S02]  /*6a40*/  SHFL.BFLY P2, R32, R34, R31, R30 ;  /* 0x0c00001f22207389 */ /* 0x000064000004001e */
[----:B01----:R-:W-:Y:S01]  /*6a50*/  ENDCOLLECTIVE ;  /* 0x000000000000791b */ /* 0x003fe20003800000 */
.L_x_1211:
[----:B------:R-:W-:-:S05]  /*6a60*/  FADD.FTZ R38, R38, R35 ;  /* 0x0000002326267221 */ /* 0x000fca0000010000 */
[----:B------:R-:W-:Y:S01]  /*6a70*/  MOV R34, R38 ;  /* 0x0000002600227202 */ /* 0x000fe20000000f00 */
[----:B------:R-:W-:-:S07]  /*6a80*/  IMAD.MOV.U32 R37, RZ, RZ, R32 ;  /* 0x000000ffff257224 */ /* 0x000fce00078e0020 */
[----:B------:R-:W-:Y:S05]  /*6a90*/  WARPSYNC.COLLECTIVE R25, `(.L_x_1212) ;  /* 0x0000000019087348 */ /* 0x000fea0003c00000 */
[----:B------:R0:W1:Y:S02]  /*6aa0*/  SHFL.BFLY P2, R32, R34, R31, R30 ;  /* 0x0c00001f22207389 */ /* 0x000064000004001e */
[----:B01----:R-:W-:Y:S01]  /*6ab0*/  ENDCOLLECTIVE ;  /* 0x000000000000791b */ /* 0x003fe20003800000 */
.L_x_1212:
[----:B------:R-:W-:Y:S01]  /*6ac0*/  FADD.FTZ R37, R36, R37 ;  /* 0x0000002524257221 */ /* 0x000fe20000010000 */
[----:B------:R-:W-:-:S04]  /*6ad0*/  HFMA2.MMA R31, -RZ, RZ, 0, 1.1920928955078125e-07 ;  /* 0x00000002ff1f7435 */ /* 0x000fc800000001ff */
[----:B------:R-:W-:Y:S02]  /*6ae0*/  MOV R34, R37 ;  /* 0x0000002500227202 */ /* 0x000fe40000000f00 */
[----:B------:R-:W-:-:S07]  /*6af0*/  MOV R39, R32 ;  /* 0x0000002000277202 */ /* 0x000fce0000000f00 */
[----:B------:R-:W-:Y:S05]  /*6b00*/  WARPSYNC.COLLECTIVE R25, `(.L_x_1213) ;  /* 0x0000000019087348 */ /* 0x000fea0003c00000 */
[----:B------:R0:W1:Y:S02]  /*6b10*/  SHFL.BFLY P2, R32, R34, R31, R30 ;  /* 0x0c00001f22207389 */ /* 0x000064000004001e */
[----:B01----:R-:W-:Y:S01]  /*6b20*/  ENDCOLLECTIVE ;  /* 0x000000000000791b */ /* 0x003fe20003800000 */
.L_x_1213:
[----:B------:R-:W-:-:S05]  /*6b30*/  FADD.FTZ R39, R38, R39 ;  /* 0x0000002726277221 */ /* 0x000fca0000010000 */
[----:B------:R-:W-:Y:S01]  /*6b40*/  MOV R34, R39 ;  /* 0x0000002700227202 */ /* 0x000fe20000000f00 */
[----:B------:R-:W-:-:S07]  /*6b50*/  IMAD.MOV.U32 R40, RZ, RZ, R32 ;  /* 0x000000ffff287224 */ /* 0x000fce00078e0020 */
[----:B------:R-:W-:Y:S05]  /*6b60*/  WARPSYNC.COLLECTIVE R25, `(.L_x_1214) ;  /* 0x0000000019087348 */ /* 0x000fea0003c00000 */
[----:B------:R0:W1:Y:S02]  /*6b70*/  SHFL.BFLY P2, R32, R34, R31, R30 ;  /* 0x0c00001f22207389 */ /* 0x000064000004001e */
[----:B01----:R-:W-:Y:S01]  /*6b80*/  ENDCOLLECTIVE ;  /* 0x000000000000791b */ /* 0x003fe20003800000 */
.L_x_1214:
[----:B------:R-:W-:Y:S01]  /*6b90*/  FADD.FTZ R40, R37, R40 ;  /* 0x0000002825287221 */ /* 0x000fe20000010000 */
[----:B------:R-:W-:-:S04]  /*6ba0*/  HFMA2.MMA R31, -RZ, RZ, 0, 5.9604644775390625e-08 ;  /* 0x00000001ff1f7435 */ /* 0x000fc800000001ff */
[----:B------:R-:W-:Y:S02]  /*6bb0*/  MOV R34, R40 ;  /* 0x0000002800227202 */ /* 0x000fe40000000f00 */
[----:B------:R-:W-:-:S07]  /*6bc0*/  MOV R42, R32 ;  /* 0x00000020002a7202 */ /* 0x000fce0000000f00 */
[----:B------:R-:W-:Y:S05]  /*6bd0*/  WARPSYNC.COLLECTIVE R25, `(.L_x_1215) ;  /* 0x0000000019087348 */ /* 0x000fea0003c00000 */
[----:B------:R0:W1:Y:S02]  /*6be0*/  SHFL.BFLY P2, R32, R34, R31, R30 ;  /* 0x0c00001f22207389 */ /* 0x000064000004001e */
[----:B01----:R-:W-:Y:S01]  /*6bf0*/  ENDCOLLECTIVE ;  /* 0x000000000000791b */ /* 0x003fe20003800000 */
.L_x_1215:
[----:B------:R-:W-:-:S05]  /*6c00*/  FADD.FTZ R42, R39, R42 ;  /* 0x0000002a272a7221 */ /* 0x000fca0000010000 */
[----:B------:R-:W-:Y:S01]  /*6c10*/  MOV R34, R42 ;  /* 0x0000002a00227202 */ /* 0x000fe20000000f00 */
[----:B------:R-:W-:-:S07]  /*6c20*/  IMAD.MOV.U32 R33, RZ, RZ, R32 ;  /* 0x000000ffff217224 */ /* 0x000fce00078e0020 */
[----:B------:R-:W-:Y:S05]  /*6c30*/  WARPSYNC.COLLECTIVE R25, `(.L_x_1216) ;  /* 0x0000000019087348 */ /* 0x000fea0003c00000 */
[----:B------:R0:W1:Y:S02]  /*6c40*/  SHFL.BFLY P2, R32, R34, R31, R30 ;  /* 0x0c00001f22207389 */ /* 0x000064000004001e */
[----:B01----:R-:W-:Y:S01]  /*6c50*/  ENDCOLLECTIVE ;  /* 0x000000000000791b */ /* 0x003fe20003800000 */
.L_x_1216:
[----:B------:R-:W-:Y:S01]  /*6c60*/  FADD.FTZ R33, R40, R33 ;  /* 0x0000002128217221 */ /* 0x000fe20000010000 */
[----:B------:R-:W-:Y:S06]  /*6c70*/  BRA `(.L_x_1217) ;  /* 0xffffffe800cc7947 */ /* 0x000fec000383ffff */
.L_x_1187:
[----:B------:R-:W-:Y:S01]  /*6c80*/  HFMA2.MMA R31, -RZ, RZ, 0, 4.76837158203125e-07 ;  /* 0x00000008ff1f7435 */ /* 0x000fe200000001ff */
[----:B------:R-:W-:Y:S01]  /*6c90*/  BSSY B0, `(.L_x_1218) ;  /* 0x0000007000007945 */ /* 0x000fe20003800000 */
[----:B--2---:R-:W-:Y:S01]  /*6ca0*/  MOV R34, R26 ;  /* 0x0000001a00227202 */ /* 0x004fe20000000f00 */
[----:B0-----:R-:W-:Y:S01]  /*6cb0*/  IMAD.MOV.U32 R25, RZ, RZ, 0xffff ;  /* 0x0000ffffff197424 */ /* 0x001fe200078e00ff */
[----:B------:R-:W-:-:S07]  /*6cc0*/  MOV R30, 0x101f ;  /* 0x0000101f001e7802 */ /* 0x000fce0000000f00 */
[----:B-1-3--:R-:W-:Y:S05]  /*6cd0*/  WARPSYNC.COLLECTIVE R25, `(.L_x_1219) ;  /* 0x0000000019087348 */ /* 0x00afea0003c00000 */
[----:B------:R0:W2:Y:S02]  /*6ce0*/  SHFL.BFLY P2, R32, R34, R31, R30 ;  /* 0x0c00001f22207389 */ /* 0x0000a4000004001e */
[----:B0123--:R-:W-:Y:S01]  /*6cf0*/  ENDCOLLECTIVE ;  /* 0x000000000000791b */ /* 0x00ffe20003800000 */
.L_x_1219:
[----:B------:R-:W-:Y:S05]  /*6d00*/  BSYNC B0 ;  /* 0x0000000000007941 */ /* 0x000fea0003800000 */
.L_x_1218:
[----:B------:R-:W-:Y:S01]  /*6d10*/  HFMA2.MMA R31, -RZ, RZ, 0, 4.76837158203125e-07 ;  /* 0x00000008ff1f7435 */ /* 0x000fe200000001ff */
[----:B------:R-:W-:Y:S01]  /*6d20*/  MOV R34, R27 ;  /* 0x0000001b00227202 */ /* 0x000fe20000000f00 */
[----:B------:R-:W-:Y:S01]  /*6d30*/  IMAD.MOV.U32 R25, RZ, RZ, 0xffff ;  /* 0x0000ffffff197424 */ /* 0x000fe200078e00ff */
[----:B------:R-:W-:Y:S01]  /*6d40*/  MOV R30, 0x101f ;  /* 0x0000101f001e7802 */ /* 0x000fe20000000f00 */
[----:B------:R-:W-:Y:S01]  /*6d50*/  @!P0 VIADD R35, R33, 0x14 ;  /* 0x0000001421238836 */ /* 0x000fe20000000000 */
[----:B------:R-:W-:Y:S01]  /*6d60*/  MOV R29, R32 ;  /* 0x00000020001d7202 */ /* 0x000fe20000000f00 */
[----:B------:R-:W-:Y:S01]  /*6d70*/  HFMA2.MMA R39, -RZ, RZ, 0, 0 ;  /* 0x00000000ff277435 */ /* 0x000fe200000001ff */
[----:B------:R-:W-:-:S10]  /*6d80*/  @!P0 LEA R36, R47, UR6, 0x7 ;  /* 0x000000062f248c11 */ /* 0x000fd4000f8e38ff */
[----:B------:R-:W-:Y:S05]  /*6d90*/  WARPSYNC.COLLECTIVE R25, `(.L_x_1220) ;  /* 0x0000000019087348 */ /* 0x000fea0003c00000 */
[----:B------:R0:W1:Y:S02]  /*6da0*/  SHFL.BFLY P2, R32, R34, R31, R30 ;  /* 0x0c00001f22207389 */ /* 0x000064000004001e */
[----:B01----:R-:W-:Y:S01]  /*6db0*/  ENDCOLLECTIVE ;  /* 0x000000000000791b */ /* 0x003fe20003800000 */
.L_x_1220:
[----:B------:R-:W-:Y:S01]  /*6dc0*/  @!P0 LOP3.LUT R35, R35, R10, RZ, 0x3c, !PT ;  /* 0x0000000a23238212 */ /* 0x000fe200078e3cff */
[----:B------:R-:W-:Y:S01]  /*6dd0*/  FADD.FTZ R29, R29, R26 ;  /* 0x0000001a1d1d7221 */ /* 0x000fe20000010000 */
[----:B------:R-:W-:Y:S02]  /*6de0*/  MOV R40, RZ ;  /* 0x000000ff00287202 */ /* 0x000fe40000000f00 */
[----:B------:R-:W-:Y:S02]  /*6df0*/  CS2R R44, SRZ ;  /* 0x00000000002c7805 */ /* 0x000fe4000001ff00 */
[----:B------:R-:W-:Y:S01]  /*6e00*/  @!P0 LEA R35, R35, R36, 0x2 ;  /* 0x0000002423238211 */ /* 0x000fe200078e10ff */
[----:B------:R-:W-:-:S04]  /*6e10*/  HFMA2.MMA R50, -RZ, RZ, 0, 0 ;  /* 0x00000000ff327435 */ /* 0x000fc800000001ff */
[----:B------:R0:W1:Y:S01]  /*6e20*/  @!P0 LDS R38, [R35+0x500] ;  /* 0x0005000023268984 */ /* 0x0000620000000800 */
[----:B------:R-:W-:Y:S01]  /*6e30*/  HFMA2.MMA R31, -RZ, RZ, 0, 2.384185791015625e-07 ;  /* 0x00000004ff1f7435 */ /* 0x000fe200000001ff */
[----:B------:R-:W-:Y:S02]  /*6e40*/  MOV R34, R29 ;  /* 0x0000001d00227202 */ /* 0x000fe40000000f00 */
[----:B------:R0:W2:Y:S01]  /*6e50*/  @!P0 LDS R37, [R35] ;  /* 0x0000000023258984 */ /* 0x0000a20000000800 */
[----:B------:R-:W-:-:S07]  /*6e60*/  FADD.FTZ R28, R32, R27 ;  /* 0x0000001b201c7221 */ /* 0x000fce0000010000 */
[----:B012---:R-:W-:Y:S05]  /*6e70*/  WARPSYNC.COLLECTIVE R25, `(.L_x_1221) ;  /* 0x0000000019087348 */ /* 0x007fea0003c00000 */
[----:B------:R3:W4:Y:S02]  /*6e80*/  SHFL.BFLY P2, R32, R34, R31, R30 ;  /* 0x0c00001f22207389 */ /* 0x000724000004001e */
[----:B01234-:R-:W-:Y:S01]  /*6e90*/  ENDCOLLECTIVE ;  /* 0x000000000000791b */ /* 0x01ffe20003800000 */
.L_x_1221:
[----:B------:R-:W-:Y:S02]  /*6ea0*/  MOV R34, R28 ;  /* 0x0000001c00227202 */ /* 0x000fe40000000f00 */
[----:B------:R-:W-:-:S07]  /*6eb0*/  MOV R26, R32 ;  /* 0x00000020001a7202 */ /* 0x000fce0000000f00 */
[----:B------:R-:W-:Y:S05]  /*6ec0*/  WARPSYNC.COLLECTIVE R25, `(.L_x_1222) ;  /* 0x0000000019087348 */ /* 0x000fea0003c00000 */
[----:B------:R0:W1:Y:S02]  /*6ed0*/  SHFL.BFLY P2, R32, R34, R31, R30 ;  /* 0x0c00001f22207389 */ /* 0x000064000004001e */
[----:B01----:R-:W-:Y:S01]  /*6ee0*/  ENDCOLLECTIVE ;  /* 0x000000000000791b */ /* 0x003fe20003800000 */
.L_x_1222:
[----:B------:R-:W-:Y:S01]  /*6ef0*/  @!P0 MOV R40, R38 ;  /* 0x0000002600288202 */ /* 0x000fe20000000f00 */
[----:B------:R-:W-:Y:S01]  /*6f00*/  FADD.FTZ R26, R29, R26 ;  /* 0x0000001a1d1a7221 */ /* 0x000fe20000010000 */
[----:B------:R-:W-:Y:S01]  /*6f10*/  @!P0 MOV R39, R37 ;  /* 0x0000002500278202 */ /* 0x000fe20000000f00 */
[----:B------:R-:W-:-:S03]  /*6f20*/  HFMA2.MMA R31, -RZ, RZ, 0, 1.1920928955078125e-07 ;  /* 0x00000002ff1f7435 */ /* 0x000fc600000001ff */
[----:B------:R-:W-:Y:S01]  /*6f30*/  MOV R34, R26 ;  /* 0x0000001a00227202 */ /* 0x000fe20000000f00 */
[----:B------:R-:W-:Y:S01]  /*6f40*/  FADD.FTZ R27, R28, R32 ;  /* 0x000000201c1b7221 */ /* 0x000fe20000010000 */
[----:B------:R-:W-:-:S07]  /*6f50*/  @!P0 LEA R28, R47, UR6, 0x7 ;  /* 0x000000062f1c8c11 */ /* 0x000fce000f8e38ff */
[----:B------:R-:W-:Y:S05]  /*6f60*/  WARPSYNC.COLLECTIVE R25, `(.L_x_1223) ;  /* 0x0000000019087348 */ /* 0x000fea0003c00000 */
[----:B------:R0:W1:Y:S02]  /*6f70*/  SHFL.BFLY P2, R32, R34, R31, R30 ;  /* 0x0c00001f22207389 */ /* 0x000064000004001e */
[----:B01----:R-:W-:Y:S01]  /*6f80*/  ENDCOLLECTIVE ;  /* 0x000000000000791b */ /* 0x003fe20003800000 */
.L_x_1223:
[----:B------:R-:W-:Y:S01]  /*6f90*/  IMAD.MOV.U32 R34, RZ, RZ, R27 ;  /* 0x000000ffff227224 */ /* 0x000fe200078e001b */
[----:B------:R-:W-:-:S07]  /*6fa0*/  MOV R29, R32 ;  /* 0x00000020001d7202 */ /* 0x000fce0000000f00 */
[----:B------:R-:W-:Y:S05]  /*6fb0*/  WARPSYNC.COLLECTIVE R25, `(.L_x_1224) ;  /* 0x0000000019087348 */ /* 0x000fea0003c00000 */
[----:B------:R0:W1:Y:S02]  /*6fc0*/  SHFL.BFLY P2, R32, R34, R31, R30 ;  /* 0x0c00001f22207389 */ /* 0x000064000004001e */
[----:B01----:R-:W-:Y:S01]  /*6fd0*/  ENDCOLLECTIVE ;  /* 0x000000000000791b */ /* 0x003fe20003800000 */
.L_x_1224:
[----:B------:R-:W-:Y:S01]  /*6fe0*/  FADD.FTZ R35, R26, R29 ;  /* 0x0000001d1a237221 */ /* 0x000fe20000010000 */
[----:B------:R-:W-:-:S04]  /*6ff0*/  @!P0 IADD3 R29, R33, 0x28, RZ ;  /* 0x00000028211d8810 */ /* 0x000fc80007ffe0ff */
[----:B------:R-:W-:-:S04]  /*7000*/  @!P0 LOP3.LUT R29, R29, R10, RZ, 0x3c, !PT ;  /* 0x0000000a1d1d8212 */ /* 0x000fc800078e3cff */
[----:B------:R-:W-:Y:S01]  /*7010*/  @!P0 LEA R29, R29, R28, 0x2 ;  /* 0x0000001c1d1d8211 */ /* 0x000fe200078e10ff */
[----:B------:R-:W-:Y:S01]  /*7020*/  HFMA2.MMA R31, -RZ, RZ, 0, 5.9604644775390625e-08 ;  /* 0x00000001ff1f7435 */ /* 0x000fe200000001ff */
[----:B------:R-:W-:-:S03]  /*7030*/  IMAD.MOV.U32 R34, RZ, RZ, R35 ;  /* 0x000000ffff227224 */ /* 0x000fc600078e0023 */
[----:B------:R0:W1:Y:S04]  /*7040*/  @!P0 LDS R46, [R29] ;  /* 0x000000001d2e8984 */ /* 0x0000680000000800 */
[----:B------:R0:W2:Y:S01]  /*7050*/  @!P0 LDS R48, [R29+0x500] ;  /* 0x000500001d308984 */ /* 0x0000a20000000800 */
[----:B------:R-:W-:-:S07]  /*7060*/  FADD.FTZ R36, R27, R32 ;  /* 0x000000201b247221 */ /* 0x000fce0000010000 */
[----:B012---:R-:W-:Y:S05]  /*7070*/  WARPSYNC.COLLECTIVE R25, `(.L_x_1225) ;  /* 0x0000000019087348 */ /* 0x007fea0003c00000 */
[----:B------:R3:W4:Y:S02]  /*7080*/  SHFL.BFLY P2, R32, R34, R31, R30 ;  /* 0x0c00001f22207389 */ /* 0x000724000004001e */
[----:B01234-:R-:W-:Y:S01]  /*7090*/  ENDCOLLECTIVE ;  /* 0x000000000000791b */ /* 0x01ffe20003800000 */
.L_x_1225:
[----:B------:R-:W0:Y:S01]  /*70a0*/  LDC.64 R26, c[0x0][0x218] ;  /* 0x00008600ff1a7b82 */ /* 0x000e220000000a00 */
[----:B------:R-:W-:Y:S02]  /*70b0*/  MOV R34, R36 ;  /* 0x0000002400227202 */ /* 0x000fe40000000f00 */
[----:B------:R-:W-:-:S07]  /*70c0*/  MOV R38, R32 ;  /* 0x0000002000267202 */ /* 0x000fce0000000f00 */
[----:B0-----:R-:W-:Y:S05]  /*70d0*/  WARPSYNC.COLLECTIVE R25, `(.L_x_1226) ;  /* 0x0000000019087348 */ /* 0x001fea0003c00000 */
[----:B------:R1:W2:Y:S02]  /*70e0*/  SHFL.BFLY P2, R32, R34, R31, R30 ;  /* 0x0c00001f22207389 */ /* 0x0002a4000004001e */
[----:B012---:R-:W-:Y:S01]  /*70f0*/  ENDCOLLECTIVE ;  /* 0x000000000000791b */ /* 0x007fe20003800000 */
.L_x_1226:
[----:B------:R-:W-:Y:S01]  /*7100*/  FADD.FTZ R35, R35, R38 ;  /* 0x0000002623237221 */ /* 0x000fe20000010000 */
[----:B------:R-:W-:Y:S01]  /*7110*/  @!P0 MOV R44, R46 ;  /* 0x0000002e002c8202 */ /* 0x000fe20000000f00 */
[----:B------:R-:W-:Y:S01]  /*7120*/  @!P0 IMAD.MOV.U32 R45, RZ, RZ, R48 ;  /* 0x000000ffff2d8224 */ /* 0x000fe200078e0030 */
[----:B------:R-:W-:Y:S02]  /*7130*/  HFMA2.MMA R48, -RZ, RZ, 0, 0 ;  /* 0x00000000ff307435 */ /* 0x000fe400000001ff */
[----:B------:R-:W-:Y:S01]  /*7140*/  HFMA2.MMA R31, -RZ, RZ, 0, 4.76837158203125e-07 ;  /* 0x00000008ff1f7435 */ /* 0x000fe200000001ff */
[----:B------:R-:W-:Y:S01]  /*7150*/  IMAD.MOV.U32 R34, RZ, RZ, R39 ;  /* 0x000000ffff227224 */ /* 0x000fe200078e0027 */
[----:B------:R-:W-:-:S09]  /*7160*/  MOV R37, R32 ;  /* 0x0000002000257202 */ /* 0x000fd20000000f00 */
[----:B------:R-:W-:Y:S05]  /*7170*/  WARPSYNC.COLLECTIVE R25, `(.L_x_1227) ;  /* 0x0000000019087348 */ /* 0x000fea0003c00000 */
[----:B------:R0:W1:Y:S02]  /*7180*/  SHFL.BFLY P2, R32, R34, R31, R30 ;  /* 0x0c00001f22207389 */ /* 0x000064000004001e */
[----:B01----:R-:W-:Y:S01]  /*7190*/  ENDCOLLECTIVE ;  /* 0x000000000000791b */ /* 0x003fe20003800000 */
.L_x_1227:
[----:B------:R-:W-:Y:S01]  /*71a0*/  FADD.FTZ R36, R36, R37 ;  /* 0x0000002524247221 */ /* 0x000fe20000010000 */
[----:B------:R-:W-:-:S05]  /*71b0*/  IADD3 R37, R33, R14, RZ ;  /* 0x0000000e21257210 */ /* 0x000fca0007ffe0ff */
[----:B------:R-:W-:Y:S01]  /*71c0*/  IMAD.WIDE R26, R37, 0x2, R26 ;  /* 0x00000002251a7825 */ /* 0x000fe200078e021a */
[----:B------:R-:W-:Y:S02]  /*71d0*/  MOV R34, R40 ;  /* 0x0000002800227202 */ /* 0x000fe40000000f00 */
[----:B------:R-:W-:-:S07]  /*71e0*/  MOV R42, R32 ;  /* 0x00000020002a7202 */ /* 0x000fce0000000f00 */
[----:B------:R-:W-:Y:S05]  /*71f0*/  WARPSYNC.COLLECTIVE R25, `(.L_x_1228) ;  /* 0x0000000019087348 */ /* 0x000fea0003c00000 */
[----:B------:R0:W1:Y:S02]  /*7200*/  SHFL.BFLY P2, R32, R34, R31, R30 ;  /* 0x0c00001f22207389 */ /* 0x000064000004001e */
[----:B01----:R-:W-:Y:S01]  /*7210*/  ENDCOLLECTIVE ;  /* 0x000000000000791b */ /* 0x003fe20003800000 */
.L_x_1228:
[----:B------:R-:W-:-:S05]  /*7220*/  FADD.FTZ R42, R42, R39 ;  /* 0x000000272a2a7221 */ /* 0x000fca0000010000 */
[----:B------:R-:W-:Y:S01]  /*7230*/  MOV R34, R42 ;  /* 0x0000002a00227202 */ /* 0x000fe20000000f00 */
[----:B------:R-:W-:Y:S01]  /*7240*/  IMAD.MOV.U32 R31, RZ, RZ, 0x4 ;  /* 0x00000004ff1f7424 */ /* 0x000fe200078e00ff */
[----:B------:R-:W-:-:S07]  /*7250*/  MOV R41, R32 ;  /* 0x0000002000297202 */ /* 0x000fce0000000f00 */
[----:B------:R-:W-:Y:S05]  /*7260*/  WARPSYNC.COLLECTIVE R25, `(.L_x_1229) ;  /* 0x0000000019087348 */ /* 0x000fea0003c00000 */
[----:B------:R0:W1:Y:S02]  /*7270*/  SHFL.BFLY P2, R32, R34, R31, R30 ;  /* 0x0c00001f22207389 */ /* 0x000064000004001e */
[----:B01----:R-:W-:Y:S01]  /*7280*/  ENDCOLLECTIVE ;  /* 0x000000000000791b */ /* 0x003fe20003800000 */
.L_x_1229:
[----:B------:R-:W-:-:S05]  /*7290*/  FADD.FTZ R41, R41, R40 ;  /* 0x0000002829297221 */ /* 0x000fca0000010000 */
[----:B------:R-:W-:Y:S02]  /*72a0*/  MOV R34, R41 ;  /* 0x0000002900227202 */ /* 0x000fe40000000f00 */
[----:B------:R-:W-:-:S07]  /*72b0*/  MOV R39, R32 ;  /* 0x0000002000277202 */ /* 0x000fce0000000f00 */
[----:B------:R-:W-:Y:S05]  /*72c0*/  WARPSYNC.COLLECTIVE R25, `(.L_x_1230) ;  /* 0x0000000019087348 */ /* 0x000fea0003c00000 */
[----:B------:R0:W1:Y:S02]  /*72d0*/  SHFL.BFLY P2, R32, R34, R31, R30 ;  /* 0x0c00001f22207389 */ /* 0x000064000004001e */
[----:B01----:R-:W-:Y:S01]  /*72e0*/  ENDCOLLECTIVE ;  /* 0x000000000000791b */ /* 0x003fe20003800000 */
.L_x_1230:
[----:B------:R-:W-:Y:S01]  /*72f0*/  FADD.FTZ R39, R42, R39 ;  /* 0x000000272a277221 */ /* 0x000fe20000010000 */
[----:B------:R-:W-:-:S03]  /*7300*/  HFMA2.MMA R31, -RZ, RZ, 0, 1.1920928955078125e-07 ;  /* 0x00000002ff1f7435 */ /* 0x000fc600000001ff */
[----:B------:R-:W-:Y:S01]  /*7310*/  IMAD.MOV.U32 R34, RZ, RZ, R39 ;  /* 0x000000ffff227224 */ /* 0x000fe200078e0027 */
[----:B------:R-:W-:-:S07]  /*7320*/  MOV R40, R32 ;  /* 0x0000002000287202 */ /* 0x000fce0000000f00 */
[----:B------:R-:W-:Y:S05]  /*7330*/  WARPSYNC.COLLECTIVE R25, `(.L_x_1231) ;  /* 0x0000000019087348 */ /* 0x000fea0003c00000 */
[----:B------:R0:W1:Y:S02]  /*7340*/  SHFL.BFLY P2, R32, R34, R31, R30 ;  /* 0x0c00001f22207389 */ /* 0x000064000004001e */
[----:B01----:R-:W-:Y:S01]  /*7350*/  ENDCOLLECTIVE ;  /* 0x000000000000791b */ /* 0x003fe20003800000 */
.L_x_1231:
[----:B------:R-:W-:-:S05]  /*7360*/  FADD.FTZ R40, R41, R40 ;  /* 0x0000002829287221 */ /* 0x000fca0000010000 */
[----:B------:R-:W-:Y:S02]  /*7370*/  MOV R34, R40 ;  /* 0x0000002800227202 */ /* 0x000fe40000000f00 */
[----:B------:R-:W-:-:S07]  /*7380*/  MOV R28, R32 ;  /* 0x00000020001c7202 */ /* 0x000fce0000000f00 */
[----:B------:R-:W-:Y:S05]  /*7390*/  WARPSYNC.COLLECTIVE R25, `(.L_x_1232) ;  /* 0x0000000019087348 */ /* 0x000fea0003c00000 */
[----:B------:R0:W1:Y:S02]  /*73a0*/  SHFL.BFLY P2, R32, R34, R31, R30 ;  /* 0x0c00001f22207389 */ /* 0x000064000004001e */
[----:B01----:R-:W-:Y:S01]  /*73b0*/  ENDCOLLECTIVE ;  /* 0x000000000000791b */ /* 0x003fe20003800000 */
.L_x_1232:
[----:B------:R-:W-:Y:S01]  /*73c0*/  FADD.FTZ R41, R39, R28 ;  /* 0x0000001c27297221 */ /* 0x000fe20000010000 */
[----:B------:R-:W-:Y:S02]  /*73d0*/  @!P0 IADD3 R39, R33, 0x3c, RZ ;  /* 0x0000003c21278810 */ /* 0x000fe40007ffe0ff */
[----:B------:R-:W-:Y:S02]  /*73e0*/  @!P0 LEA R28, R47, UR6, 0x7 ;  /* 0x000000062f1c8c11 */ /* 0x000fe4000f8e38ff */
[----:B------:R-:W-:-:S04]  /*73f0*/  @!P0 LOP3.LUT R39, R39, R10, RZ, 0x3c, !PT ;  /* 0x0000000a27278212 */ /* 0x000fc800078e3cff */
[----:B------:R-:W-:Y:S01]  /*7400*/  @!P0 LEA R28, R39, R28, 0x2 ;  /* 0x0000001c271c8211 */ /* 0x000fe200078e10ff */
[----:B------:R-:W-:Y:S01]  /*7410*/  HFMA2.MMA R31, -RZ, RZ, 0, 5.9604644775390625e-08 ;  /* 0x00000001ff1f7435 */ /* 0x000fe200000001ff */
[----:B------:R-:W-:-:S03]  /*7420*/  MOV R34, R41 ;  /* 0x0000002900227202 */ /* 0x000fc60000000f00 */
[----:B------:R0:W1:Y:S04]  /*7430*/  @!P0 LDS R52, [R28] ;  /* 0x000000001c348984 */ /* 0x0000680000000800 */
[----:B------:R0:W2:Y:S01]  /*7440*/  @!P0 LDS R54, [R28+0x500] ;  /* 0x000500001c368984 */ /* 0x0000a20000000800 */
[----:B------:R-:W-:-:S07]  /*7450*/  MOV R43, R32 ;  /* 0x00000020002b7202 */ /* 0x000fce0000000f00 */
[----:B012---:R-:W-:Y:S05]  /*7460*/  WARPSYNC.COLLECTIVE R25, `(.L_x_1233) ;  /* 0x0000000019087348 */ /* 0x007fea0003c00000 */
[----:B------:R3:W4:Y:S02]  /*7470*/  SHFL.BFLY P2, R32, R34, R31, R30 ;  /* 0x0c00001f22207389 */ /* 0x000724000004001e */
[----:B01234-:R-:W-:Y:S01]  /*7480*/  ENDCOLLECTIVE ;  /* 0x000000000000791b */ /* 0x01ffe20003800000 */
.L_x_1233:
[----:B------:R-:W-:Y:S01]  /*7490*/  FADD.FTZ R43, R40, R43 ;  /* 0x0000002b282b7221 */ /* 0x000fe20000010000 */
[----:B------:R-:W0:Y:S04]  /*74a0*/  LDC.64 R28, c[0x0][0x220] ;  /* 0x00008800ff1c7b82 */ /* 0x000e280000000a00 */
[----:B------:R-:W-:Y:S02]  /*74b0*/  MOV R34, R43 ;  /* 0x0000002b00227202 */ /* 0x000fe40000000f00 */
[----:B------:R-:W-:-:S07]  /*74c0*/  MOV R40, R32 ;  /* 0x0000002000287202 */ /* 0x000fce0000000f00 */
[----:B0-----:R-:W-:Y:S05]  /*74d0*/  WARPSYNC.COLLECTIVE R25, `(.L_x_1234) ;  /* 0x0000000019087348 */ /* 0x001fea0003c00000 */
[----:B------:R1:W2:Y:S02]  /*74e0*/  SHFL.BFLY P2, R32, R34, R31, R30 ;  /* 0x0c00001f22207389 */ /* 0x0002a4000004001e */
[----:B012---:R-:W-:Y:S01]  /*74f0*/  ENDCOLLECTIVE ;  /* 0x000000000000791b */ /* 0x007fe20003800000 */
.L_x_1234:
[----:B------:R-:W-:-:S04]  /*7500*/  IMAD.WIDE R28, R37, 0x2, R28 ;  /* 0x00000002251c7825 */ /* 0x000fc800078e021c */
[----:B------:R-:W-:Y:S01]  /*7510*/  FADD.FTZ R40, R41, R40 ;  /* 0x0000002829287221 */ /* 0x000fe20000010000 */
[----:B------:R-:W-:Y:S01]  /*7520*/  @!P0 IMAD.MOV.U32 R48, RZ, RZ, R52 ;  /* 0x000000ffff308224 */ /* 0x000fe200078e0034 */
[----:B------:R-:W-:Y:S02]  /*7530*/  @!P0 MOV R50, R54 ;  /* 0x0000003600328202 */ /* 0x000fe40000000f00 */
[----:B------:R-:W-:Y:S01]  /*7540*/  ISETP.NE.AND P0, PT, R47, RZ, PT ;  /* 0x000000ff2f00720c */ /* 0x000fe20003f05270 */
[----:B------:R-:W-:Y:S01]  /*7550*/  HFMA2.MMA R31, -RZ, RZ, 0, 4.76837158203125e-07 ;  /* 0x00000008ff1f7435 */ /* 0x000fe200000001ff */
[----:B------:R-:W-:Y:S01]  /*7560*/  IMAD.MOV.U32 R34, RZ, RZ, R44 ;  /* 0x000000ffff227224 */ /* 0x000fe200078e002c */
[----:B------:R-:W-:-:S10]  /*7570*/  MOV R42, R32 ;  /* 0x00000020002a7202 */ /* 0x000fd40000000f00 */
[----:B------:R-:W-:Y:S05]  /*7580*/  WARPSYNC.COLLECTIVE R25, `(.L_x_1235) ;  /* 0x0000000019087348 */ /* 0x000fea0003c00000 */
[----:B------:R0:W1:Y:S02]  /*7590*/  SHFL.BFLY P2, R32, R34, R31, R30 ;  /* 0x0c00001f22207389 */ /* 0x000064000004001e */
[----:B01----:R-:W-:Y:S01]  /*75a0*/  ENDCOLLECTIVE ;  /* 0x000000000000791b */ /* 0x003fe20003800000 */
.L_x_1235:
[----:B------:R-:W-:Y:S01]  /*75b0*/  @!P0 F2FP.BF16.F32.PACK_AB R33, RZ, R36 ;  /* 0x00000024ff21823e */ /* 0x000fe200000010ff */
[----:B------:R-:W-:Y:S01]  /*75c0*/  FADD.FTZ R42, R43, R42 ;  /* 0x0000002a2b2a7221 */ /* 0x000fe20000010000 */
[----:B------:R-:W-:Y:S02]  /*75d0*/  MOV R34, R45 ;  /* 0x0000002d00227202 */ /* 0x000fe40000000f00 */
[----:B------:R-:W-:-:S07]  /*75e0*/  MOV R51, R32 ;  /* 0x0000002000337202 */ /* 0x000fce0000000f00 */
[----:B------:R-:W-:Y:S05]  /*75f0*/  WARPSYNC.COLLECTIVE R25, `(.L_x_1236) ;  /* 0x0000000019087348 */ /* 0x000fea0003c00000 */
[----:B------:R0:W1:Y:S02]  /*7600*/  SHFL.BFLY P2, R32, R34, R31, R30 ;  /* 0x0c00001f22207389 */ /* 0x000064000004001e */
[----:B01----:R-:W-:Y:S01]  /*7610*/  ENDCOLLECTIVE ;  /* 0x000000000000791b */ /* 0x003fe20003800000 */
.L_x_1236:
[----:B------:R-:W-:-:S05]  /*7620*/  FADD.FTZ R51, R51, R44 ;  /* 0x0000002c33337221 */ /* 0x000fca0000010000 */
[----:B------:R-:W-:Y:S01]  /*7630*/  MOV R34, R51 ;  /* 0x0000003300227202 */ /* 0x000fe20000000f00 */
[----:B------:R-:W-:Y:S01]  /*7640*/  IMAD.MOV.U32 R31, RZ, RZ, 0x4 ;  /* 0x00000004ff1f7424 */ /* 0x000fe200078e00ff */
[----:B------:R-:W-:-:S07]  /*7650*/  MOV R46, R32 ;  /* 0x00000020002e7202 */ /* 0x000fce0000000f00 */
[----:B------:R-:W-:Y:S05]  /*7660*/  WARPSYNC.COLLECTIVE R25, `(.L_x_1237) ;  /* 0x0000000019087348 */ /* 0x000fea0003c00000 */
[----:B------:R0:W1:Y:S02]  /*7670*/  SHFL.BFLY P2, R32, R34, R31, R30 ;  /* 0x0c00001f22207389 */ /* 0x000064000004001e */
[----:B01----:R-:W-:Y:S01]  /*7680*/  ENDCOLLECTIVE ;  /* 0x000000000000791b */ /* 0x003fe20003800000 */
.L_x_1237:
[----:B------:R-:W-:-:S05]  /*7690*/  FADD.FTZ R46, R46, R45 ;  /* 0x0000002d2e2e7221 */ /* 0x000fca0000010000 */
[----:B------:R-:W-:Y:S02]  /*76a0*/  MOV R34, R46 ;  /* 0x0000002e00227202 */ /* 0x000fe40000000f00 */
[----:B------:R-:W-:-:S07]  /*76b0*/  MOV R44, R32 ;  /* 0x00000020002c7202 */ /* 0x000fce0000000f00 */
[----:B------:R-:W-:Y:S05]  /*76c0*/  WARPSYNC.COLLECTIVE R25, `(.L_x_1238) ;  /* 0x0000000019087348 */ /* 0x000fea0003c00000 */
[----:B------:R0:W1:Y:S02]  /*76d0*/  SHFL.BFLY P2, R32, R34, R31, R30 ;  /* 0x0c00001f22207389 */ /* 0x000064000004001e */
[----:B01----:R-:W-:Y:S01]  /*76e0*/  ENDCOLLECTIVE ;  /* 0x000000000000791b */ /* 0x003fe20003800000 */
.L_x_1238:
[----:B------:R-:W-:Y:S01]  /*76f0*/  FADD.FTZ R44, R51, R44 ;  /* 0x0000002c332c7221 */ /* 0x000fe20000010000 */
[----:B------:R-:W-:-:S03]  /*7700*/  HFMA2.MMA R31, -RZ, RZ, 0, 1.1920928955078125e-07 ;  /* 0x00000002ff1f7435 */ /* 0x000fc600000001ff */
[----:B------:R-:W-:Y:S01]  /*7710*/  IMAD.MOV.U32 R34, RZ, RZ, R44 ;  /* 0x000000ffff227224 */ /* 0x000fe200078e002c */
[----:B------:R-:W-:-:S07]  /*7720*/  MOV R45, R32 ;  /* 0x00000020002d7202 */ /* 0x000fce0000000f00 */
[----:B------:R-:W-:Y:S05]  /*7730*/  WARPSYNC.COLLECTIVE R25, `(.L_x_1239) ;  /* 0x0000000019087348 */ /* 0x000fea0003c00000 */
[----:B------:R0:W1:Y:S02]  /*7740*/  SHFL.BFLY P2, R32, R34, R31, R30 ;  /* 0x0c00001f22207389 */ /* 0x000064000004001e */
[----:B01----:R-:W-:Y:S01]  /*7750*/  ENDCOLLECTIVE ;  /* 0x000000000000791b */ /* 0x003fe20003800000 */
.L_x_1239:
[----:B------:R-:W-:-:S05]  /*7760*/  FADD.FTZ R45, R46, R45 ;  /* 0x0000002d2e2d7221 */ /* 0x000fca0000010000 */
[----:B------:R-:W-:Y:S02]  /*7770*/  MOV R34, R45 ;  /* 0x0000002d00227202 */ /* 0x000fe40000000f00 */
[----:B------:R-:W-:-:S07]  /*7780*/  MOV R51, R32 ;  /* 0x0000002000337202 */ /* 0x000fce0000000f00 */
[----:B------:R-:W-:Y:S05]  /*7790*/  WARPSYNC.COLLECTIVE R25, `(.L_x_1240) ;  /* 0x0000000019087348 */ /* 0x000fea0003c00000 */
[----:B------:R0:W1:Y:S02]  /*77a0*/  SHFL.BFLY P2, R32, R34, R31, R30 ;  /* 0x0c00001f22207389 */ /* 0x000064000004001e */
[----:B01----:R-:W-:Y:S01]  /*77b0*/  ENDCOLLECTIVE ;  /* 0x000000000000791b */ /* 0x003fe20003800000 */
.L_x_1240:
[----:B------:R-:W-:Y:S01]  /*77c0*/  FADD.FTZ R51, R44, R51 ;  /* 0x000000332c337221 */ /* 0x000fe20000010000 */
[----:B------:R-:W-:-:S04]  /*77d0*/  HFMA2.MMA R31, -RZ, RZ, 0, 5.9604644775390625e-08 ;  /* 0x00000001ff1f7435 */ /* 0x000fc800000001ff */
[----:B------:R-:W-:Y:S02]  /*77e0*/  MOV R34, R51 ;  /* 0x0000003300227202 */ /* 0x000fe40000000f00 */
[----:B------:R-:W-:-:S07]  /*77f0*/  MOV R46, R32 ;  /* 0x00000020002e7202 */ /* 0x000fce0000000f00 */
[----:B------:R-:W-:Y:S05]  /*7800*/  WARPSYNC.COLLECTIVE R25, `(.L_x_1241) ;  /* 0x0000000019087348 */ /* 0x000fea0003c00000 */
[----:B------:R0:W1:Y:S02]  /*7810*/  SHFL.BFLY P2, R32, R34, R31, R30 ;  /* 0x0c00001f22207389 */ /* 0x000064000004001e */
[----:B01----:R-:W-:Y:S01]  /*7820*/  ENDCOLLECTIVE ;  /* 0x000000000000791b */ /* 0x003fe20003800000 */
.L_x_1241:
[----:B------:R-:W-:-:S05]  /*7830*/  FADD.FTZ R45, R45, R46 ;  /* 0x0000002e2d2d7221 */ /* 0x000fca0000010000 */
[----:B------:R-:W-:Y:S02]  /*7840*/  MOV R34, R45 ;  /* 0x0000002d00227202 */ /* 0x000fe40000000f00 */
[----:B------:R-:W-:-:S07]  /*7850*/  MOV R44, R32 ;  /* 0x00000020002c7202 */ /* 0x000fce0000000f00 */
[----:B------:R-:W-:Y:S05]  /*7860*/  WARPSYNC.COLLECTIVE R25, `(.L_x_1242) ;  /* 0x0000000019087348 */ /* 0x000fea0003c00000 */
[----:B------:R0:W1:Y:S02]  /*7870*/  SHFL.BFLY P2, R32, R34, R31, R30 ;  /* 0x0c00001f22207389 */ /* 0x000064000004001e */
[----:B01----:R-:W-:Y:S01]  /*7880*/  ENDCOLLECTIVE ;  /* 0x000000000000791b */ /* 0x003fe20003800000 */
.L_x_1242:
[----:B------:R-:W-:Y:S01]  /*7890*/  HFMA2.MMA R31, -RZ, RZ, 0, 4.76837158203125e-07 ;  /* 0x00000008ff1f7435 */ /* 0x000fe200000001ff */
[----:B------:R-:W-:Y:S01]  /*78a0*/  IMAD.MOV.U32 R34, RZ, RZ, R48 ;  /* 0x000000ffff227224 */ /* 0x000fe200078e0030 */
[----:B------:R-:W-:-:S09]  /*78b0*/  MOV R46, R32 ;  /* 0x00000020002e7202 */ /* 0x000fd20000000f00 */
[----:B------:R-:W-:Y:S05]  /*78c0*/  WARPSYNC.COLLECTIVE R25, `(.L_x_1243) ;  /* 0x0000000019087348 */ /* 0x000fea0003c00000 */
[----:B------:R0:W1:Y:S02]  /*78d0*/  SHFL.BFLY P2, R32, R34, R31, R30 ;  /* 0x0c00001f22207389 */ /* 0x000064000004001e */
[----:B01----:R-:W-:Y:S01]  /*78e0*/  ENDCOLLECTIVE ;  /* 0x000000000000791b */ /* 0x003fe20003800000 */
.L_x_1243:
[----:B------:R-:W-:Y:S02]  /*78f0*/  MOV R34, R50 ;  /* 0x0000003200227202 */ /* 0x000fe40000000f00 */
[----:B------:R-:W-:-:S07]  /*7900*/  MOV R55, R32 ;  /* 0x0000002000377202 */ /* 0x000fce0000000f00 */
[----:B------:R-:W-:Y:S05]  /*7910*/  WARPSYNC.COLLECTIVE R25, `(.L_x_1244) ;  /* 0x0000000019087348 */ /* 0x000fea0003c00000 */
[----:B------:R0:W1:Y:S02]  /*7920*/  SHFL.BFLY P2, R32, R34, R31, R30 ;  /* 0x0c00001f22207389 */ /* 0x000064000004001e */
[----:B01----:R-:W-:Y:S01]  /*7930*/  ENDCOLLECTIVE ;  /* 0x000000000000791b */ /* 0x003fe20003800000 */
.L_x_1244:
[----:B------:R-:W-:Y:S01]  /*7940*/  FADD.FTZ R55, R55, R48 ;  /* 0x0000003037377221 */ /* 0x000fe20000010000 */
[----:B------:R-:W-:-:S04]  /*7950*/  HFMA2.MMA R31, -RZ, RZ, 0, 2.384185791015625e-07 ;  /* 0x00000004ff1f7435 */ /* 0x000fc800000001ff */
[----:B------:R-:W-:Y:S01]  /*7960*/  MOV R34, R55 ;  /* 0x0000003700227202 */ /* 0x000fe20000000f00 */
[----:B------:R-:W-:-:S07]  /*7970*/  IMAD.MOV.U32 R57, RZ, RZ, R32 ;  /* 0x000000ffff397224 */ /* 0x000fce00078e0020 */
[----:B------:R-:W-:Y:S05]  /*7980*/  WARPSYNC.COLLECTIVE R25, `(.L_x_1245) ;  /* 0x0000000019087348 */ /* 0x000fea0003c00000 */
[----:B------:R0:W1:Y:S02]  /*7990*/  SHFL.BFLY P2, R32, R34, R31, R30 ;  /* 0x0c00001f22207389 */ /* 0x000064000004001e */
[----:B01----:R-:W-:Y:S01]  /*79a0*/  ENDCOLLECTIVE ;  /* 0x000000000000791b */ /* 0x003fe20003800000 */
.L_x_1245:
[----:B------:R-:W-:-:S05]  /*79b0*/  FADD.FTZ R57, R57, R50 ;  /* 0x0000003239397221 */ /* 0x000fca0000010000 */
[----:B------:R-:W-:Y:S02]  /*79c0*/  MOV R34, R57 ;  /* 0x0000003900227202 */ /* 0x000fe40000000f00 */
[----:B------:R-:W-:-:S07]  /*79d0*/  MOV R48, R32 ;  /* 0x0000002000307202 */ /* 0x000fce0000000f00 */
[----:B------:R-:W-:Y:S05]  /*79e0*/  WARPSYNC.COLLECTIVE R25, `(.L_x_1246) ;  /* 0x0000000019087348 */ /* 0x000fea0003c00000 */
[----:B------:R0:W1:Y:S02]  /*79f0*/  SHFL.BFLY P2, R32, R34, R31, R30 ;  /* 0x0c00001f22207389 */ /* 0x000064000004001e */
[----:B01----:R-:W-:Y:S01]  /*7a00*/  ENDCOLLECTIVE ;  /* 0x000000000000791b */ /* 0x003fe20003800000 */
.L_x_1246:
[----:B------:R-:W-:Y:S01]  /*7a10*/  FADD.FTZ R48, R55, R48 ;  /* 0x0000003037307221 */ /* 0x000fe20000010000 */
[----:B------:R-:W-:-:S03]  /*7a20*/  HFMA2.MMA R31, -RZ, RZ, 0, 1.1920928955078125e-07 ;  /* 0x00000002ff1f7435 */ /* 0x000fc600000001ff */
[----:B------:R-:W-:Y:S01]  /*7a30*/  IMAD.MOV.U32 R34, RZ, RZ, R48 ;  /* 0x000000ffff227224 */ /* 0x000fe200078e0030 */
[----:B------:R-:W-:-:S07]  /*7a40*/  MOV R50, R32 ;  /* 0x0000002000327202 */ /* 0x000fce0000000f00 */
[----:B------:R-:W-:Y:S05]  /*7a50*/  WARPSYNC.COLLECTIVE R25, `(.L_x_1247) ;  /* 0x0000000019087348 */ /* 0x000fea0003c00000 */
[----:B------:R0:W1:Y:S02]  /*7a60*/  SHFL.BFLY P2, R32, R34, R31, R30 ;  /* 0x0c00001f22207389 */ /* 0x000064000004001e */
[----:B01----:R-:W-:Y:S01]  /*7a70*/  ENDCOLLECTIVE ;  /* 0x000000000000791b */ /* 0x003fe20003800000 */
.L_x_1247:
[----:B------:R-:W-:-:S05]  /*7a80*/  FADD.FTZ R50, R57, R50 ;  /* 0x0000003239327221 */ /* 0x000fca0000010000 */
[----:B------:R-:W-:Y:S02]  /*7a90*/  MOV R34, R50 ;  /* 0x0000003200227202 */ /* 0x000fe40000000f00 */
[----:B------:R-:W-:-:S07]  /*7aa0*/  MOV R39, R32 ;  /* 0x0000002000277202 */ /* 0x000fce0000000f00 */
[----:B------:R-:W-:Y:S05]  /*7ab0*/  WARPSYNC.COLLECTIVE R25, `(.L_x_1248) ;  /* 0x0000000019087348 */ /* 0x000fea0003c00000 */
[----:B------:R0:W1:Y:S02]  /*7ac0*/  SHFL.BFLY P2, R32, R34, R31, R30 ;  /* 0x0c00001f22207389 */ /* 0x000064000004001e */
[----:B01----:R-:W-:Y:S01]  /*7ad0*/  ENDCOLLECTIVE ;  /* 0x000000000000791b */ /* 0x003fe20003800000 */
.L_x_1248:
[----:B------:R-:W-:Y:S01]  /*7ae0*/  FADD.FTZ R39, R48, R39 ;  /* 0x0000002730277221 */ /* 0x000fe20000010000 */
[----:B------:R-:W-:Y:S01]  /*7af0*/  FADD.FTZ R31, R51, R44 ;  /* 0x0000002c331f7221 */ /* 0x000fe20000010000 */
[----:B------:R-:W-:Y:S02]  /*7b00*/  @!P0 F2FP.BF16.F32.PACK_AB R25, RZ, R40 ;  /* 0x00000028ff19823e */ /* 0x000fe400000010ff */
[----:B------:R-:W-:Y:S01]  /*7b10*/  IMAD.MOV.U32 R34, RZ, RZ, R39 ;  /* 0x000000ffff227224 */ /* 0x000fe200078e0027 */
[----:B------:R-:W-:Y:S02]  /*7b20*/  @!P0 F2FP.BF16.F32.PACK_AB R30, RZ, R42 ;  /* 0x0000002aff1e823e */ /* 0x000fe400000010ff */
[----:B------:R-:W-:Y:S02]  /*7b30*/  @!P0 F2FP.BF16.F32.PACK_AB R31, RZ, R31 ;  /* 0x0000001fff1f823e */ /* 0x000fe400000010ff */
[----:B------:R-:W-:Y:S02]  /*7b40*/  PRMT R37, R25, 0x7610, R37 ;  /* 0x0000761019257816 */ /* 0x000fe40000000025 */
        /* <DEDUP_REMOVED lines=8> */
[----:B------:R-:W-:Y:S02]  /*7bd0*/  MOV R25, 0xffff ;  /* 0x0000ffff00197802 */ /* 0x000fe40000000f00 */
[----:B------:R-:W-:Y:S01]  /*7be0*/  PRMT R35, R33, 0x7610, R35 ;  /* 0x0000761021237816 */ /* 0x000fe20000000023 */
[----:B------:R-:W-:-:S07]  /*7bf0*/  FADD.FTZ R33, R45, R46 ;  /* 0x0000002e2d217221 */ /* 0x000fce0000010000 */
[----:B0-----:R-:W-:Y:S05]  /*7c00*/  WARPSYNC.COLLECTIVE R25, `(.L_x_1249) ;  /* 0x0000000019087348 */ /* 0x001fea0003c00000 */
[----:B0-----:R0:W1:Y:S02]  /*7c10*/  SHFL.BFLY P2, R32, R34, R31, R30 ;  /* 0x0c00001f22207389 */ /* 0x001064000004001e */
[----:B01----:R-:W-:Y:S01]  /*7c20*/  ENDCOLLECTIVE ;  /* 0x000000000000791b */ /* 0x003fe20003800000 */
.L_x_1249:
        /* <DEDUP_REMOVED lines=11> */
.L_x_1250:
[----:B------:R-:W-:Y:S01]  /*7ce0*/  FADD.FTZ R36, R39, R36 ;  /* 0x0000002427247221 */ /* 0x000fe20000010000 */
[----:B------:R-:W-:Y:S06]  /*7cf0*/  BRA `(.L_x_1251) ;  /* 0xffffffe400107947 */ /* 0x000fec000383ffff */
.L_x_1252:
        /* <DEDUP_REMOVED lines=16> */
.L_x_3772:


//--------------------- .text._ZN13group_norm_v218gn_bwd_cuda_kernelI13__nv_bfloat16Li320ELi3ELi16ELi80ELi256ELb1ELb1ELi16ELi320ELi320ELi4ELb1ELi20ELb0ELb0ELNS_15WgradSyncMethodE3ENS_16CompileConditionILi900EEEEEvPT_S6_S6_PKS5_S8_S8_S8_PKfflPfPj --------------------------
	.section	.text._ZN13group_norm_v218gn_bwd_cuda_kernelI13__nv_bfloat16Li320ELi3ELi16ELi80ELi256ELb1ELb1ELi16ELi320ELi320ELi4ELb1ELi20ELb0ELb0ELNS_15WgradSyncMethodE3ENS_16CompileConditionILi900EEEEEvPT_S6_S6_PKS5_S8_S8_S8_PKfflPfPj,"ax",@progbits
	.align	128
        .global         _ZN13group_norm_v218gn_bwd_cuda_kernelI13__nv_bfloat16Li320ELi3ELi16ELi80ELi256ELb1ELb1ELi16ELi320ELi320ELi4ELb1ELi20ELb0ELb0ELNS_15WgradSyncMethodE3ENS_16CompileConditionILi900EEEEEvPT_S6_S6_PKS5_S8_S8_S8_PKfflPfPj
        .type           _ZN13group_norm_v218gn_bwd_cuda_kernelI13__nv_bfloat16Li320ELi3ELi16ELi80ELi256ELb1ELb1ELi16ELi320ELi320ELi4ELb1ELi20ELb0ELb0ELNS_15WgradSyncMethodE3ENS_16CompileConditionILi900EEEEEvPT_S6_S6_PKS5_S8_S8_S8_PKfflPfPj,@function
        .size           _ZN13group_norm_v218gn_bwd_cuda_kernelI13__nv_bfloat16Li320ELi3ELi16ELi80ELi256ELb1ELb1ELi16ELi320ELi320ELi4ELb1ELi20ELb0ELb0ELNS_15WgradSyncMethodE3ENS_16CompileConditionILi900EEEEEvPT_S6_S6_PKS5_S8_S8_S8_PKfflPfPj,(.L_x_3773 - _ZN13group_norm_v218gn_bwd_cuda_kernelI13__nv_bfloat16Li320ELi3ELi16ELi80ELi256ELb1ELb1ELi16ELi320ELi320ELi4ELb1ELi20ELb0ELb0ELNS_15WgradSyncMethodE3ENS_16CompileConditionILi900EEEEEvPT_S6_S6_PKS5_S8_S8_S8_PKfflPfPj)
        .other          _ZN13group_norm_v218gn_bwd_cuda_kernelI13__nv_bfloat16Li320ELi3ELi16ELi80ELi256ELb1ELb1ELi16ELi320ELi320ELi4ELb1ELi20ELb0ELb0ELNS_15WgradSyncMethodE3ENS_16CompileConditionILi900EEEEEvPT_S6_S6_PKS5_S8_S8_S8_PKfflPfPj,@"STO_CUDA_ENTRY STV_DEFAULT"
_ZN13group_norm_v218gn_bwd_cuda_kernelI13__nv_bfloat16Li320ELi3ELi16ELi80ELi256ELb1ELb1ELi16ELi320ELi320ELi4ELb1ELi20ELb0ELb0ELNS_15WgradSyncMethodE3ENS_16CompileConditionILi900EEEEEvPT_S6_S6_PKS5_S8_S8_S8_PKfflPfPj:
.text._ZN13group_norm_v218gn_bwd_cuda_kernelI13__nv_bfloat16Li320ELi3ELi16ELi80ELi256ELb1ELb1ELi16ELi320ELi320ELi4ELb1ELi20ELb0ELb0ELNS_15WgradSyncMethodE3ENS_16CompileConditionILi900EEEEEvPT_S6_S6_PKS5_S8_S8_S8_PKfflPfPj:
        /* <DEDUP_REMOVED lines=19> */
[----:B------:R-:W-:Y:S01]  /*0130*/  ULOP3.LUT UR4, UR6, 0x3, URZ, 0xc0, !UPT ;  /* 0x0000000306047892 */ /* 0x000fe2000f8ec03f */
[----:B------:R-:W-:Y:S01]  /*0140*/  MOV R5, 0x7fffffb1 ;  /* 0x7fffffb100057802 */ /* 0x000fe20000000f00 */
        /* <DEDUP_REMOVED lines=11> */
.L_x_1255:
[----:B------:R-:W2:Y:S04]  /*0200*/  LD.E.STRONG.GPU R0, desc[UR12][R2.64] ;  /* 0x0000000c02007980 */ /* 0x000ea8000c10f900 */
[----:B--2---:R-:W-:Y:S01]  /*0210*/  CCTL.IVALL ;  /* 0x00000000ff00798f */ /* 0x004fe20002000000 */
[----:B------:R-:W-:Y:S05]  /*0220*/  YIELD ;  /* 0x0000000000007946 */ /* 0x000fea0003800000 */
[----:B-----5:R-:W-:-:S04]  /*0230*/  LOP3.LUT R0, R0, R5, RZ, 0x3c, !PT ;  /* 0x0000000500007212 */ /* 0x020fc800078e3cff */
[----:B------:R-:W-:-:S13]  /*0240*/  ISETP.GT.AND P0, PT, R0, -0x1, PT ;  /* 0xffffffff0000780c */ /* 0x000fda0003f04270 */
[----:B------:R-:W-:Y:S05]  /*0250*/  @P0 BRA `(.L_x_1255) ;  /* 0xfffffffc00e80947 */ /* 0x000fea000383ffff */
.L_x_1254:
[----:B------:R-:W-:Y:S05]  /*0260*/  WARPSYNC.ALL ;  /* 0x0000000000007948 */ /* 0x000fea0003800000 */
[----:B------:R-:W-:Y:S06]  /*0270*/  BAR.SYNC.DEFER_BLOCKING 0x0 ;  /* 0x0000000000007b1d */ /* 0x000fec0000010000 */
[----:B------:R-:W-:Y:S05]  /*0280*/  BRA `(.L_x_1256) ;  /* 0x0000004000e07947 */ /* 0x000fea0003800000 */
.L_x_1253:
        /* <DEDUP_REMOVED lines=37> */
.L_x_1268:
[----:B-1----:R-:W0:Y:S01]  /*04e0*/  S2R R0, SR_TID.X ;  /* 0x0000000000007919 */ /* 0x002e220000002100 */
[----:B------:R-:W-:Y:S01]  /*04f0*/  ULOP3.LUT UR9, UR11, 0x3, URZ, 0xc0, !UPT ;  /* 0x000000030b097892 */ /* 0x000fe2000f8ec03f */
[----:B--2---:R-:W1:Y:S01]  /*0500*/  LDC.64 R10, c[0x0][0x238] ;  /* 0x00008e00ff0a7b82 */ /* 0x004e620000000a00 */
[----:B------:R-:W-:Y:S02]  /*0510*/  USHF.R.U64 UR10, UR11, 0x2, UR5 ;  /* 0x000000020b0a7899 */ /* 0x000fe40008001205 */
[----:B------:R-:W-:Y:S02]  /*0520*/  UIMAD UR14, UR9, 0x140, URZ ;  /* 0x00000140090e78a4 */ /* 0x000fe4000f8e023f */
[----:B------:R-:W-:Y:S02]  /*0530*/  USHF.L.U32 UR9, UR17, 0x4, URZ ;  /* 0x0000000411097899 */ /* 0x000fe4000800063f */
[----:B------:R-:W-:Y:S01]  /*0540*/  USHF.R.U32.HI UR15, URZ, 0x2, UR5 ;  /* 0x000000023f0f7899 */ /* 0x000fe20008011605 */
[----:B------:R-:W-:Y:S01]  /*0550*/  MOV R13, UR10 ;  /* 0x0000000a000d7c02 */ /* 0x000fe20008000f00 */
[----:B------:R-:W-:Y:S01]  /*0560*/  ULOP3.LUT UR9, UR9, 0xf0, URZ, 0xc0, !UPT ;  /* 0x000000f009097892 */ /* 0x000fe2000f8ec03f */
[----:B------:R-:W2:Y:S01]  /*0570*/  LDC.64 R8, c[0x0][0x240] ;  /* 0x00009000ff087b82 */ /* 0x000ea20000000a00 */
[----:B------:R-:W-:-:S02]  /*0580*/  UIMAD UR10, UR15, 0x50000, URZ ;  /* 0x000500000f0a78a4 */ /* 0x000fc4000f8e023f */
[----:B------:R-:W-:Y:S01]  /*0590*/  MOV R12, UR15 ;  /* 0x0000000f000c7c02 */ /* 0x000fe20008000f00 */
[----:B------:R-:W-:Y:S01]  /*05a0*/  ULDC.64 UR18, c[0x0][0x248] ;  /* 0x0000920000127ab9 */ /* 0x000fe20000000a00 */
[----:B------:R-:W-:Y:S01]  /*05b0*/  ULDC.64 UR20, c[0x0][0x228] ;  /* 0x00008a0000147ab9 */ /* 0x000fe20000000a00 */
[----:B0-----:R-:W-:-:S05]  /*05c0*/  IMAD.WIDE.U32 R2, R0, -0x33333333, RZ ;  /* 0xcccccccd00027825 */ /* 0x001fca00078e00ff */
[----:B------:R-:W-:-:S05]  /*05d0*/  SHF.R.U32.HI R5, RZ, 0x6, R3 ;  /* 0x00000006ff057819 */ /* 0x000fca0000011603 */
[C---:B------:R-:W-:Y:S02]  /*05e0*/  IMAD R47, R5.reuse, -0x50, R0 ;  /* 0xffffffb0052f7824 */ /* 0x040fe400078e0200 */
[----:B------:R-:W-:Y:S01]  /*05f0*/  VIADD R0, R5, UR9 ;  /* 0x0000000905007c36 */ /* 0x000fe20008000000 */
[----:B------:R-:W-:Y:S02]  /*0600*/  ULDC UR9, c[0x0][0x250] ;  /* 0x0000940000097ab9 */ /* 0x000fe40000000800 */
[----:B------:R-:W-:-:S04]  /*0610*/  LEA R6, R47, UR14, 0x2 ;  /* 0x0000000e2f067c11 */ /* 0x000fc8000f8e10ff */
[----:B------:R-:W-:Y:S01]  /*0620*/  SHF.R.S32.HI R7, RZ, 0x1f, R6 ;  /* 0x0000001fff077819 */ /* 0x000fe20000011406 */
[----:B------:R-:W-:-:S05]  /*0630*/  IMAD.WIDE.U32 R2, R6, -0x33333333, RZ ;  /* 0xcccccccd06027825 */ /* 0x000fca00078e00ff */
[----:B------:R-:W-:Y:S01]  /*0640*/  SHF.R.U32.HI R4, RZ, 0x6, R3 ;  /* 0x00000006ff047819 */ /* 0x000fe20000011603 */
[----:B------:R-:W-:-:S04]  /*0650*/  IMAD.WIDE.U32 R2, R13, 0x50000, R6 ;  /* 0x000500000d027825 */ /* 0x000fc800078e0006 */
[----:B------:R0:W-:Y:S01]  /*0660*/  STL [R1+0x24], R4 ;  /* 0x0000240401007387 */ /* 0x0001e20000100800 */
[----:B------:R-:W-:Y:S01]  /*0670*/  IMAD R7, R0, 0x500, RZ ;  /* 0x0000050000077824 */ /* 0x000fe200078e02ff */
[----:B------:R-:W-:-:S04]  /*0680*/  IADD3 R0, R3, UR10, RZ ;  /* 0x0000000a03007c10 */ /* 0x000fc8000fffe0ff */
[----:B------:R-:W-:Y:S02]  /*0690*/  IADD3 R3, P1, R7, R2, RZ ;  /* 0x0000000207037210 */ /* 0x000fe40007f3e0ff */
[----:B0-----:R-:W-:Y:S02]  /*06a0*/  LEA R4, P0, R13, R4, 0x4 ;  /* 0x000000040d047211 */ /* 0x001fe400078020ff */
[----:B------:R-:W-:Y:S02]  /*06b0*/  SHF.L.U32 R32, R3, 0x1, RZ ;  /* 0x0000000103207819 */ /* 0x000fe400000006ff */
[----:B------:R-:W-:Y:S02]  /*06c0*/  LEA.HI.X R13, R13, RZ, R12, 0x4, P0 ;  /* 0x000000ff0d0d7211 */ /* 0x000fe400000f240c */
[----:B------:R-:W-:-:S04]  /*06d0*/  LEA R22, P0, R4, UR18, 0x3 ;  /* 0x0000001204167c11 */ /* 0x000fc8000f8018ff */
[----:B------:R-:W-:Y:S01]  /*06e0*/  LEA.HI.X R23, R4, UR19, R13, 0x3, P0 ;  /* 0x0000001304177c11 */ /* 0x000fe200080f1c0d */
[----:B------:R-:W-:Y:S01]  /*06f0*/  ULDC.64 UR18, c[0x0][0x230] ;  /* 0x00008c0000127ab9 */ /* 0x000fe20000000a00 */
[----:B------:R-:W-:Y:S02]  /*0700*/  IADD3.X R4, RZ, R0, RZ, P1, !PT ;  /* 0x00000000ff047210 */ /* 0x000fe40000ffe4ff */
[----:B------:R-:W-:Y:S02]  /*0710*/  IADD3 R26, P0, R32, UR18, RZ ;  /* 0x00000012201a7c10 */ /* 0x000fe4000ff1e0ff */
[----:B------:R-:W3:Y:S01]  /*0720*/  LDG.E.64.CONSTANT R22, desc[UR12][R22.64] ;  /* 0x0000000c16167981 */ /* 0x000ee2000c1e9b00 */
[----:B------:R-:W-:Y:S01]  /*0730*/  SHF.L.U64.HI R35, R3, 0x1, R4 ;  /* 0x0000000103237819 */ /* 0x000fe20000010204 */
[C---:B-1----:R-:W-:Y:S02]  /*0740*/  IMAD.WIDE R10, R6.reuse, 0x2, R10 ;  /* 0x00000002060a7825 */ /* 0x042fe400078e020a */
[----:B------:R0:W-:Y:S01]  /*0750*/  STL [R1+0x18], R32 ;  /* 0x0000182001007387 */ /* 0x0001e20000100800 */
[----:B------:R-:W-:Y:S01]  /*0760*/  IADD3.X R27, R35, UR19, RZ, P0, !PT ;  /* 0x00000013231b7c10 */ /* 0x000fe200087fe4ff */
[----:B--2---:R-:W-:-:S02]  /*0770*/  IMAD.WIDE R8, R6, 0x2, R8 ;  /* 0x0000000206087825 */ /* 0x004fc400078e0208 */
[----:B------:R-:W2:Y:S04]  /*0780*/  LDG.E.64.CONSTANT R24, desc[UR12][R10.64] ;  /* 0x0000000c0a187981 */ /* 0x000ea8000c1e9b00 */
[----:B------:R-:W4:Y:S04]  /*0790*/  LDG.E.64.CONSTANT R26, desc[UR12][R26.64] ;  /* 0x0000000c1a1a7981 */ /* 0x000f28000c1e9b00 */
[----:B------:R1:W2:Y:S01]  /*07a0*/  LDG.E.64.CONSTANT R28, desc[UR12][R8.64] ;  /* 0x0000000c081c7981 */ /* 0x0002a2000c1e9b00 */
[----:B------:R-:W-:-:S03]  /*07b0*/  VIADD R3, R7, 0x1400 ;  /* 0x0000140007037836 */ /* 0x000fc60000000000 */
[----:B------:R-:W-:Y:S02]  /*07c0*/  STL [R1+0x1c], R35 ;  /* 0x00001c2301007387 */ /* 0x000fe40000100800 */
[----:B------:R-:W-:-:S04]  /*07d0*/  IADD3 R3, P0, R3, R2, RZ ;  /* 0x0000000203037210 */ /* 0x000fc80007f1e0ff */
[----:B------:R-:W-:Y:S02]  /*07e0*/  IADD3.X R4, RZ, R0, RZ, P0, !PT ;  /* 0x00000000ff047210 */ /* 0x000fe400007fe4ff */
[----:B0-----:R-:W-:-:S04]  /*07f0*/  IADD3 R32, P0, R32, UR20, RZ ;  /* 0x0000001420207c10 */ /* 0x001fc8000ff1e0ff */
[----:B------:R-:W-:Y:S02]  /*0800*/  IADD3.X R33, R35, UR21, RZ, P0, !PT ;  /* 0x0000001523217c10 */ /* 0x000fe400087fe4ff */
[----:B------:R-:W-:-:S04]  /*0810*/  SHF.L.U32 R34, R3, 0x1, RZ ;  /* 0x0000000103227819 */ /* 0x000fc800000006ff */
[----:B------:R-:W2:Y:S01]  /*0820*/  LDG.E.64.CONSTANT R32, desc[UR12][R32.64] ;  /* 0x0000000c20207981 */ /* 0x000ea2000c1e9b00 */
[----:B------:R-:W-:Y:S02]  /*0830*/  SHF.L.U64.HI R36, R3, 0x1, R4 ;  /* 0x0000000103247819 */ /* 0x000fe40000010204 */
[----:B------:R-:W-:-:S04]  /*0840*/  IADD3 R30, P1, R34, UR18, RZ ;  /* 0x00000012221e7c10 */ /* 0x000fc8000ff3e0ff */
[----:B------:R-:W-:-:S06]  /*0850*/  IADD3.X R31, R36, UR19, RZ, P1, !PT ;  /* 0x00000013241f7c10 */ /* 0x000fcc0008ffe4ff */
[----:B------:R-:W2:Y:S01]  /*0860*/  LDG.E.64.CONSTANT R30, desc[UR12][R30.64] ;  /* 0x0000000c1e1e7981 */ /* 0x000ea2000c1e9b00 */
[----:B------:R-:W-:-:S03]  /*0870*/  IADD3 R3, R7, 0x2800, RZ ;  /* 0x0000280007037810 */ /* 0x000fc60007ffe0ff */
[----:B------:R0:W-:Y:S02]  /*0880*/  STL [R1+0x10], R34 ;  /* 0x0000102201007387 */ /* 0x0001e40000100800 */
[----:B0-----:R-:W-:-:S04]  /*0890*/  IADD3 R34, P0, R34, UR20, RZ ;  /* 0x0000001422227c10 */ /* 0x001fc8000ff1e0ff */
[----:B------:R-:W-:Y:S02]  /*08a0*/  IADD3.X R35, R36, UR21, RZ, P0, !PT ;  /* 0x0000001524237c10 */ /* 0x000fe400087fe4ff */
[----:B------:R-:W-:-:S04]  /*08b0*/  IADD3 R3, P0, R3, R2, RZ ;  /* 0x0000000203037210 */ /* 0x000fc80007f1e0ff */
[----:B------:R-:W2:Y:S01]  /*08c0*/  LDG.E.64.CONSTANT R34, desc[UR12][R34.64] ;  /* 0x0000000c22227981 */ /* 0x000ea2000c1e9b00 */
[C---:B-1----:R-:W-:Y:S01]  /*08d0*/  IMAD.SHL.U32 R8, R3.reuse, 0x2, RZ ;  /* 0x0000000203087824 */ /* 0x042fe200078e00ff */
[----:B------:R-:W-:Y:S02]  /*08e0*/  IADD3.X R4, RZ, R0, RZ, P0, !PT ;  /* 0x00000000ff047210 */ /* 0x000fe400007fe4ff */
[----:B------:R0:W-:Y:S02]  /*08f0*/  STL [R1+0x14], R36 ;  /* 0x0000142401007387 */ /* 0x0001e40000100800 */
[----:B------:R-:W-:Y:S02]  /*0900*/  SHF.L.U64.HI R6, R3, 0x1, R4 ;  /* 0x0000000103067819 */ /* 0x000fe40000010204 */
[----:B0-----:R-:W-:-:S04]  /*0910*/  IADD3 R36, P0, R8, UR18, RZ ;  /* 0x0000001208247c10 */ /* 0x001fc8000ff1e0ff */
[----:B------:R-:W-:-:S06]  /*0920*/  IADD3.X R37, R6, UR19, RZ, P0, !PT ;  /* 0x0000001306257c10 */ /* 0x000fcc00087fe4ff */
[----:B------:R-:W2:Y:S01]  /*0930*/  LDG.E.64.CONSTANT R36, desc[UR12][R36.64] ;  /* 0x0000000c24247981 */ /* 0x000ea2000c1e9b00 */
[----:B------:R-:W-:-:S04]  /*0940*/  IADD3 R7, R7, 0x3c00, RZ ;  /* 0x00003c0007077810 */ /* 0x000fc80007ffe0ff */
[----:B------:R-:W-:Y:S02]  /*0950*/  IADD3 R7, P1, R7, R2, RZ ;  /* 0x0000000207077210 */ /* 0x000fe40007f3e0ff */
[----:B------:R-:W-:Y:S02]  /*0960*/  IADD3 R38, P0, R8, UR20, RZ ;  /* 0x0000001408267c10 */ /* 0x000fe4000ff1e0ff */
[----:B------:R-:W-:Y:S02]  /*0970*/  IADD3.X R0, RZ, R0, RZ, P1, !PT ;  /* 0x00000000ff007210 */ /* 0x000fe40000ffe4ff */
[C---:B------:R-:W-:Y:S02]  /*0980*/  SHF.L.U32 R53, R7.reuse, 0x1, RZ ;  /* 0x0000000107357819 */ /* 0x040fe400000006ff */
[----:B------:R-:W-:Y:S02]  /*0990*/  IADD3.X R39, R6, UR21, RZ, P0, !PT ;  /* 0x0000001506277c10 */ /* 0x000fe400087fe4ff */
[----:B------:R-:W-:-:S02]  /*09a0*/  SHF.L.U64.HI R55, R7, 0x1, R0 ;  /* 0x0000000107377819 */ /* 0x000fc40000010200 */
[----:B------:R-:W-:Y:S02]  /*09b0*/  IADD3 R40, P0, R53, UR18, RZ ;  /* 0x0000001235287c10 */ /* 0x000fe4000ff1e0ff */
[----:B------:R-:W2:Y:S02]  /*09c0*/  LDG.E.64.CONSTANT R38, desc[UR12][R38.64] ;  /* 0x0000000c26267981 */ /* 0x000ea4000c1e9b00 */
[----:B------:R-:W-:-:S06]  /*09d0*/  IADD3.X R41, R55, UR19, RZ, P0, !PT ;  /* 0x0000001337297c10 */ /* 0x000fcc00087fe4ff */
[----:B------:R-:W2:Y:S04]  /*09e0*/  LDG.E.64.CONSTANT R40, desc[UR12][R40.64] ;  /* 0x0000000c28287981 */ /* 0x000ea8000c1e9b00 */
[----:B------:R-:W-:Y:S04]  /*09f0*/  STL [R1+0x8], R8 ;  /* 0x0000080801007387 */ /* 0x000fe80000100800 */
[----:B------:R0:W-:Y:S04]  /*0a00*/  STL [R1+0xc], R6 ;  /* 0x00000c0601007387 */ /* 0x0001e80000100800 */
[----:B------:R-:W-:Y:S04]  /*0a10*/  STL [R1+0x4], R53 ;  /* 0x0000043501007387 */ /* 0x000fe80000100800 */
[----:B------:R-:W-:Y:S01]  /*0a20*/  STL [R1], R55 ;  /* 0x0000003701007387 */ /* 0x000fe20000100800 */
[----:B---3--:R-:W-:-:S06]  /*0a30*/  FADD.FTZ R2, R23, UR9 ;  /* 0x0000000917027e21 */ /* 0x008fcc0008010000 */
[----:B------:R-:W1:Y:S01]  /*0a40*/  MUFU.RSQ R2, R2 ;  /* 0x0000000200027308 */ /* 0x000e620000001400 */
[C---:B----4-:R-:W-:Y:S02]  /*0a50*/  PRMT R9, R26.reuse, 0x7632, R9 ;  /* 0x000076321a097816 */ /* 0x050fe40000000009 */
[----:B------:R-:W-:Y:S02]  /*0a60*/  PRMT R54, R27, 0x7632, R54 ;  /* 0x000076321b367816 */ /* 0x000fe40000000036 */
[----:B------:R-:W-:Y:S01]  /*0a70*/  SHF.L.U32 R7, R26, 0x10, RZ ;  /* 0x000000101a077819 */ /* 0x000fe200000006ff */
[----:B------:R-:W-:Y:S01]  /*0a80*/  IMAD.U32 R9, R9, 0x10000, RZ ;  /* 0x0001000009097824 */ /* 0x000fe200078e00ff */
[----:B------:R-:W-:Y:S02]  /*0a90*/  SHF.L.U32 R54, R54, 0x10, RZ ;  /* 0x0000001036367819 */ /* 0x000fe400000006ff */
[----:B--2---:R-:W-:Y:S01]  /*0aa0*/  PRMT R23, R24, 0x7632, R23 ;  /* 0x0000763218177816 */ /* 0x004fe20000000017 */
[----:B------:R-:W-:Y:S01]  /*0ab0*/  FADD.FTZ R52, -R22, R9 ;  /* 0x0000000916347221 */ /* 0x000fe20000010100 */
[----:B------:R-:W-:Y:S01]  /*0ac0*/  PRMT R11, R28, 0x7632, R11 ;  /* 0x000076321c0b7816 */ /* 0x000fe2000000000b */
[C---:B------:R-:W-:Y:S01]  /*0ad0*/  FADD.FTZ R7, -R22.reuse, R7 ;  /* 0x0000000716077221 */ /* 0x040fe20000010100 */
[----:B------:R-:W-:Y:S01]  /*0ae0*/  PRMT R44, R25, 0x7632, R44 ;  /* 0x00007632192c7816 */ /* 0x000fe2000000002c */
[----:B------:R-:W-:Y:S01]  /*0af0*/  FADD.FTZ R54, -R22, R54 ;  /* 0x0000003616367221 */ /* 0x000fe20000010100 */
[----:B------:R-:W-:Y:S01]  /*0b00*/  PRMT R13, R29, 0x7632, R13 ;  /* 0x000076321d0d7816 */ /* 0x000fe2000000000d */
[----:B-1----:R-:W-:Y:S01]  /*0b10*/  FMUL.FTZ R52, R2, R52 ;  /* 0x0000003402347220 */ /* 0x002fe20000410000 */
[----:B------:R-:W-:-:S02]  /*0b20*/  SHF.L.U32 R23, R23, 0x10, RZ ;  /* 0x0000001017177819 */ /* 0x000fc400000006ff */
[----:B------:R-:W-:Y:S02]  /*0b30*/  SHF.L.U32 R11, R11, 0x10, RZ ;  /* 0x000000100b0b7819 */ /* 0x000fe400000006ff */
[----:B------:R-:W-:Y:S01]  /*0b40*/  SHF.L.U32 R43, R27, 0x10, RZ ;  /* 0x000000101b2b7819 */ /* 0x000fe200000006ff */
[----:B------:R-:W-:Y:S01]  /*0b50*/  FMUL.FTZ R51, R2, R7 ;  /* 0x0000000702337220 */ /* 0x000fe20000410000 */
[----:B------:R-:W-:Y:S01]  /*0b60*/  SHF.L.U32 R0, R24, 0x10, RZ ;  /* 0x0000001018007819 */ /* 0x000fe200000006ff */
[----:B------:R-:W-:Y:S01]  /*0b70*/  IMAD.U32 R13, R13, 0x10000, RZ ;  /* 0x000100000d0d7824 */ /* 0x000fe200078e00ff */
[----:B------:R-:W-:Y:S01]  /*0b80*/  SHF.L.U32 R45, R28, 0x10, RZ ;  /* 0x000000101c2d7819 */ /* 0x000fe200000006ff */
[----:B------:R-:W-:Y:S01]  /*0b90*/  FMUL.FTZ R54, R2, R54 ;  /* 0x0000003602367220 */ /* 0x000fe20000410000 */
[----:B------:R-:W-:Y:S01]  /*0ba0*/  SHF.L.U32 R44, R44, 0x10, RZ ;  /* 0x000000102c2c7819 */ /* 0x000fe200000006ff */
[----:B------:R-:W-:Y:S01]  /*0bb0*/  FFMA.FTZ R10, R52, R23, R11 ;  /* 0x00000017340a7223 */ /* 0x000fe2000001000b */
[----:B------:R-:W-:Y:S01]  /*0bc0*/  FADD.FTZ R43, -R22, R43 ;  /* 0x0000002b162b7221 */ /* 0x000fe20000010100 */
[----:B------:R-:W-:-:S02]  /*0bd0*/  FFMA.FTZ R42, R51, R0, R45 ;  /* 0x00000000332a7223 */ /* 0x000fc4000001002d */
[----:B0-----:R-:W-:Y:S01]  /*0be0*/  FFMA.FTZ R6, R54, R44, R13 ;  /* 0x0000002c36067223 */ /* 0x001fe2000001000d */
[----:B------:R-:W-:Y:S01]  /*0bf0*/  FMUL.FTZ R4, R10, -1.4426950216293334961 ;  /* 0xbfb8aa3b0a047820 */ /* 0x000fe20000410000 */
[----:B------:R-:W-:Y:S01]  /*0c00*/  FMUL.FTZ R50, R2, R43 ;  /* 0x0000002b02327220 */ /* 0x000fe20000410000 */
[----:B------:R-:W-:Y:S01]  /*0c10*/  FMUL.FTZ R7, R42, -1.4426950216293334961 ;  /* 0xbfb8aa3b2a077820 */ /* 0x000fe20000410000 */
[----:B------:R-:W-:Y:S01]  /*0c20*/  FMUL.FTZ R43, R6, -1.4426950216293334961 ;  /* 0xbfb8aa3b062b7820 */ /* 0x000fe20000410000 */
[----:B------:R-:W-:Y:S02]  /*0c30*/  SHF.L.U32 R12, R29, 0x10, RZ ;  /* 0x000000101d0c7819 */ /* 0x000fe400000006ff */
[----:B------:R-:W0:Y:S01]  /*0c40*/  MUFU.EX2 R4, R4 ;  /* 0x0000000400047308 */ /* 0x000e220000000800 */
[----:B------:R-:W-:-:S07]  /*0c50*/  IMAD.U32 R3, R25, 0x10000, RZ ;  /* 0x0001000019037824 */ /* 0x000fce00078e00ff */
[----:B------:R-:W1:Y:S01]  /*0c60*/  MUFU.EX2 R7, R7 ;  /* 0x0000000700077308 */ /* 0x000e620000000800 */
[----:B------:R-:W-:-:S07]  /*0c70*/  FFMA.FTZ R8, R50, R3, R12 ;  /* 0x0000000332087223 */ /* 0x000fce000001000c */
[----:B------:R-:W2:Y:S01]  /*0c80*/  MUFU.EX2 R43, R43 ;  /* 0x0000002b002b7308 */ /* 0x000ea20000000800 */
[----:B------:R-:W-:Y:S01]  /*0c90*/  FMUL.FTZ R9, R8, -1.4426950216293334961 ;  /* 0xbfb8aa3b08097820 */ /* 0x000fe20000410000 */
[----:B0-----:R-:W-:-:S06]  /*0ca0*/  FADD.FTZ R4, R4, 1 ;  /* 0x3f80000004047421 */ /* 0x001fcc0000010000 */
[----:B------:R-:W0:Y:S01]  /*0cb0*/  MUFU.EX2 R9, R9 ;  /* 0x0000000900097308 */ /* 0x000e220000000800 */
[----:B-1----:R-:W-:Y:S01]  /*0cc0*/  FADD.FTZ R7, R7, 1 ;  /* 0x3f80000007077421 */ /* 0x002fe20000010000 */
[----:B--2---:R-:W-:-:S06]  /*0cd0*/  FADD.FTZ R43, R43, 1 ;  /* 0x3f8000002b2b7421 */ /* 0x004fcc0000010000 */
[----:B------:R-:W1:Y:S08]  /*0ce0*/  MUFU.RCP R4, R4 ;  /* 0x0000000400047308 */ /* 0x000e700000001000 */
[----:B------:R2:W-:Y:S08]  /*0cf0*/  MUFU.RCP R59, R43 ;  /* 0x0000002b003b7308 */ /* 0x0005f00000001000 */
[----:B------:R-:W3:Y:S01]  /*0d00*/  MUFU.RCP R7, R7 ;  /* 0x0000000700077308 */ /* 0x000ee20000001000 */
[----:B--2---:R-:W-:Y:S01]  /*0d10*/  HFMA2.MMA R43, -RZ, RZ, 0, 2.384185791015625e-06 ;  /* 0x00000028ff2b7435 */ /* 0x004fe200000001ff */
[----:B0-----:R-:W-:Y:S01]  /*0d20*/  FADD.FTZ R9, R9, 1 ;  /* 0x3f80000009097421 */ /* 0x001fe20000010000 */
[----:B------:R0:W-:Y:S08]  /*0d30*/  STL [R1+0x38], R24 ;  /* 0x0000381801007387 */ /* 0x0001f00000100800 */
[----:B------:R-:W-:Y:S01]  /*0d40*/  IMAD R47, R47, R43, UR8 ;  /* 0x000000082f2f7e24 */ /* 0x000fe2000f8e022b */
[----:B------:R-:W2:Y:S04]  /*0d50*/  MUFU.RCP R9, R9 ;  /* 0x0000000900097308 */ /* 0x000ea80000001000 */
[----:B0-----:R-:W-:Y:S01]  /*0d60*/  LEA R24, R5, R47, 0x3 ;  /* 0x0000002f05187211 */ /* 0x001fe200078e18ff */
[----:B-1----:R-:W-:Y:S01]  /*0d70*/  FADD.FTZ R5, -R4, 1 ;  /* 0x3f80000004057421 */ /* 0x002fe20000010100 */
[----:B---3--:R-:W-:-:S03]  /*0d80*/  FADD.FTZ R43, -R7, 1 ;  /* 0x3f800000072b7421 */ /* 0x008fc60000010100 */
[----:B------:R-:W-:Y:S01]  /*0d90*/  FFMA.FTZ R10, R10, R5, 1 ;  /* 0x3f8000000a0a7423 */ /* 0x000fe20000010005 */
[----:B------:R-:W-:-:S03]  /*0da0*/  FFMA.FTZ R43, R42, R43, 1 ;  /* 0x3f8000002a2b7423 */ /* 0x000fc6000001002b */
[----:B------:R-:W-:Y:S01]  /*0db0*/  FMUL.FTZ R10, R4, R10 ;  /* 0x0000000a040a7220 */ /* 0x000fe20000410000 */
[----:B------:R-:W-:Y:S01]  /*0dc0*/  SHF.L.U32 R4, R32, 0x10, RZ ;  /* 0x0000001020047819 */ /* 0x000fe200000006ff */
[----:B------:R-:W-:Y:S01]  /*0dd0*/  FMUL.FTZ R43, R7, R43 ;  /* 0x0000002b072b7220 */ /* 0x000fe20000410000 */
[----:B------:R-:W-:-:S03]  /*0de0*/  IADD3 R42, P0, R53, UR20, RZ ;  /* 0x00000014352a7c10 */ /* 0x000fc6000ff1e0ff */
[----:B------:R-:W-:Y:S01]  /*0df0*/  FMUL.FTZ R4, R4, R43 ;  /* 0x0000002b04047220 */ /* 0x000fe20000410000 */
[----:B------:R-:W-:Y:S01]  /*0e00*/  IADD3.X R43, R55, UR21, RZ, P0, !PT ;  /* 0x00000015372b7c10 */ /* 0x000fe200087fe4ff */
[----:B--2---:R-:W-:-:S04]  /*0e10*/  FADD.FTZ R46, -R9, 1 ;  /* 0x3f800000092e7421 */ /* 0x004fc80000010100 */
[----:B------:R-:W-:Y:S01]  /*0e20*/  FFMA.FTZ R46, R8, R46, 1 ;  /* 0x3f800000082e7423 */ /* 0x000fe2000001002e */
[----:B------:R-:W2:Y:S01]  /*0e30*/  LDG.E.64.CONSTANT R42, desc[UR12][R42.64] ;  /* 0x0000000c2a2a7981 */ /* 0x000ea2000c1e9b00 */
[----:B------:R-:W-:-:S04]  /*0e40*/  FADD.FTZ R8, -R59, 1 ;  /* 0x3f8000003b087421 */ /* 0x000fc80000010100 */
[----:B------:R-:W-:Y:S01]  /*0e50*/  FFMA.FTZ R8, R6, R8, 1 ;  /* 0x3f80000006087423 */ /* 0x000fe20000010008 */
[----:B------:R-:W-:Y:S02]  /*0e60*/  SHF.L.U32 R6, R30, 0x10, RZ ;  /* 0x000000101e067819 */ /* 0x000fe400000006ff */
[----:B------:R-:W-:-:S03]  /*0e70*/  SHF.L.U32 R48, R31, 0x10, RZ ;  /* 0x000000101f307819 */ /* 0x000fc600000006ff */
[----:B------:R-:W-:Y:S01]  /*0e80*/  FADD.FTZ R49, -R22, R6 ;  /* 0x0000000616317221 */ /* 0x000fe20000010100 */
[----:B------:R-:W-:Y:S01]  /*0e90*/  PRMT R61, R30, 0x7632, R61 ;  /* 0x000076321e3d7816 */ /* 0x000fe2000000003d */
[----:B------:R-:W-:Y:S02]  /*0ea0*/  FADD.FTZ R48, -R22, R48 ;  /* 0x0000003016307221 */ /* 0x000fe40000010100 */
[C---:B------:R-:W-:Y:S01]  /*0eb0*/  FMUL.FTZ R49, R2.reuse, R49 ;  /* 0x0000003102317220 */ /* 0x040fe20000410000 */
[----:B------:R-:W-:Y:S01]  /*0ec0*/  SHF.L.U32 R61, R61, 0x10, RZ ;  /* 0x000000103d3d7819 */ /* 0x000fe200000006ff */
[----:B------:R-:W-:Y:S01]  /*0ed0*/  FMUL.FTZ R5, R9, R46 ;  /* 0x0000002e09057220 */ /* 0x000fe20000410000 */
[----:B------:R-:W-:Y:S01]  /*0ee0*/  FMUL.FTZ R48, R2, R48 ;  /* 0x0000003002307220 */ /* 0x000fe20000410000 */
[----:B------:R-:W-:Y:S01]  /*0ef0*/  FFMA.FTZ R47, R0, R49, R45 ;  /* 0x00000031002f7223 */ /* 0x000fe2000001002d */
[----:B------:R-:W-:Y:S02]  /*0f00*/  PRMT R9, R31, 0x7632, R9 ;  /* 0x000076321f097816 */ /* 0x000fe40000000009 */
[----:B------:R-:W-:Y:S01]  /*0f10*/  PRMT R7, R32, 0x7632, R7 ;  /* 0x0000763220077816 */ /* 0x000fe20000000007 */
[----:B------:R-:W-:Y:S01]  /*0f20*/  FMUL.FTZ R53, R47, -1.4426950216293334961 ;  /* 0xbfb8aa3b2f357820 */ /* 0x000fe20000410000 */
[----:B------:R-:W-:Y:S01]  /*0f30*/  FADD.FTZ R61, -R22, R61 ;  /* 0x0000003d163d7221 */ /* 0x000fe20000010100 */
[----:B------:R-:W-:Y:S01]  /*0f40*/  FFMA.FTZ R46, R3, R48, R12 ;  /* 0x00000030032e7223 */ /* 0x000fe2000001000c */
[----:B------:R-:W-:Y:S01]  /*0f50*/  SHF.L.U32 R9, R9, 0x10, RZ ;  /* 0x0000001009097819 */ /* 0x000fe200000006ff */
[----:B------:R-:W-:Y:S01]  /*0f60*/  FMUL.FTZ R59, R59, R8 ;  /* 0x000000083b3b7220 */ /* 0x000fe20000410000 */
[----:B------:R-:W-:Y:S01]  /*0f70*/  IMAD.U32 R6, R7, 0x10000, RZ ;  /* 0x0001000007067824 */ /* 0x000fe200078e00ff */
[----:B------:R-:W-:Y:S01]  /*0f80*/  PRMT R8, R33, 0x7632, R8 ;  /* 0x0000763221087816 */ /* 0x000fe20000000008 */
[----:B------:R-:W-:Y:S01]  /*0f90*/  FMUL.FTZ R61, R2, R61 ;  /* 0x0000003d023d7220 */ /* 0x000fe20000410000 */
[----:B------:R-:W-:Y:S01]  /*0fa0*/  FMUL.FTZ R7, R46, -1.4426950216293334961 ;  /* 0xbfb8aa3b2e077820 */ /* 0x000fe20000410000 */
[----:B------:R-:W0:Y:S01]  /*0fb0*/  MUFU.EX2 R53, R53 ;  /* 0x0000003500357308 */ /* 0x000e220000000800 */
[----:B------:R-:W-:Y:S01]  /*0fc0*/  FADD.FTZ R9, -R22, R9 ;  /* 0x0000000916097221 */ /* 0x000fe20000010100 */
[----:B------:R-:W-:Y:S01]  /*0fd0*/  FMUL.FTZ R10, R6, R10 ;  /* 0x0000000a060a7220 */ /* 0x000fe20000410000 */
[----:B------:R-:W-:Y:S01]  /*0fe0*/  SHF.L.U32 R8, R8, 0x10, RZ ;  /* 0x0000001008087819 */ /* 0x000fe200000006ff */
[----:B------:R-:W-:Y:S01]  /*0ff0*/  FFMA.FTZ R6, R23, R61, R11 ;  /* 0x0000003d17067223 */ /* 0x000fe2000001000b */
[----:B------:R-:W-:Y:S01]  /*1000*/  FMUL.FTZ R9, R2, R9 ;  /* 0x0000000902097220 */ /* 0x000fe20000410000 */
[----:B------:R-:W-:-:S02]  /*1010*/  IMAD.U32 R55, R33, 0x10000, RZ ;  /* 0x0001000021377824 */ /* 0x000fc400078e00ff */
[----:B------:R-:W-:Y:S01]  /*1020*/  MUFU.EX2 R7, R7 ;  /* 0x0000000700077308 */ /* 0x000fe20000000800 */
[----:B------:R-:W-:Y:S01]  /*1030*/  FMUL.FTZ R56, R6, -1.4426950216293334961 ;  /* 0xbfb8aa3b06387820 */ /* 0x000fe20000410000 */
[----:B------:R-:W-:Y:S01]  /*1040*/  FMUL.FTZ R59, R8, R59 ;  /* 0x0000003b083b7220 */ /* 0x000fe20000410000 */
[----:B------:R-:W-:Y:S01]  /*1050*/  FFMA.FTZ R8, R44, R9, R13 ;  /* 0x000000092c087223 */ /* 0x000fe2000001000d */
[----:B------:R-:W-:Y:S01]  /*1060*/  FMUL.FTZ R5, R55, R5 ;  /* 0x0000000537057220 */ /* 0x000fe20000410000 */
[----:B------:R-:W-:Y:S02]  /*1070*/  FMUL.FTZ R57, R0, R4 ;  /* 0x0000000400397220 */ /* 0x000fe40000410000 */
[----:B------:R-:W-:Y:S01]  /*1080*/  FMUL.FTZ R55, R8, -1.4426950216293334961 ;  /* 0xbfb8aa3b08377820 */ /* 0x000fe20000410000 */
[----:B------:R-:W1:Y:S01]  /*1090*/  MUFU.EX2 R56, R56 ;  /* 0x0000003800387308 */ /* 0x000e620000000800 */
[----:B------:R-:W-:Y:S01]  /*10a0*/  FFMA.FTZ R57, R51, R57, RZ ;  /* 0x0000003933397223 */ /* 0x000fe200000100ff */
[-C--:B------:R-:W-:Y:S01]  /*10b0*/  FMUL.FTZ R58, R23, R10.reuse ;  /* 0x0000000a173a7220 */ /* 0x080fe20000410000 */
[----:B0-----:R-:W-:Y:S01]  /*10c0*/  FADD.FTZ R53, R53, 1 ;  /* 0x3f80000035357421 */ /* 0x001fe20000010000 */
[----:B------:R-:W-:-:S02]  /*10d0*/  FFMA.FTZ R16, R52, R10, R16 ;  /* 0x0000000a34107223 */ /* 0x000fc40000010010 */
[----:B------:R-:W-:Y:S02]  /*10e0*/  FFMA.FTZ R57, R52, R58, R57 ;  /* 0x0000003a34397223 */ /* 0x000fe40000010039 */
[----:B------:R-:W0:Y:S08]  /*10f0*/  MUFU.EX2 R55, R55 ;  /* 0x0000003700377308 */ /* 0x000e300000000800 */
[----:B------:R3:W4:Y:S01]  /*1100*/  MUFU.RCP R52, R53 ;  /* 0x0000003500347308 */ /* 0x0007220000001000 */
[----:B-1----:R-:W-:Y:S01]  /*1110*/  FADD.FTZ R56, R56, 1 ;  /* 0x3f80000038387421 */ /* 0x002fe20000010000 */
[----:B---3--:R-:W-:Y:S01]  /*1120*/  FADD.FTZ R53, R7, 1 ;  /* 0x3f80000007357421 */ /* 0x008fe20000010000 */
[----:B------:R-:W-:-:S04]  /*1130*/  FMUL.FTZ R7, R3, R5 ;  /* 0x0000000503077220 */ /* 0x000fc80000410000 */
[----:B------:R-:W-:Y:S01]  /*1140*/  FFMA.FTZ R7, R50, R7, R57 ;  /* 0x0000000732077223 */ /* 0x000fe20000010039 */
[----:B------:R-:W1:Y:S01]  /*1150*/  MUFU.RCP R53, R53 ;  /* 0x0000003500357308 */ /* 0x000e620000001000 */
[-C--:B------:R-:W-:Y:S01]  /*1160*/  FMUL.FTZ R57, R44, R59.reuse ;  /* 0x0000003b2c397220 */ /* 0x080fe20000410000 */
[----:B------:R-:W-:-:S03]  /*1170*/  FFMA.FTZ R20, R54, R59, R20 ;  /* 0x0000003b36147223 */ /* 0x000fc60000010014 */
[----:B------:R-:W-:Y:S01]  /*1180*/  FFMA.FTZ R7, R54, R57, R7 ;  /* 0x0000003936077223 */ /* 0x000fe20000010007 */
[----:B0-----:R-:W-:Y:S02]  /*1190*/  FADD.FTZ R55, R55, 1 ;  /* 0x3f80000037377421 */ /* 0x001fe40000010000 */
[----:B------:R0:W3:Y:S01]  /*11a0*/  MUFU.RCP R54, R56 ;  /* 0x0000003800367308 */ /* 0x0000e20000001000 */
[----:B------:R-:W-:Y:S01]  /*11b0*/  FADD.FTZ R17, R10, R17 ;  /* 0x000000110a117221 */ /* 0x000fe20000010000 */
[----:B0-----:R-:W-:-:S04]  /*11c0*/  FFMA.FTZ R56, R0, R4, RZ ;  /* 0x0000000400387223 */ /* 0x001fc800000100ff */
[----:B------:R-:W-:Y:S02]  /*11d0*/  FFMA.FTZ R56, R23, R10, R56 ;  /* 0x0000000a17387223 */ /* 0x000fe40000010038 */
[----:B------:R4:W0:Y:S02]  /*11e0*/  MUFU.RCP R10, R55 ;  /* 0x00000037000a7308 */ /* 0x0008240000001000 */
[----:B----4-:R-:W-:-:S04]  /*11f0*/  FADD.FTZ R55, -R52, 1 ;  /* 0x3f80000034377421 */ /* 0x010fc80000010100 */
[----:B------:R-:W-:Y:S01]  /*1200*/  FFMA.FTZ R47, R47, R55, 1 ;  /* 0x3f8000002f2f7423 */ /* 0x000fe20000010037 */
[----:B-1----:R-:W-:Y:S01]  /*1210*/  FADD.FTZ R55, -R53, 1 ;  /* 0x3f80000035377421 */ /* 0x002fe20000010100 */
[----:B------:R-:W-:-:S03]  /*1220*/  FFMA.FTZ R56, R3, R5, R56 ;  /* 0x0000000503387223 */ /* 0x000fc60000010038 */
[----:B------:R-:W-:Y:S01]  /*1230*/  FFMA.FTZ R55, R46, R55, 1 ;  /* 0x3f8000002e377423 */ /* 0x000fe20000010037 */
[----:B------:R-:W-:Y:S01]  /*1240*/  FADD.FTZ R46, R59, R21 ;  /* 0x000000153b2e7221 */ /* 0x000fe20000010000 */
[----:B------:R-:W-:Y:S01]  /*1250*/  FMUL.FTZ R47, R52, R47 ;  /* 0x0000002f342f7220 */ /* 0x000fe20000410000 */
[----:B---3--:R-:W-:Y:S01]  /*1260*/  FADD.FTZ R21, -R54, 1 ;  /* 0x3f80000036157421 */ /* 0x008fe20000010100 */
[----:B------:R-:W-:Y:S01]  /*1270*/  SHF.L.U32 R52, R34, 0x10, RZ ;  /* 0x0000001022347819 */ /* 0x000fe200000006ff */
[--C-:B------:R-:W-:Y:S01]  /*1280*/  FFMA.FTZ R59, R44, R59, R56.reuse ;  /* 0x0000003b2c3b7223 */ /* 0x100fe20000010038 */
[----:B------:R-:W-:Y:S01]  /*1290*/  PRMT R56, R34, 0x7632, R56 ;  /* 0x0000763222387816 */ /* 0x000fe20000000038 */
[----:B------:R-:W-:Y:S01]  /*12a0*/  FMUL.FTZ R55, R53, R55 ;  /* 0x0000003735377220 */ /* 0x000fe20000410000 */
[----:B------:R-:W-:Y:S01]  /*12b0*/  FFMA.FTZ R21, R6, R21, 1 ;  /* 0x3f80000006157423 */ /* 0x000fe20000010015 */
[----:B0-----:R-:W-:Y:S01]  /*12c0*/  FADD.FTZ R53, -R10, 1 ;  /* 0x3f8000000a357421 */ /* 0x001fe20000010100 */
[----:B------:R-:W-:Y:S01]  /*12d0*/  FMUL.FTZ R6, R52, R47 ;  /* 0x0000002f34067220 */ /* 0x000fe20000410000 */
[----:B------:R-:W-:Y:S01]  /*12e0*/  SHF.L.U32 R47, R56, 0x10, RZ ;  /* 0x00000010382f7819 */ /* 0x000fe200000006ff */
[----:B------:R-:W-:Y:S01]  /*12f0*/  FMUL.FTZ R54, R54, R21 ;  /* 0x0000001536367220 */ /* 0x000fe20000410000 */
[----:B------:R-:W-:Y:S01]  /*1300*/  FFMA.FTZ R53, R8, R53, 1 ;  /* 0x3f80000008357423 */ /* 0x000fe20000010035 */
[----:B------:R-:W-:Y:S01]  /*1310*/  PRMT R8, R35, 0x7632, R8 ;  /* 0x0000763223087816 */ /* 0x000fe20000000008 */
[----:B------:R-:W-:Y:S01]  /*1320*/  FMUL.FTZ R21, R0, R6 ;  /* 0x0000000600157220 */ /* 0x000fe20000410000 */
[----:B------:R-:W-:Y:S01]  /*1330*/  FMUL.FTZ R47, R47, R54 ;  /* 0x000000362f2f7220 */ /* 0x000fe20000410000 */
[----:B------:R-:W-:Y:S01]  /*1340*/  SHF.L.U32 R54, R35, 0x10, RZ ;  /* 0x0000001023367819 */ /* 0x000fe200000006ff */
[----:B------:R-:W-:Y:S01]  /*1350*/  FMUL.FTZ R10, R10, R53 ;  /* 0x000000350a0a7220 */ /* 0x000fe20000410000 */
[----:B------:R-:W-:Y:S01]  /*1360*/  SHF.L.U32 R8, R8, 0x10, RZ ;  /* 0x0000001008087819 */ /* 0x000fe200000006ff */
[----:B------:R-:W-:Y:S01]  /*1370*/  FFMA.FTZ R21, R49, R21, R7 ;  /* 0x0000001531157223 */ /* 0x000fe20000010007 */
[----:B------:R-:W-:Y:S01]  /*1380*/  FMUL.FTZ R52, R23, R47 ;  /* 0x0000002f17347220 */ /* 0x000fe20000410000 */
[----:B------:R-:W-:-:S02]  /*1390*/  IMAD.U32 R53, R36, 0x10000, RZ ;  /* 0x0001000024357824 */ /* 0x000fc400078e00ff */
[----:B------:R-:W-:Y:S01]  /*13a0*/  FMUL.FTZ R7, R54, R55 ;  /* 0x0000003736077220 */ /* 0x000fe20000410000 */
[----:B------:R-:W-:Y:S01]  /*13b0*/  FMUL.FTZ R10, R8, R10 ;  /* 0x0000000a080a7220 */ /* 0x000fe20000410000 */
[----:B------:R-:W-:Y:S01]  /*13c0*/  PRMT R8, R36, 0x7632, R8 ;  /* 0x0000763224087816 */ /* 0x000fe20000000008 */
[----:B------:R-:W-:Y:S01]  /*13d0*/  FFMA.FTZ R21, R61, R52, R21 ;  /* 0x000000343d157223 */ /* 0x000fe20000010015 */
[----:B------:R-:W-:Y:S01]  /*13e0*/  FADD.FTZ R53, -R22, R53 ;  /* 0x0000003516357221 */ /* 0x000fe20000010100 */
[----:B------:R-:W-:Y:S01]  /*13f0*/  FMUL.FTZ R52, R3, R7 ;  /* 0x0000000703347220 */ /* 0x000fe20000410000 */
[----:B------:R-:W-:Y:S01]  /*1400*/  FFMA.FTZ R61, R61, R47, R16 ;  /* 0x0000002f3d3d7223 */ /* 0x000fe20000010010 */
[----:B------:R-:W-:Y:S01]  /*1410*/  SHF.L.U32 R16, R8, 0x10, RZ ;  /* 0x0000001008107819 */ /* 0x000fe200000006ff */
[----:B------:R0:W-:Y:S01]  /*1420*/  STL [R1+0x3c], R25 ;  /* 0x00003c1901007387 */ /* 0x0001e20000100800 */
[----:B------:R-:W-:Y:S01]  /*1430*/  FMUL.FTZ R8, R2, R53 ;  /* 0x0000003502087220 */ /* 0x000fe20000410000 */
[----:B------:R-:W-:Y:S01]  /*1440*/  FFMA.FTZ R21, R48, R52, R21 ;  /* 0x0000003430157223 */ /* 0x000fe20000010015 */
[----:B------:R-:W-:Y:S01]  /*1450*/  SHF.L.U32 R53, R37, 0x10, RZ ;  /* 0x0000001025357819 */ /* 0x000fe200000006ff */
[-C--:B------:R-:W-:Y:S01]  /*1460*/  FMUL.FTZ R54, R44, R10.reuse ;  /* 0x0000000a2c367220 */ /* 0x080fe20000410000 */
[--C-:B0-----:R-:W-:Y:S01]  /*1470*/  FFMA.FTZ R25, R9, R10, R20.reuse ;  /* 0x0000000a09197223 */ /* 0x101fe20000010014 */
[----:B------:R-:W-:-:S02]  /*1480*/  PRMT R20, R37, 0x7632, R20 ;  /* 0x0000763225147816 */ /* 0x000fc40000000014 */
[----:B------:R-:W-:Y:S01]  /*1490*/  FFMA.FTZ R21, R9, R54, R21 ;  /* 0x0000003609157223 */ /* 0x000fe20000010015 */
[----:B------:R-:W-:Y:S01]  /*14a0*/  FADD.FTZ R9, -R22, R53 ;  /* 0x0000003516097221 */ /* 0x000fe20000010100 */
[----:B------:R-:W-:Y:S01]  /*14b0*/  SHF.L.U32 R20, R20, 0x10, RZ ;  /* 0x0000001014147819 */ /* 0x000fe200000006ff */
[----:B------:R-:W-:Y:S02]  /*14c0*/  FFMA.FTZ R52, R0, R8, R45 ;  /* 0x0000000800347223 */ /* 0x000fe4000001002d */
[----:B------:R-:W-:Y:S01]  /*14d0*/  FMUL.FTZ R9, R2, R9 ;  /* 0x0000000902097220 */ /* 0x000fe20000410000 */
[C---:B------:R-:W-:Y:S01]  /*14e0*/  FADD.FTZ R16, -R22.reuse, R16 ;  /* 0x0000001016107221 */ /* 0x040fe20000010100 */
[----:B------:R-:W-:Y:S02]  /*14f0*/  FADD.FTZ R20, -R22, R20 ;  /* 0x0000001416147221 */ /* 0x000fe40000010100 */
[----:B------:R-:W-:Y:S01]  /*1500*/  FFMA.FTZ R54, R3, R9, R12 ;  /* 0x0000000903367223 */ /* 0x000fe2000001000c */
[----:B------:R-:W-:Y:S01]  /*1510*/  FMUL.FTZ R57, R52, -1.4426950216293334961 ;  /* 0xbfb8aa3b34397820 */ /* 0x000fe20000410000 */
[C---:B------:R-:W-:Y:S01]  /*1520*/  FMUL.FTZ R20, R2.reuse, R20 ;  /* 0x0000001402147220 */ /* 0x040fe20000410000 */
[----:B------:R-:W-:Y:S01]  /*1530*/  FMUL.FTZ R16, R2, R16 ;  /* 0x0000001002107220 */ /* 0x000fe20000410000 */
[----:B------:R-:W-:-:S02]  /*1540*/  FMUL.FTZ R60, R54, -1.4426950216293334961 ;  /* 0xbfb8aa3b363c7820 */ /* 0x000fc40000410000 */
[----:B------:R-:W-:Y:S01]  /*1550*/  FFMA.FTZ R55, R44, R20, R13 ;  /* 0x000000142c377223 */ /* 0x000fe2000001000d */
[----:B------:R-:W0:Y:S01]  /*1560*/  MUFU.EX2 R57, R57 ;  /* 0x0000003900397308 */ /* 0x000e220000000800 */
[----:B------:R-:W-:Y:S02]  /*1570*/  FFMA.FTZ R53, R23, R16, R11 ;  /* 0x0000001017357223 */ /* 0x000fe4000001000b */
[----:B------:R-:W-:Y:S02]  /*1580*/  FMUL.FTZ R56, R55, -1.4426950216293334961 ;  /* 0xbfb8aa3b37387820 */ /* 0x000fe40000410000 */
[----:B------:R-:W-:-:S03]  /*1590*/  FMUL.FTZ R58, R53, -1.4426950216293334961 ;  /* 0xbfb8aa3b353a7820 */ /* 0x000fc60000410000 */
[----:B------:R-:W1:Y:S08]  /*15a0*/  MUFU.EX2 R60, R60 ;  /* 0x0000003c003c7308 */ /* 0x000e700000000800 */
[----:B------:R-:W3:Y:S01]  /*15b0*/  MUFU.EX2 R56, R56 ;  /* 0x0000003800387308 */ /* 0x000ee20000000800 */
[----:B0-----:R-:W-:-:S07]  /*15c0*/  FADD.FTZ R57, R57, 1 ;  /* 0x3f80000039397421 */ /* 0x001fce0000010000 */
[----:B------:R-:W0:Y:S01]  /*15d0*/  MUFU.EX2 R58, R58 ;  /* 0x0000003a003a7308 */ /* 0x000e220000000800 */
[----:B-1----:R-:W-:Y:S01]  /*15e0*/  FADD.FTZ R60, R60, 1 ;  /* 0x3f8000003c3c7421 */ /* 0x002fe20000010000 */
[----:B------:R-:W-:Y:S01]  /*15f0*/  FFMA.FTZ R59, R0, R6, R59 ;  /* 0x00000006003b7223 */ /* 0x000fe2000001003b */
[----:B------:R-:W-:-:S03]  /*1600*/  FADD.FTZ R17, R17, R47 ;  /* 0x0000002f11117221 */ /* 0x000fc60000010000 */
[----:B------:R-:W-:Y:S02]  /*1610*/  FFMA.FTZ R59, R23, R47, R59 ;  /* 0x0000002f173b7223 */ /* 0x000fe4000001003b */
[----:B------:R-:W1:Y:S01]  /*1620*/  MUFU.RCP R57, R57 ;  /* 0x0000003900397308 */ /* 0x000e620000001000 */
[----:B---3--:R-:W-:-:S07]  /*1630*/  FADD.FTZ R47, R56, 1 ;  /* 0x3f800000382f7421 */ /* 0x008fce0000010000 */
[----:B------:R-:W3:Y:S01]  /*1640*/  MUFU.RCP R60, R60 ;  /* 0x0000003c003c7308 */ /* 0x000ee20000001000 */
[----:B0-----:R-:W-:-:S07]  /*1650*/  FADD.FTZ R58, R58, 1 ;  /* 0x3f8000003a3a7421 */ /* 0x001fce0000010000 */
[----:B------:R-:W0:Y:S01]  /*1660*/  MUFU.RCP R47, R47 ;  /* 0x0000002f002f7308 */ /* 0x000e220000001000 */
[----:B-1----:R-:W-:-:S07]  /*1670*/  FADD.FTZ R56, -R57, 1 ;  /* 0x3f80000039387421 */ /* 0x002fce0000010100 */
[----:B------:R-:W1:Y:S01]  /*1680*/  MUFU.RCP R58, R58 ;  /* 0x0000003a003a7308 */ /* 0x000e620000001000 */
[----:B------:R4:W-:Y:S01]  /*1690*/  STL [R1+0x20], R24 ;  /* 0x0000201801007387 */ /* 0x0009e20000100800 */
[----:B------:R-:W-:Y:S01]  /*16a0*/  FFMA.FTZ R59, R3, R7, R59 ;  /* 0x00000007033b7223 */ /* 0x000fe2000001003b */
[----:B------:R-:W-:-:S03]  /*16b0*/  FFMA.FTZ R52, R52, R56, 1 ;  /* 0x3f80000034347423 */ /* 0x000fc60000010038 */
[----:B------:R-:W-:Y:S01]  /*16c0*/  FFMA.FTZ R59, R44, R10, R59 ;  /* 0x0000000a2c3b7223 */ /* 0x000fe2000001003b */
[----:B----4-:R-:W-:Y:S01]  /*16d0*/  FADD.FTZ R24, R46, R10 ;  /* 0x0000000a2e187221 */ /* 0x010fe20000010000 */
[----:B---3--:R-:W-:Y:S01]  /*16e0*/  FADD.FTZ R46, -R60, 1 ;  /* 0x3f8000003c2e7421 */ /* 0x008fe20000010100 */
[----:B------:R-:W-:Y:S01]  /*16f0*/  FMUL.FTZ R10, R57, R52 ;  /* 0x00000034390a7220 */ /* 0x000fe20000410000 */
[----:B------:R-:W-:Y:S02]  /*1700*/  IMAD.U32 R52, R38, 0x10000, RZ ;  /* 0x0001000026347824 */ /* 0x000fe400078e00ff */
[----:B------:R-:W-:Y:S01]  /*1710*/  FFMA.FTZ R54, R54, R46, 1 ;  /* 0x3f80000036367423 */ /* 0x000fe2000001002e */
[----:B0-----:R-:W-:Y:S01]  /*1720*/  FADD.FTZ R46, -R47, 1 ;  /* 0x3f8000002f2e7421 */ /* 0x001fe20000010100 */
[----:B-1----:R-:W-:Y:S01]  /*1730*/  FADD.FTZ R56, -R58, 1 ;  /* 0x3f8000003a387421 */ /* 0x002fe20000010100 */
[----:B------:R-:W-:Y:S02]  /*1740*/  FMUL.FTZ R10, R52, R10 ;  /* 0x0000000a340a7220 */ /* 0x000fe40000410000 */
[----:B------:R-:W-:Y:S01]  /*1750*/  FFMA.FTZ R55, R55, R46, 1 ;  /* 0x3f80000037377423 */ /* 0x000fe2000001002e */
[----:B------:R-:W-:Y:S01]  /*1760*/  PRMT R46, R38, 0x7632, R46 ;  /* 0x00007632262e7816 */ /* 0x000fe2000000002e */
[----:B------:R-:W-:Y:S01]  /*1770*/  FFMA.FTZ R56, R53, R56, 1 ;  /* 0x3f80000035387423 */ /* 0x000fe20000010038 */
[----:B------:R-:W-:Y:S01]  /*1780*/  SHF.L.U32 R52, R40, 0x10, RZ ;  /* 0x0000001028347819 */ /* 0x000fe200000006ff */
[----:B------:R-:W-:Y:S01]  /*1790*/  FMUL.FTZ R53, R0, R10 ;  /* 0x0000000a00357220 */ /* 0x000fe20000410000 */
[----:B------:R-:W-:Y:S01]  /*17a0*/  SHF.L.U32 R46, R46, 0x10, RZ ;  /* 0x000000102e2e7819 */ /* 0x000fe200000006ff */
[----:B------:R-:W-:-:S02]  /*17b0*/  FMUL.FTZ R56, R58, R56 ;  /* 0x000000383a387220 */ /* 0x000fc40000410000 */
[----:B------:R-:W-:Y:S01]  /*17c0*/  FADD.FTZ R52, -R22, R52 ;  /* 0x0000003416347221 */ /* 0x000fe20000010100 */
[----:B------:R-:W-:Y:S01]  /*17d0*/  FMUL.FTZ R55, R47, R55 ;  /* 0x000000372f377220 */ /* 0x000fe20000410000 */
[----:B------:R-:W-:Y:S01]  /*17e0*/  FMUL.FTZ R47, R46, R56 ;  /* 0x000000382e2f7220 */ /* 0x000fe20000410000 */
[----:B------:R-:W-:Y:S01]  /*17f0*/  FFMA.FTZ R21, R8, R53, R21 ;  /* 0x0000003508157223 */ /* 0x000fe20000010015 */
[----:B------:R-:W-:Y:S01]  /*1800*/  FMUL.FTZ R53, R2, R52 ;  /* 0x0000003402357220 */ /* 0x000fe20000410000 */
[----:B------:R-:W-:Y:S01]  /*1810*/  FMUL.FTZ R60, R60, R54 ;  /* 0x000000363c3c7220 */ /* 0x000fe20000410000 */
[----:B------:R-:W-:Y:S02]  /*1820*/  FMUL.FTZ R52, R23, R47 ;  /* 0x0000002f17347220 */ /* 0x000fe40000410000 */
[----:B------:R-:W-:Y:S02]  /*1830*/  FFMA.FTZ R54, R0, R53, R45 ;  /* 0x0000003500367223 */ /* 0x000fe4000001002d */
[----:B------:R-:W-:-:S02]  /*1840*/  FFMA.FTZ R45, R16, R52, R21 ;  /* 0x00000034102d7223 */ /* 0x000fc40000010015 */
[----:B------:R-:W-:-:S06]  /*1850*/  FMUL.FTZ R52, R54, -1.4426950216293334961 ;  /* 0xbfb8aa3b36347820 */ /* 0x000fcc0000410000 */
[----:B------:R-:W0:Y:S01]  /*1860*/  MUFU.EX2 R52, R52 ;  /* 0x0000003400347308 */ /* 0x000e220000000800 */
[----:B------:R-:W-:Y:S01]  /*1870*/  PRMT R46, R39, 0x7632, R46 ;  /* 0x00007632272e7816 */ /* 0x000fe2000000002e */
[----:B------:R-:W-:-:S03]  /*1880*/  FADD.FTZ R21, R17, R47 ;  /* 0x0000002f11157221 */ /* 0x000fc60000010000 */
[----:B------:R-:W-:Y:S01]  /*1890*/  SHF.L.U32 R46, R46, 0x10, RZ ;  /* 0x000000102e2e7819 */ /* 0x000fe200000006ff */
[----:B------:R-:W-:Y:S01]  /*18a0*/  FFMA.FTZ R61, R16, R47, R61 ;  /* 0x0000002f103d7223 */ /* 0x000fe2000001003d */
[----:B------:R-:W-:Y:S01]  /*18b0*/  SHF.L.U32 R56, R41, 0x10, RZ ;  /* 0x0000001029387819 */ /* 0x000fe200000006ff */
[----:B------:R-:W-:Y:S02]  /*18c0*/  FFMA.FTZ R16, R0, R10, R59 ;  /* 0x0000000a00107223 */ /* 0x000fe4000001003b */
[----:B------:R-:W-:Y:S01]  /*18d0*/  FMUL.FTZ R46, R46, R55 ;  /* 0x000000372e2e7220 */ /* 0x000fe20000410000 */
[----:B------:R-:W-:Y:S01]  /*18e0*/  PRMT R55, R40, 0x7632, R55 ;  /* 0x0000763228377816 */ /* 0x000fe20000000037 */
[----:B0-----:R-:W-:Y:S01]  /*18f0*/  FADD.FTZ R17, R52, 1 ;  /* 0x3f80000034117421 */ /* 0x001fe20000010000 */
[----:B------:R-:W-:Y:S02]  /*1900*/  FFMA.FTZ R16, R23, R47, R16 ;  /* 0x0000002f17107223 */ /* 0x000fe40000010010 */
[----:B------:R-:W-:Y:S01]  /*1910*/  SHF.L.U32 R55, R55, 0x10, RZ ;  /* 0x0000001037377819 */ /* 0x000fe200000006ff */
[----:B------:R-:W-:Y:S01]  /*1920*/  FADD.FTZ R56, -R22, R56 ;  /* 0x0000003816387221 */ /* 0x000fe20000010100 */
[----:B------:R-:W-:Y:S01]  /*1930*/  PRMT R47, R41, 0x7632, R47 ;  /* 0x00007632292f7816 */ /* 0x000fe2000000002f */
[----:B------:R-:W3:Y:S01]  /*1940*/  LDL.LU R59, [R1+0x20] ;  /* 0x00002000013b7983 */ /* 0x000ee20000300800 */
[----:B------:R-:W0:Y:S01]  /*1950*/  MUFU.RCP R17, R17 ;  /* 0x0000001100117308 */ /* 0x000e220000001000 */
[----:B------:R-:W-:Y:S01]  /*1960*/  FMUL.FTZ R52, R2, R56 ;  /* 0x0000003802347220 */ /* 0x000fe20000410000 */
[----:B------:R-:W-:Y:S01]  /*1970*/  FADD.FTZ R55, -R22, R55 ;  /* 0x0000003716377221 */ /* 0x000fe20000010100 */
[----:B------:R-:W-:-:S02]  /*1980*/  IMAD.U32 R47, R47, 0x10000, RZ ;  /* 0x000100002f2f7824 */ /* 0x000fc400078e00ff */
[----:B------:R-:W-:Y:S01]  /*1990*/  FFMA.FTZ R12, R3, R52, R12 ;  /* 0x00000034030c7223 */ /* 0x000fe2000001000c */
[----:B------:R-:W-:Y:S01]  /*19a0*/  FMUL.FTZ R55, R2, R55 ;  /* 0x0000003702377220 */ /* 0x000fe20000410000 */
[----:B------:R-:W-:Y:S02]  /*19b0*/  FADD.FTZ R47, -R22, R47 ;  /* 0x0000002f162f7221 */ /* 0x000fe40000010100 */
[----:B------:R-:W-:Y:S01]  /*19c0*/  FMUL.FTZ R56, R12, -1.4426950216293334961 ;  /* 0xbfb8aa3b0c387820 */ /* 0x000fe20000410000 */
[----:B------:R-:W-:Y:S01]  /*19d0*/  FFMA.FTZ R11, R23, R55, R11 ;  /* 0x00000037170b7223 */ /* 0x000fe2000001000b */
[----:B------:R-:W-:-:S03]  /*19e0*/  FMUL.FTZ R47, R2, R47 ;  /* 0x0000002f022f7220 */ /* 0x000fc60000410000 */
[----:B------:R-:W-:Y:S01]  /*19f0*/  FMUL.FTZ R57, R11, -1.4426950216293334961 ;  /* 0xbfb8aa3b0b397820 */ /* 0x000fe20000410000 */
[----:B------:R-:W1:Y:S01]  /*1a00*/  MUFU.EX2 R56, R56 ;  /* 0x0000003800387308 */ /* 0x000e620000000800 */
[----:B------:R-:W-:Y:S01]  /*1a10*/  FFMA.FTZ R13, R44, R47, R13 ;  /* 0x0000002f2c0d7223 */ /* 0x000fe2000001000d */
[----:B0-----:R-:W-:-:S04]  /*1a20*/  FADD.FTZ R58, -R17, 1 ;  /* 0x3f800000113a7421 */ /* 0x001fc80000010100 */
[----:B------:R-:W-:Y:S01]  /*1a30*/  FFMA.FTZ R54, R54, R58, 1 ;  /* 0x3f80000036367423 */ /* 0x000fe2000001003a */
[----:B------:R-:W-:Y:S01]  /*1a40*/  FMUL.FTZ R58, R13, -1.4426950216293334961 ;  /* 0xbfb8aa3b0d3a7820 */ /* 0x000fe20000410000 */
[----:B------:R-:W0:Y:S08]  /*1a50*/  MUFU.EX2 R57, R57 ;  /* 0x0000003900397308 */ /* 0x000e300000000800 */
[----:B------:R-:W4:Y:S01]  /*1a60*/  MUFU.EX2 R58, R58 ;  /* 0x0000003a003a7308 */ /* 0x000f220000000800 */
[----:B-1----:R-:W-:-:S07]  /*1a70*/  FADD.FTZ R56, R56, 1 ;  /* 0x3f80000038387421 */ /* 0x002fce0000010000 */
[----:B------:R-:W1:Y:S01]  /*1a80*/  MUFU.RCP R56, R56 ;  /* 0x0000003800387308 */ /* 0x000e620000001000 */
[----:B0-----:R-:W-:-:S07]  /*1a90*/  FADD.FTZ R57, R57, 1 ;  /* 0x3f80000039397421 */ /* 0x001fce0000010000 */
[----:B------:R-:W0:Y:S01]  /*1aa0*/  MUFU.RCP R57, R57 ;  /* 0x0000003900397308 */ /* 0x000e220000001000 */
[----:B----4-:R-:W-:Y:S01]  /*1ab0*/  FADD.FTZ R58, R58, 1 ;  /* 0x3f8000003a3a7421 */ /* 0x010fe20000010000 */
[----:B------:R-:W-:-:S06]  /*1ac0*/  FMUL.FTZ R54, R17, R54 ;  /* 0x0000003611367220 */ /* 0x000fcc0000410000 */
[----:B------:R-:W4:Y:S01]  /*1ad0*/  MUFU.RCP R58, R58 ;  /* 0x0000003a003a7308 */ /* 0x000f220000001000 */
[----:B-1----:R-:W-:-:S04]  /*1ae0*/  FADD.FTZ R17, -R56, 1 ;  /* 0x3f80000038117421 */ /* 0x002fc80000010100 */
[----:B------:R-:W-:Y:S01]  /*1af0*/  FFMA.FTZ R12, R12, R17, 1 ;  /* 0x3f8000000c0c7423 */ /* 0x000fe20000010011 */
[----:B0-----:R-:W-:-:S04]  /*1b00*/  FADD.FTZ R17, -R57, 1 ;  /* 0x3f80000039117421 */ /* 0x001fc80000010100 */
[----:B------:R-:W-:Y:S01]  /*1b10*/  FFMA.FTZ R11, R11, R17, 1 ;  /* 0x3f8000000b0b7423 */ /* 0x000fe20000010011 */
[----:B----4-:R-:W-:-:S04]  /*1b20*/  FADD.FTZ R17, -R58, 1 ;  /* 0x3f8000003a117421 */ /* 0x010fc80000010100 */
[----:B------:R-:W-:Y:S01]  /*1b30*/  FFMA.FTZ R17, R13, R17, 1 ;  /* 0x3f8000000d117423 */ /* 0x000fe20000010011 */
[----:B------:R-:W-:Y:S01]  /*1b40*/  FMUL.FTZ R13, R56, R12 ;  /* 0x0000000c380d7220 */ /* 0x000fe20000410000 */
[----:B--2---:R-:W-:Y:S01]  /*1b50*/  PRMT R12, R42, 0x7632, R12 ;  /* 0x000076322a0c7816 */ /* 0x004fe2000000000c */
[----:B------:R-:W-:Y:S01]  /*1b60*/  FMUL.FTZ R57, R57, R11 ;  /* 0x0000000b39397220 */ /* 0x000fe20000410000 */
[----:B------:R-:W-:Y:S02]  /*1b70*/  PRMT R56, R43, 0x7632, R56 ;  /* 0x000076322b387816 */ /* 0x000fe40000000038 */
[----:B------:R-:W-:Y:S02]  /*1b80*/  SHF.L.U32 R11, R39, 0x10, RZ ;  /* 0x00000010270b7819 */ /* 0x000fe400000006ff */
[----:B------:R-:W-:Y:S01]  /*1b90*/  SHF.L.U32 R12, R12, 0x10, RZ ;  /* 0x000000100c0c7819 */ /* 0x000fe200000006ff */
[----:B------:R-:W-:Y:S01]  /*1ba0*/  FMUL.FTZ R17, R58, R17 ;  /* 0x000000113a117220 */ /* 0x000fe20000410000 */
[----:B------:R-:W-:Y:S01]  /*1bb0*/  SHF.L.U32 R56, R56, 0x10, RZ ;  /* 0x0000001038387819 */ /* 0x000fe200000006ff */
[----:B------:R-:W-:-:S02]  /*1bc0*/  FMUL.FTZ R11, R11, R60 ;  /* 0x0000003c0b0b7220 */ /* 0x000fc40000410000 */
[----:B------:R-:W-:Y:S01]  /*1bd0*/  FMUL.FTZ R57, R12, R57 ;  /* 0x000000390c397220 */ /* 0x000fe20000410000 */
[----:B------:R-:W-:Y:S01]  /*1be0*/  SHF.L.U32 R12, R42, 0x10, RZ ;  /* 0x000000102a0c7819 */ /* 0x000fe200000006ff */
[----:B------:R-:W-:Y:S01]  /*1bf0*/  FMUL.FTZ R56, R56, R17 ;  /* 0x0000001138387220 */ /* 0x000fe20000410000 */
[CC--:B------:R-:W-:Y:S01]  /*1c00*/  FMUL.FTZ R17, R3.reuse, R11.reuse ;  /* 0x0000000b03117220 */ /* 0x0c0fe20000410000 */
[----:B------:R-:W-:Y:S02]  /*1c10*/  FFMA.FTZ R16, R3, R11, R16 ;  /* 0x0000000b03107223 */ /* 0x000fe40000010010 */
[----:B------:R-:W-:Y:S01]  /*1c20*/  FMUL.FTZ R12, R12, R54 ;  /* 0x000000360c0c7220 */ /* 0x000fe20000410000 */
[----:B------:R-:W-:Y:S01]  /*1c30*/  FFMA.FTZ R45, R9, R17, R45 ;  /* 0x00000011092d7223 */ /* 0x000fe2000001002d */
[CC--:B------:R-:W-:Y:S01]  /*1c40*/  FMUL.FTZ R54, R44.reuse, R46.reuse ;  /* 0x0000002e2c367220 */ /* 0x0c0fe20000410000 */
[----:B------:R-:W-:-:S03]  /*1c50*/  FFMA.FTZ R16, R44, R46, R16 ;  /* 0x0000002e2c107223 */ /* 0x000fc60000010010 */
[C---:B------:R-:W-:Y:S01]  /*1c60*/  FFMA.FTZ R45, R20.reuse, R54, R45 ;  /* 0x00000036142d7223 */ /* 0x040fe2000001002d */
[----:B------:R-:W-:Y:S01]  /*1c70*/  FFMA.FTZ R20, R20, R46, R25 ;  /* 0x0000002e14147223 */ /* 0x000fe20000010019 */
[----:B------:R-:W-:Y:S01]  /*1c80*/  FADD.FTZ R46, R24, R46 ;  /* 0x0000002e182e7221 */ /* 0x000fe20000010000 */
[----:B------:R0:W5:Y:S04]  /*1c90*/  LDL.LU R25, [R1+0x3c] ;  /* 0x00003c0001197983 */ /* 0x0001680000300800 */
[----:B------:R0:W5:Y:S01]  /*1ca0*/  LDL.LU R24, [R1+0x38] ;  /* 0x0000380001187983 */ /* 0x0001620000300800 */
[----:B------:R-:W-:-:S04]  /*1cb0*/  IMAD.U32 R17, R43, 0x10000, RZ ;  /* 0x000100002b117824 */ /* 0x000fc800078e00ff */
[----:B------:R-:W-:Y:S01]  /*1cc0*/  FMUL.FTZ R13, R17, R13 ;  /* 0x0000000d110d7220 */ /* 0x000fe20000410000 */
[CC--:B------:R-:W-:Y:S01]  /*1cd0*/  FMUL.FTZ R17, R0.reuse, R12.reuse ;  /* 0x0000000c00117220 */ /* 0x0c0fe20000410000 */
[----:B------:R-:W-:-:S03]  /*1ce0*/  FFMA.FTZ R16, R0, R12, R16 ;  /* 0x0000000c00107223 */ /* 0x000fc60000010010 */
[----:B------:R-:W-:Y:S01]  /*1cf0*/  FFMA.FTZ R17, R53, R17, R45 ;  /* 0x0000001135117223 */ /* 0x000fe2000001002d */
[CC--:B------:R-:W-:Y:S01]  /*1d00*/  FMUL.FTZ R45, R23.reuse, R57.reuse ;  /* 0x00000039172d7220 */ /* 0x0c0fe20000410000 */
[----:B------:R-:W-:Y:S01]  /*1d10*/  FFMA.FTZ R16, R23, R57, R16 ;  /* 0x0000003917107223 */ /* 0x000fe20000010010 */
[----:B------:R-:W-:Y:S02]  /*1d20*/  FMUL.FTZ R23, R3, R13 ;  /* 0x0000000d03177220 */ /* 0x000fe40000410000 */
[----:B------:R-:W-:Y:S01]  /*1d30*/  FFMA.FTZ R17, R55, R45, R17 ;  /* 0x0000002d37117223 */ /* 0x000fe20000010011 */
[----:B------:R-:W-:-:S03]  /*1d40*/  FFMA.FTZ R16, R3, R13, R16 ;  /* 0x0000000d03107223 */ /* 0x000fc60000010010 */
[----:B------:R-:W-:Y:S01]  /*1d50*/  FFMA.FTZ R17, R52, R23, R17 ;  /* 0x0000001734117223 */ /* 0x000fe20000010011 */
[CC--:B------:R-:W-:Y:S01]  /*1d60*/  FMUL.FTZ R23, R44.reuse, R56.reuse ;  /* 0x000000382c177220 */ /* 0x0c0fe20000410000 */
[----:B------:R-:W-:-:S03]  /*1d70*/  FFMA.FTZ R16, R44, R56, R16 ;  /* 0x000000382c107223 */ /* 0x000fc60000010010 */
[----:B------:R-:W-:Y:S01]  /*1d80*/  FFMA.FTZ R17, R47, R23, R17 ;  /* 0x000000172f117223 */ /* 0x000fe20000010011 */
[----:B------:R-:W-:-:S04]  /*1d90*/  UIADD3 UR9, UP0, UR11, 0x14, URZ ;  /* 0x000000140b097890 */ /* 0x000fc8000ff1e03f */
[----:B------:R-:W-:Y:S02]  /*1da0*/  UIADD3.X UR10, URZ, UR5, URZ, UP0, !UPT ;  /* 0x000000053f0a7290 */ /* 0x000fe400087fe43f */
[----:B------:R-:W-:-:S04]  /*1db0*/  UISETP.GE.U32.AND UP0, UPT, UR9, UR16, UPT ;  /* 0x000000100900728c */ /* 0x000fc8000bf06070 */
[----:B------:R-:W-:Y:S01]  /*1dc0*/  UISETP.GE.AND.EX UP0, UPT, UR10, UR7, UPT, UP0 ;  /* 0x000000070a00728c */ /* 0x000fe2000bf06300 */
[----:B------:R-:W-:Y:S01]  /*1dd0*/  FFMA.FTZ R14, R51, R4, R14 ;  /* 0x00000004330e7223 */ /* 0x000fe2000001000e */
[----:B------:R-:W-:Y:S01]  /*1de0*/  FADD.FTZ R15, R4, R15 ;  /* 0x0000000f040f7221 */ /* 0x000fe20000010000 */
[----:B------:R-:W-:-:S03]  /*1df0*/  FFMA.FTZ R18, R50, R5, R18 ;  /* 0x0000000532127223 */ /* 0x000fc60000010012 */
[----:B------:R-:W-:Y:S01]  /*1e00*/  PLOP3.LUT P0, PT, PT, PT, UP0, 0x80, 0x0 ;  /* 0x000000000000781c */ /* 0x000fe20003f0f008 */
[----:B------:R-:W-:Y:S01]  /*1e10*/  FADD.FTZ R19, R5, R19 ;  /* 0x0000001305137221 */ /* 0x000fe20000010000 */
        /* <DEDUP_REMOVED lines=9> */
[----:B------:R-:W-:Y:S01]  /*1eb0*/  FFMA.FTZ R14, R53, R12, R14 ;  /* 0x0000000c350e7223 */ /* 0x000fe2000001000e */
[----:B------:R-:W-:Y:S01]  /*1ec0*/  FADD.FTZ R15, R15, R12 ;  /* 0x0000000c0f0f7221 */ /* 0x000fe20000010000 */
[----:B------:R-:W-:Y:S01]  /*1ed0*/  FFMA.FTZ R18, R52, R13, R18 ;  /* 0x0000000d34127223 */ /* 0x000fe20000010012 */
[----:B------:R-:W-:Y:S01]  /*1ee0*/  FADD.FTZ R19, R19, R13 ;  /* 0x0000000d13137221 */ /* 0x000fe20000010000 */
[----:B---3--:R1:W-:Y:S02]  /*1ef0*/  STS.64 [R59], R16 ;  /* 0x000000103b007388 */ /* 0x0083e40000000a00 */
[----:B-1----:R-:W1:Y:S01]  /*1f00*/  S2R R59, SR_TID.X ;  /* 0x00000000003b7919 */ /* 0x002e620000002100 */
[----:B------:R-:W-:Y:S01]  /*1f10*/  FADD.FTZ R17, R21, R57 ;  /* 0x0000003915117221 */ /* 0x000fe20000010000 */
[----:B------:R-:W-:Y:S01]  /*1f20*/  FFMA.FTZ R16, R55, R57, R61 ;  /* 0x0000003937107223 */ /* 0x000fe2000001003d */
[----:B------:R-:W-:Y:S01]  /*1f30*/  FADD.FTZ R21, R46, R56 ;  /* 0x000000382e157221 */ /* 0x000fe20000010000 */
[----:B------:R-:W-:Y:S01]  /*1f40*/  BAR.SYNC.DEFER_BLOCKING 0x0 ;  /* 0x0000000000007b1d */ /* 0x000fe20000010000 */
[----:B-1----:R-:W-:-:S05]  /*1f50*/  ISETP.GT.U32.AND P1, PT, R59, 0xf, PT ;  /* 0x0000000f3b00780c */ /* 0x002fca0003f24070 */
[----:B0-----:R-:W-:Y:S08]  /*1f60*/  @!P0 BRA `(.L_x_1257) ;  /* 0x0000000000d48947 */ /* 0x001ff00003800000 */
[----:B------:R-:W2:Y:S04]  /*1f70*/  LDL R61, [R1+0x34] ;  /* 0x00003400013d7983 */ /* 0x000ea80000100800 */
[----:B------:R-:W3:Y:S04]  /*1f80*/  LDL R60, [R1+0x30] ;  /* 0x00003000013c7983 */ /* 0x000ee80000100800 */
[----:B------:R-:W4:Y:S04]  /*1f90*/  LDL R58, [R1+0x2c] ;  /* 0x00002c00013a7983 */ /* 0x000f280000100800 */
[----:B------:R-:W4:Y:S01]  /*1fa0*/  LDL R54, [R1+0x28] ;  /* 0x0000280001367983 */ /* 0x000f220000100800 */
[----:B------:R-:W0:Y:S01]  /*1fb0*/  S2UR UR15, SR_CgaCtaId ;  /* 0x00000000000f79c3 */ /* 0x000e220000008800 */
[----:B------:R-:W-:Y:S01]  /*1fc0*/  UMOV UR5, 0x400 ;  /* 0x0000040000057882 */ /* 0x000fe20000000000 */
[----:B------:R-:W-:Y:S01]  /*1fd0*/  SHF.L.U32 R44, R59, 0x1, RZ ;  /* 0x000000013b2c7819 */ /* 0x000fe200000006ff */
[----:B------:R-:W1:Y:S03]  /*1fe0*/  S2R R57, SR_TID.X ;  /* 0x0000000000397919 */ /* 0x000e660000002100 */
[----:B------:R-:W-:Y:S01]  /*1ff0*/  LOP3.LUT R44, R44, 0x18, RZ, 0xc0, !PT ;  /* 0x000000182c2c7812 */ /* 0x000fe200078ec0ff */
[----:B0-----:R-:W-:-:S06]  /*2000*/  ULEA UR5, UR15, UR5, 0x18 ;  /* 0x000000050f057291 */ /* 0x001fcc000f8ec03f */
[----:B------:R-:W-:-:S04]  /*2010*/  LEA R23, R59, UR5, 0x5 ;  /* 0x000000053b177c11 */ /* 0x000fc8000f8e28ff */
[----:B------:R-:W-:Y:S02]  /*2020*/  IADD3 R45, R23, R44, RZ ;  /* 0x0000002c172d7210 */ /* 0x000fe40007ffe0ff */
[----:B-1----:R-:W-:-:S03]  /*2030*/  SHF.R.S32.HI R55, RZ, 0x1f, R57 ;  /* 0x0000001fff377819 */ /* 0x002fc60000011439 */
[----:B------:R0:W-:Y:S01]  /*2040*/  STS.64 [R45], R14 ;  /* 0x0000000e2d007388 */ /* 0x0001e20000000a00 */
[----:B------:R-:W-:-:S04]  /*2050*/  LEA.HI R55, R55, R57, RZ, 0x2 ;  /* 0x0000003937377211 */ /* 0x000fc800078f10ff */
[----:B------:R-:W-:Y:S02]  /*2060*/  SHF.R.S32.HI R55, RZ, 0x2, R55 ;  /* 0x00000002ff377819 */ /* 0x000fe40000011437 */
[----:B0-----:R-:W-:-:S04]  /*2070*/  LOP3.LUT R45, R44, 0x8, RZ, 0x3c, !PT ;  /* 0x000000082c2d7812 */ /* 0x001fc800078e3cff */
[----:B------:R-:W-:-:S05]  /*2080*/  IADD3 R45, R23, R45, RZ ;  /* 0x0000002d172d7210 */ /* 0x000fca0007ffe0ff */
[----:B------:R0:W-:Y:S02]  /*2090*/  STS.64 [R45], R16 ;  /* 0x000000102d007388 */ /* 0x0001e40000000a00 */
[C---:B0-----:R-:W-:Y:S02]  /*20a0*/  LOP3.LUT R45, R44.reuse, 0x10, RZ, 0x3c, !PT ;  /* 0x000000102c2d7812 */ /* 0x041fe400078e3cff */
[----:B------:R-:W-:Y:S02]  /*20b0*/  LOP3.LUT R44, R44, 0x18, RZ, 0x3c, !PT ;  /* 0x000000182c2c7812 */ /* 0x000fe400078e3cff */
[----:B------:R-:W-:-:S03]  /*20c0*/  IADD3 R45, R23, R45, RZ ;  /* 0x0000002d172d7210 */ /* 0x000fc60007ffe0ff */
[----:B------:R-:W-:Y:S01]  /*20d0*/  IMAD.IADD R44, R23, 0x1, R44 ;  /* 0x00000001172c7824 */ /* 0x000fe200078e022c */
[----:B------:R-:W-:Y:S01]  /*20e0*/  LEA R23, R55, UR5, 0x5 ;  /* 0x0000000537177c11 */ /* 0x000fe2000f8e28ff */
[----:B------:R-:W-:Y:S01]  /*20f0*/  STS.64 [R45], R18 ;  /* 0x000000122d007388 */ /* 0x000fe20000000a00 */
[----:B------:R-:W-:-:S03]  /*2100*/  USHF.R.U32.HI UR5, URZ, 0x2, UR6 ;  /* 0x000000023f057899 */ /* 0x000fc60008011606 */
[----:B------:R2:W-:Y:S01]  /*2110*/  STS.64 [R44], R20 ;  /* 0x000000142c007388 */ /* 0x0005e20000000a00 */
[----:B------:R-:W-:-:S04]  /*2120*/  USHF.L.U32 UR5, UR5, 0x4, URZ ;  /* 0x0000000405057899 */ /* 0x000fc8000800063f */
[----:B------:R-:W-:Y:S01]  /*2130*/  ULOP3.LUT UR5, UR5, 0xfffffff0, UR17, 0xe2, !UPT ;  /* 0xfffffff005057892 */ /* 0x000fe2000f8ee211 */
[-C--:B--2---:R-:W-:Y:S01]  /*2140*/  LEA R44, R61, R23.reuse, 0x3 ;  /* 0x000000173d2c7211 */ /* 0x084fe200078e18ff */
[----:B------:R-:W-:Y:S01]  /*2150*/  BAR.SYNC.DEFER_BLOCKING 0x0 ;  /* 0x0000000000007b1d */ /* 0x000fe20000010000 */
[----:B---3--:R-:W-:-:S05]  /*2160*/  LEA R46, R60, R23, 0x3 ;  /* 0x000000173c2e7211 */ /* 0x008fca00078e18ff */
[----:B------:R-:W0:Y:S04]  /*2170*/  LDS.64 R44, [R44] ;  /* 0x000000002c2c7984 */ /* 0x000e280000000a00 */
[----:B------:R-:W1:Y:S01]  /*2180*/  LDS.64 R46, [R46+0xa00] ;  /* 0x000a00002e2e7984 */ /* 0x000e620000000a00 */
[----:B0-----:R-:W-:Y:S01]  /*2190*/  FADD.FTZ R44, RZ, R44 ;  /* 0x0000002cff2c7221 */ /* 0x001fe20000010000 */
[----:B------:R-:W-:-:S03]  /*21a0*/  FADD.FTZ R45, RZ, R45 ;  /* 0x0000002dff2d7221 */ /* 0x000fc60000010000 */
[----:B-1----:R-:W-:Y:S01]  /*21b0*/  FADD.FTZ R46, R44, R46 ;  /* 0x0000002e2c2e7221 */ /* 0x002fe20000010000 */
[----:B----4-:R-:W-:Y:S01]  /*21c0*/  LEA R44, R58, R23, 0x3 ;  /* 0x000000173a2c7211 */ /* 0x010fe200078e18ff */
[----:B------:R-:W-:-:S05]  /*21d0*/  FADD.FTZ R47, R45, R47 ;  /* 0x0000002f2d2f7221 */ /* 0x000fca0000010000 */
[----:B------:R-:W0:Y:S02]  /*21e0*/  LDS.64 R44, [R44+0x1400] ;  /* 0x001400002c2c7984 */ /* 0x000e240000000a00 */
[----:B0-----:R-:W-:Y:S01]  /*21f0*/  FADD.FTZ R46, R46, R44 ;  /* 0x0000002c2e2e7221 */ /* 0x001fe20000010000 */
[----:B------:R-:W-:Y:S01]  /*2200*/  LEA R44, R54, R23, 0x3 ;  /* 0x00000017362c7211 */ /* 0x000fe200078e18ff */
[----:B------:R-:W-:Y:S01]  /*2210*/  FADD.FTZ R47, R47, R45 ;  /* 0x0000002d2f2f7221 */ /* 0x000fe20000010000 */
[----:B------:R-:W-:-:S04]  /*2220*/  IMAD.U32 R23, RZ, RZ, UR5 ;  /* 0x00000005ff177e24 */ /* 0x000fc8000f8e00ff */
[----:B------:R-:W0:Y:S01]  /*2230*/  LDS.64 R44, [R44+0x1e00] ;  /* 0x001e00002c2c7984 */ /* 0x000e220000000a00 */
[----:B------:R-:W-:-:S05]  /*2240*/  IMAD R23, R23, 0x500, R59 ;  /* 0x0000050017177824 */ /* 0x000fca00078e023b */
[----:B------:R-:W-:-:S04]  /*2250*/  IADD3 R23, R23, UR14, RZ ;  /* 0x0000000e17177c10 */ /* 0x000fc8000fffe0ff */
[----:B------:R-:W-:Y:S01]  /*2260*/  SHF.L.U32 R23, R23, 0x1, RZ ;  /* 0x0000000117177819 */ /* 0x000fe200000006ff */
[----:B0-----:R-:W-:Y:S01]  /*2270*/  FADD.FTZ R45, R47, R45 ;  /* 0x0000002d2f2d7221 */ /* 0x001fe20000010000 */
[----:B------:R-:W-:Y:S02]  /*2280*/  FADD.FTZ R44, R46, R44 ;  /* 0x0000002c2e2c7221 */ /* 0x000fe40000010000 */
[----:B------:R-:W0:Y:S02]  /*2290*/  LDC.64 R46, c[0x0][0x260] ;  /* 0x00009800ff2e7b82 */ /* 0x000e240000000a00 */
[----:B0-----:R-:W-:-:S05]  /*22a0*/  IMAD.WIDE.U32 R46, R23, 0x4, R46 ;  /* 0x00000004172e7825 */ /* 0x001fca00078e002e */
[----:B------:R0:W-:Y:S02]  /*22b0*/  STG.E.64 desc[UR12][R46.64+0x5000], R44 ;  /* 0x0050002c2e007986 */ /* 0x0001e4000c101b0c */
.L_x_1257:
[----:B------:R-:W-:Y:S01]  /*22c0*/  BSSY B0, `(.L_x_1258) ;  /* 0x00000d1000007945 */ /* 0x000fe20003800000 */
[----:B0-----:R-:W-:-:S03]  /*22d0*/  CS2R R44, SRZ ;  /* 0x00000000002c7805 */ /* 0x001fc6000001ff00 */
[----:B------:R-:W-:Y:S05]  /*22e0*/  @P1 BRA `(.L_x_1259) ;  /* 0x0000000c00381947 */ /* 0x000fea0003800000 */
[----:B------:R-:W-:Y:S01]  /*22f0*/  USHF.L.U32 UR5, UR11, 0x2, URZ ;  /* 0x000000020b057899 */ /* 0x000fe2000800063f */
[----:B------:R-:W-:Y:S01]  /*2300*/  MOV R44, 0x50 ;  /* 0x00000050002c7802 */ /* 0x000fe20000000f00 */
[----:B------:R-:W-:Y:S01]  /*2310*/  HFMA2.MMA R45, -RZ, RZ, 0, 2.384185791015625e-06 ;  /* 0x00000028ff2d7435 */ /* 0x000fe200000001ff */
[----:B------:R-:W-:Y:S01]  /*2320*/  SHF.L.U32 R54, R59, 0x3, RZ ;  /* 0x000000033b367819 */ /* 0x000fe200000006ff */
[----:B------:R-:W-:Y:S01]  /*2330*/  ULOP3.LUT UR5, UR5, 0xc, URZ, 0xc0, !UPT ;  /* 0x0000000c05057892 */ /* 0x000fe2000f8ec03f */
[----:B------:R-:W-:Y:S02]  /*2340*/  HFMA2.MMA R56, -RZ, RZ, 0, 2.384185791015625e-06 ;  /* 0x00000028ff387435 */ /* 0x000fe400000001ff */
[----:B------:R-:W-:-:S03]  /*2350*/  LOP3.LUT R54, R54, 0x18, RZ, 0xc0, !PT ;  /* 0x0000001836367812 */ /* 0x000fc600078ec0ff */
[----:B------:R-:W-:-:S05]  /*2360*/  LEA.HI R23, R59, UR5, RZ, 0x1e ;  /* 0x000000053b177c11 */ /* 0x000fca000f8ff0ff */
[----:B------:R-:W-:-:S05]  /*2370*/  IMAD R23, R23, R44, -UR14 ;  /* 0x8000000e17177e24 */ /* 0x000fca000f8e022c */
[----:B------:R-:W-:-:S04]  /*2380*/  SHF.R.S32.HI R44, RZ, 0x1f, R23 ;  /* 0x0000001fff2c7819 */ /* 0x000fc80000011417 */
[----:B------:R-:W-:-:S04]  /*2390*/  LEA.HI R44, R44, R23, RZ, 0x2 ;  /* 0x000000172c2c7211 */ /* 0x000fc800078f10ff */
[----:B------:R-:W-:-:S05]  /*23a0*/  SHF.R.S32.HI R44, RZ, 0x2, R44 ;  /* 0x00000002ff2c7819 */ /* 0x000fca000001142c */
[----:B------:R-:W-:Y:S02]  /*23b0*/  IMAD R44, R44, R45, UR8 ;  /* 0x000000082c2c7e24 */ /* 0x000fe4000f8e022d */
[----:B------:R-:W-:-:S03]  /*23c0*/  VIADD R45, R23, 0x4 ;  /* 0x00000004172d7836 */ /* 0x000fc60000000000 */
[----:B------:R-:W-:Y:S02]  /*23d0*/  IADD3 R44, R44, R54, RZ ;  /* 0x000000362c2c7210 */ /* 0x000fe40007ffe0ff */
        /* <DEDUP_REMOVED lines=182> */
[----:B------:R-:W-:-:S03]  /*2f40*/  FADD.FTZ R47, R47, R45 ;  /* 0x0000002d2f2f7221 */ /* 0x000fc60000010000 */
[----:B------:R-:W-:Y:S01]  /*2f50*/  LEA.HI R44, R44, R23, RZ, 0x2 ;  /* 0x000000172c2c7211 */ /* 0x000fe200078f10ff */
[----:B------:R-:W-:-:S03]  /*2f60*/  HFMA2.MMA R23, -RZ, RZ, 0, 2.384185791015625e-06 ;  /* 0x00000028ff177435 */ /* 0x000fc600000001ff */
[----:B------:R-:W-:-:S07]  /*2f70*/  SHF.R.S32.HI R44, RZ, 0x2, R44 ;  /* 0x00000002ff2c7819 */ /* 0x000fce000001142c */
[----:B------:R-:W-:-:S05]  /*2f80*/  IMAD R44, R44, R23, UR8 ;  /* 0x000000082c2c7e24 */ /* 0x000fca000f8e0217 */
[----:B------:R-:W-:-:S06]  /*2f90*/  IADD3 R44, R54, R44, RZ ;  /* 0x0000002c362c7210 */ /* 0x000fcc0007ffe0ff */
[----:B------:R-:W0:Y:S02]  /*2fa0*/  LDS.64 R44, [R44] ;  /* 0x000000002c2c7984 */ /* 0x000e240000000a00 */
[----:B0-----:R-:W-:Y:S01]  /*2fb0*/  FADD.FTZ R44, R46, R44 ;  /* 0x0000002c2e2c7221 */ /* 0x001fe20000010000 */
[----:B------:R-:W-:-:S07]  /*2fc0*/  FADD.FTZ R45, R47, R45 ;  /* 0x0000002d2f2d7221 */ /* 0x000fce0000010000 */
.L_x_1259:
[----:B------:R-:W-:Y:S05]  /*2fd0*/  BSYNC B0 ;  /* 0x0000000000007941 */ /* 0x000fea0003800000 */
.L_x_1258:
[----:B------:R-:W0:Y:S01]  /*2fe0*/  SHFL.BFLY PT, R47, R44, 0x2, 0x1f ;  /* 0x0c401f002c2f7f89 */ /* 0x000e2200000e0000 */
[----:B------:R-:W-:Y:S01]  /*2ff0*/  LOP3.LUT P1, RZ, R59, 0xfffffff3, RZ, 0xc0, !PT ;  /* 0xfffffff33bff7812 */ /* 0x000fe2000782c0ff */
[----:B------:R-:W-:Y:S01]  /*3000*/  BSSY B0, `(.L_x_1260) ;  /* 0x0000017000007945 */ /* 0x000fe20003800000 */
[----:B-----5:R-:W-:Y:S01]  /*3010*/  PRMT R46, R24, 0x7632, R46 ;  /* 0x00007632182e7816 */ /* 0x020fe2000000002e */
[----:B------:R-:W1:Y:S01]  /*3020*/  SHFL.BFLY PT, R23, R45, 0x2, 0x1f ;  /* 0x0c401f002d177f89 */ /* 0x000e6200000e0000 */
[----:B0-----:R-:W-:Y:S01]  /*3030*/  FADD.FTZ R47, R47, R44 ;  /* 0x0000002c2f2f7221 */ /* 0x001fe20000010000 */
[----:B-1----:R-:W-:-:S04]  /*3040*/  FADD.FTZ R44, R23, R45 ;  /* 0x0000002d172c7221 */ /* 0x002fc80000010000 */
[----:B------:R-:W0:Y:S01]  /*3050*/  SHFL.BFLY PT, R54, R47, 0x1, 0x1f ;  /* 0x0c201f002f367f89 */ /* 0x000e2200000e0000 */
[----:B------:R-:W-:-:S03]  /*3060*/  PRMT R23, R25, 0x7632, R23 ;  /* 0x0000763219177816 */ /* 0x000fc60000000017 */
        /* <DEDUP_REMOVED lines=10> */
[----:B------:R-:W-:Y:S02]  /*3110*/  LOP3.LUT R44, R45, 0xfffffff0, R44, 0xe2, !PT ;  /* 0xfffffff02d2c7812 */ /* 0x000fe400078ee22c */
[----:B------:R-:W-:-:S04]  /*3120*/  MOV R45, UR5 ;  /* 0x00000005002d7c02 */ /* 0x000fc80008000f00 */
[----:B------:R-:W-:-:S04]  /*3130*/  LEA R44, R45, R44, 0x6 ;  /* 0x0000002c2d2c7211 */ /* 0x000fc800078e30ff */
[----:B------:R-:W-:-:S05]  /*3140*/  SHF.L.U32 R44, R44, 0x1, RZ ;  /* 0x000000012c2c7819 */ /* 0x000fca00000006ff */
[----:B0-----:R-:W-:-:S05]  /*3150*/  IMAD.WIDE.U32 R44, R44, 0x4, R54 ;  /* 0x000000042c2c7825 */ /* 0x001fca00078e0036 */
[----:B------:R0:W-:Y:S02]  /*3160*/  STG.E.64 desc[UR12][R44.64], R24 ;  /* 0x000000182c007986 */ /* 0x0001e4000c101b0c */
.L_x_1261:
[----:B------:R-:W-:Y:S05]  /*3170*/  BSYNC B0 ;  /* 0x0000000000007941 */ /* 0x000fea0003800000 */
.L_x_1260:
        /* <DEDUP_REMOVED lines=25> */
[----:B0-----:R-:W0:Y:S01]  /*3310*/  LDC.64 R44, c[0x0][0x268] ;  /* 0x00009a00ff2c7b82 */ /* 0x001e220000000a00 */
        /* <DEDUP_REMOVED lines=9> */
.L_x_1264:
[----:B------:R-:W2:Y:S04]  /*33b0*/  LD.E.STRONG.GPU R45, desc[UR12][R24.64] ;  /* 0x0000000c182d7980 */ /* 0x000ea8000c10f900 */
[----:B--2---:R-:W-:Y:S01]  /*33c0*/  CCTL.IVALL ;  /* 0x00000000ff00798f */ /* 0x004fe20002000000 */
[----:B------:R-:W-:Y:S05]  /*33d0*/  YIELD ;  /* 0x0000000000007946 */ /* 0x000fea0003800000 */
[----:B-----5:R-:W-:-:S04]  /*33e0*/  LOP3.LUT R45, R45, R44, RZ, 0x3c, !PT ;  /* 0x0000002c2d2d7212 */ /* 0x020fc800078e3cff */
[----:B------:R-:W-:-:S13]  /*33f0*/  ISETP.GT.AND P1, PT, R45, -0x1, PT ;  /* 0xffffffff2d00780c */ /* 0x000fda0003f24270 */
[----:B------:R-:W-:Y:S05]  /*3400*/  @P1 BRA `(.L_x_1264) ;  /* 0xfffffffc00e81947 */ /* 0x000fea000383ffff */
.L_x_1263:
[----:B------:R-:W-:Y:S05]  /*3410*/  WARPSYNC.ALL ;  /* 0x0000000000007948 */ /* 0x000fea0003800000 */
[----:B------:R-:W-:Y:S06]  /*3420*/  BAR.SYNC.DEFER_BLOCKING 0x0 ;  /* 0x0000000000007b1d */ /* 0x000fec0000010000 */
[----:B------:R-:W-:Y:S05]  /*3430*/  BRA `(.L_x_1265) ;  /* 0x0000000000687947 */ /* 0x000fea0003800000 */
.L_x_1262:
[----:B0-----:R-:W0:Y:S01]  /*3440*/  S2R R24, SR_TID.X ;  /* 0x0000000000187919 */ /* 0x001e220000002100 */
        /* <DEDUP_REMOVED lines=9> */
[----:B------:R-:W-:-:S05]  /*34e0*/  MOV R24, UR5 ;  /* 0x0000000500187c02 */ /* 0x000fca0008000f00 */
[----:B0-----:R-:W-:Y:S01]  /*34f0*/  IMAD.WIDE.U32 R24, R24, 0x4, R44 ;  /* 0x0000000418187825 */ /* 0x001fe200078e002c */
[----:B------:R-:W-:-:S04]  /*3500*/  MOV R44, 0x7fffffb1 ;  /* 0x7fffffb1002c7802 */ /* 0x000fc80000000f00 */
[----:B------:R-:W-:Y:S01]  /*3510*/  SEL R44, R44, 0x1, !P1 ;  /* 0x000000012c2c7807 */ /* 0x000fe20004800000 */
[----:B------:R-:W-:Y:S06]  /*3520*/  MEMBAR.ALL.GPU ;  /* 0x0000000000007992 */ /* 0x000fec000000a000 */
[----:B------:R-:W-:-:S00]  /*3530*/  ERRBAR ;  /* 0x00000000000079ab */ /* 0x000fc00000000000 */
[----:B------:R-:W-:Y:S06]  /*3540*/  CGAERRBAR ;  /* 0x00000000000075ab */ /* 0x000fec0000000000 */
[----:B------:R0:W5:Y:S02]  /*3550*/  ATOM.E.ADD.STRONG.GPU PT, R44, desc[UR12][R24.64], R44 ;  /* 0x0000002c182c798a */ /* 0x00016400081ee1cc */
.L_x_1267:
[----:B------:R-:W2:Y:S04]  /*3560*/  LD.E.STRONG.GPU R45, desc[UR12][R24.64] ;  /* 0x0000000c182d7980 */ /* 0x000ea8000c10f900 */
[----:B--2---:R-:W-:Y:S01]  /*3570*/  CCTL.IVALL ;  /* 0x00000000ff00798f */ /* 0x004fe20002000000 */
[----:B------:R-:W-:Y:S05]  /*3580*/  YIELD ;  /* 0x0000000000007946 */ /* 0x000fea0003800000 */
[----:B-----5:R-:W-:-:S04]  /*3590*/  LOP3.LUT R45, R45, R44, RZ, 0x3c, !PT ;  /* 0x0000002c2d2d7212 */ /* 0x020fc800078e3cff */
[----:B------:R-:W-:-:S13]  /*35a0*/  ISETP.GT.AND P1, PT, R45, -0x1, PT ;  /* 0xffffffff2d00780c */ /* 0x000fda0003f24270 */
[----:B------:R-:W-:Y:S05]  /*35b0*/  @P1 BRA `(.L_x_1267) ;  /* 0xfffffffc00e81947 */ /* 0x000fea000383ffff */
.L_x_1266:
[----:B------:R-:W-:Y:S05]  /*35c0*/  WARPSYNC.ALL ;  /* 0x0000000000007948 */ /* 0x000fea0003800000 */
[----:B------:R-:W-:Y:S06]  /*35d0*/  BAR.SYNC.DEFER_BLOCKING 0x0 ;  /* 0x0000000000007b1d */ /* 0x000fec0000010000 */
.L_x_1265:
[----:B------:R-:W1:Y:S01]  /*35e0*/  S2R R47, SR_TID.X ;  /* 0x00000000002f7919 */ /* 0x000e620000002100 */
[----:B0-----:R-:W2:Y:S01]  /*35f0*/  LDL.LU R45, [R1+0x24] ;  /* 0x00002400012d7983 */ /* 0x001ea20000300800 */
[----:B------:R-:W-:Y:S01]  /*3600*/  MOV R25, UR4 ;  /* 0x0000000400197c02 */ /* 0x000fe20008000f00 */
[----:B------:R-:W0:Y:S01]  /*3610*/  S2UR UR14, SR_CgaCtaId ;  /* 0x00000000000e79c3 */ /* 0x000e220000008800 */
[----:B------:R-:W-:Y:S01]  /*3620*/  UMOV UR5, 0x400 ;  /* 0x0000040000057882 */ /* 0x000fe20000000000 */
[----:B------:R-:W-:Y:S01]  /*3630*/  IMAD.U32 R26, R26, 0x10000, RZ ;  /* 0x000100001a1a7824 */ /* 0x000fe200078e00ff */
[----:B-1----:R-:W-:Y:S02]  /*3640*/  ISETP.GT.U32.AND P1, PT, R47, 0x3f, PT ;  /* 0x0000003f2f00780c */ /* 0x002fe40003f24070 */
[----:B------:R-:W-:Y:S02]  /*3650*/  SHF.L.U32 R46, R46, 0x10, RZ ;  /* 0x000000102e2e7819 */ /* 0x000fe400000006ff */
[----:B------:R-:W-:Y:S01]  /*3660*/  SHF.L.U32 R28, R28, 0x10, RZ ;  /* 0x000000101c1c7819 */ /* 0x000fe200000006ff */
[----:B------:R-:W-:Y:S01]  /*3670*/  USHF.L.U32 UR11, UR11, 0x2, URZ ;  /* 0x000000020b0b7899 */ /* 0x000fe2000800063f */
[----:B------:R-:W-:Y:S01]  /*3680*/  IMAD.U32 R27, R27, 0x10000, RZ ;  /* 0x000100001b1b7824 */ /* 0x000fe200078e00ff */
[----:B------:R-:W-:-:S02]  /*3690*/  SHF.L.U32 R32, R32, 0x10, RZ ;  /* 0x0000001020207819 */ /* 0x000fc400000006ff */
[----:B------:R-:W-:Y:S02]  /*36a0*/  SHF.L.U32 R23, R23, 0x10, RZ ;  /* 0x0000001017177819 */ /* 0x000fe400000006ff */
[----:B------:R-:W-:Y:S02]  /*36b0*/  SHF.L.U32 R29, R29, 0x10, RZ ;  /* 0x000000101d1d7819 */ /* 0x000fe400000006ff */
[----:B------:R-:W-:Y:S01]  /*36c0*/  SHF.L.U32 R30, R30, 0x10, RZ ;  /* 0x000000101e1e7819 */ /* 0x000fe200000006ff */
[----:B------:R-:W1:Y:S01]  /*36d0*/  @!P1 LDC R24, c[0x0][0x10] ;  /* 0x00000400ff189b82 */ /* 0x000e620000000800 */
[----:B------:R-:W-:Y:S02]  /*36e0*/  @!P1 LOP3.LUT R44, R47, 0xf, RZ, 0xc0, !PT ;  /* 0x0000000f2f2c9812 */ /* 0x000fe400078ec0ff */
[----:B------:R-:W-:Y:S01]  /*36f0*/  SHF.L.U32 R33, R33, 0x10, RZ ;  /* 0x0000001021217819 */ /* 0x000fe200000006ff */
[----:B------:R-:W-:Y:S01]  /*3700*/  IMAD.U32 R31, R31, 0x10000, RZ ;  /* 0x000100001f1f7824 */ /* 0x000fe200078e00ff */
[----:B------:R-:W-:-:S02]  /*3710*/  SHF.L.U32 R34, R34, 0x10, RZ ;  /* 0x0000001022227819 */ /* 0x000fc400000006ff */
[----:B------:R-:W-:Y:S02]  /*3720*/  SHF.L.U32 R36, R36, 0x10, RZ ;  /* 0x0000001024247819 */ /* 0x000fe400000006ff */
[----:B------:R-:W-:Y:S02]  /*3730*/  SHF.L.U32 R35, R35, 0x10, RZ ;  /* 0x0000001023237819 */ /* 0x000fe400000006ff */
[----:B------:R-:W-:Y:S01]  /*3740*/  SHF.L.U32 R37, R37, 0x10, RZ ;  /* 0x0000001025257819 */ /* 0x000fe200000006ff */
[----:B------:R-:W-:Y:S01]  /*3750*/  IMAD.U32 R40, R40, 0x10000, RZ ;  /* 0x0001000028287824 */ /* 0x000fe200078e00ff */
[----:B------:R-:W-:Y:S01]  /*3760*/  SHF.L.U32 R41, R41, 0x10, RZ ;  /* 0x0000001029297819 */ /* 0x000fe200000006ff */
[----:B------:R-:W3:Y:S01]  /*3770*/  LDL.LU R56, [R1+0x18] ;  /* 0x0000180001387983 */ /* 0x000ee20000300800 */
[----:B-1----:R-:W-:Y:S01]  /*3780*/  @!P1 IMAD R24, R24, R25, UR6 ;  /* 0x0000000618189e24 */ /* 0x002fe2000f8e0219 */
[----:B------:R-:W-:Y:S01]  /*3790*/  @!P1 LOP3.LUT R25, R47, 0x7ffffff0, RZ, 0xc0, !PT ;  /* 0x7ffffff02f199812 */ /* 0x000fe200078ec0ff */
[----:B------:R-:W-:Y:S01]  /*37a0*/  UIADD3 UR5, UR5, 0x3480, URZ ;  /* 0x0000348005057890 */ /* 0x000fe2000fffe03f */
[C---:B------:R-:W-:Y:S01]  /*37b0*/  FADD.FTZ R26, -R22.reuse, R26 ;  /* 0x0000001a161a7221 */ /* 0x040fe20000010100 */
[----:B------:R-:W-:Y:S01]  /*37c0*/  ULOP3.LUT UR11, UR11, 0xc, URZ, 0xc0, !UPT ;  /* 0x0000000c0b0b7892 */ /* 0x000fe2000f8ec03f */
[----:B------:R-:W-:Y:S01]  /*37d0*/  FADD.FTZ R27, -R22, R27 ;  /* 0x0000001b161b7221 */ /* 0x000fe20000010100 */
[----:B------:R-:W-:-:S02]  /*37e0*/  @!P1 IMAD R24, R24, 0x40, R25 ;  /* 0x0000004018189824 */ /* 0x000fc400078e0219 */
[C---:B------:R-:W-:Y:S01]  /*37f0*/  FADD.FTZ R30, -R22.reuse, R30 ;  /* 0x0000001e161e7221 */ /* 0x040fe20000010100 */
[C---:B------:R-:W-:Y:S01]  /*3800*/  FADD.FTZ R31, -R22.reuse, R31 ;  /* 0x0000001f161f7221 */ /* 0x040fe20000010100 */
[C---:B------:R-:W-:Y:S01]  /*3810*/  FADD.FTZ R36, -R22.reuse, R36 ;  /* 0x0000002416247221 */ /* 0x040fe20000010100 */
[----:B------:R-:W-:Y:S01]  /*3820*/  FADD.FTZ R37, -R22, R37 ;  /* 0x0000002516257221 */ /* 0x000fe20000010100 */
[----:B------:R-:W-:Y:S01]  /*3830*/  @!P1 IADD3 R44, R24, R44, RZ ;  /* 0x0000002c182c9210 */ /* 0x000fe20007ffe0ff */
[C---:B------:R-:W-:Y:S01]  /*3840*/  FADD.FTZ R40, -R22.reuse, R40 ;  /* 0x0000002816287221 */ /* 0x040fe20000010100 */
[----:B------:R-:W1:Y:S01]  /*3850*/  @!P1 LDC.64 R24, c[0x0][0x260] ;  /* 0x00009800ff189b82 */ /* 0x000e620000000a00 */
[----:B------:R-:W-:Y:S01]  /*3860*/  FADD.FTZ R41, -R22, R41 ;  /* 0x0000002916297221 */ /* 0x000fe20000010100 */
[----:B------:R-:W-:Y:S01]  /*3870*/  @!P1 SHF.L.U32 R44, R44, 0x1, RZ ;  /* 0x000000012c2c9819 */ /* 0x000fe200000006ff */
[----:B------:R-:W4:Y:S01]  /*3880*/  LDL.LU R55, [R1+0x1c] ;  /* 0x00001c0001377983 */ /* 0x000f220000300800 */
[----:B0-----:R-:W-:Y:S01]  /*3890*/  ULEA UR5, UR14, UR5, 0x18 ;  /* 0x000000050e057291 */ /* 0x001fe2000f8ec03f */
[C---:B------:R-:W-:Y:S01]  /*38a0*/  FMUL.FTZ R26, R2.reuse, R26 ;  /* 0x0000001a021a7220 */ /* 0x040fe20000410000 */
[C---:B------:R-:W-:Y:S01]  /*38b0*/  FMUL.FTZ R27, R2.reuse, R27 ;  /* 0x0000001b021b7220 */ /* 0x040fe20000410000 */
[----:B------:R-:W-:Y:S01]  /*38c0*/  FMUL.FTZ R40, R2, R40 ;  /* 0x0000002802287220 */ /* 0x000fe20000410000 */
[----:B------:R-:W-:Y:S01]  /*38d0*/  SHF.L.U32 R38, R38, 0x10, RZ ;  /* 0x0000001026267819 */ /* 0x000fe200000006ff */
[----:B------:R-:W-:Y:S01]  /*38e0*/  FMUL.FTZ R41, R2, R41 ;  /* 0x0000002902297220 */ /* 0x000fe20000410000 */
[----:B------:R-:W-:-:S02]  /*38f0*/  SHF.L.U32 R39, R39, 0x10, RZ ;  /* 0x0000001027277819 */ /* 0x000fc400000006ff */
[----:B------:R-:W-:Y:S01]  /*3900*/  SHF.L.U32 R42, R42, 0x10, RZ ;  /* 0x000000102a2a7819 */ /* 0x000fe200000006ff */
[----:B------:R-:W-:Y:S01]  /*3910*/  IMAD.U32 R43, R43, 0x10000, RZ ;  /* 0x000100002b2b7824 */ /* 0x000fe200078e00ff */
[----:B------:R-:W5:Y:S01]  /*3920*/  LDL.LU R54, [R1+0x10] ;  /* 0x0000100001367983 */ /* 0x000f620000300800 */
[----:B------:R-:W-:Y:S01]  /*3930*/  ULDC.64 UR14, c[0x0][0x210] ;  /* 0x00008400000e7ab9 */ /* 0x000fe20000000a00 */
[----:B-1----:R-:W-:-:S06]  /*3940*/  @!P1 IMAD.WIDE.U32 R24, R44, 0x4, R24 ;  /* 0x000000042c189825 */ /* 0x002fcc00078e0018 */
[----:B------:R-:W2:Y:S01]  /*3950*/  @!P1 LDG.E.64 R24, desc[UR12][R24.64] ;  /* 0x0000000c18189981 */ /* 0x000ea2000c1e1b00 */
[----:B------:R-:W-:-:S06]  /*3960*/  HFMA2.MMA R44, -RZ, RZ, 0, 0 ;  /* 0x00000000ff2c7435 */ /* 0x000fcc00000001ff */
[----:B--2---:R-:W-:Y:S01]  /*3970*/  @!P1 FADD.FTZ R44, RZ, R24 ;  /* 0x00000018ff2c9221 */ /* 0x004fe20000010000 */
[----:B------:R-:W-:Y:S01]  /*3980*/  MOV R24, RZ ;  /* 0x000000ff00187202 */ /* 0x000fe20000000f00 */
[----:B------:R-:W-:Y:S01]  /*3990*/  @!P1 FADD.FTZ R24, RZ, R25 ;  /* 0x00000019ff189221 */ /* 0x000fe20000010000 */
[----:B------:R-:W-:Y:S02]  /*39a0*/  LOP3.LUT P1, RZ, R47, 0xffffffcf, RZ, 0xc0, !PT ;  /* 0xffffffcf2fff7812 */ /* 0x000fe4000782c0ff */
        /* <DEDUP_REMOVED lines=15> */
[----:B------:R-:W-:Y:S01]  /*3aa0*/  @!P1 FMUL.FTZ R24, R24, 4.8828125727595761418e-05 ;  /* 0x384ccccd18189820 */ /* 0x000fe20000410000 */
[----:B0-----:R-:W-:Y:S01]  /*3ab0*/  FADD.FTZ R25, R25, R44 ;  /* 0x0000002c19197221 */ /* 0x001fe20000010000 */
[----:B------:R-:W-:-:S02]  /*3ac0*/  @!P1 SHF.R.U32.HI R44, RZ, 0x1, R47 ;  /* 0x00000001ff2c9819 */ /* 0x000fc4000001162f */
[----:B------:R-:W2:Y:S01]  /*3ad0*/  LDL.LU R47, [R1+0x14] ;  /* 0x00001400012f7983 */ /* 0x000ea20000300800 */
[----:B------:R-:W-:Y:S01]  /*3ae0*/  @!P1 FMUL.FTZ R25, R25, 4.8828125727595761418e-05 ;  /* 0x384ccccd19199820 */ /* 0x000fe20000410000 */
[----:B------:R-:W-:-:S05]  /*3af0*/  @!P1 LOP3.LUT R44, R44, 0x7ffffff8, RZ, 0xc0, !PT ;  /* 0x7ffffff82c2c9812 */ /* 0x000fca00078ec0ff */
[----:B------:R0:W-:Y:S02]  /*3b00*/  @!P1 STS.64 [R44+UR5], R24 ;  /* 0x000000182c009988 */ /* 0x0001e40008000a05 */
[----:B0-----:R-:W-:-:S04]  /*3b10*/  FFMA.FTZ R24, R26, R46, R28 ;  /* 0x0000002e1a187223 */ /* 0x001fc8000001001c */
[----:B------:R-:W-:-:S06]  /*3b20*/  FMUL.FTZ R25, R24, -1.4426950216293334961 ;  /* 0xbfb8aa3b18197820 */ /* 0x000fcc0000410000 */
[----:B------:R-:W0:Y:S02]  /*3b30*/  MUFU.EX2 R25, R25 ;  /* 0x0000001900197308 */ /* 0x000e240000000800 */
[----:B0-----:R-:W-:-:S06]  /*3b40*/  FADD.FTZ R25, R25, 1 ;  /* 0x3f80000019197421 */ /* 0x001fcc0000010000 */
[----:B------:R-:W0:Y:S02]  /*3b50*/  MUFU.RCP R25, R25 ;  /* 0x0000001900197308 */ /* 0x000e240000001000 */
[----:B0-----:R-:W-:-:S04]  /*3b60*/  FADD.FTZ R44, -R25, 1 ;  /* 0x3f800000192c7421 */ /* 0x001fc80000010100 */
[----:B------:R-:W-:Y:S01]  /*3b70*/  FFMA.FTZ R44, R24, R44, 1 ;  /* 0x3f800000182c7423 */ /* 0x000fe2000001002c */
[----:B------:R-:W-:-:S03]  /*3b80*/  IADD3 R24, R45, -UR11, RZ ;  /* 0x8000000b2d187c10 */ /* 0x000fc6000fffe0ff */
[----:B------:R-:W-:Y:S01]  /*3b90*/  FMUL.FTZ R44, R25, R44 ;  /* 0x0000002c192c7220 */ /* 0x000fe20000410000 */
[----:B------:R-:W-:Y:S01]  /*3ba0*/  LEA R24, R24, UR5, 0x3 ;  /* 0x0000000518187c11 */ /* 0x000fe2000f8e18ff */
[----:B------:R-:W-:Y:S06]  /*3bb0*/  BAR.SYNC.DEFER_BLOCKING 0x0 ;  /* 0x0000000000007b1d */ /* 0x000fec0000010000 */
[----:B------:R-:W0:Y:S01]  /*3bc0*/  LDS.64 R24, [R24] ;  /* 0x0000000018187984 */ /* 0x000e220000000a00 */
[----:B------:R-:W-:Y:S01]  /*3bd0*/  FMUL.FTZ R32, R32, R44 ;  /* 0x0000002c20207220 */ /* 0x000fe20000410000 */
[----:B0-----:R-:W-:-:S03]  /*3be0*/  FFMA.FTZ R4, R0, R4, -R24 ;  /* 0x0000000400047223 */ /* 0x001fc60000010818 */
[----:B------:R-:W-:Y:S01]  /*3bf0*/  FFMA.FTZ R32, R46, R32, -R24 ;  /* 0x000000202e207223 */ /* 0x000fe20000010818 */
[----:B------:R-:W-:Y:S01]  /*3c00*/  FFMA.FTZ R51, R51, -R25, R4 ;  /* 0x8000001933337223 */ /* 0x000fe20000010004 */
[----:B------:R-:W-:Y:S02]  /*3c10*/  FFMA.FTZ R4, R27, R23, R29 ;  /* 0x000000171b047223 */ /* 0x000fe4000001001d */
[----:B------:R-:W-:Y:S02]  /*3c20*/  FFMA.FTZ R26, -R25, R26, R32 ;  /* 0x0000001a191a7223 */ /* 0x000fe40000010120 */
[----:B------:R-:W-:-:S06]  /*3c30*/  FMUL.FTZ R32, R4, -1.4426950216293334961 ;  /* 0xbfb8aa3b04207820 */ /* 0x000fcc0000410000 */
[----:B------:R-:W0:Y:S02]  /*3c40*/  MUFU.EX2 R32, R32 ;  /* 0x0000002000207308 */ /* 0x000e240000000800 */
[----:B0-----:R-:W-:-:S06]  /*3c50*/  FADD.FTZ R32, R32, 1 ;  /* 0x3f80000020207421 */ /* 0x001fcc0000010000 */
[----:B------:R-:W0:Y:S01]  /*3c60*/  MUFU.RCP R32, R32 ;  /* 0x0000002000207308 */ /* 0x000e220000001000 */
[----:B------:R-:W-:-:S04]  /*3c70*/  FFMA.FTZ R5, R3, R5, -R24 ;  /* 0x0000000503057223 */ /* 0x000fc80000010818 */
[----:B------:R-:W-:Y:S01]  /*3c80*/  FFMA.FTZ R50, R50, -R25, R5 ;  /* 0x8000001932327223 */ /* 0x000fe20000010005 */
[----:B0-----:R-:W-:-:S04]  /*3c90*/  FADD.FTZ R5, -R32, 1 ;  /* 0x3f80000020057421 */ /* 0x001fc80000010100 */
[----:B------:R-:W-:Y:S01]  /*3ca0*/  FFMA.FTZ R5, R4, R5, 1 ;  /* 0x3f80000004057423 */ /* 0x000fe20000010005 */
[----:B------:R-:W-:-:S03]  /*3cb0*/  FMUL.FTZ R4, R2, R30 ;  /* 0x0000001e02047220 */ /* 0x000fc60000410000 */
[----:B------:R-:W-:Y:S01]  /*3cc0*/  FMUL.FTZ R32, R32, R5 ;  /* 0x0000000520207220 */ /* 0x000fe20000410000 */
[----:B------:R-:W-:-:S04]  /*3cd0*/  FFMA.FTZ R5, R46, R4, R28 ;  /* 0x000000042e057223 */ /* 0x000fc8000001001c */
[----:B------:R-:W-:-:S06]  /*3ce0*/  FMUL.FTZ R30, R5, -1.4426950216293334961 ;  /* 0xbfb8aa3b051e7820 */ /* 0x000fcc0000410000 */
[----:B------:R-:W0:Y:S02]  /*3cf0*/  MUFU.EX2 R30, R30 ;  /* 0x0000001e001e7308 */ /* 0x000e240000000800 */
[----:B0-----:R-:W-:-:S06]  /*3d00*/  FADD.FTZ R30, R30, 1 ;  /* 0x3f8000001e1e7421 */ /* 0x001fcc0000010000 */
[----:B------:R-:W0:Y:S01]  /*3d10*/  MUFU.RCP R30, R30 ;  /* 0x0000001e001e7308 */ /* 0x000e220000001000 */
[----:B------:R-:W-:Y:S01]  /*3d20*/  FMUL.FTZ R32, R33, R32 ;  /* 0x0000002021207220 */ /* 0x000fe20000410000 */
[----:B0-----:R-:W-:-:S04]  /*3d30*/  FADD.FTZ R33, -R30, 1 ;  /* 0x3f8000001e217421 */ /* 0x001fc80000010100 */
[----:B------:R-:W-:Y:S01]  /*3d40*/  FFMA.FTZ R33, R5, R33, 1 ;  /* 0x3f80000005217423 */ /* 0x000fe20000010021 */
[----:B------:R-:W-:-:S04]  /*3d50*/  FMUL.FTZ R5, R2, R31 ;  /* 0x0000001f02057220 */ /* 0x000fc80000410000 */
[----:B------:R-:W-:Y:S01]  /*3d60*/  FFMA.FTZ R31, R23, R5, R29 ;  /* 0x00000005171f7223 */ /* 0x000fe2000001001d */
[----:B------:R-:W-:-:S03]  /*3d70*/  FMUL.FTZ R30, R30, R33 ;  /* 0x000000211e1e7220 */ /* 0x000fc60000410000 */
[----:B------:R-:W-:-:S06]  /*3d80*/  FMUL.FTZ R33, R31, -1.4426950216293334961 ;  /* 0xbfb8aa3b1f217820 */ /* 0x000fcc0000410000 */
[----:B------:R-:W0:Y:S02]  /*3d90*/  MUFU.EX2 R33, R33 ;  /* 0x0000002100217308 */ /* 0x000e240000000800 */
[----:B0-----:R-:W-:-:S06]  /*3da0*/  FADD.FTZ R33, R33, 1 ;  /* 0x3f80000021217421 */ /* 0x001fcc0000010000 */
[----:B------:R-:W0:Y:S01]  /*3db0*/  MUFU.RCP R33, R33 ;  /* 0x0000002100217308 */ /* 0x000e220000001000 */
[----:B------:R-:W-:Y:S01]  /*3dc0*/  FMUL.FTZ R30, R34, R30 ;  /* 0x0000001e221e7220 */ /* 0x000fe20000410000 */
        /* <DEDUP_REMOVED lines=19> */
[----:B------:R-:W-:Y:S01]  /*3f00*/  FFMA.FTZ R28, R46, R40, R28 ;  /* 0x000000282e1c7223 */ /* 0x000fe2000001001c */
[----:B------:R-:W-:Y:S01]  /*3f10*/  FMUL.FTZ R37, R38, R37 ;  /* 0x0000002526257220 */ /* 0x000fe20000410000 */
[----:B------:R-:W-:Y:S02]  /*3f20*/  FFMA.FTZ R29, R23, R41, R29 ;  /* 0x00000029171d7223 */ /* 0x000fe4000001001d */
[----:B------:R-:W-:-:S06]  /*3f30*/  FMUL.FTZ R38, R28, -1.4426950216293334961 ;  /* 0xbfb8aa3b1c267820 */ /* 0x000fcc0000410000 */
[----:B------:R-:W1:Y:S01]  /*3f40*/  MUFU.EX2 R38, R38 ;  /* 0x0000002600267308 */ /* 0x000e620000000800 */
[----:B0-----:R-:W-:-:S04]  /*3f50*/  FADD.FTZ R22, -R35, 1 ;  /* 0x3f80000023167421 */ /* 0x001fc80000010100 */
[----:B------:R-:W-:Y:S01]  /*3f60*/  FFMA.FTZ R36, R36, R22, 1 ;  /* 0x3f80000024247423 */ /* 0x000fe20000010016 */
[----:B------:R-:W-:-:S06]  /*3f70*/  FMUL.FTZ R22, R29, -1.4426950216293334961 ;  /* 0xbfb8aa3b1d167820 */ /* 0x000fcc0000410000 */
[----:B------:R-:W0:Y:S01]  /*3f80*/  MUFU.EX2 R22, R22 ;  /* 0x0000001600167308 */ /* 0x000e220000000800 */
[----:B-1----:R-:W-:-:S07]  /*3f90*/  FADD.FTZ R38, R38, 1 ;  /* 0x3f80000026267421 */ /* 0x002fce0000010000 */
[----:B------:R-:W1:Y:S01]  /*3fa0*/  MUFU.RCP R38, R38 ;  /* 0x0000002600267308 */ /* 0x000e620000001000 */
[----:B0-----:R-:W-:-:S07]  /*3fb0*/  FADD.FTZ R22, R22, 1 ;  /* 0x3f80000016167421 */ /* 0x001fce0000010000 */
[----:B------:R-:W0:Y:S01]  /*3fc0*/  MUFU.RCP R22, R22 ;  /* 0x0000001600167308 */ /* 0x000e220000001000 */
[----:B------:R-:W-:Y:S01]  /*3fd0*/  FMUL.FTZ R36, R35, R36 ;  /* 0x0000002423247220 */ /* 0x000fe20000410000 */
[----:B-1----:R-:W-:Y:S01]  /*3fe0*/  FADD.FTZ R35, -R38, 1 ;  /* 0x3f80000026237421 */ /* 0x002fe20000010100 */
[----:B------:R-:W-:-:S03]  /*3ff0*/  FFMA.FTZ R32, R23, R32, -R24 ;  /* 0x0000002017207223 */ /* 0x000fc60000010818 */
[----:B------:R-:W-:Y:S01]  /*4000*/  FFMA.FTZ R35, R28, R35, 1 ;  /* 0x3f8000001c237423 */ /* 0x000fe20000010023 */
[----:B------:R-:W-:-:S03]  /*4010*/  FFMA.FTZ R27, -R25, R27, R32 ;  /* 0x0000001b191b7223 */ /* 0x000fc60000010120 */
[----:B------:R-:W-:Y:S01]  /*4020*/  FMUL.FTZ R35, R38, R35 ;  /* 0x0000002326237220 */ /* 0x000fe20000410000 */
[----:B0-----:R-:W-:-:S04]  /*4030*/  FADD.FTZ R28, -R22, 1 ;  /* 0x3f800000161c7421 */ /* 0x001fc80000010100 */
[----:B------:R-:W-:Y:S01]  /*4040*/  FFMA.FTZ R28, R29, R28, 1 ;  /* 0x3f8000001d1c7423 */ /* 0x000fe2000001001c */
[C---:B------:R-:W-:Y:S01]  /*4050*/  FMUL.FTZ R50, R2.reuse, R50 ;  /* 0x0000003202327220 */ /* 0x040fe20000410000 */
[----:B------:R-:W-:Y:S02]  /*4060*/  FMUL.FTZ R27, R2, R27 ;  /* 0x0000001b021b7220 */ /* 0x000fe40000410000 */
[----:B------:R-:W-:Y:S01]  /*4070*/  FMUL.FTZ R28, R22, R28 ;  /* 0x0000001c161c7220 */ /* 0x000fe20000410000 */
[----:B------:R-:W-:Y:S01]  /*4080*/  FMUL.FTZ R39, R39, R36 ;  /* 0x0000002427277220 */ /* 0x000fe20000410000 */
[----:B------:R-:W-:Y:S01]  /*4090*/  FMUL.FTZ R35, R42, R35 ;  /* 0x000000232a237220 */ /* 0x000fe20000410000 */
[C-C-:B------:R-:W-:Y:S01]  /*40a0*/  FFMA.FTZ R6, R0.reuse, R6, -R24.reuse ;  /* 0x0000000600067223 */ /* 0x140fe20000010818 */
[----:B------:R-:W-:Y:S01]  /*40b0*/  FMUL.FTZ R43, R43, R28 ;  /* 0x0000001c2b2b7220 */ /* 0x000fe20000410000 */
[C-C-:B------:R-:W-:Y:S01]  /*40c0*/  FFMA.FTZ R29, R0.reuse, R10, -R24.reuse ;  /* 0x0000000a001d7223 */ /* 0x140fe20000010818 */
[--C-:B------:R-:W-:Y:S01]  /*40d0*/  FFMA.FTZ R0, R0, R12, -R24.reuse ;  /* 0x0000000c00007223 */ /* 0x100fe20000010818 */
[C-C-:B------:R-:W-:Y:S01]  /*40e0*/  FFMA.FTZ R7, R3.reuse, R7, -R24.reuse ;  /* 0x0000000703077223 */ /* 0x140fe20000010818 */
[C-C-:B------:R-:W-:Y:S01]  /*40f0*/  FFMA.FTZ R12, R3.reuse, R11, -R24.reuse ;  /* 0x0000000b030c7223 */ /* 0x140fe20000010818 */
[C---:B------:R-:W-:Y:S01]  /*4100*/  FMUL.FTZ R51, R2.reuse, R51 ;  /* 0x0000003302337220 */ /* 0x040fe20000410000 */
[----:B------:R-:W-:Y:S01]  /*4110*/  FMUL.FTZ R26, R2, R26 ;  /* 0x0000001a021a7220 */ /* 0x000fe20000410000 */
[C-C-:B------:R-:W-:Y:S01]  /*4120*/  FFMA.FTZ R45, R46.reuse, R30, -R24.reuse ;  /* 0x0000001e2e2d7223 */ /* 0x140fe20000010818 */
[C-C-:B------:R-:W-:Y:S01]  /*4130*/  FFMA.FTZ R10, R46.reuse, R37, -R24.reuse ;  /* 0x000000252e0a7223 */ /* 0x140fe20000010818 */
[--C-:B------:R-:W-:Y:S01]  /*4140*/  FFMA.FTZ R35, R46, R35, -R24.reuse ;  /* 0x000000232e237223 */ /* 0x100fe20000010818 */
[--C-:B------:R-:W-:Y:S01]  /*4150*/  FFMA.FTZ R3, R3, R13, -R24.reuse ;  /* 0x0000000d03037223 */ /* 0x100fe20000010818 */
[C-C-:B------:R-:W-:Y:S01]  /*4160*/  FFMA.FTZ R22, R23.reuse, R33, -R24.reuse ;  /* 0x0000002117167223 */ /* 0x140fe20000010818 */
[--C-:B------:R-:W-:Y:S01]  /*4170*/  FFMA.FTZ R39, R23, R39, -R24.reuse ;  /* 0x0000002717277223 */ /* 0x100fe20000010818 */
[----:B------:R-:W-:Y:S01]  /*4180*/  F2FP.BF16.F32.PACK_AB R50, R27, R50 ;  /* 0x000000321b32723e */ /* 0x000fe200000010ff */
[----:B------:R-:W-:Y:S01]  /*4190*/  FFMA.FTZ R24, R23, R43, -R24 ;  /* 0x0000002b17187223 */ /* 0x000fe20000010818 */
[----:B------:R-:W2:Y:S01]  /*41a0*/  LDL.LU R27, [R1+0x8] ;  /* 0x00000800011b7983 */ /* 0x000ea20000300800 */
[----:B------:R-:W-:Y:S01]  /*41b0*/  F2FP.BF16.F32.PACK_AB R51, R26, R51 ;  /* 0x000000331a33723e */ /* 0x000fe200000010ff */
[-C--:B------:R-:W-:Y:S01]  /*41c0*/  FFMA.FTZ R49, R49, -R25.reuse, R6 ;  /* 0x8000001931317223 */ /* 0x080fe20000010006 */
[C---:B------:R-:W-:Y:S01]  /*41d0*/  FFMA.FTZ R45, -R25.reuse, R4, R45 ;  /* 0x00000004192d7223 */ /* 0x040fe2000001012d */
[----:B------:R-:W-:Y:S01]  /*41e0*/  FFMA.FTZ R7, R48, -R25, R7 ;  /* 0x8000001930077223 */ /* 0x000fe20000010007 */
[C---:B------:R-:W-:Y:S01]  /*41f0*/  FFMA.FTZ R11, -R25.reuse, R5, R22 ;  /* 0x00000005190b7223 */ /* 0x040fe20000010116 */
[----:B------:R-:W-:Y:S01]  /*4200*/  FFMA.FTZ R29, R8, -R25, R29 ;  /* 0x80000019081d7223 */ /* 0x000fe2000001001d */
[----:B------:R-:W-:Y:S01]  /*4210*/  FFMA.FTZ R31, -R25, R31, R10 ;  /* 0x0000001f191f7223 */ /* 0x000fe2000001010a */
[-C--:B------:R-:W-:Y:S01]  /*4220*/  FFMA.FTZ R9, R9, -R25.reuse, R12 ;  /* 0x8000001909097223 */ /* 0x080fe2000001000c */
[----:B------:R-:W-:Y:S01]  /*4230*/  FFMA.FTZ R39, -R25, R34, R39 ;  /* 0x0000002219277223 */ /* 0x000fe20000010127 */
[-C--:B------:R-:W-:Y:S01]  /*4240*/  FFMA.FTZ R53, R53, -R25.reuse, R0 ;  /* 0x8000001935357223 */ /* 0x080fe20000010000 */
[C---:B------:R-:W-:Y:S01]  /*4250*/  FFMA.FTZ R35, -R25.reuse, R40, R35 ;  /* 0x0000002819237223 */ /* 0x040fe20000010123 */
[----:B------:R-:W-:Y:S01]  /*4260*/  FFMA.FTZ R3, R52, -R25, R3 ;  /* 0x8000001934037223 */ /* 0x000fe20000010003 */
[----:B------:R-:W2:Y:S01]  /*4270*/  LDL.LU R26, [R1+0xc] ;  /* 0x00000c00011a7983 */ /* 0x000ea20000300800 */
[----:B------:R-:W-:-:S03]  /*4280*/  FFMA.FTZ R25, -R25, R41, R24 ;  /* 0x0000002919197223 */ /* 0x000fc60000010118 */
[----:B------:R-:W2:Y:S04]  /*4290*/  LDL.LU R24, [R1+0x4] ;  /* 0x0000040001187983 */ /* 0x000ea80000300800 */
[----:B------:R-:W2:Y:S01]  /*42a0*/  LDL.LU R23, [R1] ;  /* 0x0000000001177983 */ /* 0x000ea20000300800 */
[C---:B------:R-:W-:Y:S01]  /*42b0*/  FMUL.FTZ R49, R2.reuse, R49 ;  /* 0x0000003102317220 */ /* 0x040fe20000410000 */
[----:B------:R-:W-:Y:S01]  /*42c0*/  FMUL.FTZ R0, R2, R45 ;  /* 0x0000002d02007220 */ /* 0x000fe20000410000 */
[----:B---3--:R-:W-:Y:S01]  /*42d0*/  IADD3 R4, P1, R56, UR14, RZ ;  /* 0x0000000e38047c10 */ /* 0x008fe2000ff3e0ff */
[C---:B------:R-:W-:Y:S01]  /*42e0*/  FMUL.FTZ R7, R2.reuse, R7 ;  /* 0x0000000702077220 */ /* 0x040fe20000410000 */
[C---:B------:R-:W-:Y:S01]  /*42f0*/  FMUL.FTZ R6, R2.reuse, R11 ;  /* 0x0000000b02067220 */ /* 0x040fe20000410000 */
[----:B------:R-:W-:Y:S01]  /*4300*/  FMUL.FTZ R11, R2, R3 ;  /* 0x00000003020b7220 */ /* 0x000fe20000410000 */
[----:B------:R-:W-:Y:S01]  /*4310*/  F2FP.BF16.F32.PACK_AB R49, R0, R49 ;  /* 0x000000310031723e */ /* 0x000fe200000010ff */
[C---:B------:R-:W-:Y:S01]  /*4320*/  FMUL.FTZ R29, R2.reuse, R29 ;  /* 0x0000001d021d7220 */ /* 0x040fe20000410000 */
[----:B----4-:R-:W-:Y:S01]  /*4330*/  IADD3.X R5, R55, UR15, RZ, P1, !PT ;  /* 0x0000000f37057c10 */ /* 0x010fe20008ffe4ff */
[C---:B------:R-:W-:Y:S01]  /*4340*/  FMUL.FTZ R8, R2.reuse, R31 ;  /* 0x0000001f02087220 */ /* 0x040fe20000410000 */
[----:B------:R-:W-:Y:S01]  /*4350*/  PRMT R3, R51, 0x7632, R3 ;  /* 0x0000763233037816 */ /* 0x000fe20000000003 */
[----:B------:R-:W-:Y:S01]  /*4360*/  FMUL.FTZ R9, R2, R9 ;  /* 0x0000000902097220 */ /* 0x000fe20000410000 */
[----:B------:R-:W-:Y:S01]  /*4370*/  PRMT R0, R50, 0x7632, R0 ;  /* 0x0000763232007816 */ /* 0x000fe20000000000 */
[C---:B------:R-:W-:Y:S01]  /*4380*/  FMUL.FTZ R10, R2.reuse, R39 ;  /* 0x00000027020a7220 */ /* 0x040fe20000410000 */
[C---:B------:R-:W-:Y:S01]  /*4390*/  FMUL.FTZ R53, R2.reuse, R53 ;  /* 0x0000003502357220 */ /* 0x040fe20000410000 */
[C---:B------:R-:W-:Y:S01]  /*43a0*/  FMUL.FTZ R12, R2.reuse, R35 ;  /* 0x00000023020c7220 */ /* 0x040fe20000410000 */
[----:B------:R-:W-:Y:S01]  /*43b0*/  FMUL.FTZ R22, R2, R25 ;  /* 0x0000001902167220 */ /* 0x000fe20000410000 */
[----:B-----5:R-:W-:-:S02]  /*43c0*/  IADD3 R2, P1, R54, UR14, RZ ;  /* 0x0000000e36027c10 */ /* 0x020fc4000ff3e0ff */
[----:B------:R-:W-:Y:S01]  /*43d0*/  F2FP.BF16.F32.PACK_AB R7, R6, R7 ;  /* 0x000000070607723e */ /* 0x000fe200000010ff */
[----:B------:R-:W-:Y:S01]  /*43e0*/  STG.E.U16 desc[UR12][R4.64], R51 ;  /* 0x0000003304007986 */ /* 0x000fe2000c10150c */
[----:B------:R-:W-:-:S03]  /*43f0*/  PRMT R13, R49, 0x7632, R13 ;  /* 0x00007632310d7816 */ /* 0x000fc6000000000d */
[----:B------:R2:W-:Y:S01]  /*4400*/  STG.E.U16 desc[UR12][R4.64+0x2], R3 ;  /* 0x0000020304007986 */ /* 0x0005e2000c10150c */
[----:B------:R-:W-:-:S03]  /*4410*/  F2FP.BF16.F32.PACK_AB R29, R8, R29 ;  /* 0x0000001d081d723e */ /* 0x000fc600000010ff */
[----:B------:R-:W-:Y:S01]  /*4420*/  STG.E.U16 desc[UR12][R4.64+0x4], R50 ;  /* 0x0000043204007986 */ /* 0x000fe2000c10150c */
[----:B------:R-:W-:-:S03]  /*4430*/  F2FP.BF16.F32.PACK_AB R9, R10, R9 ;  /* 0x000000090a09723e */ /* 0x000fc600000010ff */
[----:B------:R0:W-:Y:S01]  /*4440*/  STG.E.U16 desc[UR12][R4.64+0x6], R0 ;  /* 0x0000060004007986 */ /* 0x0001e2000c10150c */
[----:B--2---:R-:W-:Y:S02]  /*4450*/  IADD3.X R3, R47, UR15, RZ, P1, !PT ;  /* 0x0000000f2f037c10 */ /* 0x004fe40008ffe4ff */
[----:B0-----:R-:W-:-:S03]  /*4460*/  PRMT R5, R7, 0x7632, R5 ;  /* 0x0000763207057816 */ /* 0x001fc60000000005 */
[----:B------:R-:W-:Y:S01]  /*4470*/  STG.E.U16 desc[UR12][R2.64], R49 ;  /* 0x0000003102007986 */ /* 0x000fe2000c10150c */
[----:B------:R-:W-:-:S03]  /*4480*/  PRMT R0, R9, 0x7632, R0 ;  /* 0x0000763209007816 */ /* 0x000fc60000000000 */
[----:B------:R-:W-:Y:S01]  /*4490*/  STG.E.U16 desc[UR12][R2.64+0x2], R13 ;  /* 0x0000020d02007986 */ /* 0x000fe2000c10150c */
[----:B------:R-:W-:-:S03]  /*44a0*/  F2FP.BF16.F32.PACK_AB R53, R12, R53 ;  /* 0x000000350c35723e */ /* 0x000fc600000010ff */
[----:B------:R-:W-:Y:S01]  /*44b0*/  STG.E.U16 desc[UR12][R2.64+0x4], R7 ;  /* 0x0000040702007986 */ /* 0x000fe2000c10150c */
[----:B------:R-:W-:-:S03]  /*44c0*/  F2FP.BF16.F32.PACK_AB R11, R22, R11 ;  /* 0x0000000b160b723e */ /* 0x000fc600000010ff */
[----:B------:R0:W-:Y:S02]  /*44d0*/  STG.E.U16 desc[UR12][R2.64+0x6], R5 ;  /* 0x0000060502007986 */ /* 0x0001e4000c10150c */
[----:B0-----:R-:W-:Y:S02]  /*44e0*/  PRMT R3, R29, 0x7632, R3 ;  /* 0x000076321d037816 */ /* 0x001fe40000000003 */
[----:B------:R-:W-:Y:S01]  /*44f0*/  PRMT R2, R53, 0x7632, R2 ;  /* 0x0000763235027816 */ /* 0x000fe20000000002 */
[----:B------:R-:W-:Y:S01]  /*4500*/  ULOP3.LUT UR4, UR4, 0x1, URZ, 0x3c, !UPT ;  /* 0x0000000104047892 */ /* 0x000fe2000f8e3c3f */
[----:B------:R-:W-:Y:S01]  /*4510*/  UMOV UR5, UR10 ;  /* 0x0000000a00057c82 */ /* 0x000fe20008000000 */
[----:B------:R-:W-:Y:S01]  /*4520*/  UMOV UR11, UR9 ;  /* 0x00000009000b7c82 */ /* 0x000fe20008000000 */
[----:B------:R-:W-:-:S04]  /*4530*/  IADD3 R6, P1, R27, UR14, RZ ;  /* 0x0000000e1b067c10 */ /* 0x000fc8000ff3e0ff */
[----:B------:R-:W-:Y:S02]  /*4540*/  IADD3.X R7, R26, UR15, RZ, P1, !PT ;  /* 0x0000000f1a077c10 */ /* 0x000fe40008ffe4ff */
[----:B------:R-:W-:-:S03]  /*4550*/  IADD3 R4, P1, R24, UR14, RZ ;  /* 0x0000000e18047c10 */ /* 0x000fc6000ff3e0ff */
[----:B------:R-:W-:Y:S01]  /*4560*/  STG.E.U16 desc[UR12][R6.64], R29 ;  /* 0x0000001d06007986 */ /* 0x000fe2000c10150c */
[----:B------:R-:W-:-:S03]  /*4570*/  IADD3.X R5, R23, UR15, RZ, P1, !PT ;  /* 0x0000000f17057c10 */ /* 0x000fc60008ffe4ff */
[----:B------:R-:W-:Y:S04]  /*4580*/  STG.E.U16 desc[UR12][R6.64+0x2], R3 ;  /* 0x0000020306007986 */ /* 0x000fe8000c10150c */
[----:B------:R-:W-:Y:S04]  /*4590*/  STG.E.U16 desc[UR12][R6.64+0x4], R9 ;  /* 0x0000040906007986 */ /* 0x000fe8000c10150c */
[----:B------:R0:W-:Y:S04]  /*45a0*/  STG.E.U16 desc[UR12][R6.64+0x6], R0 ;  /* 0x0000060006007986 */ /* 0x0001e8000c10150c */
[----:B------:R2:W-:Y:S01]  /*45b0*/  STG.E.U16 desc[UR12][R4.64], R53 ;  /* 0x0000003504007986 */ /* 0x0005e2000c10150c */
[----:B0-----:R-:W-:-:S03]  /*45c0*/  PRMT R7, R11, 0x7632, R7 ;  /* 0x000076320b077816 */ /* 0x001fc60000000007 */
[----:B------:R2:W-:Y:S04]  /*45d0*/  STG.E.U16 desc[UR12][R4.64+0x2], R2 ;  /* 0x0000020204007986 */ /* 0x0005e8000c10150c */
[----:B------:R2:W-:Y:S04]  /*45e0*/  STG.E.U16 desc[UR12][R4.64+0x4], R11 ;  /* 0x0000040b04007986 */ /* 0x0005e8000c10150c */
[----:B------:R2:W-:Y:S01]  /*45f0*/  STG.E.U16 desc[UR12][R4.64+0x6], R7 ;  /* 0x0000060704007986 */ /* 0x0005e2000c10150c */
[----:B------:R-:W-:Y:S05]  /*4600*/  @!P0 BRA `(.L_x_1268) ;  /* 0xffffffbc00b48947 */ /* 0x000fea000383ffff */
.L_x_1256:
        /* <DEDUP_REMOVED lines=10> */
[----:B------:R-:W0:Y:S01]  /*46b0*/  LDC.64 R14, c[0x0][0x258] ;  /* 0x00009600ff0e7b82 */ /* 0x000e220000000a00 */
[----:B------:R-:W1:Y:S01]  /*46c0*/  S2R R56, SR_TID.X ;  /* 0x0000000000387919 */ /* 0x000e620000002100 */
[----:B--2---:R-:W-:Y:S01]  /*46d0*/  HFMA2.MMA R5, -RZ, RZ, 0, 1.1920928955078125e-06 ;  /* 0x00000014ff057435 */ /* 0x004fe200000001ff */
        /* <DEDUP_REMOVED lines=31> */
[C---:B------:R-:W-:Y:S02]  /*48d0*/  IADD3 R9, P2, R0.reuse, 0x1e, RZ ;  /* 0x0000001e00097810 */ /* 0x040fe40007f5e0ff */
[C---:B------:R-:W-:Y:S02]  /*48e0*/  IADD3 R7, P0, R0.reuse, 0xa, RZ ;  /* 0x0000000a00077810 */ /* 0x040fe40007f1e0ff */
[----:B------:R-:W-:Y:S01]  /*48f0*/  IADD3 R8, P1, R0, 0x14, RZ ;  /* 0x0000001400087810 */ /* 0x000fe20007f3e0ff */
[----:B------:R-:W-:Y:S01]  /*4900*/  IMAD.X R13, RZ, RZ, RZ, P2 ;  /* 0x000000ffff0d7224 */ /* 0x000fe200010e06ff */
[----:B------:R-:W-:-:S02]  /*4910*/  IADD3 R51, R51, 0x1, RZ ;  /* 0x0000000133337810 */ /* 0x000fc40007ffe0ff */
[C---:B------:R-:W-:Y:S02]  /*4920*/  SHF.L.U64.HI R48, R49.reuse, 0x4, R48 ;  /* 0x0000000431307819 */ /* 0x040fe40000010230 */
[----:B------:R-:W-:Y:S02]  /*4930*/  LOP3.LUT R10, R56, 0xf, RZ, 0xc0, !PT ;  /* 0x0000000f380a7812 */ /* 0x000fe400078ec0ff */
[----:B------:R-:W-:Y:S02]  /*4940*/  IADD3.X R11, RZ, RZ, RZ, P0, !PT ;  /* 0x000000ffff0b7210 */ /* 0x000fe400007fe4ff */
[----:B------:R-:W-:Y:S02]  /*4950*/  IADD3.X R12, RZ, RZ, RZ, P1, !PT ;  /* 0x000000ffff0c7210 */ /* 0x000fe40000ffe4ff */
[----:B------:R-:W-:Y:S02]  /*4960*/  SHF.L.U32 R49, R49, 0x4, RZ ;  /* 0x0000000431317819 */ /* 0x000fe400000006ff */
[----:B------:R-:W-:-:S02]  /*4970*/  LOP3.LUT R50, R50, 0x3, RZ, 0xc0, !PT ;  /* 0x0000000332327812 */ /* 0x000fc400078ec0ff */
[----:B------:R-:W-:-:S07]  /*4980*/  LOP3.LUT R51, R51, 0x3, RZ, 0xc0, !PT ;  /* 0x0000000333337812 */ /* 0x000fce00078ec0ff */
.L_x_1285:
[----:B------:R-:W-:Y:S01]  /*4990*/  ISETP.GT.U32.AND P0, PT, R49, R0, PT ;  /* 0x000000003100720c */ /* 0x000fe20003f04070 */
[----:B------:R-:W-:Y:S01]  /*49a0*/  BSSY B0, `(.L_x_1269) ;  /* 0x00000ad000007945 */ /* 0x000fe20003800000 */
[----:B0-----:R-:W-:Y:S02]  /*49b0*/  MOV R52, RZ ;  /* 0x000000ff00347202 */ /* 0x001fe40000000f00 */
[----:B------:R-:W-:Y:S02]  /*49c0*/  ISETP.GT.AND.EX P0, PT, R48, RZ, PT, P0 ;  /* 0x000000ff3000720c */ /* 0x000fe40003f04300 */
[----:B------:R-:W-:-:S11]  /*49d0*/  MOV R55, RZ ;  /* 0x000000ff00377202 */ /* 0x000fd60000000f00 */
[----:B-1234-:R-:W-:Y:S05]  /*49e0*/  @!P0 BRA `(.L_x_1270) ;  /* 0x0000000800a08947 */ /* 0x01efea0003800000 */
[----:B------:R-:W-:Y:S01]  /*49f0*/  ISETP.NE.U32.AND P1, PT, R51, RZ, PT ;  /* 0x000000ff3300720c */ /* 0x000fe20003f25070 */
[----:B------:R-:W-:Y:S01]  /*4a00*/  IMAD.MOV.U32 R14, RZ, RZ, -0x1 ;  /* 0xffffffffff0e7424 */ /* 0x000fe200078e00ff */
[----:B------:R-:W-:Y:S01]  /*4a10*/  IADD3 R15, P2, P3, -R2, -0x11, -R0 ;  /* 0xffffffef020f7810 */ /* 0x000fe20007b5e900 */
[----:B------:R-:W-:Y:S01]  /*4a20*/  BSSY B1, `(.L_x_1271) ;  /* 0x0000024000017945 */ /* 0x000fe20003800000 */
[----:B------:R-:W-:Y:S01]  /*4a30*/  ISETP.NE.AND.EX P1, PT, RZ, RZ, PT, P1 ;  /* 0x000000ffff00720c */ /* 0x000fe20003f25310 */
[----:B------:R-:W-:Y:S01]  /*4a40*/  HFMA2.MMA R55, -RZ, RZ, 0, 0 ;  /* 0x00000000ff377435 */ /* 0x000fe200000001ff */
[----:B------:R-:W-:Y:S02]  /*4a50*/  ISETP.GE.U32.AND P0, PT, R15, 0x1e, PT ;  /* 0x0000001e0f00780c */ /* 0x000fe40003f06070 */
[----:B------:R-:W-:Y:S02]  /*4a60*/  CS2R R52, SRZ ;  /* 0x0000000000347805 */ /* 0x000fe4000001ff00 */
[----:B------:R-:W-:-:S02]  /*4a70*/  IADD3.X R14, ~R3, -0x1, R14, P2, P3 ;  /* 0xffffffff030e7810 */ /* 0x000fc400017e650e */
        /* <DEDUP_REMOVED lines=30> */
.L_x_1272:
[----:B------:R-:W-:Y:S05]  /*4c60*/  BSYNC B1 ;  /* 0x0000000000017941 */ /* 0x000fea0003800000 */
.L_x_1271:
[----:B------:R-:W-:Y:S05]  /*4c70*/  @!P0 BRA `(.L_x_1270) ;  /* 0x0000000400fc8947 */ /* 0x000fea0003800000 */
[----:B------:R-:W-:Y:S01]  /*4c80*/  IADD3 R16, P2, -R54, R49, RZ ;  /* 0x0000003136107210 */ /* 0x000fe20007f5e1ff */
[C---:B------:R-:W-:Y:S01]  /*4c90*/  IMAD R17, R53.reuse, 0xa00, RZ ;  /* 0x00000a0035117824 */ /* 0x040fe200078e02ff */
        /* <DEDUP_REMOVED lines=18> */
.L_x_1275:
        /* <DEDUP_REMOVED lines=55> */
.L_x_1274:
[----:B------:R-:W-:Y:S05]  /*5130*/  BSYNC B1 ;  /* 0x0000000000017941 */ /* 0x000fea0003800000 */
.L_x_1273:
        /* <DEDUP_REMOVED lines=35> */
.L_x_1277:
[----:B------:R-:W-:Y:S05]  /*5370*/  BSYNC B1 ;  /* 0x0000000000017941 */ /* 0x000fea0003800000 */
.L_x_1276:
        /* <DEDUP_REMOVED lines=15> */
.L_x_1270:
[----:B------:R-:W-:Y:S05]  /*5470*/  BSYNC B0 ;  /* 0x0000000000007941 */ /* 0x000fea0003800000 */
.L_x_1269:
        /* <DEDUP_REMOVED lines=50> */
.L_x_1294:
        /* <DEDUP_REMOVED lines=46> */
.L_x_1304:
        /* <DEDUP_REMOVED lines=41> */
.L_x_1314:
[----:B--2---:R-:W-:Y:S01]  /*5d10*/  FADD.FTZ R15, R14, R30 ;  /* 0x0000001e0e0f7221 */ /* 0x004fe20000010000 */
[----:B------:R-:W-:-:S04]  /*5d20*/  @!P1 F2FP.BF16.F32.PACK_AB R14, RZ, R24 ;  /* 0x00000018ff0e923e */ /* 0x000fc800000010ff */
[----:B------:R-:W-:Y:S01]  /*5d30*/  @!P1 F2FP.BF16.F32.PACK_AB R15, RZ, R15 ;  /* 0x0000000fff0f923e */ /* 0x000fe200000010ff */
[----:B------:R3:W-:Y:S03]  /*5d40*/  @!P1 STG.E.U16 desc[UR12][R16.64+0x50], R14 ;  /* 0x0000500e10009986 */ /* 0x0007e6000c10150c */
[----:B------:R-:W-:Y:S02]  /*5d50*/  PRMT R20, R15, 0x7610, R20 ;  /* 0x000076100f147816 */ /* 0x000fe40000000014 */
[----:B------:R-:W-:-:S03]  /*5d60*/  LEA.HI R15, R56, 0x3c, RZ, 0x1c ;  /* 0x0000003c380f7811 */ /* 0x000fc600078fe0ff */
[----:B------:R3:W-:Y:S04]  /*5d70*/  @!P1 STG.E.U16 desc[UR12][R18.64+0x50], R20 ;  /* 0x0000501412009986 */ /* 0x0007e8000c10150c */
.L_x_1280:
[----:B------:R-:W-:Y:S05]  /*5d80*/  BSYNC B0 ;  /* 0x0000000000007941 */ /* 0x000fea0003800000 */
.L_x_1279:
[----:B------:R-:W-:-:S13]  /*5d90*/  ISETP.GE.U32.AND P0, PT, R5, 0x3c, PT ;  /* 0x0000003c0500780c */ /* 0x000fda0003f06070 */
[----:B------:R-:W-:Y:S05]  /*5da0*/  @!P0 BRA `(.L_x_1278) ;  /* 0x0000000800b08947 */ /* 0x000fea0003800000 */
[----:B------:R-:W-:Y:S01]  /*5db0*/  ISETP.GT.U32.AND P0, PT, R10, 0x9, PT ;  /* 0x000000090a00780c */ /* 0x000fe20003f04070 */
[----:B-123--:R-:W-:Y:S01]  /*5dc0*/  HFMA2.MMA R16, -RZ, RZ, 0, 0 ;  /* 0x00000000ff107435 */ /* 0x00efe200000001ff */
[----:B------:R-:W-:-:S11]  /*5dd0*/  UMOV UR5, 0xffff ;  /* 0x0000ffff00057882 */ /* 0x000fd60000000000 */
[C---:B0-----:R-:W-:Y:S02]  /*5de0*/  @!P0 SHF.L.U32 R14, R10.reuse, 0x1, RZ ;  /* 0x000000010a0e8819 */ /* 0x041fe400000006ff */
[----:B------:R-:W-:Y:S02]  /*5df0*/  @!P0 LEA R17, R10, UR4, 0x7 ;  /* 0x000000040a118c11 */ /* 0x000fe4000f8e38ff */
[----:B------:R-:W-:-:S04]  /*5e00*/  @!P0 LOP3.LUT R14, R15, R14, RZ, 0x3c, !PT ;  /* 0x0000000e0f0e8212 */ /* 0x000fc800078e3cff */
[----:B------:R-:W-:Y:S02]  /*5e10*/  @!P0 LEA R17, R14, R17, 0x2 ;  /* 0x000000110e118211 */ /* 0x000fe400078e10ff */
[----:B------:R-:W-:-:S03]  /*5e20*/  MOV R14, RZ ;  /* 0x000000ff000e7202 */ /* 0x000fc60000000f00 */
[----:B------:R0:W1:Y:S04]  /*5e30*/  @!P0 LDS R16, [R17] ;  /* 0x0000000011108984 */ /* 0x0000680000000800 */
[----:B------:R0:W2:Y:S01]  /*5e40*/  @!P0 LDS R14, [R17+0x500] ;  /* 0x00050000110e8984 */ /* 0x0000a20000000800 */
[----:B------:R-:W-:Y:S05]  /*5e50*/  BRA.DIV UR5, `(.L_x_1284) ;  /* 0x0000001605487947 */ /* 0x000fea000b800000 */
[C---:B------:R-:W-:Y:S01]  /*5e60*/  @!P0 IMAD.SHL.U32 R19, R10.reuse, 0x2, RZ ;  /* 0x000000020a138824 */ /* 0x040fe200078e00ff */
[C---:B------:R-:W-:Y:S01]  /*5e70*/  @!P0 IADD3 R18, R15.reuse, 0x14, RZ ;  /* 0x000000140f128810 */ /* 0x040fe20007ffe0ff */
[----:B------:R-:W-:Y:S01]  /*5e80*/  IMAD.MOV.U32 R32, RZ, RZ, RZ ;  /* 0x000000ffff207224 */ /* 0x000fe200078e00ff */
[----:B------:R-:W-:Y:S01]  /*5e90*/  @!P0 LEA R23, R10, UR4, 0x7 ;  /* 0x000000040a178c11 */ /* 0x000fe2000f8e38ff */
[----:B------:R-:W-:Y:S01]  /*5ea0*/  IMAD.MOV.U32 R29, RZ, RZ, 0xffff ;  /* 0x0000ffffff1d7424 */ /* 0x000fe200078e00ff */
[----:B------:R-:W-:Y:S01]  /*5eb0*/  @!P0 LOP3.LUT R18, R18, R19, RZ, 0x3c, !PT ;  /* 0x0000001312128212 */ /* 0x000fe200078e3cff */
[----:B------:R-:W-:Y:S01]  /*5ec0*/  IMAD.MOV.U32 R41, RZ, RZ, 0xffff ;  /* 0x0000ffffff297424 */ /* 0x000fe200078e00ff */
[----:B------:R-:W-:Y:S02]  /*5ed0*/  @!P0 SHF.L.U32 R22, R10, 0x1, RZ ;  /* 0x000000010a168819 */ /* 0x000fe400000006ff */
[----:B------:R-:W-:Y:S02]  /*5ee0*/  @!P0 LEA R18, R18, R23, 0x2 ;  /* 0x0000001712128211 */ /* 0x000fe400078e10ff */
[----:B------:R-:W-:-:S02]  /*5ef0*/  @!P0 IADD3 R21, R15, 0x28, RZ ;  /* 0x000000280f158810 */ /* 0x000fc40007ffe0ff */
[C---:B------:R-:W-:Y:S01]  /*5f00*/  @!P0 LEA R24, R10.reuse, UR4, 0x7 ;  /* 0x000000040a188c11 */ /* 0x040fe2000f8e38ff */
[----:B------:R-:W3:Y:S01]  /*5f10*/  @!P0 LDS R20, [R18] ;  /* 0x0000000012148984 */ /* 0x000ee20000000800 */
[----:B------:R-:W-:Y:S02]  /*5f20*/  @!P0 LOP3.LUT R21, R21, R22, RZ, 0x3c, !PT ;  /* 0x0000001615158212 */ /* 0x000fe400078e3cff */
[----:B0-----:R-:W-:Y:S02]  /*5f30*/  MOV R17, 0xffff ;  /* 0x0000ffff00117802 */ /* 0x001fe40000000f00 */
[----:B------:R-:W-:Y:S01]  /*5f40*/  @!P0 IADD3 R23, R15, 0x3c, RZ ;  /* 0x0000003c0f178810 */ /* 0x000fe20007ffe0ff */
[----:B------:R-:W-:Y:S01]  /*5f50*/  @!P0 IMAD R22, R21, 0x4, R24 ;  /* 0x0000000415168824 */ /* 0x000fe200078e0218 */
[C---:B------:R-:W-:Y:S01]  /*5f60*/  @!P0 SHF.L.U32 R24, R10.reuse, 0x1, RZ ;  /* 0x000000010a188819 */ /* 0x040fe200000006ff */
[----:B------:R0:W-:Y:S01]  /*5f70*/  @!P0 LDS R21, [R18+0x500] ;  /* 0x0005000012158984 */ /* 0x0001e20000000800 */
[----:B------:R-:W-:-:S02]  /*5f80*/  @!P0 LEA R30, R10, UR4, 0x7 ;  /* 0x000000040a1e8c11 */ /* 0x000fc4000f8e38ff */
[----:B------:R-:W-:Y:S01]  /*5f90*/  @!P0 LOP3.LUT R23, R23, R24, RZ, 0x3c, !PT ;  /* 0x0000001817178212 */ /* 0x000fe200078e3cff */
[----:B------:R-:W-:Y:S01]  /*5fa0*/  @!P0 LDS R38, [R22+0x500] ;  /* 0x0005000016268984 */ /* 0x000fe20000000800 */
[----:B------:R-:W-:Y:S02]  /*5fb0*/  MOV R27, 0xffff ;  /* 0x0000ffff001b7802 */ /* 0x000fe40000000f00 */
[----:B------:R-:W-:Y:S01]  /*5fc0*/  @!P0 LEA R39, R23, R30, 0x2 ;  /* 0x0000001e17278211 */ /* 0x000fe200078e10ff */
[----:B------:R-:W-:Y:S01]  /*5fd0*/  @!P0 LDS R37, [R22] ;  /* 0x0000000016258984 */ /* 0x000fe20000000800 */
[----:B------:R-:W-:Y:S01]  /*5fe0*/  MOV R23, RZ ;  /* 0x000000ff00177202 */ /* 0x000fe20000000f00 */
[----:B0-----:R-:W-:Y:S01]  /*5ff0*/  IMAD.MOV.U32 R18, RZ, RZ, RZ ;  /* 0x000000ffff127224 */ /* 0x001fe200078e00ff */
[----:B------:R-:W-:Y:S01]  /*6000*/  MOV R24, RZ ;  /* 0x000000ff00187202 */ /* 0x000fe20000000f00 */
[----:B-1----:R-:W0:Y:S01]  /*6010*/  SHFL.BFLY PT, R17, R16, 0x8, 0x101f ;  /* 0x0d101f0010117f89 */ /* 0x002e2200000e0000 */
[----:B------:R-:W-:-:S02]  /*6020*/  MOV R34, RZ ;  /* 0x000000ff00227202 */ /* 0x000fc40000000f00 */
[----:B------:R-:W-:Y:S01]  /*6030*/  MOV R35, 0xffff ;  /* 0x0000ffff00237802 */ /* 0x000fe20000000f00 */
[----:B--2---:R-:W1:Y:S01]  /*6040*/  SHFL.BFLY PT, R30, R14, 0x8, 0x101f ;  /* 0x0d101f000e1e7f89 */ /* 0x004e6200000e0000 */
[----:B------:R-:W-:Y:S02]  /*6050*/  MOV R28, 0xffff ;  /* 0x0000ffff001c7802 */ /* 0x000fe40000000f00 */
[----:B------:R-:W-:Y:S01]  /*6060*/  MOV R26, 0xffff ;  /* 0x0000ffff001a7802 */ /* 0x000fe20000000f00 */
[----:B------:R-:W2:Y:S01]  /*6070*/  @!P0 LDS R22, [R39] ;  /* 0x0000000027168984 */ /* 0x000ea20000000800 */
[----:B------:R-:W-:Y:S02]  /*6080*/  MOV R40, 0xffff ;  /* 0x0000ffff00287802 */ /* 0x000fe40000000f00 */
[----:B------:R-:W-:Y:S02]  /*6090*/  MOV R43, 0xffff ;  /* 0x0000ffff002b7802 */ /* 0x000fe40000000f00 */
[----:B---3--:R-:W-:-:S02]  /*60a0*/  @!P0 MOV R32, R20 ;  /* 0x0000001400208202 */ /* 0x008fc40000000f00 */
[----:B------:R3:W-:Y:S01]  /*60b0*/  @!P0 LDS R20, [R39+0x500] ;  /* 0x0005000027148984 */ /* 0x0007e20000000800 */
[----:B0-----:R-:W-:Y:S01]  /*60c0*/  FADD.FTZ R25, R17, R16 ;  /* 0x0000001011197221 */ /* 0x001fe20000010000 */
[----:B------:R-:W-:Y:S02]  /*60d0*/  MOV R16, 0xffff ;  /* 0x0000ffff00107802 */ /* 0x000fe40000000f00 */
[----:B------:R-:W0:Y:S01]  /*60e0*/  SHFL.BFLY PT, R31, R32, 0x8, 0x101f ;  /* 0x0d101f00201f7f89 */ /* 0x000e2200000e0000 */
[----:B------:R-:W-:Y:S02]  /*60f0*/  @!P0 IMAD.MOV.U32 R34, RZ, RZ, R21 ;  /* 0x000000ffff228224 */ /* 0x000fe400078e0015 */
[----:B-1----:R-:W-:Y:S01]  /*6100*/  FADD.FTZ R17, R30, R14 ;  /* 0x0000000e1e117221 */ /* 0x002fe20000010000 */
[----:B------:R-:W-:Y:S01]  /*6110*/  MOV R30, 0xffff ;  /* 0x0000ffff001e7802 */ /* 0x000fe20000000f00 */
[----:B------:R-:W1:Y:S01]  /*6120*/  SHFL.BFLY PT, R16, R25, 0x4, 0x101f ;  /* 0x0c901f0019107f89 */ /* 0x000e6200000e0000 */
[----:B------:R-:W-:Y:S01]  /*6130*/  @!P0 MOV R23, R38 ;  /* 0x0000002600178202 */ /* 0x000fe20000000f00 */
[----:B---3--:R-:W-:Y:S01]  /*6140*/  IMAD.MOV.U32 R39, RZ, RZ, 0xffff ;  /* 0x0000ffffff277424 */ /* 0x008fe200078e00ff */
[----:B------:R-:W-:Y:S01]  /*6150*/  MOV R38, 0xffff ;  /* 0x0000ffff00267802 */ /* 0x000fe20000000f00 */
[----:B------:R-:W3:Y:S01]  /*6160*/  SHFL.BFLY PT, R33, R34, 0x8, 0x101f ;  /* 0x0d101f0022217f89 */ /* 0x000ee200000e0000 */
[----:B------:R-:W-:-:S02]  /*6170*/  @!P0 MOV R24, R37 ;  /* 0x0000002500188202 */ /* 0x000fc40000000f00 */
[----:B------:R-:W-:Y:S01]  /*6180*/  MOV R37, 0xffff ;  /* 0x0000ffff00257802 */ /* 0x000fe20000000f00 */
[----:B------:R-:W4:Y:S01]  /*6190*/  SHFL.BFLY PT, R30, R17, 0x4, 0x101f ;  /* 0x0c901f00111e7f89 */ /* 0x000f2200000e0000 */
[----:B------:R-:W-:-:S03]  /*61a0*/  MOV R21, RZ ;  /* 0x000000ff00157202 */ /* 0x000fc60000000f00 */
[----:B------:R-:W5:Y:S04]  /*61b0*/  SHFL.BFLY PT, R38, R23, 0x8, 0x101f ;  /* 0x0d101f0017267f89 */ /* 0x000f6800000e0000 */
[----:B------:R-:W5:Y:S01]  /*61c0*/  SHFL.BFLY PT, R37, R24, 0x8, 0x101f ;  /* 0x0d101f0018257f89 */ /* 0x000f6200000e0000 */
[----:B--2---:R-:W-:Y:S01]  /*61d0*/  @!P0 MOV R21, R22 ;  /* 0x0000001600158202 */ /* 0x004fe20000000f00 */
[----:B0-----:R-:W-:Y:S01]  /*61e0*/  FADD.FTZ R31, R31, R32 ;  /* 0x000000201f1f7221 */ /* 0x001fe20000010000 */
[----:B------:R-:W-:-:S03]  /*61f0*/  MOV R22, 0xffff ;  /* 0x0000ffff00167802 */ /* 0x000fc60000000f00 */
[----:B------:R-:W0:Y:S01]  /*6200*/  SHFL.BFLY PT, R42, R21, 0x8, 0x101f ;  /* 0x0d101f00152a7f89 */ /* 0x000e2200000e0000 */
[----:B-1----:R-:W-:Y:S01]  /*6210*/  FADD.FTZ R19, R25, R16 ;  /* 0x0000001019137221 */ /* 0x002fe20000010000 */
[----:B---3--:R-:W-:-:S04]  /*6220*/  FADD.FTZ R33, R33, R34 ;  /* 0x0000002221217221 */ /* 0x008fc80000010000 */
[----:B------:R-:W1:Y:S01]  /*6230*/  SHFL.BFLY PT, R16, R19, 0x2, 0x101f ;  /* 0x0c501f0013107f89 */ /* 0x000e6200000e0000 */
[----:B------:R-:W-:Y:S02]  /*6240*/  MOV R34, 0xffff ;  /* 0x0000ffff00227802 */ /* 0x000fe40000000f00 */
[----:B------:R-:W-:Y:S01]  /*6250*/  @!P0 MOV R18, R20 ;  /* 0x0000001400128202 */ /* 0x000fe20000000f00 */
[----:B------:R-:W-:Y:S02]  /*6260*/  IMAD.MOV.U32 R20, RZ, RZ, 0xffff ;  /* 0x0000ffffff147424 */ /* 0x000fe400078e00ff */
[----:B----4-:R-:W-:Y:S01]  /*6270*/  FADD.FTZ R14, R17, R30 ;  /* 0x0000001e110e7221 */ /* 0x010fe20000010000 */
[----:B------:R-:W-:Y:S02]  /*6280*/  IMAD.MOV.U32 R17, RZ, RZ, 0xffff ;  /* 0x0000ffffff117424 */ /* 0x000fe400078e00ff */
[----:B-----5:R-:W-:Y:S01]  /*6290*/  FADD.FTZ R32, R38, R23 ;  /* 0x0000001726207221 */ /* 0x020fe20000010000 */
[----:B------:R-:W-:Y:S01]  /*62a0*/  MOV R23, 0xffff ;  /* 0x0000ffff00177802 */ /* 0x000fe20000000f00 */
[----:B------:R-:W2:Y:S01]  /*62b0*/  SHFL.BFLY PT, R20, R31, 0x4, 0x101f ;  /* 0x0c901f001f147f89 */ /* 0x000ea200000e0000 */
[----:B------:R-:W-:Y:S01]  /*62c0*/  FADD.FTZ R25, R37, R24 ;  /* 0x0000001825197221 */ /* 0x000fe20000010000 */
[----:B------:R-:W-:-:S03]  /*62d0*/  MOV R24, 0xffff ;  /* 0x0000ffff00187802 */ /* 0x000fc60000000f00 */
[----:B------:R-:W3:Y:S01]  /*62e0*/  SHFL.BFLY PT, R23, R18, 0x8, 0x101f ;  /* 0x0d101f0012177f89 */ /* 0x000ee200000e0000 */
[----:B------:R-:W-:Y:S01]  /*62f0*/  ISETP.NE.AND P0, PT, R10, RZ, PT ;  /* 0x000000ff0a00720c */ /* 0x000fe20003f05270 */
[----:B0-----:R-:W-:Y:S02]  /*6300*/  FADD.FTZ R42, R42, R21 ;  /* 0x000000152a2a7221 */ /* 0x001fe40000010000 */
[----:B------:R-:W0:Y:S01]  /*6310*/  SHFL.BFLY PT, R36, R33, 0x4, 0x101f ;  /* 0x0c901f0021247f89 */ /* 0x000e2200000e0000 */
[----:B------:R-:W-:-:S03]  /*6320*/  MOV R21, 0xffff ;  /* 0x0000ffff00157802 */ /* 0x000fc60000000f00 */
[----:B------:R-:W4:Y:S01]  /*6330*/  SHFL.BFLY PT, R38, R25, 0x4, 0x101f ;  /* 0x0c901f0019267f89 */ /* 0x000f2200000e0000 */
[----:B-1----:R-:W-:Y:S01]  /*6340*/  FADD.FTZ R16, R19, R16 ;  /* 0x0000001013107221 */ /* 0x002fe20000010000 */
[----:B------:R-:W-:Y:S02]  /*6350*/  MOV R19, 0xffff ;  /* 0x0000ffff00137802 */ /* 0x000fe40000000f00 */
[----:B------:R-:W1:Y:S04]  /*6360*/  SHFL.BFLY PT, R37, R32, 0x4, 0x101f ;  /* 0x0c901f0020257f89 */ /* 0x000e6800000e0000 */
[----:B------:R-:W5:Y:S01]  /*6370*/  SHFL.BFLY PT, R30, R14, 0x2, 0x101f ;  /* 0x0c501f000e1e7f89 */ /* 0x000f6200000e0000 */
[----:B--2---:R-:W-:Y:S01]  /*6380*/  FADD.FTZ R35, R31, R20 ;  /* 0x000000141f237221 */ /* 0x004fe20000010000 */
[----:B------:R-:W-:-:S02]  /*6390*/  MOV R20, 0xffff ;  /* 0x0000ffff00147802 */ /* 0x000fc40000000f00 */
[----:B------:R-:W2:Y:S01]  /*63a0*/  SHFL.BFLY PT, R41, R42, 0x4, 0x101f ;  /* 0x0c901f002a297f89 */ /* 0x000ea200000e0000 */
[----:B---3--:R-:W-:Y:S01]  /*63b0*/  FADD.FTZ R31, R23, R18 ;  /* 0x00000012171f7221 */ /* 0x008fe20000010000 */
[----:B------:R-:W-:Y:S02]  /*63c0*/  MOV R18, 0xffff ;  /* 0x0000ffff00127802 */ /* 0x000fe40000000f00 */
[----:B------:R-:W3:Y:S01]  /*63d0*/  SHFL.BFLY PT, R19, R16, 0x1, 0x101f ;  /* 0x0c301f0010137f89 */ /* 0x000ee200000e0000 */
[----:B------:R-:W-:Y:S01]  /*63e0*/  MOV R23, 0xffff ;  /* 0x0000ffff00177802 */ /* 0x000fe20000000f00 */
[----:B0-----:R-:W-:Y:S01]  /*63f0*/  FADD.FTZ R36, R33, R36 ;  /* 0x0000002421247221 */ /* 0x001fe20000010000 */
[----:B------:R-:W-:Y:S01]  /*6400*/  MOV R33, 0xffff ;  /* 0x0000ffff00217802 */ /* 0x000fe20000000f00 */
[----:B------:R-:W0:Y:S01]  /*6410*/  SHFL.BFLY PT, R20, R31, 0x4, 0x101f ;  /* 0x0c901f001f147f89 */ /* 0x000e2200000e0000 */
[----:B----4-:R-:W-:-:S03]  /*6420*/  FADD.FTZ R38, R25, R38 ;  /* 0x0000002619267221 */ /* 0x010fc60000010000 */
[----:B------:R-:W4:Y:S01]  /*6430*/  SHFL.BFLY PT, R18, R35, 0x2, 0x101f ;  /* 0x0c501f0023127f89 */ /* 0x000f2200000e0000 */
[----:B-1----:R-:W-:Y:S01]  /*6440*/  FADD.FTZ R37, R32, R37 ;  /* 0x0000002520257221 */ /* 0x002fe20000010000 */
[----:B------:R-:W-:Y:S02]  /*6450*/  MOV R32, 0xffff ;  /* 0x0000ffff00207802 */ /* 0x000fe40000000f00 */
[----:B------:R-:W1:Y:S01]  /*6460*/  SHFL.BFLY PT, R21, R36, 0x2, 0x101f ;  /* 0x0c501f0024157f89 */ /* 0x000e6200000e0000 */
[----:B-----5:R-:W-:Y:S01]  /*6470*/  FADD.FTZ R17, R14, R30 ;  /* 0x0000001e0e117221 */ /* 0x020fe20000010000 */
[----:B------:R-:W-:Y:S02]  /*6480*/  MOV R14, 0xffff ;  /* 0x0000ffff000e7802 */ /* 0x000fe40000000f00 */
[----:B------:R-:W5:Y:S04]  /*6490*/  SHFL.BFLY PT, R23, R38, 0x2, 0x101f ;  /* 0x0c501f0026177f89 */ /* 0x000f6800000e0000 */
[----:B------:R-:W5:Y:S01]  /*64a0*/  SHFL.BFLY PT, R24, R37, 0x2, 0x101f ;  /* 0x0c501f0025187f89 */ /* 0x000f6200000e0000 */
[----:B--2---:R-:W-:Y:S01]  /*64b0*/  FADD.FTZ R42, R42, R41 ;  /* 0x000000292a2a7221 */ /* 0x004fe20000010000 */
[----:B------:R-:W-:-:S02]  /*64c0*/  IADD3 R41, R15, R6, RZ ;  /* 0x000000060f297210 */ /* 0x000fc40007ffe0ff */
[----:B------:R-:W2:Y:S01]  /*64d0*/  SHFL.BFLY PT, R14, R17, 0x1, 0x101f ;  /* 0x0c301f00110e7f89 */ /* 0x000ea200000e0000 */
[----:B---3--:R-:W-:Y:S01]  /*64e0*/  FADD.FTZ R16, R16, R19 ;  /* 0x0000001310107221 */ /* 0x008fe20000010000 */
[----:B0-----:R-:W-:Y:S02]  /*64f0*/  FADD.FTZ R31, R31, R20 ;  /* 0x000000141f1f7221 */ /* 0x001fe40000010000 */
[----:B------:R-:W0:Y:S02]  /*6500*/  SHFL.BFLY PT, R43, R42, 0x2, 0x101f ;  /* 0x0c501f002a2b7f89 */ /* 0x000e2400000e0000 */
[----:B------:R-:W-:Y:S01]  /*6510*/  @!P0 F2FP.BF16.F32.PACK_AB R30, RZ, R16 ;  /* 0x00000010ff1e823e */ /* 0x000fe200000010ff */
[----:B----4-:R-:W-:Y:S01]  /*6520*/  FADD.FTZ R35, R35, R18 ;  /* 0x0000001223237221 */ /* 0x010fe20000010000 */
[----:B------:R-:W3:Y:S01]  /*6530*/  SHFL.BFLY PT, R32, R31, 0x2, 0x101f ;  /* 0x0c501f001f207f89 */ /* 0x000ee200000e0000 */
[----:B------:R-:W4:Y:S01]  /*6540*/  @!P0 LDC.64 R18, c[0x0][0x220] ;  /* 0x00008800ff128b82 */ /* 0x000f220000000a00 */
[----:B-1----:R-:W-:-:S02]  /*6550*/  FADD.FTZ R36, R36, R21 ;  /* 0x0000001524247221 */ /* 0x002fc40000010000 */
[----:B------:R-:W1:Y:S01]  /*6560*/  SHFL.BFLY PT, R34, R35, 0x1, 0x101f ;  /* 0x0c301f0023227f89 */ /* 0x000e6200000e0000 */
[----:B-----5:R-:W-:-:S03]  /*6570*/  FADD.FTZ R38, R38, R23 ;  /* 0x0000001726267221 */ /* 0x020fc60000010000 */
[----:B------:R-:W5:Y:S01]  /*6580*/  SHFL.BFLY PT, R33, R36, 0x1, 0x101f ;  /* 0x0c301f0024217f89 */ /* 0x000f6200000e0000 */
[----:B------:R-:W5:Y:S01]  /*6590*/  @!P0 LDC.64 R22, c[0x0][0x220] ;  /* 0x00008800ff168b82 */ /* 0x000f620000000a00 */
[----:B------:R-:W-:Y:S02]  /*65a0*/  FADD.FTZ R37, R37, R24 ;  /* 0x0000001825257221 */ /* 0x000fe40000010000 */
[----:B------:R-:W5:Y:S01]  /*65b0*/  SHFL.BFLY PT, R39, R38, 0x1, 0x101f ;  /* 0x0c301f0026277f89 */ /* 0x000f6200000e0000 */
[----:B--2---:R-:W-:-:S03]  /*65c0*/  FADD.FTZ R44, R17, R14 ;  /* 0x0000000e112c7221 */ /* 0x004fc60000010000 */
[----:B------:R-:W2:Y:S01]  /*65d0*/  SHFL.BFLY PT, R40, R37, 0x1, 0x101f ;  /* 0x0c301f0025287f89 */ /* 0x000ea200000e0000 */
[----:B------:R-:W2:Y:S01]  /*65e0*/  @!P0 LDC.64 R24, c[0x0][0x218] ;  /* 0x00008600ff188b82 */ /* 0x000ea20000000a00 */
[----:B------:R-:W-:Y:S01]  /*65f0*/  @!P0 F2FP.BF16.F32.PACK_AB R44, RZ, R44 ;  /* 0x0000002cff2c823e */ /* 0x000fe200000010ff */
[----:B0-----:R-:W-:Y:S01]  /*6600*/  FADD.FTZ R42, R42, R43 ;  /* 0x0000002b2a2a7221 */ /* 0x001fe20000010000 */
[----:B---3--:R-:W-:-:S05]  /*6610*/  FADD.FTZ R31, R31, R32 ;  /* 0x000000201f1f7221 */ /* 0x008fca0000010000 */
[----:B------:R-:W0:Y:S01]  /*6620*/  @!P0 LDC.64 R20, c[0x0][0x218] ;  /* 0x00008600ff148b82 */ /* 0x000e220000000a00 */
[----:B----4-:R-:W-:-:S04]  /*6630*/  @!P0 IMAD.WIDE R18, R41, 0x2, R18 ;  /* 0x0000000229128825 */ /* 0x010fc800078e0212 */
[----:B-1----:R-:W-:Y:S01]  /*6640*/  FADD.FTZ R34, R35, R34 ;  /* 0x0000002223227221 */ /* 0x002fe20000010000 */
[----:B------:R-:W-:Y:S02]  /*6650*/  IMAD.MOV.U32 R35, RZ, RZ, 0xffff ;  /* 0x0000ffffff237424 */ /* 0x000fe400078e00ff */
[----:B-----5:R-:W-:Y:S01]  /*6660*/  FADD.FTZ R33, R36, R33 ;  /* 0x0000002124217221 */ /* 0x020fe20000010000 */
[----:B------:R-:W1:Y:S01]  /*6670*/  @!P0 LDC.64 R16, c[0x0][0x218] ;  /* 0x00008600ff108b82 */ /* 0x000e620000000a00 */
[----:B------:R-:W-:-:S04]  /*6680*/  @!P0 IMAD.WIDE R22, R41, 0x2, R22 ;  /* 0x0000000229168825 */ /* 0x000fc800078e0216 */
[----:B------:R-:W-:Y:S01]  /*6690*/  FADD.FTZ R38, R38, R39 ;  /* 0x0000002726267221 */ /* 0x000fe20000010000 */
[----:B------:R-:W3:Y:S01]  /*66a0*/  SHFL.BFLY PT, R35, R42, 0x1, 0x101f ;  /* 0x0c301f002a237f89 */ /* 0x000ee200000e0000 */
[----:B--2---:R-:W-:Y:S01]  /*66b0*/  FADD.FTZ R37, R37, R40 ;  /* 0x0000002825257221 */ /* 0x004fe20000010000 */
[----:B------:R-:W2:Y:S01]  /*66c0*/  @!P0 LDC.64 R14, c[0x0][0x220] ;  /* 0x00008800ff0e8b82 */ /* 0x000ea20000000a00 */
[----:B------:R-:W-:Y:S01]  /*66d0*/  @!P0 IMAD.WIDE R24, R41, 0x2, R24 ;  /* 0x0000000229188825 */ /* 0x000fe200078e0218 */
[----:B------:R-:W-:-:S04]  /*66e0*/  @!P0 F2FP.BF16.F32.PACK_AB R26, RZ, R38 ;  /* 0x00000026ff1a823e */ /* 0x000fc800000010ff */
[----:B------:R4:W-:Y:S01]  /*66f0*/  @!P0 STG.E.U16 desc[UR12][R24.64], R30 ;  /* 0x0000001e18008986 */ /* 0x0009e2000c10150c */
[----:B0-----:R-:W-:-:S03]  /*6700*/  @!P0 IMAD.WIDE R20, R41, 0x2, R20 ;  /* 0x0000000229148825 */ /* 0x001fc600078e0214 */
[----:B------:R0:W-:Y:S01]  /*6710*/  @!P0 STG.E.U16 desc[UR12][R22.64], R44 ;  /* 0x0000002c16008986 */ /* 0x0001e2000c10150c */
[C---:B-1----:R-:W-:Y:S01]  /*6720*/  @!P0 IMAD.WIDE R16, R41.reuse, 0x2, R16 ;  /* 0x0000000229108825 */ /* 0x042fe200078e0210 */
[----:B----4-:R-:W-:Y:S02]  /*6730*/  @!P0 F2FP.BF16.F32.PACK_AB R25, RZ, R33 ;  /* 0x00000021ff19823e */ /* 0x010fe400000010ff */
[----:B------:R-:W-:Y:S01]  /*6740*/  MOV R30, 0xffff ;  /* 0x0000ffff001e7802 */ /* 0x000fe20000000f00 */
[----:B---3--:R-:W-:Y:S01]  /*6750*/  FADD.FTZ R35, R42, R35 ;  /* 0x000000232a237221 */ /* 0x008fe20000010000 */
[----:B0-----:R-:W-:Y:S02]  /*6760*/  @!P0 F2FP.BF16.F32.PACK_AB R23, RZ, R34 ;  /* 0x00000022ff17823e */ /* 0x001fe400000010ff */
[----:B------:R-:W-:Y:S01]  /*6770*/  @!P0 F2FP.BF16.F32.PACK_AB R33, RZ, R37 ;  /* 0x00000025ff21823e */ /* 0x000fe200000010ff */
[----:B--2---:R-:W-:Y:S01]  /*6780*/  @!P0 IMAD.WIDE R14, R41, 0x2, R14 ;  /* 0x00000002290e8825 */ /* 0x004fe200078e020e */
[----:B------:R0:W1:Y:S04]  /*6790*/  SHFL.BFLY PT, R30, R31, 0x1, 0x101f ;  /* 0x0c301f001f1e7f89 */ /* 0x00006800000e0000 */
[----:B------:R0:W-:Y:S04]  /*67a0*/  @!P0 STG.E.U16 desc[UR12][R20.64+0x28], R23 ;  /* 0x0000281714008986 */ /* 0x0001e8000c10150c */
[----:B------:R0:W-:Y:S04]  /*67b0*/  @!P0 STG.E.U16 desc[UR12][R18.64+0x28], R25 ;  /* 0x0000281912008986 */ /* 0x0001e8000c10150c */
[----:B------:R0:W-:Y:S04]  /*67c0*/  @!P0 STG.E.U16 desc[UR12][R16.64+0x50], R26 ;  /* 0x0000501a10008986 */ /* 0x0001e8000c10150c */
[----:B------:R0:W-:Y:S02]  /*67d0*/  @!P0 STG.E.U16 desc[UR12][R14.64+0x50], R33 ;  /* 0x000050210e008986 */ /* 0x0001e4000c10150c */
.L_x_1348:
        /* <DEDUP_REMOVED lines=9> */
.L_x_1278:
        /* <DEDUP_REMOVED lines=8> */
.L_x_1281:
[----:B------:R-:W-:Y:S01]  /*68f0*/  HFMA2.MMA R28, -RZ, RZ, 0, 4.76837158203125e-07 ;  /* 0x00000008ff1c7435 */ /* 0x000fe200000001ff */
[----:B-1----:R-:W-:Y:S01]  /*6900*/  MOV R29, R14 ;  /* 0x0000000e001d7202 */ /* 0x002fe20000000f00 */
[----:B------:R-:W-:Y:S01]  /*6910*/  IMAD.MOV.U32 R27, RZ, RZ, 0x101f ;  /* 0x0000101fff1b7424 */ /* 0x000fe200078e00ff */
[----:B------:R-:W-:-:S08]  /*6920*/  MOV R26, 0xffff ;  /* 0x0000ffff001a7802 */ /* 0x000fd00000000f00 */
[----:B0-2---:R-:W-:Y:S05]  /*6930*/  WARPSYNC.COLLECTIVE R26, `(.L_x_1286) ;  /* 0x000000001a087348 */ /* 0x005fea0003c00000 */
[----:B------:R1:W3:Y:S02]  /*6940*/  SHFL.BFLY P2, R30, R29, R28, R27 ;  /* 0x0c00001c1d1e7389 */ /* 0x0002e4000004001b */
[----:B0123--:R-:W-:Y:S01]  /*6950*/  ENDCOLLECTIVE ;  /* 0x000000000000791b */ /* 0x00ffe20003800000 */
.L_x_1286:
[----:B------:R-:W-:Y:S02]  /*6960*/  MOV R29, R15 ;  /* 0x0000000f001d7202 */ /* 0x000fe40000000f00 */
[----:B------:R-:W-:-:S07]  /*6970*/  MOV R17, R30 ;  /* 0x0000001e00117202 */ /* 0x000fce0000000f00 */
[----:B------:R-:W-:Y:S05]  /*6980*/  WARPSYNC.COLLECTIVE R26, `(.L_x_1287) ;  /* 0x000000001a087348 */ /* 0x000fea0003c00000 */
[----:B------:R0:W1:Y:S02]  /*6990*/  SHFL.BFLY P2, R30, R29, R28, R27 ;  /* 0x0c00001c1d1e7389 */ /* 0x000064000004001b */
[----:B01----:R-:W-:Y:S01]  /*69a0*/  ENDCOLLECTIVE ;  /* 0x000000000000791b */ /* 0x003fe20003800000 */
.L_x_1287:
[----:B------:R-:W-:Y:S01]  /*69b0*/  FADD.FTZ R17, R17, R14 ;  /* 0x0000000e11117221 */ /* 0x000fe20000010000 */
[----:B------:R-:W-:-:S03]  /*69c0*/  HFMA2.MMA R28, -RZ, RZ, 0, 2.384185791015625e-07 ;  /* 0x00000004ff1c7435 */ /* 0x000fc600000001ff */
[----:B------:R-:W-:Y:S01]  /*69d0*/  IMAD.MOV.U32 R29, RZ, RZ, R17 ;  /* 0x000000ffff1d7224 */ /* 0x000fe200078e0011 */
[----:B------:R-:W-:-:S07]  /*69e0*/  MOV R16, R30 ;  /* 0x0000001e00107202 */ /* 0x000fce0000000f00 */
[----:B------:R-:W-:Y:S05]  /*69f0*/  WARPSYNC.COLLECTIVE R26, `(.L_x_1288) ;  /* 0x000000001a087348 */ /* 0x000fea0003c00000 */
[----:B------:R0:W1:Y:S02]  /*6a00*/  SHFL.BFLY P2, R30, R29, R28, R27 ;  /* 0x0c00001c1d1e7389 */ /* 0x000064000004001b */
[----:B01----:R-:W-:Y:S01]  /*6a10*/  ENDCOLLECTIVE ;  /* 0x000000000000791b */ /* 0x003fe20003800000 */
.L_x_1288:
[----:B------:R-:W-:-:S05]  /*6a20*/  FADD.FTZ R16, R16, R15 ;  /* 0x0000000f10107221 */ /* 0x000fca0000010000 */
[----:B------:R-:W-:Y:S02]  /*6a30*/  MOV R29, R16 ;  /* 0x00000010001d7202 */ /* 0x000fe40000000f00 */
[----:B------:R-:W-:-:S07]  /*6a40*/  MOV R18, R30 ;  /* 0x0000001e00127202 */ /* 0x000fce0000000f00 */
[----:B------:R-:W-:Y:S05]  /*6a50*/  WARPSYNC.COLLECTIVE R26, `(.L_x_1289) ;  /* 0x000000001a087348 */ /* 0x000fea0003c00000 */
[----:B------:R0:W1:Y:S02]  /*6a60*/  SHFL.BFLY P2, R30, R29, R28, R27 ;  /* 0x0c00001c1d1e7389 */ /* 0x000064000004001b */
[----:B01----:R-:W-:Y:S01]  /*6a70*/  ENDCOLLECTIVE ;  /* 0x000000000000791b */ /* 0x003fe20003800000 */
.L_x_1289:
[----:B------:R-:W-:Y:S01]  /*6a80*/  FADD.FTZ R18, R17, R18 ;  /* 0x0000001211127221 */ /* 0x000fe20000010000 */
[----:B------:R-:W-:-:S03]  /*6a90*/  HFMA2.MMA R28, -RZ, RZ, 0, 1.1920928955078125e-07 ;  /* 0x00000002ff1c7435 */ /* 0x000fc600000001ff */
[----:B------:R-:W-:Y:S01]  /*6aa0*/  IMAD.MOV.U32 R29, RZ, RZ, R18 ;  /* 0x000000ffff1d7224 */ /* 0x000fe200078e0012 */
[----:B------:R-:W-:-:S07]  /*6ab0*/  MOV R19, R30 ;  /* 0x0000001e00137202 */ /* 0x000fce0000000f00 */
[----:B------:R-:W-:Y:S05]  /*6ac0*/  WARPSYNC.COLLECTIVE R26, `(.L_x_1290) ;  /* 0x000000001a087348 */ /* 0x000fea0003c00000 */
[----:B------:R0:W1:Y:S02]  /*6ad0*/  SHFL.BFLY P2, R30, R29, R28, R27 ;  /* 0x0c00001c1d1e7389 */ /* 0x000064000004001b */
[----:B01----:R-:W-:Y:S01]  /*6ae0*/  ENDCOLLECTIVE ;  /* 0x000000000000791b */ /* 0x003fe20003800000 */
.L_x_1290:
[----:B------:R-:W-:-:S05]  /*6af0*/  FADD.FTZ R19, R16, R19 ;  /* 0x0000001310137221 */ /* 0x000fca0000010000 */
[----:B------:R-:W-:Y:S02]  /*6b00*/  MOV R29, R19 ;  /* 0x00000013001d7202 */ /* 0x000fe40000000f00 */
[----:B------:R-:W-:-:S07]  /*6b10*/  MOV R21, R30 ;  /* 0x0000001e00157202 */ /* 0x000fce0000000f00 */
[----:B------:R-:W-:Y:S05]  /*6b20*/  WARPSYNC.COLLECTIVE R26, `(.L_x_1291) ;  /* 0x000000001a087348 */ /* 0x000fea0003c00000 */
[----:B------:R0:W1:Y:S02]  /*6b30*/  SHFL.BFLY P2, R30, R29, R28, R27 ;  /* 0x0c00001c1d1e7389 */ /* 0x000064000004001b */
[----:B01----:R-:W-:Y:S01]  /*6b40*/  ENDCOLLECTIVE ;  /* 0x000000000000791b */ /* 0x003fe20003800000 */
.L_x_1291:
[----:B------:R-:W-:Y:S01]  /*6b50*/  FADD.FTZ R21, R18, R21 ;  /* 0x0000001512157221 */ /* 0x000fe20000010000 */
[----:B------:R-:W-:-:S03]  /*6b60*/  HFMA2.MMA R28, -RZ, RZ, 0, 5.9604644775390625e-08 ;  /* 0x00000001ff1c7435 */ /* 0x000fc600000001ff */
[----:B------:R-:W-:Y:S01]  /*6b70*/  IMAD.MOV.U32 R29, RZ, RZ, R21 ;  /* 0x000000ffff1d7224 */ /* 0x000fe200078e0015 */
[----:B------:R-:W-:-:S07]  /*6b80*/  MOV R14, R30 ;  /* 0x0000001e000e7202 */ /* 0x000fce0000000f00 */
[----:B------:R-:W-:Y:S05]  /*6b90*/  WARPSYNC.COLLECTIVE R26, `(.L_x_1292) ;  /* 0x000000001a087348 */ /* 0x000fea0003c00000 */
[----:B------:R0:W1:Y:S02]  /*6ba0*/  SHFL.BFLY P2, R30, R29, R28, R27 ;  /* 0x0c00001c1d1e7389 */ /* 0x000064000004001b */
[----:B01----:R-:W-:Y:S01]  /*6bb0*/  ENDCOLLECTIVE ;  /* 0x000000000000791b */ /* 0x003fe20003800000 */
.L_x_1292:
[----:B------:R-:W-:-:S05]  /*6bc0*/  FADD.FTZ R14, R19, R14 ;  /* 0x0000000e130e7221 */ /* 0x000fca0000010000 */
[----:B------:R-:W-:Y:S02]  /*6bd0*/  MOV R29, R14 ;  /* 0x0000000e001d7202 */ /* 0x000fe40000000f00 */
[----:B------:R-:W-:-:S07]  /*6be0*/  MOV R20, R30 ;  /* 0x0000001e00147202 */ /* 0x000fce0000000f00 */
[----:B------:R-:W-:Y:S05]  /*6bf0*/  WARPSYNC.COLLECTIVE R26, `(.L_x_1293) ;  /* 0x000000001a087348 */ /* 0x000fea0003c00000 */
[----:B------:R0:W1:Y:S02]  /*6c00*/  SHFL.BFLY P2, R30, R29, R28, R27 ;  /* 0x0c00001c1d1e7389 */ /* 0x000064000004001b */
[----:B01----:R-:W-:Y:S01]  /*6c10*/  ENDCOLLECTIVE ;  /* 0x000000000000791b */ /* 0x003fe20003800000 */
.L_x_1293:
[----:B------:R-:W-:Y:S01]  /*6c20*/  FADD.FTZ R20, R21, R20 ;  /* 0x0000001415147221 */ /* 0x000fe20000010000 */
[----:B------:R-:W-:Y:S06]  /*6c30*/  BRA `(.L_x_1294) ;  /* 0xffffffe800d87947 */ /* 0x000fec000383ffff */
.L_x_1282:
[----:B------:R-:W-:Y:S01]  /*6c40*/  HFMA2.MMA R27, -RZ, RZ, 0, 0.000503063201904296875 ;  /* 0x0000101fff1b7435 */ /* 0x000fe200000001ff */
[----:B------:R-:W-:Y:S01]  /*6c50*/  BSSY B1, `(.L_x_1295) ;  /* 0x0000007000017945 */ /* 0x000fe20003800000 */
[----:B-1----:R-:W-:Y:S01]  /*6c60*/  MOV R29, R14 ;  /* 0x0000000e001d7202 */ /* 0x002fe20000000f00 */
[----:B------:R-:W-:Y:S01]  /*6c70*/  IMAD.MOV.U32 R28, RZ, RZ, 0x8 ;  /* 0x00000008ff1c7424 */ /* 0x000fe200078e00ff */
[----:B------:R-:W-:-:S07]  /*6c80*/  MOV R26, 0xffff ;  /* 0x0000ffff001a7802 */ /* 0x000fce0000000f00 */
[----:B0-2---:R-:W-:Y:S05]  /*6c90*/  WARPSYNC.COLLECTIVE R26, `(.L_x_1296) ;  /* 0x000000001a087348 */ /* 0x005fea0003c00000 */
[----:B------:R1:W3:Y:S02]  /*6ca0*/  SHFL.BFLY P2, R30, R29, R28, R27 ;  /* 0x0c00001c1d1e7389 */ /* 0x0002e4000004001b */
[----:B0123--:R-:W-:Y:S01]  /*6cb0*/  ENDCOLLECTIVE ;  /* 0x000000000000791b */ /* 0x00ffe20003800000 */
.L_x_1296:
[----:B------:R-:W-:Y:S05]  /*6cc0*/  BSYNC B1 ;  /* 0x0000000000017941 */ /* 0x000fea0003800000 */
.L_x_1295:
        /* <DEDUP_REMOVED lines=8> */
.L_x_1297:
[----:B------:R-:W-:-:S05]  /*6d50*/  FADD.FTZ R21, R21, R14 ;  /* 0x0000000e15157221 */ /* 0x000fca0000010000 */
[----:B------:R-:W-:Y:S01]  /*6d60*/  MOV R29, R21 ;  /* 0x00000015001d7202 */ /* 0x000fe20000000f00 */
[----:B------:R-:W-:Y:S01]  /*6d70*/  IMAD.MOV.U32 R28, RZ, RZ, 0x4 ;  /* 0x00000004ff1c7424 */ /* 0x000fe200078e00ff */
[----:B------:R-:W-:-:S07]  /*6d80*/  MOV R20, R30 ;  /* 0x0000001e00147202 */ /* 0x000fce0000000f00 */
[----:B------:R-:W-:Y:S05]  /*6d90*/  WARPSYNC.COLLECTIVE R26, `(.L_x_1298) ;  /* 0x000000001a087348 */ /* 0x000fea0003c00000 */
[----:B------:R0:W1:Y:S02]  /*6da0*/  SHFL.BFLY P2, R30, R29, R28, R27 ;  /* 0x0c00001c1d1e7389 */ /* 0x000064000004001b */
[----:B01----:R-:W-:Y:S01]  /*6db0*/  ENDCOLLECTIVE ;  /* 0x000000000000791b */ /* 0x003fe20003800000 */
.L_x_1298:
[----:B------:R-:W-:-:S05]  /*6dc0*/  FADD.FTZ R20, R20, R15 ;  /* 0x0000000f14147221 */ /* 0x000fca0000010000 */
[----:B------:R-:W-:Y:S02]  /*6dd0*/  MOV R29, R20 ;  /* 0x00000014001d7202 */ /* 0x000fe40000000f00 */
[----:B------:R-:W-:-:S07]  /*6de0*/  MOV R22, R30 ;  /* 0x0000001e00167202 */ /* 0x000fce0000000f00 */
[----:B------:R-:W-:Y:S05]  /*6df0*/  WARPSYNC.COLLECTIVE R26, `(.L_x_1299) ;  /* 0x000000001a087348 */ /* 0x000fea0003c00000 */
[----:B------:R0:W1:Y:S02]  /*6e00*/  SHFL.BFLY P2, R30, R29, R28, R27 ;  /* 0x0c00001c1d1e7389 */ /* 0x000064000004001b */
[----:B01----:R-:W-:Y:S01]  /*6e10*/  ENDCOLLECTIVE ;  /* 0x000000000000791b */ /* 0x003fe20003800000 */
.L_x_1299:
[----:B------:R-:W-:-:S05]  /*6e20*/  FADD.FTZ R22, R21, R22 ;  /* 0x0000001615167221 */ /* 0x000fca0000010000 */
[----:B------:R-:W-:Y:S01]  /*6e30*/  MOV R29, R22 ;  /* 0x00000016001d7202 */ /* 0x000fe20000000f00 */
[----:B------:R-:W-:Y:S01]  /*6e40*/  IMAD.MOV.U32 R28, RZ, RZ, 0x2 ;  /* 0x00000002ff1c7424 */ /* 0x000fe200078e00ff */
[----:B------:R-:W-:-:S07]  /*6e50*/  MOV R23, R30 ;  /* 0x0000001e00177202 */ /* 0x000fce0000000f00 */
[----:B------:R-:W-:Y:S05]  /*6e60*/  WARPSYNC.COLLECTIVE R26, `(.L_x_1300) ;  /* 0x000000001a087348 */ /* 0x000fea0003c00000 */
[----:B------:R0:W1:Y:S02]  /*6e70*/  SHFL.BFLY P2, R30, R29, R28, R27 ;  /* 0x0c00001c1d1e7389 */ /* 0x000064000004001b */
[----:B01----:R-:W-:Y:S01]  /*6e80*/  ENDCOLLECTIVE ;  /* 0x000000000000791b */ /* 0x003fe20003800000 */
.L_x_1300:
[----:B------:R-:W-:-:S05]  /*6e90*/  FADD.FTZ R23, R20, R23 ;  /* 0x0000001714177221 */ /* 0x000fca0000010000 */
[----:B------:R-:W-:Y:S02]  /*6ea0*/  MOV R29, R23 ;  /* 0x00000017001d7202 */ /* 0x000fe40000000f00 */
[----:B------:R-:W-:-:S07]  /*6eb0*/  MOV R25, R30 ;  /* 0x0000001e00197202 */ /* 0x000fce0000000f00 */
[----:B------:R-:W-:Y:S05]  /*6ec0*/  WARPSYNC.COLLECTIVE R26, `(.L_x_1301) ;  /* 0x000000001a087348 */ /* 0x000fea0003c00000 */
[----:B------:R0:W1:Y:S02]  /*6ed0*/  SHFL.BFLY P2, R30, R29, R28, R27 ;  /* 0x0c00001c1d1e7389 */ /* 0x000064000004001b */
[----:B01----:R-:W-:Y:S01]  /*6ee0*/  ENDCOLLECTIVE ;  /* 0x000000000000791b */ /* 0x003fe20003800000 */
.L_x_1301:
[----:B------:R-:W-:-:S05]  /*6ef0*/  FADD.FTZ R25, R22, R25 ;  /* 0x0000001916197221 */ /* 0x000fca0000010000 */
[----:B------:R-:W-:Y:S01]  /*6f00*/  MOV R29, R25 ;  /* 0x00000019001d7202 */ /* 0x000fe20000000f00 */
[----:B------:R-:W-:Y:S01]  /*6f10*/  IMAD.MOV.U32 R28, RZ, RZ, 0x1 ;  /* 0x00000001ff1c7424 */ /* 0x000fe200078e00ff */
[----:B------:R-:W-:-:S07]  /*6f20*/  MOV R14, R30 ;  /* 0x0000001e000e7202 */ /* 0x000fce0000000f00 */
[----:B------:R-:W-:Y:S05]  /*6f30*/  WARPSYNC.COLLECTIVE R26, `(.L_x_1302) ;  /* 0x000000001a087348 */ /* 0x000fea0003c00000 */
[----:B------:R0:W1:Y:S02]  /*6f40*/  SHFL.BFLY P2, R30, R29, R28, R27 ;  /* 0x0c00001c1d1e7389 */ /* 0x000064000004001b */
[----:B01----:R-:W-:Y:S01]  /*6f50*/  ENDCOLLECTIVE ;  /* 0x000000000000791b */ /* 0x003fe20003800000 */
.L_x_1302:
[----:B------:R-:W-:-:S05]  /*6f60*/  FADD.FTZ R14, R23, R14 ;  /* 0x0000000e170e7221 */ /* 0x000fca0000010000 */
[----:B------:R-:W-:Y:S02]  /*6f70*/  MOV R29, R14 ;  /* 0x0000000e001d7202 */ /* 0x000fe40000000f00 */
[----:B------:R-:W-:-:S07]  /*6f80*/  MOV R24, R30 ;  /* 0x0000001e00187202 */ /* 0x000fce0000000f00 */
[----:B------:R-:W-:Y:S05]  /*6f90*/  WARPSYNC.COLLECTIVE R26, `(.L_x_1303) ;  /* 0x000000001a087348 */ /* 0x000fea0003c00000 */
[----:B------:R0:W1:Y:S02]  /*6fa0*/  SHFL.BFLY P2, R30, R29, R28, R27 ;  /* 0x0c00001c1d1e7389 */ /* 0x000064000004001b */
[----:B01----:R-:W-:Y:S01]  /*6fb0*/  ENDCOLLECTIVE ;  /* 0x000000000000791b */ /* 0x003fe20003800000 */
.L_x_1303:
[----:B------:R-:W-:Y:S01]  /*6fc0*/  FADD.FTZ R24, R25, R24 ;  /* 0x0000001819187221 */ /* 0x000fe20000010000 */
[----:B------:R-:W-:Y:S06]  /*6fd0*/  BRA `(.L_x_1304) ;  /* 0xffffffe800a87947 */ /* 0x000fec000383ffff */
.L_x_1283:
        /* <DEDUP_REMOVED lines=8> */
.L_x_1306:
[----:B------:R-:W-:Y:S05]  /*7060*/  BSYNC B1 ;  /* 0x0000000000017941 */ /* 0x000fea0003800000 */
.L_x_1305:
        /* <DEDUP_REMOVED lines=8> */
.L_x_1307:
[----:B------:R-:W-:Y:S01]  /*70f0*/  FADD.FTZ R21, R21, R14 ;  /* 0x0000000e15157221 */ /* 0x000fe20000010000 */
[----:B------:R-:W-:-:S04]  /*7100*/  HFMA2.MMA R28, -RZ, RZ, 0, 2.384185791015625e-07 ;  /* 0x00000004ff1c7435 */ /* 0x000fc800000001ff */
[----:B------:R-:W-:Y:S02]  /*7110*/  MOV R29, R21 ;  /* 0x00000015001d7202 */ /* 0x000fe40000000f00 */
[----:B------:R-:W-:-:S07]  /*7120*/  MOV R20, R30 ;  /* 0x0000001e00147202 */ /* 0x000fce0000000f00 */
[----:B------:R-:W-:Y:S05]  /*7130*/  WARPSYNC.COLLECTIVE R26, `(.L_x_1308) ;  /* 0x000000001a087348 */ /* 0x000fea0003c00000 */
[----:B------:R0:W1:Y:S02]  /*7140*/  SHFL.BFLY P2, R30, R29, R28, R27 ;  /* 0x0c00001c1d1e7389 */ /* 0x000064000004001b */
[----:B01----:R-:W-:Y:S01]  /*7150*/  ENDCOLLECTIVE ;  /* 0x000000000000791b */ /* 0x003fe20003800000 */
.L_x_1308:
[----:B------:R-:W-:-:S05]  /*7160*/  FADD.FTZ R20, R20, R15 ;  /* 0x0000000f14147221 */ /* 0x000fca0000010000 */
[----:B------:R-:W-:Y:S01]  /*7170*/  MOV R29, R20 ;  /* 0x00000014001d7202 */ /* 0x000fe20000000f00 */
[----:B------:R-:W-:-:S07]  /*7180*/  IMAD.MOV.U32 R22, RZ, RZ, R30 ;  /* 0x000000ffff167224 */ /* 0x000fce00078e001e */
[----:B------:R-:W-:Y:S05]  /*7190*/  WARPSYNC.COLLECTIVE R26, `(.L_x_1309) ;  /* 0x000000001a087348 */ /* 0x000fea0003c00000 */
[----:B------:R0:W1:Y:S02]  /*71a0*/  SHFL.BFLY P2, R30, R29, R28, R27 ;  /* 0x0c00001c1d1e7389 */ /* 0x000064000004001b */
[----:B01----:R-:W-:Y:S01]  /*71b0*/  ENDCOLLECTIVE ;  /* 0x000000000000791b */ /* 0x003fe20003800000 */
.L_x_1309:
[----:B------:R-:W-:Y:S01]  /*71c0*/  FADD.FTZ R22, R21, R22 ;  /* 0x0000001615167221 */ /* 0x000fe20000010000 */
[----:B------:R-:W-:-:S04]  /*71d0*/  HFMA2.MMA R28, -RZ, RZ, 0, 1.1920928955078125e-07 ;  /* 0x00000002ff1c7435 */ /* 0x000fc800000001ff */
[----:B------:R-:W-:Y:S02]  /*71e0*/  MOV R29, R22 ;  /* 0x00000016001d7202 */ /* 0x000fe40000000f00 */
[----:B------:R-:W-:-:S07]  /*71f0*/  MOV R23, R30 ;  /* 0x0000001e00177202 */ /* 0x000fce0000000f00 */
[----:B------:R-:W-:Y:S05]  /*7200*/  WARPSYNC.COLLECTIVE R26, `(.L_x_1310) ;  /* 0x000000001a087348 */ /* 0x000fea0003c00000 */
[----:B------:R0:W1:Y:S02]  /*7210*/  SHFL.BFLY P2, R30, R29, R28, R27 ;  /* 0x0c00001c1d1e7389 */ /* 0x000064000004001b */
[----:B01----:R-:W-:Y:S01]  /*7220*/  ENDCOLLECTIVE ;  /* 0x000000000000791b */ /* 0x003fe20003800000 */
.L_x_1310:
[----:B------:R-:W-:-:S05]  /*7230*/  FADD.FTZ R23, R20, R23 ;  /* 0x0000001714177221 */ /* 0x000fca0000010000 */
[----:B------:R-:W-:Y:S01]  /*7240*/  MOV R29, R23 ;  /* 0x00000017001d7202 */ /* 0x000fe20000000f00 */
[----:B------:R-:W-:-:S07]  /*7250*/  IMAD.MOV.U32 R25, RZ, RZ, R30 ;  /* 0x000000ffff197224 */ /* 0x000fce00078e001e */
[----:B------:R-:W-:Y:S05]  /*7260*/  WARPSYNC.COLLECTIVE R26, `(.L_x_1311) ;  /* 0x000000001a087348 */ /* 0x000fea0003c00000 */
[----:B------:R0:W1:Y:S02]  /*7270*/  SHFL.BFLY P2, R30, R29, R28, R27 ;  /* 0x0c00001c1d1e7389 */ /* 0x000064000004001b */
[----:B01----:R-:W-:Y:S01]  /*7280*/  ENDCOLLECTIVE ;  /* 0x000000000000791b */ /* 0x003fe20003800000 */
.L_x_1311:
[----:B------:R-:W-:Y:S01]  /*7290*/  FADD.FTZ R25, R22, R25 ;  /* 0x0000001916197221 */ /* 0x000fe20000010000 */
[----:B------:R-:W-:-:S04]  /*72a0*/  HFMA2.MMA R28, -RZ, RZ, 0, 5.9604644775390625e-08 ;  /* 0x00000001ff1c7435 */ /* 0x000fc800000001ff */
[----:B------:R-:W-:Y:S02]  /*72b0*/  MOV R29, R25 ;  /* 0x00000019001d7202 */ /* 0x000fe40000000f00 */
[----:B------:R-:W-:-:S07]  /*72c0*/  MOV R14, R30 ;  /* 0x0000001e000e7202 */ /* 0x000fce0000000f00 */
[----:B------:R-:W-:Y:S05]  /*72d0*/  WARPSYNC.COLLECTIVE R26, `(.L_x_1312) ;  /* 0x000000001a087348 */ /* 0x000fea0003c00000 */
[----:B------:R0:W1:Y:S02]  /*72e0*/  SHFL.BFLY P2, R30, R29, R28, R27 ;  /* 0x0c00001c1d1e7389 */ /* 0x000064000004001b */
[----:B01----:R-:W-:Y:S01]  /*72f0*/  ENDCOLLECTIVE ;  /* 0x000000000000791b */ /* 0x003fe20003800000 */
.L_x_1312:
[----:B------:R-:W-:-:S05]  /*7300*/  FADD.FTZ R14, R23, R14 ;  /* 0x0000000e170e7221 */ /* 0x000fca0000010000 */
[----:B------:R-:W-:Y:S01]  /*7310*/  MOV R29, R14 ;  /* 0x0000000e001d7202 */ /* 0x000fe20000000f00 */
[----:B------:R-:W-:-:S07]  /*7320*/  IMAD.MOV.U32 R24, RZ, RZ, R30 ;  /* 0x000000ffff187224 */ /* 0x000fce00078e001e */
[----:B------:R-:W-:Y:S05]  /*7330*/  WARPSYNC.COLLECTIVE R26, `(.L_x_1313) ;  /* 0x000000001a087348 */ /* 0x000fea0003c00000 */
[----:B------:R0:W1:Y:S02]  /*7340*/  SHFL.BFLY P2, R30, R29, R28, R27 ;  /* 0x0c00001c1d1e7389 */ /* 0x000064000004001b */
[----:B01----:R-:W-:Y:S01]  /*7350*/  ENDCOLLECTIVE ;  /* 0x000000000000791b */ /* 0x003fe20003800000 */
.L_x_1313:
[----:B------:R-:W-:Y:S01]  /*7360*/  FADD.FTZ R24, R25, R24 ;  /* 0x0000001819187221 */ /* 0x000fe20000010000 */
[----:B------:R-:W-:Y:S06]  /*7370*/  BRA `(.L_x_1314) ;  /* 0xffffffe800647947 */ /* 0x000fec000383ffff */
.L_x_1284:
        /* <DEDUP_REMOVED lines=8> */
.L_x_1316:
[----:B------:R-:W-:Y:S05]  /*7400*/  BSYNC B0 ;  /* 0x0000000000007941 */ /* 0x000fea0003800000 */
.L_x_1315:
[----:B------:R-:W-:Y:S01]  /*7410*/  HFMA2.MMA R28, -RZ, RZ, 0, 4.76837158203125e-07 ;  /* 0x00000008ff1c7435 */ /* 0x000fe200000001ff */
[----:B------:R-:W-:Y:S01]  /*7420*/  MOV R29, R14 ;  /* 0x0000000e001d7202 */ /* 0x000fe20000000f00 */
[----:B------:R-:W-:Y:S01]  /*7430*/  IMAD.MOV.U32 R26, RZ, RZ, 0xffff ;  /* 0x0000ffffff1a7424 */ /* 0x000fe200078e00ff */
[----:B------:R-:W-:Y:S01]  /*7440*/  MOV R27, 0x101f ;  /* 0x0000101f001b7802 */ /* 0x000fe20000000f00 */
[----:B------:R-:W-:Y:S01]  /*7450*/  HFMA2.MMA R32, -RZ, RZ, 0, 0 ;  /* 0x00000000ff207435 */ /* 0x000fe200000001ff */
[----:B------:R-:W-:Y:S02]  /*7460*/  MOV R17, R30 ;  /* 0x0000001e00117202 */ /* 0x000fe40000000f00 */
[----:B------:R-:W-:-:S08]  /*7470*/  @!P0 SHF.L.U32 R19, R10, 0x1, RZ ;  /* 0x000000010a138819 */ /* 0x000fd000000006ff */
[----:B------:R-:W-:Y:S05]  /*7480*/  WARPSYNC.COLLECTIVE R26, `(.L_x_1317) ;  /* 0x000000001a087348 */ /* 0x000fea0003c00000 */
[----:B------:R0:W1:Y:S02]  /*7490*/  SHFL.BFLY P2, R30, R29, R28, R27 ;  /* 0x0c00001c1d1e7389 */ /* 0x000064000004001b */
[----:B01----:R-:W-:Y:S01]  /*74a0*/  ENDCOLLECTIVE ;  /* 0x000000000000791b */ /* 0x003fe20003800000 */
.L_x_1317:
[----:B------:R-:W-:Y:S01]  /*74b0*/  @!P0 IADD3 R18, R15, 0x14, RZ ;  /* 0x000000140f128810 */ /* 0x000fe20007ffe0ff */
[----:B------:R-:W-:Y:S01]  /*74c0*/  FADD.FTZ R25, R17, R16 ;  /* 0x0000001011197221 */ /* 0x000fe20000010000 */
[----:B------:R-:W-:Y:S02]  /*74d0*/  @!P0 LEA R23, R10, UR4, 0x7 ;  /* 0x000000040a178c11 */ /* 0x000fe4000f8e38ff */
[----:B------:R-:W-:Y:S02]  /*74e0*/  @!P0 LOP3.LUT R18, R18, R19, RZ, 0x3c, !PT ;  /* 0x0000001312128212 */ /* 0x000fe400078e3cff */
[----:B------:R-:W-:Y:S02]  /*74f0*/  MOV R34, RZ ;  /* 0x000000ff00227202 */ /* 0x000fe40000000f00 */
[----:B------:R-:W-:Y:S01]  /*7500*/  @!P0 LEA R18, R18, R23, 0x2 ;  /* 0x0000001712128211 */ /* 0x000fe200078e10ff */
[----:B------:R-:W-:Y:S01]  /*7510*/  IMAD.MOV.U32 R23, RZ, RZ, RZ ;  /* 0x000000ffff177224 */ /* 0x000fe200078e00ff */
[----:B------:R-:W-:-:S02]  /*7520*/  @!P0 SHF.L.U32 R22, R10, 0x1, RZ ;  /* 0x000000010a168819 */ /* 0x000fc400000006ff */
[----:B------:R-:W-:Y:S01]  /*7530*/  @!P0 LEA R24, R10, UR4, 0x7 ;  /* 0x000000040a188c11 */ /* 0x000fe2000f8e38ff */
[----:B------:R-:W-:Y:S01]  /*7540*/  HFMA2.MMA R28, -RZ, RZ, 0, 2.384185791015625e-07 ;  /* 0x00000004ff1c7435 */ /* 0x000fe200000001ff */
[----:B------:R-:W-:Y:S01]  /*7550*/  MOV R29, R25 ;  /* 0x00000019001d7202 */ /* 0x000fe20000000f00 */
[----:B------:R0:W1:Y:S04]  /*7560*/  @!P0 LDS R20, [R18] ;  /* 0x0000000012148984 */ /* 0x0000680000000800 */
[----:B------:R0:W2:Y:S01]  /*7570*/  @!P0 LDS R21, [R18+0x500] ;  /* 0x0005000012158984 */ /* 0x0000a20000000800 */
[----:B------:R-:W-:-:S07]  /*7580*/  FADD.FTZ R17, R30, R14 ;  /* 0x0000000e1e117221 */ /* 0x000fce0000010000 */
[----:B012---:R-:W-:Y:S05]  /*7590*/  WARPSYNC.COLLECTIVE R26, `(.L_x_1318) ;  /* 0x000000001a087348 */ /* 0x007fea0003c00000 */
[----:B------:R3:W4:Y:S02]  /*75a0*/  SHFL.BFLY P2, R30, R29, R28, R27 ;  /* 0x0c00001c1d1e7389 */ /* 0x000724000004001b */
[----:B01234-:R-:W-:Y:S01]  /*75b0*/  ENDCOLLECTIVE ;  /* 0x000000000000791b */ /* 0x01ffe20003800000 */
.L_x_1318:
[----:B------:R-:W-:Y:S01]  /*75c0*/  IMAD.MOV.U32 R29, RZ, RZ, R17 ;  /* 0x000000ffff1d7224 */ /* 0x000fe200078e0011 */
[----:B------:R-:W-:-:S07]  /*75d0*/  MOV R16, R30 ;  /* 0x0000001e00107202 */ /* 0x000fce0000000f00 */
[----:B------:R-:W-:Y:S05]  /*75e0*/  WARPSYNC.COLLECTIVE R26, `(.L_x_1319) ;  /* 0x000000001a087348 */ /* 0x000fea0003c00000 */
[----:B------:R0:W1:Y:S02]  /*75f0*/  SHFL.BFLY P2, R30, R29, R28, R27 ;  /* 0x0c00001c1d1e7389 */ /* 0x000064000004001b */
[----:B01----:R-:W-:Y:S01]  /*7600*/  ENDCOLLECTIVE ;  /* 0x000000000000791b */ /* 0x003fe20003800000 */
.L_x_1319:
[----:B------:R-:W-:Y:S01]  /*7610*/  FADD.FTZ R19, R25, R16 ;  /* 0x0000001019137221 */ /* 0x000fe20000010000 */
[----:B------:R-:W-:Y:S01]  /*7620*/  @!P0 MOV R32, R20 ;  /* 0x0000001400208202 */ /* 0x000fe20000000f00 */
[----:B------:R-:W-:Y:S01]  /*7630*/  @!P0 IMAD.MOV.U32 R34, RZ, RZ, R21 ;  /* 0x000000ffff228224 */ /* 0x000fe200078e0015 */
[----:B------:R-:W-:-:S04]  /*7640*/  @!P0 IADD3 R21, R15, 0x28, RZ ;  /* 0x000000280f158810 */ /* 0x000fc80007ffe0ff */
[----:B------:R-:W-:Y:S01]  /*7650*/  @!P0 LOP3.LUT R21, R21, R22, RZ, 0x3c, !PT ;  /* 0x0000001615158212 */ /* 0x000fe200078e3cff */
[----:B------:R-:W-:Y:S01]  /*7660*/  HFMA2.MMA R28, -RZ, RZ, 0, 1.1920928955078125e-07 ;  /* 0x00000002ff1c7435 */ /* 0x000fe200000001ff */
[----:B------:R-:W-:Y:S02]  /*7670*/  MOV R29, R19 ;  /* 0x00000013001d7202 */ /* 0x000fe40000000f00 */
[----:B------:R-:W-:Y:S01]  /*7680*/  @!P0 LEA R22, R21, R24, 0x2 ;  /* 0x0000001815168211 */ /* 0x000fe200078e10ff */
[----:B------:R-:W-:-:S04]  /*7690*/  HFMA2.MMA R24, -RZ, RZ, 0, 0 ;  /* 0x00000000ff187435 */ /* 0x000fc800000001ff */
[----:B------:R0:W1:Y:S01]  /*76a0*/  @!P0 LDS R37, [R22] ;  /* 0x0000000016258984 */ /* 0x0000620000000800 */
[----:B------:R-:W-:-:S07]  /*76b0*/  FADD.FTZ R14, R17, R30 ;  /* 0x0000001e110e7221 */ /* 0x000fce0000010000 */
[----:B01----:R-:W-:Y:S05]  /*76c0*/  WARPSYNC.COLLECTIVE R26, `(.L_x_1320) ;  /* 0x000000001a087348 */ /* 0x003fea0003c00000 */
[----:B------:R2:W3:Y:S02]  /*76d0*/  SHFL.BFLY P2, R30, R29, R28, R27 ;  /* 0x0c00001c1d1e7389 */ /* 0x0004e4000004001b */
[----:B0123--:R-:W-:Y:S01]  /*76e0*/  ENDCOLLECTIVE ;  /* 0x000000000000791b */ /* 0x00ffe20003800000 */
.L_x_1320:
[----:B------:R0:W1:Y:S01]  /*76f0*/  @!P0 LDS R38, [R22+0x500] ;  /* 0x0005000016268984 */ /* 0x0000620000000800 */
[----:B------:R-:W-:Y:S01]  /*7700*/  MOV R29, R14 ;  /* 0x0000000e001d7202 */ /* 0x000fe20000000f00 */
[----:B------:R-:W-:-:S07]  /*7710*/  IMAD.MOV.U32 R16, RZ, RZ, R30 ;  /* 0x000000ffff107224 */ /* 0x000fce00078e001e */
[----:B01----:R-:W-:Y:S05]  /*7720*/  WARPSYNC.COLLECTIVE R26, `(.L_x_1321) ;  /* 0x000000001a087348 */ /* 0x003fea0003c00000 */
[----:B------:R2:W3:Y:S02]  /*7730*/  SHFL.BFLY P2, R30, R29, R28, R27 ;  /* 0x0c00001c1d1e7389 */ /* 0x0004e4000004001b */
[----:B0123--:R-:W-:Y:S01]  /*7740*/  ENDCOLLECTIVE ;  /* 0x000000000000791b */ /* 0x00ffe20003800000 */
.L_x_1321:
[----:B------:R-:W-:Y:S01]  /*7750*/  FADD.FTZ R16, R19, R16 ;  /* 0x0000001013107221 */ /* 0x000fe20000010000 */
[----:B------:R-:W-:Y:S01]  /*7760*/  @!P0 MOV R24, R37 ;  /* 0x0000002500188202 */ /* 0x000fe20000000f00 */
[----:B------:R-:W-:-:S03]  /*7770*/  HFMA2.MMA R28, -RZ, RZ, 0, 5.9604644775390625e-08 ;  /* 0x00000001ff1c7435 */ /* 0x000fc600000001ff */
[----:B------:R-:W-:Y:S02]  /*7780*/  MOV R29, R16 ;  /* 0x00000010001d7202 */ /* 0x000fe40000000f00 */
[----:B------:R-:W-:Y:S01]  /*7790*/  @!P0 MOV R23, R38 ;  /* 0x0000002600178202 */ /* 0x000fe20000000f00 */
[----:B------:R-:W-:-:S07]  /*77a0*/  FADD.FTZ R17, R14, R30 ;  /* 0x0000001e0e117221 */ /* 0x000fce0000010000 */
[----:B------:R-:W-:Y:S05]  /*77b0*/  WARPSYNC.COLLECTIVE R26, `(.L_x_1322) ;  /* 0x000000001a087348 */ /* 0x000fea0003c00000 */
[----:B------:R0:W1:Y:S02]  /*77c0*/  SHFL.BFLY P2, R30, R29, R28, R27 ;  /* 0x0c00001c1d1e7389 */ /* 0x000064000004001b */
[----:B01----:R-:W-:Y:S01]  /*77d0*/  ENDCOLLECTIVE ;  /* 0x000000000000791b */ /* 0x003fe20003800000 */
.L_x_1322:
[----:B------:R-:W-:Y:S02]  /*77e0*/  MOV R29, R17 ;  /* 0x00000011001d7202 */ /* 0x000fe40000000f00 */
[----:B------:R-:W-:-:S07]  /*77f0*/  MOV R19, R30 ;  /* 0x0000001e00137202 */ /* 0x000fce0000000f00 */
[----:B------:R-:W-:Y:S05]  /*7800*/  WARPSYNC.COLLECTIVE R26, `(.L_x_1323) ;  /* 0x000000001a087348 */ /* 0x000fea0003c00000 */
[----:B------:R0:W1:Y:S02]  /*7810*/  SHFL.BFLY P2, R30, R29, R28, R27 ;  /* 0x0c00001c1d1e7389 */ /* 0x000064000004001b */
[----:B01----:R-:W-:Y:S01]  /*7820*/  ENDCOLLECTIVE ;  /* 0x000000000000791b */ /* 0x003fe20003800000 */
.L_x_1323:
[----:B------:R-:W-:Y:S01]  /*7830*/  FADD.FTZ R16, R16, R19 ;  /* 0x0000001310107221 */ /* 0x000fe20000010000 */
[----:B------:R-:W-:Y:S01]  /*7840*/  HFMA2.MMA R28, -RZ, RZ, 0, 4.76837158203125e-07 ;  /* 0x00000008ff1c7435 */ /* 0x000fe200000001ff */
[----:B------:R-:W-:Y:S01]  /*7850*/  MOV R29, R32 ;  /* 0x00000020001d7202 */ /* 0x000fe20000000f00 */
[----:B------:R-:W-:-:S09]  /*7860*/  IMAD.MOV.U32 R14, RZ, RZ, R30 ;  /* 0x000000ffff0e7224 */ /* 0x000fd200078e001e */
[----:B------:R-:W-:Y:S05]  /*7870*/  WARPSYNC.COLLECTIVE R26, `(.L_x_1324) ;  /* 0x000000001a087348 */ /* 0x000fea0003c00000 */
[----:B------:R0:W1:Y:S02]  /*7880*/  SHFL.BFLY P2, R30, R29, R28, R27 ;  /* 0x0c00001c1d1e7389 */ /* 0x000064000004001b */
[----:B01----:R-:W-:Y:S01]  /*7890*/  ENDCOLLECTIVE ;  /* 0x000000000000791b */ /* 0x003fe20003800000 */
.L_x_1324:
[----:B------:R-:W-:Y:S01]  /*78a0*/  FADD.FTZ R44, R17, R14 ;  /* 0x0000000e112c7221 */ /* 0x000fe20000010000 */
[----:B------:R-:W-:Y:S02]  /*78b0*/  MOV R29, R34 ;  /* 0x00000022001d7202 */ /* 0x000fe40000000f00 */
[----:B------:R-:W-:-:S07]  /*78c0*/  MOV R31, R30 ;  /* 0x0000001e001f7202 */ /* 0x000fce0000000f00 */
[----:B------:R-:W-:Y:S05]  /*78d0*/  WARPSYNC.COLLECTIVE R26, `(.L_x_1325) ;  /* 0x000000001a087348 */ /* 0x000fea0003c00000 */
[----:B------:R0:W1:Y:S02]  /*78e0*/  SHFL.BFLY P2, R30, R29, R28, R27 ;  /* 0x0c00001c1d1e7389 */ /* 0x000064000004001b */
[----:B01----:R-:W-:Y:S01]  /*78f0*/  ENDCOLLECTIVE ;  /* 0x000000000000791b */ /* 0x003fe20003800000 */
.L_x_1325:
[----:B------:R-:W-:Y:S01]  /*7900*/  FADD.FTZ R31, R31, R32 ;  /* 0x000000201f1f7221 */ /* 0x000fe20000010000 */
[----:B------:R-:W-:-:S04]  /*7910*/  HFMA2.MMA R28, -RZ, RZ, 0, 2.384185791015625e-07 ;  /* 0x00000004ff1c7435 */ /* 0x000fc800000001ff */
[----:B------:R-:W-:Y:S01]  /*7920*/  MOV R29, R31 ;  /* 0x0000001f001d7202 */ /* 0x000fe20000000f00 */
[----:B------:R-:W-:-:S07]  /*7930*/  IMAD.MOV.U32 R33, RZ, RZ, R30 ;  /* 0x000000ffff217224 */ /* 0x000fce00078e001e */
[----:B------:R-:W-:Y:S05]  /*7940*/  WARPSYNC.COLLECTIVE R26, `(.L_x_1326) ;  /* 0x000000001a087348 */ /* 0x000fea0003c00000 */
[----:B------:R0:W1:Y:S02]  /*7950*/  SHFL.BFLY P2, R30, R29, R28, R27 ;  /* 0x0c00001c1d1e7389 */ /* 0x000064000004001b */
[----:B01----:R-:W-:Y:S01]  /*7960*/  ENDCOLLECTIVE ;  /* 0x000000000000791b */ /* 0x003fe20003800000 */
.L_x_1326:
[----:B------:R-:W-:-:S04]  /*7970*/  FADD.FTZ R33, R33, R34 ;  /* 0x0000002221217221 */ /* 0x000fc80000010000 */
[----:B------:R-:W-:Y:S01]  /*7980*/  IMAD.MOV.U32 R29, RZ, RZ, R33 ;  /* 0x000000ffff1d7224 */ /* 0x000fe200078e0021 */
[----:B------:R-:W-:-:S07]  /*7990*/  MOV R20, R30 ;  /* 0x0000001e00147202 */ /* 0x000fce0000000f00 */
[----:B------:R-:W-:Y:S05]  /*79a0*/  WARPSYNC.COLLECTIVE R26, `(.L_x_1327) ;  /* 0x000000001a087348 */ /* 0x000fea0003c00000 */
[----:B------:R0:W1:Y:S02]  /*79b0*/  SHFL.BFLY P2, R30, R29, R28, R27 ;  /* 0x0c00001c1d1e7389 */ /* 0x000064000004001b */
[----:B01----:R-:W-:Y:S01]  /*79c0*/  ENDCOLLECTIVE ;  /* 0x000000000000791b */ /* 0x003fe20003800000 */
.L_x_1327:
[----:B------:R-:W-:-:S05]  /*79d0*/  FADD.FTZ R35, R31, R20 ;  /* 0x000000141f237221 */ /* 0x000fca0000010000 */
[----:B------:R-:W-:Y:S01]  /*79e0*/  MOV R29, R35 ;  /* 0x00000023001d7202 */ /* 0x000fe20000000f00 */
[----:B------:R-:W-:Y:S01]  /*79f0*/  IMAD.MOV.U32 R28, RZ, RZ, 0x2 ;  /* 0x00000002ff1c7424 */ /* 0x000fe200078e00ff */
[----:B------:R-:W-:-:S07]  /*7a00*/  MOV R36, R30 ;  /* 0x0000001e00247202 */ /* 0x000fce0000000f00 */
[----:B------:R-:W-:Y:S05]  /*7a10*/  WARPSYNC.COLLECTIVE R26, `(.L_x_1328) ;  /* 0x000000001a087348 */ /* 0x000fea0003c00000 */
[----:B------:R0:W1:Y:S02]  /*7a20*/  SHFL.BFLY P2, R30, R29, R28, R27 ;  /* 0x0c00001c1d1e7389 */ /* 0x000064000004001b */
[----:B01----:R-:W-:Y:S01]  /*7a30*/  ENDCOLLECTIVE ;  /* 0x000000000000791b */ /* 0x003fe20003800000 */
.L_x_1328:
[----:B------:R-:W-:-:S05]  /*7a40*/  FADD.FTZ R36, R33, R36 ;  /* 0x0000002421247221 */ /* 0x000fca0000010000 */
[----:B------:R-:W-:Y:S02]  /*7a50*/  MOV R29, R36 ;  /* 0x00000024001d7202 */ /* 0x000fe40000000f00 */
[----:B------:R-:W-:-:S07]  /*7a60*/  MOV R18, R30 ;  /* 0x0000001e00127202 */ /* 0x000fce0000000f00 */
[----:B------:R-:W-:Y:S05]  /*7a70*/  WARPSYNC.COLLECTIVE R26, `(.L_x_1329) ;  /* 0x000000001a087348 */ /* 0x000fea0003c00000 */
[----:B------:R0:W1:Y:S02]  /*7a80*/  SHFL.BFLY P2, R30, R29, R28, R27 ;  /* 0x0c00001c1d1e7389 */ /* 0x000064000004001b */
[----:B01----:R-:W-:Y:S01]  /*7a90*/  ENDCOLLECTIVE ;  /* 0x000000000000791b */ /* 0x003fe20003800000 */
.L_x_1329:
        /* <DEDUP_REMOVED lines=8> */
.L_x_1330:
[----:B------:R-:W-:Y:S01]  /*7b20*/  FADD.FTZ R36, R36, R21 ;  /* 0x0000001524247221 */ /* 0x000fe20000010000 */
[----:B------:R-:W-:-:S04]  /*7b30*/  IMAD.MOV.U32 R21, RZ, RZ, RZ ;  /* 0x000000ffff157224 */ /* 0x000fc800078e00ff */
[----:B------:R-:W-:Y:S01]  /*7b40*/  MOV R29, R36 ;  /* 0x00000024001d7202 */ /* 0x000fe20000000f00 */
[----:B------:R-:W-:-:S07]  /*7b50*/  IMAD.MOV.U32 R34, RZ, RZ, R30 ;  /* 0x000000ffff227224 */ /* 0x000fce00078e001e */
[----:B------:R-:W-:Y:S05]  /*7b60*/  WARPSYNC.COLLECTIVE R26, `(.L_x_1331) ;  /* 0x000000001a087348 */ /* 0x000fea0003c00000 */
[----:B------:R0:W1:Y:S02]  /*7b70*/  SHFL.BFLY P2, R30, R29, R28, R27 ;  /* 0x0c00001c1d1e7389 */ /* 0x000064000004001b */
[----:B01----:R-:W-:Y:S01]  /*7b80*/  ENDCOLLECTIVE ;  /* 0x000000000000791b */ /* 0x003fe20003800000 */
.L_x_1331:
[----:B------:R-:W-:Y:S01]  /*7b90*/  FADD.FTZ R34, R35, R34 ;  /* 0x0000002223227221 */ /* 0x000fe20000010000 */
[----:B------:R-:W-:Y:S01]  /*7ba0*/  HFMA2.MMA R28, -RZ, RZ, 0, 4.76837158203125e-07 ;  /* 0x00000008ff1c7435 */ /* 0x000fe200000001ff */
[----:B------:R-:W-:Y:S02]  /*7bb0*/  MOV R29, R24 ;  /* 0x00000018001d7202 */ /* 0x000fe40000000f00 */
[----:B------:R-:W-:-:S08]  /*7bc0*/  MOV R33, R30 ;  /* 0x0000001e00217202 */ /* 0x000fd00000000f00 */
[----:B------:R-:W-:Y:S05]  /*7bd0*/  WARPSYNC.COLLECTIVE R26, `(.L_x_1332) ;  /* 0x000000001a087348 */ /* 0x000fea0003c00000 */
[----:B------:R0:W1:Y:S02]  /*7be0*/  SHFL.BFLY P2, R30, R29, R28, R27 ;  /* 0x0c00001c1d1e7389 */ /* 0x000064000004001b */
[----:B01----:R-:W-:Y:S01]  /*7bf0*/  ENDCOLLECTIVE ;  /* 0x000000000000791b */ /* 0x003fe20003800000 */
.L_x_1332:
[----:B------:R-:W-:Y:S01]  /*7c00*/  FADD.FTZ R33, R36, R33 ;  /* 0x0000002124217221 */ /* 0x000fe20000010000 */
[----:B------:R-:W-:Y:S01]  /*7c10*/  MOV R29, R23 ;  /* 0x00000017001d7202 */ /* 0x000fe20000000f00 */
[----:B------:R-:W-:-:S07]  /*7c20*/  IMAD.MOV.U32 R37, RZ, RZ, R30 ;  /* 0x000000ffff257224 */ /* 0x000fce00078e001e */
[----:B------:R-:W-:Y:S05]  /*7c30*/  WARPSYNC.COLLECTIVE R26, `(.L_x_1333) ;  /* 0x000000001a087348 */ /* 0x000fea0003c00000 */
[----:B------:R0:W1:Y:S02]  /*7c40*/  SHFL.BFLY P2, R30, R29, R28, R27 ;  /* 0x0c00001c1d1e7389 */ /* 0x000064000004001b */
[----:B01----:R-:W-:Y:S01]  /*7c50*/  ENDCOLLECTIVE ;  /* 0x000000000000791b */ /* 0x003fe20003800000 */
.L_x_1333:
[----:B------:R-:W-:Y:S01]  /*7c60*/  FADD.FTZ R25, R37, R24 ;  /* 0x0000001825197221 */ /* 0x000fe20000010000 */
[----:B------:R-:W-:-:S04]  /*7c70*/  @!P0 SHF.L.U32 R24, R10, 0x1, RZ ;  /* 0x000000010a188819 */ /* 0x000fc800000006ff */
[----:B------:R-:W-:Y:S01]  /*7c80*/  MOV R29, R25 ;  /* 0x00000019001d7202 */ /* 0x000fe20000000f00 */
[----:B------:R-:W-:Y:S01]  /*7c90*/  IMAD.MOV.U32 R28, RZ, RZ, 0x4 ;  /* 0x00000004ff1c7424 */ /* 0x000fe200078e00ff */
[----:B------:R-:W-:-:S07]  /*7ca0*/  MOV R38, R30 ;  /* 0x0000001e00267202 */ /* 0x000fce0000000f00 */
[----:B------:R-:W-:Y:S05]  /*7cb0*/  WARPSYNC.COLLECTIVE R26, `(.L_x_1334) ;  /* 0x000000001a087348 */ /* 0x000fea0003c00000 */
[----:B------:R0:W1:Y:S02]  /*7cc0*/  SHFL.BFLY P2, R30, R29, R28, R27 ;  /* 0x0c00001c1d1e7389 */ /* 0x000064000004001b */
[----:B01----:R-:W-:Y:S01]  /*7cd0*/  ENDCOLLECTIVE ;  /* 0x000000000000791b */ /* 0x003fe20003800000 */
.L_x_1334:
[----:B------:R-:W-:Y:S01]  /*7ce0*/  FADD.FTZ R32, R38, R23 ;  /* 0x0000001726207221 */ /* 0x000fe20000010000 */
[----:B------:R-:W-:-:S04]  /*7cf0*/  @!P0 IADD3 R23, R15, 0x3c, RZ ;  /* 0x0000003c0f178810 */ /* 0x000fc80007ffe0ff */
[----:B------:R-:W-:Y:S02]  /*7d00*/  @!P0 LOP3.LUT R23, R23, R24, RZ, 0x3c, !PT ;  /* 0x0000001817178212 */ /* 0x000fe400078e3cff */
[----:B------:R-:W-:Y:S02]  /*7d10*/  MOV R29, R32 ;  /* 0x00000020001d7202 */ /* 0x000fe40000000f00 */
[----:B------:R-:W-:-:S07]  /*7d20*/  MOV R38, R30 ;  /* 0x0000001e00267202 */ /* 0x000fce0000000f00 */
[----:B------:R-:W-:Y:S05]  /*7d30*/  WARPSYNC.COLLECTIVE R26, `(.L_x_1335) ;  /* 0x000000001a087348 */ /* 0x000fea0003c00000 */
[----:B------:R0:W1:Y:S02]  /*7d40*/  SHFL.BFLY P2, R30, R29, R28, R27 ;  /* 0x0c00001c1d1e7389 */ /* 0x000064000004001b */
[----:B01----:R-:W-:Y:S01]  /*7d50*/  ENDCOLLECTIVE ;  /* 0x000000000000791b */ /* 0x003fe20003800000 */
.L_x_1335:
        /* <DEDUP_REMOVED lines=10> */
.L_x_1336:
[----:B------:R0:W1:Y:S04]  /*7e00*/  @!P0 LDS R22, [R39] ;  /* 0x0000000027168984 */ /* 0x0000680000000800 */
[----:B------:R0:W2:Y:S01]  /*7e10*/  @!P0 LDS R20, [R39+0x500] ;  /* 0x0005000027148984 */ /* 0x0000a20000000800 */
[----:B------:R-:W-:Y:S02]  /*7e20*/  MOV R29, R37 ;  /* 0x00000025001d7202 */ /* 0x000fe40000000f00 */
[----:B------:R-:W-:-:S07]  /*7e30*/  MOV R23, R30 ;  /* 0x0000001e00177202 */ /* 0x000fce0000000f00 */
[----:B012---:R-:W-:Y:S05]  /*7e40*/  WARPSYNC.COLLECTIVE R26, `(.L_x_1337) ;  /* 0x000000001a087348 */ /* 0x007fea0003c00000 */
[----:B------:R3:W4:Y:S02]  /*7e50*/  SHFL.BFLY P2, R30, R29, R28, R27 ;  /* 0x0c00001c1d1e7389 */ /* 0x000724000004001b */
[----:B01234-:R-:W-:Y:S01]  /*7e60*/  ENDCOLLECTIVE ;  /* 0x000000000000791b */ /* 0x01ffe20003800000 */
.L_x_1337:
        /* <DEDUP_REMOVED lines=9> */
.L_x_1338:
        /* <DEDUP_REMOVED lines=9> */
.L_x_1339:
[----:B------:R-:W-:Y:S01]  /*7f90*/  FADD.FTZ R38, R38, R39 ;  /* 0x0000002726267221 */ /* 0x000fe20000010000 */
[----:B------:R-:W-:Y:S01]  /*7fa0*/  HFMA2.MMA R28, -RZ, RZ, 0, 4.76837158203125e-07 ;  /* 0x00000008ff1c7435 */ /* 0x000fe200000001ff */
[----:B------:R-:W-:Y:S02]  /*7fb0*/  MOV R29, R21 ;  /* 0x00000015001d7202 */ /* 0x000fe40000000f00 */
[----:B------:R-:W-:-:S08]  /*7fc0*/  MOV R40, R30 ;  /* 0x0000001e00287202 */ /* 0x000fd00000000f00 */
[----:B------:R-:W-:Y:S05]  /*7fd0*/  WARPSYNC.COLLECTIVE R26, `(.L_x_1340) ;  /* 0x000000001a087348 */ /* 0x000fea0003c00000 */
[----:B------:R0:W1:Y:S02]  /*7fe0*/  SHFL.BFLY P2, R30, R29, R28, R27 ;  /* 0x0c00001c1d1e7389 */ /* 0x000064000004001b */
[----:B01----:R-:W-:Y:S01]  /*7ff0*/  ENDCOLLECTIVE ;  /* 0x000000000000791b */ /* 0x003fe20003800000 */
.L_x_1340:
[----:B------:R-:W-:Y:S01]  /*8000*/  FADD.FTZ R37, R37, R40 ;  /* 0x0000002825257221 */ /* 0x000fe20000010000 */
[----:B------:R-:W-:Y:S01]  /*8010*/  IMAD.MOV.U32 R29, RZ, RZ, R18 ;  /* 0x000000ffff1d7224 */ /* 0x000fe200078e0012 */
[----:B------:R-:W-:-:S07]  /*8020*/  MOV R42, R30 ;  /* 0x0000001e002a7202 */ /* 0x000fce0000000f00 */
[----:B------:R-:W-:Y:S05]  /*8030*/  WARPSYNC.COLLECTIVE R26, `(.L_x_1341) ;  /* 0x000000001a087348 */ /* 0x000fea0003c00000 */
[----:B------:R0:W1:Y:S02]  /*8040*/  SHFL.BFLY P2, R30, R29, R28, R27 ;  /* 0x0c00001c1d1e7389 */ /* 0x000064000004001b */
[----:B01----:R-:W-:Y:S01]  /*8050*/  ENDCOLLECTIVE ;  /* 0x000000000000791b */ /* 0x003fe20003800000 */
.L_x_1341:
[----:B------:R-:W-:Y:S01]  /*8060*/  FADD.FTZ R42, R42, R21 ;  /* 0x000000152a2a7221 */ /* 0x000fe20000010000 */
[----:B------:R-:W-:-:S04]  /*8070*/  HFMA2.MMA R28, -RZ, RZ, 0, 2.384185791015625e-07 ;  /* 0x00000004ff1c7435 */ /* 0x000fc800000001ff */
[----:B------:R-:W-:Y:S02]  /*8080*/  MOV R29, R42 ;  /* 0x0000002a001d7202 */ /* 0x000fe40000000f00 */
[----:B------:R-:W-:-:S07]  /*8090*/  MOV R23, R30 ;  /* 0x0000001e00177202 */ /* 0x000fce0000000f00 */
[----:B------:R-:W-:Y:S05]  /*80a0*/  WARPSYNC.COLLECTIVE R26, `(.L_x_1342) ;  /* 0x000000001a087348 */ /* 0x000fea0003c00000 */
[----:B------:R0:W1:Y:S02]  /*80b0*/  SHFL.BFLY P2, R30, R29, R28, R27 ;  /* 0x0c00001c1d1e7389 */ /* 0x000064000004001b */
[----:B01----:R-:W-:Y:S01]  /*80c0*/  ENDCOLLECTIVE ;  /* 0x000000000000791b */ /* 0x003fe20003800000 */
.L_x_1342:
        /* <DEDUP_REMOVED lines=8> */
.L_x_1343:
        /* <DEDUP_REMOVED lines=12> */
.L_x_1344:
        /* <DEDUP_REMOVED lines=13> */
.L_x_1345:
[----:B------:R0:W-:Y:S04]  /*82e0*/  @!P0 STG.E.U16 desc[UR12][R24.64], R45 ;  /* 0x0000002d18008986 */ /* 0x0001e8000c10150c */
[----:B------:R1:W-:Y:S01]  /*82f0*/  @!P0 STG.E.U16 desc[UR12][R22.64], R44 ;  /* 0x0000002c16008986 */ /* 0x0003e2000c10150c */
[----:B------:R-:W-:Y:S01]  /*8300*/  @!P0 F2FP.BF16.F32.PACK_AB R26, RZ, R38 ;  /* 0x00000026ff1a823e */ /* 0x000fe200000010ff */
[----:B------:R-:W-:Y:S01]  /*8310*/  HFMA2.MMA R28, -RZ, RZ, 0, 5.9604644775390625e-08 ;  /* 0x00000001ff1c7435 */ /* 0x000fe200000001ff */
[----:B------:R-:W-:Y:S02]  /*8320*/  MOV R29, R42 ;  /* 0x0000002a001d7202 */ /* 0x000fe40000000f00 */
[----:B0-----:R-:W-:Y:S02]  /*8330*/  @!P0 F2FP.BF16.F32.PACK_AB R25, RZ, R33 ;  /* 0x00000021ff19823e */ /* 0x001fe400000010ff */
[----:B-1----:R-:W-:Y:S01]  /*8340*/  PRMT R22, R26, 0x7610, R22 ;  /* 0x000076101a167816 */ /* 0x002fe20000000016 */
[----:B------:R-:W-:Y:S01]  /*8350*/  @!P0 IMAD.WIDE R16, R41, 0x2, R16 ;  /* 0x0000000229108825 */ /* 0x000fe200078e0210 */
[----:B------:R-:W-:-:S02]  /*8360*/  MOV R26, 0xffff ;  /* 0x0000ffff001a7802 */ /* 0x000fc40000000f00 */
[----:B------:R-:W-:Y:S01]  /*8370*/  @!P0 F2FP.BF16.F32.PACK_AB R23, RZ, R34 ;  /* 0x00000022ff17823e */ /* 0x000fe200000010ff */
[----:B------:R-:W-:Y:S01]  /*8380*/  IMAD.MOV.U32 R32, RZ, RZ, R30 ;  /* 0x000000ffff207224 */ /* 0x000fe200078e001e */
[----:B------:R-:W-:-:S07]  /*8390*/  @!P0 F2FP.BF16.F32.PACK_AB R33, RZ, R37 ;  /* 0x00000025ff21823e */ /* 0x000fce00000010ff */
[----:B------:R-:W-:Y:S05]  /*83a0*/  WARPSYNC.COLLECTIVE R26, `(.L_x_1346) ;  /* 0x000000001a087348 */ /* 0x000fea0003c00000 */
[----:B------:R0:W1:Y:S02]  /*83b0*/  SHFL.BFLY P2, R30, R29, R28, R27 ;  /* 0x0c00001c1d1e7389 */ /* 0x000064000004001b */
[----:B01----:R-:W-:Y:S01]  /*83c0*/  ENDCOLLECTIVE ;  /* 0x000000000000791b */ /* 0x003fe20003800000 */
.L_x_1346:
        /* <DEDUP_REMOVED lines=10> */
.L_x_1347:
[----:B------:R-:W-:Y:S01]  /*8470*/  FADD.FTZ R35, R42, R35 ;  /* 0x000000232a237221 */ /* 0x000fe20000010000 */
[----:B------:R-:W-:Y:S06]  /*8480*/  BRA `(.L_x_1348) ;  /* 0xffffffe000d47947 */ /* 0x000fec000383ffff */
.L_x_1349:
        /* <DEDUP_REMOVED lines=15> */
.L_x_3773:


//--------------------- .text._ZN13group_norm_v218gn_bwd_cuda_kernelI13__nv_bfloat16Li320ELi1ELi16ELi80ELi256ELb1ELb1ELi32ELi320ELi320ELi4ELb1ELi16ELb0ELb0ELNS_15WgradSyncMethodE3ENS_16CompileConditionILi900EEEEEvPT_S6_S6_PKS5_S8_S8_S8_PKfflPfPj --------------------------
	.section	.text._ZN13group_norm_v218gn_bwd_cuda_kernelI13__nv_bfloat16Li320ELi1ELi16ELi80ELi256ELb1ELb1ELi32ELi320ELi320ELi4ELb1ELi16ELb0ELb0ELNS_15WgradSyncMethodE3ENS_16CompileConditionILi900EEEEEvPT_S6_S6_PKS5_S8_S8_S8_PKfflPfPj,"ax",@progbits
	.align	128
        .global         _ZN13group_norm_v218gn_bwd_cuda_kernelI13__nv_bfloat16Li320ELi1ELi16ELi80ELi256ELb1ELb1ELi32ELi320ELi320ELi4ELb1ELi16ELb0ELb0ELNS_15WgradSyncMethodE3ENS_16CompileConditionILi900EEEEEvPT_S6_S6_PKS5_S8_S8_S8_PKfflPfPj
        .type           _ZN13group_norm_v218gn_bwd_cuda_kernelI13__nv_bfloat16Li320ELi1ELi16ELi80ELi256ELb1ELb1ELi32ELi320ELi320ELi4ELb1ELi16ELb0ELb0ELNS_15WgradSyncMethodE3ENS_16CompileConditionILi900EEEEEvPT_S6_S6_PKS5_S8_S8_S8_PKfflPfPj,@function
        .size           _ZN13group_norm_v218gn_bwd_cuda_kernelI13__nv_bfloat16Li320ELi1ELi16ELi80ELi256ELb1ELb1ELi32ELi320ELi320ELi4ELb1ELi16ELb0ELb0ELNS_15WgradSyncMethodE3ENS_16CompileConditionILi900EEEEEvPT_S6_S6_PKS5_S8_S8_S8_PKfflPfPj,(.L_x_3774 - _ZN13group_norm_v218gn_bwd_cuda_kernelI13__nv_bfloat16Li320ELi1ELi16ELi80ELi256ELb1ELb1ELi32ELi320ELi320ELi4ELb1ELi16ELb0ELb0ELNS_15WgradSyncMethodE3ENS_16CompileConditionILi900EEEEEvPT_S6_S6_PKS5_S8_S8_S8_PKfflPfPj)
        .other          _ZN13group_norm_v218gn_bwd_cuda_kernelI13__nv_bfloat16Li320ELi1ELi16ELi80ELi256ELb1ELb1ELi32ELi320ELi320ELi4ELb1ELi16ELb0ELb0ELNS_15WgradSyncMethodE3ENS_16CompileConditionILi900EEEEEvPT_S6_S6_PKS5_S8_S8_S8_PKfflPfPj,@"STO_CUDA_ENTRY STV_DEFAULT"
_ZN13group_norm_v218gn_bwd_cuda_kernelI13__nv_bfloat16Li320ELi1ELi16ELi80ELi256ELb1ELb1ELi32ELi320ELi320ELi4ELb1ELi16ELb0ELb0ELNS_15WgradSyncMethodE3ENS_16CompileConditionILi900EEEEEvPT_S6_S6_PKS5_S8_S8_S8_PKfflPfPj:
.text._ZN13group_norm_v218gn_bwd_cuda_kernelI13__nv_bfloat16Li320ELi1ELi16ELi80ELi256ELb1ELb1ELi32ELi320ELi320ELi4ELb1ELi16ELb0ELb0ELNS_15WgradSyncMethodE3ENS_16CompileConditionILi900EEEEEvPT_S6_S6_PKS5_S8_S8_S8_PKfflPfPj:
        /* <DEDUP_REMOVED lines=30> */
.L_x_1352:
[----:B------:R-:W2:Y:S04]  /*01e0*/  LD.E.STRONG.GPU R0, desc[UR8][R2.64] ;  /* 0x0000000802007980 */ /* 0x000ea8000c10f900 */
[----:B--2---:R-:W-:Y:S01]  /*01f0*/  CCTL.IVALL ;  /* 0x00000000ff00798f */ /* 0x004fe20002000000 */
[----:B------:R-:W-:Y:S05]  /*0200*/  YIELD ;  /* 0x0000000000007946 */ /* 0x000fea0003800000 */
[----:B-----5:R-:W-:-:S04]  /*0210*/  LOP3.LUT R0, R0, R5, RZ, 0x3c, !PT ;  /* 0x0000000500007212 */ /* 0x020fc800078e3cff */
[----:B------:R-:W-:-:S13]  /*0220*/  ISETP.GT.AND P0, PT, R0, -0x1, PT ;  /* 0xffffffff0000780c */ /* 0x000fda0003f04270 */
[----:B------:R-:W-:Y:S05]  /*0230*/  @P0 BRA `(.L_x_1352) ;  /* 0xfffffffc00e80947 */ /* 0x000fea000383ffff */
.L_x_1351:
[----:B------:R-:W-:Y:S05]  /*0240*/  WARPSYNC.ALL ;  /* 0x0000000000007948 */ /* 0x000fea0003800000 */
[----:B------:R-:W-:Y:S06]  /*0250*/  BAR.SYNC.DEFER_BLOCKING 0x0 ;  /* 0x0000000000007b1d */ /* 0x000fec0000010000 */
[----:B------:R-:W-:Y:S05]  /*0260*/  BRA `(.L_x_1353) ;  /* 0x00000060005c7947 */ /* 0x000fea0003800000 */
.L_x_1350:
[----:B------:R-:W0:Y:S01]  /*0270*/  S2R R23, SR_TID.X ;  /* 0x0000000000177919 */ /* 0x000e220000002100 */
[----:B------:R-:W-:Y:S02]  /*0280*/  MOV R0, 0x400 ;  /* 0x0000040000007802 */ /* 0x000fe40000000f00 */
[----:B------:R-:W-:Y:S02]  /*0290*/  CS2R R56, SRZ ;  /* 0x0000000000387805 */ /* 0x000fe4000001ff00 */
[----:B------:R-:W-:Y:S01]  /*02a0*/  CS2R R58, SRZ ;  /* 0x00000000003a7805 */ /* 0x000fe2000001ff00 */
[----:B------:R-:W1:Y:S01]  /*02b0*/  S2R R4, SR_CgaCtaId ;  /* 0x0000000000047919 */ /* 0x000e620000008800 */
[----:B------:R-:W-:Y:S02]  /*02c0*/  IADD3 R21, R0, 0x2800, RZ ;  /* 0x0000280000157810 */ /* 0x000fe40007ffe0ff */
[----:B------:R-:W-:Y:S02]  /*02d0*/  CS2R R60, SRZ ;  /* 0x00000000003c7805 */ /* 0x000fe4000001ff00 */
[----:B------:R-:W-:-:S02]  /*02e0*/  SHF.L.U32 R0, R25, 0x5, RZ ;  /* 0x0000000519007819 */ /* 0x000fc400000006ff */
[----:B------:R-:W-:Y:S01]  /*02f0*/  CS2R R62, SRZ ;  /* 0x00000000003e7805 */ /* 0x000fe2000001ff00 */
[----:B------:R-:W-:Y:S01]  /*0300*/  UMOV UR4, URZ ;  /* 0x0000003f00047c82 */ /* 0x000fe20008000000 */
[----:B------:R-:W-:Y:S01]  /*0310*/  LOP3.LUT R0, R0, 0xe0, RZ, 0xc0, !PT ;  /* 0x000000e000007812 */ /* 0x000fe200078ec0ff */
[----:B0-----:R-:W-:Y:S01]  /*0320*/  IMAD.WIDE.U32 R2, R23, -0x33333333, RZ ;  /* 0xcccccccd17027825 */ /* 0x001fe200078e00ff */
[----:B------:R-:W-:Y:S02]  /*0330*/  SHF.R.S32.HI R2, RZ, 0x1f, R23 ;  /* 0x0000001fff027819 */ /* 0x000fe40000011417 */
[----:B-1----:R-:W-:Y:S02]  /*0340*/  LEA R21, R4, R21, 0x18 ;  /* 0x0000001504157211 */ /* 0x002fe400078ec0ff */
[----:B------:R-:W-:Y:S02]  /*0350*/  SHF.R.U32.HI R10, RZ, 0x6, R3 ;  /* 0x00000006ff0a7819 */ /* 0x000fe40000011603 */
[----:B------:R-:W-:-:S02]  /*0360*/  LEA.HI R3, R2, R23, RZ, 0x2 ;  /* 0x0000001702037211 */ /* 0x000fc400078f10ff */
[----:B------:R-:W-:Y:S01]  /*0370*/  IADD3 R0, R0, R10, RZ ;  /* 0x0000000a00007210 */ /* 0x000fe20007ffe0ff */
[----:B------:R-:W-:Y:S01]  /*0380*/  IMAD R20, R10, -0x50, R23 ;  /* 0xffffffb00a147824 */ /* 0x000fe200078e0217 */
[----:B------:R-:W-:-:S03]  /*0390*/  SHF.R.S32.HI R22, RZ, 0x2, R3 ;  /* 0x00000002ff167819 */ /* 0x000fc60000011403 */
[----:B------:R-:W-:Y:S01]  /*03a0*/  IMAD R19, R20, 0x28, R21 ;  /* 0x0000002814137824 */ /* 0x000fe200078e0215 */
[----:B------:R-:W-:Y:S01]  /*03b0*/  IADD3 R4, R22, 0x50, RZ ;  /* 0x0000005016047810 */ /* 0x000fe20007ffe0ff */
[----:B------:R-:W-:Y:S01]  /*03c0*/  IMAD R14, R0, 0x500, RZ ;  /* 0x00000500000e7824 */ /* 0x000fe200078e02ff */
[C---:B------:R-:W-:Y:S02]  /*03d0*/  IADD3 R6, R22.reuse, 0xa0, RZ ;  /* 0x000000a016067810 */ /* 0x040fe40007ffe0ff */
[----:B------:R-:W-:Y:S02]  /*03e0*/  IADD3 R8, R22, 0xf0, RZ ;  /* 0x000000f016087810 */ /* 0x000fe40007ffe0ff */
[----:B------:R-:W-:Y:S02]  /*03f0*/  SHF.R.S32.HI R5, RZ, 0x1f, R4 ;  /* 0x0000001fff057819 */ /* 0x000fe40000011404 */
[----:B------:R-:W-:Y:S02]  /*0400*/  SHF.R.S32.HI R7, RZ, 0x1f, R6 ;  /* 0x0000001fff077819 */ /* 0x000fe40000011406 */
[----:B------:R-:W-:-:S02]  /*0410*/  SHF.R.S32.HI R9, RZ, 0x1f, R8 ;  /* 0x0000001fff097819 */ /* 0x000fc40000011408 */
[----:B------:R-:W-:Y:S02]  /*0420*/  LEA.HI R5, R5, R4, RZ, 0x2 ;  /* 0x0000000405057211 */ /* 0x000fe400078f10ff */
[----:B------:R-:W-:Y:S02]  /*0430*/  LEA.HI R4, R2, R23, RZ, 0x4 ;  /* 0x0000001702047211 */ /* 0x000fe400078f20ff */
[----:B------:R-:W-:Y:S02]  /*0440*/  LOP3.LUT R2, R3, 0xfffffffc, RZ, 0xc0, !PT ;  /* 0xfffffffc03027812 */ /* 0x000fe400078ec0ff */
[----:B------:R-:W-:Y:S02]  /*0450*/  LEA.HI R7, R7, R6, RZ, 0x2 ;  /* 0x0000000607077211 */ /* 0x000fe400078f10ff */
[----:B------:R-:W-:Y:S02]  /*0460*/  LEA.HI R9, R9, R8, RZ, 0x2 ;  /* 0x0000000809097211 */ /* 0x000fe400078f10ff */
[----:B------:R-:W-:-:S02]  /*0470*/  SHF.R.U32.HI R3, RZ, 0x4, R4 ;  /* 0x00000004ff037819 */ /* 0x000fc40000011604 */
[----:B------:R-:W-:Y:S02]  /*0480*/  IADD3 R2, -R2, R23, RZ ;  /* 0x0000001702027210 */ /* 0x000fe40007ffe1ff */
[----:B------:R-:W-:Y:S02]  /*0490*/  SHF.R.U32.HI R5, RZ, 0x2, R5 ;  /* 0x00000002ff057819 */ /* 0x000fe40000011605 */
[----:B------:R-:W-:Y:S02]  /*04a0*/  SHF.R.U32.HI R7, RZ, 0x2, R7 ;  /* 0x00000002ff077819 */ /* 0x000fe40000011607 */
[----:B------:R-:W-:Y:S02]  /*04b0*/  SHF.R.U32.HI R9, RZ, 0x2, R9 ;  /* 0x00000002ff097819 */ /* 0x000fe40000011609 */
[----:B------:R-:W-:Y:S02]  /*04c0*/  LEA R19, R10, R19, 0x3 ;  /* 0x000000130a137211 */ /* 0x000fe400078e18ff */
[----:B------:R-:W-:-:S02]  /*04d0*/  LOP3.LUT R18, R2, 0x3, R3, 0x78, !PT ;  /* 0x0000000302127812 */ /* 0x000fc400078e7803 */
[C---:B------:R-:W-:Y:S02]  /*04e0*/  LOP3.LUT R17, R2.reuse, 0x3, R5, 0x78, !PT ;  /* 0x0000000302117812 */ /* 0x040fe400078e7805 */
[C---:B------:R-:W-:Y:S02]  /*04f0*/  LOP3.LUT R16, R2.reuse, 0x3, R7, 0x78, !PT ;  /* 0x0000000302107812 */ /* 0x040fe400078e7807 */
[----:B------:R-:W-:-:S07]  /*0500*/  LOP3.LUT R15, R2, 0x3, R9, 0x78, !PT ;  /* 0x00000003020f7812 */ /* 0x000fce00078e7809 */
.L_x_1365:
[C---:B------:R-:W-:Y:S01]  /*0510*/  LOP3.LUT R111, R24.reuse, 0x3, RZ, 0xc0, !PT ;  /* 0x00000003186f7812 */ /* 0x040fe200078ec0ff */
[----:B------:R-:W-:Y:S01]  /*0520*/  ULDC.64 UR12, c[0x0][0x248] ;  /* 0x00009200000c7ab9 */ /* 0x000fe20000000a00 */
[----:B--2---:R-:W-:Y:S01]  /*0530*/  SHF.R.U64 R5, R24, 0x2, R134 ;  /* 0x0000000218057819 */ /* 0x004fe20000001286 */
[----:B------:R-:W0:Y:S01]  /*0540*/  LDC.64 R66, c[0x0][0x238] ;  /* 0x00008e00ff427b82 */ /* 0x000e220000000a00 */
[----:B------:R-:W-:Y:S01]  /*0550*/  ULDC.64 UR14, c[0x0][0x228] ;  /* 0x00008a00000e7ab9 */ /* 0x000fe20000000a00 */
[----:B------:R-:W-:Y:S01]  /*0560*/  IMAD R111, R111, 0x140, RZ ;  /* 0x000001406f6f7824 */ /* 0x000fe200078e02ff */
[----:B------:R-:W-:-:S04]  /*0570*/  ULDC UR5, c[0x0][0x250] ;  /* 0x0000940000057ab9 */ /* 0x000fc80000000800 */
[----:B------:R-:W-:-:S04]  /*0580*/  LEA R70, R20, R111, 0x2 ;  /* 0x0000006f14467211 */ /* 0x000fc800078e10ff */
[----:B------:R-:W-:Y:S01]  /*0590*/  SHF.R.S32.HI R71, RZ, 0x1f, R70 ;  /* 0x0000001fff477819 */ /* 0x000fe20000011446 */
[----:B------:R-:W-:Y:S01]  /*05a0*/  IMAD.WIDE.U32 R2, R70, -0x33333333, RZ ;  /* 0xcccccccd46027825 */ /* 0x000fe200078e00ff */
[----:B------:R-:W-:-:S03]  /*05b0*/  SHF.R.U32.HI R2, RZ, 0x2, R134 ;  /* 0x00000002ff027819 */ /* 0x000fc60000011686 */
[----:B------:R-:W-:Y:S01]  /*05c0*/  IMAD.WIDE.U32 R32, R5, 0x50000, R70 ;  /* 0x0005000005207825 */ /* 0x000fe200078e0046 */
[----:B------:R-:W-:-:S03]  /*05d0*/  SHF.R.U32.HI R13, RZ, 0x6, R3 ;  /* 0x00000006ff0d7819 */ /* 0x000fc60000011603 */
[----:B------:R-:W-:Y:S01]  /*05e0*/  IMAD R7, R2, 0x50000, RZ ;  /* 0x0005000002077824 */ /* 0x000fe200078e02ff */
[C---:B------:R-:W-:Y:S02]  /*05f0*/  LEA R0, P0, R5.reuse, R13, 0x4 ;  /* 0x0000000d05007211 */ /* 0x040fe400078020ff */
[----:B------:R-:W-:Y:S02]  /*0600*/  IADD3 R11, P1, R14, R32, RZ ;  /* 0x000000200e0b7210 */ /* 0x000fe40007f3e0ff */
[----:B------:R-:W-:Y:S02]  /*0610*/  LEA.HI.X R5, R5, RZ, R2, 0x4, P0 ;  /* 0x000000ff05057211 */ /* 0x000fe400000f2402 */
[----:B------:R-:W1:Y:S01]  /*0620*/  LDC.64 R2, c[0x0][0x240] ;  /* 0x00009000ff027b82 */ /* 0x000e620000000a00 */
[----:B------:R-:W-:Y:S02]  /*0630*/  LEA R64, P0, R0, UR12, 0x3 ;  /* 0x0000000c00407c11 */ /* 0x000fe4000f8018ff */
[----:B------:R-:W-:-:S02]  /*0640*/  IADD3 R33, R33, R7, RZ ;  /* 0x0000000721217210 */ /* 0x000fc40007ffe0ff */
[----:B------:R-:W-:Y:S01]  /*0650*/  LEA.HI.X R65, R0, UR13, R5, 0x3, P0 ;  /* 0x0000000d00417c11 */ /* 0x000fe200080f1c05 */
[----:B------:R-:W-:Y:S01]  /*0660*/  ULDC.64 UR12, c[0x0][0x230] ;  /* 0x00008c00000c7ab9 */ /* 0x000fe20000000a00 */
[----:B------:R-:W-:Y:S02]  /*0670*/  IADD3.X R0, RZ, R33, RZ, P1, !PT ;  /* 0x00000021ff007210 */ /* 0x000fe40000ffe4ff */
[C---:B------:R-:W-:Y:S02]  /*0680*/  SHF.L.U32 R12, R11.reuse, 0x1, RZ ;  /* 0x000000010b0c7819 */ /* 0x040fe400000006ff */
[----:B------:R-:W2:Y:S01]  /*0690*/  LDG.E.64.CONSTANT R64, desc[UR8][R64.64] ;  /* 0x0000000840407981 */ /* 0x000ea2000c1e9b00 */
[----:B------:R-:W-:Y:S01]  /*06a0*/  SHF.L.U64.HI R11, R11, 0x1, R0 ;  /* 0x000000010b0b7819 */ /* 0x000fe20000010200 */
[----:B0-----:R-:W-:Y:S01]  /*06b0*/  IMAD.WIDE R66, R70, 0x2, R66 ;  /* 0x0000000246427825 */ /* 0x001fe200078e0242 */
[----:B------:R-:W-:-:S04]  /*06c0*/  IADD3 R68, P0, R12, UR12, RZ ;  /* 0x0000000c0c447c10 */ /* 0x000fc8000ff1e0ff */
[----:B------:R-:W-:Y:S01]  /*06d0*/  IADD3.X R69, R11, UR13, RZ, P0, !PT ;  /* 0x0000000d0b457c10 */ /* 0x000fe200087fe4ff */
[----:B------:R-:W3:Y:S05]  /*06e0*/  LDG.E.64.CONSTANT R66, desc[UR8][R66.64] ;  /* 0x0000000842427981 */ /* 0x000eea000c1e9b00 */
[----:B------:R-:W4:Y:S01]  /*06f0*/  LDG.E.64.CONSTANT R68, desc[UR8][R68.64] ;  /* 0x0000000844447981 */ /* 0x000f22000c1e9b00 */
[----:B-1----:R-:W-:-:S06]  /*0700*/  IMAD.WIDE R70, R70, 0x2, R2 ;  /* 0x0000000246467825 */ /* 0x002fcc00078e0202 */
[----:B------:R-:W5:Y:S01]  /*0710*/  LDG.E.64.CONSTANT R70, desc[UR8][R70.64] ;  /* 0x0000000846467981 */ /* 0x000f62000c1e9b00 */
[----:B------:R-:W-:-:S04]  /*0720*/  IADD3 R3, R14, 0x1400, RZ ;  /* 0x000014000e037810 */ /* 0x000fc80007ffe0ff */
[----:B------:R-:W-:-:S04]  /*0730*/  IADD3 R3, P0, R3, R32, RZ ;  /* 0x0000002003037210 */ /* 0x000fc80007f1e0ff */
[----:B------:R-:W-:Y:S02]  /*0740*/  IADD3.X R0, RZ, R33, RZ, P0, !PT ;  /* 0x00000021ff007210 */ /* 0x000fe400007fe4ff */
[C---:B------:R-:W-:Y:S02]  /*0750*/  SHF.L.U32 R10, R3.reuse, 0x1, RZ ;  /* 0x00000001030a7819 */ /* 0x040fe400000006ff */
[----:B------:R-:W-:Y:S02]  /*0760*/  SHF.L.U64.HI R9, R3, 0x1, R0 ;  /* 0x0000000103097819 */ /* 0x000fe40000010200 */
[----:B------:R-:W-:-:S04]  /*0770*/  IADD3 R72, P0, R10, UR12, RZ ;  /* 0x0000000c0a487c10 */ /* 0x000fc8000ff1e0ff */
[----:B------:R-:W-:Y:S02]  /*0780*/  IADD3.X R73, R9, UR13, RZ, P0, !PT ;  /* 0x0000000d09497c10 */ /* 0x000fe400087fe4ff */
[----:B------:R-:W-:-:S04]  /*0790*/  IADD3 R3, R14, 0x2800, RZ ;  /* 0x000028000e037810 */ /* 0x000fc80007ffe0ff */
[----:B------:R-:W5:Y:S01]  /*07a0*/  LDG.E.64.CONSTANT R72, desc[UR8][R72.64] ;  /* 0x0000000848487981 */ /* 0x000f62000c1e9b00 */
[----:B------:R-:W-:-:S04]  /*07b0*/  IADD3 R3, P0, R3, R32, RZ ;  /* 0x0000002003037210 */ /* 0x000fc80007f1e0ff */
[----:B------:R-:W-:Y:S02]  /*07c0*/  IADD3.X R0, RZ, R33, RZ, P0, !PT ;  /* 0x00000021ff007210 */ /* 0x000fe400007fe4ff */
[C---:B------:R-:W-:Y:S02]  /*07d0*/  SHF.L.U32 R8, R3.reuse, 0x1, RZ ;  /* 0x0000000103087819 */ /* 0x040fe400000006ff */
[----:B------:R-:W-:Y:S02]  /*07e0*/  SHF.L.U64.HI R7, R3, 0x1, R0 ;  /* 0x0000000103077819 */ /* 0x000fe40000010200 */
        /* <DEDUP_REMOVED lines=9> */
[----:B------:R-:W-:-:S04]  /*0880*/  IADD3 R3, R14, 0x3c00, RZ ;  /* 0x00003c000e037810 */ /* 0x000fc80007ffe0ff */
[----:B------:R-:W-:Y:S02]  /*0890*/  IADD3 R4, P0, R3, R32, RZ ;  /* 0x0000002003047210 */ /* 0x000fe40007f1e0ff */
[----:B------:R-:W-:Y:S02]  /*08a0*/  IADD3 R3, R14, 0x5000, RZ ;  /* 0x000050000e037810 */ /* 0x000fe40007ffe0ff */
[----:B------:R-:W-:Y:S02]  /*08b0*/  IADD3.X R5, RZ, R33, RZ, P0, !PT ;  /* 0x00000021ff057210 */ /* 0x000fe400007fe4ff */
[C---:B------:R-:W-:Y:S02]  /*08c0*/  SHF.L.U32 R6, R4.reuse, 0x1, RZ ;  /* 0x0000000104067819 */ /* 0x040fe400000006ff */
[----:B------:R-:W-:Y:S02]  /*08d0*/  SHF.L.U64.HI R4, R4, 0x1, R5 ;  /* 0x0000000104047819 */ /* 0x000fe40000010205 */
[----:B------:R-:W-:-:S02]  /*08e0*/  IADD3 R80, P0, R6, UR12, RZ ;  /* 0x0000000c06507c10 */ /* 0x000fc4000ff1e0ff */
[----:B------:R-:W-:Y:S02]  /*08f0*/  IADD3 R3, P1, R3, R32, RZ ;  /* 0x0000002003037210 */ /* 0x000fe40007f3e0ff */
[----:B------:R-:W-:Y:S02]  /*0900*/  IADD3.X R81, R4, UR13, RZ, P0, !PT ;  /* 0x0000000d04517c10 */ /* 0x000fe400087fe4ff */
[----:B------:R-:W-:Y:S02]  /*0910*/  IADD3.X R0, RZ, R33, RZ, P1, !PT ;  /* 0x00000021ff007210 */ /* 0x000fe40000ffe4ff */
[C---:B------:R-:W-:Y:S02]  /*0920*/  SHF.L.U32 R2, R3.reuse, 0x1, RZ ;  /* 0x0000000103027819 */ /* 0x040fe400000006ff */
[----:B------:R-:W-:Y:S01]  /*0930*/  IADD3 R82, P0, R8, UR14, RZ ;  /* 0x0000000e08527c10 */ /* 0x000fe2000ff1e0ff */
[----:B------:R-:W5:Y:S01]  /*0940*/  LDG.E.64.CONSTANT R80, desc[UR8][R80.64] ;  /* 0x0000000850507981 */ /* 0x000f62000c1e9b00 */
[----:B------:R-:W-:-:S02]  /*0950*/  SHF.L.U64.HI R0, R3, 0x1, R0 ;  /* 0x0000000103007819 */ /* 0x000fc40000010200 */
[----:B------:R-:W-:Y:S02]  /*0960*/  IADD3 R84, P1, R2, UR12, RZ ;  /* 0x0000000c02547c10 */ /* 0x000fe4000ff3e0ff */
[----:B------:R-:W-:Y:S02]  /*0970*/  IADD3.X R83, R7, UR15, RZ, P0, !PT ;  /* 0x0000000f07537c10 */ /* 0x000fe400087fe4ff */
[----:B------:R-:W-:-:S04]  /*0980*/  IADD3.X R85, R0, UR13, RZ, P1, !PT ;  /* 0x0000000d00557c10 */ /* 0x000fc80008ffe4ff */
[----:B------:R-:W5:Y:S04]  /*0990*/  LDG.E.64.CONSTANT R82, desc[UR8][R82.64] ;  /* 0x0000000852527981 */ /* 0x000f68000c1e9b00 */
[----:B------:R-:W5:Y:S01]  /*09a0*/  LDG.E.64.CONSTANT R84, desc[UR8][R84.64] ;  /* 0x0000000854547981 */ /* 0x000f62000c1e9b00 */
[----:B------:R-:W-:-:S04]  /*09b0*/  IADD3 R3, R14, 0x6400, RZ ;  /* 0x000064000e037810 */ /* 0x000fc80007ffe0ff */
[-C--:B------:R-:W-:Y:S02]  /*09c0*/  IADD3 R127, P0, R3, R32.reuse, RZ ;  /* 0x00000020037f7210 */ /* 0x080fe40007f1e0ff */
[----:B------:R-:W-:Y:S02]  /*09d0*/  IADD3 R3, R14, 0x7800, RZ ;  /* 0x000078000e037810 */ /* 0x000fe40007ffe0ff */
[----:B------:R-:W-:Y:S02]  /*09e0*/  IADD3.X R28, RZ, R33, RZ, P0, !PT ;  /* 0x00000021ff1c7210 */ /* 0x000fe400007fe4ff */
[----:B------:R-:W-:Y:S02]  /*09f0*/  IADD3 R123, P0, R3, R32, RZ ;  /* 0x00000020037b7210 */ /* 0x000fe40007f1e0ff */
[C---:B------:R-:W-:Y:S02]  /*0a00*/  SHF.L.U32 R129, R127.reuse, 0x1, RZ ;  /* 0x000000017f817819 */ /* 0x040fe400000006ff */
[----:B------:R-:W-:-:S02]  /*0a10*/  SHF.L.U64.HI R127, R127, 0x1, R28 ;  /* 0x000000017f7f7819 */ /* 0x000fc4000001021c */
[----:B------:R-:W-:Y:S02]  /*0a20*/  IADD3.X R28, RZ, R33, RZ, P0, !PT ;  /* 0x00000021ff1c7210 */ /* 0x000fe400007fe4ff */
[----:B------:R-:W-:Y:S02]  /*0a30*/  IADD3 R86, P0, R129, UR12, RZ ;  /* 0x0000000c81567c10 */ /* 0x000fe4000ff1e0ff */
[C---:B------:R-:W-:Y:S02]  /*0a40*/  SHF.L.U64.HI R125, R123.reuse, 0x1, R28 ;  /* 0x000000017b7d7819 */ /* 0x040fe4000001021c */
[----:B------:R-:W-:Y:S02]  /*0a50*/  SHF.L.U32 R123, R123, 0x1, RZ ;  /* 0x000000017b7b7819 */ /* 0x000fe400000006ff */
[----:B------:R-:W-:Y:S02]  /*0a60*/  IADD3.X R87, R127, UR13, RZ, P0, !PT ;  /* 0x0000000d7f577c10 */ /* 0x000fe400087fe4ff */
[----:B------:R-:W-:-:S04]  /*0a70*/  IADD3 R88, P0, R123, UR12, RZ ;  /* 0x0000000c7b587c10 */ /* 0x000fc8000ff1e0ff */
[----:B------:R-:W5:Y:S01]  /*0a80*/  LDG.E.64.CONSTANT R86, desc[UR8][R86.64] ;  /* 0x0000000856567981 */ /* 0x000f62000c1e9b00 */
[----:B------:R-:W-:-:S06]  /*0a90*/  IADD3.X R89, R125, UR13, RZ, P0, !PT ;  /* 0x0000000d7d597c10 */ /* 0x000fcc00087fe4ff */
[----:B------:R-:W5:Y:S01]  /*0aa0*/  LDG.E.64.CONSTANT R88, desc[UR8][R88.64] ;  /* 0x0000000858587981 */ /* 0x000f62000c1e9b00 */
[----:B------:R-:W-:Y:S02]  /*0ab0*/  IADD3 R90, P0, R6, UR14, RZ ;  /* 0x0000000e065a7c10 */ /* 0x000fe4000ff1e0ff */
[----:B------:R-:W-:Y:S02]  /*0ac0*/  IADD3 R37, R14, 0x8c00, RZ ;  /* 0x00008c000e257810 */ /* 0x000fe40007ffe0ff */
[----:B------:R-:W-:Y:S02]  /*0ad0*/  IADD3.X R91, R4, UR15, RZ, P0, !PT ;  /* 0x0000000f045b7c10 */ /* 0x000fe400087fe4ff */
[----:B------:R-:W-:-:S04]  /*0ae0*/  IADD3 R51, P0, R37, R32, RZ ;  /* 0x0000002025337210 */ /* 0x000fc80007f1e0ff */
[----:B------:R-:W5:Y:S01]  /*0af0*/  LDG.E.64.CONSTANT R90, desc[UR8][R90.64] ;  /* 0x000000085a5a7981 */ /* 0x000f62000c1e9b00 */
[----:B------:R-:W-:-:S04]  /*0b00*/  IADD3.X R46, RZ, R33, RZ, P0, !PT ;  /* 0x00000021ff2e7210 */ /* 0x000fc800007fe4ff */
[C---:B------:R-:W-:Y:S02]  /*0b10*/  SHF.L.U64.HI R53, R51.reuse, 0x1, R46 ;  /* 0x0000000133357819 */ /* 0x040fe4000001022e */
[----:B------:R-:W-:-:S04]  /*0b20*/  SHF.L.U32 R51, R51, 0x1, RZ ;  /* 0x0000000133337819 */ /* 0x000fc800000006ff */
[----:B------:R-:W-:-:S04]  /*0b30*/  IADD3 R92, P0, R51, UR12, RZ ;  /* 0x0000000c335c7c10 */ /* 0x000fc8000ff1e0ff */
[----:B------:R-:W-:-:S06]  /*0b40*/  IADD3.X R93, R53, UR13, RZ, P0, !PT ;  /* 0x0000000d355d7c10 */ /* 0x000fcc00087fe4ff */
[----:B------:R-:W5:Y:S01]  /*0b50*/  LDG.E.64.CONSTANT R92, desc[UR8][R92.64] ;  /* 0x000000085c5c7981 */ /* 0x000f62000c1e9b00 */
[----:B--2---:R-:W-:-:S04]  /*0b60*/  FADD.FTZ R65, R65, UR5 ;  /* 0x0000000541417e21 */ /* 0x004fc80008010000 */
[----:B------:R-:W0:Y:S01]  /*0b70*/  MUFU.RSQ R131, R65 ;  /* 0x0000004100837308 */ /* 0x000e220000001400 */
[----:B---3--:R-:W-:Y:S02]  /*0b80*/  SHF.L.U32 R5, R66, 0x10, RZ ;  /* 0x0000001042057819 */ /* 0x008fe400000006ff */
[----:B------:R-:W-:Y:S02]  /*0b90*/  SHF.L.U32 R132, R67, 0x10, RZ ;  /* 0x0000001043847819 */ /* 0x000fe400000006ff */
[----:B----4-:R-:W-:Y:S02]  /*0ba0*/  SHF.L.U32 R3, R68, 0x10, RZ ;  /* 0x0000001044037819 */ /* 0x010fe400000006ff */
[----:B------:R-:W-:-:S03]  /*0bb0*/  SHF.L.U32 R27, R69, 0x10, RZ ;  /* 0x00000010451b7819 */ /* 0x000fc600000006ff */
[----:B------:R-:W-:Y:S01]  /*0bc0*/  FADD.FTZ R28, -R64, R3 ;  /* 0x00000003401c7221 */ /* 0x000fe20000010100 */
[----:B-----5:R-:W-:-:S03]  /*0bd0*/  SHF.L.U32 R30, R70, 0x10, RZ ;  /* 0x00000010461e7819 */ /* 0x020fc600000006ff */
[----:B0-----:R-:W-:-:S04]  /*0be0*/  FMUL.FTZ R3, R131, R28 ;  /* 0x0000001c83037220 */ /* 0x001fc80000410000 */
[----:B------:R-:W-:Y:S01]  /*0bf0*/  FFMA.FTZ R34, R3, R5, R30 ;  /* 0x0000000503227223 */ /* 0x000fe2000001001e */
[----:B------:R-:W-:-:S03]  /*0c00*/  FADD.FTZ R28, -R64, R27 ;  /* 0x0000001b401c7221 */ /* 0x000fc60000010100 */
[----:B------:R-:W-:Y:S01]  /*0c10*/  FMUL.FTZ R35, R34, -1.4426950216293334961 ;  /* 0xbfb8aa3b22237820 */ /* 0x000fe20000410000 */
[----:B------:R-:W-:Y:S01]  /*0c20*/  SHF.L.U32 R29, R71, 0x10, RZ ;  /* 0x00000010471d7819 */ /* 0x000fe200000006ff */
[----:B------:R-:W-:-:S04]  /*0c30*/  FMUL.FTZ R65, R131, R28 ;  /* 0x0000001c83417220 */ /* 0x000fc80000410000 */
[----:B------:R-:W0:Y:S01]  /*0c40*/  MUFU.EX2 R35, R35 ;  /* 0x0000002300237308 */ /* 0x000e220000000800 */
[----:B------:R-:W-:Y:S01]  /*0c50*/  FFMA.FTZ R40, R65, R132, R29 ;  /* 0x0000008441287223 */ /* 0x000fe2000001001d */
[----:B------:R-:W-:-:S03]  /*0c60*/  PRMT R31, R68, 0x7632, R31 ;  /* 0x00007632441f7816 */ /* 0x000fc6000000001f */
[----:B------:R-:W-:Y:S01]  /*0c70*/  FMUL.FTZ R38, R40, -1.4426950216293334961 ;  /* 0xbfb8aa3b28267820 */ /* 0x000fe20000410000 */
[----:B------:R-:W-:Y:S02]  /*0c80*/  SHF.L.U32 R39, R31, 0x10, RZ ;  /* 0x000000101f277819 */ /* 0x000fe400000006ff */
[----:B------:R-:W-:Y:S01]  /*0c90*/  PRMT R54, R66, 0x7632, R54 ;  /* 0x0000763242367816 */ /* 0x000fe20000000036 */
[----:B------:R1:W2:Y:S01]  /*0ca0*/  MUFU.EX2 R41, R38 ;  /* 0x0000002600297308 */ /* 0x0002a20000000800 */
[----:B------:R-:W-:Y:S02]  /*0cb0*/  PRMT R27, R70, 0x7632, R27 ;  /* 0x00007632461b7816 */ /* 0x000fe4000000001b */
[----:B------:R-:W-:Y:S02]  /*0cc0*/  PRMT R31, R69, 0x7632, R31 ;  /* 0x00007632451f7816 */ /* 0x000fe4000000001f */
[----:B------:R-:W-:Y:S01]  /*0cd0*/  SHF.L.U32 R54, R54, 0x10, RZ ;  /* 0x0000001036367819 */ /* 0x000fe200000006ff */
[----:B-1----:R-:W-:Y:S01]  /*0ce0*/  FADD.FTZ R38, -R64, R39 ;  /* 0x0000002740267221 */ /* 0x002fe20000010100 */
[----:B------:R-:W-:Y:S01]  /*0cf0*/  SHF.L.U32 R27, R27, 0x10, RZ ;  /* 0x000000101b1b7819 */ /* 0x000fe200000006ff */
[----:B0-----:R-:W-:Y:S01]  /*0d00*/  FADD.FTZ R36, R35, 1 ;  /* 0x3f80000023247421 */ /* 0x001fe20000010000 */
[----:B------:R-:W-:Y:S01]  /*0d10*/  SHF.L.U32 R31, R31, 0x10, RZ ;  /* 0x000000101f1f7819 */ /* 0x000fe200000006ff */
[----:B------:R-:W-:Y:S01]  /*0d20*/  FMUL.FTZ R35, R131, R38 ;  /* 0x0000002683237220 */ /* 0x000fe20000410000 */
[----:B------:R-:W-:-:S02]  /*0d30*/  PRMT R55, R67, 0x7632, R55 ;  /* 0x0000763243377816 */ /* 0x000fc40000000037 */
[----:B------:R-:W-:Y:S01]  /*0d40*/  PRMT R28, R71, 0x7632, R28 ;  /* 0x00007632471c7816 */ /* 0x000fe2000000001c */
[----:B------:R-:W-:Y:S01]  /*0d50*/  FADD.FTZ R44, -R64, R31 ;  /* 0x0000001f402c7221 */ /* 0x000fe20000010100 */
[----:B------:R-:W-:Y:S01]  /*0d60*/  FFMA.FTZ R38, R35, R54, R27 ;  /* 0x0000003623267223 */ /* 0x000fe2000001001b */
[----:B------:R-:W-:Y:S02]  /*0d70*/  SHF.L.U32 R55, R55, 0x10, RZ ;  /* 0x0000001037377819 */ /* 0x000fe400000006ff */
[----:B------:R-:W-:Y:S01]  /*0d80*/  SHF.L.U32 R28, R28, 0x10, RZ ;  /* 0x000000101c1c7819 */ /* 0x000fe200000006ff */
[----:B------:R-:W-:Y:S01]  /*0d90*/  FMUL.FTZ R31, R131, R44 ;  /* 0x0000002c831f7220 */ /* 0x000fe20000410000 */
[----:B------:R-:W-:Y:S01]  /*0da0*/  FMUL.FTZ R39, R38, -1.4426950216293334961 ;  /* 0xbfb8aa3b26277820 */ /* 0x000fe20000410000 */
[----:B------:R-:W0:Y:S02]  /*0db0*/  MUFU.RCP R36, R36 ;  /* 0x0000002400247308 */ /* 0x000e240000001000 */
[----:B------:R-:W-:-:S04]  /*0dc0*/  FFMA.FTZ R44, R31, R55, R28 ;  /* 0x000000371f2c7223 */ /* 0x000fc8000001001c */
[----:B------:R-:W-:Y:S02]  /*0dd0*/  FMUL.FTZ R32, R44, -1.4426950216293334961 ;  /* 0xbfb8aa3b2c207820 */ /* 0x000fe40000410000 */
[----:B------:R-:W1:Y:S01]  /*0de0*/  MUFU.EX2 R39, R39 ;  /* 0x0000002700277308 */ /* 0x000e620000000800 */
[----:B--2---:R-:W-:Y:S01]  /*0df0*/  FADD.FTZ R41, R41, 1 ;  /* 0x3f80000029297421 */ /* 0x004fe20000010000 */
[----:B------:R-:W-:-:S06]  /*0e00*/  SHF.L.U32 R43, R72, 0x10, RZ ;  /* 0x00000010482b7819 */ /* 0x000fcc00000006ff */
[----:B------:R-:W2:Y:S01]  /*0e10*/  MUFU.EX2 R32, R32 ;  /* 0x0000002000207308 */ /* 0x000ea20000000800 */
[----:B------:R-:W-:Y:S01]  /*0e20*/  FADD.FTZ R130, -R64, R43 ;  /* 0x0000002b40827221 */ /* 0x000fe20000010100 */
[----:B------:R-:W-:Y:S01]  /*0e30*/  SHF.L.U32 R43, R73, 0x10, RZ ;  /* 0x00000010492b7819 */ /* 0x000fe200000006ff */
[----:B0-----:R-:W-:-:S05]  /*0e40*/  FADD.FTZ R37, -R36, 1 ;  /* 0x3f80000024257421 */ /* 0x001fca0000010100 */
[----:B------:R-:W0:Y:S01]  /*0e50*/  MUFU.RCP R42, R41 ;  /* 0x00000029002a7308 */ /* 0x000e220000001000 */
[----:B-1----:R-:W-:Y:S01]  /*0e60*/  FADD.FTZ R39, R39, 1 ;  /* 0x3f80000027277421 */ /* 0x002fe20000010000 */
[----:B------:R-:W-:Y:S01]  /*0e70*/  FFMA.FTZ R37, R34, R37, 1 ;  /* 0x3f80000022257423 */ /* 0x000fe20000010025 */
[----:B------:R-:W-:-:S05]  /*0e80*/  FADD.FTZ R128, -R64, R43 ;  /* 0x0000002b40807221 */ /* 0x000fca0000010100 */
[----:B------:R1:W3:Y:S01]  /*0e90*/  MUFU.RCP R43, R39 ;  /* 0x00000027002b7308 */ /* 0x0002e20000001000 */
[----:B------:R-:W-:Y:S01]  /*0ea0*/  FMUL.FTZ R45, R36, R37 ;  /* 0x00000025242d7220 */ /* 0x000fe20000410000 */
[----:B--2---:R-:W-:Y:S01]  /*0eb0*/  FADD.FTZ R37, R32, 1 ;  /* 0x3f80000020257421 */ /* 0x004fe20000010000 */
[----:B------:R-:W-:Y:S01]  /*0ec0*/  PRMT R34, R72, 0x7632, R34 ;  /* 0x0000763248227816 */ /* 0x000fe20000000022 */
[----:B------:R-:W-:Y:S01]  /*0ed0*/  FMUL.FTZ R130, R131, R130 ;  /* 0x0000008283827220 */ /* 0x000fe20000410000 */
[----:B------:R-:W-:-:S03]  /*0ee0*/  SHF.L.U32 R49, R75, 0x10, RZ ;  /* 0x000000104b317819 */ /* 0x000fc600000006ff */
[----:B------:R3:W2:Y:S01]  /*0ef0*/  MUFU.RCP R48, R37 ;  /* 0x0000002500307308 */ /* 0x0006a20000001000 */
[----:B0-----:R-:W-:Y:S01]  /*0f00*/  FADD.FTZ R41, -R42, 1 ;  /* 0x3f8000002a297421 */ /* 0x001fe20000010100 */
[----:B------:R-:W-:Y:S02]  /*0f10*/  PRMT R36, R73, 0x7632, R36 ;  /* 0x0000763249247816 */ /* 0x000fe40000000024 */
[----:B-1----:R-:W-:Y:S01]  /*0f20*/  SHF.L.U32 R39, R34, 0x10, RZ ;  /* 0x0000001022277819 */ /* 0x002fe200000006ff */
[----:B------:R-:W-:Y:S01]  /*0f30*/  FFMA.FTZ R47, R40, R41, 1 ;  /* 0x3f800000282f7423 */ /* 0x000fe20000010029 */
[----:B------:R-:W-:Y:S01]  /*0f40*/  SHF.L.U32 R41, R74, 0x10, RZ ;  /* 0x000000104a297819 */ /* 0x000fe200000006ff */
[--C-:B------:R-:W-:Y:S01]  /*0f50*/  FFMA.FTZ R33, R5, R130, R30.reuse ;  /* 0x0000008205217223 */ /* 0x100fe2000001001e */
[----:B------:R-:W-:Y:S01]  /*0f60*/  FMUL.FTZ R128, R131, R128 ;  /* 0x0000008083807220 */ /* 0x000fe20000410000 */
[----:B------:R-:W-:Y:S01]  /*0f70*/  FADD.FTZ R124, -R64, R49 ;  /* 0x00000031407c7221 */ /* 0x000fe20000010100 */
[----:B------:R-:W-:Y:S01]  /*0f80*/  SHF.L.U32 R49, R36, 0x10, RZ ;  /* 0x0000001024317819 */ /* 0x000fe200000006ff */
[----:B---3--:R-:W-:Y:S01]  /*0f90*/  FADD.FTZ R37, -R43, 1 ;  /* 0x3f8000002b257421 */ /* 0x008fe20000010100 */
[C---:B------:R-:W-:Y:S01]  /*0fa0*/  FADD.FTZ R126, -R64.reuse, R41 ;  /* 0x00000029407e7221 */ /* 0x040fe20000010100 */
[----:B------:R-:W-:Y:S01]  /*0fb0*/  FADD.FTZ R36, -R64, R39 ;  /* 0x0000002740247221 */ /* 0x000fe20000010100 */
[----:B------:R-:W-:Y:S01]  /*0fc0*/  FMUL.FTZ R46, R33, -1.4426950216293334961 ;  /* 0xbfb8aa3b212e7820 */ /* 0x000fe20000410000 */
[----:B------:R-:W-:Y:S01]  /*0fd0*/  FFMA.FTZ R41, R132, R128, R29 ;  /* 0x0000008084297223 */ /* 0x000fe2000001001d */
[----:B------:R-:W-:Y:S01]  /*0fe0*/  FFMA.FTZ R38, R38, R37, 1 ;  /* 0x3f80000026267423 */ /* 0x000fe20000010025 */
[C---:B------:R-:W-:Y:S01]  /*0ff0*/  FMUL.FTZ R126, R131.reuse, R126 ;  /* 0x0000007e837e7220 */ /* 0x040fe20000410000 */
[----:B------:R-:W-:Y:S01]  /*1000*/  FMUL.FTZ R37, R131, R36 ;  /* 0x0000002483257220 */ /* 0x000fe20000410000 */
[----:B------:R0:W-:Y:S01]  /*1010*/  MUFU.EX2 R50, R46 ;  /* 0x0000002e00327308 */ /* 0x0001e20000000800 */
[----:B------:R-:W-:Y:S01]  /*1020*/  FMUL.FTZ R40, R41, -1.4426950216293334961 ;  /* 0xbfb8aa3b29287820 */ /* 0x000fe20000410000 */
[----:B------:R-:W-:Y:S01]  /*1030*/  FADD.FTZ R36, -R64, R49 ;  /* 0x0000003140247221 */ /* 0x000fe20000010100 */
[----:B------:R-:W-:-:S03]  /*1040*/  FFMA.FTZ R32, R5, R126, R30 ;  /* 0x0000007e05207223 */ /* 0x000fc6000001001e */
[----:B------:R-:W-:Y:S01]  /*1050*/  FMUL.FTZ R36, R131, R36 ;  /* 0x0000002483247220 */ /* 0x000fe20000410000 */
[----:B0-----:R-:W-:Y:S01]  /*1060*/  FMUL.FTZ R46, R42, R47 ;  /* 0x0000002f2a2e7220 */ /* 0x001fe20000410000 */
[----:B--2---:R-:W-:Y:S01]  /*1070*/  FADD.FTZ R47, -R48, 1 ;  /* 0x3f800000302f7421 */ /* 0x004fe20000010100 */
[----:B------:R-:W0:Y:S01]  /*1080*/  MUFU.EX2 R96, R40 ;  /* 0x0000002800607308 */ /* 0x000e220000000800 */
[----:B------:R-:W-:Y:S01]  /*1090*/  FMUL.FTZ R52, R32, -1.4426950216293334961 ;  /* 0xbfb8aa3b20347820 */ /* 0x000fe20000410000 */
[----:B------:R-:W-:Y:S01]  /*10a0*/  IADD3 R94, P0, R2, UR14, RZ ;  /* 0x0000000e025e7c10 */ /* 0x000fe2000ff1e0ff */
[----:B------:R-:W-:Y:S01]  /*10b0*/  FFMA.FTZ R49, R44, R47, 1 ;  /* 0x3f8000002c317423 */ /* 0x000fe2000001002f */
[----:B------:R-:W-:Y:S01]  /*10c0*/  FMUL.FTZ R47, R43, R38 ;  /* 0x000000262b2f7220 */ /* 0x000fe20000410000 */
[----:B------:R-:W-:Y:S01]  /*10d0*/  FFMA.FTZ R42, R54, R37, R27 ;  /* 0x00000025362a7223 */ /* 0x000fe2000001001b */
[----:B------:R-:W-:Y:S01]  /*10e0*/  FFMA.FTZ R43, R55, R36, R28 ;  /* 0x00000024372b7223 */ /* 0x000fe2000001001c */
[----:B------:R-:W-:Y:S01]  /*10f0*/  IADD3.X R95, R0, UR15, RZ, P0, !PT ;  /* 0x0000000f005f7c10 */ /* 0x000fe200087fe4ff */
[----:B------:R1:W-:Y:S01]  /*1100*/  MUFU.EX2 R39, R52 ;  /* 0x0000003400277308 */ /* 0x0003e20000000800 */
[----:B------:R-:W-:Y:S01]  /*1110*/  FMUL.FTZ R97, R48, R49 ;  /* 0x0000003130617220 */ /* 0x000fe20000410000 */
[----:B------:R-:W-:Y:S01]  /*1120*/  FMUL.FTZ R48, R43, -1.4426950216293334961 ;  /* 0xbfb8aa3b2b307820 */ /* 0x000fe20000410000 */
[----:B------:R-:W-:-:S02]  /*1130*/  PRMT R38, R76, 0x7632, R38 ;  /* 0x000076324c267816 */ /* 0x000fc40000000026 */
[----:B------:R-:W-:Y:S01]  /*1140*/  SHF.L.U32 R122, R76, 0x10, RZ ;  /* 0x000000104c7a7819 */ /* 0x000fe200000006ff */
[----:B------:R-:W2:Y:S01]  /*1150*/  LDG.E.64.CONSTANT R94, desc[UR8][R94.64] ;  /* 0x000000085e5e7981 */ /* 0x000ea2000c1e9b00 */
[----:B-1----:R-:W-:Y:S01]  /*1160*/  FMUL.FTZ R52, R42, -1.4426950216293334961 ;  /* 0xbfb8aa3b2a347820 */ /* 0x002fe20000410000 */
[----:B------:R-:W-:Y:S01]  /*1170*/  PRMT R44, R77, 0x7632, R44 ;  /* 0x000076324d2c7816 */ /* 0x000fe2000000002c */
[----:B------:R-:W-:Y:S01]  /*1180*/  MUFU.EX2 R48, R48 ;  /* 0x0000003000307308 */ /* 0x000fe20000000800 */
[----:B------:R-:W-:Y:S01]  /*1190*/  SHF.L.U32 R38, R38, 0x10, RZ ;  /* 0x0000001026267819 */ /* 0x000fe200000006ff */
[----:B------:R-:W-:Y:S01]  /*11a0*/  FMUL.FTZ R122, R122, R45 ;  /* 0x0000002d7a7a7220 */ /* 0x000fe20000410000 */
[----:B------:R-:W-:Y:S01]  /*11b0*/  SHF.L.U32 R44, R44, 0x10, RZ ;  /* 0x000000102c2c7819 */ /* 0x000fe200000006ff */
[----:B0-----:R-:W-:-:S04]  /*11c0*/  FADD.FTZ R96, R96, 1 ;  /* 0x3f80000060607421 */ /* 0x001fc80000010000 */
[----:B------:R-:W0:Y:S01]  /*11d0*/  MUFU.EX2 R52, R52 ;  /* 0x0000003400347308 */ /* 0x000e220000000800 */
[----:B------:R-:W-:Y:S01]  /*11e0*/  SHF.L.U32 R49, R77, 0x10, RZ ;  /* 0x000000104d317819 */ /* 0x000fe200000006ff */
[----:B------:R-:W-:Y:S01]  /*11f0*/  FMUL.FTZ R47, R38, R47 ;  /* 0x0000002f262f7220 */ /* 0x000fe20000410000 */
[----:B------:R-:W-:Y:S01]  /*1200*/  PRMT R38, R74, 0x7632, R38 ;  /* 0x000076324a267816 */ /* 0x000fe20000000026 */
[----:B------:R-:W-:Y:S01]  /*1210*/  FMUL.FTZ R97, R44, R97 ;  /* 0x000000612c617220 */ /* 0x000fe20000410000 */
[----:B------:R-:W-:Y:S01]  /*1220*/  FFMA.FTZ R45, R5, R122, RZ ;  /* 0x0000007a052d7223 */ /* 0x000fe200000100ff */
[----:B------:R-:W-:Y:S02]  /*1230*/  PRMT R44, R75, 0x7632, R44 ;  /* 0x000076324b2c7816 */ /* 0x000fe4000000002c */
[----:B------:R-:W1:Y:S01]  /*1240*/  MUFU.RCP R101, R96 ;  /* 0x0000006000657308 */ /* 0x000e620000001000 */
[----:B------:R-:W-:Y:S01]  /*1250*/  FMUL.FTZ R49, R49, R46 ;  /* 0x0000002e31317220 */ /* 0x000fe20000410000 */
[----:B------:R-:W-:Y:S01]  /*1260*/  SHF.L.U32 R99, R38, 0x10, RZ ;  /* 0x0000001026637819 */ /* 0x000fe200000006ff */
[----:B------:R-:W-:Y:S01]  /*1270*/  FMUL.FTZ R46, R5, R122 ;  /* 0x0000007a052e7220 */ /* 0x000fe20000410000 */
[-C--:B------:R-:W-:Y:S01]  /*1280*/  FFMA.FTZ R58, R35, R47.reuse, R58 ;  /* 0x0000002f233a7223 */ /* 0x080fe2000001003a */
[CC--:B------:R-:W-:Y:S01]  /*1290*/  FFMA.FTZ R45, R54.reuse, R47.reuse, R45 ;  /* 0x0000002f362d7223 */ /* 0x0c0fe2000001002d */
[----:B------:R-:W-:Y:S01]  /*12a0*/  FMUL.FTZ R38, R54, R47 ;  /* 0x0000002f36267220 */ /* 0x000fe20000410000 */
[----:B------:R-:W-:Y:S01]  /*12b0*/  FADD.FTZ R59, R47, R59 ;  /* 0x0000003b2f3b7221 */ /* 0x000fe20000010000 */
[----:B------:R-:W-:Y:S01]  /*12c0*/  SHF.L.U32 R47, R44, 0x10, RZ ;  /* 0x000000102c2f7819 */ /* 0x000fe200000006ff */
[----:B------:R-:W-:Y:S01]  /*12d0*/  FFMA.FTZ R46, R3, R46, RZ ;  /* 0x0000002e032e7223 */ /* 0x000fe200000100ff */
[----:B0-----:R-:W-:Y:S01]  /*12e0*/  FADD.FTZ R52, R52, 1 ;  /* 0x3f80000034347421 */ /* 0x001fe20000010000 */
[----:B------:R-:W-:-:S02]  /*12f0*/  FADD.FTZ R50, R50, 1 ;  /* 0x3f80000032327421 */ /* 0x000fc40000010000 */
[----:B------:R-:W-:Y:S01]  /*1300*/  FADD.FTZ R44, -R64, R47 ;  /* 0x0000002f402c7221 */ /* 0x000fe20000010100 */
[----:B------:R-:W-:Y:S01]  /*1310*/  FADD.FTZ R47, R48, 1 ;  /* 0x3f800000302f7421 */ /* 0x000fe20000010000 */
[----:B------:R-:W-:Y:S01]  /*1320*/  FFMA.FTZ R46, R35, R38, R46 ;  /* 0x00000026232e7223 */ /* 0x000fe2000001002e */
[CC--:B------:R-:W-:Y:S01]  /*1330*/  FFMA.FTZ R48, R132.reuse, R49.reuse, R45 ;  /* 0x0000003184307223 */ /* 0x0c0fe2000001002d */
[----:B------:R-:W-:Y:S01]  /*1340*/  FMUL.FTZ R35, R132, R49 ;  /* 0x0000003184237220 */ /* 0x000fe20000410000 */
[----:B------:R-:W-:Y:S01]  /*1350*/  FADD.FTZ R38, -R64, R99 ;  /* 0x0000006340267221 */ /* 0x000fe20000010100 */
[----:B------:R0:W-:Y:S01]  /*1360*/  MUFU.RCP R100, R52 ;  /* 0x0000003400647308 */ /* 0x0001e20000001000 */
[-C--:B------:R-:W-:Y:S01]  /*1370*/  FFMA.FTZ R99, R31, R97.reuse, R62 ;  /* 0x000000611f637223 */ /* 0x080fe2000001003e */
[----:B------:R-:W-:Y:S01]  /*1380*/  FFMA.FTZ R48, R55, R97, R48 ;  /* 0x0000006137307223 */ /* 0x000fe20000010030 */
[----:B-1----:R-:W-:-:S05]  /*1390*/  FADD.FTZ R96, -R101, 1 ;  /* 0x3f80000065607421 */ /* 0x002fca0000010100 */
[----:B------:R1:W3:Y:S01]  /*13a0*/  MUFU.RCP R98, R50 ;  /* 0x0000003200627308 */ /* 0x0002e20000001000 */
[----:B0-----:R-:W-:Y:S01]  /*13b0*/  FADD.FTZ R52, R97, R63 ;  /* 0x0000003f61347221 */ /* 0x001fe20000010000 */
[----:B------:R-:W-:Y:S01]  /*13c0*/  FMUL.FTZ R97, R55, R97 ;  /* 0x0000006137617220 */ /* 0x000fe20000410000 */
[----:B------:R-:W-:Y:S01]  /*13d0*/  FMUL.FTZ R124, R131, R124 ;  /* 0x0000007c837c7220 */ /* 0x000fe20000410000 */
[----:B-1----:R-:W-:-:S04]  /*13e0*/  FFMA.FTZ R50, R65, R35, R46 ;  /* 0x0000002341327223 */ /* 0x002fc8000001002e */
[----:B------:R-:W-:Y:S01]  /*13f0*/  FFMA.FTZ R63, R31, R97, R50 ;  /* 0x000000611f3f7223 */ /* 0x000fe20000010032 */
[----:B------:R-:W-:Y:S01]  /*1400*/  FFMA.FTZ R50, R41, R96, 1 ;  /* 0x3f80000029327423 */ /* 0x000fe20000010060 */
[----:B------:R-:W-:Y:S01]  /*1410*/  IADD3 R96, P0, R129, UR14, RZ ;  /* 0x0000000e81607c10 */ /* 0x000fe2000ff1e0ff */
[----:B------:R-:W-:Y:S01]  /*1420*/  FFMA.FTZ R34, R132, R124, R29 ;  /* 0x0000007c84227223 */ /* 0x000fe2000001001d */
[----:B------:R-:W-:Y:S02]  /*1430*/  FMUL.FTZ R35, R131, R44 ;  /* 0x0000002c83237220 */ /* 0x000fe40000410000 */
[----:B------:R-:W-:Y:S01]  /*1440*/  IADD3.X R97, R127, UR15, RZ, P0, !PT ;  /* 0x0000000f7f617c10 */ /* 0x000fe200087fe4ff */
[----:B------:R-:W-:Y:S01]  /*1450*/  FMUL.FTZ R40, R34, -1.4426950216293334961 ;  /* 0xbfb8aa3b22287820 */ /* 0x000fe20000410000 */
[----:B------:R-:W0:Y:S01]  /*1460*/  MUFU.RCP R102, R47 ;  /* 0x0000002f00667308 */ /* 0x000e220000001000 */
[----:B------:R-:W-:Y:S01]  /*1470*/  FMUL.FTZ R38, R131, R38 ;  /* 0x0000002683267220 */ /* 0x000fe20000410000 */
[----:B------:R-:W-:-:S02]  /*1480*/  FFMA.FTZ R46, R55, R35, R28 ;  /* 0x00000023372e7223 */ /* 0x000fc4000001001c */
[----:B------:R-:W4:Y:S01]  /*1490*/  LDG.E.64.CONSTANT R96, desc[UR8][R96.64] ;  /* 0x0000000860607981 */ /* 0x000f22000c1e9b00 */
[----:B------:R-:W-:Y:S01]  /*14a0*/  FFMA.FTZ R44, R54, R38, R27 ;  /* 0x00000026362c7223 */ /* 0x000fe2000001001b */
[----:B------:R-:W-:Y:S02]  /*14b0*/  FMUL.FTZ R104, R46, -1.4426950216293334961 ;  /* 0xbfb8aa3b2e687820 */ /* 0x000fe40000410000 */
[----:B------:R-:W1:Y:S01]  /*14c0*/  MUFU.EX2 R40, R40 ;  /* 0x0000002800287308 */ /* 0x000e620000000800 */
[----:B------:R-:W-:Y:S01]  /*14d0*/  FMUL.FTZ R45, R44, -1.4426950216293334961 ;  /* 0xbfb8aa3b2c2d7820 */ /* 0x000fe20000410000 */
[----:B---3--:R-:W-:Y:S01]  /*14e0*/  FADD.FTZ R62, -R98, 1 ;  /* 0x3f800000623e7421 */ /* 0x008fe20000010100 */
[----:B------:R-:W-:-:S03]  /*14f0*/  FADD.FTZ R31, -R100, 1 ;  /* 0x3f800000641f7421 */ /* 0x000fc60000010100 */
[----:B------:R-:W-:Y:S02]  /*1500*/  FFMA.FTZ R33, R33, R62, 1 ;  /* 0x3f80000021217423 */ /* 0x000fe4000001003e */
[----:B------:R-:W3:Y:S01]  /*1510*/  MUFU.EX2 R104, R104 ;  /* 0x0000006800687308 */ /* 0x000ee20000000800 */
[----:B0-----:R-:W-:Y:S01]  /*1520*/  FADD.FTZ R62, -R102, 1 ;  /* 0x3f800000663e7421 */ /* 0x001fe20000010100 */
[----:B------:R-:W-:Y:S01]  /*1530*/  FMUL.FTZ R98, R98, R33 ;  /* 0x0000002162627220 */ /* 0x000fe20000410000 */
[----:B------:R-:W-:-:S05]  /*1540*/  FFMA.FTZ R33, R42, R31, 1 ;  /* 0x3f8000002a217423 */ /* 0x000fca000001001f */
[----:B------:R-:W0:Y:S01]  /*1550*/  MUFU.EX2 R103, R45 ;  /* 0x0000002d00677308 */ /* 0x000e220000000800 */
[----:B------:R-:W-:Y:S01]  /*1560*/  FFMA.FTZ R43, R43, R62, 1 ;  /* 0x3f8000002b2b7423 */ /* 0x000fe2000001003e */
[----:B------:R-:W-:Y:S01]  /*1570*/  PRMT R31, R78, 0x7632, R31 ;  /* 0x000076324e1f7816 */ /* 0x000fe2000000001f */
[----:B-1----:R-:W-:Y:S01]  /*1580*/  FADD.FTZ R42, R40, 1 ;  /* 0x3f800000282a7421 */ /* 0x002fe20000010000 */
[----:B------:R-:W-:Y:S01]  /*1590*/  SHF.L.U32 R47, R78, 0x10, RZ ;  /* 0x000000104e2f7819 */ /* 0x000fe200000006ff */
[----:B------:R-:W-:Y:S01]  /*15a0*/  FMUL.FTZ R100, R100, R33 ;  /* 0x0000002164647220 */ /* 0x000fe20000410000 */
[----:B------:R-:W-:Y:S01]  /*15b0*/  SHF.L.U32 R33, R31, 0x10, RZ ;  /* 0x000000101f217819 */ /* 0x000fe200000006ff */
[----:B------:R-:W-:Y:S01]  /*15c0*/  FMUL.FTZ R102, R102, R43 ;  /* 0x0000002b66667220 */ /* 0x000fe20000410000 */
[----:B------:R-:W-:Y:S01]  /*15d0*/  PRMT R31, R79, 0x7632, R31 ;  /* 0x000076324f1f7816 */ /* 0x000fe2000000001f */
[----:B------:R1:W5:Y:S01]  /*15e0*/  MUFU.RCP R43, R42 ;  /* 0x0000002a002b7308 */ /* 0x0003620000001000 */
[----:B------:R-:W-:Y:S01]  /*15f0*/  FADD.FTZ R39, R39, 1 ;  /* 0x3f80000027277421 */ /* 0x000fe20000010000 */
[----:B------:R-:W-:Y:S01]  /*1600*/  FMUL.FTZ R47, R47, R98 ;  /* 0x000000622f2f7220 */ /* 0x000fe20000410000 */
[----:B------:R-:W-:Y:S01]  /*1610*/  SHF.L.U32 R31, R31, 0x10, RZ ;  /* 0x000000101f1f7819 */ /* 0x000fe200000006ff */
[----:B---3--:R-:W-:Y:S01]  /*1620*/  FADD.FTZ R104, R104, 1 ;  /* 0x3f80000068687421 */ /* 0x008fe20000010000 */
[----:B------:R-:W-:Y:S01]  /*1630*/  FMUL.FTZ R100, R33, R100 ;  /* 0x0000006421647220 */ /* 0x000fe20000410000 */
[-C--:B------:R-:W-:Y:S01]  /*1640*/  FMUL.FTZ R33, R5, R47.reuse ;  /* 0x0000002f05217220 */ /* 0x080fe20000410000 */
[----:B0-----:R-:W-:Y:S01]  /*1650*/  FADD.FTZ R103, R103, 1 ;  /* 0x3f80000067677421 */ /* 0x001fe20000010000 */
[----:B------:R0:W3:Y:S01]  /*1660*/  MUFU.RCP R41, R39 ;  /* 0x0000002700297308 */ /* 0x0000e20000001000 */
[----:B------:R-:W-:Y:S01]  /*1670*/  SHF.L.U32 R45, R79, 0x10, RZ ;  /* 0x000000104f2d7819 */ /* 0x000fe200000006ff */
[----:B------:R-:W-:Y:S01]  /*1680*/  FMUL.FTZ R102, R31, R102 ;  /* 0x000000661f667220 */ /* 0x000fe20000410000 */
[----:B------:R-:W-:Y:S01]  /*1690*/  FMUL.FTZ R50, R101, R50 ;  /* 0x0000003265327220 */ /* 0x000fe20000410000 */
[----:B------:R-:W-:Y:S01]  /*16a0*/  FFMA.FTZ R31, R5, R47, R48 ;  /* 0x0000002f051f7223 */ /* 0x000fe20000010030 */
[----:B------:R-:W-:Y:S01]  /*16b0*/  FFMA.FTZ R40, R130, R33, R63 ;  /* 0x0000002182287223 */ /* 0x000fe2000001003f */
[----:B------:R-:W-:-:S02]  /*16c0*/  FMUL.FTZ R33, R54, R100 ;  /* 0x0000006436217220 */ /* 0x000fc40000410000 */
[----:B------:R-:W3:Y:S01]  /*16d0*/  MUFU.RCP R104, R104 ;  /* 0x0000006800687308 */ /* 0x000ee20000001000 */
[----:B------:R-:W-:Y:S01]  /*16e0*/  FMUL.FTZ R45, R45, R50 ;  /* 0x000000322d2d7220 */ /* 0x000fe20000410000 */
[----:B------:R-:W-:Y:S01]  /*16f0*/  FFMA.FTZ R31, R54, R100, R31 ;  /* 0x00000064361f7223 */ /* 0x000fe2000001001f */
[----:B------:R-:W-:-:S05]  /*1700*/  FFMA.FTZ R33, R37, R33, R40 ;  /* 0x0000002125217223 */ /* 0x000fca0000010028 */
[----:B------:R-:W3:Y:S01]  /*1710*/  MUFU.RCP R103, R103 ;  /* 0x0000006700677308 */ /* 0x000ee20000001000 */
[-C--:B------:R-:W-:Y:S01]  /*1720*/  FFMA.FTZ R40, R36, R102.reuse, R99 ;  /* 0x0000006624287223 */ /* 0x080fe20000010063 */
[CC--:B-1----:R-:W-:Y:S01]  /*1730*/  FFMA.FTZ R42, R132.reuse, R45.reuse, R31 ;  /* 0x0000002d842a7223 */ /* 0x0c2fe2000001001f */
[----:B-----5:R-:W-:Y:S01]  /*1740*/  FADD.FTZ R99, -R43, 1 ;  /* 0x3f8000002b637421 */ /* 0x020fe20000010100 */
[----:B0-----:R-:W-:Y:S01]  /*1750*/  FMUL.FTZ R39, R132, R45 ;  /* 0x0000002d84277220 */ /* 0x001fe20000410000 */
[----:B------:R-:W-:Y:S01]  /*1760*/  IADD3 R98, P0, R123, UR14, RZ ;  /* 0x0000000e7b627c10 */ /* 0x000fe2000ff1e0ff */
[----:B------:R-:W-:Y:S01]  /*1770*/  FADD.FTZ R31, R52, R102 ;  /* 0x00000066341f7221 */ /* 0x000fe20000010000 */
[CC--:B------:R-:W-:Y:S01]  /*1780*/  FFMA.FTZ R42, R55.reuse, R102.reuse, R42 ;  /* 0x00000066372a7223 */ /* 0x0c0fe2000001002a */
[----:B------:R-:W-:Y:S01]  /*1790*/  FFMA.FTZ R34, R34, R99, 1 ;  /* 0x3f80000022227423 */ /* 0x000fe20000010063 */
[----:B------:R-:W-:Y:S01]  /*17a0*/  FFMA.FTZ R33, R128, R39, R33 ;  /* 0x0000002780217223 */ /* 0x000fe20000010021 */
[----:B------:R-:W-:Y:S01]  /*17b0*/  FMUL.FTZ R102, R55, R102 ;  /* 0x0000006637667220 */ /* 0x000fe20000410000 */
[----:B------:R-:W-:Y:S01]  /*17c0*/  IADD3.X R99, R125, UR15, RZ, P0, !PT ;  /* 0x0000000f7d637c10 */ /* 0x000fe200087fe4ff */
[----:B---3--:R-:W-:-:S02]  /*17d0*/  FADD.FTZ R39, -R41, 1 ;  /* 0x3f80000029277421 */ /* 0x008fc40000010100 */
[----:B------:R-:W-:Y:S01]  /*17e0*/  FFMA.FTZ R63, R36, R102, R33 ;  /* 0x00000066243f7223 */ /* 0x000fe20000010021 */
[----:B------:R-:W-:Y:S01]  /*17f0*/  FADD.FTZ R33, -R104, 1 ;  /* 0x3f80000068217421 */ /* 0x000fe20000010100 */
[----:B------:R-:W-:Y:S01]  /*1800*/  FFMA.FTZ R32, R32, R39, 1 ;  /* 0x3f80000020207423 */ /* 0x000fe20000010027 */
[----:B------:R-:W-:Y:S01]  /*1810*/  FADD.FTZ R39, -R103, 1 ;  /* 0x3f80000067277421 */ /* 0x000fe20000010100 */
[----:B------:R-:W3:Y:S01]  /*1820*/  LDG.E.64.CONSTANT R98, desc[UR8][R98.64] ;  /* 0x0000000862627981 */ /* 0x000ee2000c1e9b00 */
[----:B------:R-:W-:Y:S02]  /*1830*/  FFMA.FTZ R33, R46, R33, 1 ;  /* 0x3f8000002e217423 */ /* 0x000fe40000010021 */
[----:B------:R-:W-:Y:S01]  /*1840*/  FFMA.FTZ R44, R44, R39, 1 ;  /* 0x3f8000002c2c7423 */ /* 0x000fe20000010027 */
[----:B------:R-:W-:Y:S01]  /*1850*/  SHF.L.U32 R39, R80, 0x10, RZ ;  /* 0x0000001050277819 */ /* 0x000fe200000006ff */
[----:B------:R-:W-:Y:S01]  /*1860*/  FMUL.FTZ R101, R104, R33 ;  /* 0x0000002168657220 */ /* 0x000fe20000410000 */
[----:B------:R-:W-:-:S03]  /*1870*/  SHF.L.U32 R33, R81, 0x10, RZ ;  /* 0x0000001051217819 */ /* 0x000fc600000006ff */
[C---:B------:R-:W-:Y:S01]  /*1880*/  FADD.FTZ R52, -R64.reuse, R39 ;  /* 0x0000002740347221 */ /* 0x040fe20000010100 */
[----:B------:R-:W-:Y:S01]  /*1890*/  FFMA.FTZ R37, R37, R100, R58 ;  /* 0x0000006425257223 */ /* 0x000fe2000001003a */
[--C-:B------:R-:W-:Y:S01]  /*18a0*/  FADD.FTZ R50, -R64, R33.reuse ;  /* 0x0000002140327221 */ /* 0x100fe20000010100 */
[----:B------:R-:W-:Y:S01]  /*18b0*/  FMUL.FTZ R58, R43, R34 ;  /* 0x000000222b3a7220 */ /* 0x000fe20000410000 */
[----:B------:R-:W-:Y:S01]  /*18c0*/  FMUL.FTZ R52, R131, R52 ;  /* 0x0000003483347220 */ /* 0x000fe20000410000 */
[----:B------:R-:W-:Y:S01]  /*18d0*/  PRMT R33, R80, 0x7632, R33 ;  /* 0x0000763250217816 */ /* 0x000fe20000000021 */
[----:B------:R-:W-:Y:S01]  /*18e0*/  FMUL.FTZ R32, R41, R32 ;  /* 0x0000002029207220 */ /* 0x000fe20000410000 */
[----:B------:R-:W-:Y:S01]  /*18f0*/  SHF.L.U32 R43, R82, 0x10, RZ ;  /* 0x00000010522b7819 */ /* 0x000fe200000006ff */
[----:B------:R-:W-:Y:S01]  /*1900*/  FMUL.FTZ R103, R103, R44 ;  /* 0x0000002c67677220 */ /* 0x000fe20000410000 */
[----:B------:R-:W-:Y:S01]  /*1910*/  FMUL.FTZ R50, R131, R50 ;  /* 0x0000003283327220 */ /* 0x000fe20000410000 */
[----:B------:R-:W-:Y:S01]  /*1920*/  FFMA.FTZ R44, R5, R52, R30 ;  /* 0x00000034052c7223 */ /* 0x000fe2000001001e */
[----:B------:R-:W-:-:S02]  /*1930*/  SHF.L.U32 R39, R84, 0x10, RZ ;  /* 0x0000001054277819 */ /* 0x000fc400000006ff */
[----:B------:R-:W-:Y:S01]  /*1940*/  SHF.L.U32 R33, R33, 0x10, RZ ;  /* 0x0000001021217819 */ /* 0x000fe200000006ff */
[----:B------:R-:W-:Y:S01]  /*1950*/  FMUL.FTZ R43, R43, R32 ;  /* 0x000000202b2b7220 */ /* 0x000fe20000410000 */
[----:B------:R-:W-:Y:S01]  /*1960*/  FFMA.FTZ R32, R132, R50, R29 ;  /* 0x0000003284207223 */ /* 0x000fe2000001001d */
[----:B------:R-:W-:Y:S01]  /*1970*/  FMUL.FTZ R36, R44, -1.4426950216293334961 ;  /* 0xbfb8aa3b2c247820 */ /* 0x000fe20000410000 */
[C---:B------:R-:W-:Y:S01]  /*1980*/  FADD.FTZ R48, -R64.reuse, R39 ;  /* 0x0000002740307221 */ /* 0x040fe20000010100 */
[----:B------:R-:W-:Y:S01]  /*1990*/  FADD.FTZ R46, -R64, R33 ;  /* 0x00000021402e7221 */ /* 0x000fe20000010100 */
[----:B------:R-:W-:Y:S01]  /*19a0*/  FADD.FTZ R59, R59, R100 ;  /* 0x000000643b3b7221 */ /* 0x000fe20000010000 */
[----:B------:R-:W-:Y:S01]  /*19b0*/  PRMT R39, R83, 0x7632, R39 ;  /* 0x0000763253277816 */ /* 0x000fe20000000027 */
[----:B------:R-:W-:Y:S01]  /*19c0*/  FMUL.FTZ R100, R32, -1.4426950216293334961 ;  /* 0xbfb8aa3b20647820 */ /* 0x000fe20000410000 */
[----:B------:R0:W-:Y:S02]  /*19d0*/  MUFU.EX2 R102, R36 ;  /* 0x0000002400667308 */ /* 0x0001e40000000800 */
[----:B0-----:R-:W-:Y:S01]  /*19e0*/  FMUL.FTZ R36, R131, R46 ;  /* 0x0000002e83247220 */ /* 0x001fe20000410000 */
[----:B------:R-:W-:-:S05]  /*19f0*/  SHF.L.U32 R46, R39, 0x10, RZ ;  /* 0x00000010272e7819 */ /* 0x000fca00000006ff */
[----:B------:R0:W1:Y:S01]  /*1a00*/  MUFU.EX2 R105, R100 ;  /* 0x0000006400697308 */ /* 0x0000620000000800 */
[----:B------:R-:W-:Y:S01]  /*1a10*/  FMUL.FTZ R106, R46, R101 ;  /* 0x000000652e6a7220 */ /* 0x000fe20000410000 */
[----:B0-----:R-:W-:-:S04]  /*1a20*/  IADD3 R100, P0, R51, UR14, RZ ;  /* 0x0000000e33647c10 */ /* 0x001fc8000ff1e0ff */
[----:B------:R-:W-:-:S06]  /*1a30*/  IADD3.X R101, R53, UR15, RZ, P0, !PT ;  /* 0x0000000f35657c10 */ /* 0x000fcc00087fe4ff */
[----:B------:R-:W5:Y:S01]  /*1a40*/  LDG.E.64.CONSTANT R100, desc[UR8][R100.64] ;  /* 0x0000000864647981 */ /* 0x000f62000c1e9b00 */
[----:B------:R-:W-:Y:S02]  /*1a50*/  PRMT R34, R82, 0x7632, R34 ;  /* 0x0000763252227816 */ /* 0x000fe40000000022 */
[----:B------:R-:W-:Y:S02]  /*1a60*/  SHF.L.U32 R41, R83, 0x10, RZ ;  /* 0x0000001053297819 */ /* 0x000fe400000006ff */
[----:B------:R-:W-:Y:S01]  /*1a70*/  SHF.L.U32 R34, R34, 0x10, RZ ;  /* 0x0000001022227819 */ /* 0x000fe200000006ff */
[----:B------:R-:W-:Y:S02]  /*1a80*/  FMUL.FTZ R46, R5, R43 ;  /* 0x0000002b052e7220 */ /* 0x000fe40000410000 */
[----:B------:R-:W-:Y:S02]  /*1a90*/  FMUL.FTZ R41, R41, R58 ;  /* 0x0000003a29297220 */ /* 0x000fe40000410000 */
[----:B------:R-:W-:Y:S01]  /*1aa0*/  FMUL.FTZ R58, R34, R103 ;  /* 0x00000067223a7220 */ /* 0x000fe20000410000 */
[----:B------:R-:W-:Y:S01]  /*1ab0*/  PRMT R34, R81, 0x7632, R34 ;  /* 0x0000763251227816 */ /* 0x000fe20000000022 */
[----:B------:R-:W-:Y:S01]  /*1ac0*/  FFMA.FTZ R103, R126, R46, R63 ;  /* 0x0000002e7e677223 */ /* 0x000fe2000001003f */
[----:B------:R-:W-:-:S02]  /*1ad0*/  FFMA.FTZ R39, R54, R36, R27 ;  /* 0x0000002436277223 */ /* 0x000fc4000001001b */
[----:B------:R-:W-:Y:S02]  /*1ae0*/  SHF.L.U32 R63, R34, 0x10, RZ ;  /* 0x00000010223f7819 */ /* 0x000fe400000006ff */
[----:B------:R-:W-:Y:S01]  /*1af0*/  FMUL.FTZ R104, R39, -1.4426950216293334961 ;  /* 0xbfb8aa3b27687820 */ /* 0x000fe20000410000 */
[----:B------:R-:W-:Y:S02]  /*1b00*/  SHF.L.U32 R107, R85, 0x10, RZ ;  /* 0x00000010556b7819 */ /* 0x000fe400000006ff */
[----:B------:R-:W-:Y:S01]  /*1b10*/  FADD.FTZ R34, -R64, R63 ;  /* 0x0000003f40227221 */ /* 0x000fe20000010100 */
[----:B------:R-:W0:Y:S01]  /*1b20*/  MUFU.EX2 R109, R104 ;  /* 0x00000068006d7308 */ /* 0x000e220000000800 */
[----:B------:R-:W-:Y:S02]  /*1b30*/  FMUL.FTZ R46, R54, R58 ;  /* 0x0000003a362e7220 */ /* 0x000fe40000410000 */
[----:B------:R-:W-:Y:S01]  /*1b40*/  FMUL.FTZ R34, R131, R34 ;  /* 0x0000002283227220 */ /* 0x000fe20000410000 */
[----:B------:R-:W-:Y:S01]  /*1b50*/  FADD.FTZ R110, -R64, R107 ;  /* 0x0000006b406e7221 */ /* 0x000fe20000010100 */
[C---:B------:R-:W-:Y:S01]  /*1b60*/  FFMA.FTZ R63, R38.reuse, R58, R37 ;  /* 0x0000003a263f7223 */ /* 0x040fe20000010025 */
[----:B-1----:R-:W-:Y:S01]  /*1b70*/  FADD.FTZ R107, R105, 1 ;  /* 0x3f800000696b7421 */ /* 0x002fe20000010000 */
[----:B------:R-:W-:Y:S01]  /*1b80*/  FFMA.FTZ R37, R55, R34, R28 ;  /* 0x0000002237257223 */ /* 0x000fe2000001001c */
[----:B------:R-:W-:Y:S01]  /*1b90*/  FFMA.FTZ R105, R38, R46, R103 ;  /* 0x0000002e26697223 */ /* 0x000fe20000010067 */
[----:B------:R-:W-:Y:S01]  /*1ba0*/  FMUL.FTZ R46, R131, R110 ;  /* 0x0000006e832e7220 */ /* 0x000fe20000410000 */
[----:B------:R-:W-:Y:S01]  /*1bb0*/  FADD.FTZ R102, R102, 1 ;  /* 0x3f80000066667421 */ /* 0x000fe20000010000 */
[----:B------:R-:W-:-:S03]  /*1bc0*/  FMUL.FTZ R110, R37, -1.4426950216293334961 ;  /* 0xbfb8aa3b256e7820 */ /* 0x000fc60000410000 */
[----:B------:R1:W1:Y:S01]  /*1bd0*/  MUFU.RCP R108, R102 ;  /* 0x00000066006c7308 */ /* 0x0002620000001000 */
[----:B------:R-:W-:Y:S01]  /*1be0*/  FFMA.FTZ R103, R5, R43, R42 ;  /* 0x0000002b05677223 */ /* 0x000fe2000001002a */
[----:B0-----:R-:W-:-:S06]  /*1bf0*/  FADD.FTZ R109, R109, 1 ;  /* 0x3f8000006d6d7421 */ /* 0x001fcc0000010000 */
[----:B------:R-:W0:Y:S01]  /*1c00*/  MUFU.EX2 R110, R110 ;  /* 0x0000006e006e7308 */ /* 0x000e220000000800 */
[----:B------:R-:W-:Y:S01]  /*1c10*/  FMUL.FTZ R38, R132, R41 ;  /* 0x0000002984267220 */ /* 0x000fe20000410000 */
[----:B------:R-:W-:Y:S01]  /*1c20*/  FADD.FTZ R104, R59, R58 ;  /* 0x0000003a3b687221 */ /* 0x000fe20000010000 */
[----:B------:R-:W-:-:S05]  /*1c30*/  FFMA.FTZ R58, R54, R58, R103 ;  /* 0x0000003a363a7223 */ /* 0x000fca0000010067 */
[----:B------:R0:W0:Y:S01]  /*1c40*/  MUFU.RCP R114, R109 ;  /* 0x0000006d00727308 */ /* 0x0000220000001000 */
[----:B------:R-:W-:Y:S01]  /*1c50*/  FFMA.FTZ R42, R124, R38, R105 ;  /* 0x000000267c2a7223 */ /* 0x000fe20000010069 */
[----:B------:R-:W-:Y:S01]  /*1c60*/  FFMA.FTZ R38, R132, R41, R58 ;  /* 0x0000002984267223 */ /* 0x000fe2000001003a */
[----:B-1----:R-:W-:-:S05]  /*1c70*/  FADD.FTZ R102, R31, R106 ;  /* 0x0000006a1f667221 */ /* 0x002fca0000010000 */
[----:B------:R-:W1:Y:S01]  /*1c80*/  MUFU.RCP R107, R107 ;  /* 0x0000006b006b7308 */ /* 0x000e620000001000 */
[-C--:B------:R-:W-:Y:S01]  /*1c90*/  FFMA.FTZ R59, R35, R106.reuse, R40 ;  /* 0x0000006a233b7223 */ /* 0x080fe20000010028 */
[CC--:B------:R-:W-:Y:S01]  /*1ca0*/  FFMA.FTZ R38, R55.reuse, R106.reuse, R38 ;  /* 0x0000006a37267223 */ /* 0x0c0fe20000010026 */
[----:B------:R-:W-:Y:S01]  /*1cb0*/  FMUL.FTZ R113, R55, R106 ;  /* 0x0000006a37717220 */ /* 0x000fe20000410000 */
[----:B------:R-:W-:Y:S01]  /*1cc0*/  FADD.FTZ R31, -R108, 1 ;  /* 0x3f8000006c1f7421 */ /* 0x000fe20000010100 */
[----:B------:R-:W-:Y:S01]  /*1cd0*/  SHF.L.U32 R115, R86, 0x10, RZ ;  /* 0x0000001056737819 */ /* 0x000fe200000006ff */
[----:B0-----:R-:W-:Y:S02]  /*1ce0*/  FADD.FTZ R106, R110, 1 ;  /* 0x3f8000006e6a7421 */ /* 0x001fe40000010000 */
[----:B------:R-:W-:Y:S01]  /*1cf0*/  FFMA.FTZ R31, R44, R31, 1 ;  /* 0x3f8000002c1f7423 */ /* 0x000fe2000001001f */
[----:B------:R-:W-:Y:S01]  /*1d00*/  SHF.L.U32 R109, R88, 0x10, RZ ;  /* 0x00000010586d7819 */ /* 0x000fe200000006ff */
[----:B------:R-:W-:Y:S01]  /*1d10*/  FADD.FTZ R44, -R64, R115 ;  /* 0x00000073402c7221 */ /* 0x000fe20000010100 */
[----:B------:R-:W0:Y:S01]  /*1d20*/  MUFU.RCP R116, R106 ;  /* 0x0000006a00747308 */ /* 0x000e220000001000 */
[----:B------:R-:W-:Y:S01]  /*1d30*/  SHF.L.U32 R115, R87, 0x10, RZ ;  /* 0x0000001057737819 */ /* 0x000fe200000006ff */
[----:B------:R-:W-:Y:S01]  /*1d40*/  FMUL.FTZ R48, R131, R48 ;  /* 0x0000003083307220 */ /* 0x000fe20000410000 */
[----:B------:R-:W-:Y:S01]  /*1d50*/  PRMT R40, R84, 0x7632, R40 ;  /* 0x0000763254287816 */ /* 0x000fe20000000028 */
[----:B------:R-:W-:Y:S01]  /*1d60*/  FADD.FTZ R58, -R114, 1 ;  /* 0x3f800000723a7421 */ /* 0x000fe20000010100 */
[----:B------:R-:W-:Y:S01]  /*1d70*/  FFMA.FTZ R113, R35, R113, R42 ;  /* 0x0000007123717223 */ /* 0x000fe2000001002a */
[----:B------:R-:W-:Y:S01]  /*1d80*/  FMUL.FTZ R110, R108, R31 ;  /* 0x0000001f6c6e7220 */ /* 0x000fe20000410000 */
[C---:B------:R-:W-:Y:S01]  /*1d90*/  FADD.FTZ R42, -R64.reuse, R115 ;  /* 0x00000073402a7221 */ /* 0x040fe20000010100 */
[----:B------:R-:W-:Y:S01]  /*1da0*/  FADD.FTZ R108, -R64, R109 ;  /* 0x0000006d406c7221 */ /* 0x000fe20000010100 */
[----:B------:R-:W-:Y:S01]  /*1db0*/  FFMA.FTZ R33, R5, R48, R30 ;  /* 0x0000003005217223 */ /* 0x000fe2000001001e */
[----:B-1----:R-:W-:Y:S01]  /*1dc0*/  FADD.FTZ R35, -R107, 1 ;  /* 0x3f8000006b237421 */ /* 0x002fe20000010100 */
[----:B------:R-:W-:Y:S01]  /*1dd0*/  SHF.L.U32 R109, R40, 0x10, RZ ;  /* 0x00000010286d7819 */ /* 0x000fe200000006ff */
[----:B------:R-:W-:Y:S01]  /*1de0*/  FFMA.FTZ R115, R39, R58, 1 ;  /* 0x3f80000027737423 */ /* 0x000fe2000001003a */
[----:B------:R-:W-:Y:S01]  /*1df0*/  PRMT R39, R85, 0x7632, R39 ;  /* 0x0000763255277816 */ /* 0x000fe20000000027 */
[----:B------:R-:W-:Y:S01]  /*1e00*/  FFMA.FTZ R105, R132, R46, R29 ;  /* 0x0000002e84697223 */ /* 0x000fe2000001001d */
[----:B------:R-:W-:Y:S01]  /*1e10*/  FMUL.FTZ R62, R33, -1.4426950216293334961 ;  /* 0xbfb8aa3b213e7820 */ /* 0x000fe20000410000 */
[----:B------:R-:W-:Y:S01]  /*1e20*/  FFMA.FTZ R112, R32, R35, 1 ;  /* 0x3f80000020707423 */ /* 0x000fe20000010023 */
[----:B------:R-:W-:Y:S01]  /*1e30*/  FMUL.FTZ R40, R131, R108 ;  /* 0x0000006c83287220 */ /* 0x000fe20000410000 */
[----:B------:R-:W-:Y:S01]  /*1e40*/  FADD.FTZ R108, -R64, R109 ;  /* 0x0000006d406c7221 */ /* 0x000fe20000010100 */
[----:B------:R-:W-:Y:S01]  /*1e50*/  SHF.L.U32 R39, R39, 0x10, RZ ;  /* 0x0000001027277819 */ /* 0x000fe200000006ff */
[----:B------:R-:W-:Y:S01]  /*1e60*/  FMUL.FTZ R103, R105, -1.4426950216293334961 ;  /* 0xbfb8aa3b69677820 */ /* 0x000fe20000410000 */
[----:B------:R-:W-:Y:S01]  /*1e70*/  FMUL.FTZ R119, R107, R112 ;  /* 0x000000706b777220 */ /* 0x000fe20000410000 */
[----:B------:R-:W-:Y:S01]  /*1e80*/  FMUL.FTZ R112, R131, R108 ;  /* 0x0000006c83707220 */ /* 0x000fe20000410000 */
[----:B------:R-:W1:Y:S01]  /*1e90*/  MUFU.EX2 R62, R62 ;  /* 0x0000003e003e7308 */ /* 0x000e620000000800 */
[----:B0-----:R-:W-:Y:S01]  /*1ea0*/  FADD.FTZ R108, -R116, 1 ;  /* 0x3f800000746c7421 */ /* 0x001fe20000010100 */
[----:B------:R-:W-:Y:S01]  /*1eb0*/  FADD.FTZ R118, -R64, R39 ;  /* 0x0000002740767221 */ /* 0x000fe20000010100 */
[----:B------:R-:W-:Y:S01]  /*1ec0*/  FMUL.FTZ R117, R114, R115 ;  /* 0x0000007372757220 */ /* 0x000fe20000410000 */
[----:B------:R-:W-:Y:S01]  /*1ed0*/  FFMA.FTZ R107, R54, R112, R27 ;  /* 0x00000070366b7223 */ /* 0x000fe2000001001b */
[----:B------:R-:W-:Y:S01]  /*1ee0*/  FFMA.FTZ R121, R37, R108, 1 ;  /* 0x3f80000025797423 */ /* 0x000fe2000001006c */
[----:B------:R-:W-:-:S02]  /*1ef0*/  FMUL.FTZ R115, R131, R118 ;  /* 0x0000007683737220 */ /* 0x000fc40000410000 */
[----:B------:R-:W0:Y:S01]  /*1f00*/  MUFU.EX2 R103, R103 ;  /* 0x0000006700677308 */ /* 0x000e220000000800 */
[C---:B------:R-:W-:Y:S02]  /*1f10*/  SHF.L.U32 R39, R90.reuse, 0x10, RZ ;  /* 0x000000105a277819 */ /* 0x040fe400000006ff */
[----:B------:R-:W-:Y:S01]  /*1f20*/  PRMT R37, R90, 0x7632, R37 ;  /* 0x000076325a257816 */ /* 0x000fe20000000025 */
[----:B------:R-:W-:Y:S01]  /*1f30*/  FMUL.FTZ R118, R107, -1.4426950216293334961 ;  /* 0xbfb8aa3b6b767820 */ /* 0x000fe20000410000 */
[----:B------:R-:W-:Y:S01]  /*1f40*/  FFMA.FTZ R108, R55, R115, R28 ;  /* 0x00000073376c7223 */ /* 0x000fe2000001001c */
[----:B------:R-:W-:Y:S01]  /*1f50*/  FMUL.FTZ R133, R116, R121 ;  /* 0x0000007974857220 */ /* 0x000fe20000410000 */
[----:B------:R-:W-:Y:S01]  /*1f60*/  SHF.L.U32 R114, R37, 0x10, RZ ;  /* 0x0000001025727819 */ /* 0x000fe200000006ff */
[----:B------:R-:W-:Y:S01]  /*1f70*/  FMUL.FTZ R39, R39, R110 ;  /* 0x0000006e27277220 */ /* 0x000fe20000410000 */
[C---:B------:R-:W-:Y:S01]  /*1f80*/  SHF.L.U32 R116, R91.reuse, 0x10, RZ ;  /* 0x000000105b747819 */ /* 0x040fe200000006ff */
[----:B------:R-:W-:Y:S01]  /*1f90*/  FMUL.FTZ R120, R108, -1.4426950216293334961 ;  /* 0xbfb8aa3b6c787820 */ /* 0x000fe20000410000 */
[----:B------:R-:W-:Y:S01]  /*1fa0*/  PRMT R37, R91, 0x7632, R37 ;  /* 0x000076325b257816 */ /* 0x000fe20000000025 */
[----:B------:R-:W2:Y:S01]  /*1fb0*/  MUFU.EX2 R118, R118 ;  /* 0x0000007600767308 */ /* 0x000ea20000000800 */
[----:B------:R-:W-:Y:S01]  /*1fc0*/  FMUL.FTZ R121, R114, R117 ;  /* 0x0000007572797220 */ /* 0x000fe20000410000 */
[----:B------:R-:W-:Y:S01]  /*1fd0*/  FMUL.FTZ R110, R5, R39 ;  /* 0x00000027056e7220 */ /* 0x000fe20000410000 */
[----:B------:R-:W-:Y:S01]  /*1fe0*/  SHF.L.U32 R114, R37, 0x10, RZ ;  /* 0x0000001025727819 */ /* 0x000fe200000006ff */
[----:B------:R-:W-:Y:S01]  /*1ff0*/  FMUL.FTZ R37, R116, R119 ;  /* 0x0000007774257220 */ /* 0x000fe20000410000 */
[----:B-1----:R-:W-:Y:S01]  /*2000*/  FADD.FTZ R119, R62, 1 ;  /* 0x3f8000003e777421 */ /* 0x002fe20000010000 */
[----:B------:R-:W-:-:S02]  /*2010*/  FFMA.FTZ R117, R52, R110, R113 ;  /* 0x0000006e34757223 */ /* 0x000fc40000010071 */
[----:B------:R-:W1:Y:S01]  /*2020*/  MUFU.EX2 R135, R120 ;  /* 0x0000007800877308 */ /* 0x000e620000000800 */
[-C--:B------:R-:W-:Y:S01]  /*2030*/  FMUL.FTZ R62, R54, R121.reuse ;  /* 0x00000079363e7220 */ /* 0x080fe20000410000 */
[C---:B------:R-:W-:Y:S01]  /*2040*/  FFMA.FTZ R113, R36.reuse, R121, R63 ;  /* 0x0000007924717223 */ /* 0x040fe2000001003f */
[----:B0-----:R-:W-:Y:S01]  /*2050*/  FADD.FTZ R103, R103, 1 ;  /* 0x3f80000067677421 */ /* 0x001fe20000010000 */
[----:B------:R-:W-:Y:S01]  /*2060*/  FFMA.FTZ R63, R5, R39, R38 ;  /* 0x00000027053f7223 */ /* 0x000fe20000010026 */
[----:B------:R-:W-:Y:S01]  /*2070*/  FFMA.FTZ R117, R36, R62, R117 ;  /* 0x0000003e24757223 */ /* 0x000fe20000010075 */
[----:B------:R-:W-:Y:S02]  /*2080*/  FMUL.FTZ R36, R132, R37 ;  /* 0x0000002584247220 */ /* 0x000fe40000410000 */
[----:B------:R-:W0:Y:S01]  /*2090*/  MUFU.RCP R120, R103 ;  /* 0x0000006700787308 */ /* 0x000e220000001000 */
[----:B------:R-:W-:Y:S01]  /*20a0*/  FFMA.FTZ R62, R54, R121, R63 ;  /* 0x00000079363e7223 */ /* 0x000fe2000001003f */
[----:B------:R-:W-:Y:S01]  /*20b0*/  SHF.L.U32 R63, R89, 0x10, RZ ;  /* 0x00000010593f7819 */ /* 0x000fe200000006ff */
[----:B------:R-:W-:Y:S01]  /*20c0*/  FFMA.FTZ R117, R50, R36, R117 ;  /* 0x0000002432757223 */ /* 0x000fe20000010075 */
[----:B------:R-:W-:Y:S01]  /*20d0*/  PRMT R36, R86, 0x7632, R36 ;  /* 0x0000763256247816 */ /* 0x000fe20000000024 */
[----:B------:R-:W-:Y:S01]  /*20e0*/  FMUL.FTZ R44, R131, R44 ;  /* 0x0000002c832c7220 */ /* 0x000fe20000410000 */
[----:B------:R-:W-:Y:S01]  /*20f0*/  PRMT R38, R87, 0x7632, R38 ;  /* 0x0000763257267816 */ /* 0x000fe20000000026 */
[----:B--2---:R-:W-:Y:S01]  /*2100*/  FADD.FTZ R118, R118, 1 ;  /* 0x3f80000076767421 */ /* 0x004fe20000010000 */
[----:B------:R-:W-:Y:S01]  /*2110*/  FADD.FTZ R110, -R64, R63 ;  /* 0x0000003f406e7221 */ /* 0x000fe20000010100 */
[----:B------:R-:W-:Y:S01]  /*2120*/  SHF.L.U32 R63, R36, 0x10, RZ ;  /* 0x00000010243f7819 */ /* 0x000fe200000006ff */
[----:B------:R-:W-:Y:S01]  /*2130*/  FMUL.FTZ R114, R114, R133 ;  /* 0x0000008572727220 */ /* 0x000fe20000410000 */
[----:B------:R-:W2:Y:S01]  /*2140*/  MUFU.RCP R119, R119 ;  /* 0x0000007700777308 */ /* 0x000ea20000001000 */
[----:B------:R-:W-:Y:S01]  /*2150*/  SHF.L.U32 R137, R38, 0x10, RZ ;  /* 0x0000001026897819 */ /* 0x000fe200000006ff */
[----:B-1----:R-:W-:Y:S01]  /*2160*/  FADD.FTZ R135, R135, 1 ;  /* 0x3f80000087877421 */ /* 0x002fe20000010000 */
[----:B------:R-:W-:Y:S01]  /*2170*/  FFMA.FTZ R62, R132, R37, R62 ;  /* 0x00000025843e7223 */ /* 0x000fe2000001003e */
[----:B------:R-:W-:Y:S01]  /*2180*/  FFMA.FTZ R32, R5, R44, R30 ;  /* 0x0000002c05207223 */ /* 0x000fe2000001001e */
[----:B------:R-:W-:Y:S01]  /*2190*/  FADD.FTZ R104, R104, R121 ;  /* 0x0000007968687221 */ /* 0x000fe20000010000 */
[----:B------:R-:W-:Y:S01]  /*21a0*/  SHF.L.U32 R133, R92, 0x10, RZ ;  /* 0x000000105c857819 */ /* 0x000fe200000006ff */
[----:B------:R-:W-:Y:S01]  /*21b0*/  FMUL.FTZ R38, R131, R110 ;  /* 0x0000006e83267220 */ /* 0x000fe20000410000 */
[----:B------:R0:W-:Y:S01]  /*21c0*/  MUFU.RCP R121, R118 ;  /* 0x0000007600797308 */ /* 0x0001e20000001000 */
[----:B------:R-:W-:Y:S01]  /*21d0*/  FADD.FTZ R136, -R64, R63 ;  /* 0x0000003f40887221 */ /* 0x000fe20000010100 */
[----:B------:R-:W-:Y:S01]  /*21e0*/  FFMA.FTZ R110, R55, R114, R62 ;  /* 0x00000072376e7223 */ /* 0x000fe2000001003e */
[----:B------:R-:W-:Y:S01]  /*21f0*/  FMUL.FTZ R42, R131, R42 ;  /* 0x0000002a832a7220 */ /* 0x000fe20000410000 */
[----:B------:R-:W-:Y:S01]  /*2200*/  FMUL.FTZ R35, R32, -1.4426950216293334961 ;  /* 0xbfb8aa3b20237820 */ /* 0x000fe20000410000 */
[C---:B------:R-:W-:Y:S01]  /*2210*/  FADD.FTZ R62, -R64.reuse, R137 ;  /* 0x00000089403e7221 */ /* 0x040fe20000010100 */
[----:B------:R-:W-:Y:S01]  /*2220*/  FADD.FTZ R36, -R64, R133 ;  /* 0x0000008540247221 */ /* 0x000fe20000010100 */
[----:B------:R-:W-:Y:S01]  /*2230*/  FMUL.FTZ R133, R55, R114 ;  /* 0x0000007237857220 */ /* 0x000fe20000410000 */
[----:B------:R-:W1:Y:S01]  /*2240*/  MUFU.RCP R135, R135 ;  /* 0x0000008700877308 */ /* 0x000e620000001000 */
[C---:B------:R-:W-:Y:S01]  /*2250*/  FMUL.FTZ R63, R131.reuse, R136 ;  /* 0x00000088833f7220 */ /* 0x040fe20000410000 */
[----:B0-----:R-:W-:Y:S01]  /*2260*/  FADD.FTZ R118, -R120, 1 ;  /* 0x3f80000078767421 */ /* 0x001fe20000010100 */
[C-C-:B------:R-:W-:Y:S01]  /*2270*/  FFMA.FTZ R31, R132.reuse, R42, R29.reuse ;  /* 0x0000002a841f7223 */ /* 0x140fe2000001001d */
[----:B------:R-:W-:Y:S01]  /*2280*/  FMUL.FTZ R62, R131, R62 ;  /* 0x0000003e833e7220 */ /* 0x000fe20000410000 */
[----:B------:R-:W-:Y:S01]  /*2290*/  FFMA.FTZ R103, R132, R38, R29 ;  /* 0x0000002684677223 */ /* 0x000fe2000001001d */
[----:B------:R-:W-:Y:S01]  /*22a0*/  FFMA.FTZ R133, R34, R133, R117 ;  /* 0x0000008522857223 */ /* 0x000fe20000010075 */
[----:B------:R-:W-:Y:S01]  /*22b0*/  FFMA.FTZ R117, R54, R63, R27 ;  /* 0x0000003f36757223 */ /* 0x000fe2000001001b */
[----:B------:R-:W0:Y:S01]  /*22c0*/  MUFU.EX2 R35, R35 ;  /* 0x0000002300237308 */ /* 0x000e220000000800 */
[----:B------:R-:W-:Y:S01]  /*22d0*/  FFMA.FTZ R105, R105, R118, 1 ;  /* 0x3f80000069697423 */ /* 0x000fe20000010076 */
[----:B------:R-:W-:Y:S01]  /*22e0*/  FMUL.FTZ R106, R31, -1.4426950216293334961 ;  /* 0xbfb8aa3b1f6a7820 */ /* 0x000fe20000410000 */
[----:B------:R-:W-:Y:S01]  /*22f0*/  FFMA.FTZ R118, R55, R62, R28 ;  /* 0x0000003e37767223 */ /* 0x000fe2000001001c */
[----:B------:R-:W-:Y:S01]  /*2300*/  FMUL.FTZ R138, R103, -1.4426950216293334961 ;  /* 0xbfb8aa3b678a7820 */ /* 0x000fe20000410000 */
[----:B------:R-:W-:Y:S01]  /*2310*/  FFMA.FTZ R116, R34, R114, R59 ;  /* 0x0000007222747223 */ /* 0x000fe2000001003b */
[----:B------:R-:W-:Y:S01]  /*2320*/  FMUL.FTZ R137, R117, -1.4426950216293334961 ;  /* 0xbfb8aa3b75897820 */ /* 0x000fe20000410000 */
[----:B------:R-:W-:Y:S01]  /*2330*/  FADD.FTZ R59, R102, R114 ;  /* 0x00000072663b7221 */ /* 0x000fe20000010000 */
[----:B--2---:R-:W-:Y:S01]  /*2340*/  FADD.FTZ R34, -R119, 1 ;  /* 0x3f80000077227421 */ /* 0x004fe20000010100 */
[----:B------:R-:W-:Y:S01]  /*2350*/  FMUL.FTZ R139, R118, -1.4426950216293334961 ;  /* 0xbfb8aa3b768b7820 */ /* 0x000fe20000410000 */
[----:B------:R2:W-:Y:S02]  /*2360*/  MUFU.EX2 R114, R138 ;  /* 0x0000008a00727308 */ /* 0x0005e40000000800 */
[----:B------:R-:W-:Y:S01]  /*2370*/  FFMA.FTZ R34, R33, R34, 1 ;  /* 0x3f80000021227423 */ /* 0x000fe20000010022 */
[----:B-1----:R-:W-:Y:S01]  /*2380*/  FADD.FTZ R33, -R135, 1 ;  /* 0x3f80000087217421 */ /* 0x002fe20000010100 */
[----:B------:R-:W-:-:S04]  /*2390*/  FMUL.FTZ R120, R120, R105 ;  /* 0x0000006978787220 */ /* 0x000fc80000410000 */
[----:B------:R-:W1:Y:S01]  /*23a0*/  MUFU.EX2 R106, R106 ;  /* 0x0000006a006a7308 */ /* 0x000e620000000800 */
[----:B--2---:R-:W-:Y:S01]  /*23b0*/  FADD.FTZ R138, -R121, 1 ;  /* 0x3f800000798a7421 */ /* 0x004fe20000010100 */
[----:B------:R-:W-:Y:S01]  /*23c0*/  SHF.L.U32 R105, R94, 0x10, RZ ;  /* 0x000000105e697819 */ /* 0x000fe200000006ff */
[----:B------:R-:W-:Y:S02]  /*23d0*/  FMUL.FTZ R136, R119, R34 ;  /* 0x0000002277887220 */ /* 0x000fe40000410000 */
[----:B------:R-:W-:-:S03]  /*23e0*/  FFMA.FTZ R138, R107, R138, 1 ;  /* 0x3f8000006b8a7423 */ /* 0x000fc6000001008a */
[----:B------:R-:W2:Y:S01]  /*23f0*/  MUFU.EX2 R137, R137 ;  /* 0x0000008900897308 */ /* 0x000ea20000000800 */
[----:B------:R-:W-:Y:S01]  /*2400*/  FFMA.FTZ R108, R108, R33, 1 ;  /* 0x3f8000006c6c7423 */ /* 0x000fe20000010021 */
[----:B------:R-:W-:Y:S01]  /*2410*/  FMUL.FTZ R138, R121, R138 ;  /* 0x0000008a798a7220 */ /* 0x000fe20000410000 */
[----:B------:R-:W-:-:S05]  /*2420*/  PRMT R33, R94, 0x7632, R33 ;  /* 0x000076325e217816 */ /* 0x000fca0000000021 */
[----:B------:R-:W4:Y:S01]  /*2430*/  MUFU.EX2 R139, R139 ;  /* 0x0000008b008b7308 */ /* 0x000f220000000800 */
[----:B0-----:R-:W-:Y:S01]  /*2440*/  FADD.FTZ R121, R35, 1 ;  /* 0x3f80000023797421 */ /* 0x001fe20000010000 */
[----:B------:R-:W-:Y:S01]  /*2450*/  PRMT R34, R95, 0x7632, R34 ;  /* 0x000076325f227816 */ /* 0x000fe20000000022 */
[----:B------:R-:W-:Y:S01]  /*2460*/  FMUL.FTZ R35, R105, R136 ;  /* 0x0000008869237220 */ /* 0x000fe20000410000 */
[----:B------:R-:W-:Y:S02]  /*2470*/  SHF.L.U32 R107, R95, 0x10, RZ ;  /* 0x000000105f6b7819 */ /* 0x000fe400000006ff */
[----:B------:R-:W-:Y:S02]  /*2480*/  SHF.L.U32 R119, R33, 0x10, RZ ;  /* 0x0000001021777819 */ /* 0x000fe400000006ff */
[----:B------:R-:W-:Y:S01]  /*2490*/  SHF.L.U32 R105, R34, 0x10, RZ ;  /* 0x0000001022697819 */ /* 0x000fe200000006ff */
[----:B------:R-:W-:Y:S01]  /*24a0*/  FMUL.FTZ R34, R5, R35 ;  /* 0x0000002305227220 */ /* 0x000fe20000410000 */
[----:B------:R-:W-:Y:S01]  /*24b0*/  FMUL.FTZ R108, R135, R108 ;  /* 0x0000006c876c7220 */ /* 0x000fe20000410000 */
[----:B------:R-:W-:Y:S01]  /*24c0*/  FMUL.FTZ R33, R107, R120 ;  /* 0x000000786b217220 */ /* 0x000fe20000410000 */
[----:B-1----:R-:W-:Y:S01]  /*24d0*/  FADD.FTZ R120, R106, 1 ;  /* 0x3f8000006a787421 */ /* 0x002fe20000010000 */
[----:B------:R-:W-:Y:S01]  /*24e0*/  FMUL.FTZ R119, R119, R138 ;  /* 0x0000008a77777220 */ /* 0x000fe20000410000 */
[----:B------:R-:W-:Y:S01]  /*24f0*/  FFMA.FTZ R107, R48, R34, R133 ;  /* 0x00000022306b7223 */ /* 0x000fe20000010085 */
[----:B------:R-:W0:Y:S01]  /*2500*/  MUFU.RCP R121, R121 ;  /* 0x0000007900797308 */ /* 0x000e220000001000 */
[----:B------:R-:W-:Y:S01]  /*2510*/  PRMT R34, R88, 0x7632, R34 ;  /* 0x0000763258227816 */ /* 0x000fe20000000022 */
[----:B------:R-:W-:Y:S01]  /*2520*/  FMUL.FTZ R106, R105, R108 ;  /* 0x0000006c696a7220 */ /* 0x000fe20000410000 */
[----:B------:R-:W-:Y:S01]  /*2530*/  SHF.L.U32 R143, R93, 0x10, RZ ;  /* 0x000000105d8f7819 */ /* 0x000fe200000006ff */
[----:B--2---:R-:W-:Y:S01]  /*2540*/  FADD.FTZ R135, R137, 1 ;  /* 0x3f80000089877421 */ /* 0x004fe20000010000 */
[----:B------:R-:W-:Y:S01]  /*2550*/  FFMA.FTZ R58, R5, R40, R30 ;  /* 0x00000028053a7223 */ /* 0x000fe2000001001e */
[----:B------:R-:W-:Y:S01]  /*2560*/  PRMT R105, R89, 0x7632, R105 ;  /* 0x0000763259697816 */ /* 0x000fe20000000069 */
[----:B----4-:R-:W-:Y:S01]  /*2570*/  FADD.FTZ R136, R139, 1 ;  /* 0x3f8000008b887421 */ /* 0x010fe20000010000 */
[----:B------:R1:W2:Y:S01]  /*2580*/  MUFU.RCP R133, R120 ;  /* 0x0000007800857308 */ /* 0x0002a20000001000 */
[----:B------:R-:W-:Y:S01]  /*2590*/  FMUL.FTZ R108, R54, R119 ;  /* 0x00000077366c7220 */ /* 0x000fe20000410000 */
[----:B------:R-:W-:Y:S01]  /*25a0*/  SHF.L.U32 R141, R34, 0x10, RZ ;  /* 0x00000010228d7819 */ /* 0x000fe200000006ff */
[----:B------:R-:W-:Y:S01]  /*25b0*/  FADD.FTZ R34, -R64, R143 ;  /* 0x0000008f40227221 */ /* 0x000fe20000010100 */
[----:B------:R-:W-:Y:S01]  /*25c0*/  FMUL.FTZ R109, R58, -1.4426950216293334961 ;  /* 0xbfb8aa3b3a6d7820 */ /* 0x000fe20000410000 */
[----:B------:R-:W-:Y:S01]  /*25d0*/  SHF.L.U32 R143, R105, 0x10, RZ ;  /* 0x00000010698f7819 */ /* 0x000fe200000006ff */
[----:B------:R-:W-:Y:S01]  /*25e0*/  FFMA.FTZ R137, R112, R108, R107 ;  /* 0x0000006c70897223 */ /* 0x000fe2000001006b */
[----:B------:R-:W-:Y:S01]  /*25f0*/  FMUL.FTZ R105, R132, R33 ;  /* 0x0000002184697220 */ /* 0x000fe20000410000 */
[----:B------:R-:W4:Y:S03]  /*2600*/  MUFU.RCP R135, R135 ;  /* 0x0000008700877308 */ /* 0x000f260000001000 */
[----:B------:R-:W-:Y:S01]  /*2610*/  FFMA.FTZ R108, R46, R105, R137 ;  /* 0x000000692e6c7223 */ /* 0x000fe20000010089 */
[----:B------:R-:W-:-:S04]  /*2620*/  FMUL.FTZ R137, R55, R106 ;  /* 0x0000006a37897220 */ /* 0x000fc80000410000 */
[----:B------:R-:W3:Y:S01]  /*2630*/  MUFU.RCP R136, R136 ;  /* 0x0000008800887308 */ /* 0x000ee20000001000 */
[----:B------:R-:W-:Y:S01]  /*2640*/  FADD.FTZ R138, -R64, R143 ;  /* 0x0000008f408a7221 */ /* 0x000fe20000010100 */
[----:B------:R-:W-:Y:S01]  /*2650*/  FFMA.FTZ R112, R112, R119, R113 ;  /* 0x0000007770707223 */ /* 0x000fe20000010071 */
[----:B-1----:R-:W-:Y:S01]  /*2660*/  FADD.FTZ R120, -R64, R141 ;  /* 0x0000008d40787221 */ /* 0x002fe20000010100 */
[----:B------:R-:W-:-:S04]  /*2670*/  FFMA.FTZ R113, R115, R106, R116 ;  /* 0x0000006a73717223 */ /* 0x000fc80000010074 */
[----:B------:R-:W1:Y:S01]  /*2680*/  MUFU.EX2 R109, R109 ;  /* 0x0000006d006d7308 */ /* 0x000e620000000800 */
[----:B------:R-:W-:Y:S01]  /*2690*/  FFMA.FTZ R137, R115, R137, R108 ;  /* 0x0000008973897223 */ /* 0x000fe2000001006c */
[----:B0-----:R-:W-:Y:S01]  /*26a0*/  FADD.FTZ R115, -R121, 1 ;  /* 0x3f80000079737421 */ /* 0x001fe20000010100 */
[----:B------:R-:W-:Y:S01]  /*26b0*/  FMUL.FTZ R108, R131, R138 ;  /* 0x0000008a836c7220 */ /* 0x000fe20000410000 */
[----:B--2---:R-:W-:Y:S01]  /*26c0*/  FADD.FTZ R138, -R133, 1 ;  /* 0x3f800000858a7421 */ /* 0x004fe20000010100 */
[----:B------:R-:W-:Y:S01]  /*26d0*/  FMUL.FTZ R105, R131, R120 ;  /* 0x0000007883697220 */ /* 0x000fe20000410000 */
[----:B------:R-:W-:Y:S01]  /*26e0*/  FFMA.FTZ R32, R32, R115, 1 ;  /* 0x3f80000020207423 */ /* 0x000fe20000010073 */
[----:B------:R-:W-:Y:S01]  /*26f0*/  FFMA.FTZ R116, R55, R108, R28 ;  /* 0x0000006c37747223 */ /* 0x000fe2000001001c */
[----:B------:R-:W-:Y:S01]  /*2700*/  FFMA.FTZ R140, R31, R138, 1 ;  /* 0x3f8000001f8c7423 */ /* 0x000fe2000001008a */
[----:B------:R-:W-:Y:S01]  /*2710*/  FFMA.FTZ R120, R54, R105, R27 ;  /* 0x0000006936787223 */ /* 0x000fe2000001001b */
[----:B----4-:R-:W-:Y:S01]  /*2720*/  FADD.FTZ R138, -R135, 1 ;  /* 0x3f800000878a7421 */ /* 0x010fe20000010100 */
[----:B------:R-:W-:Y:S01]  /*2730*/  FMUL.FTZ R121, R121, R32 ;  /* 0x0000002079797220 */ /* 0x000fe20000410000 */
[----:B---3--:R-:W-:Y:S01]  /*2740*/  FADD.FTZ R31, -R136, 1 ;  /* 0x3f800000881f7421 */ /* 0x008fe20000010100 */
[----:B------:R-:W-:Y:S01]  /*2750*/  SHF.L.U32 R32, R96, 0x10, RZ ;  /* 0x0000001060207819 */ /* 0x000fe200000006ff */
[----:B------:R-:W-:Y:S01]  /*2760*/  FMUL.FTZ R142, R116, -1.4426950216293334961 ;  /* 0xbfb8aa3b748e7820 */ /* 0x000fe20000410000 */
[----:B------:R-:W-:Y:S01]  /*2770*/  FMUL.FTZ R139, R120, -1.4426950216293334961 ;  /* 0xbfb8aa3b788b7820 */ /* 0x000fe20000410000 */
[----:B------:R-:W-:Y:S01]  /*2780*/  FFMA.FTZ R138, R117, R138, 1 ;  /* 0x3f800000758a7423 */ /* 0x000fe2000001008a */
[----:B------:R-:W-:Y:S01]  /*2790*/  FFMA.FTZ R115, R118, R31, 1 ;  /* 0x3f80000076737423 */ /* 0x000fe2000001001f */
[----:B-1----:R-:W-:Y:S01]  /*27a0*/  FADD.FTZ R117, R109, 1 ;  /* 0x3f8000006d757421 */ /* 0x002fe20000010000 */
[----:B------:R-:W-:Y:S01]  /*27b0*/  PRMT R31, R96, 0x7632, R31 ;  /* 0x00007632601f7816 */ /* 0x000fe2000000001f */
[----:B------:R-:W-:Y:S01]  /*27c0*/  FMUL.FTZ R140, R133, R140 ;  /* 0x0000008c858c7220 */ /* 0x000fe20000410000 */
[----:B------:R-:W-:Y:S01]  /*27d0*/  SHF.L.U32 R109, R97, 0x10, RZ ;  /* 0x00000010616d7819 */ /* 0x000fe200000006ff */
[----:B------:R-:W-:Y:S01]  /*27e0*/  FMUL.FTZ R32, R32, R121 ;  /* 0x0000007920207220 */ /* 0x000fe20000410000 */
[----:B------:R0:W-:Y:S01]  /*27f0*/  MUFU.EX2 R141, R139 ;  /* 0x0000008b008d7308 */ /* 0x0001e20000000800 */
[----:B------:R-:W-:-:S02]  /*2800*/  FADD.FTZ R121, R114, 1 ;  /* 0x3f80000072797421 */ /* 0x000fc40000010000 */
[----:B------:R-:W-:-:S05]  /*2810*/  FMUL.FTZ R114, R5, R32 ;  /* 0x0000002005727220 */ /* 0x000fca0000410000 */
[----:B------:R-:W1:Y:S01]  /*2820*/  MUFU.EX2 R142, R142 ;  /* 0x0000008e008e7308 */ /* 0x000e620000000800 */
[----:B0-----:R-:W-:Y:S01]  /*2830*/  FMUL.FTZ R139, R136, R115 ;  /* 0x00000073888b7220 */ /* 0x001fe20000410000 */
[----:B------:R-:W-:Y:S01]  /*2840*/  SHF.L.U32 R115, R31, 0x10, RZ ;  /* 0x000000101f737819 */ /* 0x000fe200000006ff */
[----:B------:R-:W-:Y:S01]  /*2850*/  FMUL.FTZ R31, R109, R140 ;  /* 0x0000008c6d1f7220 */ /* 0x000fe20000410000 */
[----:B------:R-:W-:Y:S01]  /*2860*/  PRMT R109, R92, 0x7632, R109 ;  /* 0x000076325c6d7816 */ /* 0x000fe2000000006d */
[----:B------:R-:W-:Y:S01]  /*2870*/  FFMA.FTZ R118, R44, R114, R137 ;  /* 0x000000722c767223 */ /* 0x000fe20000010089 */
[----:B------:R-:W-:Y:S02]  /*2880*/  FMUL.FTZ R138, R135, R138 ;  /* 0x0000008a878a7220 */ /* 0x000fe40000410000 */
[----:B------:R-:W-:Y:S01]  /*2890*/  SHF.L.U32 R137, R109, 0x10, RZ ;  /* 0x000000106d897819 */ /* 0x000fe200000006ff */
[----:B------:R-:W-:Y:S01]  /*28a0*/  FMUL.FTZ R36, R131, R36 ;  /* 0x0000002483247220 */ /* 0x000fe20000410000 */
[----:B------:R-:W-:Y:S01]  /*28b0*/  PRMT R114, R93, 0x7632, R114 ;  /* 0x000076325d727816 */ /* 0x000fe20000000072 */
[----:B------:R-:W-:-:S02]  /*28c0*/  FMUL.FTZ R115, R115, R138 ;  /* 0x0000008a73737220 */ /* 0x000fc40000410000 */
[----:B------:R-:W-:Y:S01]  /*28d0*/  FADD.FTZ R136, -R64, R137 ;  /* 0x0000008940887221 */ /* 0x000fe20000010100 */
[----:B------:R-:W-:Y:S01]  /*28e0*/  SHF.L.U32 R137, R114, 0x10, RZ ;  /* 0x0000001072897819 */ /* 0x000fe200000006ff */
[----:B------:R-:W-:Y:S01]  /*28f0*/  FFMA.FTZ R102, R5, R36, R30 ;  /* 0x0000002405667223 */ /* 0x000fe2000001001e */
[----:B------:R-:W-:Y:S01]  /*2900*/  FMUL.FTZ R135, R54, R115 ;  /* 0x0000007336877220 */ /* 0x000fe20000410000 */
[----:B------:R-:W-:Y:S01]  /*2910*/  FMUL.FTZ R114, R131, R136 ;  /* 0x0000008883727220 */ /* 0x000fe20000410000 */
[----:B------:R-:W0:Y:S01]  /*2920*/  MUFU.RCP R117, R117 ;  /* 0x0000007500757308 */ /* 0x000e220000001000 */
[----:B------:R-:W-:Y:S01]  /*2930*/  PRMT R109, R97, 0x7632, R109 ;  /* 0x00007632616d7816 */ /* 0x000fe2000000006d */
[----:B-1----:R-:W-:Y:S01]  /*2940*/  FADD.FTZ R136, R142, 1 ;  /* 0x3f8000008e887421 */ /* 0x002fe20000010000 */
[----:B------:R-:W-:Y:S01]  /*2950*/  FMUL.FTZ R34, R131, R34 ;  /* 0x0000002283227220 */ /* 0x000fe20000410000 */
[----:B------:R-:W-:Y:S01]  /*2960*/  FADD.FTZ R133, R141, 1 ;  /* 0x3f8000008d857421 */ /* 0x000fe20000010000 */
[----:B------:R-:W-:Y:S01]  /*2970*/  FMUL.FTZ R30, R102, -1.4426950216293334961 ;  /* 0xbfb8aa3b661e7820 */ /* 0x000fe20000410000 */
[----:B------:R-:W-:-:S02]  /*2980*/  FFMA.FTZ R135, R63, R135, R118 ;  /* 0x000000873f877223 */ /* 0x000fc40000010076 */
[----:B------:R-:W1:Y:S01]  /*2990*/  MUFU.RCP R121, R121 ;  /* 0x0000007900797308 */ /* 0x000e620000001000 */
[----:B------:R-:W-:Y:S01]  /*29a0*/  SHF.L.U32 R118, R109, 0x10, RZ ;  /* 0x000000106d767819 */ /* 0x000fe200000006ff */
[----:B------:R-:W-:Y:S01]  /*29b0*/  FFMA.FTZ R107, R132, R34, R29 ;  /* 0x00000022846b7223 */ /* 0x000fe2000001001d */
[----:B------:R-:W-:Y:S01]  /*29c0*/  FADD.FTZ R138, -R64, R137 ;  /* 0x00000089408a7221 */ /* 0x000fe20000010100 */
[----:B------:R-:W-:-:S04]  /*29d0*/  FMUL.FTZ R137, R132, R31 ;  /* 0x0000001f84897220 */ /* 0x000fc80000410000 */
[----:B------:R-:W-:Y:S01]  /*29e0*/  MUFU.RCP R136, R136 ;  /* 0x0000008800887308 */ /* 0x000fe20000001000 */
[----:B------:R-:W-:Y:S01]  /*29f0*/  FMUL.FTZ R29, R107, -1.4426950216293334961 ;  /* 0xbfb8aa3b6b1d7820 */ /* 0x000fe20000410000 */
[----:B------:R-:W-:Y:S01]  /*2a00*/  FMUL.FTZ R118, R118, R139 ;  /* 0x0000008b76767220 */ /* 0x000fe20000410000 */
[----:B------:R-:W-:Y:S01]  /*2a10*/  FFMA.FTZ R27, R54, R114, R27 ;  /* 0x00000072361b7223 */ /* 0x000fe2000001001b */
[----:B------:R-:W-:-:S04]  /*2a20*/  FFMA.FTZ R137, R42, R137, R135 ;  /* 0x000000892a897223 */ /* 0x000fc80000010087 */
[----:B------:R-:W2:Y:S01]  /*2a30*/  MUFU.RCP R133, R133 ;  /* 0x0000008500857308 */ /* 0x000ea20000001000 */
[----:B------:R-:W-:Y:S01]  /*2a40*/  FMUL.FTZ R109, R131, R138 ;  /* 0x0000008a836d7220 */ /* 0x000fe20000410000 */
[----:B------:R-:W-:Y:S01]  /*2a50*/  FFMA.FTZ R135, R5, R35, R110 ;  /* 0x0000002305877223 */ /* 0x000fe2000001006e */
[----:B------:R-:W-:-:S05]  /*2a60*/  FMUL.FTZ R138, R55, R118 ;  /* 0x00000076378a7220 */ /* 0x000fca0000410000 */
[----:B------:R-:W3:Y:S01]  /*2a70*/  MUFU.EX2 R30, R30 ;  /* 0x0000001e001e7308 */ /* 0x000ee20000000800 */
[----:B------:R-:W-:Y:S01]  /*2a80*/  FMUL.FTZ R140, R27, -1.4426950216293334961 ;  /* 0xbfb8aa3b1b8c7820 */ /* 0x000fe20000410000 */
[----:B------:R-:W-:Y:S01]  /*2a90*/  FADD.FTZ R104, R104, R119 ;  /* 0x0000007768687221 */ /* 0x000fe20000010000 */
[----:B------:R-:W-:Y:S01]  /*2aa0*/  FFMA.FTZ R119, R54, R119, R135 ;  /* 0x0000007736777223 */ /* 0x000fe20000010087 */
[----:B0-----:R-:W-:Y:S01]  /*2ab0*/  FADD.FTZ R135, -R117, 1 ;  /* 0x3f80000075877421 */ /* 0x001fe20000010100 */
[----:B------:R-:W-:-:S03]  /*2ac0*/  FFMA.FTZ R137, R62, R138, R137 ;  /* 0x0000008a3e897223 */ /* 0x000fc60000010089 */
[----:B------:R-:W0:Y:S01]  /*2ad0*/  MUFU.EX2 R29, R29 ;  /* 0x0000001d001d7308 */ /* 0x000e220000000800 */
[----:B------:R-:W-:Y:S01]  /*2ae0*/  FFMA.FTZ R28, R55, R109, R28 ;  /* 0x0000006d371c7223 */ /* 0x000fe2000001001c */
[----:B-1----:R-:W-:Y:S01]  /*2af0*/  FADD.FTZ R138, -R121, 1 ;  /* 0x3f800000798a7421 */ /* 0x002fe20000010100 */
[----:B------:R-:W-:-:S05]  /*2b00*/  FFMA.FTZ R58, R58, R135, 1 ;  /* 0x3f8000003a3a7423 */ /* 0x000fca0000010087 */
[----:B------:R1:W4:Y:S01]  /*2b10*/  MUFU.EX2 R110, R140 ;  /* 0x0000008c006e7308 */ /* 0x0003220000000800 */
[----:B------:R-:W-:Y:S01]  /*2b20*/  FMUL.FTZ R141, R28, -1.4426950216293334961 ;  /* 0xbfb8aa3b1c8d7820 */ /* 0x000fe20000410000 */
[----:B--2---:R-:W-:Y:S01]  /*2b30*/  FADD.FTZ R139, -R133, 1 ;  /* 0x3f800000858b7421 */ /* 0x004fe20000010100 */
[----:B-1----:R-:W-:Y:S01]  /*2b40*/  FFMA.FTZ R140, R103, R138, 1 ;  /* 0x3f800000678c7423 */ /* 0x002fe2000001008a */
[----:B------:R-:W-:Y:S01]  /*2b50*/  FADD.FTZ R103, -R136, 1 ;  /* 0x3f80000088677421 */ /* 0x000fe20000010100 */
[----:B------:R-:W-:-:S03]  /*2b60*/  FMUL.FTZ R138, R117, R58 ;  /* 0x0000003a758a7220 */ /* 0x000fc60000410000 */
[----:B------:R-:W1:Y:S01]  /*2b70*/  MUFU.EX2 R135, R141 ;  /* 0x0000008d00877308 */ /* 0x000e620000000800 */
[----:B---3--:R-:W-:Y:S01]  /*2b80*/  FADD.FTZ R58, R30, 1 ;  /* 0x3f8000001e3a7421 */ /* 0x008fe20000010000 */
[----:B------:R-:W-:Y:S01]  /*2b90*/  PRMT R30, R98, 0x7632, R30 ;  /* 0x00007632621e7816 */ /* 0x000fe2000000001e */
[----:B------:R-:W-:Y:S01]  /*2ba0*/  FFMA.FTZ R117, R116, R103, 1 ;  /* 0x3f80000074757423 */ /* 0x000fe20000010067 */
[----:B------:R-:W-:Y:S01]  /*2bb0*/  FFMA.FTZ R120, R120, R139, 1 ;  /* 0x3f80000078787423 */ /* 0x000fe2000001008b */
[----:B------:R-:W-:Y:S01]  /*2bc0*/  SHF.L.U32 R103, R98, 0x10, RZ ;  /* 0x0000001062677819 */ /* 0x000fe200000006ff */
[----:B------:R-:W-:Y:S01]  /*2bd0*/  FMUL.FTZ R139, R121, R140 ;  /* 0x0000008c798b7220 */ /* 0x000fe20000410000 */
[----:B------:R-:W-:Y:S01]  /*2be0*/  SHF.L.U32 R116, R30, 0x10, RZ ;  /* 0x000000101e747819 */ /* 0x000fe200000006ff */
[----:B0-----:R-:W-:Y:S01]  /*2bf0*/  FADD.FTZ R140, R29, 1 ;  /* 0x3f8000001d8c7421 */ /* 0x001fe20000010000 */
[----:B------:R-:W-:Y:S01]  /*2c00*/  FMUL.FTZ R133, R133, R120 ;  /* 0x0000007885857220 */ /* 0x000fe20000410000 */
[----:B------:R-:W-:Y:S01]  /*2c10*/  FMUL.FTZ R30, R103, R138 ;  /* 0x0000008a671e7220 */ /* 0x000fe20000410000 */
[C---:B------:R-:W-:Y:S01]  /*2c20*/  PRMT R29, R99.reuse, 0x7632, R29 ;  /* 0x00007632631d7816 */ /* 0x040fe2000000001d */
[----:B------:R-:W-:Y:S01]  /*2c30*/  FMUL.FTZ R136, R136, R117 ;  /* 0x0000007588887220 */ /* 0x000fe20000410000 */
[----:B----4-:R-:W-:Y:S01]  /*2c40*/  FADD.FTZ R117, R110, 1 ;  /* 0x3f8000006e757421 */ /* 0x010fe20000010000 */
[----:B------:R-:W-:Y:S01]  /*2c50*/  FMUL.FTZ R103, R116, R133 ;  /* 0x0000008574677220 */ /* 0x000fe20000410000 */
[----:B------:R-:W-:Y:S01]  /*2c60*/  SHF.L.U32 R110, R99, 0x10, RZ ;  /* 0x00000010636e7819 */ /* 0x000fe200000006ff */
[----:B------:R-:W0:Y:S01]  /*2c70*/  MUFU.RCP R58, R58 ;  /* 0x0000003a003a7308 */ /* 0x000e220000001000 */
[----:B------:R-:W-:Y:S01]  /*2c80*/  FMUL.FTZ R116, R5, R30 ;  /* 0x0000001e05747220 */ /* 0x000fe20000410000 */
[----:B------:R-:W-:Y:S01]  /*2c90*/  SHF.L.U32 R133, R29, 0x10, RZ ;  /* 0x000000101d857819 */ /* 0x000fe200000006ff */
[----:B------:R-:W-:Y:S01]  /*2ca0*/  FMUL.FTZ R121, R54, R103 ;  /* 0x0000006736797220 */ /* 0x000fe20000410000 */
[----:B------:R-:W-:Y:S01]  /*2cb0*/  FMUL.FTZ R29, R110, R139 ;  /* 0x0000008b6e1d7220 */ /* 0x000fe20000410000 */
[----:B------:R-:W-:Y:S01]  /*2cc0*/  FFMA.FTZ R116, R40, R116, R137 ;  /* 0x0000007428747223 */ /* 0x000fe20000010089 */
[----:B-1----:R-:W-:Y:S01]  /*2cd0*/  FADD.FTZ R135, R135, 1 ;  /* 0x3f80000087877421 */ /* 0x002fe20000010000 */
[----:B------:R-:W-:Y:S01]  /*2ce0*/  FMUL.FTZ R110, R133, R136 ;  /* 0x00000088856e7220 */ /* 0x000fe20000410000 */
[----:B------:R-:W1:Y:S01]  /*2cf0*/  MUFU.RCP R117, R117 ;  /* 0x0000007500757308 */ /* 0x000e620000001000 */
[C---:B------:R-:W-:Y:S01]  /*2d00*/  FFMA.FTZ R136, R132.reuse, R33, R119 ;  /* 0x0000002184887223 */ /* 0x040fe20000010077 */
[----:B------:R-:W-:Y:S01]  /*2d10*/  FFMA.FTZ R121, R105, R121, R116 ;  /* 0x0000007969797223 */ /* 0x000fe20000010074 */
[----:B------:R-:W-:-:S02]  /*2d20*/  FMUL.FTZ R119, R132, R29 ;  /* 0x0000001d84777220 */ /* 0x000fc40000410000 */
[----:B------:R-:W-:-:S03]  /*2d30*/  FFMA.FTZ R136, R55, R106, R136 ;  /* 0x0000006a37887223 */ /* 0x000fc60000010088 */
[----:B------:R-:W2:Y:S01]  /*2d40*/  MUFU.RCP R120, R140 ;  /* 0x0000008c00787308 */ /* 0x000ea20000001000 */
[----:B------:R-:W-:Y:S01]  /*2d50*/  FFMA.FTZ R112, R63, R115, R112 ;  /* 0x000000733f707223 */ /* 0x000fe20000010070 */
[----:B------:R-:W-:-:S06]  /*2d60*/  FFMA.FTZ R63, R5, R32, R136 ;  /* 0x00000020053f7223 */ /* 0x000fcc0000010088 */
[----:B------:R-:W3:Y:S01]  /*2d70*/  MUFU.RCP R116, R135 ;  /* 0x0000008700747308 */ /* 0x000ee20000001000 */
[----:B------:R-:W-:Y:S01]  /*2d80*/  FADD.FTZ R59, R59, R106 ;  /* 0x0000006a3b3b7221 */ /* 0x000fe20000010000 */
[----:B------:R-:W-:Y:S01]  /*2d90*/  FFMA.FTZ R119, R38, R119, R121 ;  /* 0x0000007726777223 */ /* 0x000fe20000010079 */
[----:B------:R-:W-:Y:S01]  /*2da0*/  FMUL.FTZ R106, R55, R110 ;  /* 0x0000006e376a7220 */ /* 0x000fe20000410000 */
[----:B0-----:R-:W-:Y:S01]  /*2db0*/  FADD.FTZ R121, -R58, 1 ;  /* 0x3f8000003a797421 */ /* 0x001fe20000010100 */
[----:B------:R-:W-:Y:S02]  /*2dc0*/  FFMA.FTZ R63, R54, R115, R63 ;  /* 0x00000073363f7223 */ /* 0x000fe4000001003f */
[----:B------:R-:W-:Y:S01]  /*2dd0*/  FFMA.FTZ R119, R108, R106, R119 ;  /* 0x0000006a6c777223 */ /* 0x000fe20000010077 */
[----:B------:R-:W-:Y:S01]  /*2de0*/  FFMA.FTZ R121, R102, R121, 1 ;  /* 0x3f80000066797423 */ /* 0x000fe20000010079 */
[----:B-1----:R-:W-:Y:S01]  /*2df0*/  FADD.FTZ R106, -R117, 1 ;  /* 0x3f800000756a7421 */ /* 0x002fe20000010100 */
[----:B------:R-:W-:Y:S01]  /*2e00*/  FFMA.FTZ R102, R132, R31, R63 ;  /* 0x0000001f84667223 */ /* 0x000fe2000001003f */
[----:B--2---:R-:W-:-:S02]  /*2e10*/  FADD.FTZ R136, -R120, 1 ;  /* 0x3f80000078887421 */ /* 0x004fc40000010100 */
[----:B------:R-:W-:Y:S01]  /*2e20*/  FFMA.FTZ R106, R27, R106, 1 ;  /* 0x3f8000001b6a7423 */ /* 0x000fe2000001006a */
[----:B------:R-:W-:Y:S01]  /*2e30*/  FFMA.FTZ R102, R55, R118, R102 ;  /* 0x0000007637667223 */ /* 0x000fe20000010066 */
[----:B------:R-:W-:Y:S01]  /*2e40*/  FFMA.FTZ R107, R107, R136, 1 ;  /* 0x3f8000006b6b7423 */ /* 0x000fe20000010088 */
[----:B---3--:R-:W-:Y:S01]  /*2e50*/  FADD.FTZ R27, -R116, 1 ;  /* 0x3f800000741b7421 */ /* 0x008fe20000010100 */
[----:B------:R-:W-:Y:S01]  /*2e60*/  FMUL.FTZ R121, R58, R121 ;  /* 0x000000793a797220 */ /* 0x000fe20000410000 */
[----:B-----5:R-:W-:Y:S01]  /*2e70*/  SHF.L.U32 R58, R100, 0x10, RZ ;  /* 0x00000010643a7819 */ /* 0x020fe200000006ff */
[----:B------:R-:W-:Y:S01]  /*2e80*/  FFMA.FTZ R63, R5, R30, R102 ;  /* 0x0000001e053f7223 */ /* 0x000fe20000010066 */
[----:B------:R-:W-:Y:S01]  /*2e90*/  FFMA.FTZ R133, R28, R27, 1 ;  /* 0x3f8000001c857423 */ /* 0x000fe2000001001b */
[----:B------:R-:W-:Y:S01]  /*2ea0*/  PRMT R27, R100, 0x7632, R27 ;  /* 0x00007632641b7816 */ /* 0x000fe2000000001b */
[----:B------:R-:W-:Y:S01]  /*2eb0*/  FMUL.FTZ R107, R120, R107 ;  /* 0x0000006b786b7220 */ /* 0x000fe20000410000 */
[----:B------:R-:W-:Y:S01]  /*2ec0*/  SHF.L.U32 R102, R101, 0x10, RZ ;  /* 0x0000001065667819 */ /* 0x000fe200000006ff */
[----:B------:R-:W-:Y:S01]  /*2ed0*/  FFMA.FTZ R63, R54, R103, R63 ;  /* 0x00000067363f7223 */ /* 0x000fe2000001003f */
[----:B------:R-:W-:Y:S01]  /*2ee0*/  FMUL.FTZ R28, R58, R121 ;  /* 0x000000793a1c7220 */ /* 0x000fe20000410000 */
[----:B------:R-:W-:Y:S01]  /*2ef0*/  SHF.L.U32 R58, R27, 0x10, RZ ;  /* 0x000000101b3a7819 */ /* 0x000fe200000006ff */
[----:B------:R-:W-:Y:S01]  /*2f00*/  FMUL.FTZ R117, R117, R106 ;  /* 0x0000006a75757220 */ /* 0x000fe20000410000 */
[----:B------:R-:W-:Y:S01]  /*2f10*/  FMUL.FTZ R27, R102, R107 ;  /* 0x0000006b661b7220 */ /* 0x000fe20000410000 */
[----:B------:R-:W-:Y:S01]  /*2f20*/  FFMA.FTZ R102, R132, R29, R63 ;  /* 0x0000001d84667223 */ /* 0x000fe2000001003f */
[----:B------:R-:W-:Y:S01]  /*2f30*/  FMUL.FTZ R63, R5, R28 ;  /* 0x0000001c053f7220 */ /* 0x000fe20000410000 */
[----:B------:R-:W-:Y:S01]  /*2f40*/  FMUL.FTZ R117, R58, R117 ;  /* 0x000000753a757220 */ /* 0x000fe20000410000 */
[----:B------:R-:W-:Y:S01]  /*2f50*/  FADD.FTZ R104, R104, R115 ;  /* 0x0000007368687221 */ /* 0x000fe20000010000 */
[----:B------:R-:W-:Y:S01]  /*2f60*/  PRMT R58, R101, 0x7632, R58 ;  /* 0x00007632653a7816 */ /* 0x000fe2000000003a */
[----:B------:R-:W-:Y:S01]  /*2f70*/  FFMA.FTZ R102, R55, R110, R102 ;  /* 0x0000006e37667223 */ /* 0x000fe20000010066 */
[----:B------:R-:W-:Y:S01]  /*2f80*/  FFMA.FTZ R119, R36, R63, R119 ;  /* 0x0000003f24777223 */ /* 0x000fe20000010077 */
[----:B------:R-:W-:Y:S01]  /*2f90*/  FFMA.FTZ R105, R105, R103, R112 ;  /* 0x0000006769697223 */ /* 0x000fe20000010070 */
[----:B------:R-:W-:Y:S01]  /*2fa0*/  FADD.FTZ R104, R104, R103 ;  /* 0x0000006768687221 */ /* 0x000fe20000010000 */
[----:B------:R-:W-:Y:S01]  /*2fb0*/  SHF.L.U32 R107, R58, 0x10, RZ ;  /* 0x000000103a6b7819 */ /* 0x000fe200000006ff */
[----:B------:R-:W-:Y:S01]  /*2fc0*/  FFMA.FTZ R63, R5, R28, R102 ;  /* 0x0000001c053f7223 */ /* 0x000fe20000010066 */
[----:B------:R-:W-:Y:S01]  /*2fd0*/  FFMA.FTZ R103, R3, R122, R56 ;  /* 0x0000007a03677223 */ /* 0x000fe20000010038 */
[----:B------:R-:W-:Y:S01]  /*2fe0*/  FMUL.FTZ R106, R54, R117 ;  /* 0x00000075366a7220 */ /* 0x000fe20000410000 */
[----:B------:R-:W-:Y:S01]  /*2ff0*/  FMUL.FTZ R116, R116, R133 ;  /* 0x0000008574747220 */ /* 0x000fe20000410000 */
[----:B------:R-:W-:Y:S01]  /*3000*/  FADD.FTZ R56, R122, R57 ;  /* 0x000000397a387221 */ /* 0x000fe20000010000 */
[----:B------:R-:W-:Y:S01]  /*3010*/  FFMA.FTZ R57, R65, R49, R60 ;  /* 0x0000003141397223 */ /* 0x000fe2000001003c */
[----:B------:R-:W-:Y:S01]  /*3020*/  FADD.FTZ R60, R49, R61 ;  /* 0x0000003d313c7221 */ /* 0x000fe20000010000 */
[----:B------:R-:W-:Y:S01]  /*3030*/  FFMA.FTZ R63, R54, R117, R63 ;  /* 0x00000075363f7223 */ /* 0x000fe2000001003f */
[----:B------:R-:W-:Y:S01]  /*3040*/  FFMA.FTZ R119, R114, R106, R119 ;  /* 0x0000006a72777223 */ /* 0x000fe20000010077 */
[----:B------:R-:W-:Y:S01]  /*3050*/  FMUL.FTZ R58, R132, R27 ;  /* 0x0000001b843a7220 */ /* 0x000fe20000410000 */
[----:B------:R-:W-:Y:S01]  /*3060*/  FMUL.FTZ R116, R107, R116 ;  /* 0x000000746b747220 */ /* 0x000fe20000410000 */
[----:B------:R-:W-:Y:S01]  /*3070*/  FFMA.FTZ R57, R128, R45, R57 ;  /* 0x0000002d80397223 */ /* 0x000fe20000010039 */
[----:B------:R-:W-:Y:S01]  /*3080*/  IADD3 R133, P0, R24, 0x10, RZ ;  /* 0x0000001018857810 */ /* 0x000fe20007f1e0ff */
[----:B------:R-:W-:Y:S01]  /*3090*/  FFMA.FTZ R103, R130, R47, R103 ;  /* 0x0000002f82677223 */ /* 0x000fe20000010067 */
[----:B------:R-:W-:Y:S01]  /*30a0*/  FADD.FTZ R56, R56, R47 ;  /* 0x0000002f38387221 */ /* 0x000fe20000010000 */
[----:B------:R-:W-:Y:S01]  /*30b0*/  FADD.FTZ R60, R60, R45 ;  /* 0x0000002d3c3c7221 */ /* 0x000fe20000010000 */
[----:B------:R-:W-:Y:S01]  /*30c0*/  FFMA.FTZ R54, R132, R27, R63 ;  /* 0x0000001b84367223 */ /* 0x000fe2000001003f */
[----:B------:R-:W-:Y:S01]  /*30d0*/  FFMA.FTZ R58, R34, R58, R119 ;  /* 0x0000003a223a7223 */ /* 0x000fe20000010077 */
[C---:B------:R-:W-:Y:S01]  /*30e0*/  FMUL.FTZ R63, R55.reuse, R116 ;  /* 0x00000074373f7220 */ /* 0x040fe20000410000 */
[----:B------:R-:W-:Y:S01]  /*30f0*/  FFMA.FTZ R57, R124, R41, R57 ;  /* 0x000000297c397223 */ /* 0x000fe20000010039 */
[----:B------:R-:W-:Y:S01]  /*3100*/  IADD3.X R134, RZ, R134, RZ, P0, !PT ;  /* 0x00000086ff867210 */ /* 0x000fe200007fe4ff */
[----:B------:R-:W-:Y:S01]  /*3110*/  FFMA.FTZ R103, R126, R43, R103 ;  /* 0x0000002b7e677223 */ /* 0x000fe20000010067 */
[----:B------:R-:W-:Y:S01]  /*3120*/  FADD.FTZ R56, R56, R43 ;  /* 0x0000002b38387221 */ /* 0x000fe20000010000 */
[----:B------:R-:W-:Y:S01]  /*3130*/  FADD.FTZ R60, R60, R41 ;  /* 0x000000293c3c7221 */ /* 0x000fe20000010000 */
[----:B------:R-:W-:Y:S01]  /*3140*/  FFMA.FTZ R54, R55, R116, R54 ;  /* 0x0000007437367223 */ /* 0x000fe20000010036 */
[----:B------:R-:W-:Y:S01]  /*3150*/  ISETP.GE.U32.AND P0, PT, R133, UR10, PT ;  /* 0x0000000a85007c0c */ /* 0x000fe2000bf06070 */
[----:B------:R-:W-:Y:S01]  /*3160*/  FFMA.FTZ R55, R109, R63, R58 ;  /* 0x0000003f6d377223 */ /* 0x000fe2000001003a */
[----:B------:R-:W-:Y:S01]  /*3170*/  FFMA.FTZ R57, R50, R37, R57 ;  /* 0x0000002532397223 */ /* 0x000fe20000010039 */
[----:B------:R-:W-:Y:S01]  /*3180*/  FFMA.FTZ R103, R52, R39, R103 ;  /* 0x0000002734677223 */ /* 0x000fe20000010067 */
[----:B------:R-:W-:Y:S01]  /*3190*/  FADD.FTZ R56, R56, R39 ;  /* 0x0000002738387221 */ /* 0x000fe20000010000 */
[----:B------:R-:W-:Y:S01]  /*31a0*/  FADD.FTZ R60, R60, R37 ;  /* 0x000000253c3c7221 */ /* 0x000fe20000010000 */
[----:B------:R-:W-:Y:S01]  /*31b0*/  ISETP.GE.AND.EX P0, PT, R134, UR6, PT, P0 ;  /* 0x0000000686007c0c */ /* 0x000fe2000bf06300 */
[----:B------:R0:W-:Y:S01]  /*31c0*/  STS.64 [R19], R54 ;  /* 0x0000003613007388 */ /* 0x0001e20000000a00 */
[----:B------:R-:W-:Y:S01]  /*31d0*/  FFMA.FTZ R57, R46, R33, R57 ;  /* 0x000000212e397223 */ /* 0x000fe20000010039 */
[----:B------:R-:W-:Y:S01]  /*31e0*/  FFMA.FTZ R103, R48, R35, R103 ;  /* 0x0000002330677223 */ /* 0x000fe20000010067 */
[----:B------:R-:W-:Y:S01]  /*31f0*/  FADD.FTZ R60, R60, R33 ;  /* 0x000000213c3c7221 */ /* 0x000fe20000010000 */
[----:B------:R-:W-:Y:S01]  /*3200*/  FFMA.FTZ R113, R62, R118, R113 ;  /* 0x000000763e717223 */ /* 0x000fe20000010071 */
[----:B------:R-:W-:Y:S01]  /*3210*/  FFMA.FTZ R57, R42, R31, R57 ;  /* 0x0000001f2a397223 */ /* 0x000fe20000010039 */
[----:B------:R-:W-:Y:S01]  /*3220*/  FADD.FTZ R59, R59, R118 ;  /* 0x000000763b3b7221 */ /* 0x000fe20000010000 */
[----:B------:R-:W-:Y:S01]  /*3230*/  FFMA.FTZ R103, R44, R32, R103 ;  /* 0x000000202c677223 */ /* 0x000fe20000010067 */
[----:B------:R-:W-:Y:S01]  /*3240*/  FADD.FTZ R60, R60, R31 ;  /* 0x0000001f3c3c7221 */ /* 0x000fe20000010000 */
[----:B0-----:R-:W-:Y:S01]  /*3250*/  FADD.FTZ R55, R56, R35 ;  /* 0x0000002338377221 */ /* 0x001fe20000010000 */
[----:B------:R-:W-:-:S03]  /*3260*/  FFMA.FTZ R61, R38, R29, R57 ;  /* 0x0000001d263d7223 */ /* 0x000fc60000010039 */
[----:B------:R-:W-:Y:S01]  /*3270*/  FADD.FTZ R55, R55, R32 ;  /* 0x0000002037377221 */ /* 0x000fe20000010000 */
[----:B------:R-:W-:Y:S01]  /*3280*/  FFMA.FTZ R62, R108, R110, R113 ;  /* 0x0000006e6c3e7223 */ /* 0x000fe20000010071 */
[----:B------:R-:W-:Y:S01]  /*3290*/  FADD.FTZ R63, R59, R110 ;  /* 0x0000006e3b3f7221 */ /* 0x000fe20000010000 */
[----:B------:R-:W-:Y:S01]  /*32a0*/  FFMA.FTZ R103, R40, R30, R103 ;  /* 0x0000001e28677223 */ /* 0x000fe20000010067 */
[----:B------:R-:W-:Y:S01]  /*32b0*/  FADD.FTZ R55, R55, R30 ;  /* 0x0000001e37377221 */ /* 0x000fe20000010000 */
[----:B------:R-:W-:Y:S01]  /*32c0*/  FADD.FTZ R54, R60, R29 ;  /* 0x0000001d3c367221 */ /* 0x000fe20000010000 */
[----:B------:R-:W-:Y:S01]  /*32d0*/  HFMA2.MMA R110, -RZ, RZ, 0, 0 ;  /* 0x00000000ff6e7435 */ /* 0x000fe200000001ff */
[----:B------:R-:W-:Y:S01]  /*32e0*/  FFMA.FTZ R60, R34, R27, R61 ;  /* 0x0000001b223c7223 */ /* 0x000fe2000001003d */
[----:B------:R-:W-:Y:S01]  /*32f0*/  FFMA.FTZ R58, R114, R117, R105 ;  /* 0x00000075723a7223 */ /* 0x000fe20000010069 */
[----:B------:R-:W-:Y:S01]  /*3300*/  FADD.FTZ R59, R104, R117 ;  /* 0x00000075683b7221 */ /* 0x000fe20000010000 */
[----:B------:R-:W-:Y:S01]  /*3310*/  FFMA.FTZ R62, R109, R116, R62 ;  /* 0x000000746d3e7223 */ /* 0x000fe2000001003e */
[----:B------:R-:W-:Y:S01]  /*3320*/  FADD.FTZ R63, R63, R116 ;  /* 0x000000743f3f7221 */ /* 0x000fe20000010000 */
[----:B------:R-:W-:Y:S01]  /*3330*/  BAR.SYNC.DEFER_BLOCKING 0x0 ;  /* 0x0000000000007b1d */ /* 0x000fe20000010000 */
[----:B------:R-:W-:Y:S01]  /*3340*/  ISETP.GT.U32.AND P1, PT, R23, 0xf, PT ;  /* 0x0000000f1700780c */ /* 0x000fe20003f24070 */
[----:B------:R-:W-:Y:S01]  /*3350*/  FFMA.FTZ R56, R36, R28, R103 ;  /* 0x0000001c24387223 */ /* 0x000fe20000010067 */
[----:B------:R-:W-:Y:S01]  /*3360*/  MOV R112, RZ ;  /* 0x000000ff00707202 */ /* 0x000fe20000000f00 */
[----:B------:R-:W-:Y:S01]  /*3370*/  FADD.FTZ R57, R55, R28 ;  /* 0x0000001c37397221 */ /* 0x000fe20000010000 */
[----:B------:R-:W-:Y:S01]  /*3380*/  FADD.FTZ R61, R54, R27 ;  /* 0x0000001b363d7221 */ /* 0x000fe20000010000 */
[----:B------:R-:W-:Y:S08]  /*3390*/  @!P0 BRA `(.L_x_1354) ;  /* 0x0000000000b08947 */ /* 0x000ff00003800000 */
        /* <DEDUP_REMOVED lines=8> */
[----:B------:R-:W-:Y:S02]  /*3420*/  LOP3.LUT R107, R55, 0x18, RZ, 0x3c, !PT ;  /* 0x00000018376b7812 */ /* 0x000fe400078e3cff */
[----:B------:R-:W-:-:S05]  /*3430*/  LOP3.LUT R114, R114, 0xfffffff8, R25, 0xe2, !PT ;  /* 0xfffffff872727812 */ /* 0x000fca00078ee219 */
[----:B------:R-:W-:Y:S01]  /*3440*/  IMAD R116, R114, 0x500, R23 ;  /* 0x0000050072747824 */ /* 0x000fe200078e0217 */
[----:B0-----:R-:W-:-:S04]  /*3450*/  ULEA UR5, UR7, UR5, 0x18 ;  /* 0x0000000507057291 */ /* 0x001fc8000f8ec03f */
[----:B------:R-:W-:Y:S02]  /*3460*/  IADD3 R116, R111, R116, RZ ;  /* 0x000000746f747210 */ /* 0x000fe40007ffe0ff */
[----:B------:R-:W-:Y:S02]  /*3470*/  LEA R54, R23, UR5, 0x5 ;  /* 0x0000000517367c11 */ /* 0x000fe4000f8e28ff */
[----:B------:R-:W-:Y:S02]  /*3480*/  LEA R109, R22, UR5, 0x5 ;  /* 0x00000005166d7c11 */ /* 0x000fe4000f8e28ff */
[C---:B------:R-:W-:Y:S02]  /*3490*/  IADD3 R104, R54.reuse, R55, RZ ;  /* 0x0000003736687210 */ /* 0x040fe40007ffe0ff */
[C---:B------:R-:W-:Y:S02]  /*34a0*/  IADD3 R106, R54.reuse, R103, RZ ;  /* 0x00000067366a7210 */ /* 0x040fe40007ffe0ff */
[C---:B------:R-:W-:Y:S01]  /*34b0*/  IADD3 R108, R54.reuse, R105, RZ ;  /* 0x00000069366c7210 */ /* 0x040fe20007ffe0ff */
[----:B------:R-:W-:Y:S01]  /*34c0*/  STS.64 [R104], R56 ;  /* 0x0000003868007388 */ /* 0x000fe20000000a00 */
[----:B------:R-:W-:-:S02]  /*34d0*/  IADD3 R113, R54, R107, RZ ;  /* 0x0000006b36717210 */ /* 0x000fc40007ffe0ff */
[-C--:B------:R-:W-:Y:S01]  /*34e0*/  LEA R54, R18, R109.reuse, 0x3 ;  /* 0x0000006d12367211 */ /* 0x080fe200078e18ff */
[----:B------:R-:W-:Y:S01]  /*34f0*/  STS.64 [R106], R58 ;  /* 0x0000003a6a007388 */ /* 0x000fe20000000a00 */
[-C--:B------:R-:W-:Y:S02]  /*3500*/  LEA R102, R17, R109.reuse, 0x3 ;  /* 0x0000006d11667211 */ /* 0x080fe400078e18ff */
[-C--:B------:R-:W-:Y:S01]  /*3510*/  LEA R105, R16, R109.reuse, 0x3 ;  /* 0x0000006d10697211 */ /* 0x080fe200078e18ff */
[----:B------:R0:W-:Y:S01]  /*3520*/  STS.64 [R108], R60 ;  /* 0x0000003c6c007388 */ /* 0x0001e20000000a00 */
[----:B------:R-:W-:-:S03]  /*3530*/  LEA R107, R15, R109, 0x3 ;  /* 0x0000006d0f6b7211 */ /* 0x000fc600078e18ff */
[----:B------:R-:W-:Y:S01]  /*3540*/  STS.64 [R113], R62 ;  /* 0x0000003e71007388 */ /* 0x000fe20000000a00 */
[----:B------:R-:W-:Y:S08]  /*3550*/  BAR.SYNC.DEFER_BLOCKING 0x0 ;  /* 0x0000000000007b1d */ /* 0x000ff00000010000 */
[----:B0-----:R-:W0:Y:S01]  /*3560*/  LDC.64 R108, c[0x0][0x260] ;  /* 0x00009800ff6c7b82 */ /* 0x001e220000000a00 */
        /* <DEDUP_REMOVED lines=15> */
.L_x_1354:
[----:B------:R-:W-:Y:S04]  /*3660*/  BSSY B0, `(.L_x_1355) ;  /* 0x00000bb000007945 */ /* 0x000fe80003800000 */
[----:B------:R-:W-:Y:S05]  /*3670*/  @P1 BRA `(.L_x_1356) ;  /* 0x0000000800e41947 */ /* 0x000fea0003800000 */
[----:B------:R-:W-:Y:S02]  /*3680*/  SHF.L.U32 R54, R24, 0x2, RZ ;  /* 0x0000000218367819 */ /* 0x000fe400000006ff */
[----:B------:R-:W-:Y:S02]  /*3690*/  SHF.L.U32 R135, R23, 0x3, RZ ;  /* 0x0000000317877819 */ /* 0x000fe400000006ff */
[----:B------:R-:W-:Y:S02]  /*36a0*/  LOP3.LUT R54, R54, 0xc, RZ, 0xc0, !PT ;  /* 0x0000000c36367812 */ /* 0x000fe400078ec0ff */
[----:B------:R-:W-:Y:S02]  /*36b0*/  LOP3.LUT R135, R135, 0x18, RZ, 0xc0, !PT ;  /* 0x0000001887877812 */ /* 0x000fe400078ec0ff */
[----:B------:R-:W-:-:S05]  /*36c0*/  LEA.HI R54, R23, R54, RZ, 0x1e ;  /* 0x0000003617367211 */ /* 0x000fca00078ff0ff */
[----:B------:R-:W-:-:S05]  /*36d0*/  IMAD R114, R54, 0x50, -R111 ;  /* 0x0000005036727824 */ /* 0x000fca00078e0a6f */
[C---:B------:R-:W-:Y:S02]  /*36e0*/  IADD3 R54, R114.reuse, 0x4, RZ ;  /* 0x0000000472367810 */ /* 0x040fe40007ffe0ff */
[C---:B------:R-:W-:Y:S02]  /*36f0*/  IADD3 R105, R114.reuse, 0xc, RZ ;  /* 0x0000000c72697810 */ /* 0x040fe40007ffe0ff */
[----:B------:R-:W-:Y:S02]  /*3700*/  SHF.R.S32.HI R55, RZ, 0x1f, R54 ;  /* 0x0000001fff377819 */ /* 0x000fe40000011436 */
[C---:B------:R-:W-:Y:S02]  /*3710*/  IADD3 R103, R114.reuse, 0x8, RZ ;  /* 0x0000000872677810 */ /* 0x040fe40007ffe0ff */
[----:B------:R-:W-:Y:S02]  /*3720*/  LEA.HI R102, R55, R54, RZ, 0x2 ;  /* 0x0000003637667211 */ /* 0x000fe400078f10ff */
[----:B------:R-:W-:-:S02]  /*3730*/  IADD3 R55, R114, 0x10, RZ ;  /* 0x0000001072377810 */ /* 0x000fc40007ffe0ff */
[----:B------:R-:W-:Y:S02]  /*3740*/  SHF.R.S32.HI R54, RZ, 0x1f, R105 ;  /* 0x0000001fff367819 */ /* 0x000fe40000011469 */
[----:B0-----:R-:W-:Y:S02]  /*3750*/  SHF.R.S32.HI R106, RZ, 0x1f, R55 ;  /* 0x0000001fff6a7819 */ /* 0x001fe40000011437 */
[----:B------:R-:W-:Y:S02]  /*3760*/  IADD3 R117, R114, 0x1c, RZ ;  /* 0x0000001c72757810 */ /* 0x000fe40007ffe0ff */
[----:B------:R-:W-:Y:S02]  /*3770*/  LEA.HI R107, R106, R55, RZ, 0x2 ;  /* 0x000000376a6b7211 */ /* 0x000fe400078f10ff */
[----:B------:R-:W-:Y:S02]  /*3780*/  SHF.R.S32.HI R55, RZ, 0x1f, R114 ;  /* 0x0000001fff377819 */ /* 0x000fe40000011472 */
[----:B------:R-:W-:-:S02]  /*3790*/  LEA.HI R105, R54, R105, RZ, 0x2 ;  /* 0x0000006936697211 */ /* 0x000fc400078f10ff */
[----:B------:R-:W-:Y:S02]  /*37a0*/  SHF.R.S32.HI R104, RZ, 0x1f, R103 ;  /* 0x0000001fff687819 */ /* 0x000fe40000011467 */
[----:B------:R-:W-:Y:S02]  /*37b0*/  SHF.R.S32.HI R54, RZ, 0x1f, R117 ;  /* 0x0000001fff367819 */ /* 0x000fe40000011475 */
[----:B------:R-:W-:Y:S02]  /*37c0*/  LEA.HI R55, R55, R114, RZ, 0x2 ;  /* 0x0000007237377211 */ /* 0x000fe400078f10ff */
[----:B------:R-:W-:Y:S02]  /*37d0*/  LEA.HI R104, R104, R103, RZ, 0x2 ;  /* 0x0000006768687211 */ /* 0x000fe400078f10ff */
[----:B------:R-:W-:Y:S02]  /*37e0*/  LEA.HI R117, R54, R117, RZ, 0x2 ;  /* 0x0000007536757211 */ /* 0x000fe400078f10ff */
[----:B------:R-:W-:-:S02]  /*37f0*/  IADD3 R103, R114, 0x14, RZ ;  /* 0x0000001472677810 */ /* 0x000fc40007ffe0ff */
[----:B------:R-:W-:Y:S02]  /*3800*/  SHF.R.S32.HI R54, RZ, 0x2, R55 ;  /* 0x00000002ff367819 */ /* 0x000fe40000011437 */
[----:B------:R-:W-:Y:S02]  /*3810*/  IADD3 R115, R114, 0x20, RZ ;  /* 0x0000002072737810 */ /* 0x000fe40007ffe0ff */
[----:B------:R-:W-:Y:S01]  /*3820*/  SHF.R.S32.HI R102, RZ, 0x2, R102 ;  /* 0x00000002ff667819 */ /* 0x000fe20000011466 */
[----:B------:R-:W-:Y:S01]  /*3830*/  IMAD R54, R54, 0x28, R21 ;  /* 0x0000002836367824 */ /* 0x000fe200078e0215 */
[----:B------:R-:W-:Y:S02]  /*3840*/  SHF.R.S32.HI R108, RZ, 0x1f, R103 ;  /* 0x0000001fff6c7819 */ /* 0x000fe40000011467 */
[----:B------:R-:W-:Y:S01]  /*3850*/  IADD3 R116, R114, 0x24, RZ ;  /* 0x0000002472747810 */ /* 0x000fe20007ffe0ff */
[----:B------:R-:W-:Y:S01]  /*3860*/  IMAD R102, R102, 0x28, R21 ;  /* 0x0000002866667824 */ /* 0x000fe200078e0215 */
[----:B------:R-:W-:-:S02]  /*3870*/  IADD3 R110, R114, 0x18, RZ ;  /* 0x00000018726e7810 */ /* 0x000fc40007ffe0ff */
[----:B------:R-:W-:Y:S02]  /*3880*/  SHF.R.S32.HI R106, RZ, 0x1f, R115 ;  /* 0x0000001fff6a7819 */ /* 0x000fe40000011473 */
[----:B------:R-:W-:Y:S02]  /*3890*/  SHF.R.S32.HI R104, RZ, 0x2, R104 ;  /* 0x00000002ff687819 */ /* 0x000fe40000011468 */
[----:B------:R-:W-:Y:S02]  /*38a0*/  LEA.HI R109, R108, R103, RZ, 0x2 ;  /* 0x000000676c6d7211 */ /* 0x000fe400078f10ff */
[----:B------:R-:W-:Y:S02]  /*38b0*/  SHF.R.S32.HI R103, RZ, 0x1f, R116 ;  /* 0x0000001fff677819 */ /* 0x000fe40000011474 */
[----:B------:R-:W-:Y:S02]  /*38c0*/  SHF.R.S32.HI R111, RZ, 0x1f, R110 ;  /* 0x0000001fff6f7819 */ /* 0x000fe4000001146e */
[----:B------:R-:W-:-:S02]  /*38d0*/  IADD3 R54, R54, R135, RZ ;  /* 0x0000008736367210 */ /* 0x000fc40007ffe0ff */
[----:B------:R-:W-:Y:S01]  /*38e0*/  LEA.HI R115, R106, R115, RZ, 0x2 ;  /* 0x000000736a737211 */ /* 0x000fe200078f10ff */
[----:B------:R-:W-:Y:S01]  /*38f0*/  IMAD R106, R104, 0x28, R21 ;  /* 0x00000028686a7824 */ /* 0x000fe200078e0215 */
[----:B------:R-:W-:Y:S02]  /*3900*/  SHF.R.S32.HI R108, RZ, 0x2, R105 ;  /* 0x00000002ff6c7819 */ /* 0x000fe40000011469 */
[----:B------:R-:W-:Y:S02]  /*3910*/  IADD3 R104, R135, R102, RZ ;  /* 0x0000006687687210 */ /* 0x000fe40007ffe0ff */
[----:B------:R-:W-:Y:S01]  /*3920*/  LEA.HI R111, R111, R110, RZ, 0x2 ;  /* 0x0000006e6f6f7211 */ /* 0x000fe200078f10ff */
[----:B------:R-:W-:Y:S01]  /*3930*/  IMAD R108, R108, 0x28, R21 ;  /* 0x000000286c6c7824 */ /* 0x000fe200078e0215 */
[----:B------:R-:W-:Y:S02]  /*3940*/  LEA.HI R116, R103, R116, RZ, 0x2 ;  /* 0x0000007467747211 */ /* 0x000fe400078f10ff */
[----:B------:R0:W1:Y:S01]  /*3950*/  LDS.64 R102, [R54] ;  /* 0x0000000036667984 */ /* 0x0000620000000a00 */
[----:B------:R-:W-:-:S02]  /*3960*/  SHF.R.S32.HI R110, RZ, 0x2, R107 ;  /* 0x00000002ff6e7819 */ /* 0x000fc4000001146b */
[C---:B------:R-:W-:Y:S01]  /*3970*/  IADD3 R106, R135.reuse, R106, RZ ;  /* 0x0000006a876a7210 */ /* 0x040fe20007ffe0ff */
[----:B------:R-:W2:Y:S01]  /*3980*/  LDS.64 R104, [R104] ;  /* 0x0000000068687984 */ /* 0x000ea20000000a00 */
[----:B------:R-:W-:Y:S01]  /*3990*/  SHF.R.S32.HI R112, RZ, 0x2, R109 ;  /* 0x00000002ff707819 */ /* 0x000fe2000001146d */
[--C-:B------:R-:W-:Y:S01]  /*39a0*/  IMAD R110, R110, 0x28, R21.reuse ;  /* 0x000000286e6e7824 */ /* 0x100fe200078e0215 */
[C---:B------:R-:W-:Y:S02]  /*39b0*/  IADD3 R108, R135.reuse, R108, RZ ;  /* 0x0000006c876c7210 */ /* 0x040fe40007ffe0ff */
[----:B------:R-:W3:Y:S01]  /*39c0*/  LDS.64 R106, [R106] ;  /* 0x000000006a6a7984 */ /* 0x000ee20000000a00 */
[----:B------:R-:W-:Y:S01]  /*39d0*/  IMAD R112, R112, 0x28, R21 ;  /* 0x0000002870707824 */ /* 0x000fe200078e0215 */
[----:B------:R-:W-:Y:S02]  /*39e0*/  IADD3 R110, R135, R110, RZ ;  /* 0x0000006e876e7210 */ /* 0x000fe40007ffe0ff */
[----:B------:R-:W4:Y:S01]  /*39f0*/  LDS.64 R108, [R108] ;  /* 0x000000006c6c7984 */ /* 0x000f220000000a00 */
[----:B0-----:R-:W-:-:S02]  /*3a00*/  SHF.R.S32.HI R54, RZ, 0x2, R111 ;  /* 0x00000002ff367819 */ /* 0x001fc4000001146f */
[----:B------:R-:W-:Y:S01]  /*3a10*/  IADD3 R112, R135, R112, RZ ;  /* 0x0000007087707210 */ /* 0x000fe20007ffe0ff */
[----:B------:R-:W0:Y:S01]  /*3a20*/  LDS.64 R110, [R110] ;  /* 0x000000006e6e7984 */ /* 0x000e220000000a00 */
[----:B------:R-:W-:Y:S01]  /*3a30*/  IADD3 R120, R114, 0x28, RZ ;  /* 0x0000002872787810 */ /* 0x000fe20007ffe0ff */
[----:B------:R-:W-:Y:S01]  /*3a40*/  IMAD R54, R54, 0x28, R21 ;  /* 0x0000002836367824 */ /* 0x000fe200078e0215 */
[C---:B------:R-:W-:Y:S02]  /*3a50*/  IADD3 R139, R114.reuse, 0x30, RZ ;  /* 0x00000030728b7810 */ /* 0x040fe40007ffe0ff */
[----:B------:R-:W-:Y:S01]  /*3a60*/  SHF.R.S32.HI R55, RZ, 0x1f, R120 ;  /* 0x0000001fff377819 */ /* 0x000fe20000011478 */
[----:B------:R-:W5:Y:S01]  /*3a70*/  LDS.64 R112, [R112] ;  /* 0x0000000070707984 */ /* 0x000f620000000a00 */
[----:B------:R-:W-:Y:S02]  /*3a80*/  IADD3 R140, R114, 0x2c, RZ ;  /* 0x0000002c728c7810 */ /* 0x000fe40007ffe0ff */
[----:B------:R-:W-:-:S02]  /*3a90*/  LEA.HI R120, R55, R120, RZ, 0x2 ;  /* 0x0000007837787211 */ /* 0x000fc400078f10ff */
[----:B------:R-:W-:Y:S02]  /*3aa0*/  SHF.R.S32.HI R118, RZ, 0x1f, R139 ;  /* 0x0000001fff767819 */ /* 0x000fe4000001148b */
[----:B------:R-:W-:Y:S02]  /*3ab0*/  SHF.R.S32.HI R55, RZ, 0x1f, R140 ;  /* 0x0000001fff377819 */ /* 0x000fe4000001148c */
[----:B------:R-:W-:Y:S02]  /*3ac0*/  IADD3 R137, R114, 0x34, RZ ;  /* 0x0000003472897810 */ /* 0x000fe40007ffe0ff */
[----:B------:R-:W-:Y:S02]  /*3ad0*/  IADD3 R54, R135, R54, RZ ;  /* 0x0000003687367210 */ /* 0x000fe40007ffe0ff */
[----:B------:R-:W-:Y:S02]  /*3ae0*/  LEA.HI R139, R118, R139, RZ, 0x2 ;  /* 0x0000008b768b7211 */ /* 0x000fe400078f10ff */
[----:B------:R-:W-:-:S02]  /*3af0*/  SHF.R.S32.HI R118, RZ, 0x1f, R137 ;  /* 0x0000001fff767819 */ /* 0x000fc40000011489 */
[----:B------:R-:W-:Y:S02]  /*3b00*/  LEA.HI R140, R55, R140, RZ, 0x2 ;  /* 0x0000008c378c7211 */ /* 0x000fe400078f10ff */
[----:B------:R-:W5:Y:S01]  /*3b10*/  LDS.64 R54, [R54] ;  /* 0x0000000036367984 */ /* 0x000f620000000a00 */
[C---:B------:R-:W-:Y:S02]  /*3b20*/  IADD3 R136, R114.reuse, 0x3c, RZ ;  /* 0x0000003c72887810 */ /* 0x040fe40007ffe0ff */
[----:B------:R-:W-:Y:S02]  /*3b30*/  IADD3 R138, R114, 0x38, RZ ;  /* 0x00000038728a7810 */ /* 0x000fe40007ffe0ff */
[----:B------:R-:W-:Y:S02]  /*3b40*/  LEA.HI R137, R118, R137, RZ, 0x2 ;  /* 0x0000008976897211 */ /* 0x000fe400078f10ff */
[----:B------:R-:W-:Y:S02]  /*3b50*/  IADD3 R118, R114, 0x40, RZ ;  /* 0x0000004072767810 */ /* 0x000fe40007ffe0ff */
[----:B------:R-:W-:-:S02]  /*3b60*/  SHF.R.S32.HI R121, RZ, 0x1f, R136 ;  /* 0x0000001fff797819 */ /* 0x000fc40000011488 */
[----:B------:R-:W-:Y:S02]  /*3b70*/  SHF.R.S32.HI R119, RZ, 0x1f, R138 ;  /* 0x0000001fff777819 */ /* 0x000fe4000001148a */
[----:B------:R-:W-:Y:S02]  /*3b80*/  SHF.R.S32.HI R141, RZ, 0x1f, R118 ;  /* 0x0000001fff8d7819 */ /* 0x000fe40000011476 */
[----:B------:R-:W-:Y:S01]  /*3b90*/  LEA.HI R136, R121, R136, RZ, 0x2 ;  /* 0x0000008879887211 */ /* 0x000fe200078f10ff */
[----:B-1----:R-:W-:Y:S01]  /*3ba0*/  FADD.FTZ R121, RZ, R102 ;  /* 0x00000066ff797221 */ /* 0x002fe20000010000 */
[----:B------:R-:W-:Y:S01]  /*3bb0*/  LEA.HI R138, R119, R138, RZ, 0x2 ;  /* 0x0000008a778a7211 */ /* 0x000fe200078f10ff */
[----:B------:R-:W-:Y:S01]  /*3bc0*/  FADD.FTZ R102, RZ, R103 ;  /* 0x00000067ff667221 */ /* 0x000fe20000010000 */
[----:B------:R-:W-:Y:S01]  /*3bd0*/  LEA.HI R119, R141, R118, RZ, 0x2 ;  /* 0x000000768d777211 */ /* 0x000fe200078f10ff */
[----:B--2---:R-:W-:Y:S01]  /*3be0*/  FADD.FTZ R121, R121, R104 ;  /* 0x0000006879797221 */ /* 0x004fe20000010000 */
[----:B------:R-:W-:Y:S01]  /*3bf0*/  IADD3 R141, R114, 0x48, RZ ;  /* 0x00000048728d7810 */ /* 0x000fe20007ffe0ff */
[----:B------:R-:W-:Y:S01]  /*3c00*/  FADD.FTZ R102, R102, R105 ;  /* 0x0000006966667221 */ /* 0x000fe20000010000 */
[----:B------:R-:W-:Y:S01]  /*3c10*/  IADD3 R142, R114, 0x44, RZ ;  /* 0x00000044728e7810 */ /* 0x000fe20007ffe0ff */
[----:B---3--:R-:W-:Y:S01]  /*3c20*/  FADD.FTZ R121, R121, R106 ;  /* 0x0000006a79797221 */ /* 0x008fe20000010000 */
[----:B------:R-:W-:Y:S01]  /*3c30*/  SHF.R.S32.HI R104, RZ, 0x1f, R141 ;  /* 0x0000001fff687819 */ /* 0x000fe2000001148d */
[----:B------:R-:W-:Y:S01]  /*3c40*/  FADD.FTZ R102, R102, R107 ;  /* 0x0000006b66667221 */ /* 0x000fe20000010000 */
[----:B------:R-:W-:Y:S01]  /*3c50*/  IADD3 R103, R114, 0x4c, RZ ;  /* 0x0000004c72677810 */ /* 0x000fe20007ffe0ff */
[----:B----4-:R-:W-:Y:S01]  /*3c60*/  FADD.FTZ R121, R121, R108 ;  /* 0x0000006c79797221 */ /* 0x010fe20000010000 */
[----:B------:R-:W-:Y:S01]  /*3c70*/  LEA.HI R114, R104, R141, RZ, 0x2 ;  /* 0x0000008d68727211 */ /* 0x000fe200078f10ff */
[----:B------:R-:W-:Y:S01]  /*3c80*/  FADD.FTZ R102, R102, R109 ;  /* 0x0000006d66667221 */ /* 0x000fe20000010000 */
[----:B------:R-:W-:Y:S01]  /*3c90*/  SHF.R.S32.HI R104, RZ, 0x2, R117 ;  /* 0x00000002ff687819 */ /* 0x000fe20000011475 */
[----:B0-----:R-:W-:Y:S01]  /*3ca0*/  FADD.FTZ R121, R121, R110 ;  /* 0x0000006e79797221 */ /* 0x001fe20000010000 */
[----:B------:R-:W-:Y:S01]  /*3cb0*/  SHF.R.S32.HI R106, RZ, 0x1f, R103 ;  /* 0x0000001fff6a7819 */ /* 0x000fe20000011467 */
[----:B------:R-:W-:Y:S01]  /*3cc0*/  FADD.FTZ R102, R102, R111 ;  /* 0x0000006f66667221 */ /* 0x000fe20000010000 */
[----:B------:R-:W-:Y:S01]  /*3cd0*/  SHF.R.S32.HI R143, RZ, 0x1f, R142 ;  /* 0x0000001fff8f7819 */ /* 0x000fe2000001148e */
[----:B------:R-:W-:Y:S01]  /*3ce0*/  IMAD R104, R104, 0x28, R21 ;  /* 0x0000002868687824 */ /* 0x000fe200078e0215 */
[----:B------:R-:W-:Y:S01]  /*3cf0*/  LEA.HI R117, R106, R103, RZ, 0x2 ;  /* 0x000000676a757211 */ /* 0x000fe200078f10ff */
[----:B-----5:R-:W-:Y:S01]  /*3d00*/  FADD.FTZ R141, R121, R112 ;  /* 0x00000070798d7221 */ /* 0x020fe20000010000 */
[----:B------:R-:W-:-:S02]  /*3d10*/  SHF.R.S32.HI R106, RZ, 0x2, R115 ;  /* 0x00000002ff6a7819 */ /* 0x000fc40000011473 */
[----:B------:R-:W-:Y:S01]  /*3d20*/  IADD3 R121, R135, R104, RZ ;  /* 0x0000006887797210 */ /* 0x000fe20007ffe0ff */
[----:B------:R-:W-:Y:S01]  /*3d30*/  FADD.FTZ R141, R141, R54 ;  /* 0x000000368d8d7221 */ /* 0x000fe20000010000 */
[----:B------:R-:W-:Y:S01]  /*3d40*/  SHF.R.S32.HI R116, RZ, 0x2, R116 ;  /* 0x00000002ff747819 */ /* 0x000fe20000011474 */
[----:B------:R-:W-:Y:S01]  /*3d50*/  IMAD R106, R106, 0x28, R21 ;  /* 0x000000286a6a7824 */ /* 0x000fe200078e0215 */
[----:B------:R-:W-:Y:S01]  /*3d60*/  LEA.HI R118, R143, R142, RZ, 0x2 ;  /* 0x0000008e8f767211 */ /* 0x000fe200078f10ff */
[----:B------:R-:W-:Y:S01]  /*3d70*/  FADD.FTZ R142, R102, R113 ;  /* 0x00000071668e7221 */ /* 0x000fe20000010000 */
[----:B------:R-:W-:Y:S01]  /*3d80*/  SHF.R.S32.HI R104, RZ, 0x2, R120 ;  /* 0x00000002ff687819 */ /* 0x000fe20000011478 */
[----:B------:R-:W-:Y:S01]  /*3d90*/  IMAD R116, R116, 0x28, R21 ;  /* 0x0000002874747824 */ /* 0x000fe200078e0215 */
[----:B------:R-:W0:Y:S01]  /*3da0*/  LDS.64 R120, [R121] ;  /* 0x0000000079787984 */ /* 0x000e220000000a00 */
[C---:B------:R-:W-:Y:S01]  /*3db0*/  IADD3 R102, R135.reuse, R106, RZ ;  /* 0x0000006a87667210 */ /* 0x040fe20007ffe0ff */
[----:B------:R-:W-:Y:S01]  /*3dc0*/  FADD.FTZ R142, R142, R55 ;  /* 0x000000378e8e7221 */ /* 0x000fe20000010000 */
[----:B------:R-:W-:Y:S01]  /*3dd0*/  SHF.R.S32.HI R140, RZ, 0x2, R140 ;  /* 0x00000002ff8c7819 */ /* 0x000fe2000001148c */
[----:B------:R-:W-:Y:S01]  /*3de0*/  IMAD R54, R104, 0x28, R21 ;  /* 0x0000002868367824 */ /* 0x000fe200078e0215 */
[----:B------:R-:W-:-:S02]  /*3df0*/  IADD3 R104, R135, R116, RZ ;  /* 0x0000007487687210 */ /* 0x000fc40007ffe0ff */
[----:B------:R-:W1:Y:S01]  /*3e00*/  LDS.64 R102, [R102] ;  /* 0x0000000066667984 */ /* 0x000e620000000a00 */
[----:B------:R-:W-:Y:S01]  /*3e10*/  SHF.R.S32.HI R106, RZ, 0x2, R139 ;  /* 0x00000002ff6a7819 */ /* 0x000fe2000001148b */
[----:B------:R-:W-:Y:S01]  /*3e20*/  IMAD R140, R140, 0x28, R21 ;  /* 0x000000288c8c7824 */ /* 0x000fe200078e0215 */
[C---:B------:R-:W-:Y:S01]  /*3e30*/  IADD3 R54, R135.reuse, R54, RZ ;  /* 0x0000003687367210 */ /* 0x040fe20007ffe0ff */
[----:B------:R-:W2:Y:S01]  /*3e40*/  LDS.64 R104, [R104] ;  /* 0x0000000068687984 */ /* 0x000ea20000000a00 */
[----:B------:R-:W-:Y:S01]  /*3e50*/  SHF.R.S32.HI R112, RZ, 0x2, R137 ;  /* 0x00000002ff707819 */ /* 0x000fe20000011489 */
[--C-:B------:R-:W-:Y:S01]  /*3e60*/  IMAD R110, R106, 0x28, R21.reuse ;  /* 0x000000286a6e7824 */ /* 0x100fe200078e0215 */
[C---:B------:R-:W-:Y:S01]  /*3e70*/  IADD3 R108, R135.reuse, R140, RZ ;  /* 0x0000008c876c7210 */ /* 0x040fe20007ffe0ff */
[----:B------:R3:W4:Y:S01]  /*3e80*/  LDS.64 R106, [R54] ;  /* 0x00000000366a7984 */ /* 0x0007220000000a00 */
[----:B------:R-:W-:Y:S01]  /*3e90*/  SHF.R.S32.HI R138, RZ, 0x2, R138 ;  /* 0x00000002ff8a7819 */ /* 0x000fe2000001148a */
[----:B------:R-:W-:Y:S01]  /*3ea0*/  IMAD R112, R112, 0x28, R21 ;  /* 0x0000002870707824 */ /* 0x000fe200078e0215 */
[----:B------:R-:W-:-:S02]  /*3eb0*/  IADD3 R110, R135, R110, RZ ;  /* 0x0000006e876e7210 */ /* 0x000fc40007ffe0ff */
[----:B------:R-:W-:Y:S01]  /*3ec0*/  SHF.R.S32.HI R136, RZ, 0x2, R136 ;  /* 0x00000002ff887819 */ /* 0x000fe20000011488 */
[----:B------:R-:W5:Y:S01]  /*3ed0*/  LDS.64 R108, [R108] ;  /* 0x000000006c6c7984 */ /* 0x000f620000000a00 */
[----:B------:R-:W-:Y:S01]  /*3ee0*/  IMAD R138, R138, 0x28, R21 ;  /* 0x000000288a8a7824 */ /* 0x000fe200078e0215 */
[C---:B------:R-:W-:Y:S02]  /*3ef0*/  IADD3 R112, R135.reuse, R112, RZ ;  /* 0x0000007087707210 */ /* 0x040fe40007ffe0ff */
[----:B------:R-:W-:Y:S01]  /*3f00*/  SHF.R.S32.HI R116, RZ, 0x2, R119 ;  /* 0x00000002ff747819 */ /* 0x000fe20000011477 */
[----:B------:R-:W5:Y:S01]  /*3f10*/  LDS.64 R110, [R110] ;  /* 0x000000006e6e7984 */ /* 0x000f620000000a00 */
[--C-:B------:R-:W-:Y:S01]  /*3f20*/  IMAD R136, R136, 0x28, R21.reuse ;  /* 0x0000002888887824 */ /* 0x100fe200078e0215 */
[C---:B------:R-:W-:Y:S02]  /*3f30*/  IADD3 R115, R135.reuse, R138, RZ ;  /* 0x0000008a87737210 */ /* 0x040fe40007ffe0ff */
[----:B------:R-:W-:Y:S01]  /*3f40*/  SHF.R.S32.HI R118, RZ, 0x2, R118 ;  /* 0x00000002ff767819 */ /* 0x000fe20000011476 */
[----:B------:R-:W5:Y:S01]  /*3f50*/  LDS.64 R112, [R112] ;  /* 0x0000000070707984 */ /* 0x000f620000000a00 */
[----:B---3--:R-:W-:Y:S01]  /*3f60*/  IMAD R54, R116, 0x28, R21 ;  /* 0x0000002874367824 */ /* 0x008fe200078e0215 */
[----:B------:R-:W-:-:S02]  /*3f70*/  IADD3 R116, R135, R136, RZ ;  /* 0x0000008887747210 */ /* 0x000fc40007ffe0ff */
[----:B------:R-:W-:Y:S01]  /*3f80*/  SHF.R.S32.HI R138, RZ, 0x2, R114 ;  /* 0x00000002ff8a7819 */ /* 0x000fe20000011472 */
[----:B------:R-:W-:Y:S01]  /*3f90*/  IMAD R136, R118, 0x28, R21 ;  /* 0x0000002876887824 */ /* 0x000fe200078e0215 */
[----:B------:R-:W3:Y:S01]  /*3fa0*/  LDS.64 R114, [R115] ;  /* 0x0000000073727984 */ /* 0x000ee20000000a00 */
[C---:B------:R-:W-:Y:S02]  /*3fb0*/  IADD3 R118, R135.reuse, R54, RZ ;  /* 0x0000003687767210 */ /* 0x040fe40007ffe0ff */
[----:B------:R-:W-:Y:S01]  /*3fc0*/  SHF.R.S32.HI R140, RZ, 0x2, R117 ;  /* 0x00000002ff8c7819 */ /* 0x000fe20000011475 */
[--C-:B------:R-:W-:Y:S01]  /*3fd0*/  IMAD R138, R138, 0x28, R21.reuse ;  /* 0x000000288a8a7824 */ /* 0x100fe200078e0215 */
[----:B------:R-:W3:Y:S01]  /*3fe0*/  LDS.64 R116, [R116] ;  /* 0x0000000074747984 */ /* 0x000ee20000000a00 */
[----:B------:R-:W-:Y:S01]  /*3ff0*/  IADD3 R54, R135, R136, RZ ;  /* 0x0000008887367210 */ /* 0x000fe20007ffe0ff */
[----:B0-----:R-:W-:Y:S01]  /*4000*/  FADD.FTZ R141, R141, R120 ;  /* 0x000000788d8d7221 */ /* 0x001fe20000010000 */
[----:B------:R-:W-:Y:S01]  /*4010*/  IMAD R140, R140, 0x28, R21 ;  /* 0x000000288c8c7824 */ /* 0x000fe200078e0215 */
[----:B------:R-:W0:Y:S01]  /*4020*/  LDS.64 R118, [R118] ;  /* 0x0000000076767984 */ /* 0x000e220000000a00 */
[----:B------:R-:W-:Y:S01]  /*4030*/  IADD3 R120, R135, R138, RZ ;  /* 0x0000008a87787210 */ /* 0x000fe20007ffe0ff */
[----:B------:R-:W-:Y:S01]  /*4040*/  FADD.FTZ R142, R142, R121 ;  /* 0x000000798e8e7221 */ /* 0x000fe20000010000 */
        /* <DEDUP_REMOVED lines=28> */
.L_x_1356:
[----:B------:R-:W-:Y:S05]  /*4210*/  BSYNC B0 ;  /* 0x0000000000007941 */ /* 0x000fea0003800000 */
.L_x_1355:
[----:B------:R-:W1:Y:S01]  /*4220*/  SHFL.BFLY PT, R55, R110, 0x2, 0x1f ;  /* 0x0c401f006e377f89 */ /* 0x000e6200000e0000 */
[----:B------:R-:W-:Y:S01]  /*4230*/  LOP3.LUT P1, RZ, R23, 0xfffffff3, RZ, 0xc0, !PT ;  /* 0xfffffff317ff7812 */ /* 0x000fe2000782c0ff */
[----:B------:R-:W-:Y:S01]  /*4240*/  BSSY B0, `(.L_x_1357) ;  /* 0x0000015000007945 */ /* 0x000fe20003800000 */
[----:B------:R-:W-:Y:S01]  /*4250*/  PRMT R102, R67, 0x7632, R102 ;  /* 0x0000763243667816 */ /* 0x000fe20000000066 */
[----:B------:R-:W2:Y:S01]  /*4260*/  SHFL.BFLY PT, R103, R112, 0x2, 0x1f ;  /* 0x0c401f0070677f89 */ /* 0x000ea200000e0000 */
[----:B-1----:R-:W-:Y:S01]  /*4270*/  FADD.FTZ R104, R55, R110 ;  /* 0x0000006e37687221 */ /* 0x002fe20000010000 */
[----:B--2---:R-:W-:-:S04]  /*4280*/  FADD.FTZ R105, R103, R112 ;  /* 0x0000007067697221 */ /* 0x004fc80000010000 */
[----:B------:R-:W1:Y:S01]  /*4290*/  SHFL.BFLY PT, R55, R104, 0x1, 0x1f ;  /* 0x0c201f0068377f89 */ /* 0x000e6200000e0000 */
[----:B------:R-:W-:-:S03]  /*42a0*/  PRMT R103, R66, 0x7632, R103 ;  /* 0x0000763242677816 */ /* 0x000fc60000000067 */
[----:B0-----:R-:W0:Y:S01]  /*42b0*/  SHFL.BFLY PT, R106, R105, 0x1, 0x1f ;  /* 0x0c201f00696a7f89 */ /* 0x001e2200000e0000 */
[----:B-1----:R-:W-:Y:S01]  /*42c0*/  FADD.FTZ R54, R104, R55 ;  /* 0x0000003768367221 */ /* 0x002fe20000010000 */
[----:B0-----:R-:W-:Y:S01]  /*42d0*/  FADD.FTZ R55, R105, R106 ;  /* 0x0000006a69377221 */ /* 0x001fe20000010000 */
[----:B------:R-:W-:Y:S06]  /*42e0*/  @P1 BRA `(.L_x_1358) ;  /* 0x0000000000281947 */ /* 0x000fec0003800000 */
[----:B------:R-:W0:Y:S01]  /*42f0*/  LDC R105, c[0x0][0x10] ;  /* 0x00000400ff697b82 */ /* 0x000e220000000800 */
[----:B------:R-:W-:-:S04]  /*4300*/  SHF.R.U32.HI R104, RZ, 0x2, R23 ;  /* 0x00000002ff687819 */ /* 0x000fc80000011617 */
[----:B------:R-:W-:-:S03]  /*4310*/  SHF.L.U32 R106, R104, 0x3, RZ ;  /* 0x00000003686a7819 */ /* 0x000fc600000006ff */
[----:B------:R-:W1:Y:S01]  /*4320*/  LDC.64 R66, c[0x0][0x260] ;  /* 0x00009800ff427b82 */ /* 0x000e620000000a00 */
[----:B0-----:R-:W-:Y:S01]  /*4330*/  IMAD R104, R105, UR4, R26 ;  /* 0x0000000469687c24 */ /* 0x001fe2000f8e021a */
[----:B------:R-:W-:-:S04]  /*4340*/  LOP3.LUT R105, R106, 0xfffffff8, R25, 0xe2, !PT ;  /* 0xfffffff86a697812 */ /* 0x000fc800078ee219 */
[----:B------:R-:W-:-:S04]  /*4350*/  LEA R104, R104, R105, 0x5 ;  /* 0x0000006968687211 */ /* 0x000fc800078e28ff */
[----:B------:R-:W-:-:S05]  /*4360*/  SHF.L.U32 R105, R104, 0x1, RZ ;  /* 0x0000000168697819 */ /* 0x000fca00000006ff */
[----:B-1----:R-:W-:-:S05]  /*4370*/  IMAD.WIDE.U32 R66, R105, 0x4, R66 ;  /* 0x0000000469427825 */ /* 0x002fca00078e0042 */
[----:B------:R0:W-:Y:S02]  /*4380*/  STG.E.64 desc[UR8][R66.64], R54 ;  /* 0x0000003642007986 */ /* 0x0001e4000c101b08 */
.L_x_1358:
[----:B------:R-:W-:Y:S05]  /*4390*/  BSYNC B0 ;  /* 0x0000000000007941 */ /* 0x000fea0003800000 */
.L_x_1357:
        /* <DEDUP_REMOVED lines=41> */
[----:B------:R-:W-:Y:S02]  /*4630*/  ISETP.NE.AND P1, PT, R25, RZ, PT ;  /* 0x000000ff1900720c */ /* 0x000fe40003f25270 */
[----:B------:R-:W-:-:S04]  /*4640*/  MOV R71, 0x7ffffff9 ;  /* 0x7ffffff900477802 */ /* 0x000fc80000000f00 */
[----:B------:R-:W-:Y:S01]  /*4650*/  SEL R71, R71, 0x1, !P1 ;  /* 0x0000000147477807 */ /* 0x000fe20004800000 */
[----:B0-----:R-:W-:Y:S01]  /*4660*/  IMAD.WIDE.U32 R54, R26, 0x4, R54 ;  /* 0x000000041a367825 */ /* 0x001fe200078e0036 */
[----:B------:R-:W-:Y:S06]  /*4670*/  MEMBAR.ALL.GPU ;  /* 0x0000000000007992 */ /* 0x000fec000000a000 */
[----:B------:R-:W-:-:S00]  /*4680*/  ERRBAR ;  /* 0x00000000000079ab */ /* 0x000fc00000000000 */
[----:B------:R-:W-:Y:S06]  /*4690*/  CGAERRBAR ;  /* 0x00000000000075ab */ /* 0x000fec0000000000 */
[----:B------:R0:W5:Y:S02]  /*46a0*/  ATOM.E.ADD.STRONG.GPU PT, R71, desc[UR8][R54.64], R71 ;  /* 0x000000473647798a */ /* 0x00016400081ee1c8 */
.L_x_1361:
[----:B------:R-:W2:Y:S04]  /*46b0*/  LD.E.STRONG.GPU R70, desc[UR8][R54.64] ;  /* 0x0000000836467980 */ /* 0x000ea8000c10f900 */
[----:B--2---:R-:W-:Y:S01]  /*46c0*/  CCTL.IVALL ;  /* 0x00000000ff00798f */ /* 0x004fe20002000000 */
[----:B------:R-:W-:Y:S05]  /*46d0*/  YIELD ;  /* 0x0000000000007946 */ /* 0x000fea0003800000 */
[----:B-----5:R-:W-:-:S04]  /*46e0*/  LOP3.LUT R70, R70, R71, RZ, 0x3c, !PT ;  /* 0x0000004746467212 */ /* 0x020fc800078e3cff */
[----:B------:R-:W-:-:S13]  /*46f0*/  ISETP.GT.AND P1, PT, R70, -0x1, PT ;  /* 0xffffffff4600780c */ /* 0x000fda0003f24270 */
[----:B------:R-:W-:Y:S05]  /*4700*/  @P1 BRA `(.L_x_1361) ;  /* 0xfffffffc00e81947 */ /* 0x000fea000383ffff */
.L_x_1360:
[----:B------:R-:W-:Y:S05]  /*4710*/  WARPSYNC.ALL ;  /* 0x0000000000007948 */ /* 0x000fea0003800000 */
[----:B------:R-:W-:Y:S06]  /*4720*/  BAR.SYNC.DEFER_BLOCKING 0x0 ;  /* 0x0000000000007b1d */ /* 0x000fec0000010000 */
[----:B------:R-:W-:Y:S05]  /*4730*/  BRA `(.L_x_1362) ;  /* 0x0000000000607947 */ /* 0x000fea0003800000 */
.L_x_1359:
        /* <DEDUP_REMOVED lines=16> */
.L_x_1364:
[----:B------:R-:W2:Y:S04]  /*4840*/  LD.E.STRONG.GPU R70, desc[UR8][R54.64] ;  /* 0x0000000836467980 */ /* 0x000ea8000c10f900 */
[----:B--2---:R-:W-:Y:S01]  /*4850*/  CCTL.IVALL ;  /* 0x00000000ff00798f */ /* 0x004fe20002000000 */
[----:B------:R-:W-:Y:S05]  /*4860*/  YIELD ;  /* 0x0000000000007946 */ /* 0x000fea0003800000 */
[----:B-----5:R-:W-:-:S04]  /*4870*/  LOP3.LUT R70, R70, R71, RZ, 0x3c, !PT ;  /* 0x0000004746467212 */ /* 0x020fc800078e3cff */
[----:B------:R-:W-:-:S13]  /*4880*/  ISETP.GT.AND P1, PT, R70, -0x1, PT ;  /* 0xffffffff4600780c */ /* 0x000fda0003f24270 */
[----:B------:R-:W-:Y:S05]  /*4890*/  @P1 BRA `(.L_x_1364) ;  /* 0xfffffffc00e81947 */ /* 0x000fea000383ffff */
.L_x_1363:
[----:B------:R-:W-:Y:S05]  /*48a0*/  WARPSYNC.ALL ;  /* 0x0000000000007948 */ /* 0x000fea0003800000 */
[----:B------:R-:W-:Y:S06]  /*48b0*/  BAR.SYNC.DEFER_BLOCKING 0x0 ;  /* 0x0000000000007b1d */ /* 0x000fec0000010000 */
.L_x_1362:
[----:B------:R-:W-:Y:S02]  /*48c0*/  ISETP.GT.U32.AND P1, PT, R23, 0x1f, PT ;  /* 0x0000001f1700780c */ /* 0x000fe40003f24070 */
[----:B------:R-:W-:Y:S02]  /*48d0*/  SHF.L.U32 R67, R67, 0x10, RZ ;  /* 0x0000001043437819 */ /* 0x000fe400000006ff */
[----:B------:R-:W-:Y:S02]  /*48e0*/  SHF.L.U32 R113, R66, 0x10, RZ ;  /* 0x0000001042717819 */ /* 0x000fe400000006ff */
[----:B------:R-:W-:Y:S02]  /*48f0*/  SHF.L.U32 R114, R114, 0x10, RZ ;  /* 0x0000001072727819 */ /* 0x000fe400000006ff */
[----:B------:R-:W-:Y:S02]  /*4900*/  SHF.L.U32 R118, R118, 0x10, RZ ;  /* 0x0000001076767819 */ /* 0x000fe400000006ff */
[----:B------:R-:W-:Y:S01]  /*4910*/  SHF.L.U32 R117, R107, 0x10, RZ ;  /* 0x000000106b757819 */ /* 0x000fe200000006ff */
[----:B------:R-:W-:Y:S01]  /*4920*/  HFMA2.MMA R146, -RZ, RZ, 0, 0 ;  /* 0x00000000ff927435 */ /* 0x000fe200000001ff */
[----:B------:R-:W1:Y:S01]  /*4930*/  S2UR UR7, SR_CgaCtaId ;  /* 0x00000000000779c3 */ /* 0x000e620000008800 */
[----:B------:R-:W-:Y:S01]  /*4940*/  @!P1 LOP3.LUT R85, R23, 0x7, RZ, 0xc0, !PT ;  /* 0x0000000717559812 */ /* 0x000fe200078ec0ff */
[----:B------:R-:W-:Y:S01]  /*4950*/  UMOV UR5, 0x400 ;  /* 0x0000040000057882 */ /* 0x000fe20000000000 */
[----:B------:R-:W-:Y:S01]  /*4960*/  SHF.L.U32 R76, R76, 0x10, RZ ;  /* 0x000000104c4c7819 */ /* 0x000fe200000006ff */
[----:B------:R-:W-:-:S04]  /*4970*/  ULDC.64 UR12, c[0x0][0x210] ;  /* 0x00008400000c7ab9 */ /* 0x000fc80000000a00 */
[----:B------:R-:W2:Y:S08]  /*4980*/  @!P1 LDC R71, c[0x0][0x10] ;  /* 0x00000400ff479b82 */ /* 0x000eb00000000800 */
[----:B0-----:R-:W0:Y:S01]  /*4990*/  @!P1 LDC.64 R54, c[0x0][0x260] ;  /* 0x00009800ff369b82 */ /* 0x001e220000000a00 */
[----:B--2---:R-:W-:Y:S01]  /*49a0*/  @!P1 IMAD R70, R71, UR4, R26 ;  /* 0x0000000447469c24 */ /* 0x004fe2000f8e021a */
[----:B------:R-:W-:-:S04]  /*49b0*/  @!P1 LOP3.LUT R71, R23, 0x7ffffff8, RZ, 0xc0, !PT ;  /* 0x7ffffff817479812 */ /* 0x000fc800078ec0ff */
[----:B------:R-:W-:-:S04]  /*49c0*/  @!P1 LEA R70, R70, R71, 0x5 ;  /* 0x0000004746469211 */ /* 0x000fc800078e28ff */
[----:B------:R-:W-:-:S04]  /*49d0*/  @!P1 IADD3 R70, R70, R85, RZ ;  /* 0x0000005546469210 */ /* 0x000fc80007ffe0ff */
[----:B------:R-:W-:-:S05]  /*49e0*/  @!P1 SHF.L.U32 R71, R70, 0x1, RZ ;  /* 0x0000000146479819 */ /* 0x000fca00000006ff */
[----:B0-----:R-:W-:-:S06]  /*49f0*/  @!P1 IMAD.WIDE.U32 R54, R71, 0x4, R54 ;  /* 0x0000000447369825 */ /* 0x001fcc00078e0036 */
[----:B------:R-:W2:Y:S01]  /*4a00*/  @!P1 LDG.E.64 R54, desc[UR8][R54.64] ;  /* 0x0000000836369981 */ /* 0x000ea2000c1e1b00 */
[----:B------:R-:W-:Y:S01]  /*4a10*/  SHF.L.U32 R85, R69, 0x10, RZ ;  /* 0x0000001045557819 */ /* 0x000fe200000006ff */
[C---:B------:R-:W-:Y:S01]  /*4a20*/  FADD.FTZ R80, -R64.reuse, R67 ;  /* 0x0000004340507221 */ /* 0x040fe20000010100 */
[----:B------:R-:W-:Y:S01]  /*4a30*/  SHF.L.U32 R69, R103, 0x10, RZ ;  /* 0x0000001067457819 */ /* 0x000fe200000006ff */
[----:B------:R-:W-:Y:S01]  /*4a40*/  FADD.FTZ R84, -R64, R113 ;  /* 0x0000007140547221 */ /* 0x000fe20000010100 */
[----:B------:R-:W-:Y:S01]  /*4a50*/  SHF.L.U32 R103, R74, 0x10, RZ ;  /* 0x000000104a677819 */ /* 0x000fe200000006ff */
[----:B------:R-:W-:Y:S01]  /*4a60*/  FADD.FTZ R70, -R64, R85 ;  /* 0x0000005540467221 */ /* 0x000fe20000010100 */
[----:B------:R-:W-:Y:S01]  /*4a70*/  SHF.L.U32 R85, R72, 0x10, RZ ;  /* 0x0000001048557819 */ /* 0x000fe200000006ff */
[----:B------:R-:W-:Y:S01]  /*4a80*/  FMUL.FTZ R74, R131, R80 ;  /* 0x00000050834a7220 */ /* 0x000fe20000410000 */
[----:B------:R-:W-:Y:S01]  /*4a90*/  SHF.L.U32 R71, R68, 0x10, RZ ;  /* 0x0000001044477819 */ /* 0x000fe200000006ff */
[C---:B------:R-:W-:Y:S01]  /*4aa0*/  FADD.FTZ R80, -R64.reuse, R103 ;  /* 0x0000006740507221 */ /* 0x040fe20000010100 */
[----:B------:R-:W-:Y:S01]  /*4ab0*/  SHF.L.U32 R103, R73, 0x10, RZ ;  /* 0x0000001049677819 */ /* 0x000fe200000006ff */
[C---:B------:R-:W-:Y:S01]  /*4ac0*/  FADD.FTZ R72, -R64.reuse, R85 ;  /* 0x0000005540487221 */ /* 0x040fe20000010100 */
[----:B------:R-:W-:Y:S01]  /*4ad0*/  SHF.L.U32 R113, R75, 0x10, RZ ;  /* 0x000000104b717819 */ /* 0x000fe200000006ff */
[----:B------:R-:W-:Y:S01]  /*4ae0*/  FADD.FTZ R68, -R64, R71 ;  /* 0x0000004740447221 */ /* 0x000fe20000010100 */
[----:B------:R-:W-:Y:S01]  /*4af0*/  SHF.L.U32 R71, R102, 0x10, RZ ;  /* 0x0000001066477819 */ /* 0x000fe200000006ff */
[C---:B------:R-:W-:Y:S01]  /*4b00*/  FADD.FTZ R86, -R64.reuse, R103 ;  /* 0x0000006740567221 */ /* 0x040fe20000010100 */
[----:B------:R-:W-:Y:S01]  /*4b10*/  FMUL.FTZ R72, R131, R72 ;  /* 0x0000004883487220 */ /* 0x000fe20000410000 */
[----:B------:R-:W-:Y:S01]  /*4b20*/  FADD.FTZ R88, -R64, R113 ;  /* 0x0000007140587221 */ /* 0x000fe20000010100 */
[----:B------:R-:W-:Y:S01]  /*4b30*/  SHF.L.U32 R103, R81, 0x10, RZ ;  /* 0x0000001051677819 */ /* 0x000fe200000006ff */
[----:B------:R-:W-:Y:S01]  /*4b40*/  FMUL.FTZ R86, R131, R86 ;  /* 0x0000005683567220 */ /* 0x000fe20000410000 */
[----:B------:R-:W-:Y:S01]  /*4b50*/  FFMA.FTZ R67, R69, R72, R114 ;  /* 0x0000004845437223 */ /* 0x000fe20000010072 */
[----:B------:R-:W-:Y:S01]  /*4b60*/  FFMA.FTZ R66, R71, R74, R118 ;  /* 0x0000004a47427223 */ /* 0x000fe20000010076 */
[----:B------:R-:W-:Y:S01]  /*4b70*/  SHF.L.U32 R113, R87, 0x10, RZ ;  /* 0x0000001057717819 */ /* 0x000fe200000006ff */
[----:B------:R-:W-:Y:S01]  /*4b80*/  FFMA.FTZ R81, R69, R86, R114 ;  /* 0x0000005645517223 */ /* 0x000fe20000010072 */
[----:B------:R-:W-:Y:S01]  /*4b90*/  FMUL.FTZ R119, R67, -1.4426950216293334961 ;  /* 0xbfb8aa3b43777820 */ /* 0x000fe20000410000 */
[----:B------:R-:W-:Y:S01]  /*4ba0*/  FMUL.FTZ R120, R66, -1.4426950216293334961 ;  /* 0xbfb8aa3b42787820 */ /* 0x000fe20000410000 */
[C---:B------:R-:W-:Y:S01]  /*4bb0*/  FADD.FTZ R110, -R64.reuse, R117 ;  /* 0x00000075406e7221 */ /* 0x040fe20000010100 */
[----:B------:R-:W-:Y:S01]  /*4bc0*/  FMUL.FTZ R144, R81, -1.4426950216293334961 ;  /* 0xbfb8aa3b51907820 */ /* 0x000fe20000410000 */
[----:B------:R-:W-:Y:S01]  /*4bd0*/  FADD.FTZ R102, -R64, R113 ;  /* 0x0000007140667221 */ /* 0x000fe20000010100 */
[----:B------:R-:W-:Y:S01]  /*4be0*/  SHF.L.U32 R113, R104, 0x10, RZ ;  /* 0x0000001068717819 */ /* 0x000fe200000006ff */
[----:B------:R-:W0:Y:S01]  /*4bf0*/  MUFU.EX2 R119, R119 ;  /* 0x0000007700777308 */ /* 0x000e220000000800 */
[----:B------:R-:W-:Y:S01]  /*4c00*/  SHF.L.U32 R117, R109, 0x10, RZ ;  /* 0x000000106d757819 */ /* 0x000fe200000006ff */
[C---:B------:R-:W-:Y:S01]  /*4c10*/  FADD.FTZ R92, -R64.reuse, R103 ;  /* 0x00000067405c7221 */ /* 0x040fe20000010100 */
[----:B------:R-:W-:Y:S01]  /*4c20*/  SHF.L.U32 R103, R89, 0x10, RZ ;  /* 0x0000001059677819 */ /* 0x000fe200000006ff */
[C---:B------:R-:W-:Y:S01]  /*4c30*/  FADD.FTZ R106, -R64.reuse, R113 ;  /* 0x00000071406a7221 */ /* 0x040fe20000010100 */
[----:B------:R-:W-:Y:S01]  /*4c40*/  SHF.L.U32 R113, R105, 0x10, RZ ;  /* 0x0000001069717819 */ /* 0x000fe200000006ff */
[C---:B------:R-:W-:Y:S01]  /*4c50*/  FADD.FTZ R112, -R64.reuse, R117 ;  /* 0x0000007540707221 */ /* 0x040fe20000010100 */
[C---:B------:R-:W-:Y:S01]  /*4c60*/  FMUL.FTZ R70, R131.reuse, R70 ;  /* 0x0000004683467220 */ /* 0x040fe20000410000 */
[----:B------:R-:W3:Y:S01]  /*4c70*/  MUFU.EX2 R120, R120 ;  /* 0x0000007800787308 */ /* 0x000ee20000000800 */
[----:B------:R-:W-:Y:S01]  /*4c80*/  FMUL.FTZ R84, R131, R84 ;  /* 0x0000005483547220 */ /* 0x000fe20000410000 */
[C---:B------:R-:W-:Y:S01]  /*4c90*/  FADD.FTZ R108, -R64.reuse, R113 ;  /* 0x00000071406c7221 */ /* 0x040fe20000010100 */
[----:B------:R-:W-:Y:S01]  /*4ca0*/  SHF.L.U32 R113, R111, 0x10, RZ ;  /* 0x000000106f717819 */ /* 0x000fe200000006ff */
[C---:B------:R-:W-:Y:S01]  /*4cb0*/  FMUL.FTZ R88, R131.reuse, R88 ;  /* 0x0000005883587220 */ /* 0x040fe20000410000 */
[C---:B------:R-:W-:Y:S01]  /*4cc0*/  FMUL.FTZ R102, R131.reuse, R102 ;  /* 0x0000006683667220 */ /* 0x040fe20000410000 */
[C---:B------:R-:W-:Y:S01]  /*4cd0*/  FMUL.FTZ R106, R131.reuse, R106 ;  /* 0x0000006a836a7220 */ /* 0x040fe20000410000 */
[C---:B------:R-:W-:Y:S01]  /*4ce0*/  FMUL.FTZ R110, R131.reuse, R110 ;  /* 0x0000006e836e7220 */ /* 0x040fe20000410000 */
[----:B------:R-:W4:Y:S01]  /*4cf0*/  MUFU.EX2 R144, R144 ;  /* 0x0000009000907308 */ /* 0x000f220000000800 */
[----:B------:R-:W-:Y:S01]  /*4d00*/  FMUL.FTZ R112, R131, R112 ;  /* 0x0000007083707220 */ /* 0x000fe20000410000 */
[C---:B------:R-:W-:Y:S01]  /*4d10*/  FADD.FTZ R104, -R64.reuse, R103 ;  /* 0x0000006740687221 */ /* 0x040fe20000010100 */
[----:B------:R-:W-:Y:S01]  /*4d20*/  FADD.FTZ R64, -R64, R113 ;  /* 0x0000007140407221 */ /* 0x000fe20000010100 */
[--C-:B------:R-:W-:Y:S01]  /*4d30*/  FFMA.FTZ R85, R70, R71, R118.reuse ;  /* 0x0000004746557223 */ /* 0x100fe20000010076 */
[C-C-:B------:R-:W-:Y:S01]  /*4d40*/  FFMA.FTZ R75, R71.reuse, R84, R118.reuse ;  /* 0x00000054474b7223 */ /* 0x140fe20000010076 */
[C-C-:B------:R-:W-:Y:S01]  /*4d50*/  FFMA.FTZ R87, R71.reuse, R88, R118.reuse ;  /* 0x0000005847577223 */ /* 0x140fe20000010076 */
[C-C-:B------:R-:W-:Y:S01]  /*4d60*/  FFMA.FTZ R103, R71.reuse, R102, R118.reuse ;  /* 0x0000006647677223 */ /* 0x140fe20000010076 */
[C-C-:B------:R-:W-:Y:S01]  /*4d70*/  FFMA.FTZ R107, R71.reuse, R106, R118.reuse ;  /* 0x0000006a476b7223 */ /* 0x140fe20000010076 */
[C-C-:B------:R-:W-:Y:S01]  /*4d80*/  FFMA.FTZ R111, R71.reuse, R110, R118.reuse ;  /* 0x0000006e476f7223 */ /* 0x140fe20000010076 */
[----:B------:R-:W-:Y:S01]  /*4d90*/  FFMA.FTZ R113, R71, R112, R118 ;  /* 0x0000007047717223 */ /* 0x000fe20000010076 */
[----:B0-----:R-:W-:Y:S01]  /*4da0*/  FADD.FTZ R118, R119, 1 ;  /* 0x3f80000077767421 */ /* 0x001fe20000010000 */
[----:B------:R-:W-:Y:S01]  /*4db0*/  FMUL.FTZ R108, R131, R108 ;  /* 0x0000006c836c7220 */ /* 0x000fe20000410000 */
[----:B---3--:R-:W-:Y:S01]  /*4dc0*/  FADD.FTZ R119, R120, 1 ;  /* 0x3f80000078777421 */ /* 0x008fe20000010000 */
[----:B------:R-:W-:Y:S01]  /*4dd0*/  FMUL.FTZ R135, R75, -1.4426950216293334961 ;  /* 0xbfb8aa3b4b877820 */ /* 0x000fe20000410000 */
[----:B------:R-:W-:Y:S01]  /*4de0*/  FMUL.FTZ R68, R131, R68 ;  /* 0x0000004483447220 */ /* 0x000fe20000410000 */
[--C-:B------:R-:W-:Y:S01]  /*4df0*/  FFMA.FTZ R109, R69, R108, R114.reuse ;  /* 0x0000006c456d7223 */ /* 0x100fe20000010072 */
[----:B----4-:R-:W-:Y:S01]  /*4e00*/  FADD.FTZ R120, R144, 1 ;  /* 0x3f80000090787421 */ /* 0x010fe20000010000 */
[----:B------:R-:W-:Y:S01]  /*4e10*/  MOV R144, RZ ;  /* 0x000000ff00907202 */ /* 0x000fe20000000f00 */
[--C-:B------:R-:W-:Y:S01]  /*4e20*/  FFMA.FTZ R93, R68, R69, R114.reuse ;  /* 0x00000045445d7223 */ /* 0x100fe20000010072 */
[----:B------:R-:W-:Y:S01]  /*4e30*/  FMUL.FTZ R143, R109, -1.4426950216293334961 ;  /* 0xbfb8aa3b6d8f7820 */ /* 0x000fe20000410000 */
[----:B------:R-:W0:Y:S01]  /*4e40*/  MUFU.EX2 R135, R135 ;  /* 0x0000008700877308 */ /* 0x000e220000000800 */
[C---:B------:R-:W-:Y:S01]  /*4e50*/  FMUL.FTZ R80, R131.reuse, R80 ;  /* 0x0000005083507220 */ /* 0x040fe20000410000 */
[C---:B------:R-:W-:Y:S01]  /*4e60*/  FMUL.FTZ R92, R131.reuse, R92 ;  /* 0x0000005c835c7220 */ /* 0x040fe20000410000 */
[----:B------:R-:W-:Y:S01]  /*4e70*/  FMUL.FTZ R104, R131, R104 ;  /* 0x0000006883687220 */ /* 0x000fe20000410000 */
[----:B------:R-:W-:Y:S01]  /*4e80*/  FMUL.FTZ R115, R93, -1.4426950216293334961 ;  /* 0xbfb8aa3b5d737820 */ /* 0x000fe20000410000 */
[----:B------:R-:W-:Y:S01]  /*4e90*/  FMUL.FTZ R116, R85, -1.4426950216293334961 ;  /* 0xbfb8aa3b55747820 */ /* 0x000fe20000410000 */
[----:B------:R-:W-:Y:S01]  /*4ea0*/  FMUL.FTZ R64, R131, R64 ;  /* 0x0000004083407220 */ /* 0x000fe20000410000 */
[--C-:B------:R-:W-:Y:S01]  /*4eb0*/  FFMA.FTZ R73, R69, R80, R114.reuse ;  /* 0x0000005045497223 */ /* 0x100fe20000010072 */
[----:B------:R-:W-:Y:S01]  /*4ec0*/  MUFU.EX2 R143, R143 ;  /* 0x0000008f008f7308 */ /* 0x000fe20000000800 */
[----:B------:R-:W-:Y:S01]  /*4ed0*/  FMUL.FTZ R137, R87, -1.4426950216293334961 ;  /* 0xbfb8aa3b57897820 */ /* 0x000fe20000410000 */
[C-C-:B------:R-:W-:Y:S01]  /*4ee0*/  FFMA.FTZ R89, R69.reuse, R92, R114.reuse ;  /* 0x0000005c45597223 */ /* 0x140fe20000010072 */
[C-C-:B------:R-:W-:Y:S01]  /*4ef0*/  FFMA.FTZ R105, R69.reuse, R104, R114.reuse ;  /* 0x0000006845697223 */ /* 0x140fe20000010072 */
[----:B------:R-:W-:Y:S01]  /*4f00*/  FFMA.FTZ R114, R69, R64, R114 ;  /* 0x0000004045727223 */ /* 0x000fe20000010072 */
[----:B------:R-:W-:Y:S01]  /*4f10*/  FMUL.FTZ R142, R111, -1.4426950216293334961 ;  /* 0xbfb8aa3b6f8e7820 */ /* 0x000fe20000410000 */
[----:B------:R-:W-:Y:S01]  /*4f20*/  UIADD3 UR5, UR5, 0x3480, URZ ;  /* 0x0000348005057890 */ /* 0x000fe2000fffe03f */
[----:B------:R-:W-:Y:S01]  /*4f30*/  FMUL.FTZ R121, R73, -1.4426950216293334961 ;  /* 0xbfb8aa3b49797820 */ /* 0x000fe20000410000 */
[----:B------:R-:W3:Y:S01]  /*4f40*/  MUFU.EX2 R115, R115 ;  /* 0x0000007300737308 */ /* 0x000ee20000000800 */
[----:B0-----:R-:W-:Y:S01]  /*4f50*/  FADD.FTZ R135, R135, 1 ;  /* 0x3f80000087877421 */ /* 0x001fe20000010000 */
[----:B------:R-:W-:Y:S01]  /*4f60*/  FMUL.FTZ R117, R114, -1.4426950216293334961 ;  /* 0xbfb8aa3b72757820 */ /* 0x000fe20000410000 */
[----:B-1----:R-:W-:Y:S01]  /*4f70*/  ULEA UR5, UR7, UR5, 0x18 ;  /* 0x0000000507057291 */ /* 0x002fe2000f8ec03f */
[----:B------:R-:W-:Y:S01]  /*4f80*/  FMUL.FTZ R136, R103, -1.4426950216293334961 ;  /* 0xbfb8aa3b67887820 */ /* 0x000fe20000410000 */
[----:B------:R-:W-:Y:S01]  /*4f90*/  FMUL.FTZ R138, R105, -1.4426950216293334961 ;  /* 0xbfb8aa3b698a7820 */ /* 0x000fe20000410000 */
[----:B------:R-:W-:Y:S01]  /*4fa0*/  FMUL.FTZ R140, R107, -1.4426950216293334961 ;  /* 0xbfb8aa3b6b8c7820 */ /* 0x000fe20000410000 */
[----:B------:R-:W-:Y:S01]  /*4fb0*/  FMUL.FTZ R141, R113, -1.4426950216293334961 ;  /* 0xbfb8aa3b718d7820 */ /* 0x000fe20000410000 */
[----:B------:R-:W0:Y:S01]  /*4fc0*/  MUFU.EX2 R116, R116 ;  /* 0x0000007400747308 */ /* 0x000e220000000800 */
[----:B------:R-:W-:Y:S01]  /*4fd0*/  FMUL.FTZ R139, R89, -1.4426950216293334961 ;  /* 0xbfb8aa3b598b7820 */ /* 0x000fe20000410000 */
[----:B------:R-:W-:Y:S01]  /*4fe0*/  SHF.L.U32 R77, R77, 0x10, RZ ;  /* 0x000000104d4d7819 */ /* 0x000fe200000006ff */
[----:B------:R-:W-:Y:S01]  /*4ff0*/  ULOP3.LUT UR4, UR4, 0x1, URZ, 0x3c, !UPT ;  /* 0x0000000104047892 */ /* 0x000fe2000f8e3c3f */
[----:B------:R-:W-:-:S02]  /*5000*/  SHF.L.U32 R100, R100, 0x10, RZ ;  /* 0x0000001064647819 */ /* 0x000fc400000006ff */
[----:B------:R-:W-:Y:S02]  /*5010*/  SHF.L.U32 R83, R83, 0x10, RZ ;  /* 0x0000001053537819 */ /* 0x000fe400000006ff */
[----:B------:R-:W1:Y:S01]  /*5020*/  MUFU.EX2 R137, R137 ;  /* 0x0000008900897308 */ /* 0x000e620000000800 */
[----:B---3--:R-:W-:Y:S01]  /*5030*/  FADD.FTZ R115, R115, 1 ;  /* 0x3f80000073737421 */ /* 0x008fe20000010000 */
[----:B------:R-:W-:Y:S02]  /*5040*/  SHF.L.U32 R90, R90, 0x10, RZ ;  /* 0x000000105a5a7819 */ /* 0x000fe400000006ff */
[----:B------:R-:W-:Y:S02]  /*5050*/  SHF.L.U32 R91, R91, 0x10, RZ ;  /* 0x000000105b5b7819 */ /* 0x000fe400000006ff */
[----:B------:R-:W-:Y:S02]  /*5060*/  SHF.L.U32 R94, R94, 0x10, RZ ;  /* 0x000000105e5e7819 */ /* 0x000fe400000006ff */
[----:B------:R-:W-:Y:S01]  /*5070*/  MUFU.RCP R135, R135 ;  /* 0x0000008700877308 */ /* 0x000fe20000001000 */
[----:B0-----:R-:W-:Y:S01]  /*5080*/  FADD.FTZ R116, R116, 1 ;  /* 0x3f80000074747421 */ /* 0x001fe20000010000 */
[----:B------:R-:W-:-:S02]  /*5090*/  SHF.L.U32 R95, R95, 0x10, RZ ;  /* 0x000000105f5f7819 */ /* 0x000fc400000006ff */
[----:B------:R-:W-:Y:S02]  /*50a0*/  SHF.L.U32 R96, R96, 0x10, RZ ;  /* 0x0000001060607819 */ /* 0x000fe400000006ff */
[----:B------:R-:W-:Y:S02]  /*50b0*/  SHF.L.U32 R97, R97, 0x10, RZ ;  /* 0x0000001061617819 */ /* 0x000fe400000006ff */
[----:B------:R-:W-:Y:S01]  /*50c0*/  MUFU.EX2 R117, R117 ;  /* 0x0000007500757308 */ /* 0x000fe20000000800 */
[----:B-1----:R-:W-:Y:S01]  /*50d0*/  FADD.FTZ R137, R137, 1 ;  /* 0x3f80000089897421 */ /* 0x002fe20000010000 */
[----:B------:R-:W-:Y:S02]  /*50e0*/  SHF.L.U32 R98, R98, 0x10, RZ ;  /* 0x0000001062627819 */ /* 0x000fe400000006ff */
[----:B------:R-:W-:Y:S02]  /*50f0*/  SHF.L.U32 R99, R99, 0x10, RZ ;  /* 0x0000001063637819 */ /* 0x000fe400000006ff */
[----:B------:R-:W-:-:S02]  /*5100*/  SHF.L.U32 R101, R101, 0x10, RZ ;  /* 0x0000001065657819 */ /* 0x000fc400000006ff */
[----:B------:R-:W0:Y:S08]  /*5110*/  MUFU.EX2 R142, R142 ;  /* 0x0000008e008e7308 */ /* 0x000e300000000800 */
[----:B------:R-:W1:Y:S08]  /*5120*/  MUFU.RCP R118, R118 ;  /* 0x0000007600767308 */ /* 0x000e700000001000 */
[----:B------:R-:W-:Y:S01]  /*5130*/  MUFU.RCP R115, R115 ;  /* 0x0000007300737308 */ /* 0x000fe20000001000 */
[----:B0-----:R-:W-:-:S07]  /*5140*/  FADD.FTZ R147, R142, 1 ;  /* 0x3f8000008e937421 */ /* 0x001fce0000010000 */
[----:B------:R-:W-:Y:S01]  /*5150*/  MUFU.RCP R116, R116 ;  /* 0x0000007400747308 */ /* 0x000fe20000001000 */
[----:B-1----:R-:W-:-:S04]  /*5160*/  FADD.FTZ R142, -R118, 1 ;  /* 0x3f800000768e7421 */ /* 0x002fc80000010100 */
[----:B------:R-:W-:-:S03]  /*5170*/  FFMA.FTZ R67, R67, R142, 1 ;  /* 0x3f80000043437423 */ /* 0x000fc6000001008e */
[----:B------:R-:W0:Y:S01]  /*5180*/  MUFU.RCP R120, R120 ;  /* 0x0000007800787308 */ /* 0x000e220000001000 */
[----:B------:R-:W-:-:S07]  /*5190*/  FMUL.FTZ R118, R118, R67 ;  /* 0x0000004376767220 */ /* 0x000fce0000410000 */
[----:B------:R-:W1:Y:S08]  /*51a0*/  MUFU.RCP R137, R137 ;  /* 0x0000008900897308 */ /* 0x000e700000001000 */
[----:B------:R-:W-:Y:S01]  /*51b0*/  MUFU.RCP R119, R119 ;  /* 0x0000007700777308 */ /* 0x000fe20000001000 */
[----:B0-----:R-:W-:-:S04]  /*51c0*/  FADD.FTZ R142, -R120, 1 ;  /* 0x3f800000788e7421 */ /* 0x001fc80000010100 */
[----:B------:R-:W-:-:S03]  /*51d0*/  FFMA.FTZ R81, R81, R142, 1 ;  /* 0x3f80000051517423 */ /* 0x000fc6000001008e */
[----:B------:R-:W0:Y:S01]  /*51e0*/  MUFU.EX2 R121, R121 ;  /* 0x0000007900797308 */ /* 0x000e220000000800 */
[----:B-1----:R-:W-:Y:S01]  /*51f0*/  FADD.FTZ R152, -R137, 1 ;  /* 0x3f80000089987421 */ /* 0x002fe20000010100 */
[----:B------:R-:W-:-:S03]  /*5200*/  FMUL.FTZ R81, R120, R81 ;  /* 0x0000005178517220 */ /* 0x000fc60000410000 */
[----:B------:R-:W-:Y:S01]  /*5210*/  FFMA.FTZ R142, R87, R152, 1 ;  /* 0x3f800000578e7423 */ /* 0x000fe20000010098 */
[----:B------:R-:W-:Y:S02]  /*5220*/  FMUL.FTZ R81, R90, R81 ;  /* 0x000000515a517220 */ /* 0x000fe40000410000 */
[----:B------:R-:W1:Y:S01]  /*5230*/  MUFU.EX2 R136, R136 ;  /* 0x0000008800887308 */ /* 0x000e620000000800 */
[----:B------:R-:W-:-:S04]  /*5240*/  FMUL.FTZ R142, R137, R142 ;  /* 0x0000008e898e7220 */ /* 0x000fc80000410000 */
[----:B------:R-:W-:-:S03]  /*5250*/  FMUL.FTZ R91, R91, R142 ;  /* 0x0000008e5b5b7220 */ /* 0x000fc60000410000 */
[----:B------:R-:W3:Y:S01]  /*5260*/  MUFU.EX2 R138, R138 ;  /* 0x0000008a008a7308 */ /* 0x000ee20000000800 */
[----:B0-----:R-:W-:-:S07]  /*5270*/  FADD.FTZ R121, R121, 1 ;  /* 0x3f80000079797421 */ /* 0x001fce0000010000 */
[----:B------:R-:W0:Y:S01]  /*5280*/  MUFU.EX2 R140, R140 ;  /* 0x0000008c008c7308 */ /* 0x000e220000000800 */
[----:B-1----:R-:W-:-:S07]  /*5290*/  FADD.FTZ R136, R136, 1 ;  /* 0x3f80000088887421 */ /* 0x002fce0000010000 */
[----:B------:R-:W-:Y:S01]  /*52a0*/  MUFU.RCP R121, R121 ;  /* 0x0000007900797308 */ /* 0x000fe20000001000 */
[----:B---3--:R-:W-:-:S07]  /*52b0*/  FADD.FTZ R138, R138, 1 ;  /* 0x3f8000008a8a7421 */ /* 0x008fce0000010000 */
[----:B------:R-:W1:Y:S01]  /*52c0*/  MUFU.EX2 R141, R141 ;  /* 0x0000008d008d7308 */ /* 0x000e620000000800 */
[----:B0-----:R-:W-:-:S07]  /*52d0*/  FADD.FTZ R140, R140, 1 ;  /* 0x3f8000008c8c7421 */ /* 0x001fce0000010000 */
[----:B------:R-:W-:Y:S08]  /*52e0*/  MUFU.RCP R136, R136 ;  /* 0x0000008800887308 */ /* 0x000ff00000001000 */
[----:B------:R-:W0:Y:S01]  /*52f0*/  MUFU.EX2 R139, R139 ;  /* 0x0000008b008b7308 */ /* 0x000e220000000800 */
[----:B-1----:R-:W-:-:S07]  /*5300*/  FADD.FTZ R141, R141, 1 ;  /* 0x3f8000008d8d7421 */ /* 0x002fce0000010000 */
[----:B------:R-:W1:Y:S08]  /*5310*/  MUFU.RCP R138, R138 ;  /* 0x0000008a008a7308 */ /* 0x000e700000001000 */
[----:B------:R-:W3:Y:S01]  /*5320*/  MUFU.RCP R140, R140 ;  /* 0x0000008c008c7308 */ /* 0x000ee20000001000 */
[----:B0-----:R-:W-:-:S07]  /*5330*/  FADD.FTZ R139, R139, 1 ;  /* 0x3f8000008b8b7421 */ /* 0x001fce0000010000 */
[----:B------:R-:W-:Y:S01]  /*5340*/  MUFU.RCP R139, R139 ;  /* 0x0000008b008b7308 */ /* 0x000fe20000001000 */
[----:B-1----:R-:W-:-:S04]  /*5350*/  FADD.FTZ R152, -R138, 1 ;  /* 0x3f8000008a987421 */ /* 0x002fc80000010100 */
[----:B------:R-:W-:Y:S01]  /*5360*/  FFMA.FTZ R105, R105, R152, 1 ;  /* 0x3f80000069697423 */ /* 0x000fe20000010098 */
[----:B---3--:R-:W-:-:S03]  /*5370*/  FADD.FTZ R158, -R140, 1 ;  /* 0x3f8000008c9e7421 */ /* 0x008fc60000010100 */
[----:B------:R-:W-:Y:S01]  /*5380*/  FMUL.FTZ R105, R138, R105 ;  /* 0x000000698a697220 */ /* 0x000fe20000410000 */
[----:B------:R-:W-:-:S03]  /*5390*/  FFMA.FTZ R107, R107, R158, 1 ;  /* 0x3f8000006b6b7423 */ /* 0x000fc6000001009e */
[----:B------:R-:W-:Y:S01]  /*53a0*/  FMUL.FTZ R105, R96, R105 ;  /* 0x0000006960697220 */ /* 0x000fe20000410000 */
[----:B------:R-:W-:-:S04]  /*53b0*/  FMUL.FTZ R140, R140, R107 ;  /* 0x0000006b8c8c7220 */ /* 0x000fc80000410000 */
[----:B------:R-:W-:Y:S01]  /*53c0*/  FMUL.FTZ R97, R97, R140 ;  /* 0x0000008c61617220 */ /* 0x000fe20000410000 */
[----:B--2---:R-:W-:Y:S01]  /*53d0*/  @!P1 FADD.FTZ R146, RZ, R54 ;  /* 0x00000036ff929221 */ /* 0x004fe20000010000 */
[----:B------:R-:W-:Y:S01]  /*53e0*/  @!P1 FADD.FTZ R144, RZ, R55 ;  /* 0x00000037ff909221 */ /* 0x000fe20000010000 */
[----:B------:R-:W-:Y:S01]  /*53f0*/  SHF.L.U32 R54, R24, 0x2, RZ ;  /* 0x0000000218367819 */ /* 0x000fe200000006ff */
[----:B------:R-:W-:Y:S01]  /*5400*/  FADD.FTZ R24, R143, 1 ;  /* 0x3f8000008f187421 */ /* 0x000fe20000010000 */
[----:B------:R-:W-:Y:S01]  /*5410*/  LOP3.LUT P1, RZ, R23, 0xffffffe7, RZ, 0xc0, !PT ;  /* 0xffffffe717ff7812 */ /* 0x000fe2000782c0ff */
[----:B------:R-:W0:Y:S04]  /*5420*/  SHFL.BFLY PT, R145, R146, 0x4, 0x1f ;  /* 0x0c801f0092917f89 */ /* 0x000e2800000e0000 */
[----:B------:R-:W1:Y:S01]  /*5430*/  SHFL.BFLY PT, R55, R144, 0x4, 0x1f ;  /* 0x0c801f0090377f89 */ /* 0x000e6200000e0000 */
[----:B------:R-:W-:Y:S01]  /*5440*/  MUFU.RCP R24, R24 ;  /* 0x0000001800187308 */ /* 0x000fe20000001000 */
[----:B0-----:R-:W-:Y:S01]  /*5450*/  FADD.FTZ R145, R145, R146 ;  /* 0x0000009291917221 */ /* 0x001fe20000010000 */
[----:B------:R-:W-:Y:S01]  /*5460*/  LOP3.LUT R146, R54, 0xc, RZ, 0xc0, !PT ;  /* 0x0000000c36927812 */ /* 0x000fe200078ec0ff */
[----:B------:R-:W-:Y:S01]  /*5470*/  FADD.FTZ R54, -R115, 1 ;  /* 0x3f80000073367421 */ /* 0x000fe20000010100 */
[----:B-1----:R-:W-:-:S02]  /*5480*/  FADD.FTZ R143, R55, R144 ;  /* 0x00000090378f7221 */ /* 0x002fc40000010000 */
[----:B------:R-:W0:Y:S01]  /*5490*/  SHFL.BFLY PT, R150, R145, 0x2, 0x1f ;  /* 0x0c401f0091967f89 */ /* 0x000e2200000e0000 */
[----:B------:R-:W-:Y:S01]  /*54a0*/  IADD3 R13, -R146, R13, RZ ;  /* 0x0000000d920d7210 */ /* 0x000fe20007ffe1ff */
[----:B------:R-:W-:Y:S01]  /*54b0*/  FADD.FTZ R146, -R135, 1 ;  /* 0x3f80000087927421 */ /* 0x000fe20000010100 */
[C---:B------:R-:W-:Y:S01]  /*54c0*/  FADD.FTZ R144, -R116.reuse, 1 ;  /* 0x3f80000074907421 */ /* 0x040fe20000010100 */
[----:B------:R-:W1:Y:S01]  /*54d0*/  SHFL.BFLY PT, R148, R143, 0x2, 0x1f ;  /* 0x0c401f008f947f89 */ /* 0x000e6200000e0000 */
[----:B------:R-:W-:Y:S01]  /*54e0*/  FFMA.FTZ R54, R93, R54, 1 ;  /* 0x3f8000005d367423 */ /* 0x000fe20000010036 */
[----:B------:R-:W-:Y:S01]  /*54f0*/  FFMA.FTZ R146, R75, R146, 1 ;  /* 0x3f8000004b927423 */ /* 0x000fe20000010092 */
[----:B------:R-:W-:Y:S01]  /*5500*/  FADD.FTZ R75, R117, 1 ;  /* 0x3f800000754b7421 */ /* 0x000fe20000010000 */
[----:B------:R-:W-:Y:S01]  /*5510*/  FFMA.FTZ R55, R85, R144, 1 ;  /* 0x3f80000055377423 */ /* 0x000fe20000010090 */
[----:B------:R-:W-:Y:S01]  /*5520*/  FMUL.FTZ R115, R115, R54 ;  /* 0x0000003673737220 */ /* 0x000fe20000410000 */
[----:B------:R-:W-:Y:S01]  /*5530*/  FADD.FTZ R93, -R119, 1 ;  /* 0x3f800000775d7421 */ /* 0x000fe20000010100 */
[----:B------:R-:W-:Y:S01]  /*5540*/  FADD.FTZ R144, -R121, 1 ;  /* 0x3f80000079907421 */ /* 0x000fe20000010100 */
[----:B------:R-:W-:Y:S01]  /*5550*/  FMUL.FTZ R116, R116, R55 ;  /* 0x0000003774747220 */ /* 0x000fe20000410000 */
[----:B------:R-:W2:Y:S01]  /*5560*/  MUFU.RCP R75, R75 ;  /* 0x0000004b004b7308 */ /* 0x000ea20000001000 */
[----:B------:R-:W-:Y:S01]  /*5570*/  FFMA.FTZ R66, R66, R93, 1 ;  /* 0x3f80000042427423 */ /* 0x000fe2000001005d */
[----:B------:R-:W-:Y:S01]  /*5580*/  FFMA.FTZ R144, R73, R144, 1 ;  /* 0x3f80000049907423 */ /* 0x000fe20000010090 */
[----:B------:R-:W-:Y:S01]  /*5590*/  FMUL.FTZ R116, R77, R116 ;  /* 0x000000744d747220 */ /* 0x000fe20000410000 */
[----:B------:R-:W-:Y:S01]  /*55a0*/  FMUL.FTZ R146, R135, R146 ;  /* 0x0000009287927220 */ /* 0x000fe20000410000 */
[----:B------:R-:W-:Y:S01]  /*55b0*/  FMUL.FTZ R119, R119, R66 ;  /* 0x0000004277777220 */ /* 0x000fe20000410000 */
[----:B------:R-:W-:Y:S01]  /*55c0*/  LEA R66, R13, UR5, 0x3 ;  /* 0x000000050d427c11 */ /* 0x000fe2000f8e18ff */
[----:B------:R-:W-:Y:S01]  /*55d0*/  FMUL.FTZ R13, R76, R115 ;  /* 0x000000734c0d7220 */ /* 0x000fe20000410000 */
[----:B------:R-:W3:Y:S01]  /*55e0*/  MUFU.RCP R85, R147 ;  /* 0x0000009300557308 */ /* 0x000ee20000001000 */
[----:B------:R-:W-:Y:S01]  /*55f0*/  FMUL.FTZ R144, R121, R144 ;  /* 0x0000009079907220 */ /* 0x000fe20000410000 */
[----:B------:R-:W-:Y:S01]  /*5600*/  FMUL.FTZ R83, R83, R146 ;  /* 0x0000009253537220 */ /* 0x000fe20000410000 */
[----:B0-----:R-:W-:Y:S01]  /*5610*/  FADD.FTZ R145, R145, R150 ;  /* 0x0000009691917221 */ /* 0x001fe20000010000 */
[----:B------:R-:W-:Y:S01]  /*5620*/  FADD.FTZ R150, -R136, 1 ;  /* 0x3f80000088967421 */ /* 0x000fe20000010100 */
[----:B-1----:R-:W-:-:S03]  /*5630*/  FADD.FTZ R143, R143, R148 ;  /* 0x000000948f8f7221 */ /* 0x002fc60000010000 */
[----:B------:R-:W0:Y:S01]  /*5640*/  SHFL.BFLY PT, R156, R145, 0x1, 0x1f ;  /* 0x0c201f00919c7f89 */ /* 0x000e2200000e0000 */
[----:B--2---:R-:W-:Y:S01]  /*5650*/  FADD.FTZ R87, -R75, 1 ;  /* 0x3f8000004b577421 */ /* 0x004fe20000010100 */
[----:B------:R-:W1:Y:S01]  /*5660*/  MUFU.RCP R73, R141 ;  /* 0x0000008d00497308 */ /* 0x000e620000001000 */
[----:B------:R-:W-:Y:S01]  /*5670*/  FFMA.FTZ R103, R103, R150, 1 ;  /* 0x3f80000067677423 */ /* 0x000fe20000010096 */
[----:B------:R-:W2:Y:S01]  /*5680*/  SHFL.BFLY PT, R154, R143, 0x1, 0x1f ;  /* 0x0c201f008f9a7f89 */ /* 0x000ea200000e0000 */
[----:B------:R-:W-:Y:S01]  /*5690*/  FFMA.FTZ R114, R114, R87, 1 ;  /* 0x3f80000072727423 */ /* 0x000fe20000010057 */
[----:B------:R-:W-:Y:S01]  /*56a0*/  @!P1 LOP3.LUT R87, R23, 0xfffffff8, RZ, 0xc0, !PT ;  /* 0xfffffff817579812 */ /* 0x000fe200078ec0ff */
[----:B------:R-:W-:Y:S01]  /*56b0*/  FADD.FTZ R150, -R24, 1 ;  /* 0x3f80000018967421 */ /* 0x000fe20000010100 */
[----:B------:R-:W-:Y:S01]  /*56c0*/  FADD.FTZ R148, -R139, 1 ;  /* 0x3f8000008b947421 */ /* 0x000fe20000010100 */
[----:B---3--:R-:W-:Y:S01]  /*56d0*/  FADD.FTZ R152, -R85, 1 ;  /* 0x3f80000055987421 */ /* 0x008fe20000010100 */
[----:B------:R-:W-:Y:S01]  /*56e0*/  FMUL.FTZ R75, R75, R114 ;  /* 0x000000724b4b7220 */ /* 0x000fe20000410000 */
[----:B------:R-:W-:Y:S01]  /*56f0*/  FFMA.FTZ R109, R109, R150, 1 ;  /* 0x3f8000006d6d7423 */ /* 0x000fe20000010096 */
[----:B------:R-:W-:Y:S01]  /*5700*/  FFMA.FTZ R148, R89, R148, 1 ;  /* 0x3f80000059947423 */ /* 0x000fe20000010094 */
[----:B------:R-:W-:Y:S01]  /*5710*/  FFMA.FTZ R150, R111, R152, 1 ;  /* 0x3f8000006f967423 */ /* 0x000fe20000010098 */
[----:B------:R-:W-:Y:S01]  /*5720*/  FMUL.FTZ R136, R136, R103 ;  /* 0x0000006788887220 */ /* 0x000fe20000410000 */
[----:B------:R-:W-:Y:S01]  /*5730*/  FMUL.FTZ R109, R24, R109 ;  /* 0x0000006d186d7220 */ /* 0x000fe20000410000 */
[----:B------:R-:W-:Y:S01]  /*5740*/  SHF.L.U32 R24, R79, 0x10, RZ ;  /* 0x000000104f187819 */ /* 0x000fe200000006ff */
[----:B------:R-:W-:Y:S01]  /*5750*/  FMUL.FTZ R150, R85, R150 ;  /* 0x0000009655967220 */ /* 0x000fe20000410000 */
[----:B------:R-:W-:Y:S01]  /*5760*/  FMUL.FTZ R85, R100, R75 ;  /* 0x0000004b64557220 */ /* 0x000fe20000410000 */
[----:B-1----:R-:W-:Y:S01]  /*5770*/  FADD.FTZ R158, -R73, 1 ;  /* 0x3f800000499e7421 */ /* 0x002fe20000010100 */
[----:B------:R-:W-:Y:S01]  /*5780*/  FMUL.FTZ R139, R139, R148 ;  /* 0x000000948b8b7220 */ /* 0x000fe20000410000 */
[----:B------:R-:W-:Y:S01]  /*5790*/  FMUL.FTZ R119, R24, R119 ;  /* 0x0000007718777220 */ /* 0x000fe20000410000 */
[----:B------:R-:W-:Y:S01]  /*57a0*/  FMUL.FTZ R95, R95, R136 ;  /* 0x000000885f5f7220 */ /* 0x000fe20000410000 */
[----:B------:R-:W-:Y:S01]  /*57b0*/  FFMA.FTZ R152, R113, R158, 1 ;  /* 0x3f80000071987423 */ /* 0x000fe2000001009e */
[----:B0-----:R-:W-:Y:S01]  /*57c0*/  FADD.FTZ R54, R145, R156 ;  /* 0x0000009c91367221 */ /* 0x001fe20000010000 */
[----:B------:R-:W-:Y:S01]  /*57d0*/  FMUL.FTZ R139, R94, R139 ;  /* 0x0000008b5e8b7220 */ /* 0x000fe20000410000 */
[----:B------:R-:W-:Y:S01]  /*57e0*/  FMUL.FTZ R109, R98, R109 ;  /* 0x0000006d626d7220 */ /* 0x000fe20000410000 */
[----:B------:R-:W-:Y:S01]  /*57f0*/  FMUL.FTZ R152, R73, R152 ;  /* 0x0000009849987220 */ /* 0x000fe20000410000 */
[----:B--2---:R-:W-:Y:S01]  /*5800*/  FADD.FTZ R55, R143, R154 ;  /* 0x0000009a8f377221 */ /* 0x004fe20000010000 */
[----:B------:R-:W-:Y:S01]  /*5810*/  @!P1 FMUL.FTZ R54, R54, 4.8828125727595761418e-05 ;  /* 0x384ccccd36369820 */ /* 0x000fe20000410000 */
[----:B------:R-:W-:Y:S01]  /*5820*/  SHF.L.U32 R73, R82, 0x10, RZ ;  /* 0x0000001052497819 */ /* 0x000fe200000006ff */
[----:B------:R-:W-:Y:S01]  /*5830*/  FMUL.FTZ R99, R99, R150 ;  /* 0x0000009663637220 */ /* 0x000fe20000410000 */
[----:B------:R-:W-:Y:S01]  /*5840*/  @!P1 FMUL.FTZ R55, R55, 4.8828125727595761418e-05 ;  /* 0x384ccccd37379820 */ /* 0x000fe20000410000 */
[----:B------:R-:W-:-:S02]  /*5850*/  FMUL.FTZ R101, R101, R152 ;  /* 0x0000009865657220 */ /* 0x000fc40000410000 */
[----:B------:R-:W-:Y:S02]  /*5860*/  FMUL.FTZ R73, R73, R144 ;  /* 0x0000009049497220 */ /* 0x000fe40000410000 */
[----:B------:R0:W-:Y:S01]  /*5870*/  @!P1 STS.64 [R87+UR5], R54 ;  /* 0x0000003657009988 */ /* 0x0001e20008000a05 */
[----:B------:R-:W-:Y:S01]  /*5880*/  BAR.SYNC.DEFER_BLOCKING 0x0 ;  /* 0x0000000000007b1d */ /* 0x000fe20000010000 */
[----:B------:R-:W-:Y:S02]  /*5890*/  IADD3 R12, P1, R12, UR12, RZ ;  /* 0x0000000c0c0c7c10 */ /* 0x000fe4000ff3e0ff */
[----:B0-----:R-:W-:-:S05]  /*58a0*/  SHF.L.U32 R55, R78, 0x10, RZ ;  /* 0x000000104e377819 */ /* 0x001fca00000006ff */
[----:B------:R-:W-:Y:S01]  /*58b0*/  FMUL.FTZ R55, R55, R118 ;  /* 0x0000007637377220 */ /* 0x000fe20000410000 */
[----:B------:R-:W0:Y:S02]  /*58c0*/  LDS.64 R66, [R66] ;  /* 0x0000000042427984 */ /* 0x000e240000000a00 */
[--C-:B0-----:R-:W-:Y:S01]  /*58d0*/  FFMA.FTZ R122, R5, R122, -R66.reuse ;  /* 0x0000007a057a7223 */ /* 0x101fe20000010842 */
        /* <DEDUP_REMOVED lines=9> */
[----:B------:R-:W-:Y:S01]  /*5970*/  FFMA.FTZ R24, -R67, R68, R24 ;  /* 0x0000004443187223 */ /* 0x000fe20000010118 */
[C-C-:B------:R-:W-:Y:S01]  /*5980*/  FFMA.FTZ R28, R132.reuse, R49, -R66.reuse ;  /* 0x00000031841c7223 */ /* 0x140fe20000010842 */
[--C-:B------:R-:W-:Y:S01]  /*5990*/  FFMA.FTZ R5, R71, R116, -R66.reuse ;  /* 0x0000007447057223 */ /* 0x100fe20000010842 */
[----:B------:R-:W-:Y:S01]  /*59a0*/  FFMA.FTZ R55, R69, R55, -R66 ;  /* 0x0000003745377223 */ /* 0x000fe20000010842 */
[C---:B------:R-:W-:Y:S01]  /*59b0*/  FMUL.FTZ R122, R131.reuse, R122 ;  /* 0x0000007a837a7220 */ /* 0x040fe20000410000 */
[----:B------:R-:W-:Y:S01]  /*59c0*/  FMUL.FTZ R3, R131, R24 ;  /* 0x0000001883037220 */ /* 0x000fe20000410000 */
[----:B------:R-:W-:Y:S01]  /*59d0*/  FFMA.FTZ R28, R65, -R67, R28 ;  /* 0x80000043411c7223 */ /* 0x000fe2000001001c */
[----:B------:R-:W-:Y:S01]  /*59e0*/  FFMA.FTZ R70, -R67, R70, R5 ;  /* 0x0000004643467223 */ /* 0x000fe20000010105 */
[--C-:B------:R-:W-:Y:S01]  /*59f0*/  FFMA.FTZ R45, R132, R45, -R66.reuse ;  /* 0x0000002d842d7223 */ /* 0x100fe20000010842 */
[--C-:B------:R-:W-:Y:S01]  /*5a00*/  FFMA.FTZ R119, R71, R119, -R66.reuse ;  /* 0x0000007747777223 */ /* 0x100fe20000010842 */
[--C-:B------:R-:W-:Y:S01]  /*5a10*/  FFMA.FTZ R73, R69, R73, -R66.reuse ;  /* 0x0000004945497223 */ /* 0x100fe20000010842 */
[----:B------:R-:W-:Y:S01]  /*5a20*/  FFMA.FTZ R130, R130, -R67, R47 ;  /* 0x8000004382827223 */ /* 0x000fe2000001002f */
[----:B------:R-:W-:Y:S01]  /*5a30*/  FFMA.FTZ R72, -R67, R72, R55 ;  /* 0x0000004843487223 */ /* 0x000fe20000010137 */
[C---:B------:R-:W-:Y:S01]  /*5a40*/  FMUL.FTZ R28, R131.reuse, R28 ;  /* 0x0000001c831c7220 */ /* 0x040fe20000410000 */
[----:B------:R-:W-:Y:S01]  /*5a50*/  FMUL.FTZ R5, R131, R70 ;  /* 0x0000004683057220 */ /* 0x000fe20000410000 */
[----:B------:R-:W-:Y:S01]  /*5a60*/  F2FP.BF16.F32.PACK_AB R122, R3, R122 ;  /* 0x0000007a037a723e */ /* 0x000fe200000010ff */
[--C-:B------:R-:W-:Y:S01]  /*5a70*/  FFMA.FTZ R27, R132, R27, -R66.reuse ;  /* 0x0000001b841b7223 */ /* 0x100fe20000010842 */
[-C--:B------:R-:W-:Y:S01]  /*5a80*/  FFMA.FTZ R128, R128, -R67.reuse, R45 ;  /* 0x8000004380807223 */ /* 0x080fe2000001002d */
[C---:B------:R-:W-:Y:S01]  /*5a90*/  FFMA.FTZ R74, -R67.reuse, R74, R119 ;  /* 0x0000004a434a7223 */ /* 0x040fe20000010177 */
[----:B------:R-:W-:Y:S01]  /*5aa0*/  FFMA.FTZ R126, R126, -R67, R43 ;  /* 0x800000437e7e7223 */ /* 0x000fe2000001002b */
[----:B------:R-:W-:Y:S01]  /*5ab0*/  FFMA.FTZ R80, -R67, R80, R73 ;  /* 0x0000005043507223 */ /* 0x000fe20000010149 */
[----:B------:R-:W-:Y:S01]  /*5ac0*/  IADD3.X R13, R11, UR13, RZ, P1, !PT ;  /* 0x0000000d0b0d7c10 */ /* 0x000fe20008ffe4ff */
[C---:B------:R-:W-:Y:S01]  /*5ad0*/  FMUL.FTZ R130, R131.reuse, R130 ;  /* 0x0000008283827220 */ /* 0x040fe20000410000 */
[----:B------:R-:W-:Y:S01]  /*5ae0*/  FMUL.FTZ R3, R131, R72 ;  /* 0x0000004883037220 */ /* 0x000fe20000410000 */
[----:B------:R-:W-:Y:S01]  /*5af0*/  PRMT R11, R122, 0x7632, R11 ;  /* 0x000076327a0b7816 */ /* 0x000fe2000000000b */
[--C-:B------:R-:W-:Y:S01]  /*5b00*/  FFMA.FTZ R41, R132, R41, -R66.reuse ;  /* 0x0000002984297223 */ /* 0x100fe20000010842 */
[--C-:B------:R-:W-:Y:S01]  /*5b10*/  FFMA.FTZ R83, R71, R83, -R66.reuse ;  /* 0x0000005347537223 */ /* 0x100fe20000010842 */
[----:B------:R-:W-:Y:S01]  /*5b20*/  F2FP.BF16.F32.PACK_AB R28, R5, R28 ;  /* 0x0000001c051c723e */ /* 0x000fe200000010ff */
[--C-:B------:R-:W-:Y:S01]  /*5b30*/  FFMA.FTZ R81, R69, R81, -R66.reuse ;  /* 0x0000005145517223 */ /* 0x100fe20000010842 */
[----:B------:R-:W-:Y:S01]  /*5b40*/  FFMA.FTZ R34, R34, -R67, R27 ;  /* 0x8000004322227223 */ /* 0x000fe2000001001b */
[C---:B------:R-:W-:Y:S01]  /*5b50*/  FMUL.FTZ R128, R131.reuse, R128 ;  /* 0x0000008083807220 */ /* 0x040fe20000410000 */
[C---:B------:R-:W-:Y:S01]  /*5b60*/  FMUL.FTZ R5, R131.reuse, R74 ;  /* 0x0000004a83057220 */ /* 0x040fe20000410000 */
[----:B------:R-:W-:Y:S01]  /*5b70*/  IADD3 R10, P1, R10, UR12, RZ ;  /* 0x0000000c0a0a7c10 */ /* 0x000fe2000ff3e0ff */
[C---:B------:R-:W-:Y:S01]  /*5b80*/  FMUL.FTZ R126, R131.reuse, R126 ;  /* 0x0000007e837e7220 */ /* 0x040fe20000410000 */
[----:B------:R-:W-:Y:S01]  /*5b90*/  FMUL.FTZ R27, R131, R80 ;  /* 0x00000050831b7220 */ /* 0x000fe20000410000 */
[C-C-:B------:R-:W-:Y:S01]  /*5ba0*/  FFMA.FTZ R29, R132.reuse, R29, -R66.reuse ;  /* 0x0000001d841d7223 */ /* 0x140fe20000010842 */
[----:B------:R-:W-:Y:S01]  /*5bb0*/  F2FP.BF16.F32.PACK_AB R130, R3, R130 ;  /* 0x000000820382723e */ /* 0x000fe200000010ff */
[C-C-:B------:R-:W-:Y:S01]  /*5bc0*/  FFMA.FTZ R37, R132.reuse, R37, -R66.reuse ;  /* 0x0000002584257223 */ /* 0x140fe20000010842 */
[--C-:B------:R-:W-:Y:S01]  /*5bd0*/  FFMA.FTZ R31, R132, R31, -R66.reuse ;  /* 0x0000001f841f7223 */ /* 0x100fe20000010842 */
[--C-:B------:R-:W-:Y:S01]  /*5be0*/  FFMA.FTZ R91, R71, R91, -R66.reuse ;  /* 0x0000005b475b7223 */ /* 0x100fe20000010842 */
[-C--:B------:R-:W-:Y:S01]  /*5bf0*/  FFMA.FTZ R124, R124, -R67.reuse, R41 ;  /* 0x800000437c7c7223 */ /* 0x080fe20000010029 */
[C---:B------:R-:W-:Y:S01]  /*5c00*/  FFMA.FTZ R84, -R67.reuse, R84, R83 ;  /* 0x0000005443547223 */ /* 0x040fe20000010153 */
[----:B------:R0:W-:Y:S01]  /*5c10*/  STG.E.U16 desc[UR8][R12.64+0x2], R11 ;  /* 0x0000020b0c007986 */ /* 0x0001e2000c101508 */
[----:B------:R-:W-:Y:S01]  /*5c20*/  PRMT R3, R28, 0x7632, R3 ;  /* 0x000076321c037816 */ /* 0x000fe20000000003 */
[----:B------:R-:W-:Y:S01]  /*5c30*/  FFMA.FTZ R52, R52, -R67, R39 ;  /* 0x8000004334347223 */ /* 0x000fe20000010027 */
[----:B------:R-:W-:Y:S01]  /*5c40*/  FFMA.FTZ R86, -R67, R86, R81 ;  /* 0x0000005643567223 */ /* 0x000fe20000010151 */
[----:B------:R-:W-:Y:S01]  /*5c50*/  F2FP.BF16.F32.PACK_AB R128, R5, R128 ;  /* 0x000000800580723e */ /* 0x000fe200000010ff */
[--C-:B------:R-:W-:Y:S01]  /*5c60*/  FFMA.FTZ R33, R132, R33, -R66.reuse ;  /* 0x0000002184217223 */ /* 0x100fe20000010842 */
[-C--:B------:R-:W-:Y:S01]  /*5c70*/  FFMA.FTZ R38, R38, -R67.reuse, R29 ;  /* 0x8000004326267223 */ /* 0x080fe2000001001d */
[----:B------:R-:W-:Y:S01]  /*5c80*/  F2FP.BF16.F32.PACK_AB R126, R27, R126 ;  /* 0x0000007e1b7e723e */ /* 0x000fe200000010ff */
[-C--:B------:R-:W-:Y:S01]  /*5c90*/  FFMA.FTZ R50, R50, -R67.reuse, R37 ;  /* 0x8000004332327223 */ /* 0x080fe20000010025 */
[----:B------:R-:W-:Y:S01]  /*5ca0*/  FFMA.FTZ R88, -R67, R88, R91 ;  /* 0x0000005843587223 */ /* 0x000fe2000001015b */
[----:B------:R-:W-:Y:S01]  /*5cb0*/  FFMA.FTZ R42, R42, -R67, R31 ;  /* 0x800000432a2a7223 */ /* 0x000fe2000001001f */
[----:B------:R-:W-:Y:S01]  /*5cc0*/  FMUL.FTZ R124, R131, R124 ;  /* 0x0000007c837c7220 */ /* 0x000fe20000410000 */
[----:B0-----:R-:W-:Y:S01]  /*5cd0*/  IADD3.X R11, R9, UR13, RZ, P1, !PT ;  /* 0x0000000d090b7c10 */ /* 0x001fe20008ffe4ff */
[----:B------:R-:W-:Y:S01]  /*5ce0*/  FMUL.FTZ R29, R131, R84 ;  /* 0x00000054831d7220 */ /* 0x000fe20000410000 */
[----:B------:R-:W-:Y:S01]  /*5cf0*/  IADD3 R8, P1, R8, UR12, RZ ;  /* 0x0000000c08087c10 */ /* 0x000fe2000ff3e0ff */
[--C-:B------:R-:W-:Y:S01]  /*5d00*/  FFMA.FTZ R139, R69, R139, -R66.reuse ;  /* 0x0000008b458b7223 */ /* 0x100fe20000010842 */
[C---:B------:R-:W-:Y:S01]  /*5d10*/  FMUL.FTZ R52, R131.reuse, R52 ;  /* 0x0000003483347220 */ /* 0x040fe20000410000 */
[----:B------:R-:W-:Y:S01]  /*5d20*/  FMUL.FTZ R31, R131, R86 ;  /* 0x00000056831f7220 */ /* 0x000fe20000410000 */
[----:B------:R-:W-:Y:S01]  /*5d30*/  STG.E.U16 desc[UR8][R12.64], R122 ;  /* 0x0000007a0c007986 */ /* 0x000fe2000c101508 */
[--C-:B------:R-:W-:Y:S01]  /*5d40*/  FFMA.FTZ R95, R71, R95, -R66.reuse ;  /* 0x0000005f475f7223 */ /* 0x100fe20000010842 */
[----:B------:R-:W-:Y:S01]  /*5d50*/  PRMT R5, R130, 0x7632, R5 ;  /* 0x0000763282057816 */ /* 0x000fe20000000005 */
[-C--:B------:R-:W-:Y:S01]  /*5d60*/  FFMA.FTZ R46, R46, -R67.reuse, R33 ;  /* 0x800000432e2e7223 */ /* 0x080fe20000010021 */
[----:B------:R-:W-:Y:S01]  /*5d70*/  STG.E.U16 desc[UR8][R12.64+0x4], R28 ;  /* 0x0000041c0c007986 */ /* 0x000fe2000c101508 */
[----:B------:R-:W-:Y:S01]  /*5d80*/  IADD3.X R9, R7, UR13, RZ, P1, !PT ;  /* 0x0000000d07097c10 */ /* 0x000fe20008ffe4ff */
[C---:B------:R-:W-:Y:S01]  /*5d90*/  FMUL.FTZ R50, R131.reuse, R50 ;  /* 0x0000003283327220 */ /* 0x040fe20000410000 */
[----:B------:R-:W-:Y:S01]  /*5da0*/  PRMT R7, R126, 0x7632, R7 ;  /* 0x000076327e077816 */ /* 0x000fe20000000007 */
[----:B------:R0:W-:Y:S01]  /*5db0*/  STG.E.U16 desc[UR8][R12.64+0x6], R3 ;  /* 0x000006030c007986 */ /* 0x0001e2000c101508 */
[----:B------:R-:W-:Y:S01]  /*5dc0*/  FMUL.FTZ R33, R131, R88 ;  /* 0x0000005883217220 */ /* 0x000fe20000410000 */
[----:B------:R-:W-:Y:S01]  /*5dd0*/  FFMA.FTZ R48, R48, -R67, R35 ;  /* 0x8000004330307223 */ /* 0x000fe20000010023 */
[----:B------:R-:W-:Y:S01]  /*5de0*/  FFMA.FTZ R92, -R67, R92, R139 ;  /* 0x0000005c435c7223 */ /* 0x000fe2000001018b */
[----:B------:R-:W-:Y:S01]  /*5df0*/  F2FP.BF16.F32.PACK_AB R124, R29, R124 ;  /* 0x0000007c1d7c723e */ /* 0x000fe200000010ff */
[----:B------:R-:W-:Y:S01]  /*5e00*/  FFMA.FTZ R102, -R67, R102, R95 ;  /* 0x0000006643667223 */ /* 0x000fe2000001015f */
[----:B------:R-:W-:Y:S01]  /*5e10*/  IADD3 R6, P1, R6, UR12, RZ ;  /* 0x0000000c06067c10 */ /* 0x000fe2000ff3e0ff */
[--C-:B------:R-:W-:Y:S01]  /*5e20*/  FFMA.FTZ R105, R69, R105, -R66.reuse ;  /* 0x0000006945697223 */ /* 0x100fe20000010842 */
[----:B------:R-:W-:Y:S01]  /*5e30*/  F2FP.BF16.F32.PACK_AB R52, R31, R52 ;  /* 0x000000341f34723e */ /* 0x000fe200000010ff */
[--C-:B------:R-:W-:Y:S01]  /*5e40*/  FFMA.FTZ R97, R71, R97, -R66.reuse ;  /* 0x0000006147617223 */ /* 0x100fe20000010842 */
[----:B------:R-:W-:Y:S01]  /*5e50*/  STG.E.U16 desc[UR8][R10.64], R130 ;  /* 0x000000820a007986 */ /* 0x000fe2000c101508 */
[--C-:B------:R-:W-:Y:S01]  /*5e60*/  FFMA.FTZ R109, R69, R109, -R66.reuse ;  /* 0x0000006d456d7223 */ /* 0x100fe20000010842 */
[----:B0-----:R-:W-:Y:S01]  /*5e70*/  PRMT R13, R128, 0x7632, R13 ;  /* 0x00007632800d7816 */ /* 0x001fe2000000000d */
[C---:B------:R-:W-:Y:S01]  /*5e80*/  FMUL.FTZ R48, R131.reuse, R48 ;  /* 0x0000003083307220 */ /* 0x040fe20000410000 */
[----:B------:R0:W-:Y:S01]  /*5e90*/  STG.E.U16 desc[UR8][R10.64+0x2], R5 ;  /* 0x000002050a007986 */ /* 0x0001e2000c101508 */
[C---:B------:R-:W-:Y:S01]  /*5ea0*/  FMUL.FTZ R35, R131.reuse, R92 ;  /* 0x0000005c83237220 */ /* 0x040fe20000410000 */
[----:B------:R-:W-:Y:S01]  /*5eb0*/  PRMT R3, R124, 0x7632, R3 ;  /* 0x000076327c037816 */ /* 0x000fe20000000003 */
[----:B------:R-:W-:Y:S01]  /*5ec0*/  FMUL.FTZ R46, R131, R46 ;  /* 0x0000002e832e7220 */ /* 0x000fe20000410000 */
[----:B------:R-:W-:Y:S01]  /*5ed0*/  STG.E.U16 desc[UR8][R10.64+0x4], R128 ;  /* 0x000004800a007986 */ /* 0x000fe2000c101508 */
[----:B------:R-:W-:Y:S01]  /*5ee0*/  F2FP.BF16.F32.PACK_AB R50, R33, R50 ;  /* 0x000000322132723e */ /* 0x000fe200000010ff */
[----:B------:R-:W-:Y:S01]  /*5ef0*/  FMUL.FTZ R37, R131, R102 ;  /* 0x0000006683257220 */ /* 0x000fe20000410000 */
[-C--:B------:R-:W-:Y:S01]  /*5f00*/  FFMA.FTZ R44, R44, -R67.reuse, R75 ;  /* 0x800000432c2c7223 */ /* 0x080fe2000001004b */
[----:B------:R-:W-:Y:S01]  /*5f10*/  STG.E.U16 desc[UR8][R10.64+0x6], R13 ;  /* 0x0000060d0a007986 */ /* 0x000fe2000c101508 */
[C---:B------:R-:W-:Y:S01]  /*5f20*/  FFMA.FTZ R104, -R67.reuse, R104, R105 ;  /* 0x0000006843687223 */ /* 0x040fe20000010169 */
[C---:B------:R-:W-:Y:S01]  /*5f30*/  FFMA.FTZ R106, -R67.reuse, R106, R97 ;  /* 0x0000006a436a7223 */ /* 0x040fe20000010161 */
[----:B------:R-:W-:Y:S01]  /*5f40*/  FFMA.FTZ R40, R40, -R67, R77 ;  /* 0x8000004328287223 */ /* 0x000fe2000001004d */
[----:B------:R1:W-:Y:S01]  /*5f50*/  STG.E.U16 desc[UR8][R8.64+0x2], R7 ;  /* 0x0000020708007986 */ /* 0x0003e2000c101508 */
[----:B------:R-:W-:Y:S01]  /*5f60*/  FFMA.FTZ R108, -R67, R108, R109 ;  /* 0x0000006c436c7223 */ /* 0x000fe2000001016d */
[--C-:B------:R-:W-:Y:S01]  /*5f70*/  FFMA.FTZ R30, R69, R85, -R66.reuse ;  /* 0x00000055451e7223 */ /* 0x100fe20000010842 */
[C-C-:B------:R-:W-:Y:S01]  /*5f80*/  FFMA.FTZ R99, R71.reuse, R99, -R66.reuse ;  /* 0x0000006347637223 */ /* 0x140fe20000010842 */
[----:B0-----:R-:W-:Y:S01]  /*5f90*/  PRMT R5, R50, 0x7632, R5 ;  /* 0x0000763232057816 */ /* 0x001fe20000000005 */
[----:B------:R-:W-:Y:S01]  /*5fa0*/  FFMA.FTZ R101, R71, R101, -R66 ;  /* 0x0000006547657223 */ /* 0x000fe20000010842 */
[----:B------:R-:W-:Y:S01]  /*5fb0*/  STG.E.U16 desc[UR8][R8.64], R126 ;  /* 0x0000007e08007986 */ /* 0x000fe2000c101508 */
[----:B------:R-:W-:Y:S01]  /*5fc0*/  F2FP.BF16.F32.PACK_AB R48, R35, R48 ;  /* 0x000000302330723e */ /* 0x000fe200000010ff */
[C---:B------:R-:W-:Y:S01]  /*5fd0*/  FMUL.FTZ R44, R131.reuse, R44 ;  /* 0x0000002c832c7220 */ /* 0x040fe20000410000 */
[C---:B------:R-:W-:Y:S01]  /*5fe0*/  FMUL.FTZ R39, R131.reuse, R104 ;  /* 0x0000006883277220 */ /* 0x040fe20000410000 */
[----:B------:R-:W-:Y:S01]  /*5ff0*/  STG.E.U16 desc[UR8][R8.64+0x4], R124 ;  /* 0x0000047c08007986 */ /* 0x000fe2000c101508 */
[C---:B------:R-:W-:Y:S01]  /*6000*/  FMUL.FTZ R42, R131.reuse, R42 ;  /* 0x0000002a832a7220 */ /* 0x040fe20000410000 */
[----:B-1----:R-:W-:Y:S01]  /*6010*/  IADD3.X R7, R4, UR13, RZ, P1, !PT ;  /* 0x0000000d04077c10 */ /* 0x002fe20008ffe4ff */
[C---:B------:R-:W-:Y:S01]  /*6020*/  FMUL.FTZ R41, R131.reuse, R106 ;  /* 0x0000006a83297220 */ /* 0x040fe20000410000 */
[----:B------:R-:W-:Y:S01]  /*6030*/  PRMT R4, R52, 0x7632, R4 ;  /* 0x0000763234047816 */ /* 0x000fe20000000004 */
[----:B------:R0:W-:Y:S01]  /*6040*/  STG.E.U16 desc[UR8][R8.64+0x6], R3 ;  /* 0x0000060308007986 */ /* 0x0001e2000c101508 */
[----:B------:R-:W-:Y:S01]  /*6050*/  IADD3 R2, P1, R2, UR12, RZ ;  /* 0x0000000c02027c10 */ /* 0x000fe2000ff3e0ff */
[----:B------:R-:W-:Y:S01]  /*6060*/  FMUL.FTZ R40, R131, R40 ;  /* 0x0000002883287220 */ /* 0x000fe20000410000 */
[----:B------:R-:W-:Y:S01]  /*6070*/  F2FP.BF16.F32.PACK_AB R46, R37, R46 ;  /* 0x0000002e252e723e */ /* 0x000fe200000010ff */
[----:B------:R1:W-:Y:S01]  /*6080*/  STG.E.U16 desc[UR8][R6.64+0x2], R4 ;  /* 0x0000020406007986 */ /* 0x0003e2000c101508 */
[----:B------:R-:W-:Y:S01]  /*6090*/  FMUL.FTZ R43, R131, R108 ;  /* 0x0000006c832b7220 */ /* 0x000fe20000410000 */
[C---:B------:R-:W-:Y:S01]  /*60a0*/  FFMA.FTZ R110, -R67.reuse, R110, R99 ;  /* 0x0000006e436e7223 */ /* 0x040fe20000010163 */
[----:B------:R-:W-:Y:S01]  /*60b0*/  FFMA.FTZ R36, R36, -R67, R79 ;  /* 0x8000004324247223 */ /* 0x000fe2000001004f */
[C---:B------:R-:W-:Y:S01]  /*60c0*/  FFMA.FTZ R30, -R67.reuse, R64, R30 ;  /* 0x00000040431e7223 */ /* 0x040fe2000001011e */
[----:B------:R-:W-:Y:S01]  /*60d0*/  FFMA.FTZ R112, -R67, R112, R101 ;  /* 0x0000007043707223 */ /* 0x000fe20000010165 */
[----:B------:R-:W-:Y:S01]  /*60e0*/  STG.E.U16 desc[UR8][R6.64], R52 ;  /* 0x0000003406007986 */ /* 0x000fe2000c101508 */
[----:B------:R-:W-:Y:S01]  /*60f0*/  F2FP.BF16.F32.PACK_AB R44, R39, R44 ;  /* 0x0000002c272c723e */ /* 0x000fe200000010ff */
[C---:B------:R-:W-:Y:S01]  /*6100*/  FMUL.FTZ R38, R131.reuse, R38 ;  /* 0x0000002683267220 */ /* 0x040fe20000410000 */
[----:B0-----:R-:W-:Y:S01]  /*6110*/  IADD3.X R3, R0, UR13, RZ, P1, !PT ;  /* 0x0000000d00037c10 */ /* 0x001fe20008ffe4ff */
[----:B------:R-:W-:Y:S01]  /*6120*/  STG.E.U16 desc[UR8][R6.64+0x4], R50 ;  /* 0x0000043206007986 */ /* 0x000fe2000c101508 */
[----:B------:R-:W-:Y:S01]  /*6130*/  PRMT R0, R48, 0x7632, R0 ;  /* 0x0000763230007816 */ /* 0x000fe20000000000 */
[----:B------:R-:W-:Y:S01]  /*6140*/  FMUL.FTZ R45, R131, R110 ;  /* 0x0000006e832d7220 */ /* 0x000fe20000410000 */
[----:B-1----:R-:W-:Y:S01]  /*6150*/  IADD3 R4, P1, R129, UR12, RZ ;  /* 0x0000000c81047c10 */ /* 0x002fe2000ff3e0ff */
[----:B------:R0:W-:Y:S01]  /*6160*/  STG.E.U16 desc[UR8][R6.64+0x6], R5 ;  /* 0x0000060506007986 */ /* 0x0001e2000c101508 */
[----:B------:R-:W-:Y:S01]  /*6170*/  F2FP.BF16.F32.PACK_AB R42, R41, R42 ;  /* 0x0000002a292a723e */ /* 0x000fe200000010ff */
[C---:B------:R-:W-:Y:S01]  /*6180*/  FMUL.FTZ R36, R131.reuse, R36 ;  /* 0x0000002483247220 */ /* 0x040fe20000410000 */
[C---:B------:R-:W-:Y:S01]  /*6190*/  FMUL.FTZ R34, R131.reuse, R34 ;  /* 0x0000002283227220 */ /* 0x040fe20000410000 */
[----:B------:R-:W-:Y:S01]  /*61a0*/  FMUL.FTZ R47, R131, R30 ;  /* 0x0000001e832f7220 */ /* 0x000fe20000410000 */
[----:B------:R-:W-:Y:S01]  /*61b0*/  F2FP.BF16.F32.PACK_AB R40, R43, R40 ;  /* 0x000000282b28723e */ /* 0x000fe200000010ff */
[----:B------:R-:W-:Y:S01]  /*61c0*/  FMUL.FTZ R131, R131, R112 ;  /* 0x0000007083837220 */ /* 0x000fe20000410000 */
[----:B------:R1:W-:Y:S01]  /*61d0*/  STG.E.U16 desc[UR8][R2.64+0x2], R0 ;  /* 0x0000020002007986 */ /* 0x0003e2000c101508 */
[----:B------:R-:W-:-:S02]  /*61e0*/  PRMT R8, R44, 0x7632, R8 ;  /* 0x000076322c087816 */ /* 0x000fc40000000008 */
[----:B------:R-:W-:Y:S01]  /*61f0*/  F2FP.BF16.F32.PACK_AB R38, R45, R38 ;  /* 0x000000262d26723e */ /* 0x000fe200000010ff */
[----:B------:R-:W-:Y:S01]  /*6200*/  STG.E.U16 desc[UR8][R2.64], R48 ;  /* 0x0000003002007986 */ /* 0x000fe2000c101508 */
[----:B0-----:R-:W-:Y:S02]  /*6210*/  PRMT R7, R46, 0x7632, R7 ;  /* 0x000076322e077816 */ /* 0x001fe40000000007 */
[----:B------:R-:W-:Y:S01]  /*6220*/  IADD3.X R5, R127, UR13, RZ, P1, !PT ;  /* 0x0000000d7f057c10 */ /* 0x000fe20008ffe4ff */
[----:B------:R-:W-:Y:S01]  /*6230*/  STG.E.U16 desc[UR8][R2.64+0x4], R46 ;  /* 0x0000042e02007986 */ /* 0x000fe2000c101508 */
[----:B------:R-:W-:Y:S02]  /*6240*/  IADD3 R6, P1, R123, UR12, RZ ;  /* 0x0000000c7b067c10 */ /* 0x000fe4000ff3e0ff */
[----:B------:R-:W-:Y:S01]  /*6250*/  F2FP.BF16.F32.PACK_AB R36, R47, R36 ;  /* 0x000000242f24723e */ /* 0x000fe200000010ff */
[----:B------:R0:W-:Y:S01]  /*6260*/  STG.E.U16 desc[UR8][R2.64+0x6], R7 ;  /* 0x0000060702007986 */ /* 0x0001e2000c101508 */
[----:B-1----:R-:W-:-:S02]  /*6270*/  PRMT R0, R42, 0x7632, R0 ;  /* 0x000076322a007816 */ /* 0x002fc40000000000 */
[----:B------:R-:W-:Y:S01]  /*6280*/  F2FP.BF16.F32.PACK_AB R34, R131, R34 ;  /* 0x000000228322723e */ /* 0x000fe200000010ff */
[----:B------:R-:W-:Y:S01]  /*6290*/  STG.E.U16 desc[UR8][R4.64], R44 ;  /* 0x0000002c04007986 */ /* 0x000fe2000c101508 */
[----:B------:R-:W-:-:S03]  /*62a0*/  MOV R24, R133 ;  /* 0x0000008500187202 */ /* 0x000fc60000000f00 */
[----:B------:R-:W-:Y:S01]  /*62b0*/  STG.E.U16 desc[UR8][R4.64+0x2], R8 ;  /* 0x0000020804007986 */ /* 0x000fe2000c101508 */
[----:B0-----:R-:W-:-:S03]  /*62c0*/  IADD3.X R7, R125, UR13, RZ, P1, !PT ;  /* 0x0000000d7d077c10 */ /* 0x001fc60008ffe4ff */
[----:B------:R-:W-:Y:S01]  /*62d0*/  STG.E.U16 desc[UR8][R4.64+0x4], R42 ;  /* 0x0000042a04007986 */ /* 0x000fe2000c101508 */
[----:B------:R-:W-:Y:S02]  /*62e0*/  PRMT R3, R40, 0x7632, R3 ;  /* 0x0000763228037816 */ /* 0x000fe40000000003 */
[----:B------:R-:W-:Y:S01]  /*62f0*/  IADD3 R2, P1, R51, UR12, RZ ;  /* 0x0000000c33027c10 */ /* 0x000fe2000ff3e0ff */
[----:B------:R0:W-:Y:S04]  /*6300*/  STG.E.U16 desc[UR8][R4.64+0x6], R0 ;  /* 0x0000060004007986 */ /* 0x0001e8000c101508 */
[----:B------:R1:W-:Y:S04]  /*6310*/  STG.E.U16 desc[UR8][R6.64+0x2], R3 ;  /* 0x0000020306007986 */ /* 0x0003e8000c101508 */
[----:B------:R2:W-:Y:S01]  /*6320*/  STG.E.U16 desc[UR8][R6.64], R40 ;  /* 0x0000002806007986 */ /* 0x0005e2000c101508 */
[----:B0-----:R-:W-:-:S03]  /*6330*/  PRMT R5, R38, 0x7632, R5 ;  /* 0x0000763226057816 */ /* 0x001fc60000000005 */
[----:B------:R2:W-:Y:S01]  /*6340*/  STG.E.U16 desc[UR8][R6.64+0x4], R38 ;  /* 0x0000042606007986 */ /* 0x0005e2000c101508 */
[----:B------:R-:W-:Y:S02]  /*6350*/  PRMT R0, R36, 0x7632, R0 ;  /* 0x0000763224007816 */ /* 0x000fe40000000000 */
[----:B-1----:R-:W-:Y:S01]  /*6360*/  IADD3.X R3, R53, UR13, RZ, P1, !PT ;  /* 0x0000000d35037c10 */ /* 0x002fe20008ffe4ff */
[----:B------:R2:W-:Y:S01]  /*6370*/  STG.E.U16 desc[UR8][R6.64+0x6], R5 ;  /* 0x0000060506007986 */ /* 0x0005e2000c101508 */
[----:B------:R-:W-:-:S03]  /*6380*/  PRMT R4, R34, 0x7632, R4 ;  /* 0x0000763222047816 */ /* 0x000fc60000000004 */
[----:B------:R2:W-:Y:S04]  /*6390*/  STG.E.U16 desc[UR8][R2.64], R36 ;  /* 0x0000002402007986 */ /* 0x0005e8000c101508 */
[----:B------:R2:W-:Y:S04]  /*63a0*/  STG.E.U16 desc[UR8][R2.64+0x2], R0 ;  /* 0x0000020002007986 */ /* 0x0005e8000c101508 */
[----:B------:R2:W-:Y:S04]  /*63b0*/  STG.E.U16 desc[UR8][R2.64+0x4], R34 ;  /* 0x0000042202007986 */ /* 0x0005e8000c101508 */
[----:B------:R2:W-:Y:S01]  /*63c0*/  STG.E.U16 desc[UR8][R2.64+0x6], R4 ;  /* 0x0000060402007986 */ /* 0x0005e2000c101508 */
[----:B------:R-:W-:Y:S05]  /*63d0*/  @!P0 BRA `(.L_x_1365) ;  /* 0xffffffa0004c8947 */ /* 0x000fea000383ffff */
.L_x_1353:
[C---:B--2---:R-:W-:Y:S02]  /*63e0*/  SHF.L.U32 R0, R26.reuse, 0x1, RZ ;  /* 0x000000011a007819 */ /* 0x044fe400000006ff */
[----:B0-----:R-:W-:Y:S02]  /*63f0*/  LOP3.LUT R2, R26, 0x3, RZ, 0xc0, !PT ;  /* 0x000000031a027812 */ /* 0x001fe400078ec0ff */
[----:B------:R-:W-:-:S03]  /*6400*/  LOP3.LUT R0, R0, 0x7fffff8, RZ, 0xc0, !PT ;  /* 0x07fffff800007812 */ /* 0x000fc600078ec0ff */
[----:B------:R-:W-:Y:S01]  /*6410*/  IMAD R2, R2, 0x140, RZ ;  /* 0x0000014002027824 */ /* 0x000fe200078e02ff */
[----:B------:R-:W-:-:S04]  /*6420*/  IADD3 R25, R0, R25, RZ ;  /* 0x0000001900197210 */ /* 0x000fc80007ffe0ff */
[----:B------:R-:W-:Y:S02]  /*6430*/  IADD3 R0, R2, 0x140, RZ ;  /* 0x0000014002007810 */ /* 0x000fe40007ffe0ff */
        /* <DEDUP_REMOVED lines=13> */
[----:B------:R-:W-:Y:S02]  /*6510*/  SEL R3, R3, 0xfffffffb, P0 ;  /* 0xfffffffb03037807 */ /* 0x000fe40000000000 */
[----:B------:R-:W-:Y:S02]  /*6520*/  SEL R2, R2, 0xffffffff, P0 ;  /* 0xffffffff02027807 */ /* 0x000fe40000000000 */
[C---:B------:R-:W-:Y:S02]  /*6530*/  SHF.L.U32 R4, R3.reuse, 0x3, RZ ;  /* 0x0000000303047819 */ /* 0x040fe400000006ff */
[----:B------:R-:W-:-:S02]  /*6540*/  SHF.L.U64.HI R3, R3, 0x3, R2 ;  /* 0x0000000303037819 */ /* 0x000fc40000010202 */
[----:B------:R-:W-:Y:S02]  /*6550*/  MOV R2, 0xffffffff ;  /* 0xffffffff00027802 */ /* 0x000fe40000000f00 */
[----:B------:R-:W-:Y:S02]  /*6560*/  IADD3 R4, P0, P1, -R4, -0x9, -R5 ;  /* 0xfffffff704047810 */ /* 0x000fe4000791e905 */
[----:B------:R-:W-:Y:S02]  /*6570*/  SHF.L.U32 R14, R6, 0x1, RZ ;  /* 0x00000001060e7819 */ /* 0x000fe400000006ff */
[----:B------:R-:W-:Y:S02]  /*6580*/  IADD3.X R3, ~R3, -0x1, R2, P0, P1 ;  /* 0xffffffff03037810 */ /* 0x000fe400007e2502 */
[----:B------:R-:W-:Y:S02]  /*6590*/  SHF.R.U32.HI R2, RZ, 0x4, R6 ;  /* 0x00000004ff027819 */ /* 0x000fe40000011606 */
[----:B------:R-:W-:Y:S01]  /*65a0*/  LEA R15, R5, UR4, 0x7 ;  /* 0x00000004050f7c11 */ /* 0x000fe2000f8e38ff */
[----:B------:R-:W-:Y:S01]  /*65b0*/  IMAD.WIDE.U32 R8, R3, -0x33333333, RZ ;  /* 0xcccccccd03087825 */ /* 0x000fe200078e00ff */
[----:B------:R-:W-:-:S02]  /*65c0*/  IADD3 R7, R2, 0x14, RZ ;  /* 0x0000001402077810 */ /* 0x000fc40007ffe0ff */
[----:B------:R-:W-:Y:S02]  /*65d0*/  LOP3.LUT R12, RZ, R2, RZ, 0x33, !PT ;  /* 0x00000002ff0c7212 */ /* 0x000fe400078e33ff */
[C---:B------:R-:W-:Y:S01]  /*65e0*/  LOP3.LUT R14, R7.reuse, 0x1e, R14, 0x78, !PT ;  /* 0x0000001e070e7812 */ /* 0x040fe200078e780e */
[C---:B------:R-:W-:Y:S01]  /*65f0*/  IMAD.WIDE.U32 R10, P0, R4.reuse, -0x33333334, R8 ;  /* 0xcccccccc040a7825 */ /* 0x040fe20007800008 */
[----:B------:R-:W-:Y:S02]  /*6600*/  VIMNMX.U32 R7, R7, 0x20, !PT ;  /* 0x0000002007077848 */ /* 0x000fe40007fe0000 */
[----:B------:R-:W-:Y:S01]  /*6610*/  IADD3 R35, P2, R5, 0x1e, RZ ;  /* 0x0000001e05237810 */ /* 0x000fe20007f5e0ff */
[----:B------:R-:W-:Y:S01]  /*6620*/  IMAD.WIDE.U32 R8, R4, -0x33333333, RZ ;  /* 0xcccccccd04087825 */ /* 0x000fe200078e00ff */
[----:B------:R-:W-:Y:S02]  /*6630*/  SHF.L.U32 R8, R6, 0x7, RZ ;  /* 0x0000000706087819 */ /* 0x000fe400000006ff */
[----:B------:R-:W-:-:S02]  /*6640*/  IADD3 R7, R7, R12, RZ ;  /* 0x0000000c07077210 */ /* 0x000fc40007ffe0ff */
[----:B------:R-:W-:Y:S02]  /*6650*/  IADD3.X R13, RZ, RZ, RZ, P0, !PT ;  /* 0x000000ffff0d7210 */ /* 0x000fe400007fe4ff */
[----:B------:R-:W-:Y:S02]  /*6660*/  IADD3 RZ, P1, R9, R10, RZ ;  /* 0x0000000a09ff7210 */ /* 0x000fe40007f3e0ff */
[----:B------:R-:W-:Y:S02]  /*6670*/  MOV R12, R11 ;  /* 0x0000000b000c7202 */ /* 0x000fe40000000f00 */
[----:B------:R-:W-:Y:S02]  /*6680*/  SHF.L.U32 R9, R5, 0x1, RZ ;  /* 0x0000000105097819 */ /* 0x000fe400000006ff */
[----:B------:R-:W-:Y:S01]  /*6690*/  LOP3.LUT R10, R8, 0x780, RZ, 0xc0, !PT ;  /* 0x00000780080a7812 */ /* 0x000fe200078ec0ff */
[----:B------:R-:W-:Y:S01]  /*66a0*/  IMAD.WIDE.U32.X R12, R3, -0x33333334, R12, P1 ;  /* 0xcccccccc030c7825 */ /* 0x000fe200008e040c */
[----:B------:R-:W-:-:S02]  /*66b0*/  ISETP.LT.U32.AND P0, PT, R16, 0x4, PT ;  /* 0x000000041000780c */ /* 0x000fc40003f01070 */
[----:B------:R-:W-:Y:S02]  /*66c0*/  LOP3.LUT R8, R9, 0x1f, R6, 0x78, !PT ;  /* 0x0000001f09087812 */ /* 0x000fe400078e7806 */
[----:B------:R-:W-:Y:S01]  /*66d0*/  IADD3 R9, R10, UR4, RZ ;  /* 0x000000040a097c10 */ /* 0x000fe2000fffe0ff */
[----:B------:R-:W-:Y:S01]  /*66e0*/  IMAD.WIDE.U32 R10, R7, -0x33333333, RZ ;  /* 0xcccccccd070a7825 */ /* 0x000fe200078e00ff */
[----:B------:R-:W-:Y:S02]  /*66f0*/  ISETP.LT.AND.EX P0, PT, R17, RZ, PT, P0 ;  /* 0x000000ff1100720c */ /* 0x000fe40003f01300 */
[----:B------:R-:W-:Y:S02]  /*6700*/  SHF.R.U64 R18, R12, 0x3, R13 ;  /* 0x000000030c127819 */ /* 0x000fe4000000120d */
[----:B------:R-:W-:Y:S02]  /*6710*/  LEA.HI R20, R11, 0x1, RZ, 0x1c ;  /* 0x000000010b147811 */ /* 0x000fe400078fe0ff */
[----:B------:R-:W-:-:S02]  /*6720*/  LEA R8, R8, R15, 0x2 ;  /* 0x0000000f08087211 */ /* 0x000fc400078e10ff */
[----:B------:R-:W-:Y:S02]  /*6730*/  SEL R10, R16, 0x4, P0 ;  /* 0x00000004100a7807 */ /* 0x000fe40000000000 */
[----:B------:R-:W-:Y:S02]  /*6740*/  SEL R11, R17, RZ, P0 ;  /* 0x000000ff110b7207 */ /* 0x000fe40000000000 */
[C---:B------:R-:W-:Y:S02]  /*6750*/  IADD3 R16, P0, R5.reuse, 0xa, RZ ;  /* 0x0000000a05107810 */ /* 0x040fe40007f1e0ff */
[----:B------:R-:W-:Y:S02]  /*6760*/  IADD3 R15, P1, R5, 0x14, RZ ;  /* 0x00000014050f7810 */ /* 0x000fe40007f3e0ff */
[----:B------:R-:W-:Y:S02]  /*6770*/  IADD3 R18, R18, 0x1, RZ ;  /* 0x0000000112127810 */ /* 0x000fe40007ffe0ff */
[----:B------:R-:W-:-:S02]  /*6780*/  LEA R9, R14, R9, 0x2 ;  /* 0x000000090e097211 */ /* 0x000fc400078e10ff */
[----:B------:R-:W-:Y:S02]  /*6790*/  SHF.L.U64.HI R11, R10, 0x3, R11 ;  /* 0x000000030a0b7819 */ /* 0x000fe4000001020b */
[C---:B------:R-:W-:Y:S02]  /*67a0*/  LOP3.LUT R17, R6.reuse, 0x1f, RZ, 0xc0, !PT ;  /* 0x0000001f06117812 */ /* 0x040fe400078ec0ff */
[----:B------:R-:W-:Y:S02]  /*67b0*/  LOP3.LUT R36, R6, 0xf, RZ, 0xc0, !PT ;  /* 0x0000000f06247812 */ /* 0x000fe400078ec0ff */
[----:B------:R-:W-:Y:S02]  /*67c0*/  IADD3 R14, R2, 0x3c, RZ ;  /* 0x0000003c020e7810 */ /* 0x000fe40007ffe0ff */
[----:B------:R-:W-:Y:S02]  /*67d0*/  IADD3.X R13, RZ, RZ, RZ, P0, !PT ;  /* 0x000000ffff0d7210 */ /* 0x000fe400007fe4ff */
[----:B------:R-:W-:-:S02]  /*67e0*/  IADD3.X R12, RZ, RZ, RZ, P1, !PT ;  /* 0x000000ffff0c7210 */ /* 0x000fc40000ffe4ff */
[----:B------:R-:W-:Y:S02]  /*67f0*/  IADD3.X R34, RZ, RZ, RZ, P2, !PT ;  /* 0x000000ffff227210 */ /* 0x000fe400017fe4ff */
[----:B------:R-:W-:Y:S02]  /*6800*/  SHF.L.U32 R10, R10, 0x3, RZ ;  /* 0x000000030a0a7819 */ /* 0x000fe400000006ff */
[----:B------:R-:W-:Y:S02]  /*6810*/  LOP3.LUT R20, R20, 0x3, RZ, 0xc0, !PT ;  /* 0x0000000314147812 */ /* 0x000fe400078ec0ff */
[----:B------:R-:W-:-:S07]  /*6820*/  LOP3.LUT R18, R18, 0x3, RZ, 0xc0, !PT ;  /* 0x0000000312127812 */ /* 0x000fce00078ec0ff */
.L_x_1382:
[----:B------:R-:W-:Y:S01]  /*6830*/  ISETP.GT.U32.AND P0, PT, R10, R5, PT ;  /* 0x000000050a00720c */ /* 0x000fe20003f04070 */
[----:B------:R-:W-:Y:S01]  /*6840*/  BSSY B0, `(.L_x_1366) ;  /* 0x00000aa000007945 */ /* 0x000fe20003800000 */
[----:B0123--:R-:W-:Y:S01]  /*6850*/  HFMA2.MMA R21, -RZ, RZ, 0, 0 ;  /* 0x00000000ff157435 */ /* 0x00ffe200000001ff */
[----:B------:R-:W-:Y:S02]  /*6860*/  MOV R26, RZ ;  /* 0x000000ff001a7202 */ /* 0x000fe40000000f00 */
[----:B------:R-:W-:-:S13]  /*6870*/  ISETP.GT.AND.EX P0, PT, R11, RZ, PT, P0 ;  /* 0x000000ff0b00720c */ /* 0x000fda0003f04300 */
[----:B------:R-:W-:Y:S05]  /*6880*/  @!P0 BRA `(.L_x_1367) ;  /* 0x0000000800948947 */ /* 0x000fea0003800000 */
[----:B------:R-:W-:Y:S01]  /*6890*/  ISETP.NE.U32.AND P1, PT, R18, RZ, PT ;  /* 0x000000ff1200720c */ /* 0x000fe20003f25070 */
[----:B------:R-:W-:Y:S01]  /*68a0*/  BSSY B1, `(.L_x_1368) ;  /* 0x0000023000017945 */ /* 0x000fe20003800000 */
[----:B------:R-:W-:Y:S02]  /*68b0*/  ISETP.GE.U32.AND P0, PT, R4, 0x1e, PT ;  /* 0x0000001e0400780c */ /* 0x000fe40003f06070 */
[----:B------:R-:W-:Y:S02]  /*68c0*/  ISETP.NE.AND.EX P1, PT, RZ, RZ, PT, P1 ;  /* 0x000000ffff00720c */ /* 0x000fe40003f25310 */
[----:B------:R-:W-:Y:S02]  /*68d0*/  IADD3 R22, P2, R17, R19, RZ ;  /* 0x0000001311167210 */ /* 0x000fe40007f5e0ff */
[----:B------:R-:W-:Y:S02]  /*68e0*/  ISETP.GE.U32.AND.EX P0, PT, R3, RZ, PT, P0 ;  /* 0x000000ff0300720c */ /* 0x000fe40003f06100 */
[----:B------:R-:W-:-:S02]  /*68f0*/  MOV R26, RZ ;  /* 0x000000ff001a7202 */ /* 0x000fc40000000f00 */
[----:B------:R-:W-:Y:S02]  /*6900*/  MOV R63, R5 ;  /* 0x00000005003f7202 */ /* 0x000fe40000000f00 */
        /* <DEDUP_REMOVED lines=28> */
.L_x_1369:
[----:B------:R-:W-:Y:S05]  /*6ad0*/  BSYNC B1 ;  /* 0x0000000000017941 */ /* 0x000fea0003800000 */
.L_x_1368:
[----:B------:R-:W-:Y:S05]  /*6ae0*/  @!P0 BRA `(.L_x_1367) ;  /* 0x0000000400fc8947 */ /* 0x000fea0003800000 */
[----:B------:R-:W-:Y:S01]  /*6af0*/  SHF.L.U64.HI R23, R22, 0x1, R23 ;  /* 0x0000000116177819 */ /* 0x000fe20000010217 */
[----:B------:R-:W-:Y:S01]  /*6b00*/  IMAD R25, R62, 0xa00, RZ ;  /* 0x00000a003e197824 */ /* 0x000fe200078e02ff */
[----:B------:R-:W-:Y:S01]  /*6b10*/  SHF.L.U32 R22, R22, 0x1, RZ ;  /* 0x0000000116167819 */ /* 0x000fe200000006ff */
[----:B------:R-:W-:Y:S01]  /*6b20*/  ULDC.64 UR6, c[0x0][0x260] ;  /* 0x0000980000067ab9 */ /* 0x000fe20000000a00 */
[C---:B------:R-:W-:Y:S01]  /*6b30*/  IADD3 R24, P2, -R63.reuse, R10, RZ ;  /* 0x0000000a3f187210 */ /* 0x040fe20007f5e1ff */
[----:B------:R-:W-:Y:S02]  /*6b40*/  BSSY B1, `(.L_x_1370) ;  /* 0x0000046000017945 */ /* 0x000fe40003800000 */
[----:B------:R-:W-:Y:S01]  /*6b50*/  IMAD.WIDE.U32 R22, R63, 0xa00, R22 ;  /* 0x00000a003f167825 */ /* 0x000fe200078e0016 */
[----:B------:R-:W-:Y:S02]  /*6b60*/  ISETP.GT.U32.AND P0, PT, R24, 0x78, PT ;  /* 0x000000781800780c */ /* 0x000fe40003f04070 */
[----:B------:R-:W-:-:S02]  /*6b70*/  IADD3.X R27, ~R62, R11, RZ, P2, !PT ;  /* 0x0000000b3e1b7210 */ /* 0x000fc400017fe5ff */
[----:B------:R-:W-:Y:S02]  /*6b80*/  IADD3 R25, R23, R25, RZ ;  /* 0x0000001917197210 */ /* 0x000fe40007ffe0ff */
        /* <DEDUP_REMOVED lines=10> */
.L_x_1372:
        /* <DEDUP_REMOVED lines=55> */
.L_x_1371:
[----:B------:R-:W-:Y:S05]  /*6fa0*/  BSYNC B1 ;  /* 0x0000000000017941 */ /* 0x000fea0003800000 */
.L_x_1370:
        /* <DEDUP_REMOVED lines=35> */
.L_x_1374:
[----:B------:R-:W-:Y:S05]  /*71e0*/  BSYNC B1 ;  /* 0x0000000000017941 */ /* 0x000fea0003800000 */
.L_x_1373:
        /* <DEDUP_REMOVED lines=15> */
.L_x_1367:
[----:B------:R-:W-:Y:S05]  /*72e0*/  BSYNC B0 ;  /* 0x0000000000007941 */ /* 0x000fea0003800000 */
.L_x_1366:
        /* <DEDUP_REMOVED lines=14> */
[----:B------:R-:W-:Y:S01]  /*73d0*/  @!P0 LOP3.LUT R22, R2, R21, RZ, 0x3c, !PT ;  /* 0x0000001502168212 */ /* 0x000fe200078e3cff */
[----:B------:R-:W-:-:S03]  /*73e0*/  HFMA2.MMA R21, -RZ, RZ, 0, 0 ;  /* 0x00000000ff157435 */ /* 0x000fc600000001ff */
[----:B------:R-:W-:Y:S02]  /*73f0*/  @!P0 LEA R23, R22, R23, 0x2 ;  /* 0x0000001716178211 */ /* 0x000fe400078e10ff */
[----:B------:R-:W-:-:S05]  /*7400*/  MOV R22, RZ ;  /* 0x000000ff00167202 */ /* 0x000fca0000000f00 */
[----:B------:R0:W1:Y:S04]  /*7410*/  @!P0 LDS R21, [R23] ;  /* 0x0000000017158984 */ /* 0x0000680000000800 */
[----:B------:R0:W2:Y:S01]  /*7420*/  @!P0 LDS R22, [R23+0x500] ;  /* 0x0005000017168984 */ /* 0x0000a20000000800 */
[----:B------:R-:W-:Y:S05]  /*7430*/  BRA.DIV UR5, `(.L_x_1378) ;  /* 0x0000001205687947 */ /* 0x000fea000b800000 */
[----:B------:R-:W-:Y:S02]  /*7440*/  MOV R28, 0xffff ;  /* 0x0000ffff001c7802 */ /* 0x000fe40000000f00 */
[----:B------:R-:W-:Y:S02]  /*7450*/  MOV R27, 0xffff ;  /* 0x0000ffff001b7802 */ /* 0x000fe40000000f00 */
[----:B------:R-:W-:Y:S01]  /*7460*/  MOV R29, 0xffff ;  /* 0x0000ffff001d7802 */ /* 0x000fe20000000f00 */
[----:B-1----:R-:W1:Y:S01]  /*7470*/  SHFL.BFLY PT, R24, R21, 0x8, 0x101f ;  /* 0x0d101f0015187f89 */ /* 0x002e6200000e0000 */
[----:B------:R-:W-:Y:S02]  /*7480*/  MOV R30, 0xffff ;  /* 0x0000ffff001e7802 */ /* 0x000fe40000000f00 */
[----:B------:R-:W-:Y:S01]  /*7490*/  MOV R32, 0xffff ;  /* 0x0000ffff00207802 */ /* 0x000fe20000000f00 */
[----:B0-2---:R-:W0:Y:S01]  /*74a0*/  SHFL.BFLY PT, R23, R22, 0x8, 0x101f ;  /* 0x0d101f0016177f89 */ /* 0x005e2200000e0000 */
[----:B------:R-:W-:-:S02]  /*74b0*/  MOV R31, 0xffff ;  /* 0x0000ffff001f7802 */ /* 0x000fc40000000f00 */
        /* <DEDUP_REMOVED lines=15> */
.L_x_1391:
        /* <DEDUP_REMOVED lines=15> */
[----:B0-----:R-:W-:Y:S01]  /*76a0*/  HFMA2.MMA R21, -RZ, RZ, 0, 0 ;  /* 0x00000000ff157435 */ /* 0x001fe200000001ff */
[----:B------:R-:W-:Y:S01]  /*76b0*/  MOV R26, RZ ;  /* 0x000000ff001a7202 */ /* 0x000fe20000000f00 */
[----:B------:R-:W-:-:S05]  /*76c0*/  UMOV UR5, 0xffff ;  /* 0x0000ffff00057882 */ /* 0x000fca0000000000 */
[----:B------:R0:W1:Y:S04]  /*76d0*/  @!P0 LDS R26, [R9+0x500] ;  /* 0x00050000091a8984 */ /* 0x0000680000000800 */
[----:B------:R0:W2:Y:S01]  /*76e0*/  @!P0 LDS R21, [R9] ;  /* 0x0000000009158984 */ /* 0x0000a20000000800 */
[----:B------:R-:W-:Y:S05]  /*76f0*/  BRA.DIV UR5, `(.L_x_1379) ;  /* 0x0000001205907947 */ /* 0x000fea000b800000 */
[----:B------:R-:W-:Y:S02]  /*7700*/  MOV R32, 0xffff ;  /* 0x0000ffff00207802 */ /* 0x000fe40000000f00 */
[----:B------:R-:W-:Y:S02]  /*7710*/  MOV R31, 0xffff ;  /* 0x0000ffff001f7802 */ /* 0x000fe40000000f00 */
[----:B------:R-:W-:Y:S01]  /*7720*/  MOV R33, 0xffff ;  /* 0x0000ffff00217802 */ /* 0x000fe20000000f00 */
[----:B--2---:R-:W2:Y:S01]  /*7730*/  SHFL.BFLY PT, R28, R21, 0x8, 0x101f ;  /* 0x0d101f00151c7f89 */ /* 0x004ea200000e0000 */
[----:B------:R-:W-:Y:S02]  /*7740*/  MOV R38, 0xffff ;  /* 0x0000ffff00267802 */ /* 0x000fe40000000f00 */
[----:B------:R-:W-:Y:S01]  /*7750*/  MOV R40, 0xffff ;  /* 0x0000ffff00287802 */ /* 0x000fe20000000f00 */
[----:B-1----:R-:W1:Y:S01]  /*7760*/  SHFL.BFLY PT, R27, R26, 0x8, 0x101f ;  /* 0x0d101f001a1b7f89 */ /* 0x002e6200000e0000 */
[----:B------:R-:W-:-:S02]  /*7770*/  MOV R37, 0xffff ;  /* 0x0000ffff00257802 */ /* 0x000fc40000000f00 */
[----:B------:R-:W-:Y:S01]  /*7780*/  MOV R39, 0xffff ;  /* 0x0000ffff00277802 */ /* 0x000fe20000000f00 */
[----:B--2---:R-:W-:Y:S01]  /*7790*/  FADD.FTZ R28, R28, R21 ;  /* 0x000000151c1c7221 */ /* 0x004fe20000010000 */
[----:B-1----:R-:W-:-:S04]  /*77a0*/  FADD.FTZ R27, R27, R26 ;  /* 0x0000001a1b1b7221 */ /* 0x002fc80000010000 */
        /* <DEDUP_REMOVED lines=12> */
.L_x_1401:
[----:B---3--:R-:W-:Y:S01]  /*7870*/  FADD.FTZ R26, R21, R26 ;  /* 0x0000001a151a7221 */ /* 0x008fe20000010000 */
        /* <DEDUP_REMOVED lines=11> */
[----:B------:R-:W-:Y:S01]  /*7930*/  @!P0 LOP3.LUT R26, R26, R21, RZ, 0x3c, !PT ;  /* 0x000000151a1a8212 */ /* 0x000fe200078e3cff */
[----:B------:R-:W-:-:S03]  /*7940*/  HFMA2.MMA R21, -RZ, RZ, 0, 0 ;  /* 0x00000000ff157435 */ /* 0x000fc600000001ff */
[----:B------:R-:W-:Y:S02]  /*7950*/  @!P0 LEA R27, R26, R27, 0x2 ;  /* 0x0000001b1a1b8211 */ /* 0x000fe400078e10ff */
[----:B------:R-:W-:-:S05]  /*7960*/  MOV R26, RZ ;  /* 0x000000ff001a7202 */ /* 0x000fca0000000f00 */
[----:B------:R1:W2:Y:S04]  /*7970*/  @!P0 LDS R21, [R27] ;  /* 0x000000001b158984 */ /* 0x0002a80000000800 */
[----:B------:R1:W3:Y:S01]  /*7980*/  @!P0 LDS R26, [R27+0x500] ;  /* 0x000500001b1a8984 */ /* 0x0002e20000000800 */
[----:B------:R-:W-:Y:S05]  /*7990*/  BRA.DIV UR5, `(.L_x_1380) ;  /* 0x0000001205d47947 */ /* 0x000fea000b800000 */
[----:B------:R-:W-:Y:S02]  /*79a0*/  MOV R32, 0xffff ;  /* 0x0000ffff00207802 */ /* 0x000fe40000000f00 */
[----:B------:R-:W-:Y:S02]  /*79b0*/  MOV R31, 0xffff ;  /* 0x0000ffff001f7802 */ /* 0x000fe40000000f00 */
[----:B------:R-:W-:Y:S01]  /*79c0*/  MOV R33, 0xffff ;  /* 0x0000ffff00217802 */ /* 0x000fe20000000f00 */
[----:B--2---:R-:W2:Y:S01]  /*79d0*/  SHFL.BFLY PT, R28, R21, 0x8, 0x101f ;  /* 0x0d101f00151c7f89 */ /* 0x004ea200000e0000 */
[----:B------:R-:W-:Y:S02]  /*79e0*/  MOV R38, 0xffff ;  /* 0x0000ffff00267802 */ /* 0x000fe40000000f00 */
[----:B------:R-:W-:Y:S01]  /*79f0*/  MOV R40, 0xffff ;  /* 0x0000ffff00287802 */ /* 0x000fe20000000f00 */
[----:B-1-3--:R-:W1:Y:S01]  /*7a00*/  SHFL.BFLY PT, R27, R26, 0x8, 0x101f ;  /* 0x0d101f001a1b7f89 */ /* 0x00ae6200000e0000 */
        /* <DEDUP_REMOVED lines=16> */
.L_x_1411:
[----:B---3--:R-:W-:Y:S01]  /*7b10*/  FADD.FTZ R26, R21, R26 ;  /* 0x0000001a151a7221 */ /* 0x008fe20000010000 */
[----:B------:R-:W-:-:S04]  /*7b20*/  @!P1 F2FP.BF16.F32.PACK_AB R21, RZ, R31 ;  /* 0x0000001fff15923e */ /* 0x000fc800000010ff */
[----:B------:R-:W-:Y:S01]  /*7b30*/  @!P1 F2FP.BF16.F32.PACK_AB R26, RZ, R26 ;  /* 0x0000001aff1a923e */ /* 0x000fe200000010ff */
[----:B------:R2:W-:Y:S03]  /*7b40*/  @!P1 STG.E.U16 desc[UR8][R22.64+0x50], R21 ;  /* 0x0000501516009986 */ /* 0x0005e6000c101508 */
[----:B------:R-:W-:Y:S02]  /*7b50*/  PRMT R27, R26, 0x7610, R27 ;  /* 0x000076101a1b7816 */ /* 0x000fe4000000001b */
[----:B------:R-:W-:-:S03]  /*7b60*/  MOV R26, R14 ;  /* 0x0000000e001a7202 */ /* 0x000fc60000000f00 */
[----:B------:R2:W-:Y:S04]  /*7b70*/  @!P1 STG.E.U16 desc[UR8][R24.64+0x50], R27 ;  /* 0x0000501b18009986 */ /* 0x0005e8000c101508 */
.L_x_1377:
[----:B------:R-:W-:Y:S05]  /*7b80*/  BSYNC B0 ;  /* 0x0000000000007941 */ /* 0x000fea0003800000 */
.L_x_1376:
[----:B------:R-:W-:-:S13]  /*7b90*/  ISETP.GE.U32.AND P0, PT, R7, 0x3c, PT ;  /* 0x0000003c0700780c */ /* 0x000fda0003f06070 */
[----:B------:R-:W-:Y:S05]  /*7ba0*/  @!P0 BRA `(.L_x_1375) ;  /* 0x0000000800748947 */ /* 0x000fea0003800000 */
[----:B------:R-:W-:Y:S01]  /*7bb0*/  ISETP.GT.U32.AND P0, PT, R36, 0x9, PT ;  /* 0x000000092400780c */ /* 0x000fe20003f04070 */
[----:B------:R-:W-:-:S12]  /*7bc0*/  UMOV UR5, 0xffff ;  /* 0x0000ffff00057882 */ /* 0x000fd80000000000 */
[C---:B012---:R-:W-:Y:S02]  /*7bd0*/  @!P0 SHF.L.U32 R21, R36.reuse, 0x1, RZ ;  /* 0x0000000124158819 */ /* 0x047fe400000006ff */
        /* <DEDUP_REMOVED lines=8> */
[----:B------:R-:W-:Y:S02]  /*7c60*/  @!P0 SHF.L.U32 R28, R36, 0x1, RZ ;  /* 0x00000001241c8819 */ /* 0x000fe400000006ff */
[----:B------:R-:W-:Y:S02]  /*7c70*/  @!P0 IADD3 R25, R26, 0x14, RZ ;  /* 0x000000141a198810 */ /* 0x000fe40007ffe0ff */
[C---:B------:R-:W-:Y:S02]  /*7c80*/  @!P0 LEA R30, R36.reuse, UR4, 0x7 ;  /* 0x00000004241e8c11 */ /* 0x040fe4000f8e38ff */
[----:B------:R-:W-:Y:S02]  /*7c90*/  @!P0 LOP3.LUT R25, R25, R28, RZ, 0x3c, !PT ;  /* 0x0000001c19198212 */ /* 0x000fe400078e3cff */
[----:B------:R-:W-:Y:S02]  /*7ca0*/  @!P0 SHF.L.U32 R24, R36, 0x1, RZ ;  /* 0x0000000124188819 */ /* 0x000fe400000006ff */
[----:B0-----:R-:W-:-:S02]  /*7cb0*/  @!P0 IADD3 R23, R26, 0x28, RZ ;  /* 0x000000281a178810 */ /* 0x001fc40007ffe0ff */
[----:B------:R-:W-:Y:S02]  /*7cc0*/  @!P0 LEA R27, R25, R30, 0x2 ;  /* 0x0000001e191b8211 */ /* 0x000fe400078e10ff */
[----:B------:R-:W-:Y:S02]  /*7cd0*/  @!P0 LOP3.LUT R23, R23, R24, RZ, 0x3c, !PT ;  /* 0x0000001817178212 */ /* 0x000fe400078e3cff */
[----:B------:R-:W-:Y:S01]  /*7ce0*/  @!P0 LEA R40, R36, UR4, 0x7 ;  /* 0x0000000424288c11 */ /* 0x000fe2000f8e38ff */
[----:B------:R-:W0:Y:S01]  /*7cf0*/  @!P0 LDS R28, [R27] ;  /* 0x000000001b1c8984 */ /* 0x000e220000000800 */
[----:B------:R-:W-:Y:S02]  /*7d00*/  @!P0 IADD3 R25, R26, 0x3c, RZ ;  /* 0x0000003c1a198810 */ /* 0x000fe40007ffe0ff */
[----:B------:R-:W-:Y:S01]  /*7d10*/  @!P0 LEA R23, R23, R40, 0x2 ;  /* 0x0000002817178211 */ /* 0x000fe200078e10ff */
[----:B------:R3:W4:Y:S01]  /*7d20*/  @!P0 LDS R30, [R27+0x500] ;  /* 0x000500001b1e8984 */ /* 0x0007220000000800 */
[----:B------:R-:W-:-:S02]  /*7d30*/  @!P0 SHF.L.U32 R44, R36, 0x1, RZ ;  /* 0x00000001242c8819 */ /* 0x000fc400000006ff */
[----:B------:R-:W-:Y:S01]  /*7d40*/  @!P0 LEA R46, R36, UR4, 0x7 ;  /* 0x00000004242e8c11 */ /* 0x000fe2000f8e38ff */
[----:B------:R-:W-:Y:S01]  /*7d50*/  @!P0 LDS R24, [R23] ;  /* 0x0000000017188984 */ /* 0x000fe20000000800 */
[----:B------:R-:W-:Y:S02]  /*7d60*/  @!P0 LOP3.LUT R25, R25, R44, RZ, 0x3c, !PT ;  /* 0x0000002c19198212 */ /* 0x000fe400078e3cff */
[----:B------:R-:W-:Y:S01]  /*7d70*/  MOV R33, RZ ;  /* 0x000000ff00217202 */ /* 0x000fe20000000f00 */
[----:B------:R-:W-:Y:S01]  /*7d80*/  @!P0 LDS R31, [R23+0x500] ;  /* 0x00050000171f8984 */ /* 0x000fe20000000800 */
[----:B------:R-:W-:Y:S02]  /*7d90*/  @!P0 LEA R39, R25, R46, 0x2 ;  /* 0x0000002e19278211 */ /* 0x000fe400078e10ff */
[----:B------:R-:W-:Y:S02]  /*7da0*/  MOV R25, RZ ;  /* 0x000000ff00197202 */ /* 0x000fe40000000f00 */
[----:B---3--:R-:W-:Y:S01]  /*7db0*/  MOV R27, 0xffff ;  /* 0x0000ffff001b7802 */ /* 0x008fe20000000f00 */
[----:B------:R-:W-:Y:S01]  /*7dc0*/  @!P0 LDS R43, [R39] ;  /* 0x00000000272b8984 */ /* 0x000fe20000000800 */
[----:B------:R-:W-:-:S02]  /*7dd0*/  MOV R29, RZ ;  /* 0x000000ff001d7202 */ /* 0x000fc40000000f00 */
[----:B------:R-:W-:Y:S01]  /*7de0*/  MOV R46, 0xffff ;  /* 0x0000ffff002e7802 */ /* 0x000fe20000000f00 */
[----:B--2---:R-:W2:Y:S01]  /*7df0*/  SHFL.BFLY PT, R23, R22, 0x8, 0x101f ;  /* 0x0d101f0016177f89 */ /* 0x004ea200000e0000 */
[----:B------:R-:W-:Y:S02]  /*7e00*/  MOV R37, RZ ;  /* 0x000000ff00257202 */ /* 0x000fe40000000f00 */
[----:B------:R-:W-:Y:S01]  /*7e10*/  MOV R50, 0xffff ;  /* 0x0000ffff00327802 */ /* 0x000fe20000000f00 */
[----:B------:R3:W5:Y:S01]  /*7e20*/  @!P0 LDS R44, [R39+0x500] ;  /* 0x00050000272c8984 */ /* 0x0007620000000800 */
[----:B------:R-:W-:Y:S02]  /*7e30*/  MOV R48, 0xffff ;  /* 0x0000ffff00307802 */ /* 0x000fe40000000f00 */
[----:B------:R-:W-:Y:S02]  /*7e40*/  MOV R47, 0xffff ;  /* 0x0000ffff002f7802 */ /* 0x000fe40000000f00 */
[----:B------:R-:W-:-:S02]  /*7e50*/  MOV R45, 0xffff ;  /* 0x0000ffff002d7802 */ /* 0x000fc40000000f00 */
[----:B------:R-:W-:Y:S02]  /*7e60*/  MOV R41, RZ ;  /* 0x000000ff00297202 */ /* 0x000fe40000000f00 */
[----:B---3--:R-:W-:Y:S02]  /*7e70*/  MOV R39, RZ ;  /* 0x000000ff00277202 */ /* 0x008fe40000000f00 */
[----:B------:R-:W-:Y:S02]  /*7e80*/  MOV R52, 0xffff ;  /* 0x0000ffff00347802 */ /* 0x000fe40000000f00 */
[----:B0-----:R-:W-:Y:S02]  /*7e90*/  @!P0 MOV R25, R28 ;  /* 0x0000001c00198202 */ /* 0x001fe40000000f00 */
[----:B------:R-:W-:Y:S02]  /*7ea0*/  MOV R28, 0xffff ;  /* 0x0000ffff001c7802 */ /* 0x000fe40000000f00 */
[----:B----4-:R-:W-:-:S02]  /*7eb0*/  @!P0 MOV R29, R30 ;  /* 0x0000001e001d8202 */ /* 0x010fc40000000f00 */
[----:B------:R-:W-:Y:S01]  /*7ec0*/  MOV R30, 0xffff ;  /* 0x0000ffff001e7802 */ /* 0x000fe20000000f00 */
[----:B--2---:R-:W-:Y:S01]  /*7ed0*/  FADD.FTZ R23, R23, R22 ;  /* 0x0000001617177221 */ /* 0x004fe20000010000 */
[----:B------:R-:W-:Y:S01]  /*7ee0*/  @!P0 MOV R33, R24 ;  /* 0x0000001800218202 */ /* 0x000fe20000000f00 */
[----:B------:R-:W0:Y:S01]  /*7ef0*/  SHFL.BFLY PT, R38, R29, 0x8, 0x101f ;  /* 0x0d101f001d267f89 */ /* 0x000e2200000e0000 */
[----:B------:R-:W-:-:S03]  /*7f00*/  @!P0 MOV R37, R31 ;  /* 0x0000001f00258202 */ /* 0x000fc60000000f00 */
[----:B-1----:R-:W1:Y:S01]  /*7f10*/  SHFL.BFLY PT, R24, R21, 0x8, 0x101f ;  /* 0x0d101f0015187f89 */ /* 0x002e6200000e0000 */
[----:B------:R-:W-:-:S03]  /*7f20*/  MOV R31, 0xffff ;  /* 0x0000ffff001f7802 */ /* 0x000fc60000000f00 */
[----:B------:R-:W2:Y:S01]  /*7f30*/  SHFL.BFLY PT, R32, R25, 0x8, 0x101f ;  /* 0x0d101f0019207f89 */ /* 0x000ea200000e0000 */
[----:B------:R-:W-:Y:S02]  /*7f40*/  @!P0 MOV R39, R43 ;  /* 0x0000002b00278202 */ /* 0x000fe40000000f00 */
[----:B------:R-:W-:Y:S01]  /*7f50*/  MOV R43, 0xffff ;  /* 0x0000ffff002b7802 */ /* 0x000fe20000000f00 */
[----:B------:R-:W3:Y:S04]  /*7f60*/  SHFL.BFLY PT, R42, R37, 0x8, 0x101f ;  /* 0x0d101f00252a7f89 */ /* 0x000ee800000e0000 */
[----:B------:R-:W4:Y:S01]  /*7f70*/  SHFL.BFLY PT, R40, R33, 0x8, 0x101f ;  /* 0x0d101f0021287f89 */ /* 0x000f2200000e0000 */
[----:B-----5:R-:W-:Y:S02]  /*7f80*/  @!P0 MOV R41, R44 ;  /* 0x0000002c00298202 */ /* 0x020fe40000000f00 */
[----:B------:R-:W-:Y:S01]  /*7f90*/  ISETP.NE.AND P0, PT, R36, RZ, PT ;  /* 0x000000ff2400720c */ /* 0x000fe20003f05270 */
[----:B------:R-:W5:Y:S01]  /*7fa0*/  SHFL.BFLY PT, R22, R23, 0x4, 0x101f ;  /* 0x0c901f0017167f89 */ /* 0x000f6200000e0000 */
[----:B0-----:R-:W-:-:S03]  /*7fb0*/  FADD.FTZ R38, R38, R29 ;  /* 0x0000001d26267221 */ /* 0x001fc60000010000 */
[----:B------:R-:W0:Y:S01]  /*7fc0*/  SHFL.BFLY PT, R46, R39, 0x8, 0x101f ;  /* 0x0d101f00272e7f89 */ /* 0x000e2200000e0000 */
[----:B-1----:R-:W-:-:S03]  /*7fd0*/  FADD.FTZ R24, R24, R21 ;  /* 0x0000001518187221 */ /* 0x002fc60000010000 */
[----:B------:R-:W1:Y:S01]  /*7fe0*/  SHFL.BFLY PT, R29, R38, 0x4, 0x101f ;  /* 0x0c901f00261d7f89 */ /* 0x000e6200000e0000 */
[----:B--2---:R-:W-:-:S03]  /*7ff0*/  FADD.FTZ R32, R32, R25 ;  /* 0x0000001920207221 */ /* 0x004fc60000010000 */
[----:B------:R-:W2:Y:S01]  /*8000*/  SHFL.BFLY PT, R21, R24, 0x4, 0x101f ;  /* 0x0c901f0018157f89 */ /* 0x000ea200000e0000 */
[----:B---3--:R-:W-:-:S03]  /*8010*/  FADD.FTZ R42, R42, R37 ;  /* 0x000000252a2a7221 */ /* 0x008fc60000010000 */
[----:B------:R-:W3:Y:S01]  /*8020*/  SHFL.BFLY PT, R25, R32, 0x4, 0x101f ;  /* 0x0c901f0020197f89 */ /* 0x000ee200000e0000 */
[----:B----4-:R-:W-:-:S03]  /*8030*/  FADD.FTZ R40, R40, R33 ;  /* 0x0000002128287221 */ /* 0x010fc60000010000 */
[----:B------:R-:W4:Y:S01]  /*8040*/  SHFL.BFLY PT, R37, R42, 0x4, 0x101f ;  /* 0x0c901f002a257f89 */ /* 0x000f2200000e0000 */
[----:B-----5:R-:W-:-:S03]  /*8050*/  FADD.FTZ R22, R23, R22 ;  /* 0x0000001617167221 */ /* 0x020fc60000010000 */
[----:B------:R-:W5:Y:S01]  /*8060*/  SHFL.BFLY PT, R33, R40, 0x4, 0x101f ;  /* 0x0c901f0028217f89 */ /* 0x000f6200000e0000 */
[----:B------:R-:W-:-:S03]  /*8070*/  MOV R23, 0xffff ;  /* 0x0000ffff00177802 */ /* 0x000fc60000000f00 */
[----:B------:R-:W5:Y:S01]  /*8080*/  SHFL.BFLY PT, R44, R41, 0x8, 0x101f ;  /* 0x0d101f00292c7f89 */ /* 0x000f6200000e0000 */
[----:B0-----:R-:W-:Y:S01]  /*8090*/  FADD.FTZ R46, R46, R39 ;  /* 0x000000272e2e7221 */ /* 0x001fe20000010000 */
[----:B------:R-:W-:Y:S01]  /*80a0*/  MOV R39, 0xffff ;  /* 0x0000ffff00277802 */ /* 0x000fe20000000f00 */
[----:B-1----:R-:W-:Y:S01]  /*80b0*/  FADD.FTZ R29, R38, R29 ;  /* 0x0000001d261d7221 */ /* 0x002fe20000010000 */
[----:B------:R-:W-:Y:S01]  /*80c0*/  SHFL.BFLY PT, R23, R22, 0x2, 0x101f ;  /* 0x0c501f0016177f89 */ /* 0x000fe200000e0000 */
[----:B--2---:R-:W-:Y:S01]  /*80d0*/  FADD.FTZ R21, R24, R21 ;  /* 0x0000001518157221 */ /* 0x004fe20000010000 */
[----:B------:R-:W-:Y:S02]  /*80e0*/  MOV R24, 0xffff ;  /* 0x0000ffff00187802 */ /* 0x000fe40000000f00 */
[----:B------:R-:W0:Y:S01]  /*80f0*/  SHFL.BFLY PT, R38, R29, 0x2, 0x101f ;  /* 0x0c501f001d267f89 */ /* 0x000e2200000e0000 */
[----:B---3--:R-:W-:-:S03]  /*8100*/  FADD.FTZ R25, R32, R25 ;  /* 0x0000001920197221 */ /* 0x008fc60000010000 */
[----:B------:R-:W1:Y:S01]  /*8110*/  SHFL.BFLY PT, R39, R46, 0x4, 0x101f ;  /* 0x0c901f002e277f89 */ /* 0x000e6200000e0000 */
[----:B----4-:R-:W-:Y:S01]  /*8120*/  FADD.FTZ R37, R42, R37 ;  /* 0x000000252a257221 */ /* 0x010fe20000010000 */
[----:B------:R-:W-:Y:S02]  /*8130*/  MOV R42, 0xffff ;  /* 0x0000ffff002a7802 */ /* 0x000fe40000000f00 */
[----:B------:R-:W2:Y:S01]  /*8140*/  SHFL.BFLY PT, R24, R21, 0x2, 0x101f ;  /* 0x0c501f0015187f89 */ /* 0x000ea200000e0000 */
[----:B-----5:R-:W-:-:S03]  /*8150*/  FADD.FTZ R33, R40, R33 ;  /* 0x0000002128217221 */ /* 0x020fc60000010000 */
[----:B------:R-:W3:Y:S01]  /*8160*/  SHFL.BFLY PT, R32, R25, 0x2, 0x101f ;  /* 0x0c501f0019207f89 */ /* 0x000ee200000e0000 */
[----:B------:R-:W-:Y:S01]  /*8170*/  FADD.FTZ R44, R44, R41 ;  /* 0x000000292c2c7221 */ /* 0x000fe20000010000 */
[----:B------:R-:W-:Y:S02]  /*8180*/  MOV R41, 0xffff ;  /* 0x0000ffff00297802 */ /* 0x000fe40000000f00 */
[----:B------:R-:W4:Y:S04]  /*8190*/  SHFL.BFLY PT, R40, R33, 0x2, 0x101f ;  /* 0x0c501f0021287f89 */ /* 0x000f2800000e0000 */
[----:B------:R-:W5:Y:S04]  /*81a0*/  SHFL.BFLY PT, R42, R37, 0x2, 0x101f ;  /* 0x0c501f00252a7f89 */ /* 0x000f6800000e0000 */
[----:B------:R-:W5:Y:S01]  /*81b0*/  SHFL.BFLY PT, R41, R44, 0x4, 0x101f ;  /* 0x0c901f002c297f89 */ /* 0x000f6200000e0000 */
[----:B0-----:R-:W-:Y:S01]  /*81c0*/  FADD.FTZ R38, R29, R38 ;  /* 0x000000261d267221 */ /* 0x001fe20000010000 */
[----:B------:R-:W-:Y:S01]  /*81d0*/  MOV R29, 0xffff ;  /* 0x0000ffff001d7802 */ /* 0x000fe20000000f00 */
[----:B-1----:R-:W-:Y:S01]  /*81e0*/  FADD.FTZ R39, R46, R39 ;  /* 0x000000272e277221 */ /* 0x002fe20000010000 */
[----:B------:R-:W-:-:S02]  /*81f0*/  MOV R46, 0xffff ;  /* 0x0000ffff002e7802 */ /* 0x000fc40000000f00 */
[----:B------:R-:W-:Y:S01]  /*8200*/  SHFL.BFLY PT, R31, R38, 0x1, 0x101f ;  /* 0x0c301f00261f7f89 */ /* 0x000fe200000e0000 */
[----:B--2---:R-:W-:Y:S01]  /*8210*/  FADD.FTZ R27, R21, R24 ;  /* 0x00000018151b7221 */ /* 0x004fe20000010000 */
[----:B------:R-:W-:Y:S02]  /*8220*/  FADD.FTZ R21, R22, R23 ;  /* 0x0000001716157221 */ /* 0x000fe40000010000 */
[----:B------:R-:W0:Y:S01]  /*8230*/  LDC.64 R22, c[0x0][0x218] ;  /* 0x00008600ff167b82 */ /* 0x000e220000000a00 */
[----:B---3--:R-:W-:Y:S01]  /*8240*/  FADD.FTZ R32, R25, R32 ;  /* 0x0000002019207221 */ /* 0x008fe20000010000 */
[----:B------:R-:W1:Y:S01]  /*8250*/  SHFL.BFLY PT, R28, R27, 0x1, 0x101f ;  /* 0x0c301f001b1c7f89 */ /* 0x000e6200000e0000 */
[----:B----4-:R-:W-:-:S03]  /*8260*/  FADD.FTZ R40, R33, R40 ;  /* 0x0000002821287221 */ /* 0x010fc60000010000 */
[----:B------:R-:W2:Y:S01]  /*8270*/  SHFL.BFLY PT, R30, R21, 0x1, 0x101f ;  /* 0x0c301f00151e7f89 */ /* 0x000ea200000e0000 */
[----:B------:R-:W-:Y:S01]  /*8280*/  MOV R33, 0xffff ;  /* 0x0000ffff00217802 */ /* 0x000fe20000000f00 */
[----:B------:R-:W3:Y:S01]  /*8290*/  LDC.64 R24, c[0x0][0x220] ;  /* 0x00008800ff187b82 */ /* 0x000ee20000000a00 */
[----:B-----5:R-:W-:Y:S01]  /*82a0*/  FADD.FTZ R37, R37, R42 ;  /* 0x0000002a25257221 */ /* 0x020fe20000010000 */
[----:B------:R-:W4:Y:S01]  /*82b0*/  SHFL.BFLY PT, R29, R32, 0x1, 0x101f ;  /* 0x0c301f00201d7f89 */ /* 0x000f2200000e0000 */
[----:B------:R-:W-:Y:S01]  /*82c0*/  MOV R42, 0xffff ;  /* 0x0000ffff002a7802 */ /* 0x000fe20000000f00 */
[----:B------:R-:W-:Y:S01]  /*82d0*/  FADD.FTZ R41, R44, R41 ;  /* 0x000000292c297221 */ /* 0x000fe20000010000 */
[----:B------:R-:W-:Y:S01]  /*82e0*/  MOV R44, 0xffff ;  /* 0x0000ffff002c7802 */ /* 0x000fe20000000f00 */
[----:B------:R-:W5:Y:S04]  /*82f0*/  SHFL.BFLY PT, R33, R40, 0x1, 0x101f ;  /* 0x0c301f0028217f89 */ /* 0x000f6800000e0000 */
[----:B------:R-:W5:Y:S04]  /*8300*/  SHFL.BFLY PT, R42, R37, 0x1, 0x101f ;  /* 0x0c301f00252a7f89 */ /* 0x000f6800000e0000 */
[----:B------:R-:W5:Y:S01]  /*8310*/  SHFL.BFLY PT, R46, R39, 0x2, 0x101f ;  /* 0x0c501f00272e7f89 */ /* 0x000f6200000e0000 */
[----:B-1----:R-:W-:-:S03]  /*8320*/  FADD.FTZ R27, R27, R28 ;  /* 0x0000001c1b1b7221 */ /* 0x002fc60000010000 */
[----:B------:R-:W1:Y:S01]  /*8330*/  SHFL.BFLY PT, R44, R41, 0x2, 0x101f ;  /* 0x0c501f00292c7f89 */ /* 0x000e6200000e0000 */
[----:B--2---:R-:W-:Y:S01]  /*8340*/  FADD.FTZ R30, R21, R30 ;  /* 0x0000001e151e7221 */ /* 0x004fe20000010000 */
[----:B------:R-:W-:Y:S02]  /*8350*/  IADD3 R21, R26, R19, RZ ;  /* 0x000000131a157210 */ /* 0x000fe40007ffe0ff */
[----:B------:R-:W-:Y:S02]  /*8360*/  @!P0 F2FP.BF16.F32.PACK_AB R26, RZ, R27 ;  /* 0x0000001bff1a823e */ /* 0x000fe400000010ff */
[----:B------:R-:W-:Y:S01]  /*8370*/  @!P0 F2FP.BF16.F32.PACK_AB R27, RZ, R30 ;  /* 0x0000001eff1b823e */ /* 0x000fe200000010ff */
[----:B0-----:R-:W-:Y:S01]  /*8380*/  IMAD.WIDE R22, R21, 0x2, R22 ;  /* 0x0000000215167825 */ /* 0x001fe200078e0216 */
[----:B------:R-:W-:-:S03]  /*8390*/  PRMT R43, R26, 0x7610, R43 ;  /* 0x000076101a2b7816 */ /* 0x000fc6000000002b */
[----:B------:R-:W-:Y:S01]  /*83a0*/  FADD.FTZ R26, R38, R31 ;  /* 0x0000001f261a7221 */ /* 0x000fe20000010000 */
[----:B------:R-:W-:Y:S01]  /*83b0*/  PRMT R45, R27, 0x7610, R45 ;  /* 0x000076101b2d7816 */ /* 0x000fe2000000002d */
[----:B---3--:R-:W-:-:S04]  /*83c0*/  IMAD.WIDE R24, R21, 0x2, R24 ;  /* 0x0000000215187825 */ /* 0x008fc800078e0218 */
[----:B----4-:R-:W-:Y:S01]  /*83d0*/  FADD.FTZ R21, R32, R29 ;  /* 0x0000001d20157221 */ /* 0x010fe20000010000 */
[----:B-----5:R-:W-:Y:S01]  /*83e0*/  FADD.FTZ R27, R40, R33 ;  /* 0x00000021281b7221 */ /* 0x020fe20000010000 */
[----:B------:R-:W-:Y:S01]  /*83f0*/  @!P0 F2FP.BF16.F32.PACK_AB R26, RZ, R26 ;  /* 0x0000001aff1a823e */ /* 0x000fe200000010ff */
[----:B------:R-:W-:Y:S01]  /*8400*/  FADD.FTZ R28, R37, R42 ;  /* 0x0000002a251c7221 */ /* 0x000fe20000010000 */
[----:B------:R-:W-:Y:S01]  /*8410*/  MOV R30, 0xffff ;  /* 0x0000ffff001e7802 */ /* 0x000fe20000000f00 */
[----:B------:R-:W-:Y:S01]  /*8420*/  @!P0 STG.E.U16 desc[UR8][R22.64], R43 ;  /* 0x0000002b16008986 */ /* 0x000fe2000c101508 */
[----:B------:R-:W-:Y:S01]  /*8430*/  @!P0 F2FP.BF16.F32.PACK_AB R21, RZ, R21 ;  /* 0x00000015ff15823e */ /* 0x000fe200000010ff */
[----:B------:R-:W-:Y:S01]  /*8440*/  FADD.FTZ R39, R39, R46 ;  /* 0x0000002e27277221 */ /* 0x000fe20000010000 */
[----:B------:R-:W-:Y:S01]  /*8450*/  PRMT R31, R26, 0x7610, R31 ;  /* 0x000076101a1f7816 */ /* 0x000fe2000000001f */
[----:B------:R-:W-:Y:S01]  /*8460*/  @!P0 STG.E.U16 desc[UR8][R24.64], R45 ;  /* 0x0000002d18008986 */ /* 0x000fe2000c101508 */
[----:B------:R-:W-:Y:S01]  /*8470*/  PRMT R29, R21, 0x7610, R29 ;  /* 0x00007610151d7816 */ /* 0x000fe2000000001d */
[----:B-1----:R-:W-:Y:S01]  /*8480*/  FADD.FTZ R41, R41, R44 ;  /* 0x0000002c29297221 */ /* 0x002fe20000010000 */
[----:B------:R-:W-:Y:S01]  /*8490*/  @!P0 F2FP.BF16.F32.PACK_AB R27, RZ, R27 ;  /* 0x0000001bff1b823e */ /* 0x000fe200000010ff */
[----:B------:R-:W0:Y:S01]  /*84a0*/  SHFL.BFLY PT, R30, R39, 0x1, 0x101f ;  /* 0x0c301f00271e7f89 */ /* 0x000e2200000e0000 */
[----:B------:R-:W-:-:S02]  /*84b0*/  MOV R26, 0xffff ;  /* 0x0000ffff001a7802 */ /* 0x000fc40000000f00 */
[----:B------:R-:W-:Y:S01]  /*84c0*/  @!P0 F2FP.BF16.F32.PACK_AB R28, RZ, R28 ;  /* 0x0000001cff1c823e */ /* 0x000fe200000010ff */
[----:B------:R1:W-:Y:S04]  /*84d0*/  @!P0 STG.E.U16 desc[UR8][R22.64+0x28], R29 ;  /* 0x0000281d16008986 */ /* 0x0003e8000c101508 */
[----:B------:R1:W-:Y:S04]  /*84e0*/  @!P0 STG.E.U16 desc[UR8][R24.64+0x28], R31 ;  /* 0x0000281f18008986 */ /* 0x0003e8000c101508 */
[----:B------:R1:W-:Y:S04]  /*84f0*/  @!P0 STG.E.U16 desc[UR8][R22.64+0x50], R27 ;  /* 0x0000501b16008986 */ /* 0x0003e8000c101508 */
[----:B------:R1:W2:Y:S04]  /*8500*/  SHFL.BFLY PT, R26, R41, 0x1, 0x101f ;  /* 0x0c301f00291a7f89 */ /* 0x0002a800000e0000 */
[----:B------:R1:W-:Y:S01]  /*8510*/  @!P0 STG.E.U16 desc[UR8][R24.64+0x50], R28 ;  /* 0x0000501c18008986 */ /* 0x0003e2000c101508 */
[----:B0-----:R-:W-:-:S07]  /*8520*/  FADD.FTZ R21, R39, R30 ;  /* 0x0000001e27157221 */ /* 0x001fce0000010000 */
.L_x_1445:
[----:B--2---:R-:W-:Y:S01]  /*8530*/  FADD.FTZ R26, R41, R26 ;  /* 0x0000001a291a7221 */ /* 0x004fe20000010000 */
[----:B------:R-:W-:-:S04]  /*8540*/  @!P0 F2FP.BF16.F32.PACK_AB R21, RZ, R21 ;  /* 0x00000015ff15823e */ /* 0x000fc800000010ff */
[----:B------:R-:W-:Y:S01]  /*8550*/  @!P0 F2FP.BF16.F32.PACK_AB R26, RZ, R26 ;  /* 0x0000001aff1a823e */ /* 0x000fe200000010ff */
[----:B------:R3:W-:Y:S04]  /*8560*/  @!P0 STG.E.U16 desc[UR8][R22.64+0x78], R21 ;  /* 0x0000781516008986 */ /* 0x0007e8000c101508 */
[----:B------:R3:W-:Y:S02]  /*8570*/  @!P0 STG.E.U16 desc[UR8][R24.64+0x78], R26 ;  /* 0x0000781a18008986 */ /* 0x0007e4000c101508 */
.L_x_1375:
[----:B------:R-:W-:Y:S05]  /*8580*/  WARPSYNC.ALL ;  /* 0x0000000000007948 */ /* 0x000fea0003800000 */
[----:B------:R-:W-:Y:S01]  /*8590*/  IADD3 R19, R19, 0x400, RZ ;  /* 0x0000040013137810 */ /* 0x000fe20007ffe0ff */
[----:B------:R-:W-:Y:S03]  /*85a0*/  BAR.SYNC.DEFER_BLOCKING 0x0 ;  /* 0x0000000000007b1d */ /* 0x000fe60000010000 */
[----:B------:R-:W-:-:S13]  /*85b0*/  ISETP.GE.AND P0, PT, R19, R0, PT ;  /* 0x000000001300720c */ /* 0x000fda0003f06270 */
[----:B------:R-:W-:Y:S05]  /*85c0*/  @!P0 BRA `(.L_x_1382) ;  /* 0xffffffe000988947 */ /* 0x000fea000383ffff */
[----:B------:R-:W-:Y:S05]  /*85d0*/  EXIT ;  /* 0x000000000000794d */ /* 0x000fea0003800000 */
.L_x_1378:
[----:B-1----:R-:W-:Y:S02]  /*85e0*/  MOV R48, R21 ;  /* 0x0000001500307202 */ /* 0x002fe40000000f00 */
[----:B------:R-:W-:Y:S02]  /*85f0*/  MOV R49, 0x8 ;  /* 0x0000000800317802 */ /* 0x000fe40000000f00 */
[----:B------:R-:W-:Y:S02]  /*8600*/  MOV R50, 0x101f ;  /* 0x0000101f00327802 */ /* 0x000fe40000000f00 */
[----:B------:R-:W-:-:S07]  /*8610*/  MOV R45, 0xffff ;  /* 0x0000ffff002d7802 */ /* 0x000fce0000000f00 */
[----:B0-2---:R-:W-:Y:S05]  /*8620*/  WARPSYNC.COLLECTIVE R45, `(.L_x_1383) ;  /* 0x000000002d087348 */ /* 0x005fea0003c00000 */
[----:B------:R1:W3:Y:S02]  /*8630*/  SHFL.BFLY P2, R47, R48, R49, R50 ;  /* 0x0c000031302f7389 */ /* 0x0002e40000040032 */
[----:B0123--:R-:W-:Y:S01]  /*8640*/  ENDCOLLECTIVE ;  /* 0x000000000000791b */ /* 0x00ffe20003800000 */
.L_x_1383:
[----:B------:R-:W-:Y:S02]  /*8650*/  MOV R48, R22 ;  /* 0x0000001600307202 */ /* 0x000fe40000000f00 */
[----:B------:R-:W-:-:S07]  /*8660*/  MOV R24, R47 ;  /* 0x0000002f00187202 */ /* 0x000fce0000000f00 */
[----:B------:R-:W-:Y:S05]  /*8670*/  WARPSYNC.COLLECTIVE R45, `(.L_x_1384) ;  /* 0x000000002d087348 */ /* 0x000fea0003c00000 */
[----:B------:R0:W1:Y:S02]  /*8680*/  SHFL.BFLY P2, R47, R48, R49, R50 ;  /* 0x0c000031302f7389 */ /* 0x0000640000040032 */
[----:B01----:R-:W-:Y:S01]  /*8690*/  ENDCOLLECTIVE ;  /* 0x000000000000791b */ /* 0x003fe20003800000 */
.L_x_1384:
[----:B------:R-:W-:-:S05]  /*86a0*/  FADD.FTZ R24, R24, R21 ;  /* 0x0000001518187221 */ /* 0x000fca0000010000 */
[----:B------:R-:W-:Y:S02]  /*86b0*/  MOV R48, R24 ;  /* 0x0000001800307202 */ /* 0x000fe40000000f00 */
[----:B------:R-:W-:Y:S02]  /*86c0*/  MOV R49, 0x4 ;  /* 0x0000000400317802 */ /* 0x000fe40000000f00 */
[----:B------:R-:W-:-:S07]  /*86d0*/  MOV R23, R47 ;  /* 0x0000002f00177202 */ /* 0x000fce0000000f00 */
[----:B------:R-:W-:Y:S05]  /*86e0*/  WARPSYNC.COLLECTIVE R45, `(.L_x_1385) ;  /* 0x000000002d087348 */ /* 0x000fea0003c00000 */
[----:B------:R0:W1:Y:S02]  /*86f0*/  SHFL.BFLY P2, R47, R48, R49, R50 ;  /* 0x0c000031302f7389 */ /* 0x0000640000040032 */
[----:B01----:R-:W-:Y:S01]  /*8700*/  ENDCOLLECTIVE ;  /* 0x000000000000791b */ /* 0x003fe20003800000 */
.L_x_1385:
[----:B------:R-:W-:-:S05]  /*8710*/  FADD.FTZ R23, R23, R22 ;  /* 0x0000001617177221 */ /* 0x000fca0000010000 */
[----:B------:R-:W-:Y:S02]  /*8720*/  MOV R48, R23 ;  /* 0x0000001700307202 */ /* 0x000fe40000000f00 */
[----:B------:R-:W-:-:S07]  /*8730*/  MOV R25, R47 ;  /* 0x0000002f00197202 */ /* 0x000fce0000000f00 */
[----:B------:R-:W-:Y:S05]  /*8740*/  WARPSYNC.COLLECTIVE R45, `(.L_x_1386) ;  /* 0x000000002d087348 */ /* 0x000fea0003c00000 */
[----:B------:R0:W1:Y:S02]  /*8750*/  SHFL.BFLY P2, R47, R48, R49, R50 ;  /* 0x0c000031302f7389 */ /* 0x0000640000040032 */
[----:B01----:R-:W-:Y:S01]  /*8760*/  ENDCOLLECTIVE ;  /* 0x000000000000791b */ /* 0x003fe20003800000 */
.L_x_1386:
[----:B------:R-:W-:-:S05]  /*8770*/  FADD.FTZ R25, R24, R25 ;  /* 0x0000001918197221 */ /* 0x000fca0000010000 */
[----:B------:R-:W-:Y:S02]  /*8780*/  MOV R48, R25 ;  /* 0x0000001900307202 */ /* 0x000fe40000000f00 */
[----:B------:R-:W-:Y:S02]  /*8790*/  MOV R49, 0x2 ;  /* 0x0000000200317802 */ /* 0x000fe40000000f00 */
[----:B------:R-:W-:-:S07]  /*87a0*/  MOV R26, R47 ;  /* 0x0000002f001a7202 */ /* 0x000fce0000000f00 */
[----:B------:R-:W-:Y:S05]  /*87b0*/  WARPSYNC.COLLECTIVE R45, `(.L_x_1387) ;  /* 0x000000002d087348 */ /* 0x000fea0003c00000 */
[----:B------:R0:W1:Y:S02]  /*87c0*/  SHFL.BFLY P2, R47, R48, R49, R50 ;  /* 0x0c000031302f7389 */ /* 0x0000640000040032 */
[----:B01----:R-:W-:Y:S01]  /*87d0*/  ENDCOLLECTIVE ;  /* 0x000000000000791b */ /* 0x003fe20003800000 */
.L_x_1387:
[----:B------:R-:W-:-:S05]  /*87e0*/  FADD.FTZ R26, R23, R26 ;  /* 0x0000001a171a7221 */ /* 0x000fca0000010000 */
[----:B------:R-:W-:Y:S02]  /*87f0*/  MOV R48, R26 ;  /* 0x0000001a00307202 */ /* 0x000fe40000000f00 */
[----:B------:R-:W-:-:S07]  /*8800*/  MOV R28, R47 ;  /* 0x0000002f001c7202 */ /* 0x000fce0000000f00 */
[----:B------:R-:W-:Y:S05]  /*8810*/  WARPSYNC.COLLECTIVE R45, `(.L_x_1388) ;  /* 0x000000002d087348 */ /* 0x000fea0003c00000 */
[----:B------:R0:W1:Y:S02]  /*8820*/  SHFL.BFLY P2, R47, R48, R49, R50 ;  /* 0x0c000031302f7389 */ /* 0x0000640000040032 */
[----:B01----:R-:W-:Y:S01]  /*8830*/  ENDCOLLECTIVE ;  /* 0x000000000000791b */ /* 0x003fe20003800000 */
.L_x_1388:
[----:B------:R-:W-:-:S05]  /*8840*/  FADD.FTZ R28, R25, R28 ;  /* 0x0000001c191c7221 */ /* 0x000fca0000010000 */
[----:B------:R-:W-:Y:S02]  /*8850*/  MOV R48, R28 ;  /* 0x0000001c00307202 */ /* 0x000fe40000000f00 */
[----:B------:R-:W-:Y:S02]  /*8860*/  MOV R49, 0x1 ;  /* 0x0000000100317802 */ /* 0x000fe40000000f00 */
[----:B------:R-:W-:-:S07]  /*8870*/  MOV R21, R47 ;  /* 0x0000002f00157202 */ /* 0x000fce0000000f00 */
[----:B------:R-:W-:Y:S05]  /*8880*/  WARPSYNC.COLLECTIVE R45, `(.L_x_1389) ;  /* 0x000000002d087348 */ /* 0x000fea0003c00000 */
[----:B------:R0:W1:Y:S02]  /*8890*/  SHFL.BFLY P2, R47, R48, R49, R50 ;  /* 0x0c000031302f7389 */ /* 0x0000640000040032 */
[----:B01----:R-:W-:Y:S01]  /*88a0*/  ENDCOLLECTIVE ;  /* 0x000000000000791b */ /* 0x003fe20003800000 */
.L_x_1389:
[----:B------:R-:W-:-:S05]  /*88b0*/  FADD.FTZ R21, R26, R21 ;  /* 0x000000151a157221 */ /* 0x000fca0000010000 */
[----:B------:R-:W-:Y:S02]  /*88c0*/  MOV R48, R21 ;  /* 0x0000001500307202 */ /* 0x000fe40000000f00 */
[----:B------:R-:W-:-:S07]  /*88d0*/  MOV R27, R47 ;  /* 0x0000002f001b7202 */ /* 0x000fce0000000f00 */
[----:B------:R-:W-:Y:S05]  /*88e0*/  WARPSYNC.COLLECTIVE R45, `(.L_x_1390) ;  /* 0x000000002d087348 */ /* 0x000fea0003c00000 */
[----:B------:R0:W1:Y:S02]  /*88f0*/  SHFL.BFLY P2, R47, R48, R49, R50 ;  /* 0x0c000031302f7389 */ /* 0x0000640000040032 */
[----:B01----:R-:W-:Y:S01]  /*8900*/  ENDCOLLECTIVE ;  /* 0x000000000000791b */ /* 0x003fe20003800000 */
.L_x_1390:
[----:B------:R-:W-:Y:S01]  /*8910*/  FADD.FTZ R27, R28, R27 ;  /* 0x0000001b1c1b7221 */ /* 0x000fe20000010000 */
[----:B------:R-:W-:Y:S01]  /*8920*/  MOV R30, R47 ;  /* 0x0000002f001e7202 */ /* 0x000fe20000000f00 */
[----:B------:R-:W-:Y:S06]  /*8930*/  BRA `(.L_x_1391) ;  /* 0xffffffec001c7947 */ /* 0x000fec000383ffff */
.L_x_1379:
[----:B------:R-:W-:Y:S01]  /*8940*/  BSSY B1, `(.L_x_1392) ;  /* 0x0000008000017945 */ /* 0x000fe20003800000 */
[----:B--2---:R-:W-:Y:S02]  /*8950*/  MOV R48, R21 ;  /* 0x0000001500307202 */ /* 0x004fe40000000f00 */
[----:B------:R-:W-:Y:S02]  /*8960*/  MOV R49, 0x8 ;  /* 0x0000000800317802 */ /* 0x000fe40000000f00 */
[----:B------:R-:W-:Y:S02]  /*8970*/  MOV R50, 0x101f ;  /* 0x0000101f00327802 */ /* 0x000fe40000000f00 */
[----:B------:R-:W-:-:S07]  /*8980*/  MOV R45, 0xffff ;  /* 0x0000ffff002d7802 */ /* 0x000fce0000000f00 */
[----:B01----:R-:W-:Y:S05]  /*8990*/  WARPSYNC.COLLECTIVE R45, `(.L_x_1393) ;  /* 0x000000002d087348 */ /* 0x003fea0003c00000 */
[----:B------:R2:W3:Y:S02]  /*89a0*/  SHFL.BFLY P2, R47, R48, R49, R50 ;  /* 0x0c000031302f7389 */ /* 0x0004e40000040032 */
[----:B0123--:R-:W-:Y:S01]  /*89b0*/  ENDCOLLECTIVE ;  /* 0x000000000000791b */ /* 0x00ffe20003800000 */
.L_x_1393:
[----:B------:R-:W-:Y:S05]  /*89c0*/  BSYNC B1 ;  /* 0x0000000000017941 */ /* 0x000fea0003800000 */
.L_x_1392:
[----:B------:R-:W-:Y:S01]  /*89d0*/  HFMA2.MMA R49, -RZ, RZ, 0, 4.76837158203125e-07 ;  /* 0x00000008ff317435 */ /* 0x000fe200000001ff */
[----:B------:R-:W-:Y:S02]  /*89e0*/  MOV R48, R26 ;  /* 0x0000001a00307202 */ /* 0x000fe40000000f00 */
[----:B------:R-:W-:Y:S02]  /*89f0*/  MOV R50, 0x101f ;  /* 0x0000101f00327802 */ /* 0x000fe40000000f00 */
[----:B------:R-:W-:Y:S02]  /*8a00*/  MOV R45, 0xffff ;  /* 0x0000ffff002d7802 */ /* 0x000fe40000000f00 */
[----:B------:R-:W-:-:S07]  /*8a10*/  MOV R28, R47 ;  /* 0x0000002f001c7202 */ /* 0x000fce0000000f00 */
[----:B------:R-:W-:Y:S05]  /*8a20*/  WARPSYNC.COLLECTIVE R45, `(.L_x_1394) ;  /* 0x000000002d087348 */ /* 0x000fea0003c00000 */
[----:B------:R0:W1:Y:S02]  /*8a30*/  SHFL.BFLY P2, R47, R48, R49, R50 ;  /* 0x0c000031302f7389 */ /* 0x0000640000040032 */
[----:B01----:R-:W-:Y:S01]  /*8a40*/  ENDCOLLECTIVE ;  /* 0x000000000000791b */ /* 0x003fe20003800000 */
.L_x_1394:
[----:B------:R-:W-:Y:S01]  /*8a50*/  FADD.FTZ R28, R28, R21 ;  /* 0x000000151c1c7221 */ /* 0x000fe20000010000 */
[----:B------:R-:W-:-:S04]  /*8a60*/  HFMA2.MMA R49, -RZ, RZ, 0, 2.384185791015625e-07 ;  /* 0x00000004ff317435 */ /* 0x000fc800000001ff */
[----:B------:R-:W-:Y:S02]  /*8a70*/  MOV R48, R28 ;  /* 0x0000001c00307202 */ /* 0x000fe40000000f00 */
[----:B------:R-:W-:-:S07]  /*8a80*/  MOV R27, R47 ;  /* 0x0000002f001b7202 */ /* 0x000fce0000000f00 */
[----:B------:R-:W-:Y:S05]  /*8a90*/  WARPSYNC.COLLECTIVE R45, `(.L_x_1395) ;  /* 0x000000002d087348 */ /* 0x000fea0003c00000 */
[----:B------:R0:W1:Y:S02]  /*8aa0*/  SHFL.BFLY P2, R47, R48, R49, R50 ;  /* 0x0c000031302f7389 */ /* 0x0000640000040032 */
[----:B01----:R-:W-:Y:S01]  /*8ab0*/  ENDCOLLECTIVE ;  /* 0x000000000000791b */ /* 0x003fe20003800000 */
.L_x_1395:
[----:B------:R-:W-:-:S05]  /*8ac0*/  FADD.FTZ R27, R27, R26 ;  /* 0x0000001a1b1b7221 */ /* 0x000fca0000010000 */
[----:B------:R-:W-:Y:S02]  /*8ad0*/  MOV R48, R27 ;  /* 0x0000001b00307202 */ /* 0x000fe40000000f00 */
[----:B------:R-:W-:-:S07]  /*8ae0*/  MOV R29, R47 ;  /* 0x0000002f001d7202 */ /* 0x000fce0000000f00 */
[----:B------:R-:W-:Y:S05]  /*8af0*/  WARPSYNC.COLLECTIVE R45, `(.L_x_1396) ;  /* 0x000000002d087348 */ /* 0x000fea0003c00000 */
[----:B------:R0:W1:Y:S02]  /*8b00*/  SHFL.BFLY P2, R47, R48, R49, R50 ;  /* 0x0c000031302f7389 */ /* 0x0000640000040032 */
[----:B01----:R-:W-:Y:S01]  /*8b10*/  ENDCOLLECTIVE ;  /* 0x000000000000791b */ /* 0x003fe20003800000 */
.L_x_1396:
[----:B------:R-:W-:Y:S01]  /*8b20*/  FADD.FTZ R29, R28, R29 ;  /* 0x0000001d1c1d7221 */ /* 0x000fe20000010000 */
[----:B------:R-:W-:-:S04]  /*8b30*/  HFMA2.MMA R49, -RZ, RZ, 0, 1.1920928955078125e-07 ;  /* 0x00000002ff317435 */ /* 0x000fc800000001ff */
[----:B------:R-:W-:Y:S02]  /*8b40*/  MOV R48, R29 ;  /* 0x0000001d00307202 */ /* 0x000fe40000000f00 */
[----:B------:R-:W-:-:S07]  /*8b50*/  MOV R30, R47 ;  /* 0x0000002f001e7202 */ /* 0x000fce0000000f00 */
[----:B------:R-:W-:Y:S05]  /*8b60*/  WARPSYNC.COLLECTIVE R45, `(.L_x_1397) ;  /* 0x000000002d087348 */ /* 0x000fea0003c00000 */
[----:B------:R0:W1:Y:S02]  /*8b70*/  SHFL.BFLY P2, R47, R48, R49, R50 ;  /* 0x0c000031302f7389 */ /* 0x0000640000040032 */
[----:B01----:R-:W-:Y:S01]  /*8b80*/  ENDCOLLECTIVE ;  /* 0x000000000000791b */ /* 0x003fe20003800000 */
.L_x_1397:
[----:B------:R-:W-:-:S05]  /*8b90*/  FADD.FTZ R30, R27, R30 ;  /* 0x0000001e1b1e7221 */ /* 0x000fca0000010000 */
[----:B------:R-:W-:Y:S02]  /*8ba0*/  MOV R48, R30 ;  /* 0x0000001e00307202 */ /* 0x000fe40000000f00 */
[----:B------:R-:W-:-:S07]  /*8bb0*/  MOV R32, R47 ;  /* 0x0000002f00207202 */ /* 0x000fce0000000f00 */
[----:B------:R-:W-:Y:S05]  /*8bc0*/  WARPSYNC.COLLECTIVE R45, `(.L_x_1398) ;  /* 0x000000002d087348 */ /* 0x000fea0003c00000 */
[----:B------:R0:W1:Y:S02]  /*8bd0*/  SHFL.BFLY P2, R47, R48, R49, R50 ;  /* 0x0c000031302f7389 */ /* 0x0000640000040032 */
[----:B01----:R-:W-:Y:S01]  /*8be0*/  ENDCOLLECTIVE ;  /* 0x000000000000791b */ /* 0x003fe20003800000 */
.L_x_1398:
[----:B------:R-:W-:Y:S01]  /*8bf0*/  FADD.FTZ R32, R29, R32 ;  /* 0x000000201d207221 */ /* 0x000fe20000010000 */
[----:B------:R-:W-:-:S04]  /*8c00*/  HFMA2.MMA R49, -RZ, RZ, 0, 5.9604644775390625e-08 ;  /* 0x00000001ff317435 */ /* 0x000fc800000001ff */
[----:B------:R-:W-:Y:S02]  /*8c10*/  MOV R48, R32 ;  /* 0x0000002000307202 */ /* 0x000fe40000000f00 */
[----:B------:R-:W-:-:S07]  /*8c20*/  MOV R21, R47 ;  /* 0x0000002f00157202 */ /* 0x000fce0000000f00 */
[----:B------:R-:W-:Y:S05]  /*8c30*/  WARPSYNC.COLLECTIVE R45, `(.L_x_1399) ;  /* 0x000000002d087348 */ /* 0x000fea0003c00000 */
[----:B------:R0:W1:Y:S02]  /*8c40*/  SHFL.BFLY P2, R47, R48, R49, R50 ;  /* 0x0c000031302f7389 */ /* 0x0000640000040032 */
[----:B01----:R-:W-:Y:S01]  /*8c50*/  ENDCOLLECTIVE ;  /* 0x000000000000791b */ /* 0x003fe20003800000 */
.L_x_1399:
[----:B------:R-:W-:-:S05]  /*8c60*/  FADD.FTZ R21, R30, R21 ;  /* 0x000000151e157221 */ /* 0x000fca0000010000 */
[----:B------:R-:W-:Y:S02]  /*8c70*/  MOV R48, R21 ;  /* 0x0000001500307202 */ /* 0x000fe40000000f00 */
[----:B------:R-:W-:-:S07]  /*8c80*/  MOV R31, R47 ;  /* 0x0000002f001f7202 */ /* 0x000fce0000000f00 */
[----:B------:R-:W-:Y:S05]  /*8c90*/  WARPSYNC.COLLECTIVE R45, `(.L_x_1400) ;  /* 0x000000002d087348 */ /* 0x000fea0003c00000 */
[----:B------:R0:W1:Y:S02]  /*8ca0*/  SHFL.BFLY P2, R47, R48, R49, R50 ;  /* 0x0c000031302f7389 */ /* 0x0000640000040032 */
[----:B01----:R-:W-:Y:S01]  /*8cb0*/  ENDCOLLECTIVE ;  /* 0x000000000000791b */ /* 0x003fe20003800000 */
.L_x_1400:
[----:B------:R-:W-:Y:S01]  /*8cc0*/  FADD.FTZ R31, R32, R31 ;  /* 0x0000001f201f7221 */ /* 0x000fe20000010000 */
[----:B------:R-:W-:Y:S01]  /*8cd0*/  MOV R26, R47 ;  /* 0x0000002f001a7202 */ /* 0x000fe20000000f00 */
[----:B------:R-:W-:Y:S06]  /*8ce0*/  BRA `(.L_x_1401) ;  /* 0xffffffe800e07947 */ /* 0x000fec000383ffff */
.L_x_1380:
[----:B------:R-:W-:Y:S01]  /*8cf0*/  BSSY B1, `(.L_x_1402) ;  /* 0x0000008000017945 */ /* 0x000fe20003800000 */
[----:B--2---:R-:W-:Y:S02]  /*8d00*/  MOV R48, R21 ;  /* 0x0000001500307202 */ /* 0x004fe40000000f00 */
[----:B------:R-:W-:Y:S02]  /*8d10*/  MOV R49, 0x8 ;  /* 0x0000000800317802 */ /* 0x000fe40000000f00 */
[----:B------:R-:W-:Y:S02]  /*8d20*/  MOV R50, 0x101f ;  /* 0x0000101f00327802 */ /* 0x000fe40000000f00 */
[----:B------:R-:W-:-:S07]  /*8d30*/  MOV R45, 0xffff ;  /* 0x0000ffff002d7802 */ /* 0x000fce0000000f00 */
[----:B01-3--:R-:W-:Y:S05]  /*8d40*/  WARPSYNC.COLLECTIVE R45, `(.L_x_1403) ;  /* 0x000000002d087348 */ /* 0x00bfea0003c00000 */
[----:B------:R2:W4:Y:S02]  /*8d50*/  SHFL.BFLY P2, R47, R48, R49, R50 ;  /* 0x0c000031302f7389 */ /* 0x0005240000040032 */
[----:B01234-:R-:W-:Y:S01]  /*8d60*/  ENDCOLLECTIVE ;  /* 0x000000000000791b */ /* 0x01ffe20003800000 */
.L_x_1403:
[----:B------:R-:W-:Y:S05]  /*8d70*/  BSYNC B1 ;  /* 0x0000000000017941 */ /* 0x000fea0003800000 */
.L_x_1402:
        /* <DEDUP_REMOVED lines=8> */
.L_x_1404:
[----:B------:R-:W-:Y:S01]  /*8e00*/  FADD.FTZ R28, R28, R21 ;  /* 0x000000151c1c7221 */ /* 0x000fe20000010000 */
[----:B------:R-:W-:-:S04]  /*8e10*/  HFMA2.MMA R49, -RZ, RZ, 0, 2.384185791015625e-07 ;  /* 0x00000004ff317435 */ /* 0x000fc800000001ff */
[----:B------:R-:W-:Y:S02]  /*8e20*/  MOV R48, R28 ;  /* 0x0000001c00307202 */ /* 0x000fe40000000f00 */
[----:B------:R-:W-:-:S07]  /*8e30*/  MOV R27, R47 ;  /* 0x0000002f001b7202 */ /* 0x000fce0000000f00 */
[----:B------:R-:W-:Y:S05]  /*8e40*/  WARPSYNC.COLLECTIVE R45, `(.L_x_1405) ;  /* 0x000000002d087348 */ /* 0x000fea0003c00000 */
[----:B------:R0:W1:Y:S02]  /*8e50*/  SHFL.BFLY P2, R47, R48, R49, R50 ;  /* 0x0c000031302f7389 */ /* 0x0000640000040032 */
[----:B01----:R-:W-:Y:S01]  /*8e60*/  ENDCOLLECTIVE ;  /* 0x000000000000791b */ /* 0x003fe20003800000 */
.L_x_1405:
[----:B------:R-:W-:-:S05]  /*8e70*/  FADD.FTZ R27, R27, R26 ;  /* 0x0000001a1b1b7221 */ /* 0x000fca0000010000 */
[----:B------:R-:W-:Y:S02]  /*8e80*/  MOV R48, R27 ;  /* 0x0000001b00307202 */ /* 0x000fe40000000f00 */
[----:B------:R-:W-:-:S07]  /*8e90*/  MOV R29, R47 ;  /* 0x0000002f001d7202 */ /* 0x000fce0000000f00 */
[----:B------:R-:W-:Y:S05]  /*8ea0*/  WARPSYNC.COLLECTIVE R45, `(.L_x_1406) ;  /* 0x000000002d087348 */ /* 0x000fea0003c00000 */
[----:B------:R0:W1:Y:S02]  /*8eb0*/  SHFL.BFLY P2, R47, R48, R49, R50 ;  /* 0x0c000031302f7389 */ /* 0x0000640000040032 */
[----:B01----:R-:W-:Y:S01]  /*8ec0*/  ENDCOLLECTIVE ;  /* 0x000000000000791b */ /* 0x003fe20003800000 */
.L_x_1406:
[----:B------:R-:W-:Y:S01]  /*8ed0*/  FADD.FTZ R29, R28, R29 ;  /* 0x0000001d1c1d7221 */ /* 0x000fe20000010000 */
[----:B------:R-:W-:-:S04]  /*8ee0*/  HFMA2.MMA R49, -RZ, RZ, 0, 1.1920928955078125e-07 ;  /* 0x00000002ff317435 */ /* 0x000fc800000001ff */
[----:B------:R-:W-:Y:S02]  /*8ef0*/  MOV R48, R29 ;  /* 0x0000001d00307202 */ /* 0x000fe40000000f00 */
[----:B------:R-:W-:-:S07]  /*8f00*/  MOV R30, R47 ;  /* 0x0000002f001e7202 */ /* 0x000fce0000000f00 */
[----:B------:R-:W-:Y:S05]  /*8f10*/  WARPSYNC.COLLECTIVE R45, `(.L_x_1407) ;  /* 0x000000002d087348 */ /* 0x000fea0003c00000 */
[----:B------:R0:W1:Y:S02]  /*8f20*/  SHFL.BFLY P2, R47, R48, R49, R50 ;  /* 0x0c000031302f7389 */ /* 0x0000640000040032 */
[----:B01----:R-:W-:Y:S01]  /*8f30*/  ENDCOLLECTIVE ;  /* 0x000000000000791b */ /* 0x003fe20003800000 */
.L_x_1407:
[----:B------:R-:W-:-:S05]  /*8f40*/  FADD.FTZ R30, R27, R30 ;  /* 0x0000001e1b1e7221 */ /* 0x000fca0000010000 */
[----:B------:R-:W-:Y:S02]  /*8f50*/  MOV R48, R30 ;  /* 0x0000001e00307202 */ /* 0x000fe40000000f00 */
[----:B------:R-:W-:-:S07]  /*8f60*/  MOV R32, R47 ;  /* 0x0000002f00207202 */ /* 0x000fce0000000f00 */
[----:B------:R-:W-:Y:S05]  /*8f70*/  WARPSYNC.COLLECTIVE R45, `(.L_x_1408) ;  /* 0x000000002d087348 */ /* 0x000fea0003c00000 */
[----:B------:R0:W1:Y:S02]  /*8f80*/  SHFL.BFLY P2, R47, R48, R49, R50 ;  /* 0x0c000031302f7389 */ /* 0x0000640000040032 */
[----:B01----:R-:W-:Y:S01]  /*8f90*/  ENDCOLLECTIVE ;  /* 0x000000000000791b */ /* 0x003fe20003800000 */
.L_x_1408:
[----:B------:R-:W-:Y:S01]  /*8fa0*/  FADD.FTZ R32, R29, R32 ;  /* 0x000000201d207221 */ /* 0x000fe20000010000 */
[----:B------:R-:W-:-:S04]  /*8fb0*/  HFMA2.MMA R49, -RZ, RZ, 0, 5.9604644775390625e-08 ;  /* 0x00000001ff317435 */ /* 0x000fc800000001ff */
[----:B------:R-:W-:Y:S02]  /*8fc0*/  MOV R48, R32 ;  /* 0x0000002000307202 */ /* 0x000fe40000000f00 */
[----:B------:R-:W-:-:S07]  /*8fd0*/  MOV R21, R47 ;  /* 0x0000002f00157202 */ /* 0x000fce0000000f00 */
[----:B------:R-:W-:Y:S05]  /*8fe0*/  WARPSYNC.COLLECTIVE R45, `(.L_x_1409) ;  /* 0x000000002d087348 */ /* 0x000fea0003c00000 */
[----:B------:R0:W1:Y:S02]  /*8ff0*/  SHFL.BFLY P2, R47, R48, R49, R50 ;  /* 0x0c000031302f7389 */ /* 0x0000640000040032 */
[----:B01----:R-:W-:Y:S01]  /*9000*/  ENDCOLLECTIVE ;  /* 0x000000000000791b */ /* 0x003fe20003800000 */
.L_x_1409:
[----:B------:R-:W-:-:S05]  /*9010*/  FADD.FTZ R21, R30, R21 ;  /* 0x000000151e157221 */ /* 0x000fca0000010000 */
[----:B------:R-:W-:Y:S02]  /*9020*/  MOV R48, R21 ;  /* 0x0000001500307202 */ /* 0x000fe40000000f00 */
[----:B------:R-:W-:-:S07]  /*9030*/  MOV R31, R47 ;  /* 0x0000002f001f7202 */ /* 0x000fce0000000f00 */
[----:B------:R-:W-:Y:S05]  /*9040*/  WARPSYNC.COLLECTIVE R45, `(.L_x_1410) ;  /* 0x000000002d087348 */ /* 0x000fea0003c00000 */
[----:B------:R0:W1:Y:S02]  /*9050*/  SHFL.BFLY P2, R47, R48, R49, R50 ;  /* 0x0c000031302f7389 */ /* 0x0000640000040032 */
[----:B01----:R-:W-:Y:S01]  /*9060*/  ENDCOLLECTIVE ;  /* 0x000000000000791b */ /* 0x003fe20003800000 */
.L_x_1410:
[----:B------:R-:W-:Y:S01]  /*9070*/  FADD.FTZ R31, R32, R31 ;  /* 0x0000001f201f7221 */ /* 0x000fe20000010000 */
[----:B------:R-:W-:Y:S01]  /*9080*/  MOV R26, R47 ;  /* 0x0000002f001a7202 */ /* 0x000fe20000000f00 */
[----:B------:R-:W-:Y:S06]  /*9090*/  BRA `(.L_x_1411) ;  /* 0xffffffe8009c7947 */ /* 0x000fec000383ffff */
.L_x_1381:
[----:B------:R-:W-:Y:S01]  /*90a0*/  BSSY B0, `(.L_x_1412) ;  /* 0x0000008000007945 */ /* 0x000fe20003800000 */
[----:B-1----:R-:W-:Y:S02]  /*90b0*/  MOV R48, R21 ;  /* 0x0000001500307202 */ /* 0x002fe40000000f00 */
[----:B------:R-:W-:Y:S02]  /*90c0*/  MOV R49, 0x8 ;  /* 0x0000000800317802 */ /* 0x000fe40000000f00 */
[----:B------:R-:W-:Y:S02]  /*90d0*/  MOV R50, 0x101f ;  /* 0x0000101f00327802 */ /* 0x000fe40000000f00 */
[----:B------:R-:W-:-:S07]  /*90e0*/  MOV R45, 0xffff ;  /* 0x0000ffff002d7802 */ /* 0x000fce0000000f00 */
[----:B0-2---:R-:W-:Y:S05]  /*90f0*/  WARPSYNC.COLLECTIVE R45, `(.L_x_1413) ;  /* 0x000000002d087348 */ /* 0x005fea0003c00000 */
[----:B------:R1:W3:Y:S02]  /*9100*/  SHFL.BFLY P2, R47, R48, R49, R50 ;  /* 0x0c000031302f7389 */ /* 0x0002e40000040032 */
[----:B0123--:R-:W-:Y:S01]  /*9110*/  ENDCOLLECTIVE ;  /* 0x000000000000791b */ /* 0x00ffe20003800000 */
.L_x_1413:
[----:B------:R-:W-:Y:S05]  /*9120*/  BSYNC B0 ;  /* 0x0000000000007941 */ /* 0x000fea0003800000 */
.L_x_1412:
[----:B------:R-:W-:Y:S01]  /*9130*/  HFMA2.MMA R49, -RZ, RZ, 0, 4.76837158203125e-07 ;  /* 0x00000008ff317435 */ /* 0x000fe200000001ff */
[----:B------:R-:W-:Y:S01]  /*9140*/  MOV R48, R22 ;  /* 0x0000001600307202 */ /* 0x000fe20000000f00 */
[----:B------:R-:W-:Y:S01]  /*9150*/  HFMA2.MMA R33, -RZ, RZ, 0, 0 ;  /* 0x00000000ff217435 */ /* 0x000fe200000001ff */
[----:B------:R-:W-:Y:S01]  /*9160*/  MOV R50, 0x101f ;  /* 0x0000101f00327802 */ /* 0x000fe20000000f00 */
[----:B------:R-:W-:Y:S01]  /*9170*/  HFMA2.MMA R41, -RZ, RZ, 0, 0 ;  /* 0x00000000ff297435 */ /* 0x000fe200000001ff */
[----:B------:R-:W-:Y:S02]  /*9180*/  MOV R45, 0xffff ;  /* 0x0000ffff002d7802 */ /* 0x000fe40000000f00 */
[----:B------:R-:W-:Y:S02]  /*9190*/  MOV R24, R47 ;  /* 0x0000002f00187202 */ /* 0x000fe40000000f00 */
[----:B------:R-:W-:-:S07]  /*91a0*/  @!P0 SHF.L.U32 R28, R36, 0x1, RZ ;  /* 0x00000001241c8819 */ /* 0x000fce00000006ff */
[----:B------:R-:W-:Y:S05]  /*91b0*/  WARPSYNC.COLLECTIVE R45, `(.L_x_1414) ;  /* 0x000000002d087348 */ /* 0x000fea0003c00000 */
[----:B------:R0:W1:Y:S02]  /*91c0*/  SHFL.BFLY P2, R47, R48, R49, R50 ;  /* 0x0c000031302f7389 */ /* 0x0000640000040032 */
[----:B01----:R-:W-:Y:S01]  /*91d0*/  ENDCOLLECTIVE ;  /* 0x000000000000791b */ /* 0x003fe20003800000 */
.L_x_1414:
[----:B------:R-:W-:Y:S01]  /*91e0*/  @!P0 IADD3 R25, R26, 0x14, RZ ;  /* 0x000000141a198810 */ /* 0x000fe20007ffe0ff */
[----:B------:R-:W-:Y:S01]  /*91f0*/  FADD.FTZ R24, R24, R21 ;  /* 0x0000001518187221 */ /* 0x000fe20000010000 */
[C---:B------:R-:W-:Y:S02]  /*9200*/  @!P0 LEA R30, R36.reuse, UR4, 0x7 ;  /* 0x00000004241e8c11 */ /* 0x040fe4000f8e38ff */
[----:B------:R-:W-:Y:S02]  /*9210*/  @!P0 LOP3.LUT R25, R25, R28, RZ, 0x3c, !PT ;  /* 0x0000001c19198212 */ /* 0x000fe400078e3cff */
[----:B------:R-:W-:Y:S02]  /*9220*/  MOV R29, RZ ;  /* 0x000000ff001d7202 */ /* 0x000fe40000000f00 */
[----:B------:R-:W-:Y:S01]  /*9230*/  @!P0 LEA R27, R25, R30, 0x2 ;  /* 0x0000001e191b8211 */ /* 0x000fe200078e10ff */
[----:B------:R-:W-:Y:S01]  /*9240*/  HFMA2.MMA R25, -RZ, RZ, 0, 0 ;  /* 0x00000000ff197435 */ /* 0x000fe200000001ff */
[----:B------:R-:W-:-:S02]  /*9250*/  @!P0 LEA R40, R36, UR4, 0x7 ;  /* 0x0000000424288c11 */ /* 0x000fc4000f8e38ff */
[----:B------:R-:W-:Y:S01]  /*9260*/  MOV R37, RZ ;  /* 0x000000ff00257202 */ /* 0x000fe20000000f00 */
[----:B------:R-:W-:Y:S01]  /*9270*/  HFMA2.MMA R49, -RZ, RZ, 0, 2.384185791015625e-07 ;  /* 0x00000004ff317435 */ /* 0x000fe200000001ff */
[----:B------:R-:W-:Y:S01]  /*9280*/  MOV R48, R24 ;  /* 0x0000001800307202 */ /* 0x000fe20000000f00 */
[----:B------:R0:W1:Y:S01]  /*9290*/  @!P0 LDS R28, [R27] ;  /* 0x000000001b1c8984 */ /* 0x0000620000000800 */
[C---:B------:R-:W-:Y:S02]  /*92a0*/  @!P0 SHF.L.U32 R44, R36.reuse, 0x1, RZ ;  /* 0x00000001242c8819 */ /* 0x040fe400000006ff */
[----:B------:R-:W-:Y:S01]  /*92b0*/  @!P0 LEA R46, R36, UR4, 0x7 ;  /* 0x00000004242e8c11 */ /* 0x000fe2000f8e38ff */
[----:B------:R0:W2:Y:S01]  /*92c0*/  @!P0 LDS R30, [R27+0x500] ;  /* 0x000500001b1e8984 */ /* 0x0000a20000000800 */
[----:B------:R-:W-:-:S07]  /*92d0*/  MOV R23, R47 ;  /* 0x0000002f00177202 */ /* 0x000fce0000000f00 */
[----:B012---:R-:W-:Y:S05]  /*92e0*/  WARPSYNC.COLLECTIVE R45, `(.L_x_1415) ;  /* 0x000000002d087348 */ /* 0x007fea0003c00000 */
[----:B------:R3:W4:Y:S02]  /*92f0*/  SHFL.BFLY P2, R47, R48, R49, R50 ;  /* 0x0c000031302f7389 */ /* 0x0007240000040032 */
[----:B01234-:R-:W-:Y:S01]  /*9300*/  ENDCOLLECTIVE ;  /* 0x000000000000791b */ /* 0x01ffe20003800000 */
.L_x_1415:
[----:B------:R-:W-:-:S05]  /*9310*/  FADD.FTZ R23, R23, R22 ;  /* 0x0000001617177221 */ /* 0x000fca0000010000 */
[----:B------:R-:W-:Y:S02]  /*9320*/  MOV R48, R23 ;  /* 0x0000001700307202 */ /* 0x000fe40000000f00 */
[----:B------:R-:W-:-:S07]  /*9330*/  MOV R21, R47 ;  /* 0x0000002f00157202 */ /* 0x000fce0000000f00 */
[----:B------:R-:W-:Y:S05]  /*9340*/  WARPSYNC.COLLECTIVE R45, `(.L_x_1416) ;  /* 0x000000002d087348 */ /* 0x000fea0003c00000 */
[----:B------:R0:W1:Y:S02]  /*9350*/  SHFL.BFLY P2, R47, R48, R49, R50 ;  /* 0x0c000031302f7389 */ /* 0x0000640000040032 */
[----:B01----:R-:W-:Y:S01]  /*9360*/  ENDCOLLECTIVE ;  /* 0x000000000000791b */ /* 0x003fe20003800000 */
.L_x_1416:
[----:B------:R-:W-:Y:S01]  /*9370*/  FADD.FTZ R21, R24, R21 ;  /* 0x0000001518157221 */ /* 0x000fe20000010000 */
[----:B------:R-:W-:Y:S02]  /*9380*/  @!P0 MOV R25, R28 ;  /* 0x0000001c00198202 */ /* 0x000fe40000000f00 */
[----:B------:R-:W-:Y:S01]  /*9390*/  @!P0 MOV R29, R30 ;  /* 0x0000001e001d8202 */ /* 0x000fe20000000f00 */
[----:B------:R-:W-:Y:S01]  /*93a0*/  HFMA2.MMA R49, -RZ, RZ, 0, 1.1920928955078125e-07 ;  /* 0x00000002ff317435 */ /* 0x000fe200000001ff */
[----:B------:R-:W-:Y:S02]  /*93b0*/  MOV R48, R21 ;  /* 0x0000001500307202 */ /* 0x000fe40000000f00 */
[----:B------:R-:W-:-:S08]  /*93c0*/  MOV R22, R47 ;  /* 0x0000002f00167202 */ /* 0x000fd00000000f00 */
[----:B------:R-:W-:Y:S05]  /*93d0*/  WARPSYNC.COLLECTIVE R45, `(.L_x_1417) ;  /* 0x000000002d087348 */ /* 0x000fea0003c00000 */
[----:B------:R0:W1:Y:S02]  /*93e0*/  SHFL.BFLY P2, R47, R48, R49, R50 ;  /* 0x0c000031302f7389 */ /* 0x0000640000040032 */
[----:B01----:R-:W-:Y:S01]  /*93f0*/  ENDCOLLECTIVE ;  /* 0x000000000000791b */ /* 0x003fe20003800000 */
.L_x_1417:
[----:B------:R-:W-:-:S05]  /*9400*/  FADD.FTZ R22, R23, R22 ;  /* 0x0000001617167221 */ /* 0x000fca0000010000 */
[----:B------:R-:W-:Y:S02]  /*9410*/  MOV R48, R22 ;  /* 0x0000001600307202 */ /* 0x000fe40000000f00 */
[----:B------:R-:W-:-:S07]  /*9420*/  MOV R24, R47 ;  /* 0x0000002f00187202 */ /* 0x000fce0000000f00 */
[----:B------:R-:W-:Y:S05]  /*9430*/  WARPSYNC.COLLECTIVE R45, `(.L_x_1418) ;  /* 0x000000002d087348 */ /* 0x000fea0003c00000 */
[----:B------:R0:W1:Y:S02]  /*9440*/  SHFL.BFLY P2, R47, R48, R49, R50 ;  /* 0x0c000031302f7389 */ /* 0x0000640000040032 */
[----:B01----:R-:W-:Y:S01]  /*9450*/  ENDCOLLECTIVE ;  /* 0x000000000000791b */ /* 0x003fe20003800000 */
.L_x_1418:
[----:B------:R-:W-:Y:S01]  /*9460*/  FADD.FTZ R27, R21, R24 ;  /* 0x00000018151b7221 */ /* 0x000fe20000010000 */
[----:B------:R-:W-:Y:S01]  /*9470*/  @!P0 SHF.L.U32 R24, R36, 0x1, RZ ;  /* 0x0000000124188819 */ /* 0x000fe200000006ff */
[----:B------:R-:W-:-:S03]  /*9480*/  HFMA2.MMA R49, -RZ, RZ, 0, 5.9604644775390625e-08 ;  /* 0x00000001ff317435 */ /* 0x000fc600000001ff */
[----:B------:R-:W-:Y:S02]  /*9490*/  MOV R48, R27 ;  /* 0x0000001b00307202 */ /* 0x000fe40000000f00 */
[----:B------:R-:W-:-:S07]  /*94a0*/  MOV R23, R47 ;  /* 0x0000002f00177202 */ /* 0x000fce0000000f00 */
[----:B------:R-:W-:Y:S05]  /*94b0*/  WARPSYNC.COLLECTIVE R45, `(.L_x_1419) ;  /* 0x000000002d087348 */ /* 0x000fea0003c00000 */
[----:B------:R0:W1:Y:S02]  /*94c0*/  SHFL.BFLY P2, R47, R48, R49, R50 ;  /* 0x0c000031302f7389 */ /* 0x0000640000040032 */
[----:B01----:R-:W-:Y:S01]  /*94d0*/  ENDCOLLECTIVE ;  /* 0x000000000000791b */ /* 0x003fe20003800000 */
.L_x_1419:
[----:B------:R-:W-:Y:S01]  /*94e0*/  FADD.FTZ R21, R22, R23 ;  /* 0x0000001716157221 */ /* 0x000fe20000010000 */
[----:B------:R-:W-:-:S04]  /*94f0*/  @!P0 IADD3 R23, R26, 0x28, RZ ;  /* 0x000000281a178810 */ /* 0x000fc80007ffe0ff */
[----:B------:R-:W-:-:S04]  /*9500*/  @!P0 LOP3.LUT R23, R23, R24, RZ, 0x3c, !PT ;  /* 0x0000001817178212 */ /* 0x000fc800078e3cff */
[----:B------:R-:W-:Y:S02]  /*9510*/  @!P0 LEA R23, R23, R40, 0x2 ;  /* 0x0000002817178211 */ /* 0x000fe400078e10ff */
[----:B------:R-:W-:-:S03]  /*9520*/  MOV R48, R21 ;  /* 0x0000001500307202 */ /* 0x000fc60000000f00 */
[----:B------:R0:W1:Y:S04]  /*9530*/  @!P0 LDS R24, [R23] ;  /* 0x0000000017188984 */ /* 0x0000680000000800 */
[----:B------:R0:W2:Y:S01]  /*9540*/  @!P0 LDS R31, [R23+0x500] ;  /* 0x00050000171f8984 */ /* 0x0000a20000000800 */
[----:B------:R-:W-:-:S07]  /*9550*/  MOV R28, R47 ;  /* 0x0000002f001c7202 */ /* 0x000fce0000000f00 */
[----:B012---:R-:W-:Y:S05]  /*9560*/  WARPSYNC.COLLECTIVE R45, `(.L_x_1420) ;  /* 0x000000002d087348 */ /* 0x007fea0003c00000 */
[----:B------:R3:W4:Y:S02]  /*9570*/  SHFL.BFLY P2, R47, R48, R49, R50 ;  /* 0x0c000031302f7389 */ /* 0x0007240000040032 */
[----:B01234-:R-:W-:Y:S01]  /*9580*/  ENDCOLLECTIVE ;  /* 0x000000000000791b */ /* 0x01ffe20003800000 */
.L_x_1420:
[----:B------:R-:W0:Y:S01]  /*9590*/  LDC.64 R22, c[0x0][0x218] ;  /* 0x00008600ff167b82 */ /* 0x000e220000000a00 */
[----:B------:R-:W-:Y:S01]  /*95a0*/  FADD.FTZ R27, R27, R28 ;  /* 0x0000001c1b1b7221 */ /* 0x000fe20000010000 */
[----:B------:R-:W-:Y:S01]  /*95b0*/  HFMA2.MMA R49, -RZ, RZ, 0, 4.76837158203125e-07 ;  /* 0x00000008ff317435 */ /* 0x000fe200000001ff */
[----:B------:R-:W-:Y:S02]  /*95c0*/  MOV R48, R25 ;  /* 0x0000001900307202 */ /* 0x000fe40000000f00 */
[----:B------:R-:W-:-:S08]  /*95d0*/  MOV R30, R47 ;  /* 0x0000002f001e7202 */ /* 0x000fd00000000f00 */
[----:B0-----:R-:W-:Y:S05]  /*95e0*/  WARPSYNC.COLLECTIVE R45, `(.L_x_1421) ;  /* 0x000000002d087348 */ /* 0x001fea0003c00000 */
[----:B------:R1:W2:Y:S02]  /*95f0*/  SHFL.BFLY P2, R47, R48, R49, R50 ;  /* 0x0c000031302f7389 */ /* 0x0002a40000040032 */
[----:B012---:R-:W-:Y:S01]  /*9600*/  ENDCOLLECTIVE ;  /* 0x000000000000791b */ /* 0x007fe20003800000 */
.L_x_1421:
[----:B------:R-:W-:Y:S01]  /*9610*/  FADD.FTZ R21, R21, R30 ;  /* 0x0000001e15157221 */ /* 0x000fe20000010000 */
[----:B------:R-:W-:Y:S02]  /*9620*/  @!P0 MOV R33, R24 ;  /* 0x0000001800218202 */ /* 0x000fe40000000f00 */
[----:B------:R-:W-:Y:S02]  /*9630*/  @!P0 MOV R37, R31 ;  /* 0x0000001f00258202 */ /* 0x000fe40000000f00 */
[----:B------:R-:W-:Y:S02]  /*9640*/  MOV R48, R29 ;  /* 0x0000001d00307202 */ /* 0x000fe40000000f00 */
[----:B------:R-:W-:-:S07]  /*9650*/  MOV R32, R47 ;  /* 0x0000002f00207202 */ /* 0x000fce0000000f00 */
[----:B------:R-:W-:Y:S05]  /*9660*/  WARPSYNC.COLLECTIVE R45, `(.L_x_1422) ;  /* 0x000000002d087348 */ /* 0x000fea0003c00000 */
[----:B------:R0:W1:Y:S02]  /*9670*/  SHFL.BFLY P2, R47, R48, R49, R50 ;  /* 0x0c000031302f7389 */ /* 0x0000640000040032 */
[----:B01----:R-:W-:Y:S01]  /*9680*/  ENDCOLLECTIVE ;  /* 0x000000000000791b */ /* 0x003fe20003800000 */
.L_x_1422:
[----:B------:R-:W-:Y:S01]  /*9690*/  FADD.FTZ R32, R32, R25 ;  /* 0x0000001920207221 */ /* 0x000fe20000010000 */
[----:B------:R-:W-:-:S04]  /*96a0*/  HFMA2.MMA R49, -RZ, RZ, 0, 2.384185791015625e-07 ;  /* 0x00000004ff317435 */ /* 0x000fc800000001ff */
[----:B------:R-:W-:Y:S02]  /*96b0*/  MOV R48, R32 ;  /* 0x0000002000307202 */ /* 0x000fe40000000f00 */
[----:B------:R-:W-:-:S07]  /*96c0*/  MOV R38, R47 ;  /* 0x0000002f00267202 */ /* 0x000fce0000000f00 */
[----:B------:R-:W-:Y:S05]  /*96d0*/  WARPSYNC.COLLECTIVE R45, `(.L_x_1423) ;  /* 0x000000002d087348 */ /* 0x000fea0003c00000 */
[----:B------:R0:W1:Y:S02]  /*96e0*/  SHFL.BFLY P2, R47, R48, R49, R50 ;  /* 0x0c000031302f7389 */ /* 0x0000640000040032 */
[----:B01----:R-:W-:Y:S01]  /*96f0*/  ENDCOLLECTIVE ;  /* 0x000000000000791b */ /* 0x003fe20003800000 */
.L_x_1423:
[----:B------:R-:W-:-:S05]  /*9700*/  FADD.FTZ R38, R38, R29 ;  /* 0x0000001d26267221 */ /* 0x000fca0000010000 */
[----:B------:R-:W-:Y:S02]  /*9710*/  MOV R48, R38 ;  /* 0x0000002600307202 */ /* 0x000fe40000000f00 */
[----:B------:R-:W-:-:S07]  /*9720*/  MOV R25, R47 ;  /* 0x0000002f00197202 */ /* 0x000fce0000000f00 */
[----:B------:R-:W-:Y:S05]  /*9730*/  WARPSYNC.COLLECTIVE R45, `(.L_x_1424) ;  /* 0x000000002d087348 */ /* 0x000fea0003c00000 */
[----:B------:R0:W1:Y:S02]  /*9740*/  SHFL.BFLY P2, R47, R48, R49, R50 ;  /* 0x0c000031302f7389 */ /* 0x0000640000040032 */
[----:B01----:R-:W-:Y:S01]  /*9750*/  ENDCOLLECTIVE ;  /* 0x000000000000791b */ /* 0x003fe20003800000 */
.L_x_1424:
[----:B------:R-:W-:Y:S01]  /*9760*/  FADD.FTZ R25, R32, R25 ;  /* 0x0000001920197221 */ /* 0x000fe20000010000 */
[----:B------:R-:W-:-:S04]  /*9770*/  HFMA2.MMA R49, -RZ, RZ, 0, 1.1920928955078125e-07 ;  /* 0x00000002ff317435 */ /* 0x000fc800000001ff */
[----:B------:R-:W-:Y:S02]  /*9780*/  MOV R48, R25 ;  /* 0x0000001900307202 */ /* 0x000fe40000000f00 */
[----:B------:R-:W-:-:S07]  /*9790*/  MOV R29, R47 ;  /* 0x0000002f001d7202 */ /* 0x000fce0000000f00 */
[----:B------:R-:W-:Y:S05]  /*97a0*/  WARPSYNC.COLLECTIVE R45, `(.L_x_1425) ;  /* 0x000000002d087348 */ /* 0x000fea0003c00000 */
[----:B------:R0:W1:Y:S02]  /*97b0*/  SHFL.BFLY P2, R47, R48, R49, R50 ;  /* 0x0c000031302f7389 */ /* 0x0000640000040032 */
[----:B01----:R-:W-:Y:S01]  /*97c0*/  ENDCOLLECTIVE ;  /* 0x000000000000791b */ /* 0x003fe20003800000 */
.L_x_1425:
[----:B------:R-:W-:-:S05]  /*97d0*/  FADD.FTZ R29, R38, R29 ;  /* 0x0000001d261d7221 */ /* 0x000fca0000010000 */
[----:B------:R-:W-:Y:S02]  /*97e0*/  MOV R48, R29 ;  /* 0x0000001d00307202 */ /* 0x000fe40000000f00 */
[----:B------:R-:W-:-:S07]  /*97f0*/  MOV R32, R47 ;  /* 0x0000002f00207202 */ /* 0x000fce0000000f00 */
[----:B------:R-:W-:Y:S05]  /*9800*/  WARPSYNC.COLLECTIVE R45, `(.L_x_1426) ;  /* 0x000000002d087348 */ /* 0x000fea0003c00000 */
[----:B------:R0:W1:Y:S02]  /*9810*/  SHFL.BFLY P2, R47, R48, R49, R50 ;  /* 0x0c000031302f7389 */ /* 0x0000640000040032 */
[----:B01----:R-:W-:Y:S01]  /*9820*/  ENDCOLLECTIVE ;  /* 0x000000000000791b */ /* 0x003fe20003800000 */
.L_x_1426:
[----:B------:R-:W-:Y:S01]  /*9830*/  FADD.FTZ R32, R25, R32 ;  /* 0x0000002019207221 */ /* 0x000fe20000010000 */
[----:B------:R-:W-:-:S04]  /*9840*/  @!P0 IADD3 R25, R26, 0x3c, RZ ;  /* 0x0000003c1a198810 */ /* 0x000fc80007ffe0ff */
[----:B------:R-:W-:-:S04]  /*9850*/  @!P0 LOP3.LUT R25, R25, R44, RZ, 0x3c, !PT ;  /* 0x0000002c19198212 */ /* 0x000fc800078e3cff */
[----:B------:R-:W-:Y:S01]  /*9860*/  @!P0 LEA R39, R25, R46, 0x2 ;  /* 0x0000002e19278211 */ /* 0x000fe200078e10ff */
[----:B------:R-:W-:Y:S01]  /*9870*/  HFMA2.MMA R49, -RZ, RZ, 0, 5.9604644775390625e-08 ;  /* 0x00000001ff317435 */ /* 0x000fe200000001ff */
[----:B------:R-:W-:Y:S01]  /*9880*/  MOV R48, R32 ;  /* 0x0000002000307202 */ /* 0x000fe20000000f00 */
[----:B------:R-:W0:Y:S02]  /*9890*/  LDC.64 R24, c[0x0][0x220] ;  /* 0x00008800ff187b82 */ /* 0x000e240000000a00 */
[----:B------:R1:W2:Y:S04]  /*98a0*/  @!P0 LDS R43, [R39] ;  /* 0x00000000272b8984 */ /* 0x0002a80000000800 */
[----:B------:R1:W3:Y:S01]  /*98b0*/  @!P0 LDS R44, [R39+0x500] ;  /* 0x00050000272c8984 */ /* 0x0002e20000000800 */
[----:B------:R-:W-:-:S07]  /*98c0*/  MOV R38, R47 ;  /* 0x0000002f00267202 */ /* 0x000fce0000000f00 */
[----:B0123--:R-:W-:Y:S05]  /*98d0*/  WARPSYNC.COLLECTIVE R45, `(.L_x_1427) ;  /* 0x000000002d087348 */ /* 0x00ffea0003c00000 */
[----:B------:R4:W0:Y:S02]  /*98e0*/  SHFL.BFLY P2, R47, R48, R49, R50 ;  /* 0x0c000031302f7389 */ /* 0x0008240000040032 */
[----:B01234-:R-:W-:Y:S01]  /*98f0*/  ENDCOLLECTIVE ;  /* 0x000000000000791b */ /* 0x01ffe20003800000 */
.L_x_1427:
[----:B------:R-:W-:Y:S01]  /*9900*/  FADD.FTZ R38, R29, R38 ;  /* 0x000000261d267221 */ /* 0x000fe20000010000 */
[----:B------:R-:W-:-:S04]  /*9910*/  HFMA2.MMA R39, -RZ, RZ, 0, 0 ;  /* 0x00000000ff277435 */ /* 0x000fc800000001ff */
[----:B------:R-:W-:Y:S02]  /*9920*/  MOV R48, R38 ;  /* 0x0000002600307202 */ /* 0x000fe40000000f00 */
[----:B------:R-:W-:-:S07]  /*9930*/  MOV R29, R47 ;  /* 0x0000002f001d7202 */ /* 0x000fce0000000f00 */
[----:B------:R-:W-:Y:S05]  /*9940*/  WARPSYNC.COLLECTIVE R45, `(.L_x_1428) ;  /* 0x000000002d087348 */ /* 0x000fea0003c00000 */
[----:B------:R0:W1:Y:S02]  /*9950*/  SHFL.BFLY P2, R47, R48, R49, R50 ;  /* 0x0c000031302f7389 */ /* 0x0000640000040032 */
[----:B01----:R-:W-:Y:S01]  /*9960*/  ENDCOLLECTIVE ;  /* 0x000000000000791b */ /* 0x003fe20003800000 */
.L_x_1428:
[----:B------:R-:W-:Y:S02]  /*9970*/  @!P0 MOV R39, R43 ;  /* 0x0000002b00278202 */ /* 0x000fe40000000f00 */
[----:B------:R-:W-:Y:S02]  /*9980*/  IADD3 R43, R26, R19, RZ ;  /* 0x000000131a2b7210 */ /* 0x000fe40007ffe0ff */
[----:B------:R-:W-:Y:S02]  /*9990*/  @!P0 MOV R41, R44 ;  /* 0x0000002c00298202 */ /* 0x000fe40000000f00 */
[----:B------:R-:W-:Y:S01]  /*99a0*/  ISETP.NE.AND P0, PT, R36, RZ, PT ;  /* 0x000000ff2400720c */ /* 0x000fe20003f05270 */
[C---:B------:R-:W-:Y:S01]  /*99b0*/  IMAD.WIDE R22, R43.reuse, 0x2, R22 ;  /* 0x000000022b167825 */ /* 0x040fe200078e0216 */
[----:B------:R-:W-:Y:S01]  /*99c0*/  HFMA2.MMA R49, -RZ, RZ, 0, 4.76837158203125e-07 ;  /* 0x00000008ff317435 */ /* 0x000fe200000001ff */
[----:B------:R-:W-:Y:S02]  /*99d0*/  MOV R48, R33 ;  /* 0x0000002100307202 */ /* 0x000fe40000000f00 */
[----:B------:R-:W-:Y:S01]  /*99e0*/  IMAD.WIDE R24, R43, 0x2, R24 ;  /* 0x000000022b187825 */ /* 0x000fe200078e0218 */
[----:B------:R-:W-:-:S07]  /*99f0*/  MOV R31, R47 ;  /* 0x0000002f001f7202 */ /* 0x000fce0000000f00 */
[----:B------:R-:W-:Y:S05]  /*9a00*/  WARPSYNC.COLLECTIVE R45, `(.L_x_1429) ;  /* 0x000000002d087348 */ /* 0x000fea0003c00000 */
[----:B------:R0:W1:Y:S02]  /*9a10*/  SHFL.BFLY P2, R47, R48, R49, R50 ;  /* 0x0c000031302f7389 */ /* 0x0000640000040032 */
[----:B01----:R-:W-:Y:S01]  /*9a20*/  ENDCOLLECTIVE ;  /* 0x000000000000791b */ /* 0x003fe20003800000 */
.L_x_1429:
[----:B------:R-:W-:Y:S02]  /*9a30*/  @!P0 F2FP.BF16.F32.PACK_AB R26, RZ, R27 ;  /* 0x0000001bff1a823e */ /* 0x000fe400000010ff */
[----:B------:R-:W-:Y:S01]  /*9a40*/  @!P0 F2FP.BF16.F32.PACK_AB R27, RZ, R21 ;  /* 0x00000015ff1b823e */ /* 0x000fe200000010ff */
[----:B------:R-:W-:Y:S01]  /*9a50*/  FADD.FTZ R21, R32, R29 ;  /* 0x0000001d20157221 */ /* 0x000fe20000010000 */
[----:B------:R-:W-:Y:S01]  /*9a60*/  PRMT R30, R26, 0x7610, R30 ;  /* 0x000076101a1e7816 */ /* 0x000fe2000000001e */
[----:B------:R-:W-:Y:S01]  /*9a70*/  FADD.FTZ R26, R38, R31 ;  /* 0x0000001f261a7221 */ /* 0x000fe20000010000 */
[----:B------:R-:W-:Y:S02]  /*9a80*/  PRMT R43, R27, 0x7610, R43 ;  /* 0x000076101b2b7816 */ /* 0x000fe4000000002b */
[----:B------:R-:W-:Y:S01]  /*9a90*/  @!P0 F2FP.BF16.F32.PACK_AB R21, RZ, R21 ;  /* 0x00000015ff15823e */ /* 0x000fe200000010ff */
[----:B------:R0:W-:Y:S01]  /*9aa0*/  @!P0 STG.E.U16 desc[UR8][R22.64], R30 ;  /* 0x0000001e16008986 */ /* 0x0001e2000c101508 */
[----:B------:R-:W-:-:S02]  /*9ab0*/  @!P0 F2FP.BF16.F32.PACK_AB R26, RZ, R26 ;  /* 0x0000001aff1a823e */ /* 0x000fc400000010ff */
[----:B------:R-:W-:Y:S01]  /*9ac0*/  PRMT R29, R21, 0x7610, R29 ;  /* 0x00007610151d7816 */ /* 0x000fe2000000001d */
[----:B------:R0:W-:Y:S01]  /*9ad0*/  @!P0 STG.E.U16 desc[UR8][R24.64], R43 ;  /* 0x0000002b18008986 */ /* 0x0001e2000c101508 */
[----:B------:R-:W-:Y:S02]  /*9ae0*/  MOV R48, R37 ;  /* 0x0000002500307202 */ /* 0x000fe40000000f00 */
[----:B------:R-:W-:Y:S01]  /*9af0*/  PRMT R31, R26, 0x7610, R31 ;  /* 0x000076101a1f7816 */ /* 0x000fe2000000001f */
[----:B------:R0:W-:Y:S04]  /*9b00*/  @!P0 STG.E.U16 desc[UR8][R22.64+0x28], R29 ;  /* 0x0000281d16008986 */ /* 0x0001e8000c101508 */
[----:B------:R0:W-:Y:S01]  /*9b10*/  @!P0 STG.E.U16 desc[UR8][R24.64+0x28], R31 ;  /* 0x0000281f18008986 */ /* 0x0001e2000c101508 */
[----:B------:R-:W-:-:S07]  /*9b20*/  MOV R40, R47 ;  /* 0x0000002f00287202 */ /* 0x000fce0000000f00 */
[----:B0-----:R-:W-:Y:S05]  /*9b30*/  WARPSYNC.COLLECTIVE R45, `(.L_x_1430) ;  /* 0x000000002d087348 */ /* 0x001fea0003c00000 */
[----:B------:R1:W2:Y:S02]  /*9b40*/  SHFL.BFLY P2, R47, R48, R49, R50 ;  /* 0x0c000031302f7389 */ /* 0x0002a40000040032 */
[----:B012---:R-:W-:Y:S01]  /*9b50*/  ENDCOLLECTIVE ;  /* 0x000000000000791b */ /* 0x007fe20003800000 */
.L_x_1430:
[----:B------:R-:W-:Y:S01]  /*9b60*/  FADD.FTZ R40, R40, R33 ;  /* 0x0000002128287221 */ /* 0x000fe20000010000 */
[----:B------:R-:W-:-:S04]  /*9b70*/  HFMA2.MMA R49, -RZ, RZ, 0, 2.384185791015625e-07 ;  /* 0x00000004ff317435 */ /* 0x000fc800000001ff */
[----:B------:R-:W-:Y:S02]  /*9b80*/  MOV R48, R40 ;  /* 0x0000002800307202 */ /* 0x000fe40000000f00 */
[----:B------:R-:W-:-:S07]  /*9b90*/  MOV R42, R47 ;  /* 0x0000002f002a7202 */ /* 0x000fce0000000f00 */
[----:B------:R-:W-:Y:S05]  /*9ba0*/  WARPSYNC.COLLECTIVE R45, `(.L_x_1431) ;  /* 0x000000002d087348 */ /* 0x000fea0003c00000 */
[----:B------:R0:W1:Y:S02]  /*9bb0*/  SHFL.BFLY P2, R47, R48, R49, R50 ;  /* 0x0c000031302f7389 */ /* 0x0000640000040032 */
[----:B01----:R-:W-:Y:S01]  /*9bc0*/  ENDCOLLECTIVE ;  /* 0x000000000000791b */ /* 0x003fe20003800000 */
.L_x_1431:
[----:B------:R-:W-:-:S05]  /*9bd0*/  FADD.FTZ R42, R42, R37 ;  /* 0x000000252a2a7221 */ /* 0x000fca0000010000 */
[----:B------:R-:W-:Y:S02]  /*9be0*/  MOV R48, R42 ;  /* 0x0000002a00307202 */ /* 0x000fe40000000f00 */
[----:B------:R-:W-:-:S07]  /*9bf0*/  MOV R33, R47 ;  /* 0x0000002f00217202 */ /* 0x000fce0000000f00 */
[----:B------:R-:W-:Y:S05]  /*9c00*/  WARPSYNC.COLLECTIVE R45, `(.L_x_1432) ;  /* 0x000000002d087348 */ /* 0x000fea0003c00000 */
[----:B------:R0:W1:Y:S02]  /*9c10*/  SHFL.BFLY P2, R47, R48, R49, R50 ;  /* 0x0c000031302f7389 */ /* 0x0000640000040032 */
[----:B01----:R-:W-:Y:S01]  /*9c20*/  ENDCOLLECTIVE ;  /* 0x000000000000791b */ /* 0x003fe20003800000 */
.L_x_1432:
[----:B------:R-:W-:Y:S01]  /*9c30*/  FADD.FTZ R33, R40, R33 ;  /* 0x0000002128217221 */ /* 0x000fe20000010000 */
[----:B------:R-:W-:-:S04]  /*9c40*/  HFMA2.MMA R49, -RZ, RZ, 0, 1.1920928955078125e-07 ;  /* 0x00000002ff317435 */ /* 0x000fc800000001ff */
[----:B------:R-:W-:Y:S02]  /*9c50*/  MOV R48, R33 ;  /* 0x0000002100307202 */ /* 0x000fe40000000f00 */
[----:B------:R-:W-:-:S07]  /*9c60*/  MOV R37, R47 ;  /* 0x0000002f00257202 */ /* 0x000fce0000000f00 */
[----:B------:R-:W-:Y:S05]  /*9c70*/  WARPSYNC.COLLECTIVE R45, `(.L_x_1433) ;  /* 0x000000002d087348 */ /* 0x000fea0003c00000 */
[----:B------:R0:W1:Y:S02]  /*9c80*/  SHFL.BFLY P2, R47, R48, R49, R50 ;  /* 0x0c000031302f7389 */ /* 0x0000640000040032 */
[----:B01----:R-:W-:Y:S01]  /*9c90*/  ENDCOLLECTIVE ;  /* 0x000000000000791b */ /* 0x003fe20003800000 */
.L_x_1433:
[----:B------:R-:W-:-:S05]  /*9ca0*/  FADD.FTZ R37, R42, R37 ;  /* 0x000000252a257221 */ /* 0x000fca0000010000 */
[----:B------:R-:W-:Y:S02]  /*9cb0*/  MOV R48, R37 ;  /* 0x0000002500307202 */ /* 0x000fe40000000f00 */
[----:B------:R-:W-:-:S07]  /*9cc0*/  MOV R40, R47 ;  /* 0x0000002f00287202 */ /* 0x000fce0000000f00 */
[----:B------:R-:W-:Y:S05]  /*9cd0*/  WARPSYNC.COLLECTIVE R45, `(.L_x_1434) ;  /* 0x000000002d087348 */ /* 0x000fea0003c00000 */
[----:B------:R0:W1:Y:S02]  /*9ce0*/  SHFL.BFLY P2, R47, R48, R49, R50 ;  /* 0x0c000031302f7389 */ /* 0x0000640000040032 */
[----:B01----:R-:W-:Y:S01]  /*9cf0*/  ENDCOLLECTIVE ;  /* 0x000000000000791b */ /* 0x003fe20003800000 */
.L_x_1434:
[----:B------:R-:W-:Y:S01]  /*9d00*/  FADD.FTZ R40, R33, R40 ;  /* 0x0000002821287221 */ /* 0x000fe20000010000 */
[----:B------:R-:W-:-:S04]  /*9d10*/  HFMA2.MMA R49, -RZ, RZ, 0, 5.9604644775390625e-08 ;  /* 0x00000001ff317435 */ /* 0x000fc800000001ff */
[----:B------:R-:W-:Y:S02]  /*9d20*/  MOV R48, R40 ;  /* 0x0000002800307202 */ /* 0x000fe40000000f00 */
[----:B------:R-:W-:-:S07]  /*9d30*/  MOV R42, R47 ;  /* 0x0000002f002a7202 */ /* 0x000fce0000000f00 */
[----:B------:R-:W-:Y:S05]  /*9d40*/  WARPSYNC.COLLECTIVE R45, `(.L_x_1435) ;  /* 0x000000002d087348 */ /* 0x000fea0003c00000 */
[----:B------:R0:W1:Y:S02]  /*9d50*/  SHFL.BFLY P2, R47, R48, R49, R50 ;  /* 0x0c000031302f7389 */ /* 0x0000640000040032 */
[----:B01----:R-:W-:Y:S01]  /*9d60*/  ENDCOLLECTIVE ;  /* 0x000000000000791b */ /* 0x003fe20003800000 */
.L_x_1435:
[----:B------:R-:W-:-:S05]  /*9d70*/  FADD.FTZ R37, R37, R42 ;  /* 0x0000002a25257221 */ /* 0x000fca0000010000 */
[----:B------:R-:W-:Y:S02]  /*9d80*/  MOV R48, R37 ;  /* 0x0000002500307202 */ /* 0x000fe40000000f00 */
[----:B------:R-:W-:-:S07]  /*9d90*/  MOV R33, R47 ;  /* 0x0000002f00217202 */ /* 0x000fce0000000f00 */
[----:B------:R-:W-:Y:S05]  /*9da0*/  WARPSYNC.COLLECTIVE R45, `(.L_x_1436) ;  /* 0x000000002d087348 */ /* 0x000fea0003c00000 */
[----:B------:R0:W1:Y:S02]  /*9db0*/  SHFL.BFLY P2, R47, R48, R49, R50 ;  /* 0x0c000031302f7389 */ /* 0x0000640000040032 */
[----:B01----:R-:W-:Y:S01]  /*9dc0*/  ENDCOLLECTIVE ;  /* 0x000000000000791b */ /* 0x003fe20003800000 */
.L_x_1436:
[----:B------:R-:W-:-:S05]  /*9dd0*/  FADD.FTZ R27, R40, R33 ;  /* 0x00000021281b7221 */ /* 0x000fca0000010000 */
[----:B------:R-:W-:-:S05]  /*9de0*/  @!P0 F2FP.BF16.F32.PACK_AB R27, RZ, R27 ;  /* 0x0000001bff1b823e */ /* 0x000fca00000010ff */
[----:B------:R0:W-:Y:S01]  /*9df0*/  @!P0 STG.E.U16 desc[UR8][R22.64+0x50], R27 ;  /* 0x0000501b16008986 */ /* 0x0001e2000c101508 */
[----:B------:R-:W-:Y:S01]  /*9e00*/  HFMA2.MMA R49, -RZ, RZ, 0, 4.76837158203125e-07 ;  /* 0x00000008ff317435 */ /* 0x000fe200000001ff */
[----:B------:R-:W-:Y:S02]  /*9e10*/  MOV R48, R39 ;  /* 0x0000002700307202 */ /* 0x000fe40000000f00 */
[----:B------:R-:W-:-:S08]  /*9e20*/  MOV R42, R47 ;  /* 0x0000002f002a7202 */ /* 0x000fd00000000f00 */
[----:B0-----:R-:W-:Y:S05]  /*9e30*/  WARPSYNC.COLLECTIVE R45, `(.L_x_1437) ;  /* 0x000000002d087348 */ /* 0x001fea0003c00000 */
[----:B------:R1:W2:Y:S02]  /*9e40*/  SHFL.BFLY P2, R47, R48, R49, R50 ;  /* 0x0c000031302f7389 */ /* 0x0002a40000040032 */
[----:B012---:R-:W-:Y:S01]  /*9e50*/  ENDCOLLECTIVE ;  /* 0x000000000000791b */ /* 0x007fe20003800000 */
.L_x_1437:
        /* <DEDUP_REMOVED lines=8> */
.L_x_1438:
[----:B------:R-:W-:Y:S01]  /*9ee0*/  FADD.FTZ R46, R46, R39 ;  /* 0x000000272e2e7221 */ /* 0x000fe20000010000 */
[----:B------:R-:W-:-:S04]  /*9ef0*/  HFMA2.MMA R49, -RZ, RZ, 0, 2.384185791015625e-07 ;  /* 0x00000004ff317435 */ /* 0x000fc800000001ff */
[----:B------:R-:W-:Y:S02]  /*9f00*/  MOV R48, R46 ;  /* 0x0000002e00307202 */ /* 0x000fe40000000f00 */
[----:B------:R-:W-:-:S07]  /*9f10*/  MOV R44, R47 ;  /* 0x0000002f002c7202 */ /* 0x000fce0000000f00 */
[----:B------:R-:W-:Y:S05]  /*9f20*/  WARPSYNC.COLLECTIVE R45, `(.L_x_1439) ;  /* 0x000000002d087348 */ /* 0x000fea0003c00000 */
[----:B------:R0:W1:Y:S02]  /*9f30*/  SHFL.BFLY P2, R47, R48, R49, R50 ;  /* 0x0c000031302f7389 */ /* 0x0000640000040032 */
[----:B01----:R-:W-:Y:S01]  /*9f40*/  ENDCOLLECTIVE ;  /* 0x000000000000791b */ /* 0x003fe20003800000 */
.L_x_1439:
[----:B------:R-:W-:-:S05]  /*9f50*/  FADD.FTZ R44, R44, R41 ;  /* 0x000000292c2c7221 */ /* 0x000fca0000010000 */
[----:B------:R-:W-:Y:S02]  /*9f60*/  MOV R48, R44 ;  /* 0x0000002c00307202 */ /* 0x000fe40000000f00 */
[----:B------:R-:W-:-:S07]  /*9f70*/  MOV R39, R47 ;  /* 0x0000002f00277202 */ /* 0x000fce0000000f00 */
[----:B------:R-:W-:Y:S05]  /*9f80*/  WARPSYNC.COLLECTIVE R45, `(.L_x_1440) ;  /* 0x000000002d087348 */ /* 0x000fea0003c00000 */
[----:B------:R0:W1:Y:S02]  /*9f90*/  SHFL.BFLY P2, R47, R48, R49, R50 ;  /* 0x0c000031302f7389 */ /* 0x0000640000040032 */
[----:B01----:R-:W-:Y:S01]  /*9fa0*/  ENDCOLLECTIVE ;  /* 0x000000000000791b */ /* 0x003fe20003800000 */
.L_x_1440:
[----:B------:R-:W-:Y:S01]  /*9fb0*/  FADD.FTZ R39, R46, R39 ;  /* 0x000000272e277221 */ /* 0x000fe20000010000 */
[----:B------:R-:W-:-:S04]  /*9fc0*/  HFMA2.MMA R49, -RZ, RZ, 0, 1.1920928955078125e-07 ;  /* 0x00000002ff317435 */ /* 0x000fc800000001ff */
[----:B------:R-:W-:Y:S02]  /*9fd0*/  MOV R48, R39 ;  /* 0x0000002700307202 */ /* 0x000fe40000000f00 */
[----:B------:R-:W-:-:S07]  /*9fe0*/  MOV R41, R47 ;  /* 0x0000002f00297202 */ /* 0x000fce0000000f00 */
[----:B------:R-:W-:Y:S05]  /*9ff0*/  WARPSYNC.COLLECTIVE R45, `(.L_x_1441) ;  /* 0x000000002d087348 */ /* 0x000fea0003c00000 */
[----:B------:R0:W1:Y:S02]  /*a000*/  SHFL.BFLY P2, R47, R48, R49, R50 ;  /* 0x0c000031302f7389 */ /* 0x0000640000040032 */
[----:B01----:R-:W-:Y:S01]  /*a010*/  ENDCOLLECTIVE ;  /* 0x000000000000791b */ /* 0x003fe20003800000 */
.L_x_1441:
[----:B------:R-:W-:-:S05]  /*a020*/  FADD.FTZ R41, R44, R41 ;  /* 0x000000292c297221 */ /* 0x000fca0000010000 */
[----:B------:R-:W-:Y:S02]  /*a030*/  MOV R48, R41 ;  /* 0x0000002900307202 */ /* 0x000fe40000000f00 */
[----:B------:R-:W-:-:S07]  /*a040*/  MOV R46, R47 ;  /* 0x0000002f002e7202 */ /* 0x000fce0000000f00 */
[----:B------:R-:W-:Y:S05]  /*a050*/  WARPSYNC.COLLECTIVE R45, `(.L_x_1442) ;  /* 0x000000002d087348 */ /* 0x000fea0003c00000 */
[----:B------:R0:W1:Y:S02]  /*a060*/  SHFL.BFLY P2, R47, R48, R49, R50 ;  /* 0x0c000031302f7389 */ /* 0x0000640000040032 */
[----:B01----:R-:W-:Y:S01]  /*a070*/  ENDCOLLECTIVE ;  /* 0x000000000000791b */ /* 0x003fe20003800000 */
.L_x_1442:
[----:B------:R-:W-:Y:S01]  /*a080*/  FADD.FTZ R39, R39, R46 ;  /* 0x0000002e27277221 */ /* 0x000fe20000010000 */
[----:B------:R-:W-:-:S04]  /*a090*/  HFMA2.MMA R49, -RZ, RZ, 0, 5.9604644775390625e-08 ;  /* 0x00000001ff317435 */ /* 0x000fc800000001ff */
[----:B------:R-:W-:Y:S02]  /*a0a0*/  MOV R48, R39 ;  /* 0x0000002700307202 */ /* 0x000fe40000000f00 */
[----:B------:R-:W-:-:S07]  /*a0b0*/  MOV R44, R47 ;  /* 0x0000002f002c7202 */ /* 0x000fce0000000f00 */
[----:B------:R-:W-:Y:S05]  /*a0c0*/  WARPSYNC.COLLECTIVE R45, `(.L_x_1443) ;  /* 0x000000002d087348 */ /* 0x000fea0003c00000 */
[----:B------:R0:W1:Y:S02]  /*a0d0*/  SHFL.BFLY P2, R47, R48, R49, R50 ;  /* 0x0c000031302f7389 */ /* 0x0000640000040032 */
[----:B01----:R-:W-:Y:S01]  /*a0e0*/  ENDCOLLECTIVE ;  /* 0x000000000000791b */ /* 0x003fe20003800000 */
.L_x_1443:
[----:B------:R-:W-:-:S05]  /*a0f0*/  FADD.FTZ R41, R41, R44 ;  /* 0x0000002c29297221 */ /* 0x000fca0000010000 */
[----:B------:R-:W-:Y:S02]  /*a100*/  MOV R48, R41 ;  /* 0x0000002900307202 */ /* 0x000fe40000000f00 */
[----:B------:R-:W-:-:S07]  /*a110*/  MOV R30, R47 ;  /* 0x0000002f001e7202 */ /* 0x000fce0000000f00 */
[----:B------:R-:W-:Y:S05]  /*a120*/  WARPSYNC.COLLECTIVE R45, `(.L_x_1444) ;  /* 0x000000002d087348 */ /* 0x000fea0003c00000 */
[----:B------:R0:W1:Y:S02]  /*a130*/  SHFL.BFLY P2, R47, R48, R49, R50 ;  /* 0x0c000031302f7389 */ /* 0x0000640000040032 */
[----:B01----:R-:W-:Y:S01]  /*a140*/  ENDCOLLECTIVE ;  /* 0x000000000000791b */ /* 0x003fe20003800000 */
.L_x_1444:
[----:B------:R-:W-:Y:S01]  /*a150*/  FADD.FTZ R21, R39, R30 ;  /* 0x0000001e27157221 */ /* 0x000fe20000010000 */
[----:B------:R-:W-:Y:S01]  /*a160*/  MOV R26, R47 ;  /* 0x0000002f001a7202 */ /* 0x000fe20000000f00 */
[----:B------:R-:W-:Y:S06]  /*a170*/  BRA `(.L_x_1445) ;  /* 0xffffffe000ec7947 */ /* 0x000fec000383ffff */
.L_x_1446:
        /* <DEDUP_REMOVED lines=16> */
.L_x_3774:


//--------------------- .text._ZN13group_norm_v218gn_bwd_cuda_kernelI13__nv_bfloat16Li320ELi1ELi16ELi80ELi256ELb1ELb1ELi64ELi320ELi320ELi4ELb1ELi36ELb0ELb0ELNS_15WgradSyncMethodE3ENS_16CompileConditionILi900EEEEEvPT_S6_S6_PKS5_S8_S8_S8_PKfflPfPj --------------------------
	.section	.text._ZN13group_norm_v218gn_bwd_cuda_kernelI13__nv_bfloat16Li320ELi1ELi16ELi80ELi256ELb1ELb1ELi64ELi320ELi320ELi4ELb1ELi36ELb0ELb0ELNS_15WgradSyncMethodE3ENS_16CompileConditionILi900EEEEEvPT_S6_S6_PKS5_S8_S8_S8_PKfflPfPj,"ax",@progbits
	.align	128
        .global         _ZN13group_norm_v218gn_bwd_cuda_kernelI13__nv_bfloat16Li320ELi1ELi16ELi80ELi256ELb1ELb1ELi64ELi320ELi320ELi4ELb1ELi36ELb0ELb0ELNS_15WgradSyncMethodE3ENS_16CompileConditionILi900EEEEEvPT_S6_S6_PKS5_S8_S8_S8_PKfflPfPj
        .type           _ZN13group_norm_v218gn_bwd_cuda_kernelI13__nv_bfloat16Li320ELi1ELi16ELi80ELi256ELb1ELb1ELi64ELi320ELi320ELi4ELb1ELi36ELb0ELb0ELNS_15WgradSyncMethodE3ENS_16CompileConditionILi900EEEEEvPT_S6_S6_PKS5_S8_S8_S8_PKfflPfPj,@function
        .size           _ZN13group_norm_v218gn_bwd_cuda_kernelI13__nv_bfloat16Li320ELi1ELi16ELi80ELi256ELb1ELb1ELi64ELi320ELi320ELi4ELb1ELi36ELb0ELb0ELNS_15WgradSyncMethodE3ENS_16CompileConditionILi900EEEEEvPT_S6_S6_PKS5_S8_S8_S8_PKfflPfPj,(.L_x_3775 - _ZN13group_norm_v218gn_bwd_cuda_kernelI13__nv_bfloat16Li320ELi1ELi16ELi80ELi256ELb1ELb1ELi64ELi320ELi320ELi4ELb1ELi36ELb0ELb0ELNS_15WgradSyncMethodE3ENS_16CompileConditionILi900EEEEEvPT_S6_S6_PKS5_S8_S8_S8_PKfflPfPj)
        .other          _ZN13group_norm_v218gn_bwd_cuda_kernelI13__nv_bfloat16Li320ELi1ELi16ELi80ELi256ELb1ELb1ELi64ELi320ELi320ELi4ELb1ELi36ELb0ELb0ELNS_15WgradSyncMethodE3ENS_16CompileConditionILi900EEEEEvPT_S6_S6_PKS5_S8_S8_S8_PKfflPfPj,@"STO_CUDA_ENTRY STV_DEFAULT"
_ZN13group_norm_v218gn_bwd_cuda_kernelI13__nv_bfloat16Li320ELi1ELi16ELi80ELi256ELb1ELb1ELi64ELi320ELi320ELi4ELb1ELi36ELb0ELb0ELNS_15WgradSyncMethodE3ENS_16CompileConditionILi900EEEEEvPT_S6_S6_PKS5_S8_S8_S8_PKfflPfPj:
.text._ZN13group_norm_v218gn_bwd_cuda_kernelI13__nv_bfloat16Li320ELi1ELi16ELi80ELi256ELb1ELb1ELi64ELi320ELi320ELi4ELb1ELi36ELb0ELb0ELNS_15WgradSyncMethodE3ENS_16CompileConditionILi900EEEEEvPT_S6_S6_PKS5_S8_S8_S8_PKfflPfPj:
        /* <DEDUP_REMOVED lines=31> */
.L_x_1449:
[----:B------:R-:W2:Y:S04]  /*01f0*/  LD.E.STRONG.GPU R0, desc[UR18][R2.64] ;  /* 0x0000001202007980 */ /* 0x000ea8000c10f900 */
[----:B--2---:R-:W-:Y:S01]  /*0200*/  CCTL.IVALL ;  /* 0x00000000ff00798f */ /* 0x004fe20002000000 */
[----:B------:R-:W-:Y:S05]  /*0210*/  YIELD ;  /* 0x0000000000007946 */ /* 0x000fea0003800000 */
[----:B-----5:R-:W-:-:S04]  /*0220*/  LOP3.LUT R0, R0, R5, RZ, 0x3c, !PT ;  /* 0x0000000500007212 */ /* 0x020fc800078e3cff */
[----:B------:R-:W-:-:S13]  /*0230*/  ISETP.GT.AND P0, PT, R0, -0x1, PT ;  /* 0xffffffff0000780c */ /* 0x000fda0003f04270 */
[----:B------:R-:W-:Y:S05]  /*0240*/  @P0 BRA `(.L_x_1449) ;  /* 0xfffffffc00e80947 */ /* 0x000fea000383ffff */
.L_x_1448:
[----:B------:R-:W-:Y:S05]  /*0250*/  WARPSYNC.ALL ;  /* 0x0000000000007948 */ /* 0x000fea0003800000 */
[----:B------:R-:W-:Y:S06]  /*0260*/  BAR.SYNC.DEFER_BLOCKING 0x0 ;  /* 0x0000000000007b1d */ /* 0x000fec0000010000 */
[----:B------:R-:W-:Y:S05]  /*0270*/  BRA `(.L_x_1450) ;  /* 0x000000ac00b07947 */ /* 0x000fea0003800000 */
.L_x_1447:
        /* <DEDUP_REMOVED lines=31> */
[C---:B------:R-:W-:Y:S02]  /*0470*/  IADD3 R3, R6.reuse, 0x50, RZ ;  /* 0x0000005006037810 */ /* 0x040fe40007ffe0ff */
[C---:B------:R-:W-:Y:S02]  /*0480*/  IADD3 R5, R6.reuse, 0xa0, RZ ;  /* 0x000000a006057810 */ /* 0x040fe40007ffe0ff */
[----:B------:R-:W-:Y:S02]  /*0490*/  SHF.R.S32.HI R4, RZ, 0x1f, R3 ;  /* 0x0000001fff047819 */ /* 0x000fe40000011403 */
[----:B------:R-:W-:Y:S02]  /*04a0*/  IADD3 R7, R6, 0xf0, RZ ;  /* 0x000000f006077810 */ /* 0x000fe40007ffe0ff */
[----:B------:R-:W-:-:S02]  /*04b0*/  SHF.R.S32.HI R6, RZ, 0x1f, R5 ;  /* 0x0000001fff067819 */ /* 0x000fc40000011405 */
[----:B------:R-:W-:Y:S02]  /*04c0*/  LEA.HI R4, R4, R3, RZ, 0x2 ;  /* 0x0000000304047211 */ /* 0x000fe400078f10ff */
[----:B------:R-:W-:Y:S02]  /*04d0*/  SHF.R.S32.HI R8, RZ, 0x1f, R7 ;  /* 0x0000001fff087819 */ /* 0x000fe40000011407 */
[----:B------:R-:W-:Y:S02]  /*04e0*/  LEA.HI R6, R6, R5, RZ, 0x2 ;  /* 0x0000000506067211 */ /* 0x000fe400078f10ff */
[----:B------:R-:W-:Y:S02]  /*04f0*/  SHF.R.U32.HI R3, RZ, 0x4, R0 ;  /* 0x00000004ff037819 */ /* 0x000fe40000011600 */
[----:B------:R-:W-:Y:S02]  /*0500*/  IADD3 R2, -R2, R10, RZ ;  /* 0x0000000a02027210 */ /* 0x000fe40007ffe1ff */
[----:B------:R-:W-:-:S02]  /*0510*/  LEA.HI R8, R8, R7, RZ, 0x2 ;  /* 0x0000000708087211 */ /* 0x000fc400078f10ff */
[----:B------:R-:W-:Y:S02]  /*0520*/  SHF.R.U32.HI R5, RZ, 0x2, R4 ;  /* 0x00000002ff057819 */ /* 0x000fe40000011604 */
[----:B------:R-:W-:Y:S02]  /*0530*/  SHF.R.U32.HI R7, RZ, 0x2, R6 ;  /* 0x00000002ff077819 */ /* 0x000fe40000011606 */
[C---:B------:R-:W-:Y:S02]  /*0540*/  LOP3.LUT R0, R2.reuse, 0x3, R3, 0x78, !PT ;  /* 0x0000000302007812 */ /* 0x040fe400078e7803 */
[----:B------:R-:W-:Y:S02]  /*0550*/  SHF.R.U32.HI R9, RZ, 0x2, R8 ;  /* 0x00000002ff097819 */ /* 0x000fe40000011608 */
[C---:B------:R-:W-:Y:S01]  /*0560*/  LOP3.LUT R4, R2.reuse, 0x3, R5, 0x78, !PT ;  /* 0x0000000302047812 */ /* 0x040fe200078e7805 */
[----:B------:R0:W-:Y:S01]  /*0570*/  STL [R1+0x70], R0 ;  /* 0x0000700001007387 */ /* 0x0001e20000100800 */
[----:B------:R-:W-:-:S02]  /*0580*/  LOP3.LUT R3, R2, 0x3, R7, 0x78, !PT ;  /* 0x0000000302037812 */ /* 0x000fc400078e7807 */
[----:B------:R-:W-:Y:S01]  /*0590*/  LEA R5, R10, UR15, 0x5 ;  /* 0x0000000f0a057c11 */ /* 0x000fe2000f8e28ff */
[----:B------:R1:W-:Y:S04]  /*05a0*/  STL [R1+0x6c], R4 ;  /* 0x00006c0401007387 */ /* 0x0003e80000100800 */
[----:B------:R2:W-:Y:S01]  /*05b0*/  STL [R1+0x68], R3 ;  /* 0x0000680301007387 */ /* 0x0005e20000100800 */
[----:B0-----:R-:W-:Y:S02]  /*05c0*/  LOP3.LUT R0, R2, 0x3, R9, 0x78, !PT ;  /* 0x0000000302007812 */ /* 0x001fe400078e7809 */
[----:B-1----:R-:W-:-:S03]  /*05d0*/  MOV R4, UR14 ;  /* 0x0000000e00047c02 */ /* 0x002fc60008000f00 */
[----:B------:R0:W-:Y:S01]  /*05e0*/  STL [R1+0x64], R0 ;  /* 0x0000640001007387 */ /* 0x0001e20000100800 */
[----:B--2---:R-:W-:Y:S01]  /*05f0*/  SHF.L.U32 R3, R10, 0x1, RZ ;  /* 0x000000010a037819 */ /* 0x004fe200000006ff */
[----:B------:R-:W-:-:S03]  /*0600*/  IMAD R6, R4, 0x500, R10 ;  /* 0x0000050004067824 */ /* 0x000fc600078e020a */
[C---:B------:R-:W-:Y:S02]  /*0610*/  LOP3.LUT R2, R3.reuse, 0x18, RZ, 0xc0, !PT ;  /* 0x0000001803027812 */ /* 0x040fe400078ec0ff */
[----:B------:R-:W-:Y:S01]  /*0620*/  LOP3.LUT R3, R3, 0x18, RZ, 0xc, !PT ;  /* 0x0000001803037812 */ /* 0x000fe200078e0cff */
[----:B------:R1:W-:Y:S01]  /*0630*/  STL [R1+0x60], R6 ;  /* 0x0000600601007387 */ /* 0x0003e20000100800 */
[----:B0-----:R-:W-:Y:S02]  /*0640*/  MOV R0, UR24 ;  /* 0x0000001800007c02 */ /* 0x001fe40008000f00 */
[----:B------:R-:W-:Y:S02]  /*0650*/  IADD3 R4, R5, R3, RZ ;  /* 0x0000000305047210 */ /* 0x000fe40007ffe0ff */
[----:B------:R-:W-:Y:S02]  /*0660*/  LOP3.LUT R0, R0, 0x7ffffffc, R10, 0xf8, !PT ;  /* 0x7ffffffc00007812 */ /* 0x000fe400078ef80a */
[----:B------:R-:W-:-:S02]  /*0670*/  LOP3.LUT R0, R2, 0x8, RZ, 0x3c, !PT ;  /* 0x0000000802007812 */ /* 0x000fc400078e3cff */
[----:B------:R-:W-:Y:S02]  /*0680*/  LOP3.LUT R2, R2, 0x10, RZ, 0x3c, !PT ;  /* 0x0000001002027812 */ /* 0x000fe400078e3cff */
[C---:B------:R-:W-:Y:S02]  /*0690*/  IADD3 R3, R5.reuse, R0, RZ ;  /* 0x0000000005037210 */ /* 0x040fe40007ffe0ff */
[----:B------:R-:W-:-:S03]  /*06a0*/  IADD3 R0, R5, R2, RZ ;  /* 0x0000000205007210 */ /* 0x000fc60007ffe0ff */
[----:B------:R1:W-:Y:S04]  /*06b0*/  STL [R1+0x78], R3 ;  /* 0x0000780301007387 */ /* 0x0003e80000100800 */
[----:B------:R1:W-:Y:S02]  /*06c0*/  STL [R1+0x74], R0 ;  /* 0x0000740001007387 */ /* 0x0003e40000100800 */
.L_x_1460:
[----:B-12---:R-:W0:Y:S01]  /*06d0*/  S2R R0, SR_TID.X ;  /* 0x0000000000007919 */ /* 0x006e220000002100 */
[----:B------:R-:W-:Y:S01]  /*06e0*/  ULOP3.LUT UR14, UR10, 0x3, URZ, 0xc0, !UPT ;  /* 0x000000030a0e7892 */ /* 0x000fe2000f8ec03f */
[----:B------:R-:W1:Y:S01]  /*06f0*/  LDC.64 R50, c[0x0][0x238] ;  /* 0x00008e00ff327b82 */ /* 0x000e620000000a00 */
[----:B------:R-:W-:Y:S01]  /*0700*/  USHF.R.U64 UR24, UR10, 0x2, UR5 ;  /* 0x000000020a187899 */ /* 0x000fe20008001205 */
[----:B------:R-:W-:Y:S01]  /*0710*/  STL [R1+0x88], R42 ;  /* 0x0000882a01007387 */ /* 0x000fe20000100800 */
[----:B------:R-:W-:Y:S02]  /*0720*/  UIMAD UR17, UR14, 0x140, URZ ;  /* 0x000001400e1178a4 */ /* 0x000fe4000f8e023f */
[----:B------:R-:W-:Y:S01]  /*0730*/  USHF.R.U32.HI UR14, URZ, 0x2, UR5 ;  /* 0x000000023f0e7899 */ /* 0x000fe20008011605 */
[----:B------:R-:W-:Y:S01]  /*0740*/  STL [R1+0x84], R43 ;  /* 0x0000842b01007387 */ /* 0x000fe20000100800 */
[----:B------:R-:W-:Y:S01]  /*0750*/  USHF.L.U32 UR16, UR22, 0x6, URZ ;  /* 0x0000000616107899 */ /* 0x000fe2000800063f */
[----:B------:R-:W2:Y:S01]  /*0760*/  LDC.64 R4, c[0x0][0x240] ;  /* 0x00009000ff047b82 */ /* 0x000ea20000000a00 */
[----:B------:R-:W-:Y:S01]  /*0770*/  ULDC.64 UR26, c[0x0][0x228] ;  /* 0x00008a00001a7ab9 */ /* 0x000fe20000000a00 */
[----:B------:R-:W-:Y:S01]  /*0780*/  STL [R1+0x80], R46 ;  /* 0x0000802e01007387 */ /* 0x000fe20000100800 */
[----:B------:R-:W-:-:S03]  /*0790*/  ULOP3.LUT UR16, UR16, 0xc0, URZ, 0xc0, !UPT ;  /* 0x000000c010107892 */ /* 0x000fc6000f8ec03f */
[----:B------:R-:W-:Y:S01]  /*07a0*/  STL [R1+0x7c], R47 ;  /* 0x00007c2f01007387 */ /* 0x000fe20000100800 */
[----:B0-----:R-:W-:-:S05]  /*07b0*/  IMAD.WIDE.U32 R2, R0, -0x33333333, RZ ;  /* 0xcccccccd00027825 */ /* 0x001fca00078e00ff */
[----:B------:R-:W-:-:S05]  /*07c0*/  SHF.R.U32.HI R6, RZ, 0x6, R3 ;  /* 0x00000006ff067819 */ /* 0x000fca0000011603 */
[----:B------:R-:W-:-:S05]  /*07d0*/  IMAD R7, R6, -0x50, R0 ;  /* 0xffffffb006077824 */ /* 0x000fca00078e0200 */
[----:B------:R-:W-:-:S04]  /*07e0*/  LEA R52, R7, UR17, 0x2 ;  /* 0x0000001107347c11 */ /* 0x000fc8000f8e10ff */
[----:B------:R-:W-:Y:S01]  /*07f0*/  SHF.R.S32.HI R53, RZ, 0x1f, R52 ;  /* 0x0000001fff357819 */ /* 0x000fe20000011434 */
[C---:B------:R-:W-:Y:S01]  /*0800*/  IMAD.WIDE.U32 R2, R52.reuse, -0x33333333, RZ ;  /* 0xcccccccd34027825 */ /* 0x040fe200078e00ff */
[----:B------:R-:W-:Y:S01]  /*0810*/  MOV R2, UR14 ;  /* 0x0000000e00027c02 */ /* 0x000fe20008000f00 */
[----:B------:R-:W-:Y:S02]  /*0820*/  UIMAD UR14, UR14, 0x50000, URZ ;  /* 0x000500000e0e78a4 */ /* 0x000fe4000f8e023f */
[----:B-1----:R-:W-:Y:S01]  /*0830*/  IMAD.WIDE R50, R52, 0x2, R50 ;  /* 0x0000000234327825 */ /* 0x002fe200078e0232 */
[----:B------:R-:W-:Y:S02]  /*0840*/  SHF.R.U32.HI R0, RZ, 0x6, R3 ;  /* 0x00000006ff007819 */ /* 0x000fe40000011603 */
[----:B------:R-:W-:Y:S01]  /*0850*/  MOV R3, UR24 ;  /* 0x0000001800037c02 */ /* 0x000fe20008000f00 */
[----:B------:R-:W-:Y:S02]  /*0860*/  ULDC.64 UR24, c[0x0][0x248] ;  /* 0x0000920000187ab9 */ /* 0x000fe40000000a00 */
[----:B------:R0:W-:Y:S02]  /*0870*/  STL [R1+0x28], R0 ;  /* 0x0000280001007387 */ /* 0x0001e40000100800 */
[----:B------:R-:W-:-:S02]  /*0880*/  IMAD.WIDE.U32 R150, R3, 0x50000, R52 ;  /* 0x0005000003967825 */ /* 0x000fc400078e0034 */
[----:B------:R-:W3:Y:S02]  /*0890*/  LDG.E.64.CONSTANT R50, desc[UR18][R50.64] ;  /* 0x0000001232327981 */ /* 0x000ee4000c1e9b00 */
[----:B--2---:R-:W-:Y:S01]  /*08a0*/  IMAD.WIDE R52, R52, 0x2, R4 ;  /* 0x0000000234347825 */ /* 0x004fe200078e0204 */
[----:B0-----:R-:W-:Y:S02]  /*08b0*/  LEA R0, P0, R3, R0, 0x4 ;  /* 0x0000000003007211 */ /* 0x001fe400078020ff */
[----:B------:R-:W-:-:S03]  /*08c0*/  IADD3 R30, R151, UR14, RZ ;  /* 0x0000000e971e7c10 */ /* 0x000fc6000fffe0ff */
[----:B------:R-:W2:Y:S01]  /*08d0*/  LDG.E.64.CONSTANT R52, desc[UR18][R52.64] ;  /* 0x0000001234347981 */ /* 0x000ea2000c1e9b00 */
[----:B------:R-:W-:Y:S01]  /*08e0*/  LEA.HI.X R3, R3, RZ, R2, 0x4, P0 ;  /* 0x000000ff03037211 */ /* 0x000fe200000f2402 */
[----:B------:R-:W-:Y:S01]  /*08f0*/  ULDC UR14, c[0x0][0x250] ;  /* 0x00009400000e7ab9 */ /* 0x000fe20000000800 */
[----:B------:R-:W-:Y:S02]  /*0900*/  IADD3 R2, R6, UR16, RZ ;  /* 0x0000001006027c10 */ /* 0x000fe4000fffe0ff */
[----:B------:R-:W-:-:S03]  /*0910*/  LEA R54, P0, R0, UR24, 0x3 ;  /* 0x0000001800367c11 */ /* 0x000fc6000f8018ff */
[----:B------:R-:W-:Y:S01]  /*0920*/  IMAD R27, R2, 0x500, RZ ;  /* 0x00000500021b7824 */ /* 0x000fe200078e02ff */
[----:B------:R-:W-:Y:S01]  /*0930*/  LEA.HI.X R55, R0, UR25, R3, 0x3, P0 ;  /* 0x0000001900377c11 */ /* 0x000fe200080f1c03 */
[----:B------:R-:W-:-:S03]  /*0940*/  ULDC.64 UR24, c[0x0][0x230] ;  /* 0x00008c0000187ab9 */ /* 0x000fc60000000a00 */
[----:B------:R-:W-:Y:S02]  /*0950*/  IADD3 R0, P0, R27, R150, RZ ;  /* 0x000000961b007210 */ /* 0x000fe40007f1e0ff */
[----:B------:R-:W4:Y:S02]  /*0960*/  LDG.E.64.CONSTANT R54, desc[UR18][R54.64] ;  /* 0x0000001236367981 */ /* 0x000f24000c1e9b00 */
[----:B------:R-:W-:Y:S02]  /*0970*/  IADD3.X R3, RZ, R30, RZ, P0, !PT ;  /* 0x0000001eff037210 */ /* 0x000fe400007fe4ff */
[C---:B------:R-:W-:Y:S02]  /*0980*/  SHF.L.U32 R11, R0.reuse, 0x1, RZ ;  /* 0x00000001000b7819 */ /* 0x040fe400000006ff */
[----:B------:R-:W-:Y:S02]  /*0990*/  SHF.L.U64.HI R10, R0, 0x1, R3 ;  /* 0x00000001000a7819 */ /* 0x000fe40000010203 */
[----:B------:R-:W-:-:S04]  /*09a0*/  IADD3 R56, P0, R11, UR24, RZ ;  /* 0x000000180b387c10 */ /* 0x000fc8000ff1e0ff */
[----:B------:R-:W-:-:S06]  /*09b0*/  IADD3.X R57, R10, UR25, RZ, P0, !PT ;  /* 0x000000190a397c10 */ /* 0x000fcc00087fe4ff */
[----:B------:R-:W5:Y:S01]  /*09c0*/  LDG.E.64.CONSTANT R56, desc[UR18][R56.64] ;  /* 0x0000001238387981 */ /* 0x000f62000c1e9b00 */
[----:B------:R-:W-:-:S04]  /*09d0*/  IADD3 R3, R27, 0x1400, RZ ;  /* 0x000014001b037810 */ /* 0x000fc80007ffe0ff */
[----:B------:R-:W-:-:S04]  /*09e0*/  IADD3 R3, P0, R3, R150, RZ ;  /* 0x0000009603037210 */ /* 0x000fc80007f1e0ff */
[----:B------:R-:W-:Y:S02]  /*09f0*/  IADD3.X R0, RZ, R30, RZ, P0, !PT ;  /* 0x0000001eff007210 */ /* 0x000fe400007fe4ff */
[C---:B------:R-:W-:Y:S02]  /*0a00*/  SHF.L.U32 R9, R3.reuse, 0x1, RZ ;  /* 0x0000000103097819 */ /* 0x040fe400000006ff */
[----:B------:R-:W-:Y:S02]  /*0a10*/  SHF.L.U64.HI R8, R3, 0x1, R0 ;  /* 0x0000000103087819 */ /* 0x000fe40000010200 */
[----:B------:R-:W-:-:S04]  /*0a20*/  IADD3 R58, P0, R9, UR24, RZ ;  /* 0x00000018093a7c10 */ /* 0x000fc8000ff1e0ff */
[----:B------:R-:W-:-:S06]  /*0a30*/  IADD3.X R59, R8, UR25, RZ, P0, !PT ;  /* 0x00000019083b7c10 */ /* 0x000fcc00087fe4ff */
[----:B------:R-:W2:Y:S01]  /*0a40*/  LDG.E.64.CONSTANT R58, desc[UR18][R58.64] ;  /* 0x000000123a3a7981 */ /* 0x000ea2000c1e9b00 */
[----:B------:R-:W-:-:S04]  /*0a50*/  IADD3 R60, P0, R11, UR26, RZ ;  /* 0x0000001a0b3c7c10 */ /* 0x000fc8000ff1e0ff */
[----:B------:R-:W-:-:S06]  /*0a60*/  IADD3.X R61, R10, UR27, RZ, P0, !PT ;  /* 0x0000001b0a3d7c10 */ /* 0x000fcc00087fe4ff */
[----:B------:R-:W2:Y:S01]  /*0a70*/  LDG.E.64.CONSTANT R60, desc[UR18][R60.64] ;  /* 0x000000123c3c7981 */ /* 0x000ea2000c1e9b00 */
[----:B------:R-:W-:-:S04]  /*0a80*/  IADD3 R3, R27, 0x2800, RZ ;  /* 0x000028001b037810 */ /* 0x000fc80007ffe0ff */
[----:B------:R-:W-:-:S04]  /*0a90*/  IADD3 R3, P0, R3, R150, RZ ;  /* 0x0000009603037210 */ /* 0x000fc80007f1e0ff */
[----:B------:R-:W-:Y:S02]  /*0aa0*/  IADD3.X R0, RZ, R30, RZ, P0, !PT ;  /* 0x0000001eff007210 */ /* 0x000fe400007fe4ff */
[C---:B------:R-:W-:Y:S02]  /*0ab0*/  SHF.L.U32 R5, R3.reuse, 0x1, RZ ;  /* 0x0000000103057819 */ /* 0x040fe400000006ff */
[----:B------:R-:W-:Y:S02]  /*0ac0*/  SHF.L.U64.HI R2, R3, 0x1, R0 ;  /* 0x0000000103027819 */ /* 0x000fe40000010200 */
[----:B------:R-:W-:Y:S02]  /*0ad0*/  IADD3 R62, P0, R5, UR24, RZ ;  /* 0x00000018053e7c10 */ /* 0x000fe4000ff1e0ff */
[----:B------:R-:W-:Y:S02]  /*0ae0*/  IADD3 R3, R27, 0x3c00, RZ ;  /* 0x00003c001b037810 */ /* 0x000fe40007ffe0ff */
[----:B------:R-:W-:-:S02]  /*0af0*/  IADD3.X R63, R2, UR25, RZ, P0, !PT ;  /* 0x00000019023f7c10 */ /* 0x000fc400087fe4ff */
[----:B------:R-:W-:-:S04]  /*0b00*/  IADD3 R3, P0, R3, R150, RZ ;  /* 0x0000009603037210 */ /* 0x000fc80007f1e0ff */
[----:B------:R-:W-:Y:S01]  /*0b10*/  IADD3.X R0, RZ, R30, RZ, P0, !PT ;  /* 0x0000001eff007210 */ /* 0x000fe200007fe4ff */
[----:B------:R-:W2:Y:S01]  /*0b20*/  LDG.E.64.CONSTANT R62, desc[UR18][R62.64] ;  /* 0x000000123e3e7981 */ /* 0x000ea2000c1e9b00 */
        /* <DEDUP_REMOVED lines=8> */
[----:B------:R-:W-:-:S04]  /*0bb0*/  IADD3 R68, P0, R5, UR26, RZ ;  /* 0x0000001a05447c10 */ /* 0x000fc8000ff1e0ff */
[----:B------:R-:W-:-:S06]  /*0bc0*/  IADD3.X R69, R2, UR27, RZ, P0, !PT ;  /* 0x0000001b02457c10 */ /* 0x000fcc00087fe4ff */
[----:B------:R-:W2:Y:S01]  /*0bd0*/  LDG.E.64.CONSTANT R68, desc[UR18][R68.64] ;  /* 0x0000001244447981 */ /* 0x000ea2000c1e9b00 */
[----:B------:R-:W-:Y:S01]  /*0be0*/  HFMA2.MMA R0, -RZ, RZ, 0, 2.384185791015625e-06 ;  /* 0x00000028ff007435 */ /* 0x000fe200000001ff */
[----:B------:R-:W-:Y:S02]  /*0bf0*/  IADD3 R3, R27, 0x5000, RZ ;  /* 0x000050001b037810 */ /* 0x000fe40007ffe0ff */
[----:B------:R-:W-:Y:S04]  /*0c00*/  STL [R1+0x58], R11 ;  /* 0x0000580b01007387 */ /* 0x000fe80000100800 */
[----:B------:R-:W-:Y:S04]  /*0c10*/  STL [R1+0x5c], R10 ;  /* 0x00005c0a01007387 */ /* 0x000fe80000100800 */
[----:B------:R-:W-:Y:S04]  /*0c20*/  STL [R1+0x50], R9 ;  /* 0x0000500901007387 */ /* 0x000fe80000100800 */
[----:B------:R0:W-:Y:S01]  /*0c30*/  STL [R1+0x54], R8 ;  /* 0x0000540801007387 */ /* 0x0001e20000100800 */
[----:B------:R-:W-:-:S03]  /*0c40*/  IMAD R7, R7, R0, UR13 ;  /* 0x0000000d07077e24 */ /* 0x000fc6000f8e0200 */
[----:B------:R1:W-:Y:S01]  /*0c50*/  STL [R1+0x48], R5 ;  /* 0x0000480501007387 */ /* 0x0003e20000100800 */
[----:B0-----:R-:W-:Y:S02]  /*0c60*/  IADD3 R8, P0, R3, R150, RZ ;  /* 0x0000009603087210 */ /* 0x001fe40007f1e0ff */
[----:B-1----:R-:W-:Y:S02]  /*0c70*/  IADD3 R5, R27, 0x6400, RZ ;  /* 0x000064001b057810 */ /* 0x002fe40007ffe0ff */
[----:B------:R-:W-:Y:S02]  /*0c80*/  IADD3.X R13, RZ, R30, RZ, P0, !PT ;  /* 0x0000001eff0d7210 */ /* 0x000fe400007fe4ff */
[C---:B------:R-:W-:Y:S02]  /*0c90*/  SHF.L.U32 R31, R8.reuse, 0x1, RZ ;  /* 0x00000001081f7819 */ /* 0x040fe400000006ff */
[----:B------:R-:W-:Y:S02]  /*0ca0*/  IADD3 R5, P1, R5, R150, RZ ;  /* 0x0000009605057210 */ /* 0x000fe40007f3e0ff */
[----:B------:R-:W-:-:S02]  /*0cb0*/  SHF.L.U64.HI R28, R8, 0x1, R13 ;  /* 0x00000001081c7819 */ /* 0x000fc4000001020d */
[----:B------:R-:W-:Y:S02]  /*0cc0*/  IADD3 R70, P0, R31, UR24, RZ ;  /* 0x000000181f467c10 */ /* 0x000fe4000ff1e0ff */
[----:B------:R-:W-:Y:S02]  /*0cd0*/  LEA R42, R6, R7, 0x3 ;  /* 0x00000007062a7211 */ /* 0x000fe400078e18ff */
[----:B------:R-:W-:Y:S02]  /*0ce0*/  IADD3.X R6, RZ, R30, RZ, P1, !PT ;  /* 0x0000001eff067210 */ /* 0x000fe40000ffe4ff */
[C---:B------:R-:W-:Y:S02]  /*0cf0*/  SHF.L.U32 R29, R5.reuse, 0x1, RZ ;  /* 0x00000001051d7819 */ /* 0x040fe400000006ff */
[----:B------:R-:W-:Y:S02]  /*0d00*/  IADD3.X R71, R28, UR25, RZ, P0, !PT ;  /* 0x000000191c477c10 */ /* 0x000fe400087fe4ff */
[----:B------:R-:W-:-:S02]  /*0d10*/  SHF.L.U64.HI R26, R5, 0x1, R6 ;  /* 0x00000001051a7819 */ /* 0x000fc40000010206 */
[----:B------:R-:W-:Y:S02]  /*0d20*/  IADD3 R72, P3, R29, UR24, RZ ;  /* 0x000000181d487c10 */ /* 0x000fe4000ff7e0ff */
[----:B------:R-:W2:Y:S02]  /*0d30*/  LDG.E.64.CONSTANT R70, desc[UR18][R70.64] ;  /* 0x0000001246467981 */ /* 0x000ea4000c1e9b00 */
[----:B------:R-:W-:-:S06]  /*0d40*/  IADD3.X R73, R26, UR25, RZ, P3, !PT ;  /* 0x000000191a497c10 */ /* 0x000fcc0009ffe4ff */
[----:B------:R-:W2:Y:S01]  /*0d50*/  LDG.E.64.CONSTANT R72, desc[UR18][R72.64] ;  /* 0x0000001248487981 */ /* 0x000ea2000c1e9b00 */
[----:B------:R-:W-:-:S04]  /*0d60*/  IADD3 R74, P6, R22, UR26, RZ ;  /* 0x0000001a164a7c10 */ /* 0x000fc8000ffde0ff */
[----:B------:R-:W-:-:S06]  /*0d70*/  IADD3.X R75, R16, UR27, RZ, P6, !PT ;  /* 0x0000001b104b7c10 */ /* 0x000fcc000b7fe4ff */
[----:B------:R-:W2:Y:S01]  /*0d80*/  LDG.E.64.CONSTANT R74, desc[UR18][R74.64] ;  /* 0x000000124a4a7981 */ /* 0x000ea2000c1e9b00 */
[----:B------:R-:W-:-:S04]  /*0d90*/  IADD3 R7, R27, 0x7800, RZ ;  /* 0x000078001b077810 */ /* 0x000fc80007ffe0ff */
[-C--:B------:R-:W-:Y:S02]  /*0da0*/  IADD3 R18, P2, R7, R150.reuse, RZ ;  /* 0x0000009607127210 */ /* 0x080fe40007f5e0ff */
[C---:B------:R-:W-:Y:S02]  /*0db0*/  IADD3 R17, R27.reuse, 0xc800, RZ ;  /* 0x0000c8001b117810 */ /* 0x040fe40007ffe0ff */
[----:B------:R-:W-:Y:S01]  /*0dc0*/  IADD3 R9, R27, 0x8c00, RZ ;  /* 0x00008c001b097810 */ /* 0x000fe20007ffe0ff */
[----:B------:R0:W-:Y:S01]  /*0dd0*/  STL [R1+0x4c], R2 ;  /* 0x00004c0201007387 */ /* 0x0001e20000100800 */
[----:B------:R-:W-:Y:S02]  /*0de0*/  IADD3 R14, P4, R17, R150, RZ ;  /* 0x00000096110e7210 */ /* 0x000fe40007f9e0ff */
[----:B------:R-:W-:Y:S02]  /*0df0*/  IADD3.X R17, RZ, R30, RZ, P2, !PT ;  /* 0x0000001eff117210 */ /* 0x000fe400017fe4ff */
[----:B------:R-:W-:-:S02]  /*0e00*/  IADD3 R20, P5, R9, R150, RZ ;  /* 0x0000009609147210 */ /* 0x000fc40007fbe0ff */
[----:B------:R-:W-:Y:S02]  /*0e10*/  SHF.L.U64.HI R24, R18, 0x1, R17 ;  /* 0x0000000112187819 */ /* 0x000fe40000010211 */
[----:B------:R-:W-:Y:S02]  /*0e20*/  IADD3.X R17, RZ, R30, RZ, P5, !PT ;  /* 0x0000001eff117210 */ /* 0x000fe40002ffe4ff */
[----:B------:R-:W-:Y:S02]  /*0e30*/  IADD3 R76, P5, R31, UR26, RZ ;  /* 0x0000001a1f4c7c10 */ /* 0x000fe4000ffbe0ff */
[C---:B------:R-:W-:Y:S02]  /*0e40*/  IADD3 R11, R27.reuse, 0xa000, RZ ;  /* 0x0000a0001b0b7810 */ /* 0x040fe40007ffe0ff */
[----:B------:R-:W-:Y:S01]  /*0e50*/  IADD3 R15, R27, 0xb400, RZ ;  /* 0x0000b4001b0f7810 */ /* 0x000fe20007ffe0ff */
[----:B------:R1:W-:Y:S01]  /*0e60*/  STL [R1+0x40], R22 ;  /* 0x0000401601007387 */ /* 0x0003e20000100800 */
[----:B------:R-:W-:-:S02]  /*0e70*/  IADD3.X R77, R28, UR27, RZ, P5, !PT ;  /* 0x0000001b1c4d7c10 */ /* 0x000fc4000affe4ff */
[-C--:B------:R-:W-:Y:S01]  /*0e80*/  IADD3 R10, P1, R11, R150.reuse, RZ ;  /* 0x000000960b0a7210 */ /* 0x080fe20007f3e0ff */
[----:B------:R1:W-:Y:S01]  /*0e90*/  STL [R1+0x44], R16 ;  /* 0x0000441001007387 */ /* 0x0003e20000100800 */
[----:B------:R-:W-:Y:S02]  /*0ea0*/  IADD3 R19, R27, 0xdc00, RZ ;  /* 0x0000dc001b137810 */ /* 0x000fe40007ffe0ff */
[-C--:B------:R-:W-:Y:S01]  /*0eb0*/  IADD3 R11, P0, R15, R150.reuse, RZ ;  /* 0x000000960f0b7210 */ /* 0x080fe20007f1e0ff */
[----:B------:R-:W2:Y:S01]  /*0ec0*/  LDG.E.64.CONSTANT R76, desc[UR18][R76.64] ;  /* 0x000000124c4c7981 */ /* 0x000ea2000c1e9b00 */
[----:B------:R-:W-:Y:S02]  /*0ed0*/  IADD3 R158, P3, R19, R150, RZ ;  /* 0x00000096139e7210 */ /* 0x000fe40007f7e0ff */
[----:B------:R-:W-:Y:S02]  /*0ee0*/  SHF.L.U32 R19, R18, 0x1, RZ ;  /* 0x0000000112137819 */ /* 0x000fe400000006ff */
[----:B---3--:R-:W-:Y:S01]  /*0ef0*/  PRMT R4, R50, 0x7632, R4 ;  /* 0x0000763232047816 */ /* 0x008fe20000000004 */
[----:B----4-:R-:W-:-:S06]  /*0f00*/  FADD.FTZ R3, R55, UR14 ;  /* 0x0000000e37037e21 */ /* 0x010fcc0008010000 */
[----:B------:R-:W3:Y:S01]  /*0f10*/  MUFU.RSQ R3, R3 ;  /* 0x0000000300037308 */ /* 0x000ee20000001400 */
[----:B------:R-:W-:Y:S02]  /*0f20*/  SHF.L.U32 R55, R4, 0x10, RZ ;  /* 0x0000001004377819 */ /* 0x000fe400000006ff */
[----:B-----5:R-:W-:-:S05]  /*0f30*/  SHF.L.U32 R5, R56, 0x10, RZ ;  /* 0x0000001038057819 */ /* 0x020fca00000006ff */
[----:B------:R-:W-:-:S04]  /*0f40*/  FADD.FTZ R4, -R54, R5 ;  /* 0x0000000536047221 */ /* 0x000fc80000010100 */
[----:B---3--:R-:W-:Y:S01]  /*0f50*/  FMUL.FTZ R149, R3, R4 ;  /* 0x0000000403957220 */ /* 0x008fe20000410000 */
[----:B------:R-:W-:Y:S02]  /*0f60*/  PRMT R4, R56, 0x7632, R4 ;  /* 0x0000763238047816 */ /* 0x000fe40000000004 */
[C---:B------:R-:W-:Y:S02]  /*0f70*/  SHF.L.U32 R5, R57.reuse, 0x10, RZ ;  /* 0x0000001039057819 */ /* 0x040fe400000006ff */
[----:B------:R-:W-:Y:S02]  /*0f80*/  SHF.L.U32 R7, R4, 0x10, RZ ;  /* 0x0000001004077819 */ /* 0x000fe400000006ff */
[----:B------:R-:W-:Y:S02]  /*0f90*/  SHF.L.U32 R0, R50, 0x10, RZ ;  /* 0x0000001032007819 */ /* 0x000fe400000006ff */
[----:B--2---:R-:W-:Y:S02]  /*0fa0*/  SHF.L.U32 R41, R52, 0x10, RZ ;  /* 0x0000001034297819 */ /* 0x004fe400000006ff */
[----:B------:R-:W-:Y:S01]  /*0fb0*/  PRMT R4, R57, 0x7632, R4 ;  /* 0x0000763239047816 */ /* 0x000fe20000000004 */
[----:B------:R-:W-:Y:S01]  /*0fc0*/  FADD.FTZ R8, -R54, R7 ;  /* 0x0000000736087221 */ /* 0x000fe20000010100 */
[----:B------:R-:W-:Y:S01]  /*0fd0*/  PRMT R40, R52, 0x7632, R40 ;  /* 0x0000763234287816 */ /* 0x000fe20000000028 */
[----:B------:R-:W-:Y:S01]  /*0fe0*/  FADD.FTZ R148, -R54, R5 ;  /* 0x0000000536947221 */ /* 0x000fe20000010100 */
[----:B------:R-:W-:Y:S01]  /*0ff0*/  SHF.L.U32 R7, R4, 0x10, RZ ;  /* 0x0000001004077819 */ /* 0x000fe200000006ff */
[----:B------:R-:W-:Y:S01]  /*1000*/  FFMA.FTZ R5, R149, R0, R41 ;  /* 0x0000000095057223 */ /* 0x000fe20000010029 */
[----:B------:R-:W-:Y:S01]  /*1010*/  SHF.L.U32 R40, R40, 0x10, RZ ;  /* 0x0000001028287819 */ /* 0x000fe200000006ff */
[----:B------:R-:W-:Y:S01]  /*1020*/  FMUL.FTZ R13, R3, R8 ;  /* 0x00000008030d7220 */ /* 0x000fe20000410000 */
[----:B0-----:R-:W-:Y:S01]  /*1030*/  SHF.L.U32 R2, R51, 0x10, RZ ;  /* 0x0000001033027819 */ /* 0x001fe200000006ff */
[----:B------:R-:W-:Y:S01]  /*1040*/  FMUL.FTZ R148, R3, R148 ;  /* 0x0000009403947220 */ /* 0x000fe20000410000 */
[----:B------:R-:W-:Y:S01]  /*1050*/  SHF.L.U32 R39, R53, 0x10, RZ ;  /* 0x0000001035277819 */ /* 0x000fe200000006ff */
[----:B------:R-:W-:Y:S01]  /*1060*/  FMUL.FTZ R6, R5, -1.4426950216293334961 ;  /* 0xbfb8aa3b05067820 */ /* 0x000fe20000410000 */
[----:B------:R-:W-:Y:S01]  /*1070*/  PRMT R120, R51, 0x7632, R120 ;  /* 0x0000763233787816 */ /* 0x000fe20000000078 */
[----:B------:R-:W-:Y:S01]  /*1080*/  FADD.FTZ R4, -R54, R7 ;  /* 0x0000000736047221 */ /* 0x000fe20000010100 */
[----:B------:R-:W-:Y:S01]  /*1090*/  PRMT R121, R53, 0x7632, R121 ;  /* 0x0000763235797816 */ /* 0x000fe20000000079 */
[----:B------:R-:W-:Y:S01]  /*10a0*/  FFMA.FTZ R9, R13, R55, R40 ;  /* 0x000000370d097223 */ /* 0x000fe20000010028 */
[----:B------:R-:W-:Y:S01]  /*10b0*/  FFMA.FTZ R12, R148, R2, R39 ;  /* 0x00000002940c7223 */ /* 0x000fe20000010027 */
[----:B------:R-:W-:Y:S01]  /*10c0*/  SHF.L.U32 R120, R120, 0x10, RZ ;  /* 0x0000001078787819 */ /* 0x000fe200000006ff */
[----:B------:R-:W-:Y:S01]  /*10d0*/  FMUL.FTZ R7, R3, R4 ;  /* 0x0000000403077220 */ /* 0x000fe20000410000 */
[----:B------:R-:W-:Y:S01]  /*10e0*/  SHF.L.U32 R121, R121, 0x10, RZ ;  /* 0x0000001079797819 */ /* 0x000fe200000006ff */
[----:B------:R-:W-:Y:S01]  /*10f0*/  FMUL.FTZ R4, R9, -1.4426950216293334961 ;  /* 0xbfb8aa3b09047820 */ /* 0x000fe20000410000 */
[----:B------:R-:W0:Y:S01]  /*1100*/  MUFU.EX2 R6, R6 ;  /* 0x0000000600067308 */ /* 0x000e220000000800 */
[----:B------:R-:W-:-:S02]  /*1110*/  FMUL.FTZ R8, R12, -1.4426950216293334961 ;  /* 0xbfb8aa3b0c087820 */ /* 0x000fc40000410000 */
[----:B-1----:R-:W-:-:S04]  /*1120*/  FFMA.FTZ R22, R7, R120, R121 ;  /* 0x0000007807167223 */ /* 0x002fc80000010079 */
[----:B------:R-:W-:Y:S01]  /*1130*/  FMUL.FTZ R16, R22, -1.4426950216293334961 ;  /* 0xbfb8aa3b16107820 */ /* 0x000fe20000410000 */
[----:B------:R-:W1:Y:S08]  /*1140*/  MUFU.EX2 R15, R8 ;  /* 0x00000008000f7308 */ /* 0x000e700000000800 */
[----:B------:R-:W2:Y:S01]  /*1150*/  MUFU.EX2 R4, R4 ;  /* 0x0000000400047308 */ /* 0x000ea20000000800 */
[----:B------:R-:W-:-:S07]  /*1160*/  IADD3 R21, R27, 0xf000, RZ ;  /* 0x0000f0001b157810 */ /* 0x000fce0007ffe0ff */
[----:B------:R1:W3:Y:S01]  /*1170*/  MUFU.EX2 R18, R16 ;  /* 0x0000001000127308 */ /* 0x0002e20000000800 */
[----:B0-----:R-:W-:Y:S01]  /*1180*/  FADD.FTZ R6, R6, 1 ;  /* 0x3f80000006067421 */ /* 0x001fe20000010000 */
[----:B------:R-:W-:Y:S01]  /*1190*/  STL [R1+0x3c], R28 ;  /* 0x00003c1c01007387 */ /* 0x000fe20000100800 */
[----:B------:R-:W-:Y:S02]  /*11a0*/  IADD3 R82, P6, R29, UR26, RZ ;  /* 0x0000001a1d527c10 */ /* 0x000fe4000ffde0ff */
[----:B------:R-:W-:Y:S01]  /*11b0*/  IADD3 R156, P2, R21, R150, RZ ;  /* 0x00000096159c7210 */ /* 0x000fe20007f5e0ff */
[----:B------:R-:W-:Y:S01]  /*11c0*/  STL [R1+0x38], R31 ;  /* 0x0000381f01007387 */ /* 0x000fe20000100800 */
[----:B------:R-:W-:Y:S01]  /*11d0*/  SHF.L.U32 R21, R58, 0x10, RZ ;  /* 0x000000103a157819 */ /* 0x000fe200000006ff */
[----:B------:R2:W0:Y:S01]  /*11e0*/  MUFU.RCP R8, R6 ;  /* 0x0000000600087308 */ /* 0x0004220000001000 */
[----:B-1----:R-:W-:Y:S01]  /*11f0*/  FADD.FTZ R16, R15, 1 ;  /* 0x3f8000000f107421 */ /* 0x002fe20000010000 */
[----:B------:R-:W-:Y:S01]  /*1200*/  STL [R1+0x34], R26 ;  /* 0x0000341a01007387 */ /* 0x000fe20000100800 */
[----:B------:R-:W-:-:S03]  /*1210*/  IADD3.X R83, R26, UR27, RZ, P6, !PT ;  /* 0x0000001b1a537c10 */ /* 0x000fc6000b7fe4ff */
[----:B------:R-:W-:Y:S01]  /*1220*/  STL [R1+0x30], R29 ;  /* 0x0000301d01007387 */ /* 0x000fe20000100800 */
[----:B--2---:R-:W-:-:S03]  /*1230*/  FADD.FTZ R6, R4, 1 ;  /* 0x3f80000004067421 */ /* 0x004fc60000010000 */
[----:B------:R-:W-:Y:S01]  /*1240*/  STL [R1+0x2c], R24 ;  /* 0x00002c1801007387 */ /* 0x000fe20000100800 */
[----:B------:R-:W-:Y:S02]  /*1250*/  IADD3 R23, R27, 0x10400, RZ ;  /* 0x000104001b177810 */ /* 0x000fe40007ffe0ff */
[----:B------:R-:W-:Y:S01]  /*1260*/  SHF.L.U64.HI R47, R20, 0x1, R17 ;  /* 0x00000001142f7819 */ /* 0x000fe20000010211 */
[----:B------:R1:W-:Y:S01]  /*1270*/  STL [R1+0x24], R19 ;  /* 0x0000241301007387 */ /* 0x0003e20000100800 */
[C---:B------:R-:W-:Y:S01]  /*1280*/  IADD3 R78, P5, R19.reuse, UR24, RZ ;  /* 0x00000018134e7c10 */ /* 0x040fe2000ffbe0ff */
[----:B------:R-:W-:Y:S01]  /*1290*/  MUFU.RCP R17, R6 ;  /* 0x0000000600117308 */ /* 0x000fe20000001000 */
[----:B------:R-:W-:Y:S01]  /*12a0*/  IADD3 R84, P6, R19, UR26, RZ ;  /* 0x0000001a13547c10 */ /* 0x000fe2000ffde0ff */
[----:B---3--:R-:W-:Y:S01]  /*12b0*/  FADD.FTZ R18, R18, 1 ;  /* 0x3f80000012127421 */ /* 0x008fe20000010000 */
[----:B------:R-:W-:Y:S01]  /*12c0*/  SHF.L.U32 R90, R20, 0x1, RZ ;  /* 0x00000001145a7819 */ /* 0x000fe200000006ff */
[----:B------:R-:W2:Y:S01]  /*12d0*/  LDG.E.64.CONSTANT R82, desc[UR18][R82.64] ;  /* 0x0000001252527981 */ /* 0x000ea2000c1e9b00 */
[----:B------:R-:W-:-:S03]  /*12e0*/  IADD3.X R85, R24, UR27, RZ, P6, !PT ;  /* 0x0000001b18557c10 */ /* 0x000fc6000b7fe4ff */
[----:B-1----:R1:W3:Y:S01]  /*12f0*/  MUFU.RCP R19, R16 ;  /* 0x0000001000137308 */ /* 0x0022e20000001000 */
[----:B------:R-:W-:Y:S02]  /*1300*/  IADD3.X R79, R24, UR25, RZ, P5, !PT ;  /* 0x00000019184f7c10 */ /* 0x000fe4000affe4ff */
[----:B------:R-:W-:Y:S01]  /*1310*/  IADD3 R154, P6, R23, R150, RZ ;  /* 0x00000096179a7210 */ /* 0x000fe20007fde0ff */
[----:B------:R-:W4:Y:S01]  /*1320*/  LDG.E.64.CONSTANT R84, desc[UR18][R84.64] ;  /* 0x0000001254547981 */ /* 0x000f22000c1e9b00 */
[----:B------:R-:W-:Y:S01]  /*1330*/  IADD3 R80, P5, R90, UR24, RZ ;  /* 0x000000185a507c10 */ /* 0x000fe2000ffbe0ff */
[----:B-1----:R-:W-:Y:S02]  /*1340*/  FADD.FTZ R16, -R54, R21 ;  /* 0x0000001536107221 */ /* 0x002fe40000010100 */
[----:B------:R1:W5:Y:S01]  /*1350*/  MUFU.RCP R23, R18 ;  /* 0x0000001200177308 */ /* 0x0003620000001000 */
[----:B------:R-:W-:Y:S01]  /*1360*/  IADD3 R25, R27, 0x11800, RZ ;  /* 0x000118001b197810 */ /* 0x000fe20007ffe0ff */
[----:B------:R-:W2:Y:S01]  /*1370*/  LDG.E.64.CONSTANT R78, desc[UR18][R78.64] ;  /* 0x000000124e4e7981 */ /* 0x000ea2000c1e9b00 */
[----:B------:R-:W-:Y:S01]  /*1380*/  FMUL.FTZ R147, R3, R16 ;  /* 0x0000001003937220 */ /* 0x000fe20000410000 */
[----:B------:R-:W-:-:S02]  /*1390*/  PRMT R4, R58, 0x7632, R4 ;  /* 0x000076323a047816 */ /* 0x000fc40000000004 */
[----:B------:R-:W-:Y:S01]  /*13a0*/  IADD3.X R81, R47, UR25, RZ, P5, !PT ;  /* 0x000000192f517c10 */ /* 0x000fe2000affe4ff */
[----:B------:R-:W-:Y:S01]  /*13b0*/  FFMA.FTZ R6, R0, R147, R41 ;  /* 0x0000009300067223 */ /* 0x000fe20000010029 */
[----:B------:R-:W-:Y:S02]  /*13c0*/  IADD3 R152, P5, R25, R150, RZ ;  /* 0x0000009619987210 */ /* 0x000fe40007fbe0ff */
[----:B------:R-:W-:Y:S02]  /*13d0*/  SHF.L.U32 R21, R59, 0x10, RZ ;  /* 0x000000103b157819 */ /* 0x000fe400000006ff */
[----:B------:R-:W-:Y:S01]  /*13e0*/  SHF.L.U32 R25, R4, 0x10, RZ ;  /* 0x0000001004197819 */ /* 0x000fe200000006ff */
[----:B0-----:R-:W-:Y:S01]  /*13f0*/  FADD.FTZ R4, -R8, 1 ;  /* 0x3f80000008047421 */ /* 0x001fe20000010100 */
[----:B------:R-:W-:Y:S01]  /*1400*/  FMUL.FTZ R24, R6, -1.4426950216293334961 ;  /* 0xbfb8aa3b06187820 */ /* 0x000fe20000410000 */
[----:B------:R-:W-:Y:S01]  /*1410*/  FADD.FTZ R146, -R54, R21 ;  /* 0x0000001536927221 */ /* 0x000fe20000010100 */
[----:B---3--:R-:W-:Y:S01]  /*1420*/  FADD.FTZ R21, -R19, 1 ;  /* 0x3f80000013157421 */ /* 0x008fe20000010100 */
[----:B------:R-:W-:Y:S01]  /*1430*/  FFMA.FTZ R5, R5, R4, 1 ;  /* 0x3f80000005057423 */ /* 0x000fe20000010004 */
[----:B------:R-:W-:Y:S01]  /*1440*/  FADD.FTZ R4, -R17, 1 ;  /* 0x3f80000011047421 */ /* 0x000fe20000010100 */
[----:B------:R-:W-:Y:S01]  /*1450*/  IADD3 R27, R27, 0x12c00, RZ ;  /* 0x00012c001b1b7810 */ /* 0x000fe20007ffe0ff */
[----:B------:R-:W0:Y:S01]  /*1460*/  MUFU.EX2 R24, R24 ;  /* 0x0000001800187308 */ /* 0x000e220000000800 */
[----:B------:R-:W-:Y:S01]  /*1470*/  FFMA.FTZ R20, R12, R21, 1 ;  /* 0x3f8000000c147423 */ /* 0x000fe20000010015 */
[----:B-1----:R-:W-:Y:S01]  /*1480*/  FFMA.FTZ R18, R9, R4, 1 ;  /* 0x3f80000009127423 */ /* 0x002fe20000010004 */
[----:B-----5:R-:W-:Y:S01]  /*1490*/  FADD.FTZ R21, -R23, 1 ;  /* 0x3f80000017157421 */ /* 0x020fe20000010100 */
[----:B------:R-:W-:Y:S01]  /*14a0*/  SHF.L.U32 R4, R60, 0x10, RZ ;  /* 0x000000103c047819 */ /* 0x000fe200000006ff */
[----:B------:R-:W-:Y:S01]  /*14b0*/  FMUL.FTZ R146, R3, R146 ;  /* 0x0000009203927220 */ /* 0x000fe20000410000 */
[----:B------:R-:W-:Y:S01]  /*14c0*/  FMUL.FTZ R5, R8, R5 ;  /* 0x0000000508057220 */ /* 0x000fe20000410000 */
[----:B------:R-:W-:Y:S01]  /*14d0*/  FADD.FTZ R16, -R54, R25 ;  /* 0x0000001936107221 */ /* 0x000fe20000010100 */
[----:B------:R-:W-:Y:S01]  /*14e0*/  FFMA.FTZ R22, R22, R21, 1 ;  /* 0x3f80000016167423 */ /* 0x000fe20000010015 */
[----:B------:R-:W-:Y:S01]  /*14f0*/  FFMA.FTZ R12, R2, R146, R39 ;  /* 0x00000092020c7223 */ /* 0x000fe20000010027 */
[----:B------:R-:W-:Y:S01]  /*1500*/  FMUL.FTZ R21, R19, R20 ;  /* 0x0000001413157220 */ /* 0x000fe20000410000 */
[----:B------:R-:W-:Y:S01]  /*1510*/  FMUL.FTZ R4, R4, R5 ;  /* 0x0000000504047220 */ /* 0x000fe20000410000 */
[----:B------:R-:W-:Y:S01]  /*1520*/  FMUL.FTZ R8, R3, R16 ;  /* 0x0000001003087220 */ /* 0x000fe20000410000 */
[----:B------:R-:W-:Y:S01]  /*1530*/  FMUL.FTZ R19, R17, R18 ;  /* 0x0000001211137220 */ /* 0x000fe20000410000 */
[----:B------:R-:W-:Y:S01]  /*1540*/  PRMT R5, R60, 0x7632, R5 ;  /* 0x000076323c057816 */ /* 0x000fe20000000005 */
[----:B------:R-:W3:Y:S01]  /*1550*/  LDG.E.64.CONSTANT R80, desc[UR18][R80.64] ;  /* 0x0000001250507981 */ /* 0x000ee2000c1e9b00 */
[----:B------:R-:W-:Y:S01]  /*1560*/  PRMT R17, R59, 0x7632, R17 ;  /* 0x000076323b117816 */ /* 0x000fe20000000011 */
[----:B------:R-:W-:Y:S01]  /*1570*/  FMUL.FTZ R25, R12, -1.4426950216293334961 ;  /* 0xbfb8aa3b0c197820 */ /* 0x000fe20000410000 */
[----:B------:R-:W-:Y:S01]  /*1580*/  FFMA.FTZ R16, R55, R8, R40 ;  /* 0x0000000837107223 */ /* 0x000fe20000010028 */
[----:B------:R-:W-:-:S02]  /*1590*/  PRMT R9, R61, 0x7632, R9 ;  /* 0x000076323d097816 */ /* 0x000fc40000000009 */
[----:B------:R-:W-:Y:S02]  /*15a0*/  SHF.L.U32 R18, R5, 0x10, RZ ;  /* 0x0000001005127819 */ /* 0x000fe400000006ff */
[----:B------:R-:W-:Y:S02]  /*15b0*/  IADD3.X R15, RZ, R30, RZ, P1, !PT ;  /* 0x0000001eff0f7210 */ /* 0x000fe40000ffe4ff */
[----:B------:R-:W-:Y:S02]  /*15c0*/  SHF.L.U32 R17, R17, 0x10, RZ ;  /* 0x0000001011117819 */ /* 0x000fe400000006ff */
[----:B------:R-:W-:Y:S01]  /*15d0*/  IADD3 R150, P1, R27, R150, RZ ;  /* 0x000000961b967210 */ /* 0x000fe20007f3e0ff */
[----:B------:R-:W-:Y:S01]  /*15e0*/  FMUL.FTZ R26, R16, -1.4426950216293334961 ;  /* 0xbfb8aa3b101a7820 */ /* 0x000fe20000410000 */
[----:B------:R0:W1:Y:S01]  /*15f0*/  MUFU.EX2 R27, R25 ;  /* 0x00000019001b7308 */ /* 0x0000620000000800 */
[----:B------:R-:W-:Y:S01]  /*1600*/  SHF.L.U32 R9, R9, 0x10, RZ ;  /* 0x0000001009097819 */ /* 0x000fe200000006ff */
[----:B------:R-:W-:Y:S01]  /*1610*/  FMUL.FTZ R22, R23, R22 ;  /* 0x0000001617167220 */ /* 0x000fe20000410000 */
[----:B0-----:R-:W-:Y:S01]  /*1620*/  FADD.FTZ R25, R24, 1 ;  /* 0x3f80000018197421 */ /* 0x001fe20000010000 */
[----:B------:R-:W-:Y:S01]  /*1630*/  FMUL.FTZ R24, R18, R19 ;  /* 0x0000001312187220 */ /* 0x000fe20000410000 */
[----:B------:R-:W-:Y:S01]  /*1640*/  FADD.FTZ R18, -R54, R17 ;  /* 0x0000001136127221 */ /* 0x000fe20000010100 */
[----:B------:R-:W-:-:S02]  /*1650*/  FMUL.FTZ R23, R9, R22 ;  /* 0x0000001609177220 */ /* 0x000fc40000410000 */
[----:B------:R-:W0:Y:S01]  /*1660*/  MUFU.EX2 R26, R26 ;  /* 0x0000001a001a7308 */ /* 0x000e220000000800 */
[----:B------:R-:W-:-:S04]  /*1670*/  FMUL.FTZ R9, R3, R18 ;  /* 0x0000001203097220 */ /* 0x000fc80000410000 */
[----:B------:R-:W-:-:S04]  /*1680*/  FFMA.FTZ R19, R120, R9, R121 ;  /* 0x0000000978137223 */ /* 0x000fc80000010079 */
[----:B------:R-:W-:Y:S01]  /*1690*/  FMUL.FTZ R28, R19, -1.4426950216293334961 ;  /* 0xbfb8aa3b131c7820 */ /* 0x000fe20000410000 */
[----:B------:R-:W-:Y:S01]  /*16a0*/  MUFU.RCP R25, R25 ;  /* 0x0000001900197308 */ /* 0x000fe20000001000 */
[----:B------:R-:W-:Y:S01]  /*16b0*/  SHF.L.U32 R20, R61, 0x10, RZ ;  /* 0x000000103d147819 */ /* 0x000fe200000006ff */
[----:B-1----:R-:W-:Y:S01]  /*16c0*/  FADD.FTZ R27, R27, 1 ;  /* 0x3f8000001b1b7421 */ /* 0x002fe20000010000 */
[----:B------:R-:W-:-:S05]  /*16d0*/  FMUL.FTZ R18, R0, R4 ;  /* 0x0000000400127220 */ /* 0x000fca0000410000 */
[----:B------:R-:W1:Y:S01]  /*16e0*/  MUFU.EX2 R28, R28 ;  /* 0x0000001c001c7308 */ /* 0x000e620000000800 */
[----:B0-----:R-:W-:Y:S01]  /*16f0*/  FADD.FTZ R22, R26, 1 ;  /* 0x3f8000001a167421 */ /* 0x001fe20000010000 */
[----:B------:R-:W-:Y:S01]  /*1700*/  FMUL.FTZ R5, R20, R21 ;  /* 0x0000001514057220 */ /* 0x000fe20000410000 */
[----:B------:R-:W-:Y:S01]  /*1710*/  FFMA.FTZ R20, R149, R18, RZ ;  /* 0x0000001295147223 */ /* 0x000fe200000100ff */
[----:B------:R-:W-:-:S04]  /*1720*/  FMUL.FTZ R21, R55, R24 ;  /* 0x0000001837157220 */ /* 0x000fc80000410000 */
[----:B------:R-:W0:Y:S01]  /*1730*/  MUFU.RCP R27, R27 ;  /* 0x0000001b001b7308 */ /* 0x000e220000001000 */
[----:B------:R-:W-:Y:S01]  /*1740*/  FFMA.FTZ R21, R13, R21, R20 ;  /* 0x000000150d157223 */ /* 0x000fe20000010014 */
[----:B------:R-:W-:-:S06]  /*1750*/  FMUL.FTZ R20, R2, R5 ;  /* 0x0000000502147220 */ /* 0x000fcc0000410000 */
[----:B------:R-:W5:Y:S01]  /*1760*/  MUFU.RCP R22, R22 ;  /* 0x0000001600167308 */ /* 0x000f620000001000 */
[----:B-1----:R-:W-:Y:S01]  /*1770*/  FADD.FTZ R28, R28, 1 ;  /* 0x3f8000001c1c7421 */ /* 0x002fe20000010000 */
[----:B------:R-:W-:Y:S01]  /*1780*/  FFMA.FTZ R18, R0, R4, RZ ;  /* 0x0000000400127223 */ /* 0x000fe200000100ff */
[----:B------:R-:W-:Y:S01]  /*1790*/  FFMA.FTZ R20, R148, R20, R21 ;  /* 0x0000001494147223 */ /* 0x000fe20000010015 */
[----:B------:R-:W-:Y:S01]  /*17a0*/  SHF.L.U32 R31, R62, 0x10, RZ ;  /* 0x000000103e1f7819 */ /* 0x000fe200000006ff */
[----:B------:R-:W-:Y:S01]  /*17b0*/  FADD.FTZ R21, -R25, 1 ;  /* 0x3f80000019157421 */ /* 0x000fe20000010100 */
[-C--:B------:R-:W-:Y:S01]  /*17c0*/  FFMA.FTZ R17, R13, R24.reuse, R44 ;  /* 0x000000180d117223 */ /* 0x080fe2000001002c */
[----:B------:R-:W-:Y:S01]  /*17d0*/  FMUL.FTZ R26, R120, R23 ;  /* 0x00000017781a7220 */ /* 0x000fe20000410000 */
[----:B------:R-:W-:Y:S01]  /*17e0*/  FFMA.FTZ R13, R55, R24, R18 ;  /* 0x00000018370d7223 */ /* 0x000fe20000010012 */
[----:B------:R-:W-:Y:S01]  /*17f0*/  FFMA.FTZ R6, R6, R21, 1 ;  /* 0x3f80000006067423 */ /* 0x000fe20000010015 */
[----:B------:R-:W-:Y:S01]  /*1800*/  FADD.FTZ R18, -R54, R31 ;  /* 0x0000001f36127221 */ /* 0x000fe20000010100 */
[----:B------:R-:W1:Y:S01]  /*1810*/  MUFU.RCP R28, R28 ;  /* 0x0000001c001c7308 */ /* 0x000e620000001000 */
[----:B------:R-:W-:Y:S01]  /*1820*/  SHF.L.U32 R21, R63, 0x10, RZ ;  /* 0x000000103f157819 */ /* 0x000fe200000006ff */
[C---:B------:R-:W-:Y:S01]  /*1830*/  FFMA.FTZ R48, R7.reuse, R23, R48 ;  /* 0x0000001707307223 */ /* 0x040fe20000010030 */
[----:B------:R-:W-:Y:S01]  /*1840*/  FFMA.FTZ R26, R7, R26, R20 ;  /* 0x0000001a071a7223 */ /* 0x000fe20000010014 */
[----:B0-----:R-:W-:Y:S01]  /*1850*/  FADD.FTZ R29, -R27, 1 ;  /* 0x3f8000001b1d7421 */ /* 0x001fe20000010100 */
[----:B------:R-:W-:Y:S01]  /*1860*/  FMUL.FTZ R145, R3, R18 ;  /* 0x0000001203917220 */ /* 0x000fe20000410000 */
[----:B-----5:R-:W-:Y:S01]  /*1870*/  FADD.FTZ R7, -R22, 1 ;  /* 0x3f80000016077421 */ /* 0x020fe20000010100 */
[----:B------:R-:W-:Y:S01]  /*1880*/  FADD.FTZ R144, -R54, R21 ;  /* 0x0000001536907221 */ /* 0x000fe20000010100 */
[----:B------:R-:W-:Y:S01]  /*1890*/  FFMA.FTZ R12, R12, R29, 1 ;  /* 0x3f8000000c0c7423 */ /* 0x000fe2000001001d */
[----:B------:R-:W-:Y:S01]  /*18a0*/  SHF.L.U32 R21, R64, 0x10, RZ ;  /* 0x0000001040157819 */ /* 0x000fe200000006ff */
[----:B------:R-:W-:Y:S01]  /*18b0*/  FFMA.FTZ R7, R16, R7, 1 ;  /* 0x3f80000010077423 */ /* 0x000fe20000010007 */
[----:B------:R-:W-:Y:S01]  /*18c0*/  FMUL.FTZ R29, R25, R6 ;  /* 0x00000006191d7220 */ /* 0x000fe20000410000 */
[----:B------:R-:W-:Y:S01]  /*18d0*/  FFMA.FTZ R16, R0, R145, R41 ;  /* 0x0000009100107223 */ /* 0x000fe20000010029 */
[----:B------:R-:W-:Y:S01]  /*18e0*/  PRMT R6, R62, 0x7632, R6 ;  /* 0x000076323e067816 */ /* 0x000fe20000000006 */
[----:B------:R-:W-:Y:S01]  /*18f0*/  FMUL.FTZ R33, R27, R12 ;  /* 0x0000000c1b217220 */ /* 0x000fe20000410000 */
[----:B------:R-:W-:Y:S01]  /*1900*/  FADD.FTZ R20, -R54, R21 ;  /* 0x0000001536147221 */ /* 0x000fe20000010100 */
[----:B------:R-:W-:Y:S01]  /*1910*/  FMUL.FTZ R12, R16, -1.4426950216293334961 ;  /* 0xbfb8aa3b100c7820 */ /* 0x000fe20000410000 */
[----:B------:R-:W-:Y:S01]  /*1920*/  FMUL.FTZ R144, R3, R144 ;  /* 0x0000009003907220 */ /* 0x000fe20000410000 */
[----:B------:R-:W-:Y:S01]  /*1930*/  SHF.L.U32 R21, R6, 0x10, RZ ;  /* 0x0000001006157819 */ /* 0x000fe200000006ff */
[----:B------:R-:W-:Y:S01]  /*1940*/  FADD.FTZ R45, R24, R45 ;  /* 0x0000002d182d7221 */ /* 0x000fe20000010000 */
[----:B------:R1:W0:Y:S01]  /*1950*/  MUFU.EX2 R35, R12 ;  /* 0x0000000c00237308 */ /* 0x0002220000000800 */
[----:B------:R-:W-:-:S02]  /*1960*/  FFMA.FTZ R18, R2, R144, R39 ;  /* 0x0000009002127223 */ /* 0x000fc40000010027 */
[----:B------:R-:W-:Y:S02]  /*1970*/  FADD.FTZ R24, -R54, R21 ;  /* 0x0000001536187221 */ /* 0x000fe40000010100 */
[----:B------:R-:W-:Y:S01]  /*1980*/  FMUL.FTZ R25, R18, -1.4426950216293334961 ;  /* 0xbfb8aa3b12197820 */ /* 0x000fe20000410000 */
[----:B-1----:R-:W-:-:S04]  /*1990*/  FADD.FTZ R12, -R28, 1 ;  /* 0x3f8000001c0c7421 */ /* 0x002fc80000010100 */
[----:B------:R-:W-:Y:S01]  /*19a0*/  FFMA.FTZ R27, R19, R12, 1 ;  /* 0x3f800000131b7423 */ /* 0x000fe2000001000c */
[----:B------:R-:W-:Y:S01]  /*19b0*/  FMUL.FTZ R19, R3, R24 ;  /* 0x0000001803137220 */ /* 0x000fe20000410000 */
[----:B------:R1:W5:Y:S01]  /*19c0*/  MUFU.EX2 R37, R25 ;  /* 0x0000001900257308 */ /* 0x0003620000000800 */
[----:B------:R-:W-:Y:S02]  /*19d0*/  PRMT R6, R63, 0x7632, R6 ;  /* 0x000076323f067816 */ /* 0x000fe40000000006 */
[----:B-1----:R-:W-:Y:S02]  /*19e0*/  FFMA.FTZ R25, R55, R19, R40 ;  /* 0x0000001337197223 */ /* 0x002fe40000010028 */
[----:B------:R-:W-:Y:S02]  /*19f0*/  SHF.L.U32 R87, R6, 0x10, RZ ;  /* 0x0000001006577819 */ /* 0x000fe400000006ff */
[----:B------:R-:W-:Y:S01]  /*1a00*/  FMUL.FTZ R36, R25, -1.4426950216293334961 ;  /* 0xbfb8aa3b19247820 */ /* 0x000fe20000410000 */
[----:B------:R-:W-:Y:S01]  /*1a10*/  SHF.L.U32 R6, R66, 0x10, RZ ;  /* 0x0000001042067819 */ /* 0x000fe200000006ff */
[----:B------:R-:W-:Y:S01]  /*1a20*/  FMUL.FTZ R31, R22, R7 ;  /* 0x00000007161f7220 */ /* 0x000fe20000410000 */
[----:B------:R-:W-:Y:S01]  /*1a30*/  FADD.FTZ R22, -R54, R87 ;  /* 0x0000005736167221 */ /* 0x000fe20000010100 */
[----:B------:R-:W-:-:S02]  /*1a40*/  PRMT R12, R67, 0x7632, R12 ;  /* 0x00007632430c7816 */ /* 0x000fc4000000000c */
[----:B------:R-:W1:Y:S01]  /*1a50*/  MUFU.EX2 R36, R36 ;  /* 0x0000002400247308 */ /* 0x000e620000000800 */
[----:B------:R-:W-:Y:S01]  /*1a60*/  FMUL.FTZ R6, R6, R29 ;  /* 0x0000001d06067220 */ /* 0x000fe20000410000 */
[----:B------:R-:W-:Y:S01]  /*1a70*/  FMUL.FTZ R22, R3, R22 ;  /* 0x0000001603167220 */ /* 0x000fe20000410000 */
[----:B------:R-:W-:Y:S01]  /*1a80*/  PRMT R7, R66, 0x7632, R7 ;  /* 0x0000763242077816 */ /* 0x000fe20000000007 */
[----:B------:R-:W-:Y:S01]  /*1a90*/  FFMA.FTZ R13, R2, R5, R13 ;  /* 0x00000005020d7223 */ /* 0x000fe2000001000d */
[----:B------:R-:W-:Y:S01]  /*1aa0*/  SHF.L.U32 R29, R12, 0x10, RZ ;  /* 0x000000100c1d7819 */ /* 0x000fe200000006ff */
[----:B------:R-:W-:Y:S01]  /*1ab0*/  FMUL.FTZ R34, R28, R27 ;  /* 0x0000001b1c227220 */ /* 0x000fe20000410000 */
[----:B------:R-:W-:Y:S01]  /*1ac0*/  FMUL.FTZ R12, R0, R6 ;  /* 0x00000006000c7220 */ /* 0x000fe20000410000 */
[C---:B------:R-:W-:Y:S01]  /*1ad0*/  FFMA.FTZ R27, R120.reuse, R22, R121 ;  /* 0x00000016781b7223 */ /* 0x040fe20000010079 */
[----:B------:R-:W-:Y:S01]  /*1ae0*/  SHF.L.U32 R32, R67, 0x10, RZ ;  /* 0x0000001043207819 */ /* 0x000fe200000006ff */
[----:B------:R-:W-:Y:S01]  /*1af0*/  FADD.FTZ R49, R23, R49 ;  /* 0x0000003117317221 */ /* 0x000fe20000010000 */
[----:B------:R-:W-:Y:S01]  /*1b00*/  SHF.L.U32 R28, R7, 0x10, RZ ;  /* 0x00000010071c7819 */ /* 0x000fe200000006ff */
[----:B------:R-:W-:Y:S01]  /*1b10*/  FFMA.FTZ R13, R120, R23, R13 ;  /* 0x00000017780d7223 */ /* 0x000fe2000001000d */
[----:B------:R-:W-:Y:S01]  /*1b20*/  FMUL.FTZ R34, R29, R34 ;  /* 0x000000221d227220 */ /* 0x000fe20000410000 */
[----:B------:R-:W-:Y:S01]  /*1b30*/  SHF.L.U32 R23, R65, 0x10, RZ ;  /* 0x0000001041177819 */ /* 0x000fe200000006ff */
[----:B------:R-:W-:Y:S01]  /*1b40*/  FFMA.FTZ R29, R147, R12, R26 ;  /* 0x0000000c931d7223 */ /* 0x000fe2000001001a */
[----:B------:R-:W-:Y:S01]  /*1b50*/  PRMT R12, R64, 0x7632, R12 ;  /* 0x00007632400c7816 */ /* 0x000fe2000000000c */
[----:B------:R-:W-:Y:S01]  /*1b60*/  FMUL.FTZ R38, R27, -1.4426950216293334961 ;  /* 0xbfb8aa3b1b267820 */ /* 0x000fe20000410000 */
[----:B------:R-:W-:Y:S01]  /*1b70*/  PRMT R26, R65, 0x7632, R26 ;  /* 0x00007632411a7816 */ /* 0x000fe2000000001a */
[----:B------:R-:W-:Y:S01]  /*1b80*/  FMUL.FTZ R7, R32, R33 ;  /* 0x0000002120077220 */ /* 0x000fe20000410000 */
[----:B------:R-:W-:Y:S01]  /*1b90*/  FMUL.FTZ R28, R28, R31 ;  /* 0x0000001f1c1c7220 */ /* 0x000fe20000410000 */
[----:B0-----:R-:W-:Y:S01]  /*1ba0*/  FADD.FTZ R33, R35, 1 ;  /* 0x3f80000023217421 */ /* 0x001fe20000010000 */
[----:B------:R-:W-:Y:S01]  /*1bb0*/  FADD.FTZ R140, -R54, R23 ;  /* 0x00000017368c7221 */ /* 0x000fe20000010100 */
[----:B------:R-:W-:Y:S01]  /*1bc0*/  SHF.L.U32 R35, R12, 0x10, RZ ;  /* 0x000000100c237819 */ /* 0x000fe200000006ff */
[----:B------:R-:W-:Y:S01]  /*1bd0*/  FFMA.FTZ R12, R0, R6, R13 ;  /* 0x00000006000c7223 */ /* 0x000fe2000001000d */
[----:B------:R-:W-:Y:S01]  /*1be0*/  SHF.L.U32 R87, R26, 0x10, RZ ;  /* 0x000000101a577819 */ /* 0x000fe200000006ff */
[----:B-----5:R-:W-:Y:S01]  /*1bf0*/  FADD.FTZ R37, R37, 1 ;  /* 0x3f80000025257421 */ /* 0x020fe20000010000 */
[----:B-1----:R-:W-:Y:S01]  /*1c00*/  FADD.FTZ R36, R36, 1 ;  /* 0x3f80000024247421 */ /* 0x002fe20000010000 */
[----:B------:R-:W-:Y:S01]  /*1c10*/  FMUL.FTZ R26, R55, R28 ;  /* 0x0000001c371a7220 */ /* 0x000fe20000410000 */
[----:B------:R-:W0:Y:S01]  /*1c20*/  MUFU.EX2 R38, R38 ;  /* 0x0000002600267308 */ /* 0x000e220000000800 */
[----:B------:R-:W-:Y:S01]  /*1c30*/  FMUL.FTZ R140, R3, R140 ;  /* 0x0000008c038c7220 */ /* 0x000fe20000410000 */
[----:B------:R-:W-:Y:S01]  /*1c40*/  FFMA.FTZ R31, R55, R28, R12 ;  /* 0x0000001c371f7223 */ /* 0x000fe2000001000c */
[----:B------:R-:W-:Y:S01]  /*1c50*/  FFMA.FTZ R29, R8, R26, R29 ;  /* 0x0000001a081d7223 */ /* 0x000fe2000001001d */
[C---:B------:R-:W-:Y:S01]  /*1c60*/  FADD.FTZ R12, -R54.reuse, R35 ;  /* 0x00000023360c7221 */ /* 0x040fe20000010100 */
[----:B------:R-:W-:Y:S01]  /*1c70*/  FADD.FTZ R26, -R54, R87 ;  /* 0x00000057361a7221 */ /* 0x000fe20000010100 */
[----:B------:R-:W-:-:S02]  /*1c80*/  FFMA.FTZ R21, R2, R140, R39 ;  /* 0x0000008c02157223 */ /* 0x000fc40000010027 */
[----:B------:R-:W1:Y:S01]  /*1c90*/  MUFU.RCP R33, R33 ;  /* 0x0000002100217308 */ /* 0x000e620000001000 */
[C---:B------:R-:W-:Y:S01]  /*1ca0*/  FMUL.FTZ R13, R3.reuse, R12 ;  /* 0x0000000c030d7220 */ /* 0x040fe20000410000 */
[----:B------:R-:W-:Y:S01]  /*1cb0*/  FMUL.FTZ R12, R3, R26 ;  /* 0x0000001a030c7220 */ /* 0x000fe20000410000 */
[----:B------:R-:W-:Y:S01]  /*1cc0*/  FMUL.FTZ R24, R21, -1.4426950216293334961 ;  /* 0xbfb8aa3b15187820 */ /* 0x000fe20000410000 */
[----:B------:R-:W-:-:S04]  /*1cd0*/  FFMA.FTZ R32, R8, R28, R17 ;  /* 0x0000001c08207223 */ /* 0x000fc80000010011 */
[----:B------:R-:W5:Y:S01]  /*1ce0*/  MUFU.RCP R37, R37 ;  /* 0x0000002500257308 */ /* 0x000f620000001000 */
[----:B------:R-:W-:-:S07]  /*1cf0*/  FMUL.FTZ R8, R2, R7 ;  /* 0x0000000702087220 */ /* 0x000fce0000410000 */
[----:B------:R-:W5:Y:S01]  /*1d00*/  MUFU.RCP R36, R36 ;  /* 0x0000002400247308 */ /* 0x000f620000001000 */
[----:B------:R-:W-:Y:S01]  /*1d10*/  FFMA.FTZ R26, R120, R12, R121 ;  /* 0x0000000c781a7223 */ /* 0x000fe20000010079 */
[----:B------:R-:W-:Y:S01]  /*1d20*/  FFMA.FTZ R31, R2, R7, R31 ;  /* 0x00000007021f7223 */ /* 0x000fe2000001001f */
[----:B------:R-:W-:Y:S01]  /*1d30*/  FFMA.FTZ R8, R146, R8, R29 ;  /* 0x0000000892087223 */ /* 0x000fe2000001001d */
[-C--:B------:R-:W-:Y:S01]  /*1d40*/  FFMA.FTZ R29, R9, R34.reuse, R48 ;  /* 0x00000022091d7223 */ /* 0x080fe20000010030 */
[----:B------:R-:W-:Y:S01]  /*1d50*/  FADD.FTZ R49, R49, R34 ;  /* 0x0000002231317221 */ /* 0x000fe20000010000 */
[-C--:B------:R-:W-:Y:S01]  /*1d60*/  FFMA.FTZ R31, R120, R34.reuse, R31 ;  /* 0x00000022781f7223 */ /* 0x080fe2000001001f */
[----:B------:R-:W-:Y:S01]  /*1d70*/  FMUL.FTZ R48, R26, -1.4426950216293334961 ;  /* 0xbfb8aa3b1a307820 */ /* 0x000fe20000410000 */
[----:B------:R-:W5:Y:S01]  /*1d80*/  MUFU.EX2 R24, R24 ;  /* 0x0000001800187308 */ /* 0x000f620000000800 */
[----:B0-----:R-:W-:Y:S01]  /*1d90*/  FADD.FTZ R38, R38, 1 ;  /* 0x3f80000026267421 */ /* 0x001fe20000010000 */
[----:B------:R-:W-:Y:S01]  /*1da0*/  FMUL.FTZ R34, R120, R34 ;  /* 0x0000002278227220 */ /* 0x000fe20000410000 */
[----:B-1----:R-:W-:Y:S01]  /*1db0*/  FADD.FTZ R35, -R33, 1 ;  /* 0x3f80000021237421 */ /* 0x002fe20000010100 */
[----:B------:R-:W-:Y:S01]  /*1dc0*/  FADD.FTZ R17, R45, R28 ;  /* 0x0000001c2d117221 */ /* 0x000fe20000010000 */
[----:B-----5:R-:W-:Y:S01]  /*1dd0*/  FADD.FTZ R45, -R37, 1 ;  /* 0x3f800000252d7421 */ /* 0x020fe20000010100 */
[----:B------:R-:W-:-:S02]  /*1de0*/  FFMA.FTZ R34, R9, R34, R8 ;  /* 0x0000002209227223 */ /* 0x000fc40000010008 */
[----:B------:R-:W0:Y:S01]  /*1df0*/  MUFU.EX2 R48, R48 ;  /* 0x0000003000307308 */ /* 0x000e220000000800 */
[----:B------:R-:W-:Y:S01]  /*1e00*/  FADD.FTZ R8, -R36, 1 ;  /* 0x3f80000024087421 */ /* 0x000fe20000010100 */
[----:B------:R-:W-:Y:S01]  /*1e10*/  FFMA.FTZ R16, R16, R35, 1 ;  /* 0x3f80000010107423 */ /* 0x000fe20000010023 */
[----:B------:R-:W-:Y:S01]  /*1e20*/  FMUL.FTZ R143, R3, R20 ;  /* 0x00000014038f7220 */ /* 0x000fe20000410000 */
[----:B------:R-:W-:Y:S01]  /*1e30*/  FFMA.FTZ R18, R18, R45, 1 ;  /* 0x3f80000012127423 */ /* 0x000fe2000001002d */
[----:B------:R-:W-:-:S03]  /*1e40*/  FFMA.FTZ R25, R25, R8, 1 ;  /* 0x3f80000019197423 */ /* 0x000fc60000010008 */
[----:B------:R-:W1:Y:S01]  /*1e50*/  MUFU.RCP R38, R38 ;  /* 0x0000002600267308 */ /* 0x000e620000001000 */
[C---:B------:R-:W-:Y:S01]  /*1e60*/  SHF.L.U32 R9, R68.reuse, 0x10, RZ ;  /* 0x0000001044097819 */ /* 0x040fe200000006ff */
[----:B------:R-:W-:Y:S01]  /*1e70*/  FMUL.FTZ R16, R33, R16 ;  /* 0x0000001021107220 */ /* 0x000fe20000410000 */
[----:B------:R-:W-:Y:S01]  /*1e80*/  PRMT R8, R68, 0x7632, R8 ;  /* 0x0000763244087816 */ /* 0x000fe20000000008 */
[----:B------:R-:W-:Y:S01]  /*1e90*/  FFMA.FTZ R28, R55, R13, R40 ;  /* 0x0000000d371c7223 */ /* 0x000fe20000010028 */
[----:B------:R-:W-:Y:S01]  /*1ea0*/  FFMA.FTZ R20, R0, R143, R41 ;  /* 0x0000008f00147223 */ /* 0x000fe20000010029 */
[----:B------:R-:W-:Y:S01]  /*1eb0*/  FMUL.FTZ R37, R37, R18 ;  /* 0x0000001225257220 */ /* 0x000fe20000410000 */
[----:B------:R-:W-:Y:S01]  /*1ec0*/  SHF.L.U32 R18, R8, 0x10, RZ ;  /* 0x0000001008127819 */ /* 0x000fe200000006ff */
[----:B------:R-:W-:Y:S01]  /*1ed0*/  FMUL.FTZ R25, R36, R25 ;  /* 0x0000001924197220 */ /* 0x000fe20000410000 */
[----:B------:R-:W-:Y:S01]  /*1ee0*/  FADD.FTZ R35, R24, 1 ;  /* 0x3f80000018237421 */ /* 0x000fe20000010000 */
[----:B------:R-:W-:Y:S01]  /*1ef0*/  FMUL.FTZ R8, R9, R16 ;  /* 0x0000001009087220 */ /* 0x000fe20000410000 */
[----:B------:R-:W-:Y:S01]  /*1f00*/  FMUL.FTZ R86, R28, -1.4426950216293334961 ;  /* 0xbfb8aa3b1c567820 */ /* 0x000fe20000410000 */
[C---:B------:R-:W-:Y:S01]  /*1f10*/  SHF.L.U32 R24, R69.reuse, 0x10, RZ ;  /* 0x0000001045187819 */ /* 0x040fe200000006ff */
[----:B------:R-:W-:Y:S01]  /*1f20*/  FMUL.FTZ R23, R20, -1.4426950216293334961 ;  /* 0xbfb8aa3b14177820 */ /* 0x000fe20000410000 */
[----:B------:R-:W-:Y:S01]  /*1f30*/  PRMT R9, R69, 0x7632, R9 ;  /* 0x0000763245097816 */ /* 0x000fe20000000009 */
[----:B------:R-:W-:-:S03]  /*1f40*/  FMUL.FTZ R36, R18, R25 ;  /* 0x0000001912247220 */ /* 0x000fc60000410000 */
[----:B------:R-:W-:Y:S01]  /*1f50*/  SHF.L.U32 R18, R9, 0x10, RZ ;  /* 0x0000001009127819 */ /* 0x000fe200000006ff */
[----:B------:R-:W-:Y:S01]  /*1f60*/  FMUL.FTZ R9, R24, R37 ;  /* 0x0000002518097220 */ /* 0x000fe20000410000 */
[----:B------:R-:W5:Y:S01]  /*1f70*/  MUFU.EX2 R86, R86 ;  /* 0x0000005600567308 */ /* 0x000f620000000800 */
[----:B0-----:R-:W-:Y:S01]  /*1f80*/  FADD.FTZ R24, R48, 1 ;  /* 0x3f80000030187421 */ /* 0x001fe20000010000 */
[----:B-1----:R-:W-:Y:S01]  /*1f90*/  FADD.FTZ R44, -R38, 1 ;  /* 0x3f800000262c7421 */ /* 0x002fe20000010100 */
[----:B------:R-:W-:-:S05]  /*1fa0*/  FMUL.FTZ R16, R0, R8 ;  /* 0x0000000800107220 */ /* 0x000fca0000410000 */
[----:B------:R-:W0:Y:S01]  /*1fb0*/  MUFU.EX2 R23, R23 ;  /* 0x0000001700177308 */ /* 0x000e220000000800 */
[----:B------:R-:W-:-:S07]  /*1fc0*/  FFMA.FTZ R27, R27, R44, 1 ;  /* 0x3f8000001b1b7423 */ /* 0x000fce000001002c */
[----:B------:R-:W1:Y:S01]  /*1fd0*/  MUFU.RCP R35, R35 ;  /* 0x0000002300237308 */ /* 0x000e620000001000 */
[----:B------:R-:W-:Y:S01]  /*1fe0*/  FFMA.FTZ R16, R145, R16, R34 ;  /* 0x0000001091107223 */ /* 0x000fe20000010022 */
[----:B------:R-:W-:Y:S01]  /*1ff0*/  FMUL.FTZ R25, R55, R36 ;  /* 0x0000002437197220 */ /* 0x000fe20000410000 */
[----:B------:R-:W-:-:S05]  /*2000*/  FMUL.FTZ R27, R38, R27 ;  /* 0x0000001b261b7220 */ /* 0x000fca0000410000 */
[----:B------:R-:W4:Y:S01]  /*2010*/  MUFU.RCP R24, R24 ;  /* 0x0000001800187308 */ /* 0x000f220000001000 */
[C---:B------:R-:W-:Y:S01]  /*2020*/  FFMA.FTZ R25, R19.reuse, R25, R16 ;  /* 0x0000001913197223 */ /* 0x040fe20000010010 */
[----:B------:R-:W-:Y:S01]  /*2030*/  FMUL.FTZ R33, R18, R27 ;  /* 0x0000001b12217220 */ /* 0x000fe20000410000 */
[----:B------:R-:W-:Y:S01]  /*2040*/  FFMA.FTZ R16, R0, R8, R31 ;  /* 0x0000000800107223 */ /* 0x000fe2000001001f */
[----:B------:R-:W-:Y:S01]  /*2050*/  FMUL.FTZ R27, R2, R9 ;  /* 0x00000009021b7220 */ /* 0x000fe20000410000 */
[-C--:B------:R-:W-:Y:S01]  /*2060*/  FFMA.FTZ R18, R19, R36.reuse, R32 ;  /* 0x0000002413127223 */ /* 0x080fe20000010020 */
[----:B-----5:R-:W-:Y:S01]  /*2070*/  FADD.FTZ R86, R86, 1 ;  /* 0x3f80000056567421 */ /* 0x020fe20000010000 */
[----:B------:R-:W-:Y:S01]  /*2080*/  FFMA.FTZ R19, R55, R36, R16 ;  /* 0x0000002437137223 */ /* 0x000fe20000010010 */
[----:B------:R-:W-:Y:S01]  /*2090*/  FADD.FTZ R17, R17, R36 ;  /* 0x0000002411117221 */ /* 0x000fe20000010000 */
[----:B0-----:R-:W-:Y:S01]  /*20a0*/  FADD.FTZ R23, R23, 1 ;  /* 0x3f80000017177421 */ /* 0x001fe20000010000 */
[----:B------:R-:W-:Y:S01]  /*20b0*/  FFMA.FTZ R27, R144, R27, R25 ;  /* 0x0000001b901b7223 */ /* 0x000fe20000010019 */
[----:B------:R-:W-:Y:S01]  /*20c0*/  FMUL.FTZ R32, R120, R33 ;  /* 0x0000002178207220 */ /* 0x000fe20000410000 */
[----:B-1----:R-:W-:Y:S01]  /*20d0*/  FADD.FTZ R36, -R35, 1 ;  /* 0x3f80000023247421 */ /* 0x002fe20000010100 */
[----:B------:R-:W-:Y:S01]  /*20e0*/  SHF.L.U32 R46, R10, 0x1, RZ ;  /* 0x000000010a2e7819 */ /* 0x000fe200000006ff */
[----:B------:R0:W1:Y:S01]  /*20f0*/  MUFU.RCP R34, R86 ;  /* 0x0000005600227308 */ /* 0x0000620000001000 */
[----:B------:R-:W-:Y:S01]  /*2100*/  FFMA.FTZ R25, R2, R9, R19 ;  /* 0x0000000902197223 */ /* 0x000fe20000010013 */
[CC--:B------:R-:W-:Y:S01]  /*2110*/  FFMA.FTZ R19, R22.reuse, R33.reuse, R29 ;  /* 0x0000002116137223 */ /* 0x0c0fe2000001001d */
[----:B------:R-:W-:Y:S01]  /*2120*/  FFMA.FTZ R32, R22, R32, R27 ;  /* 0x0000002016207223 */ /* 0x000fe2000001001b */
[----:B------:R-:W-:Y:S01]  /*2130*/  FFMA.FTZ R36, R21, R36, 1 ;  /* 0x3f80000015247423 */ /* 0x000fe20000010024 */
[----:B----4-:R-:W-:Y:S01]  /*2140*/  FADD.FTZ R21, -R24, 1 ;  /* 0x3f80000018157421 */ /* 0x010fe20000010100 */
[----:B------:R-:W-:Y:S01]  /*2150*/  IADD3.X R22, RZ, R30, RZ, P0, !PT ;  /* 0x0000001eff167210 */ /* 0x000fe200007fe4ff */
[----:B------:R-:W-:Y:S01]  /*2160*/  FADD.FTZ R16, R49, R33 ;  /* 0x0000002131107221 */ /* 0x000fe20000010000 */
[----:B------:R-:W4:Y:S01]  /*2170*/  MUFU.RCP R23, R23 ;  /* 0x0000001700177308 */ /* 0x000f220000001000 */
[----:B------:R-:W-:Y:S01]  /*2180*/  SHF.L.U64.HI R43, R10, 0x1, R15 ;  /* 0x000000010a2b7819 */ /* 0x000fe2000001020f */
[----:B------:R-:W-:Y:S01]  /*2190*/  FFMA.FTZ R29, R120, R33, R25 ;  /* 0x00000021781d7223 */ /* 0x000fe20000010019 */
[----:B0-----:R-:W-:Y:S01]  /*21a0*/  IADD3 R86, P0, R46, UR24, RZ ;  /* 0x000000182e567c10 */ /* 0x001fe2000ff1e0ff */
[----:B------:R-:W-:Y:S01]  /*21b0*/  FMUL.FTZ R33, R35, R36 ;  /* 0x0000002423217220 */ /* 0x000fe20000410000 */
[----:B------:R-:W-:Y:S01]  /*21c0*/  FFMA.FTZ R35, R26, R21, 1 ;  /* 0x3f8000001a237423 */ /* 0x000fe20000010015 */
[----:B------:R-:W-:-:S02]  /*21d0*/  SHF.L.U32 R21, R70, 0x10, RZ ;  /* 0x0000001046157819 */ /* 0x000fc400000006ff */
[----:B------:R-:W-:Y:S02]  /*21e0*/  IADD3.X R87, R43, UR25, RZ, P0, !PT ;  /* 0x000000192b577c10 */ /* 0x000fe400087fe4ff */
[C---:B------:R-:W-:Y:S01]  /*21f0*/  SHF.L.U32 R94, R11.reuse, 0x1, RZ ;  /* 0x000000010b5e7819 */ /* 0x040fe200000006ff */
[----:B------:R-:W-:Y:S01]  /*2200*/  FADD.FTZ R10, -R54, R21 ;  /* 0x00000015360a7221 */ /* 0x000fe20000010100 */
[----:B------:R-:W-:Y:S02]  /*2210*/  SHF.L.U32 R15, R72, 0x10, RZ ;  /* 0x00000010480f7819 */ /* 0x000fe400000006ff */
[----:B------:R-:W5:Y:S01]  /*2220*/  LDG.E.64.CONSTANT R86, desc[UR18][R86.64] ;  /* 0x0000001256567981 */ /* 0x000f62000c1e9b00 */
[----:B------:R-:W-:Y:S01]  /*2230*/  SHF.L.U64.HI R100, R11, 0x1, R22 ;  /* 0x000000010b647819 */ /* 0x000fe20000010216 */
[----:B------:R-:W-:Y:S01]  /*2240*/  FMUL.FTZ R139, R3, R10 ;  /* 0x0000000a038b7220 */ /* 0x000fe20000410000 */
[----:B------:R-:W-:Y:S01]  /*2250*/  IADD3 R88, P0, R94, UR24, RZ ;  /* 0x000000185e587c10 */ /* 0x000fe2000ff1e0ff */
[----:B-1----:R-:W-:Y:S01]  /*2260*/  FADD.FTZ R25, -R34, 1 ;  /* 0x3f80000022197421 */ /* 0x002fe20000010100 */
[----:B------:R-:W-:Y:S01]  /*2270*/  PRMT R10, R70, 0x7632, R10 ;  /* 0x00007632460a7816 */ /* 0x000fe2000000000a */
[----:B------:R-:W-:Y:S01]  /*2280*/  STL [R1+0x20], R47 ;  /* 0x0000202f01007387 */ /* 0x000fe20000100800 */
[----:B------:R-:W-:Y:S01]  /*2290*/  SHF.L.U32 R11, R71, 0x10, RZ ;  /* 0x00000010470b7819 */ /* 0x000fe200000006ff */
[----:B----4-:R-:W-:Y:S01]  /*22a0*/  FADD.FTZ R31, -R23, 1 ;  /* 0x3f800000171f7421 */ /* 0x010fe20000010100 */
[----:B------:R-:W-:Y:S01]  /*22b0*/  IADD3.X R89, R100, UR25, RZ, P0, !PT ;  /* 0x0000001964597c10 */ /* 0x000fe200087fe4ff */
[----:B------:R0:W-:Y:S01]  /*22c0*/  STL [R1+0x1c], R90 ;  /* 0x00001c5a01007387 */ /* 0x0001e20000100800 */
[----:B------:R-:W-:Y:S01]  /*22d0*/  FADD.FTZ R22, -R54, R15 ;  /* 0x0000000f36167221 */ /* 0x000fe20000010100 */
[----:B------:R-:W-:Y:S01]  /*22e0*/  FFMA.FTZ R25, R28, R25, 1 ;  /* 0x3f8000001c197423 */ /* 0x000fe20000010019 */
[----:B------:R-:W-:Y:S01]  /*22f0*/  SHF.L.U32 R15, R10, 0x10, RZ ;  /* 0x000000100a0f7819 */ /* 0x000fe200000006ff */
[----:B------:R-:W-:Y:S01]  /*2300*/  FADD.FTZ R138, -R54, R11 ;  /* 0x0000000b368a7221 */ /* 0x000fe20000010100 */
[----:B------:R-:W-:Y:S01]  /*2310*/  PRMT R10, R71, 0x7632, R10 ;  /* 0x00007632470a7816 */ /* 0x000fe2000000000a */
[----:B------:R-:W-:Y:S01]  /*2320*/  FFMA.FTZ R20, R20, R31, 1 ;  /* 0x3f80000014147423 */ /* 0x000fe2000001001f */
[----:B------:R-:W-:Y:S01]  /*2330*/  FFMA.FTZ R21, R0, R139, R41 ;  /* 0x0000008b00157223 */ /* 0x000fe20000010029 */
[----:B------:R-:W-:Y:S01]  /*2340*/  FMUL.FTZ R36, R24, R35 ;  /* 0x0000002318247220 */ /* 0x000fe20000410000 */
[----:B------:R-:W-:Y:S01]  /*2350*/  SHF.L.U32 R93, R73, 0x10, RZ ;  /* 0x00000010495d7819 */ /* 0x000fe200000006ff */
[----:B------:R-:W4:Y:S01]  /*2360*/  LDG.E.64.CONSTANT R88, desc[UR18][R88.64] ;  /* 0x0000001258587981 */ /* 0x000f22000c1e9b00 */
[----:B0-----:R-:W-:Y:S01]  /*2370*/  IADD3 R90, P0, R90, UR26, RZ ;  /* 0x0000001a5a5a7c10 */ /* 0x001fe2000ff1e0ff */
[----:B------:R-:W-:Y:S01]  /*2380*/  FMUL.FTZ R31, R34, R25 ;  /* 0x00000019221f7220 */ /* 0x000fe20000410000 */
[----:B------:R-:W-:Y:S01]  /*2390*/  FMUL.FTZ R137, R3, R22 ;  /* 0x0000001603897220 */ /* 0x000fe20000410000 */
[----:B------:R-:W-:Y:S01]  /*23a0*/  FADD.FTZ R22, -R54, R15 ;  /* 0x0000000f36167221 */ /* 0x000fe20000010100 */
[----:B------:R-:W-:Y:S01]  /*23b0*/  IADD3.X R91, R47, UR27, RZ, P0, !PT ;  /* 0x0000001b2f5b7c10 */ /* 0x000fe200087fe4ff */
[----:B------:R-:W-:Y:S01]  /*23c0*/  FMUL.FTZ R138, R3, R138 ;  /* 0x0000008a038a7220 */ /* 0x000fe20000410000 */
[----:B------:R-:W-:Y:S01]  /*23d0*/  SHF.L.U32 R25, R10, 0x10, RZ ;  /* 0x000000100a197819 */ /* 0x000fe200000006ff */
[----:B------:R-:W-:Y:S01]  /*23e0*/  FMUL.FTZ R20, R23, R20 ;  /* 0x0000001417147220 */ /* 0x000fe20000410000 */
[----:B------:R-:W-:Y:S01]  /*23f0*/  FMUL.FTZ R11, R21, -1.4426950216293334961 ;  /* 0xbfb8aa3b150b7820 */ /* 0x000fe20000410000 */
[----:B------:R-:W-:Y:S01]  /*2400*/  FMUL.FTZ R27, R3, R22 ;  /* 0x00000016031b7220 */ /* 0x000fe20000410000 */
[----:B------:R-:W-:Y:S01]  /*2410*/  FFMA.FTZ R23, R2, R138, R39 ;  /* 0x0000008a02177223 */ /* 0x000fe20000010027 */
[----:B------:R-:W-:Y:S01]  /*2420*/  FADD.FTZ R22, -R54, R25 ;  /* 0x0000001936167221 */ /* 0x000fe20000010100 */
[----:B------:R-:W4:Y:S01]  /*2430*/  LDG.E.64.CONSTANT R90, desc[UR18][R90.64] ;  /* 0x000000125a5a7981 */ /* 0x000f22000c1e9b00 */
[----:B------:R0:W1:Y:S01]  /*2440*/  MUFU.EX2 R37, R11 ;  /* 0x0000000b00257308 */ /* 0x0000620000000800 */
[----:B------:R-:W-:Y:S01]  /*2450*/  FMUL.FTZ R26, R23, -1.4426950216293334961 ;  /* 0xbfb8aa3b171a7820 */ /* 0x000fe20000410000 */
[----:B------:R-:W-:Y:S01]  /*2460*/  FMUL.FTZ R22, R3, R22 ;  /* 0x0000001603167220 */ /* 0x000fe20000410000 */
[----:B------:R-:W-:Y:S01]  /*2470*/  FFMA.FTZ R25, R55, R27, R40 ;  /* 0x0000001b37197223 */ /* 0x000fe20000010028 */
[----:B------:R-:W-:-:S02]  /*2480*/  SHF.L.U32 R34, R75, 0x10, RZ ;  /* 0x000000104b227819 */ /* 0x000fc400000006ff */
[----:B0-----:R-:W-:Y:S01]  /*2490*/  SHF.L.U32 R11, R74, 0x10, RZ ;  /* 0x000000104a0b7819 */ /* 0x001fe200000006ff */
[----:B------:R-:W-:Y:S01]  /*24a0*/  FFMA.FTZ R28, R120, R22, R121 ;  /* 0x00000016781c7223 */ /* 0x000fe20000010079 */
[----:B------:R-:W-:Y:S01]  /*24b0*/  MUFU.EX2 R26, R26 ;  /* 0x0000001a001a7308 */ /* 0x000fe20000000800 */
[----:B------:R-:W-:Y:S02]  /*24c0*/  FMUL.FTZ R38, R25, -1.4426950216293334961 ;  /* 0xbfb8aa3b19267820 */ /* 0x000fe40000410000 */
[----:B------:R-:W-:Y:S01]  /*24d0*/  FMUL.FTZ R10, R11, R20 ;  /* 0x000000140b0a7220 */ /* 0x000fe20000410000 */
[----:B------:R-:W-:Y:S01]  /*24e0*/  PRMT R20, R74, 0x7632, R20 ;  /* 0x000076324a147816 */ /* 0x000fe20000000014 */
[----:B------:R-:W-:Y:S01]  /*24f0*/  FMUL.FTZ R48, R28, -1.4426950216293334961 ;  /* 0xbfb8aa3b1c307820 */ /* 0x000fe20000410000 */
[----:B------:R-:W-:Y:S01]  /*2500*/  FMUL.FTZ R11, R34, R33 ;  /* 0x00000021220b7220 */ /* 0x000fe20000410000 */
[----:B------:R-:W-:Y:S01]  /*2510*/  PRMT R33, R75, 0x7632, R33 ;  /* 0x000076324b217816 */ /* 0x000fe20000000021 */
[----:B------:R0:W2:Y:S01]  /*2520*/  MUFU.EX2 R45, R38 ;  /* 0x00000026002d7308 */ /* 0x0000a20000000800 */
[----:B------:R-:W-:Y:S01]  /*2530*/  SHF.L.U32 R34, R20, 0x10, RZ ;  /* 0x0000001014227819 */ /* 0x000fe200000006ff */
[C---:B------:R-:W-:Y:S01]  /*2540*/  FFMA.FTZ R15, R0.reuse, R137, R41 ;  /* 0x00000089000f7223 */ /* 0x040fe20000010029 */
[----:B------:R-:W-:Y:S01]  /*2550*/  SHF.L.U32 R35, R33, 0x10, RZ ;  /* 0x0000001021237819 */ /* 0x000fe200000006ff */
[----:B------:R-:W-:-:S04]  /*2560*/  FMUL.FTZ R33, R0, R10 ;  /* 0x0000000a00217220 */ /* 0x000fc80000410000 */
[----:B------:R-:W3:Y:S01]  /*2570*/  MUFU.EX2 R20, R48 ;  /* 0x0000003000147308 */ /* 0x000ee20000000800 */
[----:B------:R-:W-:Y:S01]  /*2580*/  FMUL.FTZ R44, R15, -1.4426950216293334961 ;  /* 0xbfb8aa3b0f2c7820 */ /* 0x000fe20000410000 */
[--C-:B0-----:R-:W-:Y:S01]  /*2590*/  FFMA.FTZ R38, R143, R33, R32.reuse ;  /* 0x000000218f267223 */ /* 0x101fe20000010020 */
[----:B------:R-:W-:Y:S01]  /*25a0*/  PRMT R32, R72, 0x7632, R32 ;  /* 0x0000763248207816 */ /* 0x000fe20000000020 */
[----:B-1----:R-:W-:-:S04]  /*25b0*/  FADD.FTZ R37, R37, 1 ;  /* 0x3f80000025257421 */ /* 0x002fc80000010000 */
[----:B------:R0:W-:Y:S01]  /*25c0*/  MUFU.EX2 R24, R44 ;  /* 0x0000002c00187308 */ /* 0x0001e20000000800 */
[----:B------:R-:W-:Y:S01]  /*25d0*/  SHF.L.U32 R49, R32, 0x10, RZ ;  /* 0x0000001020317819 */ /* 0x000fe200000006ff */
[----:B--2---:R-:W-:Y:S01]  /*25e0*/  FADD.FTZ R45, R45, 1 ;  /* 0x3f8000002d2d7421 */ /* 0x004fe20000010000 */
[----:B0-----:R-:W-:Y:S01]  /*25f0*/  FMUL.FTZ R44, R34, R31 ;  /* 0x0000001f222c7220 */ /* 0x001fe20000410000 */
[----:B------:R-:W-:Y:S01]  /*2600*/  FADD.FTZ R34, R26, 1 ;  /* 0x3f8000001a227421 */ /* 0x000fe20000010000 */
[----:B------:R-:W-:Y:S01]  /*2610*/  FMUL.FTZ R31, R35, R36 ;  /* 0x00000024231f7220 */ /* 0x000fe20000410000 */
[----:B------:R-:W-:Y:S01]  /*2620*/  PRMT R26, R73, 0x7632, R26 ;  /* 0x00007632491a7816 */ /* 0x000fe2000000001a */
[----:B------:R-:W-:Y:S01]  /*2630*/  FFMA.FTZ R36, R0, R10, R29 ;  /* 0x0000000a00247223 */ /* 0x000fe2000001001d */
[----:B------:R-:W-:Y:S01]  /*2640*/  FADD.FTZ R118, R17, R44 ;  /* 0x0000002c11767221 */ /* 0x000fe20000010000 */
[----:B------:R3:W0:Y:S01]  /*2650*/  MUFU.RCP R33, R37 ;  /* 0x0000002500217308 */ /* 0x0006220000001000 */
[----:B------:R-:W-:Y:S01]  /*2660*/  SHF.L.U32 R17, R26, 0x10, RZ ;  /* 0x000000101a117819 */ /* 0x000fe200000006ff */
[----:B------:R-:W-:Y:S01]  /*2670*/  FFMA.FTZ R35, R55, R44, R36 ;  /* 0x0000002c37237223 */ /* 0x000fe20000010024 */
[----:B------:R-:W-:-:S05]  /*2680*/  FADD.FTZ R136, -R54, R93 ;  /* 0x0000005d36887221 */ /* 0x000fca0000010100 */
[----:B------:R-:W1:Y:S01]  /*2690*/  MUFU.RCP R34, R34 ;  /* 0x0000002200227308 */ /* 0x000e620000001000 */
[----:B---3--:R-:W-:Y:S01]  /*26a0*/  FADD.FTZ R37, R20, 1 ;  /* 0x3f80000014257421 */ /* 0x008fe20000010000 */
[C---:B------:R-:W-:Y:S01]  /*26b0*/  FADD.FTZ R20, -R54.reuse, R49 ;  /* 0x0000003136147221 */ /* 0x040fe20000010100 */
[----:B------:R-:W-:Y:S01]  /*26c0*/  FADD.FTZ R26, -R54, R17 ;  /* 0x00000011361a7221 */ /* 0x000fe20000010100 */
[----:B------:R-:W-:-:S04]  /*26d0*/  FFMA.FTZ R32, R13, R44, R18 ;  /* 0x0000002c0d207223 */ /* 0x000fc80000010012 */
[----:B------:R2:W3:Y:S01]  /*26e0*/  MUFU.RCP R36, R45 ;  /* 0x0000002d00247308 */ /* 0x0004e20000001000 */
[----:B------:R-:W-:Y:S01]  /*26f0*/  FMUL.FTZ R20, R3, R20 ;  /* 0x0000001403147220 */ /* 0x000fe20000410000 */
[----:B------:R-:W-:Y:S01]  /*2700*/  FMUL.FTZ R44, R55, R44 ;  /* 0x0000002c372c7220 */ /* 0x000fe20000410000 */
[C---:B------:R-:W-:Y:S01]  /*2710*/  FMUL.FTZ R136, R3.reuse, R136 ;  /* 0x0000008803887220 */ /* 0x040fe20000410000 */
[----:B------:R-:W-:Y:S01]  /*2720*/  FMUL.FTZ R17, R3, R26 ;  /* 0x0000001a03117220 */ /* 0x000fe20000410000 */
[----:B------:R-:W-:Y:S01]  /*2730*/  FFMA.FTZ R26, R55, R20, R40 ;  /* 0x00000014371a7223 */ /* 0x000fe20000010028 */
[----:B------:R-:W-:Y:S01]  /*2740*/  FFMA.FTZ R13, R13, R44, R38 ;  /* 0x0000002c0d0d7223 */ /* 0x000fe20000010026 */
[CC--:B------:R-:W-:Y:S01]  /*2750*/  FMUL.FTZ R18, R2.reuse, R11.reuse ;  /* 0x0000000b02127220 */ /* 0x0c0fe20000410000 */
[C---:B------:R-:W-:Y:S01]  /*2760*/  FFMA.FTZ R29, R2.reuse, R136, R39 ;  /* 0x00000088021d7223 */ /* 0x040fe20000010027 */
[----:B------:R-:W-:Y:S01]  /*2770*/  FFMA.FTZ R35, R2, R11, R35 ;  /* 0x0000000b02237223 */ /* 0x000fe20000010023 */
[----:B------:R-:W-:Y:S01]  /*2780*/  FMUL.FTZ R92, R26, -1.4426950216293334961 ;  /* 0xbfb8aa3b1a5c7820 */ /* 0x000fe20000410000 */
[----:B--2---:R-:W-:Y:S01]  /*2790*/  FFMA.FTZ R45, R140, R18, R13 ;  /* 0x000000128c2d7223 */ /* 0x004fe2000001000d */
[-C--:B------:R-:W-:Y:S01]  /*27a0*/  FMUL.FTZ R38, R120, R31.reuse ;  /* 0x0000001f78267220 */ /* 0x080fe20000410000 */
[----:B------:R-:W-:Y:S01]  /*27b0*/  FMUL.FTZ R49, R29, -1.4426950216293334961 ;  /* 0xbfb8aa3b1d317820 */ /* 0x000fe20000410000 */
[-C--:B------:R-:W-:Y:S01]  /*27c0*/  FFMA.FTZ R19, R12, R31.reuse, R19 ;  /* 0x0000001f0c137223 */ /* 0x080fe20000010013 */
[----:B------:R-:W-:Y:S01]  /*27d0*/  FADD.FTZ R16, R16, R31 ;  /* 0x0000001f10107221 */ /* 0x000fe20000010000 */
[----:B------:R-:W-:Y:S01]  /*27e0*/  FFMA.FTZ R35, R120, R31, R35 ;  /* 0x0000001f78237223 */ /* 0x000fe20000010023 */
[----:B0-----:R-:W-:Y:S01]  /*27f0*/  FADD.FTZ R44, -R33, 1 ;  /* 0x3f800000212c7421 */ /* 0x001fe20000010100 */
[----:B-1----:R-:W-:Y:S01]  /*2800*/  FADD.FTZ R48, -R34, 1 ;  /* 0x3f80000022307421 */ /* 0x002fe20000010100 */
[----:B------:R0:W-:Y:S01]  /*2810*/  MUFU.EX2 R31, R92 ;  /* 0x0000005c001f7308 */ /* 0x0001e20000000800 */
[----:B------:R-:W-:Y:S01]  /*2820*/  FFMA.FTZ R38, R12, R38, R45 ;  /* 0x000000260c267223 */ /* 0x000fe2000001002d */
[----:B---3--:R-:W-:Y:S01]  /*2830*/  FADD.FTZ R12, -R36, 1 ;  /* 0x3f800000240c7421 */ /* 0x008fe20000010100 */
[----:B------:R-:W-:Y:S01]  /*2840*/  FFMA.FTZ R44, R21, R44, 1 ;  /* 0x3f800000152c7423 */ /* 0x000fe2000001002c */
[----:B------:R-:W-:Y:S01]  /*2850*/  FFMA.FTZ R18, R120, R17, R121 ;  /* 0x0000001178127223 */ /* 0x000fe20000010079 */
[----:B------:R-:W-:Y:S01]  /*2860*/  FFMA.FTZ R21, R23, R48, 1 ;  /* 0x3f80000017157423 */ /* 0x000fe20000010030 */
[----:B0-----:R-:W-:-:S02]  /*2870*/  IADD3 R92, P0, R46, UR26, RZ ;  /* 0x0000001a2e5c7c10 */ /* 0x001fc4000ff1e0ff */
[----:B------:R-:W0:Y:S01]  /*2880*/  MUFU.EX2 R13, R49 ;  /* 0x00000031000d7308 */ /* 0x000e220000000800 */
[----:B------:R-:W-:Y:S01]  /*2890*/  FFMA.FTZ R25, R25, R12, 1 ;  /* 0x3f80000019197423 */ /* 0x000fe2000001000c */
[----:B------:R-:W-:Y:S01]  /*28a0*/  IADD3.X R93, R43, UR27, RZ, P0, !PT ;  /* 0x0000001b2b5d7c10 */ /* 0x000fe200087fe4ff */
[----:B------:R-:W-:Y:S01]  /*28b0*/  FMUL.FTZ R48, R18, -1.4426950216293334961 ;  /* 0xbfb8aa3b12307820 */ /* 0x000fe20000410000 */
[----:B------:R-:W-:Y:S01]  /*28c0*/  SHF.L.U32 R12, R76, 0x10, RZ ;  /* 0x000000104c0c7819 */ /* 0x000fe200000006ff */
[----:B------:R-:W-:-:S03]  /*28d0*/  FMUL.FTZ R23, R33, R44 ;  /* 0x0000002c21177220 */ /* 0x000fc60000410000 */
[----:B------:R-:W1:Y:S01]  /*28e0*/  MUFU.RCP R37, R37 ;  /* 0x0000002500257308 */ /* 0x000e620000001000 */
[----:B------:R-:W-:Y:S01]  /*28f0*/  FMUL.FTZ R45, R34, R21 ;  /* 0x00000015222d7220 */ /* 0x000fe20000410000 */
[----:B------:R-:W-:Y:S01]  /*2900*/  FADD.FTZ R21, R24, 1 ;  /* 0x3f80000018157421 */ /* 0x000fe20000010000 */
[----:B------:R-:W2:Y:S01]  /*2910*/  LDG.E.64.CONSTANT R92, desc[UR18][R92.64] ;  /* 0x000000125c5c7981 */ /* 0x000ea2000c1e9b00 */
[----:B------:R-:W-:Y:S01]  /*2920*/  FMUL.FTZ R12, R12, R23 ;  /* 0x000000170c0c7220 */ /* 0x000fe20000410000 */
[----:B------:R-:W-:-:S03]  /*2930*/  PRMT R23, R76, 0x7632, R23 ;  /* 0x000076324c177816 */ /* 0x000fc60000000017 */
[----:B------:R-:W3:Y:S01]  /*2940*/  MUFU.EX2 R33, R48 ;  /* 0x0000003000217308 */ /* 0x000ee20000000800 */
[----:B------:R-:W-:Y:S01]  /*2950*/  FMUL.FTZ R36, R36, R25 ;  /* 0x0000001924247220 */ /* 0x000fe20000410000 */
[----:B------:R-:W-:Y:S02]  /*2960*/  SHF.L.U32 R24, R77, 0x10, RZ ;  /* 0x000000104d187819 */ /* 0x000fe400000006ff */
[----:B------:R-:W-:-:S04]  /*2970*/  SHF.L.U32 R25, R23, 0x10, RZ ;  /* 0x0000001017197819 */ /* 0x000fc800000006ff */
[----:B------:R-:W3:Y:S01]  /*2980*/  MUFU.RCP R21, R21 ;  /* 0x0000001500157308 */ /* 0x000ee20000001000 */
[----:B0-----:R-:W-:Y:S01]  /*2990*/  FADD.FTZ R34, R13, 1 ;  /* 0x3f8000000d227421 */ /* 0x001fe20000010000 */
[----:B------:R-:W-:Y:S01]  /*29a0*/  FMUL.FTZ R13, R24, R45 ;  /* 0x0000002d180d7220 */ /* 0x000fe20000410000 */
[----:B------:R-:W-:Y:S01]  /*29b0*/  FMUL.FTZ R24, R0, R12 ;  /* 0x0000000c00187220 */ /* 0x000fe20000410000 */
[----:B------:R-:W-:Y:S01]  /*29c0*/  FMUL.FTZ R25, R25, R36 ;  /* 0x0000002419197220 */ /* 0x000fe20000410000 */
[----:B-1----:R-:W-:Y:S01]  /*29d0*/  FADD.FTZ R49, -R37, 1 ;  /* 0x3f80000025317421 */ /* 0x002fe20000010100 */
[----:B------:R-:W-:Y:S01]  /*29e0*/  FADD.FTZ R44, R31, 1 ;  /* 0x3f8000001f2c7421 */ /* 0x000fe20000010000 */
[----:B------:R-:W-:Y:S01]  /*29f0*/  FFMA.FTZ R24, R139, R24, R38 ;  /* 0x000000188b187223 */ /* 0x000fe20000010026 */
[----:B------:R-:W-:Y:S01]  /*2a00*/  FMUL.FTZ R31, R55, R25 ;  /* 0x00000019371f7220 */ /* 0x000fe20000410000 */
[----:B------:R-:W-:Y:S01]  /*2a10*/  FFMA.FTZ R28, R28, R49, 1 ;  /* 0x3f8000001c1c7423 */ /* 0x000fe20000010031 */
[----:B------:R-:W-:Y:S01]  /*2a20*/  PRMT R23, R77, 0x7632, R23 ;  /* 0x000076324d177816 */ /* 0x000fe20000000017 */
[----:B---3--:R-:W-:Y:S01]  /*2a30*/  FADD.FTZ R36, R33, 1 ;  /* 0x3f80000021247421 */ /* 0x008fe20000010000 */
[----:B------:R-:W-:Y:S01]  /*2a40*/  FFMA.FTZ R33, R27, R31, R24 ;  /* 0x0000001f1b217223 */ /* 0x000fe20000010018 */
[----:B------:R-:W-:Y:S01]  /*2a50*/  FMUL.FTZ R37, R37, R28 ;  /* 0x0000001c25257220 */ /* 0x000fe20000410000 */
[----:B------:R-:W-:Y:S01]  /*2a60*/  FFMA.FTZ R27, R27, R25, R32 ;  /* 0x000000191b1b7223 */ /* 0x000fe20000010020 */
[----:B------:R-:W-:Y:S01]  /*2a70*/  SHF.L.U32 R28, R23, 0x10, RZ ;  /* 0x00000010171c7819 */ /* 0x000fe200000006ff */
[----:B------:R-:W-:-:S04]  /*2a80*/  FADD.FTZ R32, -R21, 1 ;  /* 0x3f80000015207421 */ /* 0x000fc80000010100 */
[----:B------:R-:W-:Y:S01]  /*2a90*/  FMUL.FTZ R37, R28, R37 ;  /* 0x000000251c257220 */ /* 0x000fe20000410000 */
[----:B------:R-:W-:Y:S01]  /*2aa0*/  FFMA.FTZ R32, R15, R32, 1 ;  /* 0x3f8000000f207423 */ /* 0x000fe20000010020 */
[----:B------:R-:W-:Y:S01]  /*2ab0*/  FFMA.FTZ R28, R0, R12, R35 ;  /* 0x0000000c001c7223 */ /* 0x000fe20000010023 */
[----:B------:R-:W-:Y:S01]  /*2ac0*/  STL [R1+0x18], R43 ;  /* 0x0000182b01007387 */ /* 0x000fe20000100800 */
[----:B------:R-:W-:Y:S01]  /*2ad0*/  SHF.L.U32 R47, R14, 0x1, RZ ;  /* 0x000000010e2f7819 */ /* 0x000fe200000006ff */
[----:B------:R-:W-:Y:S01]  /*2ae0*/  FMUL.FTZ R32, R21, R32 ;  /* 0x0000002015207220 */ /* 0x000fe20000410000 */
[-C--:B------:R-:W-:Y:S01]  /*2af0*/  IADD3.X R21, RZ, R30.reuse, RZ, P4, !PT ;  /* 0x0000001eff157210 */ /* 0x080fe200027fe4ff */
[----:B------:R0:W-:Y:S01]  /*2b00*/  STL [R1+0x14], R46 ;  /* 0x0000142e01007387 */ /* 0x0001e20000100800 */
[----:B------:R-:W-:Y:S01]  /*2b10*/  FFMA.FTZ R31, R55, R25, R28 ;  /* 0x00000019371f7223 */ /* 0x000fe2000001001c */
[----:B------:R-:W-:Y:S01]  /*2b20*/  FFMA.FTZ R28, R22, R37, R19 ;  /* 0x00000025161c7223 */ /* 0x000fe20000010013 */
[----:B------:R-:W-:Y:S01]  /*2b30*/  IADD3.X R19, RZ, R30, RZ, P3, !PT ;  /* 0x0000001eff137210 */ /* 0x000fe20001ffe4ff */
[----:B------:R-:W-:Y:S01]  /*2b40*/  STL [R1+0x10], R100 ;  /* 0x0000106401007387 */ /* 0x000fe20000100800 */
[----:B------:R-:W-:-:S03]  /*2b50*/  IADD3 R96, P0, R94, UR26, RZ ;  /* 0x0000001a5e607c10 */ /* 0x000fc6000ff1e0ff */
[----:B------:R1:W-:Y:S01]  /*2b60*/  STL [R1+0xc], R94 ;  /* 0x00000c5e01007387 */ /* 0x0003e20000100800 */
[----:B0-----:R-:W-:Y:S02]  /*2b70*/  SHF.L.U64.HI R46, R14, 0x1, R21 ;  /* 0x000000010e2e7819 */ /* 0x001fe40000010215 */
[----:B-1----:R-:W-:-:S04]  /*2b80*/  IADD3 R94, P3, R47, UR24, RZ ;  /* 0x000000182f5e7c10 */ /* 0x002fc8000ff7e0ff */
[----:B------:R-:W-:-:S06]  /*2b90*/  IADD3.X R95, R46, UR25, RZ, P3, !PT ;  /* 0x000000192e5f7c10 */ /* 0x000fcc0009ffe4ff */
[----:B------:R-:W3:Y:S01]  /*2ba0*/  LDG.E.64.CONSTANT R94, desc[UR18][R94.64] ;  /* 0x000000125e5e7981 */ /* 0x000ee2000c1e9b00 */
[----:B------:R-:W-:Y:S01]  /*2bb0*/  IADD3.X R97, R100, UR27, RZ, P0, !PT ;  /* 0x0000001b64617c10 */ /* 0x000fe200087fe4ff */
[----:B------:R-:W0:Y:S01]  /*2bc0*/  MUFU.RCP R34, R34 ;  /* 0x0000002200227308 */ /* 0x000e220000001000 */
[----:B------:R-:W-:Y:S01]  /*2bd0*/  SHF.L.U64.HI R43, R158, 0x1, R19 ;  /* 0x000000019e2b7819 */ /* 0x000fe20000010213 */
[----:B------:R-:W-:Y:S01]  /*2be0*/  FADD.FTZ R118, R118, R25 ;  /* 0x0000001976767221 */ /* 0x000fe20000010000 */
[----:B------:R-:W-:Y:S02]  /*2bf0*/  SHF.L.U32 R19, R78, 0x10, RZ ;  /* 0x000000104e137819 */ /* 0x000fe400000006ff */
[----:B------:R-:W3:Y:S03]  /*2c00*/  LDG.E.64.CONSTANT R96, desc[UR18][R96.64] ;  /* 0x0000001260607981 */ /* 0x000ee6000c1e9b00 */
[----:B------:R-:W1:Y:S01]  /*2c10*/  MUFU.RCP R24, R36 ;  /* 0x0000002400187308 */ /* 0x000e620000001000 */
[CC--:B------:R-:W-:Y:S01]  /*2c20*/  FFMA.FTZ R25, R2.reuse, R13.reuse, R31 ;  /* 0x0000000d02197223 */ /* 0x0c0fe2000001001f */
[----:B------:R-:W-:-:S06]  /*2c30*/  FMUL.FTZ R35, R2, R13 ;  /* 0x0000000d02237220 */ /* 0x000fcc0000410000 */
[----:B------:R-:W1:Y:S01]  /*2c40*/  MUFU.RCP R23, R44 ;  /* 0x0000002c00177308 */ /* 0x000e620000001000 */
[----:B------:R-:W-:Y:S01]  /*2c50*/  FADD.FTZ R14, -R54, R19 ;  /* 0x00000013360e7221 */ /* 0x000fe20000010100 */
[----:B------:R-:W-:Y:S01]  /*2c60*/  FADD.FTZ R38, R16, R37 ;  /* 0x0000002510267221 */ /* 0x000fe20000010000 */
[----:B------:R-:W-:Y:S01]  /*2c70*/  FFMA.FTZ R25, R120, R37, R25 ;  /* 0x0000002578197223 */ /* 0x000fe20000010019 */
[----:B------:R-:W-:Y:S01]  /*2c80*/  SHF.L.U32 R19, R79, 0x10, RZ ;  /* 0x000000104f137819 */ /* 0x000fe200000006ff */
[----:B------:R-:W-:Y:S01]  /*2c90*/  FFMA.FTZ R33, R138, R35, R33 ;  /* 0x000000238a217223 */ /* 0x000fe20000010021 */
[----:B------:R-:W-:Y:S01]  /*2ca0*/  FMUL.FTZ R37, R120, R37 ;  /* 0x0000002578257220 */ /* 0x000fe20000410000 */
[----:B0-----:R-:W-:Y:S02]  /*2cb0*/  FADD.FTZ R16, -R34, 1 ;  /* 0x3f80000022107421 */ /* 0x001fe40000010100 */
[----:B------:R-:W-:Y:S01]  /*2cc0*/  FADD.FTZ R134, -R54, R19 ;  /* 0x0000001336867221 */ /* 0x000fe20000010100 */
[----:B------:R-:W-:Y:S01]  /*2cd0*/  FFMA.FTZ R22, R22, R37, R33 ;  /* 0x0000002516167223 */ /* 0x000fe20000010021 */
[----:B-1----:R-:W-:Y:S01]  /*2ce0*/  FADD.FTZ R37, -R24, 1 ;  /* 0x3f80000018257421 */ /* 0x002fe20000010100 */
[----:B------:R-:W-:Y:S01]  /*2cf0*/  SHF.L.U32 R19, R80, 0x10, RZ ;  /* 0x0000001050137819 */ /* 0x000fe200000006ff */
[----:B------:R-:W-:Y:S01]  /*2d00*/  FMUL.FTZ R135, R3, R14 ;  /* 0x0000000e03877220 */ /* 0x000fe20000410000 */
[----:B------:R-:W-:Y:S01]  /*2d10*/  PRMT R14, R78, 0x7632, R14 ;  /* 0x000076324e0e7816 */ /* 0x000fe2000000000e */
[----:B------:R-:W-:Y:S01]  /*2d20*/  FFMA.FTZ R29, R29, R16, 1 ;  /* 0x3f8000001d1d7423 */ /* 0x000fe20000010010 */
[----:B------:R-:W-:Y:S01]  /*2d30*/  FADD.FTZ R15, -R23, 1 ;  /* 0x3f800000170f7421 */ /* 0x000fe20000010100 */
[----:B------:R-:W-:Y:S01]  /*2d40*/  FFMA.FTZ R37, R18, R37, 1 ;  /* 0x3f80000012257423 */ /* 0x000fe20000010025 */
[----:B------:R-:W-:Y:S01]  /*2d50*/  FFMA.FTZ R16, R0, R135, R41 ;  /* 0x0000008700107223 */ /* 0x000fe20000010029 */
[----:B------:R-:W-:Y:S01]  /*2d60*/  FADD.FTZ R18, -R54, R19 ;  /* 0x0000001336127221 */ /* 0x000fe20000010100 */
[----:B------:R-:W-:Y:S01]  /*2d70*/  FFMA.FTZ R26, R26, R15, 1 ;  /* 0x3f8000001a1a7423 */ /* 0x000fe2000001000f */
[----:B------:R-:W-:Y:S01]  /*2d80*/  SHF.L.U32 R21, R14, 0x10, RZ ;  /* 0x000000100e157819 */ /* 0x000fe200000006ff */
[----:B------:R-:W-:Y:S01]  /*2d90*/  FMUL.FTZ R15, R34, R29 ;  /* 0x0000001d220f7220 */ /* 0x000fe20000410000 */
[----:B------:R-:W-:Y:S01]  /*2da0*/  PRMT R14, R79, 0x7632, R14 ;  /* 0x000076324f0e7816 */ /* 0x000fe2000000000e */
[----:B------:R-:W-:Y:S01]  /*2db0*/  FMUL.FTZ R34, R16, -1.4426950216293334961 ;  /* 0xbfb8aa3b10227820 */ /* 0x000fe20000410000 */
[----:B------:R-:W-:Y:S01]  /*2dc0*/  FMUL.FTZ R133, R3, R18 ;  /* 0x0000001203857220 */ /* 0x000fe20000410000 */
[----:B------:R-:W-:Y:S01]  /*2dd0*/  FMUL.FTZ R35, R23, R26 ;  /* 0x0000001a17237220 */ /* 0x000fe20000410000 */
[----:B------:R-:W-:Y:S01]  /*2de0*/  FADD.FTZ R26, -R54, R21 ;  /* 0x00000015361a7221 */ /* 0x000fe20000010100 */
[----:B------:R-:W-:Y:S01]  /*2df0*/  SHF.L.U32 R21, R14, 0x10, RZ ;  /* 0x000000100e157819 */ /* 0x000fe200000006ff */
[----:B------:R-:W-:Y:S01]  /*2e00*/  FMUL.FTZ R134, R3, R134 ;  /* 0x0000008603867220 */ /* 0x000fe20000410000 */
[----:B------:R-:W-:Y:S01]  /*2e10*/  FFMA.FTZ R18, R0, R133, R41 ;  /* 0x0000008500127223 */ /* 0x000fe20000010029 */
[----:B------:R-:W-:-:S02]  /*2e20*/  SHF.L.U32 R45, R82, 0x10, RZ ;  /* 0x00000010522d7819 */ /* 0x000fc400000006ff */
[----:B------:R-:W-:Y:S01]  /*2e30*/  PRMT R14, R82, 0x7632, R14 ;  /* 0x00007632520e7816 */ /* 0x000fe2000000000e */
[----:B------:R-:W0:Y:S01]  /*2e40*/  MUFU.EX2 R34, R34 ;  /* 0x0000002200227308 */ /* 0x000e220000000800 */
[----:B------:R-:W-:Y:S01]  /*2e50*/  FFMA.FTZ R19, R2, R134, R39 ;  /* 0x0000008602137223 */ /* 0x000fe20000010027 */
[----:B------:R-:W-:Y:S01]  /*2e60*/  FMUL.FTZ R44, R18, -1.4426950216293334961 ;  /* 0xbfb8aa3b122c7820 */ /* 0x000fe20000410000 */
[----:B------:R-:W-:Y:S01]  /*2e70*/  SHF.L.U32 R36, R14, 0x10, RZ ;  /* 0x000000100e247819 */ /* 0x000fe200000006ff */
[----:B------:R-:W-:Y:S01]  /*2e80*/  FMUL.FTZ R14, R45, R32 ;  /* 0x000000202d0e7220 */ /* 0x000fe20000410000 */
[----:B------:R-:W-:Y:S01]  /*2e90*/  SHF.L.U32 R158, R158, 0x1, RZ ;  /* 0x000000019e9e7819 */ /* 0x000fe200000006ff */
[----:B------:R-:W-:Y:S01]  /*2ea0*/  FMUL.FTZ R29, R3, R26 ;  /* 0x0000001a031d7220 */ /* 0x000fe20000410000 */
[----:B------:R-:W-:Y:S01]  /*2eb0*/  FADD.FTZ R26, -R54, R21 ;  /* 0x00000015361a7221 */ /* 0x000fe20000010100 */
[----:B------:R-:W-:Y:S01]  /*2ec0*/  FMUL.FTZ R33, R19, -1.4426950216293334961 ;  /* 0xbfb8aa3b13217820 */ /* 0x000fe20000410000 */
[----:B------:R1:W-:Y:S01]  /*2ed0*/  MUFU.EX2 R21, R44 ;  /* 0x0000002c00157308 */ /* 0x0003e20000000800 */
[----:B------:R-:W-:Y:S01]  /*2ee0*/  PRMT R32, R83, 0x7632, R32 ;  /* 0x0000763253207816 */ /* 0x000fe20000000020 */
[----:B------:R-:W-:Y:S01]  /*2ef0*/  FMUL.FTZ R36, R36, R35 ;  /* 0x0000002324247220 */ /* 0x000fe20000410000 */
[----:B------:R-:W-:Y:S01]  /*2f00*/  IADD3 R98, P4, R158, UR24, RZ ;  /* 0x000000189e627c10 */ /* 0x000fe2000ff9e0ff */
[----:B------:R-:W-:Y:S01]  /*2f10*/  FFMA.FTZ R31, R55, R29, R40 ;  /* 0x0000001d371f7223 */ /* 0x000fe20000010028 */
[----:B------:R-:W-:Y:S01]  /*2f20*/  SHF.L.U32 R48, R83, 0x10, RZ ;  /* 0x0000001053307819 */ /* 0x000fe200000006ff */
[----:B-1----:R-:W-:Y:S01]  /*2f30*/  FMUL.FTZ R44, R0, R14 ;  /* 0x0000000e002c7220 */ /* 0x002fe20000410000 */
[----:B------:R-:W-:Y:S01]  /*2f40*/  SHF.L.U32 R32, R32, 0x10, RZ ;  /* 0x0000001020207819 */ /* 0x000fe200000006ff */
[----:B------:R-:W-:Y:S01]  /*2f50*/  FMUL.FTZ R37, R24, R37 ;  /* 0x0000002518257220 */ /* 0x000fe20000410000 */
[----:B------:R-:W-:Y:S01]  /*2f60*/  IADD3.X R99, R43, UR25, RZ, P4, !PT ;  /* 0x000000192b637c10 */ /* 0x000fe2000a7fe4ff */
[----:B------:R-:W-:Y:S01]  /*2f70*/  FFMA.FTZ R49, R137, R44, R22 ;  /* 0x0000002c89317223 */ /* 0x000fe20000010016 */
[----:B------:R-:W1:Y:S01]  /*2f80*/  MUFU.EX2 R33, R33 ;  /* 0x0000002100217308 */ /* 0x000e620000000800 */
[-C--:B------:R-:W-:Y:S01]  /*2f90*/  FMUL.FTZ R22, R55, R36.reuse ;  /* 0x0000002437167220 */ /* 0x080fe20000410000 */
[----:B------:R-:W-:Y:S01]  /*2fa0*/  FMUL.FTZ R100, R31, -1.4426950216293334961 ;  /* 0xbfb8aa3b1f647820 */ /* 0x000fe20000410000 */
[----:B------:R-:W-:Y:S01]  /*2fb0*/  FMUL.FTZ R15, R48, R15 ;  /* 0x0000000f300f7220 */ /* 0x000fe20000410000 */
[----:B------:R-:W-:Y:S01]  /*2fc0*/  FMUL.FTZ R45, R32, R37 ;  /* 0x00000025202d7220 */ /* 0x000fe20000410000 */
[C---:B------:R-:W-:Y:S01]  /*2fd0*/  FFMA.FTZ R32, R20.reuse, R36, R27 ;  /* 0x0000002414207223 */ /* 0x040fe2000001001b */
[----:B------:R-:W-:Y:S01]  /*2fe0*/  FFMA.FTZ R49, R20, R22, R49 ;  /* 0x0000001614317223 */ /* 0x000fe20000010031 */
[----:B------:R-:W3:Y:S01]  /*2ff0*/  LDG.E.64.CONSTANT R98, desc[UR18][R98.64] ;  /* 0x0000001262627981 */ /* 0x000ee2000c1e9b00 */
[----:B0-----:R-:W-:Y:S01]  /*3000*/  FADD.FTZ R44, R34, 1 ;  /* 0x3f800000222c7421 */ /* 0x001fe20000010000 */
[----:B------:R-:W-:Y:S01]  /*3010*/  FFMA.FTZ R20, R0, R14, R25 ;  /* 0x0000000e00147223 */ /* 0x000fe20000010019 */
[----:B------:R-:W0:Y:S01]  /*3020*/  MUFU.EX2 R24, R100 ;  /* 0x0000006400187308 */ /* 0x000e220000000800 */
[----:B------:R-:W-:Y:S01]  /*3030*/  FMUL.FTZ R25, R2, R15 ;  /* 0x0000000f02197220 */ /* 0x000fe20000410000 */
[----:B------:R-:W-:Y:S01]  /*3040*/  FADD.FTZ R118, R118, R36 ;  /* 0x0000002476767221 */ /* 0x000fe20000010000 */
[----:B------:R-:W-:-:S02]  /*3050*/  FFMA.FTZ R27, R55, R36, R20 ;  /* 0x00000024371b7223 */ /* 0x000fc40000010014 */
[----:B------:R-:W-:Y:S01]  /*3060*/  FFMA.FTZ R36, R136, R25, R49 ;  /* 0x0000001988247223 */ /* 0x000fe20000010031 */
[----:B------:R-:W-:Y:S02]  /*3070*/  PRMT R25, R80, 0x7632, R25 ;  /* 0x0000763250197816 */ /* 0x000fe40000000019 */
[----:B------:R-:W5:Y:S01]  /*3080*/  MUFU.RCP R22, R44 ;  /* 0x0000002c00167308 */ /* 0x000f620000001000 */
[----:B------:R-:W-:Y:S01]  /*3090*/  FFMA.FTZ R27, R2, R15, R27 ;  /* 0x0000000f021b7223 */ /* 0x000fe2000001001b */
[----:B------:R-:W-:Y:S01]  /*30a0*/  SHF.L.U32 R25, R25, 0x10, RZ ;  /* 0x0000001019197819 */ /* 0x000fe200000006ff */
[----:B-1----:R-:W-:Y:S01]  /*30b0*/  FADD.FTZ R34, R33, 1 ;  /* 0x3f80000021227421 */ /* 0x002fe20000010000 */
[----:B------:R-:W-:Y:S01]  /*30c0*/  PRMT R33, R81, 0x7632, R33 ;  /* 0x0000763251217816 */ /* 0x000fe20000000021 */
[-C--:B------:R-:W-:Y:S01]  /*30d0*/  FFMA.FTZ R28, R17, R45.reuse, R28 ;  /* 0x0000002d111c7223 */ /* 0x080fe2000001001c */
[----:B------:R-:W-:Y:S01]  /*30e0*/  FADD.FTZ R38, R38, R45 ;  /* 0x0000002d26267221 */ /* 0x000fe20000010000 */
[-C--:B------:R-:W-:Y:S01]  /*30f0*/  FFMA.FTZ R27, R120, R45.reuse, R27 ;  /* 0x0000002d781b7223 */ /* 0x080fe2000001001b */
[----:B------:R-:W-:Y:S01]  /*3100*/  FADD.FTZ R20, -R54, R25 ;  /* 0x0000001936147221 */ /* 0x000fe20000010100 */
[----:B------:R-:W-:Y:S01]  /*3110*/  SHF.L.U32 R37, R81, 0x10, RZ ;  /* 0x0000001051257819 */ /* 0x000fe200000006ff */
[----:B------:R-:W-:Y:S01]  /*3120*/  FMUL.FTZ R45, R120, R45 ;  /* 0x0000002d782d7220 */ /* 0x000fe20000410000 */
[----:B------:R-:W-:Y:S01]  /*3130*/  SHF.L.U32 R33, R33, 0x10, RZ ;  /* 0x0000001021217819 */ /* 0x000fe200000006ff */
[----:B0-----:R-:W-:Y:S01]  /*3140*/  FADD.FTZ R24, R24, 1 ;  /* 0x3f80000018187421 */ /* 0x001fe20000010000 */
[----:B------:R-:W-:Y:S01]  /*3150*/  FMUL.FTZ R20, R3, R20 ;  /* 0x0000001403147220 */ /* 0x000fe20000410000 */
[----:B------:R-:W-:Y:S01]  /*3160*/  FFMA.FTZ R36, R17, R45, R36 ;  /* 0x0000002d11247223 */ /* 0x000fe20000010024 */
[C---:B------:R-:W-:Y:S01]  /*3170*/  FADD.FTZ R132, -R54.reuse, R37 ;  /* 0x0000002536847221 */ /* 0x040fe20000010100 */
[----:B------:R-:W-:Y:S01]  /*3180*/  FADD.FTZ R100, -R54, R33 ;  /* 0x0000002136647221 */ /* 0x000fe20000010100 */
[----:B-----5:R-:W-:Y:S01]  /*3190*/  FADD.FTZ R17, -R22, 1 ;  /* 0x3f80000016117421 */ /* 0x020fe20000010100 */
[----:B------:R0:W-:Y:S01]  /*31a0*/  MUFU.RCP R37, R24 ;  /* 0x0000001800257308 */ /* 0x0001e20000001000 */
[C---:B------:R-:W-:Y:S01]  /*31b0*/  FMUL.FTZ R23, R3.reuse, R26 ;  /* 0x0000001a03177220 */ /* 0x040fe20000410000 */
[----:B------:R-:W-:Y:S01]  /*31c0*/  FMUL.FTZ R45, R3, R100 ;  /* 0x00000064032d7220 */ /* 0x000fe20000410000 */
[----:B------:R-:W-:-:S02]  /*31d0*/  FFMA.FTZ R33, R16, R17, 1 ;  /* 0x3f80000010217423 */ /* 0x000fc40000010011 */
[----:B------:R-:W-:Y:S01]  /*31e0*/  FFMA.FTZ R26, R120, R23, R121 ;  /* 0x00000017781a7223 */ /* 0x000fe20000010079 */
[----:B0-----:R-:W-:Y:S01]  /*31f0*/  FFMA.FTZ R24, R55, R20, R40 ;  /* 0x0000001437187223 */ /* 0x001fe20000010028 */
[----:B------:R-:W-:-:S03]  /*3200*/  FMUL.FTZ R16, R22, R33 ;  /* 0x0000002116107220 */ /* 0x000fc60000410000 */
[----:B------:R-:W-:Y:S01]  /*3210*/  FMUL.FTZ R100, R24, -1.4426950216293334961 ;  /* 0xbfb8aa3b18647820 */ /* 0x000fe20000410000 */
[----:B------:R-:W-:-:S03]  /*3220*/  FMUL.FTZ R101, R26, -1.4426950216293334961 ;  /* 0xbfb8aa3b1a657820 */ /* 0x000fc60000410000 */
[----:B------:R0:W-:Y:S02]  /*3230*/  MUFU.EX2 R33, R100 ;  /* 0x0000006400217308 */ /* 0x0001e40000000800 */
[----:B0-----:R-:W-:-:S06]  /*3240*/  IADD3 R100, P0, R47, UR26, RZ ;  /* 0x0000001a2f647c10 */ /* 0x001fcc000ff1e0ff */
[----:B------:R0:W1:Y:S02]  /*3250*/  MUFU.EX2 R35, R101 ;  /* 0x0000006500237308 */ /* 0x0000640000000800 */
[----:B0-----:R-:W-:-:S06]  /*3260*/  IADD3.X R101, R46, UR27, RZ, P0, !PT ;  /* 0x0000001b2e657c10 */ /* 0x001fcc00087fe4ff */
[----:B------:R-:W5:Y:S01]  /*3270*/  LDG.E.64.CONSTANT R100, desc[UR18][R100.64] ;  /* 0x0000001264647981 */ /* 0x000f62000c1e9b00 */
[----:B------:R-:W0:Y:S01]  /*3280*/  MUFU.RCP R34, R34 ;  /* 0x0000002200227308 */ /* 0x000e220000001000 */
[----:B-1----:R-:W-:Y:S01]  /*3290*/  FADD.FTZ R44, R35, 1 ;  /* 0x3f800000232c7421 */ /* 0x002fe20000010000 */
[----:B------:R-:W-:Y:S01]  /*32a0*/  IADD3.X R157, RZ, R30, RZ, P2, !PT ;  /* 0x0000001eff9d7210 */ /* 0x000fe200017fe4ff */
[----:B------:R-:W-:Y:S01]  /*32b0*/  FMUL.FTZ R132, R3, R132 ;  /* 0x0000008403847220 */ /* 0x000fe20000410000 */
[----:B------:R-:W-:Y:S02]  /*32c0*/  IADD3 R102, P0, R158, UR26, RZ ;  /* 0x0000001a9e667c10 */ /* 0x000fe4000ff1e0ff */
[C---:B------:R-:W-:Y:S02]  /*32d0*/  SHF.L.U64.HI R157, R156.reuse, 0x1, R157 ;  /* 0x000000019c9d7819 */ /* 0x040fe4000001029d */
[----:B------:R-:W1:Y:S01]  /*32e0*/  MUFU.RCP R44, R44 ;  /* 0x0000002c002c7308 */ /* 0x000e620000001000 */
[----:B------:R-:W-:Y:S01]  /*32f0*/  SHF.L.U32 R156, R156, 0x1, RZ ;  /* 0x000000019c9c7819 */ /* 0x000fe200000006ff */
[----:B------:R-:W-:Y:S01]  /*3300*/  FFMA.FTZ R25, R2, R132, R39 ;  /* 0x0000008402197223 */ /* 0x000fe20000010027 */
[----:B------:R-:W-:-:S02]  /*3310*/  IADD3.X R103, R43, UR27, RZ, P0, !PT ;  /* 0x0000001b2b677c10 */ /* 0x000fc400087fe4ff */
[----:B------:R-:W-:Y:S01]  /*3320*/  IADD3 R104, P2, R156, UR24, RZ ;  /* 0x000000189c687c10 */ /* 0x000fe2000ff5e0ff */
[----:B------:R-:W-:Y:S01]  /*3330*/  FMUL.FTZ R35, R25, -1.4426950216293334961 ;  /* 0xbfb8aa3b19237820 */ /* 0x000fe20000410000 */
[----:B0-----:R-:W-:Y:S02]  /*3340*/  FADD.FTZ R48, -R34, 1 ;  /* 0x3f80000022307421 */ /* 0x001fe40000010100 */
[----:B------:R-:W-:Y:S01]  /*3350*/  IADD3.X R105, R157, UR25, RZ, P2, !PT ;  /* 0x000000199d697c10 */ /* 0x000fe200097fe4ff */
[----:B------:R-:W5:Y:S01]  /*3360*/  LDG.E.64.CONSTANT R102, desc[UR18][R102.64] ;  /* 0x0000001266667981 */ /* 0x000f62000c1e9b00 */
[----:B------:R-:W-:Y:S01]  /*3370*/  FFMA.FTZ R17, R19, R48, 1 ;  /* 0x3f80000013117423 */ /* 0x000fe20000010030 */
[----:B------:R-:W-:Y:S01]  /*3380*/  FADD.FTZ R48, -R37, 1 ;  /* 0x3f80000025307421 */ /* 0x000fe20000010100 */
[----:B------:R-:W-:Y:S01]  /*3390*/  FFMA.FTZ R22, R120, R45, R121 ;  /* 0x0000002d78167223 */ /* 0x000fe20000010079 */
[----:B------:R-:W0:Y:S01]  /*33a0*/  MUFU.EX2 R35, R35 ;  /* 0x0000002300237308 */ /* 0x000e220000000800 */
[----:B------:R-:W5:Y:S01]  /*33b0*/  LDG.E.64.CONSTANT R104, desc[UR18][R104.64] ;  /* 0x0000001268687981 */ /* 0x000f62000c1e9b00 */
[----:B------:R-:W-:Y:S01]  /*33c0*/  FFMA.FTZ R48, R31, R48, 1 ;  /* 0x3f8000001f307423 */ /* 0x000fe20000010030 */
[----:B-1----:R-:W-:Y:S01]  /*33d0*/  FADD.FTZ R49, -R44, 1 ;  /* 0x3f8000002c317421 */ /* 0x002fe20000010100 */
[----:B------:R-:W-:Y:S01]  /*33e0*/  FMUL.FTZ R31, R22, -1.4426950216293334961 ;  /* 0xbfb8aa3b161f7820 */ /* 0x000fe20000410000 */
[----:B------:R-:W-:Y:S01]  /*33f0*/  PRMT R19, R84, 0x7632, R19 ;  /* 0x0000763254137816 */ /* 0x000fe20000000013 */
[----:B------:R-:W-:Y:S01]  /*3400*/  FMUL.FTZ R17, R34, R17 ;  /* 0x0000001122117220 */ /* 0x000fe20000410000 */
[----:B------:R-:W-:Y:S01]  /*3410*/  FFMA.FTZ R49, R26, R49, 1 ;  /* 0x3f8000001a317423 */ /* 0x000fe20000010031 */
[----:B------:R-:W-:Y:S01]  /*3420*/  FMUL.FTZ R34, R37, R48 ;  /* 0x0000003025227220 */ /* 0x000fe20000410000 */
[----:B------:R-:W-:Y:S01]  /*3430*/  SHF.L.U32 R37, R84, 0x10, RZ ;  /* 0x0000001054257819 */ /* 0x000fe200000006ff */
[----:B------:R-:W1:Y:S01]  /*3440*/  MUFU.EX2 R31, R31 ;  /* 0x0000001f001f7308 */ /* 0x000e620000000800 */
[----:B------:R-:W-:-:S02]  /*3450*/  SHF.L.U32 R26, R85, 0x10, RZ ;  /* 0x00000010551a7819 */ /* 0x000fc400000006ff */
[----:B------:R-:W-:Y:S01]  /*3460*/  SHF.L.U32 R19, R19, 0x10, RZ ;  /* 0x0000001013137819 */ /* 0x000fe200000006ff */
[----:B------:R-:W-:Y:S01]  /*3470*/  FADD.FTZ R48, R21, 1 ;  /* 0x3f80000015307421 */ /* 0x000fe20000010000 */
[----:B------:R-:W-:Y:S01]  /*3480*/  FMUL.FTZ R16, R37, R16 ;  /* 0x0000001025107220 */ /* 0x000fe20000410000 */
[----:B------:R-:W-:Y:S02]  /*3490*/  FMUL.FTZ R17, R26, R17 ;  /* 0x000000111a117220 */ /* 0x000fe40000410000 */
[----:B------:R-:W-:Y:S01]  /*34a0*/  FMUL.FTZ R34, R19, R34 ;  /* 0x0000002213227220 */ /* 0x000fe20000410000 */
[----:B------:R-:W4:Y:S01]  /*34b0*/  MUFU.RCP R26, R48 ;  /* 0x00000030001a7308 */ /* 0x000f220000001000 */
[----:B------:R-:W-:Y:S01]  /*34c0*/  PRMT R19, R85, 0x7632, R19 ;  /* 0x0000763255137816 */ /* 0x000fe20000000013 */
[----:B------:R-:W-:Y:S01]  /*34d0*/  FMUL.FTZ R21, R44, R49 ;  /* 0x000000312c157220 */ /* 0x000fe20000410000 */
[----:B------:R-:W-:Y:S01]  /*34e0*/  FMUL.FTZ R37, R0, R16 ;  /* 0x0000001000257220 */ /* 0x000fe20000410000 */
[----:B0-----:R-:W-:Y:S01]  /*34f0*/  FADD.FTZ R49, R35, 1 ;  /* 0x3f80000023317421 */ /* 0x001fe20000010000 */
[----:B------:R-:W-:Y:S01]  /*3500*/  SHF.L.U32 R44, R19, 0x10, RZ ;  /* 0x00000010132c7819 */ /* 0x000fe200000006ff */
[-C--:B------:R-:W-:Y:S01]  /*3510*/  FMUL.FTZ R35, R55, R34.reuse ;  /* 0x0000002237237220 */ /* 0x080fe20000410000 */
[----:B------:R-:W-:Y:S01]  /*3520*/  FFMA.FTZ R36, R135, R37, R36 ;  /* 0x0000002587247223 */ /* 0x000fe20000010024 */
[----:B------:R-:W0:Y:S01]  /*3530*/  MUFU.RCP R19, R49 ;  /* 0x0000003100137308 */ /* 0x000e220000001000 */
[----:B------:R-:W-:Y:S01]  /*3540*/  FFMA.FTZ R37, R29, R34, R32 ;  /* 0x000000221d257223 */ /* 0x000fe20000010020 */
[----:B------:R-:W-:Y:S01]  /*3550*/  FMUL.FTZ R21, R44, R21 ;  /* 0x000000152c157220 */ /* 0x000fe20000410000 */
[----:B------:R-:W-:Y:S01]  /*3560*/  FADD.FTZ R44, R33, 1 ;  /* 0x3f800000212c7421 */ /* 0x000fe20000010000 */
[----:B------:R-:W-:Y:S01]  /*3570*/  FFMA.FTZ R33, R29, R35, R36 ;  /* 0x000000231d217223 */ /* 0x000fe20000010024 */
[----:B------:R-:W-:Y:S01]  /*3580*/  FFMA.FTZ R32, R0, R16, R27 ;  /* 0x0000001000207223 */ /* 0x000fe2000001001b */
[----:B------:R-:W-:Y:S01]  /*3590*/  FMUL.FTZ R27, R2, R17 ;  /* 0x00000011021b7220 */ /* 0x000fe20000410000 */
[----:B-1----:R-:W-:-:S02]  /*35a0*/  FADD.FTZ R35, R31, 1 ;  /* 0x3f8000001f237421 */ /* 0x002fc40000010000 */
[----:B------:R-:W-:Y:S01]  /*35b0*/  FFMA.FTZ R31, R55, R34, R32 ;  /* 0x00000022371f7223 */ /* 0x000fe20000010020 */
[----:B------:R-:W-:Y:S01]  /*35c0*/  FFMA.FTZ R32, R134, R27, R33 ;  /* 0x0000001b86207223 */ /* 0x000fe20000010021 */
[----:B----4-:R-:W-:Y:S02]  /*35d0*/  FADD.FTZ R27, -R26, 1 ;  /* 0x3f8000001a1b7421 */ /* 0x010fe40000010100 */
[----:B------:R-:W1:Y:S02]  /*35e0*/  MUFU.RCP R35, R35 ;  /* 0x0000002300237308 */ /* 0x000e640000001000 */
[----:B------:R-:W-:Y:S01]  /*35f0*/  FFMA.FTZ R27, R18, R27, 1 ;  /* 0x3f800000121b7423 */ /* 0x000fe2000001001b */
[----:B------:R-:W-:Y:S01]  /*3600*/  FFMA.FTZ R33, R23, R21, R28 ;  /* 0x0000001517217223 */ /* 0x000fe2000001001c */
[----:B0-----:R-:W-:Y:S02]  /*3610*/  FADD.FTZ R28, -R19, 1 ;  /* 0x3f800000131c7421 */ /* 0x001fe40000010100 */
[----:B------:R-:W-:-:S02]  /*3620*/  FMUL.FTZ R18, R26, R27 ;  /* 0x0000001b1a127220 */ /* 0x000fc40000410000 */
[----:B------:R-:W0:Y:S01]  /*3630*/  MUFU.RCP R29, R44 ;  /* 0x0000002c001d7308 */ /* 0x000e220000001000 */
[----:B------:R-:W-:Y:S01]  /*3640*/  SHF.L.U32 R27, R86, 0x10, RZ ;  /* 0x00000010561b7819 */ /* 0x000fe200000006ff */
[----:B------:R-:W-:-:S04]  /*3650*/  FFMA.FTZ R28, R25, R28, 1 ;  /* 0x3f800000191c7423 */ /* 0x000fc8000001001c */
[----:B------:R-:W-:Y:S01]  /*3660*/  FADD.FTZ R130, -R54, R27 ;  /* 0x0000001b36827221 */ /* 0x000fe20000010100 */
[----:B------:R-:W-:Y:S01]  /*3670*/  FMUL.FTZ R19, R19, R28 ;  /* 0x0000001c13137220 */ /* 0x000fe20000410000 */
[C---:B------:R-:W-:Y:S02]  /*3680*/  SHF.L.U32 R27, R87.reuse, 0x10, RZ ;  /* 0x00000010571b7819 */ /* 0x040fe400000006ff */
[----:B------:R-:W-:Y:S01]  /*3690*/  PRMT R28, R87, 0x7632, R28 ;  /* 0x00007632571c7816 */ /* 0x000fe2000000001c */
[----:B------:R-:W-:Y:S01]  /*36a0*/  FFMA.FTZ R31, R2, R17, R31 ;  /* 0x00000011021f7223 */ /* 0x000fe2000001001f */
[----:B-1----:R-:W-:Y:S01]  /*36b0*/  FADD.FTZ R25, -R35, 1 ;  /* 0x3f80000023197421 */ /* 0x002fe20000010100 */
[----:B------:R-:W-:Y:S01]  /*36c0*/  PRMT R36, R86, 0x7632, R36 ;  /* 0x0000763256247816 */ /* 0x000fe20000000024 */
[----:B------:R-:W-:Y:S01]  /*36d0*/  FADD.FTZ R26, -R54, R27 ;  /* 0x0000001b361a7221 */ /* 0x000fe20000010100 */
[----:B------:R-:W-:Y:S01]  /*36e0*/  SHF.L.U32 R28, R28, 0x10, RZ ;  /* 0x000000101c1c7819 */ /* 0x000fe200000006ff */
[-C--:B------:R-:W-:Y:S01]  /*36f0*/  FMUL.FTZ R49, R120, R21.reuse ;  /* 0x0000001578317220 */ /* 0x080fe20000410000 */
[----:B------:R-:W-:Y:S01]  /*3700*/  FADD.FTZ R38, R38, R21 ;  /* 0x0000001526267221 */ /* 0x000fe20000010000 */
[----:B------:R-:W-:Y:S01]  /*3710*/  FFMA.FTZ R21, R120, R21, R31 ;  /* 0x0000001578157223 */ /* 0x000fe2000001001f */
[----:B------:R-:W-:Y:S01]  /*3720*/  FFMA.FTZ R22, R22, R25, 1 ;  /* 0x3f80000016167423 */ /* 0x000fe20000010019 */
[----:B------:R-:W-:Y:S01]  /*3730*/  SHF.L.U32 R36, R36, 0x10, RZ ;  /* 0x0000001024247819 */ /* 0x000fe200000006ff */
[----:B0-----:R-:W-:Y:S01]  /*3740*/  FADD.FTZ R31, -R29, 1 ;  /* 0x3f8000001d1f7421 */ /* 0x001fe20000010100 */
[C---:B------:R-:W-:Y:S01]  /*3750*/  FMUL.FTZ R129, R3.reuse, R26 ;  /* 0x0000001a03817220 */ /* 0x040fe20000410000 */
[----:B------:R-:W-:Y:S01]  /*3760*/  FADD.FTZ R28, -R54, R28 ;  /* 0x0000001c361c7221 */ /* 0x000fe20000010100 */
[----:B------:R-:W-:Y:S01]  /*3770*/  FMUL.FTZ R130, R3, R130 ;  /* 0x0000008203827220 */ /* 0x000fe20000410000 */
[----:B------:R-:W-:Y:S01]  /*3780*/  FMUL.FTZ R35, R35, R22 ;  /* 0x0000001623237220 */ /* 0x000fe20000410000 */
[----:B------:R-:W-:Y:S01]  /*3790*/  FFMA.FTZ R24, R24, R31, 1 ;  /* 0x3f80000018187423 */ /* 0x000fe2000001001f */
[----:B------:R-:W-:Y:S01]  /*37a0*/  FADD.FTZ R36, -R54, R36 ;  /* 0x0000002436247221 */ /* 0x000fe20000010100 */
[----:B------:R-:W-:Y:S01]  /*37b0*/  PRMT R22, R90, 0x7632, R22 ;  /* 0x000076325a167816 */ /* 0x000fe20000000016 */
[----:B------:R-:W-:Y:S01]  /*37c0*/  FFMA.FTZ R31, R2, R129, R39 ;  /* 0x00000081021f7223 */ /* 0x000fe20000010027 */
[----:B------:R-:W-:Y:S01]  /*37d0*/  FADD.FTZ R118, R118, R34 ;  /* 0x0000002276767221 */ /* 0x000fe20000010000 */
[C---:B------:R-:W-:Y:S01]  /*37e0*/  FMUL.FTZ R28, R3.reuse, R28 ;  /* 0x0000001c031c7220 */ /* 0x040fe20000410000 */
[----:B------:R-:W-:Y:S01]  /*37f0*/  FFMA.FTZ R34, R0, R130, R41 ;  /* 0x0000008200227223 */ /* 0x000fe20000010029 */
[----:B------:R-:W-:Y:S01]  /*3800*/  FMUL.FTZ R36, R3, R36 ;  /* 0x0000002403247220 */ /* 0x000fe20000410000 */
[----:B------:R-:W-:Y:S01]  /*3810*/  SHF.L.U32 R22, R22, 0x10, RZ ;  /* 0x0000001016167819 */ /* 0x000fe200000006ff */
[----:B------:R-:W-:Y:S01]  /*3820*/  FMUL.FTZ R26, R31, -1.4426950216293334961 ;  /* 0xbfb8aa3b1f1a7820 */ /* 0x000fe20000410000 */
[----:B------:R-:W-:Y:S01]  /*3830*/  FMUL.FTZ R29, R29, R24 ;  /* 0x000000181d1d7220 */ /* 0x000fe20000410000 */
[----:B------:R-:W-:Y:S01]  /*3840*/  FFMA.FTZ R23, R23, R49, R32 ;  /* 0x0000003117177223 */ /* 0x000fe20000010020 */
[----:B------:R-:W-:Y:S01]  /*3850*/  FFMA.FTZ R107, R120, R28, R121 ;  /* 0x0000001c786b7223 */ /* 0x000fe20000010079 */
[----:B------:R-:W-:Y:S01]  /*3860*/  FMUL.FTZ R32, R34, -1.4426950216293334961 ;  /* 0xbfb8aa3b22207820 */ /* 0x000fe20000410000 */
[----:B------:R-:W-:Y:S01]  /*3870*/  FFMA.FTZ R108, R55, R36, R40 ;  /* 0x00000024376c7223 */ /* 0x000fe20000010028 */
[----:B------:R-:W-:Y:S01]  /*3880*/  SHF.L.U32 R44, R90, 0x10, RZ ;  /* 0x000000105a2c7819 */ /* 0x000fe200000006ff */
[----:B------:R-:W-:Y:S01]  /*3890*/  FMUL.FTZ R29, R22, R29 ;  /* 0x0000001d161d7220 */ /* 0x000fe20000410000 */
[----:B------:R-:W-:Y:S01]  /*38a0*/  FMUL.FTZ R22, R107, -1.4426950216293334961 ;  /* 0xbfb8aa3b6b167820 */ /* 0x000fe20000410000 */
[----:B------:R-:W0:Y:S01]  /*38b0*/  MUFU.EX2 R26, R26 ;  /* 0x0000001a001a7308 */ /* 0x000e220000000800 */
[----:B------:R-:W-:Y:S01]  /*38c0*/  FMUL.FTZ R24, R108, -1.4426950216293334961 ;  /* 0xbfb8aa3b6c187820 */ /* 0x000fe20000410000 */
[----:B------:R-:W-:Y:S01]  /*38d0*/  FMUL.FTZ R18, R44, R18 ;  /* 0x000000122c127220 */ /* 0x000fe20000410000 */
[----:B------:R-:W-:-:S05]  /*38e0*/  PRMT R44, R91, 0x7632, R44 ;  /* 0x000076325b2c7816 */ /* 0x000fca000000002c */
[----:B------:R-:W1:Y:S01]  /*38f0*/  MUFU.EX2 R32, R32 ;  /* 0x0000002000207308 */ /* 0x000e620000000800 */
[----:B------:R-:W-:Y:S01]  /*3900*/  SHF.L.U32 R49, R91, 0x10, RZ ;  /* 0x000000105b317819 */ /* 0x000fe200000006ff */
[----:B------:R-:W-:Y:S01]  /*3910*/  FMUL.FTZ R48, R0, R18 ;  /* 0x0000001200307220 */ /* 0x000fe20000410000 */
[----:B------:R-:W-:-:S05]  /*3920*/  SHF.L.U32 R44, R44, 0x10, RZ ;  /* 0x000000102c2c7819 */ /* 0x000fca00000006ff */
[----:B------:R-:W-:Y:S01]  /*3930*/  MUFU.EX2 R22, R22 ;  /* 0x0000001600167308 */ /* 0x000fe20000000800 */
[----:B------:R-:W-:Y:S01]  /*3940*/  FMUL.FTZ R19, R49, R19 ;  /* 0x0000001331137220 */ /* 0x000fe20000410000 */
[----:B------:R-:W-:Y:S01]  /*3950*/  FFMA.FTZ R48, R133, R48, R23 ;  /* 0x0000003085307223 */ /* 0x000fe20000010017 */
[----:B------:R-:W-:-:S05]  /*3960*/  FMUL.FTZ R49, R55, R29 ;  /* 0x0000001d37317220 */ /* 0x000fca0000410000 */
[----:B------:R-:W4:Y:S01]  /*3970*/  MUFU.EX2 R24, R24 ;  /* 0x0000001800187308 */ /* 0x000f220000000800 */
[----:B------:R-:W-:Y:S01]  /*3980*/  FMUL.FTZ R23, R44, R35 ;  /* 0x000000232c177220 */ /* 0x000fe20000410000 */
[----:B------:R-:W-:Y:S01]  /*3990*/  FFMA.FTZ R35, R0, R18, R21 ;  /* 0x0000001200237223 */ /* 0x000fe20000010015 */
[----:B------:R-:W-:Y:S01]  /*39a0*/  FMUL.FTZ R21, R2, R19 ;  /* 0x0000001302157220 */ /* 0x000fe20000410000 */
[----:B------:R-:W-:Y:S01]  /*39b0*/  FFMA.FTZ R48, R20, R49, R48 ;  /* 0x0000003114307223 */ /* 0x000fe20000010030 */
[----:B0-----:R-:W-:Y:S01]  /*39c0*/  FADD.FTZ R44, R26, 1 ;  /* 0x3f8000001a2c7421 */ /* 0x001fe20000010000 */
[----:B-1----:R-:W-:Y:S02]  /*39d0*/  FADD.FTZ R32, R32, 1 ;  /* 0x3f80000020207421 */ /* 0x002fe40000010000 */
[----:B------:R-:W-:Y:S01]  /*39e0*/  FFMA.FTZ R26, R132, R21, R48 ;  /* 0x00000015841a7223 */ /* 0x000fe20000010030 */
[----:B------:R-:W-:Y:S01]  /*39f0*/  SHF.L.U32 R128, R88, 0x10, RZ ;  /* 0x0000001058807819 */ /* 0x000fe200000006ff */
[----:B------:R0:W1:Y:S01]  /*3a00*/  MUFU.RCP R21, R44 ;  /* 0x0000002c00157308 */ /* 0x0000620000001000 */
[----:B------:R-:W-:Y:S01]  /*3a10*/  FFMA.FTZ R37, R20, R29, R37 ;  /* 0x0000001d14257223 */ /* 0x000fe20000010025 */
[----:B------:R-:W-:-:S02]  /*3a20*/  FADD.FTZ R118, R118, R29 ;  /* 0x0000001d76767221 */ /* 0x000fc40000010000 */
[----:B------:R-:W-:Y:S01]  /*3a30*/  FADD.FTZ R128, -R54, R128 ;  /* 0x0000008036807221 */ /* 0x000fe20000010100 */
[----:B----4-:R-:W-:-:S03]  /*3a40*/  FADD.FTZ R24, R24, 1 ;  /* 0x3f80000018187421 */ /* 0x010fc60000010000 */
[----:B------:R4:W2:Y:S01]  /*3a50*/  MUFU.RCP R20, R32 ;  /* 0x0000002000147308 */ /* 0x0008a20000001000 */
[----:B0-----:R-:W-:Y:S01]  /*3a60*/  FADD.FTZ R44, R22, 1 ;  /* 0x3f800000162c7421 */ /* 0x001fe20000010000 */
[----:B------:R-:W-:Y:S01]  /*3a70*/  FMUL.FTZ R128, R3, R128 ;  /* 0x0000008003807220 */ /* 0x000fe20000410000 */
[----:B----4-:R-:W-:Y:S01]  /*3a80*/  FFMA.FTZ R32, R55, R29, R35 ;  /* 0x0000001d37207223 */ /* 0x010fe20000010023 */
[----:B------:R-:W-:-:S04]  /*3a90*/  SHF.L.U32 R29, R89, 0x10, RZ ;  /* 0x00000010591d7819 */ /* 0x000fc800000006ff */
[----:B------:R1:W0:Y:S01]  /*3aa0*/  MUFU.RCP R49, R24 ;  /* 0x0000001800317308 */ /* 0x0002220000001000 */
[----:B------:R-:W-:Y:S01]  /*3ab0*/  PRMT R35, R88, 0x7632, R35 ;  /* 0x0000763258237816 */ /* 0x000fe20000000023 */
[----:B------:R-:W-:Y:S01]  /*3ac0*/  FFMA.FTZ R32, R2, R19, R32 ;  /* 0x0000001302207223 */ /* 0x000fe20000010020 */
[----:B------:R-:W-:-:S05]  /*3ad0*/  FADD.FTZ R29, -R54, R29 ;  /* 0x0000001d361d7221 */ /* 0x000fca0000010100 */
[----:B------:R-:W4:Y:S01]  /*3ae0*/  MUFU.RCP R44, R44 ;  /* 0x0000002c002c7308 */ /* 0x000f220000001000 */
[----:B------:R-:W-:Y:S01]  /*3af0*/  PRMT R48, R89, 0x7632, R48 ;  /* 0x0000763259307816 */ /* 0x000fe20000000030 */
[----:B------:R-:W-:Y:S01]  /*3b00*/  FMUL.FTZ R127, R3, R29 ;  /* 0x0000001d037f7220 */ /* 0x000fe20000410000 */
[----:B------:R-:W-:Y:S01]  /*3b10*/  FFMA.FTZ R27, R0, R128, R41 ;  /* 0x00000080001b7223 */ /* 0x000fe20000010029 */
[-C--:B------:R-:W-:Y:S01]  /*3b20*/  FFMA.FTZ R33, R45, R23.reuse, R33 ;  /* 0x000000172d217223 */ /* 0x080fe20000010021 */
[----:B------:R-:W-:Y:S01]  /*3b30*/  FADD.FTZ R38, R38, R23 ;  /* 0x0000001726267221 */ /* 0x000fe20000010000 */
[CC--:B------:R-:W-:Y:S01]  /*3b40*/  FFMA.FTZ R32, R120.reuse, R23.reuse, R32 ;  /* 0x0000001778207223 */ /* 0x0c0fe20000010020 */
[----:B------:R-:W-:Y:S01]  /*3b50*/  SHF.L.U32 R35, R35, 0x10, RZ ;  /* 0x0000001023237819 */ /* 0x000fe200000006ff */
[----:B------:R-:W-:Y:S01]  /*3b60*/  FMUL.FTZ R23, R120, R23 ;  /* 0x0000001778177220 */ /* 0x000fe20000410000 */
[----:B------:R-:W-:Y:S01]  /*3b70*/  SHF.L.U32 R48, R48, 0x10, RZ ;  /* 0x0000001030307819 */ /* 0x000fe200000006ff */
[----:B------:R-:W-:Y:S01]  /*3b80*/  FFMA.FTZ R22, R2, R127, R39 ;  /* 0x0000007f02167223 */ /* 0x000fe20000010027 */
[----:B------:R-:W-:Y:S01]  /*3b90*/  FMUL.FTZ R25, R27, -1.4426950216293334961 ;  /* 0xbfb8aa3b1b197820 */ /* 0x000fe20000410000 */
[----:B-1----:R-:W-:Y:S01]  /*3ba0*/  FADD.FTZ R24, -R21, 1 ;  /* 0x3f80000015187421 */ /* 0x002fe20000010100 */
[----:B------:R-:W-:Y:S01]  /*3bb0*/  FFMA.FTZ R45, R45, R23, R26 ;  /* 0x000000172d2d7223 */ /* 0x000fe2000001001a */
[----:B------:R-:W-:Y:S01]  /*3bc0*/  FADD.FTZ R35, -R54, R35 ;  /* 0x0000002336237221 */ /* 0x000fe20000010100 */
[----:B------:R-:W-:Y:S01]  /*3bd0*/  FMUL.FTZ R26, R22, -1.4426950216293334961 ;  /* 0xbfb8aa3b161a7820 */ /* 0x000fe20000410000 */
[----:B------:R-:W-:Y:S01]  /*3be0*/  FADD.FTZ R48, -R54, R48 ;  /* 0x0000003036307221 */ /* 0x000fe20000010100 */
[----:B--2---:R-:W-:Y:S01]  /*3bf0*/  FADD.FTZ R23, -R20, 1 ;  /* 0x3f80000014177421 */ /* 0x004fe20000010100 */
[----:B------:R-:W-:Y:S01]  /*3c00*/  FFMA.FTZ R31, R31, R24, 1 ;  /* 0x3f8000001f1f7423 */ /* 0x000fe20000010018 */
[----:B------:R-:W1:Y:S01]  /*3c10*/  MUFU.EX2 R25, R25 ;  /* 0x0000001900197308 */ /* 0x000e620000000800 */
[----:B------:R-:W-:Y:S01]  /*3c20*/  FMUL.FTZ R35, R3, R35 ;  /* 0x0000002303237220 */ /* 0x000fe20000410000 */
[----:B0-----:R-:W-:Y:S01]  /*3c30*/  FADD.FTZ R24, -R49, 1 ;  /* 0x3f80000031187421 */ /* 0x001fe20000010100 */
[----:B----4-:R-:W-:Y:S01]  /*3c40*/  FADD.FTZ R106, -R44, 1 ;  /* 0x3f8000002c6a7421 */ /* 0x010fe20000010100 */
[----:B------:R-:W-:Y:S01]  /*3c50*/  FMUL.FTZ R48, R3, R48 ;  /* 0x0000003003307220 */ /* 0x000fe20000410000 */
[----:B------:R-:W-:Y:S01]  /*3c60*/  FFMA.FTZ R34, R34, R23, 1 ;  /* 0x3f80000022227423 */ /* 0x000fe20000010017 */
[----:B------:R-:W-:Y:S01]  /*3c70*/  FFMA.FTZ R23, R55, R35, R40 ;  /* 0x0000002337177223 */ /* 0x000fe20000010028 */
[----:B------:R-:W-:Y:S01]  /*3c80*/  FFMA.FTZ R108, R108, R24, 1 ;  /* 0x3f8000006c6c7423 */ /* 0x000fe20000010018 */
[----:B------:R-:W0:Y:S01]  /*3c90*/  MUFU.EX2 R26, R26 ;  /* 0x0000001a001a7308 */ /* 0x000e220000000800 */
[----:B------:R-:W-:Y:S01]  /*3ca0*/  FFMA.FTZ R107, R107, R106, 1 ;  /* 0x3f8000006b6b7423 */ /* 0x000fe2000001006a */
[----:B------:R-:W-:Y:S01]  /*3cb0*/  FFMA.FTZ R24, R120, R48, R121 ;  /* 0x0000003078187223 */ /* 0x000fe20000010079 */
[----:B------:R-:W-:Y:S01]  /*3cc0*/  SHF.L.U32 R106, R92, 0x10, RZ ;  /* 0x000000105c6a7819 */ /* 0x000fe200000006ff */
[----:B------:R-:W-:Y:S01]  /*3cd0*/  FMUL.FTZ R20, R20, R34 ;  /* 0x0000002214147220 */ /* 0x000fe20000410000 */
[----:B------:R-:W-:Y:S01]  /*3ce0*/  FMUL.FTZ R29, R23, -1.4426950216293334961 ;  /* 0xbfb8aa3b171d7820 */ /* 0x000fe20000410000 */
[----:B------:R-:W-:-:S02]  /*3cf0*/  FMUL.FTZ R34, R24, -1.4426950216293334961 ;  /* 0xbfb8aa3b18227820 */ /* 0x000fc40000410000 */
[----:B------:R-:W-:Y:S01]  /*3d00*/  FMUL.FTZ R20, R106, R20 ;  /* 0x000000146a147220 */ /* 0x000fe20000410000 */
[----:B------:R-:W-:Y:S02]  /*3d10*/  IADD3 R106, P0, R156, UR26, RZ ;  /* 0x0000001a9c6a7c10 */ /* 0x000fe4000ff1e0ff */
[----:B------:R-:W-:Y:S01]  /*3d20*/  IADD3.X R155, RZ, R30, RZ, P6, !PT ;  /* 0x0000001eff9b7210 */ /* 0x000fe200037fe4ff */
[----:B------:R-:W2:Y:S01]  /*3d30*/  MUFU.EX2 R29, R29 ;  /* 0x0000001d001d7308 */ /* 0x000ea20000000800 */
[----:B------:R-:W-:Y:S01]  /*3d40*/  FMUL.FTZ R44, R44, R107 ;  /* 0x0000006b2c2c7220 */ /* 0x000fe20000410000 */
[----:B------:R-:W-:Y:S01]  /*3d50*/  IADD3.X R107, R157, UR27, RZ, P0, !PT ;  /* 0x0000001b9d6b7c10 */ /* 0x000fe200087fe4ff */
[----:B------:R-:W-:Y:S01]  /*3d60*/  FMUL.FTZ R21, R21, R31 ;  /* 0x0000001f15157220 */ /* 0x000fe20000410000 */
[C---:B------:R-:W-:Y:S01]  /*3d70*/  SHF.L.U64.HI R155, R154.reuse, 0x1, R155 ;  /* 0x000000019a9b7819 */ /* 0x040fe2000001029b */
[----:B-1----:R-:W-:Y:S01]  /*3d80*/  FADD.FTZ R25, R25, 1 ;  /* 0x3f80000019197421 */ /* 0x002fe20000010000 */
[----:B------:R-:W-:-:S02]  /*3d90*/  SHF.L.U32 R154, R154, 0x1, RZ ;  /* 0x000000019a9a7819 */ /* 0x000fc400000006ff */
[----:B------:R-:W1:Y:S01]  /*3da0*/  MUFU.EX2 R34, R34 ;  /* 0x0000002200227308 */ /* 0x000e620000000800 */
[----:B------:R-:W-:Y:S01]  /*3db0*/  PRMT R31, R92, 0x7632, R31 ;  /* 0x000076325c1f7816 */ /* 0x000fe2000000001f */
[----:B------:R-:W-:Y:S01]  /*3dc0*/  FMUL.FTZ R49, R49, R108 ;  /* 0x0000006c31317220 */ /* 0x000fe20000410000 */
[----:B0-----:R-:W-:Y:S01]  /*3dd0*/  FADD.FTZ R26, R26, 1 ;  /* 0x3f8000001a1a7421 */ /* 0x001fe20000010000 */
[----:B------:R-:W4:Y:S01]  /*3de0*/  LDG.E.64.CONSTANT R106, desc[UR18][R106.64] ;  /* 0x000000126a6a7981 */ /* 0x000f22000c1e9b00 */
[----:B------:R-:W-:Y:S02]  /*3df0*/  IADD3 R108, P0, R154, UR24, RZ ;  /* 0x000000189a6c7c10 */ /* 0x000fe4000ff1e0ff */
[----:B------:R-:W-:Y:S01]  /*3e00*/  SHF.L.U32 R31, R31, 0x10, RZ ;  /* 0x000000101f1f7819 */ /* 0x000fe200000006ff */
[----:B------:R-:W0:Y:S01]  /*3e10*/  MUFU.RCP R25, R25 ;  /* 0x0000001900197308 */ /* 0x000e220000001000 */
[----:B------:R-:W-:-:S03]  /*3e20*/  IADD3.X R109, R155, UR25, RZ, P0, !PT ;  /* 0x000000199b6d7c10 */ /* 0x000fc600087fe4ff */
[----:B------:R-:W-:Y:S01]  /*3e30*/  FMUL.FTZ R31, R31, R49 ;  /* 0x000000311f1f7220 */ /* 0x000fe20000410000 */
[-C--:B------:R-:W-:Y:S01]  /*3e40*/  FMUL.FTZ R49, R0, R20.reuse ;  /* 0x0000001400317220 */ /* 0x080fe20000410000 */
[----:B--2---:R-:W-:Y:S01]  /*3e50*/  FADD.FTZ R29, R29, 1 ;  /* 0x3f8000001d1d7421 */ /* 0x004fe20000010000 */
[----:B------:R-:W2:Y:S01]  /*3e60*/  LDG.E.64.CONSTANT R108, desc[UR18][R108.64] ;  /* 0x000000126c6c7981 */ /* 0x000ea2000c1e9b00 */
[----:B------:R-:W3:Y:S01]  /*3e70*/  MUFU.RCP R26, R26 ;  /* 0x0000001a001a7308 */ /* 0x000ee20000001000 */
[----:B------:R-:W-:Y:S01]  /*3e80*/  FFMA.FTZ R45, R130, R49, R45 ;  /* 0x00000031822d7223 */ /* 0x000fe2000001002d */
[----:B-1----:R-:W-:Y:S01]  /*3e90*/  FADD.FTZ R34, R34, 1 ;  /* 0x3f80000022227421 */ /* 0x002fe20000010000 */
[----:B------:R-:W-:Y:S01]  /*3ea0*/  FMUL.FTZ R49, R55, R31 ;  /* 0x0000001f37317220 */ /* 0x000fe20000410000 */
[C---:B------:R-:W-:Y:S02]  /*3eb0*/  PRMT R110, R93.reuse, 0x7632, R110 ;  /* 0x000076325d6e7816 */ /* 0x040fe4000000006e */
[----:B------:R-:W-:Y:S01]  /*3ec0*/  SHF.L.U32 R111, R93, 0x10, RZ ;  /* 0x000000105d6f7819 */ /* 0x000fe200000006ff */
[----:B------:R-:W-:Y:S01]  /*3ed0*/  FFMA.FTZ R45, R36, R49, R45 ;  /* 0x00000031242d7223 */ /* 0x000fe2000001002d */
[----:B------:R-:W1:Y:S01]  /*3ee0*/  MUFU.RCP R29, R29 ;  /* 0x0000001d001d7308 */ /* 0x000e620000001000 */
[----:B------:R-:W-:Y:S01]  /*3ef0*/  FFMA.FTZ R49, R0, R20, R32 ;  /* 0x0000001400317223 */ /* 0x000fe20000010020 */
[----:B------:R-:W-:Y:S01]  /*3f00*/  SHF.L.U32 R110, R110, 0x10, RZ ;  /* 0x000000106e6e7819 */ /* 0x000fe200000006ff */
[----:B------:R-:W-:Y:S01]  /*3f10*/  FFMA.FTZ R32, R36, R31, R37 ;  /* 0x0000001f24207223 */ /* 0x000fe20000010025 */
[----:B0-----:R-:W-:Y:S01]  /*3f20*/  FADD.FTZ R36, -R25, 1 ;  /* 0x3f80000019247421 */ /* 0x001fe20000010100 */
[----:B------:R-:W-:-:S03]  /*3f30*/  FMUL.FTZ R21, R111, R21 ;  /* 0x000000156f157220 */ /* 0x000fc60000410000 */
[----:B------:R-:W0:Y:S01]  /*3f40*/  MUFU.RCP R34, R34 ;  /* 0x0000002200227308 */ /* 0x000e220000001000 */
[----:B------:R-:W-:Y:S01]  /*3f50*/  FADD.FTZ R118, R118, R31 ;  /* 0x0000001f76767221 */ /* 0x000fe20000010000 */
[----:B------:R-:W-:Y:S01]  /*3f60*/  FFMA.FTZ R49, R55, R31, R49 ;  /* 0x0000001f37317223 */ /* 0x000fe20000010031 */
[----:B---3--:R-:W-:Y:S01]  /*3f70*/  FADD.FTZ R31, -R26, 1 ;  /* 0x3f8000001a1f7421 */ /* 0x008fe20000010100 */
[----:B------:R-:W-:Y:S01]  /*3f80*/  FMUL.FTZ R44, R110, R44 ;  /* 0x0000002c6e2c7220 */ /* 0x000fe20000410000 */
[----:B------:R-:W-:Y:S01]  /*3f90*/  FFMA.FTZ R36, R27, R36, 1 ;  /* 0x3f8000001b247423 */ /* 0x000fe20000010024 */
[----:B------:R-:W-:Y:S01]  /*3fa0*/  FMUL.FTZ R110, R2, R21 ;  /* 0x00000015026e7220 */ /* 0x000fe20000410000 */
[----:B------:R-:W-:Y:S01]  /*3fb0*/  FFMA.FTZ R31, R22, R31, 1 ;  /* 0x3f800000161f7423 */ /* 0x000fe2000001001f */
[----:B------:R-:W-:Y:S01]  /*3fc0*/  FMUL.FTZ R37, R120, R44 ;  /* 0x0000002c78257220 */ /* 0x000fe20000410000 */
[----:B------:R-:W-:Y:S01]  /*3fd0*/  FMUL.FTZ R22, R25, R36 ;  /* 0x0000002419167220 */ /* 0x000fe20000410000 */
[----:B------:R-:W-:Y:S01]  /*3fe0*/  FFMA.FTZ R45, R129, R110, R45 ;  /* 0x0000006e812d7223 */ /* 0x000fe2000001002d */
[----:B------:R-:W-:Y:S01]  /*3ff0*/  SHF.L.U32 R36, R94, 0x10, RZ ;  /* 0x000000105e247819 */ /* 0x000fe200000006ff */
[----:B------:R-:W-:-:S02]  /*4000*/  FFMA.FTZ R33, R28, R44, R33 ;  /* 0x0000002c1c217223 */ /* 0x000fc40000010021 */
[----:B------:R-:W-:Y:S01]  /*4010*/  FFMA.FTZ R27, R28, R37, R45 ;  /* 0x000000251c1b7223 */ /* 0x000fe2000001002d */
[----:B-1----:R-:W-:Y:S01]  /*4020*/  FADD.FTZ R28, -R29, 1 ;  /* 0x3f8000001d1c7421 */ /* 0x002fe20000010100 */
[----:B------:R-:W-:Y:S01]  /*4030*/  FADD.FTZ R126, -R54, R36 ;  /* 0x00000024367e7221 */ /* 0x000fe20000010100 */
[----:B0-----:R-:W-:Y:S02]  /*4040*/  FADD.FTZ R25, -R34, 1 ;  /* 0x3f80000022197421 */ /* 0x001fe40000010100 */
[----:B------:R-:W-:Y:S01]  /*4050*/  FFMA.FTZ R28, R23, R28, 1 ;  /* 0x3f800000171c7423 */ /* 0x000fe2000001001c */
[----:B------:R-:W-:Y:S01]  /*4060*/  FMUL.FTZ R126, R3, R126 ;  /* 0x0000007e037e7220 */ /* 0x000fe20000410000 */
[----:B------:R-:W-:Y:S01]  /*4070*/  FMUL.FTZ R23, R26, R31 ;  /* 0x0000001f1a177220 */ /* 0x000fe20000410000 */
[----:B------:R-:W-:Y:S01]  /*4080*/  FFMA.FTZ R25, R24, R25, 1 ;  /* 0x3f80000018197423 */ /* 0x000fe20000010019 */
[----:B------:R-:W-:Y:S01]  /*4090*/  SHF.L.U32 R26, R95, 0x10, RZ ;  /* 0x000000105f1a7819 */ /* 0x000fe200000006ff */
[----:B------:R-:W-:-:S02]  /*40a0*/  FFMA.FTZ R119, R0, R126, R41 ;  /* 0x0000007e00777223 */ /* 0x000fc40000010029 */
[----:B------:R-:W-:Y:S01]  /*40b0*/  FMUL.FTZ R36, R34, R25 ;  /* 0x0000001922247220 */ /* 0x000fe20000410000 */
[----:B------:R-:W-:Y:S01]  /*40c0*/  PRMT R25, R96, 0x7632, R25 ;  /* 0x0000763260197816 */ /* 0x000fe20000000019 */
[----:B------:R-:W-:Y:S01]  /*40d0*/  FADD.FTZ R26, -R54, R26 ;  /* 0x0000001a361a7221 */ /* 0x000fe20000010100 */
[----:B------:R-:W-:Y:S01]  /*40e0*/  SHF.L.U32 R24, R96, 0x10, RZ ;  /* 0x0000001060187819 */ /* 0x000fe200000006ff */
[----:B------:R-:W-:Y:S01]  /*40f0*/  FMUL.FTZ R45, R119, -1.4426950216293334961 ;  /* 0xbfb8aa3b772d7820 */ /* 0x000fe20000410000 */
[----:B------:R-:W-:Y:S01]  /*4100*/  SHF.L.U32 R25, R25, 0x10, RZ ;  /* 0x0000001019197819 */ /* 0x000fe200000006ff */
[----:B------:R-:W-:Y:S01]  /*4110*/  FMUL.FTZ R29, R29, R28 ;  /* 0x0000001c1d1d7220 */ /* 0x000fe20000410000 */
[----:B------:R-:W-:Y:S01]  /*4120*/  FMUL.FTZ R125, R3, R26 ;  /* 0x0000001a037d7220 */ /* 0x000fe20000410000 */
[----:B------:R-:W-:Y:S01]  /*4130*/  FFMA.FTZ R49, R2, R21, R49 ;  /* 0x0000001502317223 */ /* 0x000fe20000010031 */
[----:B------:R-:W-:Y:S01]  /*4140*/  FMUL.FTZ R22, R24, R22 ;  /* 0x0000001618167220 */ /* 0x000fe20000410000 */
[----:B------:R-:W-:Y:S01]  /*4150*/  SHF.L.U32 R24, R97, 0x10, RZ ;  /* 0x0000001061187819 */ /* 0x000fe200000006ff */
[----:B------:R-:W0:Y:S01]  /*4160*/  MUFU.EX2 R45, R45 ;  /* 0x0000002d002d7308 */ /* 0x000e220000000800 */
[----:B------:R-:W-:Y:S01]  /*4170*/  FADD.FTZ R38, R38, R44 ;  /* 0x0000002c26267221 */ /* 0x000fe20000010000 */
[----:B------:R-:W-:Y:S01]  /*4180*/  FFMA.FTZ R26, R2, R125, R39 ;  /* 0x0000007d021a7223 */ /* 0x000fe20000010027 */
[----:B------:R-:W-:Y:S01]  /*4190*/  FMUL.FTZ R29, R25, R29 ;  /* 0x0000001d191d7220 */ /* 0x000fe20000410000 */
[----:B------:R-:W-:Y:S01]  /*41a0*/  PRMT R37, R94, 0x7632, R37 ;  /* 0x000076325e257816 */ /* 0x000fe20000000025 */
[----:B------:R-:W-:Y:S01]  /*41b0*/  FFMA.FTZ R44, R120, R44, R49 ;  /* 0x0000002c782c7223 */ /* 0x000fe20000010031 */
[-C--:B------:R-:W-:Y:S01]  /*41c0*/  FMUL.FTZ R25, R0, R22.reuse ;  /* 0x0000001600197220 */ /* 0x080fe20000410000 */
[----:B------:R-:W-:Y:S01]  /*41d0*/  FMUL.FTZ R23, R24, R23 ;  /* 0x0000001718177220 */ /* 0x000fe20000410000 */
[----:B------:R-:W-:Y:S01]  /*41e0*/  FMUL.FTZ R24, R26, -1.4426950216293334961 ;  /* 0xbfb8aa3b1a187820 */ /* 0x000fe20000410000 */
[----:B------:R-:W-:Y:S01]  /*41f0*/  SHF.L.U32 R37, R37, 0x10, RZ ;  /* 0x0000001025257819 */ /* 0x000fe200000006ff */
[----:B------:R-:W-:Y:S01]  /*4200*/  FFMA.FTZ R27, R128, R25, R27 ;  /* 0x00000019801b7223 */ /* 0x000fe2000001001b */
[----:B------:R-:W-:Y:S01]  /*4210*/  FFMA.FTZ R44, R0, R22, R44 ;  /* 0x00000016002c7223 */ /* 0x000fe2000001002c */
[----:B------:R-:W-:Y:S01]  /*4220*/  PRMT R25, R95, 0x7632, R25 ;  /* 0x000076325f197816 */ /* 0x000fe20000000019 */
[-C--:B------:R-:W-:Y:S01]  /*4230*/  FFMA.FTZ R32, R35, R29.reuse, R32 ;  /* 0x0000001d23207223 */ /* 0x080fe20000010020 */
[----:B------:R-:W-:Y:S01]  /*4240*/  FADD.FTZ R118, R118, R29 ;  /* 0x0000001d76767221 */ /* 0x000fe20000010000 */
[CC--:B------:R-:W-:Y:S01]  /*4250*/  FFMA.FTZ R44, R55.reuse, R29.reuse, R44 ;  /* 0x0000001d372c7223 */ /* 0x0c0fe2000001002c */
[----:B------:R-:W-:Y:S01]  /*4260*/  FADD.FTZ R37, -R54, R37 ;  /* 0x0000002536257221 */ /* 0x000fe20000010100 */
[----:B------:R-:W1:Y:S01]  /*4270*/  MUFU.EX2 R24, R24 ;  /* 0x0000001800187308 */ /* 0x000e620000000800 */
[----:B------:R-:W-:Y:S01]  /*4280*/  FMUL.FTZ R29, R55, R29 ;  /* 0x0000001d371d7220 */ /* 0x000fe20000410000 */
[----:B------:R-:W-:Y:S01]  /*4290*/  SHF.L.U32 R25, R25, 0x10, RZ ;  /* 0x0000001019197819 */ /* 0x000fe200000006ff */
[----:B------:R-:W-:-:S02]  /*42a0*/  FMUL.FTZ R37, R3, R37 ;  /* 0x0000002503257220 */ /* 0x000fc40000410000 */
[----:B------:R-:W-:Y:S01]  /*42b0*/  FFMA.FTZ R35, R35, R29, R27 ;  /* 0x0000001d23237223 */ /* 0x000fe2000001001b */
[----:B0-----:R-:W-:Y:S01]  /*42c0*/  FADD.FTZ R45, R45, 1 ;  /* 0x3f8000002d2d7421 */ /* 0x001fe20000010000 */
[----:B------:R-:W-:Y:S01]  /*42d0*/  FADD.FTZ R29, -R54, R25 ;  /* 0x00000019361d7221 */ /* 0x000fe20000010100 */
[----:B------:R-:W-:Y:S01]  /*42e0*/  PRMT R31, R97, 0x7632, R31 ;  /* 0x00007632611f7816 */ /* 0x000fe2000000001f */
[----:B------:R-:W-:Y:S01]  /*42f0*/  FFMA.FTZ R114, R55, R37, R40 ;  /* 0x0000002537727223 */ /* 0x000fe20000010028 */
[----:B------:R-:W-:Y:S01]  /*4300*/  FMUL.FTZ R25, R2, R23 ;  /* 0x0000001702197220 */ /* 0x000fe20000410000 */
[----:B------:R-:W-:Y:S01]  /*4310*/  FMUL.FTZ R29, R3, R29 ;  /* 0x0000001d031d7220 */ /* 0x000fe20000410000 */
[----:B------:R-:W-:Y:S01]  /*4320*/  SHF.L.U32 R31, R31, 0x10, RZ ;  /* 0x000000101f1f7819 */ /* 0x000fe200000006ff */
[----:B------:R-:W-:Y:S01]  /*4330*/  FMUL.FTZ R49, R114, -1.4426950216293334961 ;  /* 0xbfb8aa3b72317820 */ /* 0x000fe20000410000 */
[----:B------:R-:W0:Y:S01]  /*4340*/  MUFU.RCP R45, R45 ;  /* 0x0000002d002d7308 */ /* 0x000e220000001000 */
[----:B------:R-:W-:Y:S01]  /*4350*/  FFMA.FTZ R35, R127, R25, R35 ;  /* 0x000000197f237223 */ /* 0x000fe20000010023 */
[----:B------:R-:W-:Y:S01]  /*4360*/  FFMA.FTZ R25, R120, R29, R121 ;  /* 0x0000001d78197223 */ /* 0x000fe20000010079 */
[----:B------:R-:W-:Y:S01]  /*4370*/  FMUL.FTZ R36, R31, R36 ;  /* 0x000000241f247220 */ /* 0x000fe20000410000 */
[----:B-1----:R-:W-:Y:S01]  /*4380*/  FADD.FTZ R31, R24, 1 ;  /* 0x3f800000181f7421 */ /* 0x002fe20000010000 */
[----:B------:R-:W-:Y:S01]  /*4390*/  FFMA.FTZ R44, R2, R23, R44 ;  /* 0x00000017022c7223 */ /* 0x000fe2000001002c */
[----:B------:R-:W-:-:S02]  /*43a0*/  FMUL.FTZ R117, R25, -1.4426950216293334961 ;  /* 0xbfb8aa3b19757820 */ /* 0x000fc40000410000 */
[----:B------:R-:W1:Y:S01]  /*43b0*/  MUFU.EX2 R49, R49 ;  /* 0x0000003100317308 */ /* 0x000e620000000800 */
[----:B------:R-:W-:Y:S01]  /*43c0*/  IADD3 R110, P0, R154, UR26, RZ ;  /* 0x0000001a9a6e7c10 */ /* 0x000fe2000ff1e0ff */
[-C--:B------:R-:W-:Y:S01]  /*43d0*/  FFMA.FTZ R33, R48, R36.reuse, R33 ;  /* 0x0000002430217223 */ /* 0x080fe20000010021 */
[----:B------:R-:W-:Y:S01]  /*43e0*/  FADD.FTZ R38, R38, R36 ;  /* 0x0000002426267221 */ /* 0x000fe20000010000 */
[CC--:B------:R-:W-:Y:S01]  /*43f0*/  FFMA.FTZ R44, R120.reuse, R36.reuse, R44 ;  /* 0x00000024782c7223 */ /* 0x0c0fe2000001002c */
[----:B------:R-:W-:Y:S01]  /*4400*/  FMUL.FTZ R36, R120, R36 ;  /* 0x0000002478247220 */ /* 0x000fe20000410000 */
[----:B------:R-:W-:Y:S02]  /*4410*/  IADD3.X R111, R155, UR27, RZ, P0, !PT ;  /* 0x0000001b9b6f7c10 */ /* 0x000fe400087fe4ff */
[----:B------:R-:W3:Y:S01]  /*4420*/  MUFU.RCP R31, R31 ;  /* 0x0000001f001f7308 */ /* 0x000ee20000001000 */
[----:B------:R-:W-:Y:S01]  /*4430*/  PRMT R112, R99, 0x7632, R112 ;  /* 0x0000763263707816 */ /* 0x000fe20000000070 */
[----:B------:R-:W-:Y:S01]  /*4440*/  FFMA.FTZ R48, R48, R36, R35 ;  /* 0x0000002430307223 */ /* 0x000fe20000010023 */
[----:B------:R-:W-:Y:S01]  /*4450*/  SHF.L.U32 R124, R98, 0x10, RZ ;  /* 0x00000010627c7819 */ /* 0x000fe200000006ff */
[----:B0-----:R-:W-:-:S04]  /*4460*/  FADD.FTZ R34, -R45, 1 ;  /* 0x3f8000002d227421 */ /* 0x001fc80000010100 */
[----:B------:R-:W0:Y:S01]  /*4470*/  MUFU.EX2 R117, R117 ;  /* 0x0000007500757308 */ /* 0x000e220000000800 */
[----:B------:R-:W-:Y:S01]  /*4480*/  SHF.L.U32 R24, R99, 0x10, RZ ;  /* 0x0000001063187819 */ /* 0x000fe200000006ff */
[----:B------:R-:W2:Y:S01]  /*4490*/  LDG.E.64.CONSTANT R110, desc[UR18][R110.64] ;  /* 0x000000126e6e7981 */ /* 0x000ea2000c1e9b00 */
[----:B------:R-:W-:Y:S02]  /*44a0*/  PRMT R36, R98, 0x7632, R36 ;  /* 0x0000763262247816 */ /* 0x000fe40000000024 */
[----:B------:R-:W-:Y:S01]  /*44b0*/  SHF.L.U32 R112, R112, 0x10, RZ ;  /* 0x0000001070707819 */ /* 0x000fe200000006ff */
[C---:B------:R-:W-:Y:S01]  /*44c0*/  FADD.FTZ R124, -R54.reuse, R124 ;  /* 0x0000007c367c7221 */ /* 0x040fe20000010100 */
[----:B------:R-:W-:Y:S01]  /*44d0*/  IADD3.X R153, RZ, R30, RZ, P5, !PT ;  /* 0x0000001eff997210 */ /* 0x000fe20002ffe4ff */
[----:B------:R-:W-:Y:S01]  /*44e0*/  FADD.FTZ R24, -R54, R24 ;  /* 0x0000001836187221 */ /* 0x000fe20000010100 */
[----:B------:R-:W-:Y:S01]  /*44f0*/  SHF.L.U32 R36, R36, 0x10, RZ ;  /* 0x0000001024247819 */ /* 0x000fe200000006ff */
[----:B------:R-:W-:Y:S01]  /*4500*/  FFMA.FTZ R119, R119, R34, 1 ;  /* 0x3f80000077777423 */ /* 0x000fe20000010022 */
[----:B-1----:R-:W-:Y:S01]  /*4510*/  FADD.FTZ R49, R49, 1 ;  /* 0x3f80000031317421 */ /* 0x002fe20000010000 */
[----:B------:R-:W-:Y:S01]  /*4520*/  SHF.L.U64.HI R153, R152, 0x1, R153 ;  /* 0x0000000198997819 */ /* 0x000fe20000010299 */
[----:B------:R-:W-:Y:S01]  /*4530*/  FADD.FTZ R112, -R54, R112 ;  /* 0x0000007036707221 */ /* 0x000fe20000010100 */
[C---:B------:R-:W-:Y:S01]  /*4540*/  FMUL.FTZ R124, R3.reuse, R124 ;  /* 0x0000007c037c7220 */ /* 0x040fe20000410000 */
[----:B------:R-:W-:Y:S01]  /*4550*/  SHF.L.U32 R152, R152, 0x1, RZ ;  /* 0x0000000198987819 */ /* 0x000fe200000006ff */
[----:B------:R-:W-:Y:S01]  /*4560*/  FMUL.FTZ R24, R3, R24 ;  /* 0x0000001803187220 */ /* 0x000fe20000410000 */
[----:B------:R-:W-:Y:S01]  /*4570*/  FADD.FTZ R36, -R54, R36 ;  /* 0x0000002436247221 */ /* 0x000fe20000010100 */
[----:B------:R-:W-:Y:S01]  /*4580*/  FMUL.FTZ R119, R45, R119 ;  /* 0x000000772d777220 */ /* 0x000fe20000410000 */
[----:B------:R-:W-:Y:S01]  /*4590*/  FMUL.FTZ R45, R3, R112 ;  /* 0x00000070032d7220 */ /* 0x000fe20000410000 */
[----:B------:R-:W-:Y:S01]  /*45a0*/  FFMA.FTZ R28, R0, R124, R41 ;  /* 0x0000007c001c7223 */ /* 0x000fe20000010029 */
[----:B------:R-:W-:Y:S01]  /*45b0*/  IADD3 R112, P0, R152, UR24, RZ ;  /* 0x0000001898707c10 */ /* 0x000fe2000ff1e0ff */
[----:B------:R-:W-:Y:S01]  /*45c0*/  FFMA.FTZ R27, R2, R24, R39 ;  /* 0x00000018021b7223 */ /* 0x000fe20000010027 */
[----:B---3--:R-:W-:Y:S01]  /*45d0*/  FADD.FTZ R34, -R31, 1 ;  /* 0x3f8000001f227421 */ /* 0x008fe20000010100 */
[----:B------:R-:W1:Y:S01]  /*45e0*/  MUFU.RCP R49, R49 ;  /* 0x0000003100317308 */ /* 0x000e620000001000 */
[----:B0-----:R-:W-:Y:S01]  /*45f0*/  FADD.FTZ R117, R117, 1 ;  /* 0x3f80000075757421 */ /* 0x001fe20000010000 */
[----:B------:R-:W-:Y:S01]  /*4600*/  FMUL.FTZ R36, R3, R36 ;  /* 0x0000002403247220 */ /* 0x000fe20000410000 */
[----:B------:R-:W-:Y:S01]  /*4610*/  FMUL.FTZ R115, R28, -1.4426950216293334961 ;  /* 0xbfb8aa3b1c737820 */ /* 0x000fe20000410000 */
[----:B------:R-:W-:Y:S01]  /*4620*/  IADD3.X R113, R153, UR25, RZ, P0, !PT ;  /* 0x0000001999717c10 */ /* 0x000fe200087fe4ff */
[----:B------:R-:W-:Y:S01]  /*4630*/  FMUL.FTZ R35, R27, -1.4426950216293334961 ;  /* 0xbfb8aa3b1b237820 */ /* 0x000fe20000410000 */
[----:B------:R-:W-:Y:S01]  /*4640*/  FFMA.FTZ R26, R26, R34, 1 ;  /* 0x3f8000001a1a7423 */ /* 0x000fe20000010022 */
[----:B------:R-:W-:Y:S01]  /*4650*/  FFMA.FTZ R34, R55, R36, R40 ;  /* 0x0000002437227223 */ /* 0x000fe20000010028 */
[----:B------:R-:W-:Y:S02]  /*4660*/  MUFU.RCP R117, R117 ;  /* 0x0000007500757308 */ /* 0x000fe40000001000 */
[----:B------:R-:W3:Y:S01]  /*4670*/  LDG.E.64.CONSTANT R112, desc[UR18][R112.64] ;  /* 0x0000001270707981 */ /* 0x000ee2000c1e9b00 */
[----:B------:R-:W-:Y:S01]  /*4680*/  FMUL.FTZ R116, R34, -1.4426950216293334961 ;  /* 0xbfb8aa3b22747820 */ /* 0x000fe20000410000 */
[----:B------:R-:W-:-:S04]  /*4690*/  FMUL.FTZ R26, R31, R26 ;  /* 0x0000001a1f1a7220 */ /* 0x000fc80000410000 */
[----:B------:R-:W0:Y:S01]  /*46a0*/  MUFU.EX2 R115, R115 ;  /* 0x0000007300737308 */ /* 0x000e220000000800 */
[----:B------:R-:W-:-:S07]  /*46b0*/  FFMA.FTZ R31, R120, R45, R121 ;  /* 0x0000002d781f7223 */ /* 0x000fce0000010079 */
[----:B------:R-:W5:Y:S01]  /*46c0*/  MUFU.EX2 R35, R35 ;  /* 0x0000002300237308 */ /* 0x000f620000000800 */
[----:B-1----:R-:W-:Y:S01]  /*46d0*/  FADD.FTZ R122, -R49, 1 ;  /* 0x3f800000317a7421 */ /* 0x002fe20000010100 */
[----:B------:R-:W-:-:S06]  /*46e0*/  FMUL.FTZ R123, R31, -1.4426950216293334961 ;  /* 0xbfb8aa3b1f7b7820 */ /* 0x000fcc0000410000 */
[----:B------:R-:W1:Y:S01]  /*46f0*/  MUFU.EX2 R116, R116 ;  /* 0x0000007400747308 */ /* 0x000e620000000800 */
[----:B------:R-:W-:-:S04]  /*4700*/  FFMA.FTZ R122, R114, R122, 1 ;  /* 0x3f800000727a7423 */ /* 0x000fc8000001007a */
[----:B------:R-:W-:-:S03]  /*4710*/  FMUL.FTZ R122, R49, R122 ;  /* 0x0000007a317a7220 */ /* 0x000fc60000410000 */
[----:B------:R1:W1:Y:S01]  /*4720*/  MUFU.EX2 R114, R123 ;  /* 0x0000007b00727308 */ /* 0x0002620000000800 */
[----:B0-----:R-:W-:Y:S01]  /*4730*/  FADD.FTZ R49, R115, 1 ;  /* 0x3f80000073317421 */ /* 0x001fe20000010000 */
[----:B-----5:R-:W-:Y:S01]  /*4740*/  PRMT R115, R100, 0x7632, R115 ;  /* 0x0000763264737816 */ /* 0x020fe20000000073 */
[----:B------:R-:W-:Y:S01]  /*4750*/  FADD.FTZ R35, R35, 1 ;  /* 0x3f80000023237421 */ /* 0x000fe20000010000 */
[----:B-1----:R-:W-:-:S04]  /*4760*/  FADD.FTZ R123, -R117, 1 ;  /* 0x3f800000757b7421 */ /* 0x002fc80000010100 */
[----:B------:R-:W-:Y:S01]  /*4770*/  FFMA.FTZ R123, R25, R123, 1 ;  /* 0x3f800000197b7423 */ /* 0x000fe2000001007b */
[----:B------:R-:W-:Y:S01]  /*4780*/  SHF.L.U32 R25, R100, 0x10, RZ ;  /* 0x0000001064197819 */ /* 0x000fe200000006ff */
[----:B------:R0:W-:Y:S01]  /*4790*/  MUFU.RCP R141, R35 ;  /* 0x00000023008d7308 */ /* 0x0001e20000001000 */
[----:B------:R-:W-:-:S03]  /*47a0*/  SHF.L.U32 R115, R115, 0x10, RZ ;  /* 0x0000001073737819 */ /* 0x000fc600000006ff */
[----:B------:R-:W-:Y:S01]  /*47b0*/  FMUL.FTZ R25, R25, R119 ;  /* 0x0000007719197220 */ /* 0x000fe20000410000 */
[----:B0-----:R-:W-:Y:S01]  /*47c0*/  FADD.FTZ R35, R116, 1 ;  /* 0x3f80000074237421 */ /* 0x001fe20000010000 */
[----:B------:R-:W-:Y:S01]  /*47d0*/  FMUL.FTZ R115, R115, R122 ;  /* 0x0000007a73737220 */ /* 0x000fe20000410000 */
[C---:B------:R-:W-:Y:S01]  /*47e0*/  SHF.L.U32 R119, R101.reuse, 0x10, RZ ;  /* 0x0000001065777819 */ /* 0x040fe200000006ff */
[----:B------:R-:W-:Y:S01]  /*47f0*/  FMUL.FTZ R116, R0, R25 ;  /* 0x0000001900747220 */ /* 0x000fe20000410000 */
[----:B------:R-:W-:Y:S02]  /*4800*/  PRMT R122, R101, 0x7632, R122 ;  /* 0x00007632657a7816 */ /* 0x000fe4000000007a */
[----:B------:R-:W0:Y:S01]  /*4810*/  MUFU.RCP R35, R35 ;  /* 0x0000002300237308 */ /* 0x000e220000001000 */
[----:B------:R-:W-:Y:S01]  /*4820*/  FFMA.FTZ R48, R126, R116, R48 ;  /* 0x000000747e307223 */ /* 0x000fe20000010030 */
[----:B------:R-:W-:Y:S01]  /*4830*/  SHF.L.U32 R122, R122, 0x10, RZ ;  /* 0x000000107a7a7819 */ /* 0x000fe200000006ff */
[----:B------:R-:W-:Y:S01]  /*4840*/  FADD.FTZ R114, R114, 1 ;  /* 0x3f80000072727421 */ /* 0x000fe20000010000 */
[----:B------:R-:W-:Y:S01]  /*4850*/  FMUL.FTZ R117, R117, R123 ;  /* 0x0000007b75757220 */ /* 0x000fe20000410000 */
[----:B------:R-:W-:Y:S01]  /*4860*/  FMUL.FTZ R26, R119, R26 ;  /* 0x0000001a771a7220 */ /* 0x000fe20000410000 */
[----:B------:R-:W-:Y:S01]  /*4870*/  FMUL.FTZ R116, R55, R115 ;  /* 0x0000007337747220 */ /* 0x000fe20000410000 */
[----:B------:R-:W-:Y:S01]  /*4880*/  FFMA.FTZ R119, R0, R25, R44 ;  /* 0x0000001900777223 */ /* 0x000fe2000001002c */
[----:B------:R-:W1:Y:S01]  /*4890*/  MUFU.RCP R49, R49 ;  /* 0x0000003100317308 */ /* 0x000e620000001000 */
[----:B------:R-:W-:Y:S01]  /*48a0*/  FMUL.FTZ R117, R122, R117 ;  /* 0x000000757a757220 */ /* 0x000fe20000410000 */
[----:B------:R-:W-:-:S06]  /*48b0*/  FFMA.FTZ R48, R37, R116, R48 ;  /* 0x0000007425307223 */ /* 0x000fcc0000010030 */
[----:B------:R5:W1:Y:S01]  /*48c0*/  MUFU.RCP R44, R114 ;  /* 0x00000072002c7308 */ /* 0x000a620000001000 */
[----:B------:R-:W-:Y:S01]  /*48d0*/  FMUL.FTZ R123, R120, R117 ;  /* 0x00000075787b7220 */ /* 0x000fe20000410000 */
[----:B-----5:R-:W-:-:S04]  /*48e0*/  FMUL.FTZ R114, R2, R26 ;  /* 0x0000001a02727220 */ /* 0x020fc80000410000 */
[----:B------:R-:W-:Y:S01]  /*48f0*/  FFMA.FTZ R48, R125, R114, R48 ;  /* 0x000000727d307223 */ /* 0x000fe20000010030 */
[----:B------:R-:W-:-:S03]  /*4900*/  FFMA.FTZ R33, R29, R117, R33 ;  /* 0x000000751d217223 */ /* 0x000fc60000010021 */
[----:B------:R-:W-:Y:S01]  /*4910*/  FFMA.FTZ R123, R29, R123, R48 ;  /* 0x0000007b1d7b7223 */ /* 0x000fe20000010030 */
[----:B0-----:R-:W-:Y:S01]  /*4920*/  FADD.FTZ R29, -R35, 1 ;  /* 0x3f800000231d7421 */ /* 0x001fe20000010100 */
[----:B------:R-:W-:Y:S01]  /*4930*/  FFMA.FTZ R32, R37, R115, R32 ;  /* 0x0000007325207223 */ /* 0x000fe20000010020 */
[----:B-1----:R-:W-:Y:S02]  /*4940*/  FADD.FTZ R37, -R49, 1 ;  /* 0x3f80000031257421 */ /* 0x002fe40000010100 */
[----:B------:R-:W-:Y:S01]  /*4950*/  FFMA.FTZ R29, R34, R29, 1 ;  /* 0x3f800000221d7423 */ /* 0x000fe2000001001d */
[----:B------:R-:W-:Y:S01]  /*4960*/  PRMT R34, R102, 0x7632, R34 ;  /* 0x0000763266227816 */ /* 0x000fe20000000022 */
[----:B------:R-:W-:Y:S01]  /*4970*/  FADD.FTZ R114, -R141, 1 ;  /* 0x3f8000008d727421 */ /* 0x000fe20000010100 */
[----:B------:R-:W-:Y:S01]  /*4980*/  FFMA.FTZ R37, R28, R37, 1 ;  /* 0x3f8000001c257423 */ /* 0x000fe20000010025 */
[----:B------:R-:W-:Y:S01]  /*4990*/  FMUL.FTZ R29, R35, R29 ;  /* 0x0000001d231d7220 */ /* 0x000fe20000410000 */
[----:B------:R-:W-:Y:S01]  /*49a0*/  SHF.L.U32 R34, R34, 0x10, RZ ;  /* 0x0000001022227819 */ /* 0x000fe200000006ff */
[----:B------:R-:W-:Y:S01]  /*49b0*/  FFMA.FTZ R114, R27, R114, 1 ;  /* 0x3f8000001b727423 */ /* 0x000fe20000010072 */
[----:B------:R-:W-:Y:S01]  /*49c0*/  SHF.L.U32 R28, R104, 0x10, RZ ;  /* 0x00000010681c7819 */ /* 0x000fe200000006ff */
[----:B------:R-:W-:-:S02]  /*49d0*/  FADD.FTZ R27, -R44, 1 ;  /* 0x3f8000002c1b7421 */ /* 0x000fc40000010100 */
[----:B------:R-:W-:Y:S01]  /*49e0*/  FMUL.FTZ R34, R34, R29 ;  /* 0x0000001d22227220 */ /* 0x000fe20000410000 */
[----:B------:R-:W-:Y:S01]  /*49f0*/  SHF.L.U32 R29, R105, 0x10, RZ ;  /* 0x00000010691d7819 */ /* 0x000fe200000006ff */
[----:B------:R-:W-:Y:S01]  /*4a00*/  FFMA.FTZ R27, R31, R27, 1 ;  /* 0x3f8000001f1b7423 */ /* 0x000fe2000001001b */
[----:B------:R-:W-:Y:S01]  /*4a10*/  FADD.FTZ R28, -R54, R28 ;  /* 0x0000001c361c7221 */ /* 0x000fe20000010100 */
[----:B------:R-:W-:Y:S01]  /*4a20*/  SHF.L.U32 R31, R102, 0x10, RZ ;  /* 0x00000010661f7819 */ /* 0x000fe200000006ff */
[----:B------:R-:W-:Y:S01]  /*4a30*/  FMUL.FTZ R37, R49, R37 ;  /* 0x0000002531257220 */ /* 0x000fe20000410000 */
[----:B------:R-:W-:Y:S01]  /*4a40*/  FMUL.FTZ R44, R44, R27 ;  /* 0x0000001b2c2c7220 */ /* 0x000fe20000410000 */
[----:B------:R-:W-:Y:S01]  /*4a50*/  FMUL.FTZ R28, R3, R28 ;  /* 0x0000001c031c7220 */ /* 0x000fe20000410000 */
[----:B------:R-:W-:Y:S01]  /*4a60*/  FADD.FTZ R29, -R54, R29 ;  /* 0x0000001d361d7221 */ /* 0x000fe20000010100 */
[----:B------:R-:W-:Y:S01]  /*4a70*/  FMUL.FTZ R27, R31, R37 ;  /* 0x000000251f1b7220 */ /* 0x000fe20000410000 */
[----:B------:R-:W-:Y:S01]  /*4a80*/  PRMT R37, R104, 0x7632, R37 ;  /* 0x0000763268257816 */ /* 0x000fe20000000025 */
[----:B------:R-:W-:Y:S01]  /*4a90*/  FFMA.FTZ R119, R55, R115, R119 ;  /* 0x0000007337777223 */ /* 0x000fe20000010077 */
[----:B------:R-:W-:Y:S01]  /*4aa0*/  FFMA.FTZ R48, R0, R28, R41 ;  /* 0x0000001c00307223 */ /* 0x000fe20000010029 */
[----:B------:R-:W-:Y:S01]  /*4ab0*/  FMUL.FTZ R29, R3, R29 ;  /* 0x0000001d031d7220 */ /* 0x000fe20000410000 */
[----:B------:R-:W-:Y:S01]  /*4ac0*/  SHF.L.U32 R37, R37, 0x10, RZ ;  /* 0x0000001025257819 */ /* 0x000fe200000006ff */
[----:B------:R-:W-:Y:S01]  /*4ad0*/  FFMA.FTZ R119, R2, R26, R119 ;  /* 0x0000001a02777223 */ /* 0x000fe20000010077 */
[----:B------:R-:W-:Y:S01]  /*4ae0*/  IADD3.X R151, RZ, R30, RZ, P1, !PT ;  /* 0x0000001eff977210 */ /* 0x000fe20000ffe4ff */
[----:B------:R-:W-:Y:S01]  /*4af0*/  FMUL.FTZ R116, R48, -1.4426950216293334961 ;  /* 0xbfb8aa3b30747820 */ /* 0x000fe20000410000 */
[----:B------:R-:W-:Y:S01]  /*4b00*/  PRMT R35, R103, 0x7632, R35 ;  /* 0x0000763267237816 */ /* 0x000fe20000000023 */
[----:B------:R-:W-:Y:S01]  /*4b10*/  FFMA.FTZ R49, R2, R29, R39 ;  /* 0x0000001d02317223 */ /* 0x000fe20000010027 */
[----:B------:R-:W-:Y:S01]  /*4b20*/  SHF.L.U64.HI R151, R150, 0x1, R151 ;  /* 0x0000000196977819 */ /* 0x000fe20000010297 */
[----:B------:R-:W-:Y:S01]  /*4b30*/  FADD.FTZ R38, R38, R117 ;  /* 0x0000007526267221 */ /* 0x000fe20000010000 */
[----:B------:R-:W-:Y:S01]  /*4b40*/  FFMA.FTZ R119, R120, R117, R119 ;  /* 0x0000007578777223 */ /* 0x000fe20000010077 */
[----:B------:R-:W-:Y:S01]  /*4b50*/  FADD.FTZ R37, -R54, R37 ;  /* 0x0000002536257221 */ /* 0x000fe20000010100 */
[----:B------:R-:W-:Y:S01]  /*4b60*/  SHF.L.U32 R150, R150, 0x1, RZ ;  /* 0x0000000196967819 */ /* 0x000fe200000006ff */
[----:B------:R-:W-:Y:S01]  /*4b70*/  FMUL.FTZ R117, R49, -1.4426950216293334961 ;  /* 0xbfb8aa3b31757820 */ /* 0x000fe20000410000 */
[----:B------:R-:W-:Y:S01]  /*4b80*/  SHF.L.U32 R35, R35, 0x10, RZ ;  /* 0x0000001023237819 */ /* 0x000fe200000006ff */
[----:B------:R-:W0:Y:S01]  /*4b90*/  MUFU.EX2 R116, R116 ;  /* 0x0000007400747308 */ /* 0x000e220000000800 */
[----:B------:R-:W-:Y:S01]  /*4ba0*/  FMUL.FTZ R141, R141, R114 ;  /* 0x000000728d8d7220 */ /* 0x000fe20000410000 */
[----:B------:R-:W-:Y:S01]  /*4bb0*/  FMUL.FTZ R31, R0, R27 ;  /* 0x0000001b001f7220 */ /* 0x000fe20000410000 */
[----:B------:R-:W-:Y:S01]  /*4bc0*/  FMUL.FTZ R37, R3, R37 ;  /* 0x0000002503257220 */ /* 0x000fe20000410000 */
[----:B------:R-:W-:Y:S01]  /*4bd0*/  IADD3 R114, P0, R150, UR24, RZ ;  /* 0x0000001896727c10 */ /* 0x000fe2000ff1e0ff */
[----:B------:R-:W-:Y:S01]  /*4be0*/  FMUL.FTZ R44, R35, R44 ;  /* 0x0000002c232c7220 */ /* 0x000fe20000410000 */
[----:B------:R-:W-:Y:S01]  /*4bf0*/  FADD.FTZ R118, R118, R115 ;  /* 0x0000007376767221 */ /* 0x000fe20000010000 */
[----:B------:R-:W-:Y:S01]  /*4c00*/  FFMA.FTZ R123, R124, R31, R123 ;  /* 0x0000001f7c7b7223 */ /* 0x000fe2000001007b */
[----:B------:R-:W-:Y:S01]  /*4c10*/  PRMT R35, R105, 0x7632, R35 ;  /* 0x0000763269237816 */ /* 0x000fe20000000023 */
[----:B------:R-:W1:Y:S01]  /*4c20*/  MUFU.EX2 R117, R117 ;  /* 0x0000007500757308 */ /* 0x000e620000000800 */
[----:B------:R-:W-:Y:S01]  /*4c30*/  FFMA.FTZ R31, R55, R37, R40 ;  /* 0x00000025371f7223 */ /* 0x000fe20000010028 */
[----:B------:R-:W-:-:S02]  /*4c40*/  IADD3.X R115, R151, UR25, RZ, P0, !PT ;  /* 0x0000001997737c10 */ /* 0x000fc400087fe4ff */
[----:B------:R-:W-:Y:S01]  /*4c50*/  SHF.L.U32 R35, R35, 0x10, RZ ;  /* 0x0000001023237819 */ /* 0x000fe200000006ff */
[----:B------:R-:W-:Y:S01]  /*4c60*/  FMUL.FTZ R131, R31, -1.4426950216293334961 ;  /* 0xbfb8aa3b1f837820 */ /* 0x000fe20000410000 */
[----:B------:R-:W-:Y:S02]  /*4c70*/  FMUL.FTZ R30, R55, R34 ;  /* 0x00000022371e7220 */ /* 0x000fe40000410000 */
[----:B------:R-:W5:Y:S01]  /*4c80*/  LDG.E.64.CONSTANT R114, desc[UR18][R114.64] ;  /* 0x0000001272727981 */ /* 0x000f62000c1e9b00 */
[----:B------:R-:W-:Y:S01]  /*4c90*/  FADD.FTZ R35, -R54, R35 ;  /* 0x0000002336237221 */ /* 0x000fe20000010100 */
[----:B------:R-:W-:Y:S01]  /*4ca0*/  FFMA.FTZ R123, R36, R30, R123 ;  /* 0x0000001e247b7223 */ /* 0x000fe2000001007b */
[----:B------:R-:W4:Y:S01]  /*4cb0*/  MUFU.EX2 R131, R131 ;  /* 0x0000008300837308 */ /* 0x000f220000000800 */
[----:B------:R-:W-:Y:S01]  /*4cc0*/  SHF.L.U32 R30, R103, 0x10, RZ ;  /* 0x00000010671e7819 */ /* 0x000fe200000006ff */
[----:B0-----:R-:W-:Y:S01]  /*4cd0*/  FADD.FTZ R116, R116, 1 ;  /* 0x3f80000074747421 */ /* 0x001fe20000010000 */
[----:B------:R-:W-:Y:S01]  /*4ce0*/  FMUL.FTZ R35, R3, R35 ;  /* 0x0000002303237220 */ /* 0x000fe20000410000 */
[----:B------:R-:W-:-:S02]  /*4cf0*/  FFMA.FTZ R36, R36, R34, R32 ;  /* 0x0000002224247223 */ /* 0x000fc40000010020 */
[----:B------:R-:W-:Y:S01]  /*4d00*/  FMUL.FTZ R30, R30, R141 ;  /* 0x0000008d1e1e7220 */ /* 0x000fe20000410000 */
[----:B------:R-:W-:Y:S01]  /*4d10*/  FFMA.FTZ R32, R120, R35, R121 ;  /* 0x0000002378207223 */ /* 0x000fe20000010079 */
[----:B-1----:R-:W-:Y:S01]  /*4d20*/  FADD.FTZ R117, R117, 1 ;  /* 0x3f80000075757421 */ /* 0x002fe20000010000 */
[----:B------:R-:W0:Y:S01]  /*4d30*/  MUFU.RCP R116, R116 ;  /* 0x0000007400747308 */ /* 0x000e220000001000 */
[----:B------:R-:W-:Y:S01]  /*4d40*/  FMUL.FTZ R141, R2, R30 ;  /* 0x0000001e028d7220 */ /* 0x000fe20000410000 */
[----:B------:R-:W-:-:S03]  /*4d50*/  FMUL.FTZ R122, R32, -1.4426950216293334961 ;  /* 0xbfb8aa3b207a7820 */ /* 0x000fc60000410000 */
[----:B------:R-:W-:-:S03]  /*4d60*/  FFMA.FTZ R123, R24, R141, R123 ;  /* 0x0000008d187b7223 */ /* 0x000fc6000001007b */
[----:B------:R-:W1:Y:S01]  /*4d70*/  MUFU.RCP R117, R117 ;  /* 0x0000007500757308 */ /* 0x000e620000001000 */
[----:B------:R-:W-:Y:S01]  /*4d80*/  FMUL.FTZ R141, R120, R44 ;  /* 0x0000002c788d7220 */ /* 0x000fe20000410000 */
[----:B----4-:R-:W-:Y:S01]  /*4d90*/  FADD.FTZ R131, R131, 1 ;  /* 0x3f80000083837421 */ /* 0x010fe20000010000 */
[----:B------:R-:W-:Y:S02]  /*4da0*/  STL [R1+0x8], R46 ;  /* 0x0000082e01007387 */ /* 0x000fe40000100800 */
[----:B------:R-:W-:-:S03]  /*4db0*/  FFMA.FTZ R141, R45, R141, R123 ;  /* 0x0000008d2d8d7223 */ /* 0x000fc6000001007b */
[----:B------:R-:W4:Y:S01]  /*4dc0*/  MUFU.EX2 R122, R122 ;  /* 0x0000007a007a7308 */ /* 0x000f220000000800 */
[----:B------:R-:W-:Y:S01]  /*4dd0*/  FFMA.FTZ R45, R45, R44, R33 ;  /* 0x0000002c2d2d7223 */ /* 0x000fe20000010021 */
[----:B------:R-:W-:Y:S04]  /*4de0*/  STL [R1+0x4], R47 ;  /* 0x0000042f01007387 */ /* 0x000fe80000100800 */
[----:B------:R0:W-:Y:S02]  /*4df0*/  STL [R1], R43 ;  /* 0x0000002b01007387 */ /* 0x0001e40000100800 */
[----:B------:R-:W4:Y:S01]  /*4e00*/  MUFU.RCP R33, R131 ;  /* 0x0000008300217308 */ /* 0x000f220000001000 */
[----:B0-----:R-:W-:Y:S01]  /*4e10*/  FADD.FTZ R43, R118, R34 ;  /* 0x00000022762b7221 */ /* 0x001fe20000010000 */
[----:B------:R-:W-:-:S04]  /*4e20*/  FADD.FTZ R118, -R116, 1 ;  /* 0x3f80000074767421 */ /* 0x000fc80000010100 */
[----:B------:R-:W-:Y:S01]  /*4e30*/  FFMA.FTZ R48, R48, R118, 1 ;  /* 0x3f80000030307423 */ /* 0x000fe20000010076 */
[----:B-1----:R-:W-:Y:S01]  /*4e40*/  FADD.FTZ R118, -R117, 1 ;  /* 0x3f80000075767421 */ /* 0x002fe20000010100 */
[----:B------:R-:W-:Y:S01]  /*4e50*/  FFMA.FTZ R119, R0, R27, R119 ;  /* 0x0000001b00777223 */ /* 0x000fe20000010077 */
[----:B----4-:R-:W-:Y:S02]  /*4e60*/  FADD.FTZ R122, R122, 1 ;  /* 0x3f8000007a7a7421 */ /* 0x010fe40000010000 */
[----:B------:R-:W-:Y:S01]  /*4e70*/  FFMA.FTZ R49, R49, R118, 1 ;  /* 0x3f80000031317423 */ /* 0x000fe20000010076 */
[----:B------:R-:W-:Y:S01]  /*4e80*/  FFMA.FTZ R119, R55, R34, R119 ;  /* 0x0000002237777223 */ /* 0x000fe20000010077 */
[----:B------:R-:W-:Y:S01]  /*4e90*/  FMUL.FTZ R48, R116, R48 ;  /* 0x0000003074307220 */ /* 0x000fe20000410000 */
[----:B------:R-:W0:Y:S01]  /*4ea0*/  MUFU.RCP R34, R122 ;  /* 0x0000007a00227308 */ /* 0x000e220000001000 */
[----:B------:R-:W-:Y:S01]  /*4eb0*/  FMUL.FTZ R49, R117, R49 ;  /* 0x0000003175317220 */ /* 0x000fe20000410000 */
[----:B------:R-:W-:Y:S01]  /*4ec0*/  FADD.FTZ R117, -R33, 1 ;  /* 0x3f80000021757421 */ /* 0x000fe20000010100 */
[----:B------:R-:W-:-:S03]  /*4ed0*/  IADD3 R116, P0, R152, UR26, RZ ;  /* 0x0000001a98747c10 */ /* 0x000fc6000ff1e0ff */
[----:B------:R-:W-:Y:S01]  /*4ee0*/  FFMA.FTZ R131, R31, R117, 1 ;  /* 0x3f8000001f837423 */ /* 0x000fe20000010075 */
[----:B------:R-:W-:-:S06]  /*4ef0*/  IADD3.X R117, R153, UR27, RZ, P0, !PT ;  /* 0x0000001b99757c10 */ /* 0x000fcc00087fe4ff */
[----:B------:R-:W4:Y:S01]  /*4f00*/  LDG.E.64.CONSTANT R116, desc[UR18][R116.64] ;  /* 0x0000001274747981 */ /* 0x000f22000c1e9b00 */
[----:B0-----:R-:W-:-:S04]  /*4f10*/  FADD.FTZ R118, -R34, 1 ;  /* 0x3f80000022767421 */ /* 0x001fc80000010100 */
[----:B------:R-:W-:Y:S01]  /*4f20*/  FFMA.FTZ R118, R32, R118, 1 ;  /* 0x3f80000020767423 */ /* 0x000fe20000010076 */
[----:B------:R-:W-:-:S03]  /*4f30*/  FFMA.FTZ R119, R2, R30, R119 ;  /* 0x0000001e02777223 */ /* 0x000fc60000010077 */
[----:B------:R-:W-:Y:S01]  /*4f40*/  FMUL.FTZ R123, R34, R118 ;  /* 0x00000076227b7220 */ /* 0x000fe20000410000 */
[----:B------:R-:W-:Y:S01]  /*4f50*/  IADD3 R118, P0, R150, UR26, RZ ;  /* 0x0000001a96767c10 */ /* 0x000fe2000ff1e0ff */
[----:B------:R-:W-:Y:S01]  /*4f60*/  FADD.FTZ R38, R38, R44 ;  /* 0x0000002c26267221 */ /* 0x000fe20000010000 */
[----:B------:R-:W-:Y:S02]  /*4f70*/  FFMA.FTZ R44, R120, R44, R119 ;  /* 0x0000002c782c7223 */ /* 0x000fe40000010077 */
[----:B------:R-:W-:-:S06]  /*4f80*/  IADD3.X R119, R151, UR27, RZ, P0, !PT ;  /* 0x0000001b97777c10 */ /* 0x000fcc00087fe4ff */
[----:B------:R-:W4:Y:S01]  /*4f90*/  LDG.E.64.CONSTANT R118, desc[UR18][R118.64] ;  /* 0x0000001276767981 */ /* 0x000f22000c1e9b00 */
[----:B------:R-:W-:Y:S01]  /*4fa0*/  FMUL.FTZ R131, R33, R131 ;  /* 0x0000008321837220 */ /* 0x000fe20000410000 */
[----:B------:R-:W-:Y:S02]  /*4fb0*/  PRMT R33, R107, 0x7632, R33 ;  /* 0x000076326b217816 */ /* 0x000fe40000000021 */
[----:B------:R-:W-:Y:S02]  /*4fc0*/  SHF.L.U32 R31, R106, 0x10, RZ ;  /* 0x000000106a1f7819 */ /* 0x000fe400000006ff */
[----:B------:R-:W-:Y:S02]  /*4fd0*/  SHF.L.U32 R33, R33, 0x10, RZ ;  /* 0x0000001021217819 */ /* 0x000fe400000006ff */
[----:B------:R-:W-:Y:S01]  /*4fe0*/  SHF.L.U32 R32, R107, 0x10, RZ ;  /* 0x000000106b207819 */ /* 0x000fe200000006ff */
[----:B------:R-:W-:Y:S01]  /*4ff0*/  FMUL.FTZ R31, R31, R48 ;  /* 0x000000301f1f7220 */ /* 0x000fe20000410000 */
[C---:B--2---:R-:W-:Y:S01]  /*5000*/  PRMT R48, R108.reuse, 0x7632, R48 ;  /* 0x000076326c307816 */ /* 0x044fe20000000030 */
[----:B------:R-:W-:Y:S01]  /*5010*/  FMUL.FTZ R123, R33, R123 ;  /* 0x0000007b217b7220 */ /* 0x000fe20000410000 */
[----:B------:R-:W-:Y:S01]  /*5020*/  SHF.L.U32 R33, R108, 0x10, RZ ;  /* 0x000000106c217819 */ /* 0x000fe200000006ff */
[----:B------:R-:W-:Y:S01]  /*5030*/  FMUL.FTZ R32, R32, R49 ;  /* 0x0000003120207220 */ /* 0x000fe20000410000 */
[----:B------:R-:W-:-:S02]  /*5040*/  SHF.L.U32 R48, R48, 0x10, RZ ;  /* 0x0000001030307819 */ /* 0x000fc400000006ff */
[----:B------:R-:W-:Y:S01]  /*5050*/  PRMT R49, R109, 0x7632, R49 ;  /* 0x000076326d317816 */ /* 0x000fe20000000031 */
[----:B------:R-:W-:Y:S01]  /*5060*/  FADD.FTZ R33, -R54, R33 ;  /* 0x0000002136217221 */ /* 0x000fe20000010100 */
[----:B------:R-:W-:Y:S01]  /*5070*/  PRMT R34, R106, 0x7632, R34 ;  /* 0x000076326a227816 */ /* 0x000fe20000000022 */
[----:B------:R-:W-:Y:S01]  /*5080*/  FADD.FTZ R48, -R54, R48 ;  /* 0x0000003036307221 */ /* 0x000fe20000010100 */
[----:B------:R-:W-:Y:S01]  /*5090*/  SHF.L.U32 R49, R49, 0x10, RZ ;  /* 0x0000001031317819 */ /* 0x000fe200000006ff */
[C---:B------:R-:W-:Y:S01]  /*50a0*/  FMUL.FTZ R33, R3.reuse, R33 ;  /* 0x0000002103217220 */ /* 0x040fe20000410000 */
[----:B------:R-:W-:Y:S01]  /*50b0*/  SHF.L.U32 R34, R34, 0x10, RZ ;  /* 0x0000001022227819 */ /* 0x000fe200000006ff */
[----:B------:R-:W-:Y:S02]  /*50c0*/  FMUL.FTZ R48, R3, R48 ;  /* 0x0000003003307220 */ /* 0x000fe40000410000 */
[----:B------:R-:W-:Y:S01]  /*50d0*/  FFMA.FTZ R122, R0, R33, R41 ;  /* 0x00000021007a7223 */ /* 0x000fe20000010029 */
[----:B------:R-:W-:Y:S01]  /*50e0*/  FADD.FTZ R49, -R54, R49 ;  /* 0x0000003136317221 */ /* 0x000fe20000010100 */
[----:B------:R-:W-:-:S02]  /*50f0*/  FFMA.FTZ R162, R55, R48, R40 ;  /* 0x0000003037a27223 */ /* 0x000fc40000010028 */
[----:B------:R-:W-:Y:S01]  /*5100*/  FMUL.FTZ R164, R122, -1.4426950216293334961 ;  /* 0xbfb8aa3b7aa47820 */ /* 0x000fe20000410000 */
[----:B------:R-:W-:Y:S01]  /*5110*/  FMUL.FTZ R131, R34, R131 ;  /* 0x0000008322837220 */ /* 0x000fe20000410000 */
[----:B------:R-:W-:Y:S01]  /*5120*/  FMUL.FTZ R49, R3, R49 ;  /* 0x0000003103317220 */ /* 0x000fe20000410000 */
[----:B------:R-:W-:Y:S01]  /*5130*/  FMUL.FTZ R34, R0, R31 ;  /* 0x0000001f00227220 */ /* 0x000fe20000410000 */
[----:B------:R-:W-:Y:S02]  /*5140*/  FMUL.FTZ R163, R162, -1.4426950216293334961 ;  /* 0xbfb8aa3ba2a37820 */ /* 0x000fe40000410000 */
[----:B------:R-:W0:Y:S01]  /*5150*/  MUFU.EX2 R164, R164 ;  /* 0x000000a400a47308 */ /* 0x000e220000000800 */
[----:B------:R-:W-:Y:S01]  /*5160*/  FFMA.FTZ R142, R120, R49, R121 ;  /* 0x00000031788e7223 */ /* 0x000fe20000010079 */
[----:B------:R-:W-:Y:S01]  /*5170*/  FFMA.FTZ R141, R28, R34, R141 ;  /* 0x000000221c8d7223 */ /* 0x000fe2000001008d */
[----:B------:R-:W-:Y:S02]  /*5180*/  SHF.L.U32 R34, R109, 0x10, RZ ;  /* 0x000000106d227819 */ /* 0x000fe400000006ff */
[----:B------:R-:W-:-:S03]  /*5190*/  FMUL.FTZ R160, R142, -1.4426950216293334961 ;  /* 0xbfb8aa3b8ea07820 */ /* 0x000fc60000410000 */
[----:B------:R-:W1:Y:S01]  /*51a0*/  MUFU.EX2 R163, R163 ;  /* 0x000000a300a37308 */ /* 0x000e620000000800 */
[----:B------:R-:W-:Y:S01]  /*51b0*/  FADD.FTZ R34, -R54, R34 ;  /* 0x0000002236227221 */ /* 0x000fe20000010100 */
[----:B------:R-:W-:-:S03]  /*51c0*/  FMUL.FTZ R165, R55, R131 ;  /* 0x0000008337a57220 */ /* 0x000fc60000410000 */
[----:B------:R-:W-:-:S03]  /*51d0*/  FMUL.FTZ R34, R3, R34 ;  /* 0x0000002203227220 */ /* 0x000fc60000410000 */
[----:B------:R-:W2:Y:S01]  /*51e0*/  MUFU.EX2 R160, R160 ;  /* 0x000000a000a07308 */ /* 0x000ea20000000800 */
[----:B------:R-:W-:Y:S01]  /*51f0*/  FFMA.FTZ R161, R2, R34, R39 ;  /* 0x0000002202a17223 */ /* 0x000fe20000010027 */
[C---:B------:R-:W-:Y:S01]  /*5200*/  FFMA.FTZ R165, R37.reuse, R165, R141 ;  /* 0x000000a525a57223 */ /* 0x040fe2000001008d */
[----:B0-----:R-:W-:Y:S01]  /*5210*/  FADD.FTZ R164, R164, 1 ;  /* 0x3f800000a4a47421 */ /* 0x001fe20000010000 */
[----:B------:R-:W-:Y:S01]  /*5220*/  FFMA.FTZ R141, R37, R131, R36 ;  /* 0x00000083258d7223 */ /* 0x000fe20000010024 */
[----:B------:R-:W-:Y:S01]  /*5230*/  FMUL.FTZ R37, R2, R32 ;  /* 0x0000002002257220 */ /* 0x000fe20000410000 */
[----:B------:R-:W-:Y:S01]  /*5240*/  FMUL.FTZ R159, R161, -1.4426950216293334961 ;  /* 0xbfb8aa3ba19f7820 */ /* 0x000fe20000410000 */
[----:B-1----:R-:W-:Y:S02]  /*5250*/  FADD.FTZ R36, R163, 1 ;  /* 0x3f800000a3247421 */ /* 0x002fe40000010000 */
[----:B------:R-:W-:Y:S01]  /*5260*/  FFMA.FTZ R37, R29, R37, R165 ;  /* 0x000000251d257223 */ /* 0x000fe200000100a5 */
[-C--:B------:R-:W-:Y:S01]  /*5270*/  FMUL.FTZ R163, R120, R123.reuse ;  /* 0x0000007b78a37220 */ /* 0x080fe20000410000 */
[----:B------:R-:W0:Y:S01]  /*5280*/  MUFU.RCP R164, R164 ;  /* 0x000000a400a47308 */ /* 0x000e220000001000 */
[----:B------:R-:W-:-:S02]  /*5290*/  FFMA.FTZ R45, R35, R123, R45 ;  /* 0x0000007b232d7223 */ /* 0x000fc4000001002d */
[----:B------:R-:W-:Y:S01]  /*52a0*/  FFMA.FTZ R37, R35, R163, R37 ;  /* 0x000000a323257223 */ /* 0x000fe20000010025 */
[----:B--2---:R-:W-:-:S04]  /*52b0*/  FADD.FTZ R35, R160, 1 ;  /* 0x3f800000a0237421 */ /* 0x004fc80000010000 */
[----:B------:R-:W1:Y:S01]  /*52c0*/  MUFU.EX2 R159, R159 ;  /* 0x0000009f009f7308 */ /* 0x000e620000000800 */
[----:B------:R-:W-:-:S07]  /*52d0*/  FFMA.FTZ R44, R0, R31, R44 ;  /* 0x0000001f002c7223 */ /* 0x000fce000001002c */
[----:B------:R-:W2:Y:S01]  /*52e0*/  MUFU.RCP R36, R36 ;  /* 0x0000002400247308 */ /* 0x000ea20000001000 */
[----:B------:R-:W-:Y:S01]  /*52f0*/  FADD.FTZ R47, R43, R131 ;  /* 0x000000832b2f7221 */ /* 0x000fe20000010000 */
[----:B------:R-:W-:-:S06]  /*5300*/  FFMA.FTZ R44, R55, R131, R44 ;  /* 0x00000083372c7223 */ /* 0x000fcc000001002c */
[----:B------:R-:W3:Y:S01]  /*5310*/  MUFU.RCP R35, R35 ;  /* 0x0000002300237308 */ /* 0x000ee20000001000 */
[----:B0-----:R-:W-:Y:S01]  /*5320*/  FADD.FTZ R131, -R164, 1 ;  /* 0x3f800000a4837421 */ /* 0x001fe20000010100 */
[----:B-1----:R-:W-:-:S03]  /*5330*/  FADD.FTZ R159, R159, 1 ;  /* 0x3f8000009f9f7421 */ /* 0x002fc60000010000 */
[----:B------:R-:W-:Y:S01]  /*5340*/  FFMA.FTZ R122, R122, R131, 1 ;  /* 0x3f8000007a7a7423 */ /* 0x000fe20000010083 */
[----:B--2---:R-:W-:Y:S02]  /*5350*/  FADD.FTZ R131, -R36, 1 ;  /* 0x3f80000024837421 */ /* 0x004fe40000010100 */
[----:B------:R-:W0:Y:S02]  /*5360*/  MUFU.RCP R159, R159 ;  /* 0x0000009f009f7308 */ /* 0x000e240000001000 */
[----:B------:R-:W-:Y:S01]  /*5370*/  FFMA.FTZ R162, R162, R131, 1 ;  /* 0x3f800000a2a27423 */ /* 0x000fe20000010083 */
[----:B---3--:R-:W-:Y:S01]  /*5380*/  FADD.FTZ R131, -R35, 1 ;  /* 0x3f80000023837421 */ /* 0x008fe20000010100 */
[----:B------:R-:W-:-:S03]  /*5390*/  FMUL.FTZ R164, R164, R122 ;  /* 0x0000007aa4a47220 */ /* 0x000fc60000410000 */
[----:B------:R-:W-:-:S04]  /*53a0*/  FFMA.FTZ R142, R142, R131, 1 ;  /* 0x3f8000008e8e7423 */ /* 0x000fc80000010083 */
[----:B------:R-:W-:Y:S01]  /*53b0*/  FMUL.FTZ R122, R35, R142 ;  /* 0x0000008e237a7220 */ /* 0x000fe20000410000 */
[----:B------:R-:W-:Y:S01]  /*53c0*/  PRMT R35, R111, 0x7632, R35 ;  /* 0x000076326f237816 */ /* 0x000fe20000000023 */
[----:B------:R-:W-:Y:S01]  /*53d0*/  FMUL.FTZ R162, R36, R162 ;  /* 0x000000a224a27220 */ /* 0x000fe20000410000 */
[----:B0-----:R-:W-:Y:S02]  /*53e0*/  FADD.FTZ R36, -R159, 1 ;  /* 0x3f8000009f247421 */ /* 0x001fe40000010100 */
[----:B------:R-:W-:Y:S02]  /*53f0*/  SHF.L.U32 R35, R35, 0x10, RZ ;  /* 0x0000001023237819 */ /* 0x000fe400000006ff */
[----:B------:R-:W-:-:S03]  /*5400*/  FFMA.FTZ R36, R161, R36, 1 ;  /* 0x3f800000a1247423 */ /* 0x000fc60000010024 */
[----:B------:R-:W-:Y:S01]  /*5410*/  FMUL.FTZ R122, R35, R122 ;  /* 0x0000007a237a7220 */ /* 0x000fe20000410000 */
[----:B------:R-:W-:Y:S01]  /*5420*/  SHF.L.U32 R35, R110, 0x10, RZ ;  /* 0x000000106e237819 */ /* 0x000fe200000006ff */
[----:B------:R-:W-:Y:S01]  /*5430*/  FADD.FTZ R43, R38, R123 ;  /* 0x0000007b262b7221 */ /* 0x000fe20000010000 */
[----:B------:R-:W-:Y:S01]  /*5440*/  SHF.L.U32 R38, R111, 0x10, RZ ;  /* 0x000000106f267819 */ /* 0x000fe200000006ff */
[----:B------:R-:W-:Y:S02]  /*5450*/  FMUL.FTZ R36, R159, R36 ;  /* 0x000000249f247220 */ /* 0x000fe40000410000 */
[----:B------:R-:W-:Y:S02]  /*5460*/  FMUL.FTZ R35, R35, R164 ;  /* 0x000000a423237220 */ /* 0x000fe40000410000 */
[----:B------:R-:W-:Y:S01]  /*5470*/  FMUL.FTZ R36, R38, R36 ;  /* 0x0000002426247220 */ /* 0x000fe20000410000 */
[----:B------:R-:W-:Y:S01]  /*5480*/  SHF.L.U32 R38, R112, 0x10, RZ ;  /* 0x0000001070267819 */ /* 0x000fe200000006ff */
[----:B------:R-:W-:-:S04]  /*5490*/  FMUL.FTZ R161, R0, R35 ;  /* 0x0000002300a17220 */ /* 0x000fc80000410000 */
[----:B------:R-:W-:Y:S01]  /*54a0*/  FFMA.FTZ R161, R33, R161, R37 ;  /* 0x000000a121a17223 */ /* 0x000fe20000010025 */
[----:B------:R-:W-:Y:S01]  /*54b0*/  FADD.FTZ R37, -R54, R38 ;  /* 0x0000002636257221 */ /* 0x000fe20000010100 */
[----:B------:R-:W-:Y:S01]  /*54c0*/  SHF.L.U32 R38, R113, 0x10, RZ ;  /* 0x0000001071267819 */ /* 0x000fe200000006ff */
[----:B------:R-:W-:Y:S02]  /*54d0*/  FFMA.FTZ R44, R2, R32, R44 ;  /* 0x00000020022c7223 */ /* 0x000fe4000001002c */
[C---:B------:R-:W-:Y:S02]  /*54e0*/  FMUL.FTZ R37, R3.reuse, R37 ;  /* 0x0000002503257220 */ /* 0x040fe40000410000 */
[----:B------:R-:W-:Y:S01]  /*54f0*/  FADD.FTZ R38, -R54, R38 ;  /* 0x0000002636267221 */ /* 0x000fe20000010100 */
[----:B------:R-:W-:Y:S01]  /*5500*/  FFMA.FTZ R131, R120, R123, R44 ;  /* 0x0000007b78837223 */ /* 0x000fe2000001002c */
[----:B------:R-:W-:Y:S01]  /*5510*/  FFMA.FTZ R164, R0, R37, R41 ;  /* 0x0000002500a47223 */ /* 0x000fe20000010029 */
[----:B------:R-:W-:Y:S01]  /*5520*/  PRMT R123, R112, 0x7632, R123 ;  /* 0x00007632707b7816 */ /* 0x000fe2000000007b */
[----:B------:R-:W-:-:S02]  /*5530*/  FMUL.FTZ R38, R3, R38 ;  /* 0x0000002603267220 */ /* 0x000fc40000410000 */
[----:B------:R-:W-:Y:S01]  /*5540*/  FMUL.FTZ R165, R164, -1.4426950216293334961 ;  /* 0xbfb8aa3ba4a57820 */ /* 0x000fe20000410000 */
[----:B------:R-:W-:Y:S01]  /*5550*/  SHF.L.U32 R123, R123, 0x10, RZ ;  /* 0x000000107b7b7819 */ /* 0x000fe200000006ff */
[----:B------:R-:W-:Y:S01]  /*5560*/  FFMA.FTZ R163, R2, R38, R39 ;  /* 0x0000002602a37223 */ /* 0x000fe20000010027 */
[----:B------:R-:W-:-:S03]  /*5570*/  PRMT R142, R110, 0x7632, R142 ;  /* 0x000076326e8e7816 */ /* 0x000fc6000000008e */
[----:B------:R-:W-:Y:S01]  /*5580*/  FMUL.FTZ R160, R163, -1.4426950216293334961 ;  /* 0xbfb8aa3ba3a07820 */ /* 0x000fe20000410000 */
[----:B------:R-:W0:Y:S01]  /*5590*/  MUFU.EX2 R165, R165 ;  /* 0x000000a500a57308 */ /* 0x000e220000000800 */
[----:B------:R-:W-:Y:S01]  /*55a0*/  FADD.FTZ R123, -R54, R123 ;  /* 0x0000007b367b7221 */ /* 0x000fe20000010100 */
[----:B------:R-:W-:-:S03]  /*55b0*/  SHF.L.U32 R142, R142, 0x10, RZ ;  /* 0x000000108e8e7819 */ /* 0x000fc600000006ff */
[----:B------:R-:W-:-:S03]  /*55c0*/  FMUL.FTZ R123, R3, R123 ;  /* 0x0000007b037b7220 */ /* 0x000fc60000410000 */
[----:B------:R-:W1:Y:S01]  /*55d0*/  MUFU.EX2 R160, R160 ;  /* 0x000000a000a07308 */ /* 0x000e620000000800 */
[----:B------:R-:W-:Y:S01]  /*55e0*/  FFMA.FTZ R159, R55, R123, R40 ;  /* 0x0000007b379f7223 */ /* 0x000fe20000010028 */
[----:B------:R-:W-:-:S03]  /*55f0*/  FMUL.FTZ R142, R142, R162 ;  /* 0x000000a28e8e7220 */ /* 0x000fc60000410000 */
[----:B------:R-:W-:Y:S01]  /*5600*/  FMUL.FTZ R44, R159, -1.4426950216293334961 ;  /* 0xbfb8aa3b9f2c7820 */ /* 0x000fe20000410000 */
[----:B------:R-:W-:Y:S01]  /*5610*/  FMUL.FTZ R162, R55, R142 ;  /* 0x0000008e37a27220 */ /* 0x000fe20000410000 */
[----:B0-----:R-:W-:-:S03]  /*5620*/  FADD.FTZ R165, R165, 1 ;  /* 0x3f800000a5a57421 */ /* 0x001fc60000010000 */
[C---:B------:R-:W-:Y:S01]  /*5630*/  FFMA.FTZ R161, R48.reuse, R162, R161 ;  /* 0x000000a230a17223 */ /* 0x040fe200000100a1 */
[----:B------:R-:W0:Y:S01]  /*5640*/  MUFU.EX2 R44, R44 ;  /* 0x0000002c002c7308 */ /* 0x000e220000000800 */
[----:B------:R-:W-:Y:S01]  /*5650*/  FFMA.FTZ R46, R48, R142, R141 ;  /* 0x0000008e302e7223 */ /* 0x000fe2000001008d */
[----:B------:R-:W-:Y:S01]  /*5660*/  FMUL.FTZ R48, R2, R36 ;  /* 0x0000002402307220 */ /* 0x000fe20000410000 */
[----:B-1----:R-:W-:-:S05]  /*5670*/  FADD.FTZ R160, R160, 1 ;  /* 0x3f800000a0a07421 */ /* 0x002fca0000010000 */
[----:B------:R1:W2:Y:S01]  /*5680*/  MUFU.RCP R162, R165 ;  /* 0x000000a500a27308 */ /* 0x0002a20000001000 */
[----:B------:R-:W-:-:S07]  /*5690*/  FFMA.FTZ R48, R34, R48, R161 ;  /* 0x0000003022307223 */ /* 0x000fce00000100a1 */
[----:B------:R0:W3:Y:S01]  /*56a0*/  MUFU.RCP R161, R160 ;  /* 0x000000a000a17308 */ /* 0x0000e20000001000 */
[----:B-1----:R-:W-:Y:S01]  /*56b0*/  MOV R165, R47 ;  /* 0x0000002f00a57202 */ /* 0x002fe20000000f00 */
[-C--:B------:R-:W-:Y:S01]  /*56c0*/  FMUL.FTZ R141, R120, R122.reuse ;  /* 0x0000007a788d7220 */ /* 0x080fe20000410000 */
[--C-:B------:R-:W-:Y:S01]  /*56d0*/  FFMA.FTZ R47, R49, R122, R45.reuse ;  /* 0x0000007a312f7223 */ /* 0x100fe2000001002d */
[----:B------:R-:W-:Y:S01]  /*56e0*/  PRMT R45, R113, 0x7632, R45 ;  /* 0x00007632712d7816 */ /* 0x000fe2000000002d */
[----:B0-----:R-:W-:Y:S01]  /*56f0*/  FADD.FTZ R160, R44, 1 ;  /* 0x3f8000002ca07421 */ /* 0x001fe20000010000 */
[----:B------:R-:W-:Y:S01]  /*5700*/  FFMA.FTZ R44, R49, R141, R48 ;  /* 0x0000008d312c7223 */ /* 0x000fe20000010030 */
[----:B--2---:R-:W-:Y:S01]  /*5710*/  FADD.FTZ R48, -R162, 1 ;  /* 0x3f800000a2307421 */ /* 0x004fe20000010100 */
[----:B------:R-:W-:Y:S01]  /*5720*/  SHF.L.U32 R45, R45, 0x10, RZ ;  /* 0x000000102d2d7819 */ /* 0x000fe200000006ff */
[----:B------:R0:W1:Y:S02]  /*5730*/  MUFU.RCP R49, R160 ;  /* 0x000000a000317308 */ /* 0x0000640000001000 */
[----:B------:R-:W-:Y:S01]  /*5740*/  FFMA.FTZ R164, R164, R48, 1 ;  /* 0x3f800000a4a47423 */ /* 0x000fe20000010030 */
[----:B---3--:R-:W-:Y:S01]  /*5750*/  FADD.FTZ R48, -R161, 1 ;  /* 0x3f800000a1307421 */ /* 0x008fe20000010100 */
[----:B------:R-:W-:-:S03]  /*5760*/  FADD.FTZ R45, -R54, R45 ;  /* 0x0000002d362d7221 */ /* 0x000fc60000010100 */
[----:B------:R-:W-:Y:S01]  /*5770*/  FFMA.FTZ R163, R163, R48, 1 ;  /* 0x3f800000a3a37423 */ /* 0x000fe20000010030 */
[----:B------:R-:W-:-:S04]  /*5780*/  FMUL.FTZ R48, R3, R45 ;  /* 0x0000002d03307220 */ /* 0x000fc80000410000 */
[----:B------:R-:W-:-:S04]  /*5790*/  FFMA.FTZ R141, R120, R48, R121 ;  /* 0x00000030788d7223 */ /* 0x000fc80000010079 */
[----:B0-----:R-:W-:Y:S01]  /*57a0*/  FMUL.FTZ R160, R141, -1.4426950216293334961 ;  /* 0xbfb8aa3b8da07820 */ /* 0x001fe20000410000 */
[----:B-1----:R-:W-:-:S04]  /*57b0*/  FADD.FTZ R45, -R49, 1 ;  /* 0x3f800000312d7421 */ /* 0x002fc80000010100 */
[----:B------:R-:W-:Y:S01]  /*57c0*/  FFMA.FTZ R159, R159, R45, 1 ;  /* 0x3f8000009f9f7423 */ /* 0x000fe2000001002d */
[----:B------:R-:W0:Y:S01]  /*57d0*/  MUFU.EX2 R160, R160 ;  /* 0x000000a000a07308 */ /* 0x000e220000000800 */
[----:B------:R-:W-:Y:S01]  /*57e0*/  FFMA.FTZ R45, R0, R35, R131 ;  /* 0x00000023002d7223 */ /* 0x000fe20000010083 */
[----:B------:R-:W-:-:S03]  /*57f0*/  FADD.FTZ R165, R165, R142 ;  /* 0x0000008ea5a57221 */ /* 0x000fc60000010000 */
[----:B------:R-:W-:Y:S01]  /*5800*/  FFMA.FTZ R45, R55, R142, R45 ;  /* 0x0000008e372d7223 */ /* 0x000fe2000001002d */
[C---:B-----5:R-:W-:Y:S01]  /*5810*/  SHF.L.U32 R142, R114.reuse, 0x10, RZ ;  /* 0x00000010728e7819 */ /* 0x060fe200000006ff */
[----:B------:R-:W-:Y:S01]  /*5820*/  FMUL.FTZ R159, R49, R159 ;  /* 0x0000009f319f7220 */ /* 0x000fe20000410000 */
[----:B------:R-:W-:-:S03]  /*5830*/  PRMT R49, R114, 0x7632, R49 ;  /* 0x0000763272317816 */ /* 0x000fc60000000031 */
[----:B------:R-:W-:Y:S01]  /*5840*/  FADD.FTZ R142, -R54, R142 ;  /* 0x0000008e368e7221 */ /* 0x000fe20000010100 */
[----:B------:R-:W-:-:S03]  /*5850*/  SHF.L.U32 R49, R49, 0x10, RZ ;  /* 0x0000001031317819 */ /* 0x000fc600000006ff */
[----:B------:R-:W-:Y:S01]  /*5860*/  FMUL.FTZ R142, R3, R142 ;  /* 0x0000008e038e7220 */ /* 0x000fe20000410000 */
[----:B0-----:R-:W-:Y:S01]  /*5870*/  FADD.FTZ R131, R160, 1 ;  /* 0x3f800000a0837421 */ /* 0x001fe20000010000 */
[----:B------:R-:W-:Y:S02]  /*5880*/  FADD.FTZ R49, -R54, R49 ;  /* 0x0000003136317221 */ /* 0x000fe40000010100 */
[----:B------:R-:W-:Y:S01]  /*5890*/  FFMA.FTZ R41, R0, R142, R41 ;  /* 0x0000008e00297223 */ /* 0x000fe20000010029 */
[----:B------:R-:W-:Y:S01]  /*58a0*/  FMUL.FTZ R161, R161, R163 ;  /* 0x000000a3a1a17220 */ /* 0x000fe20000410000 */
[----:B------:R-:W-:Y:S02]  /*58b0*/  FMUL.FTZ R49, R3, R49 ;  /* 0x0000003103317220 */ /* 0x000fe40000410000 */
[----:B------:R-:W-:Y:S01]  /*58c0*/  FMUL.FTZ R163, R41, -1.4426950216293334961 ;  /* 0xbfb8aa3b29a37820 */ /* 0x000fe20000410000 */
[----:B------:R-:W0:Y:S01]  /*58d0*/  MUFU.RCP R131, R131 ;  /* 0x0000008300837308 */ /* 0x000e220000001000 */
[----:B------:R-:W-:Y:S01]  /*58e0*/  FFMA.FTZ R40, R55, R49, R40 ;  /* 0x0000003137287223 */ /* 0x000fe20000010028 */
[----:B------:R-:W-:-:S03]  /*58f0*/  FMUL.FTZ R162, R162, R164 ;  /* 0x000000a4a2a27220 */ /* 0x000fc60000410000 */
[----:B------:R-:W-:-:S03]  /*5900*/  FMUL.FTZ R164, R40, -1.4426950216293334961 ;  /* 0xbfb8aa3b28a47820 */ /* 0x000fc60000410000 */
[----:B------:R-:W1:Y:S08]  /*5910*/  MUFU.EX2 R163, R163 ;  /* 0x000000a300a37308 */ /* 0x000e700000000800 */
[----:B------:R-:W2:Y:S01]  /*5920*/  MUFU.EX2 R164, R164 ;  /* 0x000000a400a47308 */ /* 0x000ea20000000800 */
[----:B0-----:R-:W-:-:S04]  /*5930*/  FADD.FTZ R160, -R131, 1 ;  /* 0x3f80000083a07421 */ /* 0x001fc80000010100 */
[----:B------:R-:W-:Y:S01]  /*5940*/  FFMA.FTZ R160, R141, R160, 1 ;  /* 0x3f8000008da07423 */ /* 0x000fe200000100a0 */
[----:B-1----:R-:W-:-:S03]  /*5950*/  FADD.FTZ R141, R163, 1 ;  /* 0x3f800000a38d7421 */ /* 0x002fc60000010000 */
[----:B------:R-:W-:-:S03]  /*5960*/  FMUL.FTZ R160, R131, R160 ;  /* 0x000000a083a07220 */ /* 0x000fc60000410000 */
[----:B------:R-:W0:Y:S01]  /*5970*/  MUFU.RCP R141, R141 ;  /* 0x0000008d008d7308 */ /* 0x000e220000001000 */
[----:B--2---:R-:W-:Y:S01]  /*5980*/  FADD.FTZ R164, R164, 1 ;  /* 0x3f800000a4a47421 */ /* 0x004fe20000010000 */
[----:B----4-:R-:W-:-:S06]  /*5990*/  PRMT R163, R116, 0x7632, R163 ;  /* 0x0000763274a37816 */ /* 0x010fcc00000000a3 */
[----:B------:R-:W1:Y:S01]  /*59a0*/  MUFU.RCP R131, R164 ;  /* 0x000000a400837308 */ /* 0x000e620000001000 */
[----:B------:R-:W-:-:S05]  /*59b0*/  SHF.L.U32 R163, R163, 0x10, RZ ;  /* 0x00000010a3a37819 */ /* 0x000fca00000006ff */
[----:B------:R-:W-:Y:S01]  /*59c0*/  FMUL.FTZ R159, R163, R159 ;  /* 0x0000009fa39f7220 */ /* 0x000fe20000410000 */
[----:B0-----:R-:W-:-:S04]  /*59d0*/  FADD.FTZ R163, -R141, 1 ;  /* 0x3f8000008da37421 */ /* 0x001fc80000010100 */
[----:B------:R-:W-:Y:S01]  /*59e0*/  FFMA.FTZ R41, R41, R163, 1 ;  /* 0x3f80000029297423 */ /* 0x000fe200000100a3 */
[----:B-1----:R-:W-:-:S03]  /*59f0*/  FADD.FTZ R163, -R131, 1 ;  /* 0x3f80000083a37421 */ /* 0x002fc60000010100 */
[----:B------:R-:W-:Y:S01]  /*5a00*/  FMUL.FTZ R41, R141, R41 ;  /* 0x000000298d297220 */ /* 0x000fe20000410000 */
[----:B------:R-:W-:Y:S01]  /*5a10*/  FFMA.FTZ R40, R40, R163, 1 ;  /* 0x3f80000028287423 */ /* 0x000fe200000100a3 */
[----:B------:R-:W-:-:S03]  /*5a20*/  SHF.L.U32 R141, R115, 0x10, RZ ;  /* 0x00000010738d7819 */ /* 0x000fc600000006ff */
[----:B------:R-:W-:Y:S01]  /*5a30*/  FMUL.FTZ R131, R131, R40 ;  /* 0x0000002883837220 */ /* 0x000fe20000410000 */
[----:B------:R-:W-:Y:S02]  /*5a40*/  PRMT R40, R118, 0x7632, R40 ;  /* 0x0000763276287816 */ /* 0x000fe40000000028 */
[----:B------:R-:W-:Y:S01]  /*5a50*/  PRMT R163, R117, 0x7632, R163 ;  /* 0x0000763275a37816 */ /* 0x000fe200000000a3 */
[----:B------:R-:W-:Y:S01]  /*5a60*/  FADD.FTZ R141, -R54, R141 ;  /* 0x0000008d368d7221 */ /* 0x000fe20000010100 */
[----:B------:R-:W-:Y:S02]  /*5a70*/  SHF.L.U32 R40, R40, 0x10, RZ ;  /* 0x0000001028287819 */ /* 0x000fe400000006ff */
[----:B------:R-:W-:Y:S01]  /*5a80*/  SHF.L.U32 R163, R163, 0x10, RZ ;  /* 0x00000010a3a37819 */ /* 0x000fe200000006ff */
[----:B------:R-:W-:Y:S02]  /*5a90*/  FMUL.FTZ R141, R3, R141 ;  /* 0x0000008d038d7220 */ /* 0x000fe40000410000 */
[----:B------:R-:W-:Y:S01]  /*5aa0*/  FMUL.FTZ R131, R40, R131 ;  /* 0x0000008328837220 */ /* 0x000fe20000410000 */
[----:B------:R-:W-:Y:S01]  /*5ab0*/  SHF.L.U32 R40, R116, 0x10, RZ ;  /* 0x0000001074287819 */ /* 0x000fe200000006ff */
[----:B------:R-:W-:Y:S01]  /*5ac0*/  FMUL.FTZ R160, R163, R160 ;  /* 0x000000a0a3a07220 */ /* 0x000fe20000410000 */
[----:B------:R-:W-:-:S03]  /*5ad0*/  FFMA.FTZ R163, R2, R141, R39 ;  /* 0x0000008d02a37223 */ /* 0x000fc60000010027 */
[----:B------:R-:W-:Y:S01]  /*5ae0*/  FMUL.FTZ R39, R40, R162 ;  /* 0x000000a228277220 */ /* 0x000fe20000410000 */
[----:B------:R-:W-:Y:S01]  /*5af0*/  FMUL.FTZ R162, R163, -1.4426950216293334961 ;  /* 0xbfb8aa3ba3a27820 */ /* 0x000fe20000410000 */
[----:B------:R-:W-:-:S05]  /*5b00*/  SHF.L.U32 R40, R117, 0x10, RZ ;  /* 0x0000001075287819 */ /* 0x000fca00000006ff */
[----:B------:R-:W0:Y:S01]  /*5b10*/  MUFU.EX2 R162, R162 ;  /* 0x000000a200a27308 */ /* 0x000e220000000800 */
[----:B------:R-:W-:Y:S01]  /*5b20*/  FMUL.FTZ R40, R40, R161 ;  /* 0x000000a128287220 */ /* 0x000fe20000410000 */
[----:B------:R-:W-:-:S04]  /*5b30*/  FMUL.FTZ R161, R0, R39 ;  /* 0x0000002700a17220 */ /* 0x000fc80000410000 */
[----:B------:R-:W-:Y:S01]  /*5b40*/  FFMA.FTZ R161, R37, R161, R44 ;  /* 0x000000a125a17223 */ /* 0x000fe2000001002c */
[----:B------:R-:W-:-:S04]  /*5b50*/  FMUL.FTZ R44, R55, R159 ;  /* 0x0000009f372c7220 */ /* 0x000fc80000410000 */
[----:B------:R-:W-:Y:S01]  /*5b60*/  FFMA.FTZ R161, R123, R44, R161 ;  /* 0x0000002c7ba17223 */ /* 0x000fe200000100a1 */
[----:B0-----:R-:W-:Y:S01]  /*5b70*/  FADD.FTZ R44, R162, 1 ;  /* 0x3f800000a22c7421 */ /* 0x001fe20000010000 */
[----:B------:R-:W-:-:S04]  /*5b80*/  FMUL.FTZ R162, R2, R40 ;  /* 0x0000002802a27220 */ /* 0x000fc80000410000 */
[----:B------:R-:W-:Y:S01]  /*5b90*/  FFMA.FTZ R161, R38, R162, R161 ;  /* 0x000000a226a17223 */ /* 0x000fe200000100a1 */
[----:B------:R-:W0:Y:S01]  /*5ba0*/  MUFU.RCP R44, R44 ;  /* 0x0000002c002c7308 */ /* 0x000e220000001000 */
[----:B------:R-:W-:-:S05]  /*5bb0*/  SHF.L.U32 R162, R118, 0x10, RZ ;  /* 0x0000001076a27819 */ /* 0x000fca00000006ff */
[----:B------:R-:W-:Y:S01]  /*5bc0*/  FMUL.FTZ R41, R162, R41 ;  /* 0x00000029a2297220 */ /* 0x000fe20000410000 */
[----:B------:R-:W-:-:S04]  /*5bd0*/  FMUL.FTZ R162, R120, R160 ;  /* 0x000000a078a27220 */ /* 0x000fc80000410000 */
[----:B------:R-:W-:Y:S01]  /*5be0*/  FFMA.FTZ R162, R48, R162, R161 ;  /* 0x000000a230a27223 */ /* 0x000fe200000100a1 */
[----:B------:R-:W-:-:S04]  /*5bf0*/  FMUL.FTZ R161, R0, R41 ;  /* 0x0000002900a17220 */ /* 0x000fc80000410000 */
[----:B------:R-:W-:Y:S01]  /*5c00*/  FFMA.FTZ R162, R142, R161, R162 ;  /* 0x000000a18ea27223 */ /* 0x000fe200000100a2 */
[----:B0-----:R-:W-:-:S04]  /*5c10*/  FADD.FTZ R161, -R44, 1 ;  /* 0x3f8000002ca17421 */ /* 0x001fc80000010100 */
[----:B------:R-:W-:Y:S01]  /*5c20*/  FFMA.FTZ R163, R163, R161, 1 ;  /* 0x3f800000a3a37423 */ /* 0x000fe200000100a1 */
[----:B------:R-:W-:-:S04]  /*5c30*/  PRMT R161, R115, 0x7632, R161 ;  /* 0x0000763273a17816 */ /* 0x000fc800000000a1 */
[----:B------:R-:W-:-:S05]  /*5c40*/  SHF.L.U32 R161, R161, 0x10, RZ ;  /* 0x00000010a1a17819 */ /* 0x000fca00000006ff */
[----:B------:R-:W-:-:S04]  /*5c50*/  FADD.FTZ R161, -R54, R161 ;  /* 0x000000a136a17221 */ /* 0x000fc80000010100 */
[----:B------:R-:W-:Y:S01]  /*5c60*/  FMUL.FTZ R161, R3, R161 ;  /* 0x000000a103a17220 */ /* 0x000fe20000410000 */
[----:B------:R-:W-:-:S03]  /*5c70*/  FMUL.FTZ R163, R44, R163 ;  /* 0x000000a32ca37220 */ /* 0x000fc60000410000 */
[----:B------:R-:W-:-:S04]  /*5c80*/  FFMA.FTZ R121, R120, R161, R121 ;  /* 0x000000a178797223 */ /* 0x000fc80000010079 */
[----:B------:R-:W-:Y:S01]  /*5c90*/  FMUL.FTZ R44, R121, -1.4426950216293334961 ;  /* 0xbfb8aa3b792c7820 */ /* 0x000fe20000410000 */
[----:B------:R-:W-:-:S05]  /*5ca0*/  FFMA.FTZ R45, R2, R36, R45 ;  /* 0x00000024022d7223 */ /* 0x000fca000001002d */
[----:B------:R-:W0:Y:S01]  /*5cb0*/  MUFU.EX2 R44, R44 ;  /* 0x0000002c002c7308 */ /* 0x000e220000000800 */
[----:B------:R-:W-:-:S04]  /*5cc0*/  FFMA.FTZ R45, R120, R122, R45 ;  /* 0x0000007a782d7223 */ /* 0x000fc8000001002d */
[----:B------:R-:W-:-:S04]  /*5cd0*/  FFMA.FTZ R45, R0, R39, R45 ;  /* 0x00000027002d7223 */ /* 0x000fc8000001002d */
[----:B------:R-:W-:-:S04]  /*5ce0*/  FFMA.FTZ R45, R55, R159, R45 ;  /* 0x0000009f372d7223 */ /* 0x000fc8000001002d */
[----:B------:R-:W-:Y:S01]  /*5cf0*/  FFMA.FTZ R164, R2, R40, R45 ;  /* 0x0000002802a47223 */ /* 0x000fe2000001002d */
[----:B0-----:R-:W-:-:S03]  /*5d00*/  FADD.FTZ R44, R44, 1 ;  /* 0x3f8000002c2c7421 */ /* 0x001fc60000010000 */
[----:B------:R-:W-:Y:S01]  /*5d10*/  FFMA.FTZ R164, R120, R160, R164 ;  /* 0x000000a078a47223 */ /* 0x000fe200000100a4 */
[----:B------:R0:W1:Y:S03]  /*5d20*/  MUFU.RCP R45, R44 ;  /* 0x0000002c002d7308 */ /* 0x0000660000001000 */
[----:B0-----:R-:W-:-:S04]  /*5d30*/  FFMA.FTZ R44, R0, R41, R164 ;  /* 0x00000029002c7223 */ /* 0x001fc800000100a4 */
[CC--:B------:R-:W-:Y:S01]  /*5d40*/  FFMA.FTZ R44, R55.reuse, R131.reuse, R44 ;  /* 0x00000083372c7223 */ /* 0x0c0fe2000001002c */
[----:B------:R-:W-:-:S04]  /*5d50*/  FMUL.FTZ R55, R55, R131 ;  /* 0x0000008337377220 */ /* 0x000fc80000410000 */
[----:B------:R-:W-:Y:S01]  /*5d60*/  FFMA.FTZ R162, R49, R55, R162 ;  /* 0x0000003731a27223 */ /* 0x000fe200000100a2 */
[----:B-1----:R-:W-:-:S04]  /*5d70*/  FADD.FTZ R55, -R45, 1 ;  /* 0x3f8000002d377421 */ /* 0x002fc80000010100 */
[----:B------:R-:W-:Y:S01]  /*5d80*/  FFMA.FTZ R121, R121, R55, 1 ;  /* 0x3f80000079797423 */ /* 0x000fe20000010037 */
[----:B------:R-:W-:-:S03]  /*5d90*/  SHF.L.U32 R55, R119, 0x10, RZ ;  /* 0x0000001077377819 */ /* 0x000fc600000006ff */
[----:B------:R-:W-:Y:S01]  /*5da0*/  FMUL.FTZ R121, R45, R121 ;  /* 0x000000792d797220 */ /* 0x000fe20000410000 */
[----:B------:R-:W-:Y:S01]  /*5db0*/  PRMT R45, R119, 0x7632, R45 ;  /* 0x00007632772d7816 */ /* 0x000fe2000000002d */
[----:B------:R-:W-:-:S03]  /*5dc0*/  FMUL.FTZ R55, R55, R163 ;  /* 0x000000a337377220 */ /* 0x000fc60000410000 */
[----:B------:R-:W-:-:S05]  /*5dd0*/  SHF.L.U32 R45, R45, 0x10, RZ ;  /* 0x000000102d2d7819 */ /* 0x000fca00000006ff */
[----:B------:R-:W-:Y:S01]  /*5de0*/  FMUL.FTZ R121, R45, R121 ;  /* 0x000000792d797220 */ /* 0x000fe20000410000 */
[CC--:B------:R-:W-:Y:S01]  /*5df0*/  FMUL.FTZ R45, R2.reuse, R55.reuse ;  /* 0x00000037022d7220 */ /* 0x0c0fe20000410000 */
[----:B------:R-:W-:-:S03]  /*5e00*/  FFMA.FTZ R44, R2, R55, R44 ;  /* 0x00000037022c7223 */ /* 0x000fc6000001002c */
[----:B------:R-:W-:Y:S01]  /*5e10*/  FFMA.FTZ R45, R141, R45, R162 ;  /* 0x0000002d8d2d7223 */ /* 0x000fe200000100a2 */
[CC--:B------:R-:W-:Y:S01]  /*5e20*/  FMUL.FTZ R162, R120.reuse, R121.reuse ;  /* 0x0000007978a27220 */ /* 0x0c0fe20000410000 */
[----:B------:R-:W-:Y:S01]  /*5e30*/  MOV R164, R42 ;  /* 0x0000002a00a47202 */ /* 0x000fe20000000f00 */
[----:B------:R-:W-:Y:S01]  /*5e40*/  FFMA.FTZ R44, R120, R121, R44 ;  /* 0x00000079782c7223 */ /* 0x000fe2000001002c */
[----:B------:R-:W2:Y:S01]  /*5e50*/  LDL.LU R42, [R1+0x88] ;  /* 0x00008800012a7983 */ /* 0x000ea20000300800 */
[----:B------:R-:W-:Y:S01]  /*5e60*/  FFMA.FTZ R45, R161, R162, R45 ;  /* 0x000000a2a12d7223 */ /* 0x000fe2000001002d */
[----:B------:R-:W-:Y:S01]  /*5e70*/  FADD.FTZ R122, R43, R122 ;  /* 0x0000007a2b7a7221 */ /* 0x000fe20000010000 */
[----:B------:R-:W-:Y:S01]  /*5e80*/  FFMA.FTZ R48, R48, R160, R47 ;  /* 0x000000a030307223 */ /* 0x000fe2000001002f */
[----:B------:R-:W3:Y:S04]  /*5e90*/  LDL.LU R43, [R1+0x84] ;  /* 0x00008400012b7983 */ /* 0x000ee80000300800 */
[----:B------:R0:W-:Y:S02]  /*5ea0*/  STS.64 [R164], R44 ;  /* 0x0000002ca4007388 */ /* 0x0001e40000000a00 */
[----:B0-----:R-:W-:-:S02]  /*5eb0*/  FFMA.FTZ R44, R123, R159, R46 ;  /* 0x0000009f7b2c7223 */ /* 0x001fc4000001002e */
[----:B------:R-:W4:Y:S04]  /*5ec0*/  LDL.LU R46, [R1+0x80] ;  /* 0x00008000012e7983 */ /* 0x000f280000300800 */
[----:B------:R-:W5:Y:S01]  /*5ed0*/  LDL.LU R47, [R1+0x7c] ;  /* 0x00007c00012f7983 */ /* 0x000f620000300800 */
[----:B------:R-:W-:Y:S01]  /*5ee0*/  UIADD3 UR14, UP0, UR10, 0x24, URZ ;  /* 0x000000240a0e7890 */ /* 0x000fe2000ff1e03f */
[----:B------:R-:W0:Y:S03]  /*5ef0*/  S2R R164, SR_TID.X ;  /* 0x0000000000a47919 */ /* 0x000e260000002100 */
[----:B------:R-:W-:Y:S02]  /*5f00*/  UIADD3.X UR16, URZ, UR5, URZ, UP0, !UPT ;  /* 0x000000053f107290 */ /* 0x000fe400087fe43f */
[----:B------:R-:W-:-:S04]  /*5f10*/  UISETP.GE.U32.AND UP0, UPT, UR14, UR21, UPT ;  /* 0x000000150e00728c */ /* 0x000fc8000bf06070 */
[----:B------:R-:W-:-:S06]  /*5f20*/  UISETP.GE.AND.EX UP0, UPT, UR16, UR11, UPT, UP0 ;  /* 0x0000000b1000728c */ /* 0x000fcc000bf06300 */
[----:B------:R-:W-:Y:S01]  /*5f30*/  PLOP3.LUT P0, PT, PT, PT, UP0, 0x80, 0x0 ;  /* 0x000000000000781c */ /* 0x000fe20003f0f008 */
[----:B------:R-:W-:Y:S01]  /*5f40*/  FADD.FTZ R165, R165, R159 ;  /* 0x0000009fa5a57221 */ /* 0x000fe20000010000 */
[----:B------:R-:W-:Y:S01]  /*5f50*/  FADD.FTZ R122, R122, R160 ;  /* 0x000000a07a7a7221 */ /* 0x000fe20000010000 */
[----:B------:R-:W-:Y:S01]  /*5f60*/  FFMA.FTZ R44, R49, R131, R44 ;  /* 0x00000083312c7223 */ /* 0x000fe2000001002c */
[----:B------:R-:W-:Y:S01]  /*5f70*/  FFMA.FTZ R48, R161, R121, R48 ;  /* 0x00000079a1307223 */ /* 0x000fe20000010030 */
[----:B------:R-:W-:Y:S01]  /*5f80*/  FADD.FTZ R45, R165, R131 ;  /* 0x00000083a52d7221 */ /* 0x000fe20000010000 */
[----:B------:R-:W-:Y:S01]  /*5f90*/  FADD.FTZ R49, R122, R121 ;  /* 0x000000797a317221 */ /* 0x000fe20000010000 */
[----:B------:R-:W-:Y:S01]  /*5fa0*/  BAR.SYNC.DEFER_BLOCKING 0x0 ;  /* 0x0000000000007b1d */ /* 0x000fe20000010000 */
[----:B0-----:R-:W-:Y:S01]  /*5fb0*/  ISETP.GT.U32.AND P1, PT, R164, 0xf, PT ;  /* 0x0000000fa400780c */ /* 0x001fe20003f24070 */
[----:B--2---:R-:W-:Y:S01]  /*5fc0*/  FFMA.FTZ R42, R149, R4, R42 ;  /* 0x00000004952a7223 */ /* 0x004fe2000001002a */
[----:B---3--:R-:W-:-:S03]  /*5fd0*/  FADD.FTZ R43, R4, R43 ;  /* 0x0000002b042b7221 */ /* 0x008fc60000010000 */
[----:B------:R-:W-:Y:S01]  /*5fe0*/  FFMA.FTZ R42, R147, R6, R42 ;  /* 0x00000006932a7223 */ /* 0x000fe2000001002a */
[----:B------:R-:W-:-:S03]  /*5ff0*/  FADD.FTZ R43, R43, R6 ;  /* 0x000000062b2b7221 */ /* 0x000fc60000010000 */
[----:B------:R-:W-:Y:S01]  /*6000*/  FFMA.FTZ R42, R145, R8, R42 ;  /* 0x00000008912a7223 */ /* 0x000fe2000001002a */
[----:B------:R-:W-:Y:S01]  /*6010*/  FADD.FTZ R43, R43, R8 ;  /* 0x000000082b2b7221 */ /* 0x000fe20000010000 */
[----:B----4-:R-:W-:Y:S01]  /*6020*/  FFMA.FTZ R46, R148, R5, R46 ;  /* 0x00000005942e7223 */ /* 0x010fe2000001002e */
[----:B-----5:R-:W-:-:S03]  /*6030*/  FADD.FTZ R47, R5, R47 ;  /* 0x0000002f052f7221 */ /* 0x020fc60000010000 */
[----:B------:R-:W-:Y:S01]  /*6040*/  FFMA.FTZ R46, R146, R7, R46 ;  /* 0x00000007922e7223 */ /* 0x000fe2000001002e */
[----:B------:R-:W-:-:S03]  /*6050*/  FADD.FTZ R47, R47, R7 ;  /* 0x000000072f2f7221 */ /* 0x000fc60000010000 */
        /* <DEDUP_REMOVED lines=54> */
[----:B------:R-:W-:Y:S06]  /*63c0*/  @!P0 BRA `(.L_x_1451) ;  /* 0x0000000000c08947 */ /* 0x000fec0003800000 */
[----:B------:R-:W2:Y:S04]  /*63d0*/  LDL R160, [R1+0x78] ;  /* 0x0000780001a07983 */ /* 0x000ea80000100800 */
[----:B------:R-:W3:Y:S01]  /*63e0*/  LDL R165, [R1+0x74] ;  /* 0x0000740001a57983 */ /* 0x000ee20000100800 */
[----:B------:R-:W0:Y:S03]  /*63f0*/  S2R R120, SR_TID.X ;  /* 0x0000000000787919 */ /* 0x000e260000002100 */
[----:B------:R-:W4:Y:S04]  /*6400*/  LDL R123, [R1+0x6c] ;  /* 0x00006c00017b7983 */ /* 0x000f280000100800 */
[----:B------:R-:W5:Y:S01]  /*6410*/  LDL R161, [R1+0x68] ;  /* 0x0000680001a17983 */ /* 0x000f620000100800 */
[----:B0-----:R-:W-:-:S04]  /*6420*/  SHF.L.U32 R163, R120, 0x1, RZ ;  /* 0x0000000178a37819 */ /* 0x001fc800000006ff */
[----:B------:R-:W-:Y:S02]  /*6430*/  LOP3.LUT R159, R163, 0x18, RZ, 0xc0, !PT ;  /* 0x00000018a39f7812 */ /* 0x000fe400078ec0ff */
[----:B------:R-:W5:Y:S01]  /*6440*/  LDL R163, [R1+0x70] ;  /* 0x0000700001a37983 */ /* 0x000f620000100800 */
[----:B------:R-:W-:-:S04]  /*6450*/  LEA R120, R120, UR15, 0x5 ;  /* 0x0000000f78787c11 */ /* 0x000fc8000f8e28ff */
[----:B------:R-:W-:Y:S01]  /*6460*/  IADD3 R120, R120, R159, RZ ;  /* 0x0000009f78787210 */ /* 0x000fe20007ffe0ff */
[----:B------:R-:W0:Y:S04]  /*6470*/  S2R R162, SR_TID.X ;  /* 0x0000000000a27919 */ /* 0x000e280000002100 */
[----:B------:R-:W-:Y:S01]  /*6480*/  STS.64 [R120], R42 ;  /* 0x0000002a78007388 */ /* 0x000fe20000000a00 */
[----:B------:R-:W1:Y:S01]  /*6490*/  S2R R159, SR_TID.X ;  /* 0x00000000009f7919 */ /* 0x000e620000002100 */
[----:B0-----:R-:W-:-:S04]  /*64a0*/  SHF.R.S32.HI R131, RZ, 0x1f, R162 ;  /* 0x0000001fff837819 */ /* 0x001fc800000114a2 */
[----:B------:R-:W-:Y:S02]  /*64b0*/  LEA.HI R131, R131, R162, RZ, 0x2 ;  /* 0x000000a283837211 */ /* 0x000fe400078f10ff */
[----:B------:R-:W-:Y:S02]  /*64c0*/  SHF.L.U32 R162, R162, 0x1, RZ ;  /* 0x00000001a2a27819 */ /* 0x000fe400000006ff */
[----:B-1----:R-:W-:Y:S02]  /*64d0*/  LEA R159, R159, UR15, 0x5 ;  /* 0x0000000f9f9f7c11 */ /* 0x002fe4000f8e28ff */
[----:B------:R-:W-:-:S04]  /*64e0*/  LOP3.LUT R162, R162, 0x18, RZ, 0xc, !PT ;  /* 0x00000018a2a27812 */ /* 0x000fc800078e0cff */
[----:B------:R-:W-:Y:S02]  /*64f0*/  IADD3 R159, R159, R162, RZ ;  /* 0x000000a29f9f7210 */ /* 0x000fe40007ffe0ff */
[----:B------:R-:W-:Y:S01]  /*6500*/  SHF.R.S32.HI R131, RZ, 0x2, R131 ;  /* 0x00000002ff837819 */ /* 0x000fe20000011483 */
[----:B--2---:R0:W-:Y:S04]  /*6510*/  STS.64 [R160], R44 ;  /* 0x0000002ca0007388 */ /* 0x0041e80000000a00 */
[----:B0-----:R-:W2:Y:S04]  /*6520*/  LDL R160, [R1+0x64] ;  /* 0x0000640001a07983 */ /* 0x001ea80000100800 */
[----:B---3--:R-:W-:Y:S04]  /*6530*/  STS.64 [R165], R46 ;  /* 0x0000002ea5007388 */ /* 0x008fe80000000a00 */
[----:B------:R0:W-:Y:S04]  /*6540*/  STS.64 [R159], R48 ;  /* 0x000000309f007388 */ /* 0x0001e80000000a00 */
[----:B0-----:R-:W3:Y:S01]  /*6550*/  LDL R159, [R1+0x60] ;  /* 0x00006000019f7983 */ /* 0x001ee20000100800 */
[----:B------:R-:W-:-:S04]  /*6560*/  LEA R131, R131, UR15, 0x5 ;  /* 0x0000000f83837c11 */ /* 0x000fc8000f8e28ff */
[-C--:B----4-:R-:W-:Y:S01]  /*6570*/  LEA R122, R123, R131.reuse, 0x3 ;  /* 0x000000837b7a7211 */ /* 0x090fe200078e18ff */
[----:B------:R-:W-:Y:S01]  /*6580*/  BAR.SYNC.DEFER_BLOCKING 0x0 ;  /* 0x0000000000007b1d */ /* 0x000fe20000010000 */
[----:B-----5:R-:W-:-:S06]  /*6590*/  LEA R120, R163, R131, 0x3 ;  /* 0x00000083a3787211 */ /* 0x020fcc00078e18ff */
        /* <DEDUP_REMOVED lines=10> */
[----:B--2---:R-:W-:Y:S02]  /*6640*/  LEA R120, R160, R131, 0x3 ;  /* 0x00000083a0787211 */ /* 0x004fe400078e18ff */
[----:B------:R-:W0:Y:S04]  /*6650*/  LDC.64 R160, c[0x0][0x260] ;  /* 0x00009800ffa07b82 */ /* 0x000e280000000a00 */
[----:B------:R-:W1:Y:S02]  /*6660*/  LDS.64 R120, [R120+0x1e00] ;  /* 0x001e000078787984 */ /* 0x000e640000000a00 */
[----:B-1----:R-:W-:Y:S01]  /*6670*/  FADD.FTZ R120, R122, R120 ;  /* 0x000000787a787221 */ /* 0x002fe20000010000 */
[----:B---3--:R-:W-:-:S04]  /*6680*/  IADD3 R122, R159, UR17, RZ ;  /* 0x000000119f7a7c10 */ /* 0x008fc8000fffe0ff */
[----:B------:R-:W-:Y:S01]  /*6690*/  SHF.L.U32 R122, R122, 0x1, RZ ;  /* 0x000000017a7a7819 */ /* 0x000fe200000006ff */
[----:B------:R-:W-:-:S04]  /*66a0*/  FADD.FTZ R121, R123, R121 ;  /* 0x000000797b797221 */ /* 0x000fc80000010000 */
[----:B0-----:R-:W-:-:S05]  /*66b0*/  IMAD.WIDE.U32 R122, R122, 0x4, R160 ;  /* 0x000000047a7a7825 */ /* 0x001fca00078e00a0 */
[----:B------:R0:W-:Y:S02]  /*66c0*/  STG.E.64 desc[UR18][R122.64+0x2400], R120 ;  /* 0x002400787a007986 */ /* 0x0001e4000c101b12 */
.L_x_1451:
[----:B------:R-:W-:Y:S01]  /*66d0*/  BSSY B0, `(.L_x_1452) ;  /* 0x00000d1000007945 */ /* 0x000fe20003800000 */
[----:B0-----:R-:W-:-:S03]  /*66e0*/  CS2R R120, SRZ ;  /* 0x0000000000787805 */ /* 0x001fc6000001ff00 */
[----:B------:R-:W-:Y:S05]  /*66f0*/  @P1 BRA `(.L_x_1453) ;  /* 0x0000000c00381947 */ /* 0x000fea0003800000 */
[----:B------:R-:W-:Y:S01]  /*6700*/  USHF.L.U32 UR5, UR10, 0x2, URZ ;  /* 0x000000020a057899 */ /* 0x000fe2000800063f */
[----:B------:R-:W-:Y:S01]  /*6710*/  HFMA2.MMA R120, -RZ, RZ, 0, 4.76837158203125e-06 ;  /* 0x00000050ff787435 */ /* 0x000fe200000001ff */
        /* <DEDUP_REMOVED lines=204> */
.L_x_1453:
[----:B------:R-:W-:Y:S05]  /*73e0*/  BSYNC B0 ;  /* 0x0000000000007941 */ /* 0x000fea0003800000 */
.L_x_1452:
[----:B------:R-:W0:Y:S01]  /*73f0*/  S2R R131, SR_TID.X ;  /* 0x0000000000837919 */ /* 0x000e220000002100 */
[----:B------:R-:W-:Y:S01]  /*7400*/  LOP3.LUT P2, RZ, R164, 0xfffffff3, RZ, 0xc0, !PT ;  /* 0xfffffff3a4ff7812 */ /* 0x000fe2000784c0ff */
[----:B------:R-:W-:Y:S01]  /*7410*/  ULOP3.LUT UR5, UR22, 0x3, URZ, 0xc0, !UPT ;  /* 0x0000000316057892 */ /* 0x000fe2000f8ec03f */
[----:B------:R-:W-:Y:S01]  /*7420*/  MOV R161, UR4 ;  /* 0x0000000400a17c02 */ /* 0x000fe20008000f00 */
[----:B------:R-:W1:Y:S01]  /*7430*/  SHFL.BFLY PT, R123, R120, 0x2, 0x1f ;  /* 0x0c401f00787b7f89 */ /* 0x000e6200000e0000 */
[----:B------:R-:W-:Y:S01]  /*7440*/  UISETP.GE.U32.AND UP0, UPT, UR14, UR21, UPT ;  /* 0x000000150e00728c */ /* 0x000fe2000bf06070 */
[----:B------:R-:W-:Y:S02]  /*7450*/  PRMT R52, R50, 0x7632, R52 ;  /* 0x0000763232347816 */ /* 0x000fe40000000034 */
[----:B------:R-:W2:Y:S01]  /*7460*/  SHFL.BFLY PT, R122, R121, 0x2, 0x1f ;  /* 0x0c401f00797a7f89 */ /* 0x000ea200000e0000 */
[----:B------:R-:W-:Y:S01]  /*7470*/  MOV R162, UR5 ;  /* 0x0000000500a27c02 */ /* 0x000fe20008000f00 */
[----:B------:R-:W-:Y:S01]  /*7480*/  UISETP.GE.AND.EX UP0, UPT, UR16, UR11, UPT, UP0 ;  /* 0x0000000b1000728c */ /* 0x000fe2000bf06300 */
[----:B------:R-:W-:-:S02]  /*7490*/  PRMT R53, R52, 0x7632, R53 ;  /* 0x0000763234357816 */ /* 0x000fc40000000035 */
[----:B------:R-:W-:Y:S01]  /*74a0*/  PRMT R56, R56, 0x7632, R56 ;  /* 0x0000763238387816 */ /* 0x000fe20000000038 */
[----:B------:R-:W3:Y:S01]  /*74b0*/  @!P2 LDC R160, c[0x0][0x10] ;  /* 0x00000400ffa0ab82 */ /* 0x000ee20000000800 */
[----:B------:R-:W-:Y:S02]  /*74c0*/  PRMT R57, R57, 0x7632, R57 ;  /* 0x0000763239397816 */ /* 0x000fe40000000039 */
[----:B------:R-:W-:Y:S02]  /*74d0*/  PLOP3.LUT P3, PT, PT, PT, UP0, 0x80, 0x0 ;  /* 0x000000000000781c */ /* 0x000fe40003f6f008 */
[----:B------:R-:W-:Y:S02]  /*74e0*/  PRMT R60, R60, 0x7632, R60 ;  /* 0x000076323c3c7816 */ /* 0x000fe4000000003c */
[----:B------:R-:W-:Y:S02]  /*74f0*/  PRMT R61, R61, 0x7632, R61 ;  /* 0x000076323d3d7816 */ /* 0x000fe4000000003d */
[----:B------:R-:W-:-:S02]  /*7500*/  PRMT R58, R58, 0x7632, R58 ;  /* 0x000076323a3a7816 */ /* 0x000fc4000000003a */
[----:B------:R-:W-:Y:S02]  /*7510*/  PRMT R59, R59, 0x7632, R59 ;  /* 0x000076323b3b7816 */ /* 0x000fe4000000003b */
[----:B------:R-:W-:Y:S01]  /*7520*/  PRMT R66, R66, 0x7632, R66 ;  /* 0x0000763242427816 */ /* 0x000fe20000000042 */
[----:B-1----:R-:W-:Y:S01]  /*7530*/  FADD.FTZ R120, R123, R120 ;  /* 0x000000787b787221 */ /* 0x002fe20000010000 */
[----:B------:R-:W-:Y:S02]  /*7540*/  PRMT R67, R67, 0x7632, R67 ;  /* 0x0000763243437816 */ /* 0x000fe40000000043 */
[----:B------:R-:W-:Y:S01]  /*7550*/  PRMT R62, R62, 0x7632, R62 ;  /* 0x000076323e3e7816 */ /* 0x000fe2000000003e */
[----:B--2---:R-:W-:Y:S01]  /*7560*/  FADD.FTZ R121, R122, R121 ;  /* 0x000000797a797221 */ /* 0x004fe20000010000 */
[----:B0-----:R-:W-:Y:S01]  /*7570*/  LOP3.LUT R162, R162, 0x7ffffffc, R131, 0xf8, !PT ;  /* 0x7ffffffca2a27812 */ /* 0x001fe200078ef883 */
[----:B------:R-:W0:Y:S01]  /*7580*/  SHFL.BFLY PT, R159, R120, 0x1, 0x1f ;  /* 0x0c201f00789f7f89 */ /* 0x000e2200000e0000 */
[----:B------:R-:W1:Y:S01]  /*7590*/  @!P2 LDC.64 R122, c[0x0][0x260] ;  /* 0x00009800ff7aab82 */ /* 0x000e620000000a00 */
[----:B------:R-:W-:-:S02]  /*75a0*/  PRMT R63, R63, 0x7632, R63 ;  /* 0x000076323f3f7816 */ /* 0x000fc4000000003f */
[----:B------:R-:W2:Y:S01]  /*75b0*/  SHFL.BFLY PT, R131, R121, 0x1, 0x1f ;  /* 0x0c201f0079837f89 */ /* 0x000ea200000e0000 */
[----:B---3--:R-:W-:Y:S01]  /*75c0*/  @!P2 IMAD R160, R160, R161, UR12 ;  /* 0x0000000ca0a0ae24 */ /* 0x008fe2000f8e02a1 */
[----:B------:R-:W-:Y:S02]  /*75d0*/  PRMT R68, R68, 0x7632, R68 ;  /* 0x0000763244447816 */ /* 0x000fe40000000044 */
[----:B------:R-:W-:Y:S02]  /*75e0*/  PRMT R69, R69, 0x7632, R69 ;  /* 0x0000763245457816 */ /* 0x000fe40000000045 */
[----:B------:R-:W-:Y:S02]  /*75f0*/  @!P2 LEA R160, R160, R162, 0x4 ;  /* 0x000000a2a0a0a211 */ /* 0x000fe400078e20ff */
[----:B------:R-:W-:Y:S02]  /*7600*/  PRMT R64, R64, 0x7632, R64 ;  /* 0x0000763240407816 */ /* 0x000fe40000000040 */
[----:B------:R-:W-:-:S02]  /*7610*/  @!P2 SHF.L.U32 R160, R160, 0x1, RZ ;  /* 0x00000001a0a0a819 */ /* 0x000fc400000006ff */
[----:B------:R-:W-:Y:S02]  /*7620*/  PRMT R65, R65, 0x7632, R65 ;  /* 0x0000763241417816 */ /* 0x000fe40000000041 */
[----:B------:R-:W-:Y:S02]  /*7630*/  PRMT R74, R74, 0x7632, R74 ;  /* 0x000076324a4a7816 */ /* 0x000fe4000000004a */
[----:B------:R-:W-:Y:S02]  /*7640*/  PRMT R75, R75, 0x7632, R75 ;  /* 0x000076324b4b7816 */ /* 0x000fe4000000004b */
[----:B------:R-:W-:Y:S01]  /*7650*/  PRMT R70, R70, 0x7632, R70 ;  /* 0x0000763246467816 */ /* 0x000fe20000000046 */
[----:B0-----:R-:W-:Y:S01]  /*7660*/  FADD.FTZ R120, R120, R159 ;  /* 0x0000009f78787221 */ /* 0x001fe20000010000 */
[----:B-1----:R-:W-:Y:S01]  /*7670*/  @!P2 IMAD.WIDE.U32 R122, R160, 0x4, R122 ;  /* 0x00000004a07aa825 */ /* 0x002fe200078e007a */
[----:B------:R-:W-:-:S03]  /*7680*/  PRMT R71, R71, 0x7632, R71 ;  /* 0x0000763247477816 */ /* 0x000fc60000000047 */
[----:B--2---:R-:W-:Y:S01]  /*7690*/  FADD.FTZ R121, R121, R131 ;  /* 0x0000008379797221 */ /* 0x004fe20000010000 */
[----:B------:R-:W-:Y:S02]  /*76a0*/  PRMT R76, R76, 0x7632, R76 ;  /* 0x000076324c4c7816 */ /* 0x000fe4000000004c */
[----:B------:R-:W-:Y:S02]  /*76b0*/  PRMT R77, R77, 0x7632, R77 ;  /* 0x000076324d4d7816 */ /* 0x000fe4000000004d */
[----:B------:R0:W-:Y:S01]  /*76c0*/  @!P2 STG.E.64 desc[UR18][R122.64], R120 ;  /* 0x000000787a00a986 */ /* 0x0001e2000c101b12 */
[----:B------:R-:W-:Y:S02]  /*76d0*/  PRMT R72, R72, 0x7632, R72 ;  /* 0x0000763248487816 */ /* 0x000fe40000000048 */
[----:B------:R-:W-:Y:S02]  /*76e0*/  PRMT R73, R73, 0x7632, R73 ;  /* 0x0000763249497816 */ /* 0x000fe40000000049 */
[----:B------:R-:W-:-:S02]  /*76f0*/  PRMT R82, R82, 0x7632, R82 ;  /* 0x0000763252527816 */ /* 0x000fc40000000052 */
[----:B------:R-:W-:Y:S02]  /*7700*/  PRMT R83, R83, 0x7632, R83 ;  /* 0x0000763253537816 */ /* 0x000fe40000000053 */
[----:B------:R-:W-:Y:S02]  /*7710*/  PRMT R78, R78, 0x7632, R78 ;  /* 0x000076324e4e7816 */ /* 0x000fe4000000004e */
[----:B------:R-:W-:Y:S02]  /*7720*/  PRMT R79, R79, 0x7632, R79 ;  /* 0x000076324f4f7816 */ /* 0x000fe4000000004f */
        /* <DEDUP_REMOVED lines=53> */
.L_x_1456:
[----:B0-----:R-:W-:Y:S02]  /*7a80*/  MOV R50, UR6 ;  /* 0x0000000600327c02 */ /* 0x001fe40008000f00 */
[----:B------:R-:W-:-:S05]  /*7a90*/  MOV R51, UR7 ;  /* 0x0000000700337c02 */ /* 0x000fca0008000f00 */
[----:B------:R-:W2:Y:S04]  /*7aa0*/  LD.E.STRONG.GPU R50, desc[UR18][R50.64] ;  /* 0x0000001232327980 */ /* 0x000ea8000c10f900 */
[----:B--2---:R-:W-:Y:S01]  /*7ab0*/  CCTL.IVALL ;  /* 0x00000000ff00798f */ /* 0x004fe20002000000 */
[----:B------:R-:W-:Y:S05]  /*7ac0*/  YIELD ;  /* 0x0000000000007946 */ /* 0x000fea0003800000 */
[----:B-----5:R-:W-:-:S04]  /*7ad0*/  LOP3.LUT R50, R50, R122, RZ, 0x3c, !PT ;  /* 0x0000007a32327212 */ /* 0x020fc800078e3cff */
[----:B------:R-:W-:-:S13]  /*7ae0*/  ISETP.GT.AND P3, PT, R50, -0x1, PT ;  /* 0xffffffff3200780c */ /* 0x000fda0003f64270 */
[----:B------:R-:W-:Y:S05]  /*7af0*/  @P3 BRA `(.L_x_1456) ;  /* 0xfffffffc00e03947 */ /* 0x000fea000383ffff */
.L_x_1455:
[----:B------:R-:W-:Y:S05]  /*7b00*/  WARPSYNC.ALL ;  /* 0x0000000000007948 */ /* 0x000fea0003800000 */
[----:B------:R-:W-:Y:S06]  /*7b10*/  BAR.SYNC.DEFER_BLOCKING 0x0 ;  /* 0x0000000000007b1d */ /* 0x000fec0000010000 */
[----:B------:R-:W-:Y:S05]  /*7b20*/  BRA `(.L_x_1457) ;  /* 0x0000000000547947 */ /* 0x000fea0003800000 */
.L_x_1454:
        /* <DEDUP_REMOVED lines=11> */
.L_x_1459:
        /* <DEDUP_REMOVED lines=8> */
.L_x_1458:
[----:B------:R-:W-:Y:S05]  /*7c60*/  WARPSYNC.ALL ;  /* 0x0000000000007948 */ /* 0x000fea0003800000 */
[----:B------:R-:W-:Y:S06]  /*7c70*/  BAR.SYNC.DEFER_BLOCKING 0x0 ;  /* 0x0000000000007b1d */ /* 0x000fec0000010000 */
.L_x_1457:
[----:B------:R-:W0:Y:S01]  /*7c80*/  S2R R50, SR_TID.X ;  /* 0x0000000000327919 */ /* 0x000e220000002100 */
[----:B------:R-:W-:Y:S01]  /*7c90*/  VOTEU.ALL UP0, P1 ;  /* 0x00000000003f7886 */ /* 0x000fe20000800000 */
[----:B------:R-:W1:Y:S01]  /*7ca0*/  S2R R131, SR_TID.X ;  /* 0x0000000000837919 */ /* 0x000e620000002100 */
[----:B------:R-:W2:Y:S03]  /*7cb0*/  LDL.LU R123, [R1+0x28] ;  /* 0x00002800017b7983 */ /* 0x000ea60000300800 */
[----:B------:R-:W-:Y:S01]  /*7cc0*/  @!UP0 ULDC UR5, c[0x0][0x10] ;  /* 0x0000040000058ab9 */ /* 0x000fe20000000800 */
[----:B------:R-:W3:Y:S01]  /*7cd0*/  S2UR UR17, SR_CgaCtaId ;  /* 0x00000000001179c3 */ /* 0x000ee20000008800 */
[----:B------:R-:W-:Y:S01]  /*7ce0*/  @!UP0 UIMAD UR5, UR5, UR4, UR12 ;  /* 0x00000004050582a4 */ /* 0x000fe2000f8e020c */
[----:B------:R-:W-:Y:S02]  /*7cf0*/  SHF.L.U32 R56, R56, 0x10, RZ ;  /* 0x0000001038387819 */ /* 0x000fe400000006ff */
[----:B------:R-:W-:-:S02]  /*7d00*/  SHF.L.U32 R52, R52, 0x10, RZ ;  /* 0x0000001034347819 */ /* 0x000fc400000006ff */
[----:B------:R-:W-:Y:S01]  /*7d10*/  SHF.L.U32 R53, R53, 0x10, RZ ;  /* 0x0000001035357819 */ /* 0x000fe200000006ff */
[----:B------:R-:W-:Y:S01]  /*7d20*/  USHF.L.U32 UR10, UR10, 0x2, URZ ;  /* 0x000000020a0a7899 */ /* 0x000fe2000800063f */
[----:B------:R-:W-:Y:S01]  /*7d30*/  MOV R122, UR5 ;  /* 0x00000005007a7c02 */ /* 0x000fe20008000f00 */
[----:B------:R-:W-:Y:S01]  /*7d40*/  ULDC.64 UR24, c[0x0][0x210] ;  /* 0x0000840000187ab9 */ /* 0x000fe20000000a00 */
[----:B0-----:R-:W-:-:S04]  /*7d50*/  LOP3.LUT R50, R50, 0x7ffffffc, RZ, 0xc0, !PT ;  /* 0x7ffffffc32327812 */ /* 0x001fc800078ec0ff */
[----:B------:R-:W-:Y:S02]  /*7d60*/  @!P1 LEA R122, R122, R50, 0x4 ;  /* 0x000000327a7a9211 */ /* 0x000fe400078e20ff */
[----:B-1----:R-:W-:-:S04]  /*7d70*/  @!P1 LOP3.LUT R50, R131, 0x3, RZ, 0xc0, !PT ;  /* 0x0000000383329812 */ /* 0x002fc800078ec0ff */
[----:B------:R-:W-:Y:S02]  /*7d80*/  @!P1 IADD3 R122, R122, R50, RZ ;  /* 0x000000327a7a9210 */ /* 0x000fe40007ffe0ff */
[----:B------:R-:W0:Y:S02]  /*7d90*/  @!P1 LDC.64 R50, c[0x0][0x260] ;  /* 0x00009800ff329b82 */ /* 0x000e240000000a00 */
[----:B------:R-:W-:-:S05]  /*7da0*/  @!P1 SHF.L.U32 R122, R122, 0x1, RZ ;  /* 0x000000017a7a9819 */ /* 0x000fca00000006ff */
[----:B0-----:R-:W-:-:S06]  /*7db0*/  @!P1 IMAD.WIDE.U32 R50, R122, 0x4, R50 ;  /* 0x000000047a329825 */ /* 0x001fcc00078e0032 */
[----:B------:R-:W4:Y:S01]  /*7dc0*/  @!P1 LDG.E.64 R50, desc[UR18][R50.64] ;  /* 0x0000001232329981 */ /* 0x000f22000c1e1b00 */
[----:B------:R-:W-:Y:S01]  /*7dd0*/  HFMA2.MMA R122, -RZ, RZ, 0, 0 ;  /* 0x00000000ff7a7435 */ /* 0x000fe200000001ff */
[----:B------:R-:W-:Y:S02]  /*7de0*/  UMOV UR5, 0x400 ;  /* 0x0000040000057882 */ /* 0x000fe40000000000 */
[----:B------:R-:W-:Y:S01]  /*7df0*/  UIADD3 UR5, UR5, 0x3480, URZ ;  /* 0x0000348005057890 */ /* 0x000fe2000fffe03f */
[----:B------:R-:W-:Y:S01]  /*7e00*/  SHF.L.U32 R131, R131, 0x1, RZ ;  /* 0x0000000183837819 */ /* 0x000fe200000006ff */
[----:B------:R-:W-:Y:S02]  /*7e10*/  FADD.FTZ R56, -R54, R56 ;  /* 0x0000003836387221 */ /* 0x000fe40000010100 */
[----:B---3--:R-:W-:Y:S02]  /*7e20*/  ULEA UR5, UR17, UR5, 0x18 ;  /* 0x0000000511057291 */ /* 0x008fe4000f8ec03f */
[----:B------:R-:W-:Y:S01]  /*7e30*/  FMUL.FTZ R56, R3, R56 ;  /* 0x0000003803387220 */ /* 0x000fe20000410000 */
[----:B------:R-:W-:Y:S01]  /*7e40*/  ULOP3.LUT UR10, UR10, 0xc, URZ, 0xc0, !UPT ;  /* 0x0000000c0a0a7892 */ /* 0x000fe2000f8ec03f */
[----:B------:R-:W-:-:S02]  /*7e50*/  SHF.L.U32 R60, R60, 0x10, RZ ;  /* 0x000000103c3c7819 */ /* 0x000fc400000006ff */
[----:B------:R-:W-:Y:S02]  /*7e60*/  SHF.L.U32 R57, R57, 0x10, RZ ;  /* 0x0000001039397819 */ /* 0x000fe400000006ff */
[----:B------:R-:W-:-:S03]  /*7e70*/  SHF.L.U32 R121, R121, 0x10, RZ ;  /* 0x0000001079797819 */ /* 0x000fc600000006ff */
[----:B------:R-:W-:Y:S01]  /*7e80*/  FADD.FTZ R57, -R54, R57 ;  /* 0x0000003936397221 */ /* 0x000fe20000010100 */
[----:B------:R-:W-:-:S03]  /*7e90*/  SHF.L.U32 R120, R120, 0x10, RZ ;  /* 0x0000001078787819 */ /* 0x000fc600000006ff */
[----:B------:R-:W-:Y:S01]  /*7ea0*/  FMUL.FTZ R57, R3, R57 ;  /* 0x0000003903397220 */ /* 0x000fe20000410000 */
[----:B------:R-:W-:Y:S01]  /*7eb0*/  SHF.L.U32 R58, R58, 0x10, RZ ;  /* 0x000000103a3a7819 */ /* 0x000fe200000006ff */
[----:B----4-:R-:W-:Y:S01]  /*7ec0*/  @!P1 FADD.FTZ R122, RZ, R50 ;  /* 0x00000032ff7a9221 */ /* 0x010fe20000010000 */
[----:B------:R-:W-:Y:S01]  /*7ed0*/  MOV R50, RZ ;  /* 0x000000ff00327202 */ /* 0x000fe20000000f00 */
[----:B------:R-:W-:-:S03]  /*7ee0*/  @!P1 FADD.FTZ R50, RZ, R51 ;  /* 0x00000033ff329221 */ /* 0x000fc60000010000 */
[----:B------:R-:W0:Y:S02]  /*7ef0*/  SHFL.BFLY PT, R51, R122, 0x2, 0x1f ;  /* 0x0c401f007a337f89 */ /* 0x000e2400000e0000 */
[----:B0-----:R-:W-:Y:S02]  /*7f00*/  FADD.FTZ R51, R51, R122 ;  /* 0x0000007a33337221 */ /* 0x001fe40000010000 */
[----:B------:R-:W0:Y:S02]  /*7f10*/  SHFL.BFLY PT, R122, R50, 0x2, 0x1f ;  /* 0x0c401f00327a7f89 */ /* 0x000e2400000e0000 */
[----:B0-----:R-:W-:Y:S02]  /*7f20*/  FADD.FTZ R122, R122, R50 ;  /* 0x000000327a7a7221 */ /* 0x001fe40000010000 */
[----:B------:R-:W0:Y:S02]  /*7f30*/  SHFL.BFLY PT, R50, R51, 0x1, 0x1f ;  /* 0x0c201f0033327f89 */ /* 0x000e2400000e0000 */
[----:B0-----:R-:W-:-:S02]  /*7f40*/  FADD.FTZ R50, R51, R50 ;  /* 0x0000003233327221 */ /* 0x001fc40000010000 */
[----:B------:R-:W0:Y:S02]  /*7f50*/  SHFL.BFLY PT, R51, R122, 0x1, 0x1f ;  /* 0x0c201f007a337f89 */ /* 0x000e2400000e0000 */
[----:B------:R-:W-:Y:S01]  /*7f60*/  @!P2 FMUL.FTZ R50, R50, 4.8828125727595761418e-05 ;  /* 0x384ccccd3232a820 */ /* 0x000fe20000410000 */
[----:B0-----:R-:W-:Y:S01]  /*7f70*/  FADD.FTZ R51, R122, R51 ;  /* 0x000000337a337221 */ /* 0x001fe20000010000 */
[----:B------:R-:W-:-:S03]  /*7f80*/  @!P2 LOP3.LUT R122, R131, 0xfffffff8, RZ, 0xc0, !PT ;  /* 0xfffffff8837aa812 */ /* 0x000fc600078ec0ff */
[----:B------:R-:W-:-:S05]  /*7f90*/  @!P2 FMUL.FTZ R51, R51, 4.8828125727595761418e-05 ;  /* 0x384ccccd3333a820 */ /* 0x000fca0000410000 */
        /* <DEDUP_REMOVED lines=8> */
[----:B--2---:R-:W-:Y:S01]  /*8020*/  IADD3 R50, R123, -UR10, RZ ;  /* 0x8000000a7b327c10 */ /* 0x004fe2000fffe0ff */
[----:B------:R-:W-:Y:S01]  /*8030*/  FADD.FTZ R58, -R54, R58 ;  /* 0x0000003a363a7221 */ /* 0x000fe20000010100 */
[----:B------:R-:W-:Y:S01]  /*8040*/  SHF.L.U32 R61, R61, 0x10, RZ ;  /* 0x000000103d3d7819 */ /* 0x000fe200000006ff */
[----:B------:R-:W-:Y:S01]  /*8050*/  FMUL.FTZ R51, R51, R122 ;  /* 0x0000007a33337220 */ /* 0x000fe20000410000 */
[----:B------:R-:W-:Y:S01]  /*8060*/  LEA R50, R50, UR5, 0x3 ;  /* 0x0000000532327c11 */ /* 0x000fe2000f8e18ff */
[----:B------:R-:W2:Y:S02]  /*8070*/  LDL.LU R123, [R1+0x58] ;  /* 0x00005800017b7983 */ /* 0x000ea40000300800 */
[----:B------:R-:W-:Y:S01]  /*8080*/  FMUL.FTZ R60, R60, R51 ;  /* 0x000000333c3c7220 */ /* 0x000fe20000410000 */
[----:B------:R-:W-:Y:S01]  /*8090*/  BAR.SYNC.DEFER_BLOCKING 0x0 ;  /* 0x0000000000007b1d */ /* 0x000fe20000010000 */
[----:B------:R-:W-:-:S02]  /*80a0*/  SHF.L.U32 R59, R59, 0x10, RZ ;  /* 0x000000103b3b7819 */ /* 0x000fc400000006ff */
[----:B------:R-:W-:Y:S02]  /*80b0*/  SHF.L.U32 R66, R66, 0x10, RZ ;  /* 0x0000001042427819 */ /* 0x000fe400000006ff */
[----:B------:R-:W-:Y:S02]  /*80c0*/  SHF.L.U32 R62, R62, 0x10, RZ ;  /* 0x000000103e3e7819 */ /* 0x000fe400000006ff */
[----:B------:R-:W-:Y:S01]  /*80d0*/  SHF.L.U32 R67, R67, 0x10, RZ ;  /* 0x0000001043437819 */ /* 0x000fe200000006ff */
[----:B------:R-:W3:Y:S04]  /*80e0*/  LDL.LU R122, [R1+0x5c] ;  /* 0x00005c00017a7983 */ /* 0x000ee80000300800 */
[----:B------:R-:W0:Y:S02]  /*80f0*/  LDS.64 R50, [R50] ;  /* 0x0000000032327984 */ /* 0x000e240000000a00 */
[--C-:B0-----:R-:W-:Y:S01]  /*8100*/  FFMA.FTZ R4, R0, R4, -R50.reuse ;  /* 0x0000000400047223 */ /* 0x101fe20000010832 */
[----:B------:R-:W-:-:S03]  /*8110*/  FFMA.FTZ R60, R52, R60, -R50 ;  /* 0x0000003c343c7223 */ /* 0x000fc60000010832 */
[----:B------:R-:W-:Y:S01]  /*8120*/  FFMA.FTZ R149, R149, -R51, R4 ;  /* 0x8000003395957223 */ /* 0x000fe20000010004 */
[----:B------:R-:W-:Y:S01]  /*8130*/  FFMA.FTZ R4, R57, R121, R120 ;  /* 0x0000007939047223 */ /* 0x000fe20000010078 */
[----:B------:R-:W-:-:S03]  /*8140*/  FFMA.FTZ R56, -R51, R56, R60 ;  /* 0x0000003833387223 */ /* 0x000fc6000001013c */
        /* <DEDUP_REMOVED lines=16> */
[----:B------:R-:W-:Y:S01]  /*8250*/  FADD.FTZ R59, -R54, R59 ;  /* 0x0000003b363b7221 */ /* 0x000fe20000010100 */
        /* <DEDUP_REMOVED lines=20> */
[----:B------:R-:W-:Y:S01]  /*83a0*/  SHF.L.U32 R63, R63, 0x10, RZ ;  /* 0x000000103f3f7819 */ /* 0x000fe200000006ff */
[----:B------:R-:W-:-:S04]  /*83b0*/  FMUL.FTZ R61, R67, R61 ;  /* 0x0000003d433d7220 */ /* 0x000fc80000410000 */
        /* <DEDUP_REMOVED lines=10> */
[----:B------:R-:W-:Y:S02]  /*8460*/  SHF.L.U32 R68, R68, 0x10, RZ ;  /* 0x0000001044447819 */ /* 0x000fe400000006ff */
[----:B------:R-:W-:-:S03]  /*8470*/  SHF.L.U32 R64, R64, 0x10, RZ ;  /* 0x0000001040407819 */ /* 0x000fc600000006ff */
[----:B------:R-:W-:Y:S02]  /*8480*/  FMUL.FTZ R66, R68, R66 ;  /* 0x0000004244427220 */ /* 0x000fe40000410000 */
        /* <DEDUP_REMOVED lines=261> */
[C-C-:B------:R-:W-:Y:S01]  /*94e0*/  FFMA.FTZ R96, R52.reuse, R96, -R50.reuse ;  /* 0x0000006034607223 */ /* 0x140fe20000010832 */
[----:B------:R-:W-:Y:S01]  /*94f0*/  FFMA.FTZ R92, R52, R92, -R50 ;  /* 0x0000005c345c7223 */ /* 0x000fe20000010832 */
[----:B0-----:R-:W-:Y:S02]  /*9500*/  FADD.FTZ R106, -R105, 1 ;  /* 0x3f800000696a7421 */ /* 0x001fe40000010100 */
[----:B------:R-:W-:Y:S01]  /*9510*/  FFMA.FTZ R96, -R51, R89, R96 ;  /* 0x0000005933607223 */ /* 0x000fe20000010160 */
[----:B------:R-:W-:Y:S01]  /*9520*/  FFMA.FTZ R85, R121, R85, -R50 ;  /* 0x0000005579557223 */ /* 0x000fe20000010832 */
[----:B------:R-:W4:Y:S01]  /*9530*/  LDL.LU R89, [R1+0x50] ;  /* 0x0000500001597983 */ /* 0x000f220000300800 */
[----:B------:R-:W-:Y:S01]  /*9540*/  FFMA.FTZ R106, R103, R106, 1 ;  /* 0x3f800000676a7423 */ /* 0x000fe2000001006a */
[----:B------:R-:W-:-:S03]  /*9550*/  FMUL.FTZ R103, R3, R108 ;  /* 0x0000006c03677220 */ /* 0x000fc60000410000 */
[----:B------:R-:W-:Y:S01]  /*9560*/  FMUL.FTZ R105, R105, R106 ;  /* 0x0000006a69697220 */ /* 0x000fe20000410000 */
[----:B------:R-:W-:Y:S01]  /*9570*/  FFMA.FTZ R106, R52, R103, R53 ;  /* 0x00000067346a7223 */ /* 0x000fe20000010035 */
[----:B------:R-:W-:Y:S01]  /*9580*/  FFMA.FTZ R92, -R51, R87, R92 ;  /* 0x00000057335c7223 */ /* 0x000fe2000001015c */
[----:B------:R-:W-:Y:S01]  /*9590*/  FFMA.FTZ R83, R121, R83, -R50 ;  /* 0x0000005379537223 */ /* 0x000fe20000010832 */
[----:B------:R-:W5:Y:S01]  /*95a0*/  LDL.LU R87, [R1+0x54] ;  /* 0x0000540001577983 */ /* 0x000f620000300800 */
[----:B------:R-:W-:Y:S01]  /*95b0*/  FMUL.FTZ R108, R106, -1.4426950216293334961 ;  /* 0xbfb8aa3b6a6c7820 */ /* 0x000fe20000410000 */
[C---:B------:R-:W-:Y:S02]  /*95c0*/  FFMA.FTZ R80, -R51.reuse, R80, R85 ;  /* 0x0000005033507223 */ /* 0x040fe40000010155 */
[----:B------:R-:W5:Y:S01]  /*95d0*/  LDL.LU R85, [R1+0x48] ;  /* 0x0000480001557983 */ /* 0x000f620000300800 */
[----:B------:R-:W-:Y:S02]  /*95e0*/  FFMA.FTZ R78, -R51, R78, R83 ;  /* 0x0000004e334e7223 */ /* 0x000fe40000010153 */
[----:B------:R-:W0:Y:S01]  /*95f0*/  MUFU.EX2 R108, R108 ;  /* 0x0000006c006c7308 */ /* 0x000e220000000800 */
[----:B------:R-:W5:Y:S01]  /*9600*/  LDL.LU R83, [R1+0x4c] ;  /* 0x00004c0001537983 */ /* 0x000f620000300800 */
        /* <DEDUP_REMOVED lines=38> */
[----:B------:R-:W0:Y:S01]  /*9870*/  MUFU.EX2 R113, R113 ;  /* 0x0000007100717308 */ /* 0x000e220000000800 */
[----:B------:R-:W-:Y:S02]  /*9880*/  SHF.L.U32 R114, R114, 0x10, RZ ;  /* 0x0000001072727819 */ /* 0x000fe400000006ff */
[----:B------:R-:W-:-:S03]  /*9890*/  SHF.L.U32 R115, R115, 0x10, RZ ;  /* 0x0000001073737819 */ /* 0x000fc600000006ff */
[C---:B------:R-:W-:Y:S01]  /*98a0*/  FADD.FTZ R114, -R54.reuse, R114 ;  /* 0x0000007236727221 */ /* 0x040fe20000010100 */
[----:B0-----:R-:W-:Y:S01]  /*98b0*/  FADD.FTZ R113, R113, 1 ;  /* 0x3f80000071717421 */ /* 0x001fe20000010000 */
[----:B------:R-:W-:-:S05]  /*98c0*/  FADD.FTZ R54, -R54, R115 ;  /* 0x0000007336367221 */ /* 0x000fca0000010100 */
[----:B------:R-:W0:Y:S01]  /*98d0*/  MUFU.RCP R113, R113 ;  /* 0x0000007100717308 */ /* 0x000e220000001000 */
[C---:B------:R-:W-:Y:S01]  /*98e0*/  FMUL.FTZ R54, R3.reuse, R54 ;  /* 0x0000003603367220 */ /* 0x040fe20000410000 */
[----:B------:R-:W-:Y:S01]  /*98f0*/  SHF.L.U32 R116, R116, 0x10, RZ ;  /* 0x0000001074747819 */ /* 0x000fe200000006ff */
[----:B------:R-:W-:Y:S02]  /*9900*/  FMUL.FTZ R114, R3, R114 ;  /* 0x0000007203727220 */ /* 0x000fe40000410000 */
[----:B------:R-:W-:Y:S02]  /*9910*/  FFMA.FTZ R120, R121, R54, R120 ;  /* 0x0000003679787223 */ /* 0x000fe40000010078 */
[----:B------:R-:W-:Y:S01]  /*9920*/  FMUL.FTZ R112, R116, R112 ;  /* 0x0000007074707220 */ /* 0x000fe20000410000 */
[----:B------:R-:W-:Y:S01]  /*9930*/  FFMA.FTZ R53, R52, R114, R53 ;  /* 0x0000007234357223 */ /* 0x000fe20000010035 */
[----:B------:R-:W-:Y:S01]  /*9940*/  FMUL.FTZ R115, R120, -1.4426950216293334961 ;  /* 0xbfb8aa3b78737820 */ /* 0x000fe20000410000 */
[----:B0-----:R-:W-:-:S05]  /*9950*/  FADD.FTZ R116, -R113, 1 ;  /* 0x3f80000071747421 */ /* 0x001fca0000010100 */
[----:B------:R-:W0:Y:S01]  /*9960*/  MUFU.EX2 R115, R115 ;  /* 0x0000007300737308 */ /* 0x000e220000000800 */
[----:B------:R-:W-:Y:S01]  /*9970*/  FFMA.FTZ R111, R111, R116, 1 ;  /* 0x3f8000006f6f7423 */ /* 0x000fe20000010074 */
[----:B------:R-:W-:-:S06]  /*9980*/  FMUL.FTZ R116, R53, -1.4426950216293334961 ;  /* 0xbfb8aa3b35747820 */ /* 0x000fcc0000410000 */
[----:B------:R-:W1:Y:S01]  /*9990*/  MUFU.EX2 R116, R116 ;  /* 0x0000007400747308 */ /* 0x000e620000000800 */
[----:B0-----:R-:W-:-:S07]  /*99a0*/  FADD.FTZ R115, R115, 1 ;  /* 0x3f80000073737421 */ /* 0x001fce0000010000 */
[----:B------:R-:W0:Y:S01]  /*99b0*/  MUFU.RCP R115, R115 ;  /* 0x0000007300737308 */ /* 0x000e220000001000 */
[----:B-1----:R-:W-:-:S07]  /*99c0*/  FADD.FTZ R116, R116, 1 ;  /* 0x3f80000074747421 */ /* 0x002fce0000010000 */
[----:B------:R-:W1:Y:S01]  /*99d0*/  MUFU.RCP R116, R116 ;  /* 0x0000007400747308 */ /* 0x000e620000001000 */
[----:B------:R-:W-:Y:S01]  /*99e0*/  FMUL.FTZ R111, R113, R111 ;  /* 0x0000006f716f7220 */ /* 0x000fe20000410000 */
[----:B0-----:R-:W-:-:S04]  /*99f0*/  FADD.FTZ R113, -R115, 1 ;  /* 0x3f80000073717421 */ /* 0x001fc80000010100 */
[----:B------:R-:W-:Y:S01]  /*9a00*/  FFMA.FTZ R113, R120, R113, 1 ;  /* 0x3f80000078717423 */ /* 0x000fe20000010071 */
[----:B-1----:R-:W-:Y:S01]  /*9a10*/  FADD.FTZ R120, -R116, 1 ;  /* 0x3f80000074787421 */ /* 0x002fe20000010100 */
[----:B------:R-:W-:-:S03]  /*9a20*/  FFMA.FTZ R60, R121, R60, -R50 ;  /* 0x0000003c793c7223 */ /* 0x000fc60000010832 */
[----:B------:R-:W-:Y:S01]  /*9a30*/  FFMA.FTZ R120, R53, R120, 1 ;  /* 0x3f80000035787423 */ /* 0x000fe20000010078 */
[----:B------:R-:W-:Y:S01]  /*9a40*/  SHF.L.U32 R117, R117, 0x10, RZ ;  /* 0x0000001075757819 */ /* 0x000fe200000006ff */
[--C-:B------:R-:W-:Y:S01]  /*9a50*/  FFMA.FTZ R17, R2, R17, -R50.reuse ;  /* 0x0000001102117223 */ /* 0x100fe20000010832 */
[----:B------:R-:W-:Y:S01]  /*9a60*/  SHF.L.U32 R119, R119, 0x10, RZ ;  /* 0x0000001077777819 */ /* 0x000fe200000006ff */
[----:B------:R-:W-:Y:S01]  /*9a70*/  FMUL.FTZ R113, R115, R113 ;  /* 0x0000007173717220 */ /* 0x000fe20000410000 */
[----:B------:R-:W-:Y:S01]  /*9a80*/  SHF.L.U32 R118, R118, 0x10, RZ ;  /* 0x0000001076767819 */ /* 0x000fe200000006ff */
[----:B------:R-:W-:Y:S01]  /*9a90*/  FMUL.FTZ R120, R116, R120 ;  /* 0x0000007874787220 */ /* 0x000fe20000410000 */
[--C-:B------:R-:W-:Y:S01]  /*9aa0*/  FFMA.FTZ R6, R0, R6, -R50.reuse ;  /* 0x0000000600067223 */ /* 0x100fe20000010832 */
[--C-:B------:R-:W-:Y:S01]  /*9ab0*/  FFMA.FTZ R15, R2, R15, -R50.reuse ;  /* 0x0000000f020f7223 */ /* 0x100fe20000010832 */
[----:B------:R-:W-:Y:S01]  /*9ac0*/  FFMA.FTZ R58, R52, R58, -R50 ;  /* 0x0000003a343a7223 */ /* 0x000fe20000010832 */
[----:B------:R-:W-:Y:S01]  /*9ad0*/  FFMA.FTZ R60, -R51, R57, R60 ;  /* 0x00000039333c7223 */ /* 0x000fe2000001013c */
        /* <DEDUP_REMOVED lines=12> */
[----:B------:R-:W-:Y:S01]  /*9ba0*/  FFMA.FTZ R134, R134, -R51, R17 ;  /* 0x8000003386867223 */ /* 0x000fe20000010011 */
[----:B------:R-:W-:Y:S01]  /*9bb0*/  FMUL.FTZ R111, R117, R111 ;  /* 0x0000006f756f7220 */ /* 0x000fe20000410000 */
[----:B------:R-:W-:Y:S01]  /*9bc0*/  FMUL.FTZ R113, R119, R113 ;  /* 0x0000007177717220 */ /* 0x000fe20000410000 */
[----:B------:R-:W-:Y:S01]  /*9bd0*/  FMUL.FTZ R118, R118, R120 ;  /* 0x0000007876767220 */ /* 0x000fe20000410000 */
[--C-:B------:R-:W-:Y:S01]  /*9be0*/  FFMA.FTZ R2, R2, R55, -R50.reuse ;  /* 0x0000003702027223 */ /* 0x100fe20000010832 */
[----:B------:R-:W-:Y:S01]  /*9bf0*/  FFMA.FTZ R61, R121, R61, -R50 ;  /* 0x0000003d793d7223 */ /* 0x000fe20000010832 */
[C---:B------:R-:W-:Y:S01]  /*9c00*/  FMUL.FTZ R17, R3.reuse, R149 ;  /* 0x0000009503117220 */ /* 0x040fe20000410000 */
[----:B------:R-:W-:Y:S01]  /*9c10*/  FMUL.FTZ R56, R3, R56 ;  /* 0x0000003803387220 */ /* 0x000fe20000410000 */
[-C--:B------:R-:W-:Y:S01]  /*9c20*/  FFMA.FTZ R6, R147, -R51.reuse, R6 ;  /* 0x8000003393067223 */ /* 0x080fe20000010006 */
[----:B------:R-:W-:Y:S01]  /*9c30*/  FFMA.FTZ R58, -R51, R4, R58 ;  /* 0x00000004333a7223 */ /* 0x000fe2000001013a */
[----:B------:R-:W-:Y:S01]  /*9c40*/  FFMA.FTZ R136, R136, -R51, R15 ;  /* 0x8000003388887223 */ /* 0x000fe2000001000f */
[--C-:B------:R-:W-:Y:S01]  /*9c50*/  FFMA.FTZ R8, R0, R8, -R50.reuse ;  /* 0x0000000800087223 */ /* 0x100fe20000010832 */
[--C-:B------:R-:W-:Y:S01]  /*9c60*/  FFMA.FTZ R66, R52, R66, -R50.reuse ;  /* 0x0000004234427223 */ /* 0x100fe20000010832 */
        /* <DEDUP_REMOVED lines=40> */
[-C--:B------:R-:W-:Y:S01]  /*9ef0*/  FFMA.FTZ R132, R132, -R51.reuse, R19 ;  /* 0x8000003384847223 */ /* 0x080fe20000010013 */
[----:B------:R-:W-:Y:S01]  /*9f00*/  FFMA.FTZ R2, R141, -R51, R2 ;  /* 0x800000338d027223 */ /* 0x000fe20000010002 */
[----:B--2---:R-:W-:Y:S01]  /*9f10*/  IADD3 R4, P1, R123, UR24, RZ ;  /* 0x000000187b047c10 */ /* 0x004fe2000ff3e0ff */
[C---:B------:R-:W-:Y:S01]  /*9f20*/  FMUL.FTZ R6, R3.reuse, R6 ;  /* 0x0000000603067220 */ /* 0x040fe20000410000 */
[----:B------:R-:W-:Y:S01]  /*9f30*/  F2FP.BF16.F32.PACK_AB R17, R56, R17 ;  /* 0x000000113811723e */ /* 0x000fe200000010ff */
[----:B------:R-:W-:Y:S01]  /*9f40*/  FMUL.FTZ R19, R3, R58 ;  /* 0x0000003a03137220 */ /* 0x000fe20000410000 */
[----:B------:R-:W-:Y:S01]  /*9f50*/  FFMA.FTZ R8, R145, -R51, R8 ;  /* 0x8000003391087223 */ /* 0x000fe20000010008 */
[C---:B------:R-:W-:Y:S01]  /*9f60*/  FFMA.FTZ R66, -R51.reuse, R59, R66 ;  /* 0x0000003b33427223 */ /* 0x040fe20000010142 */
[C---:B------:R-:W-:Y:S01]  /*9f70*/  FFMA.FTZ R67, -R51.reuse, R62, R67 ;  /* 0x0000003e33437223 */ /* 0x040fe20000010143 */
[----:B------:R-:W-:Y:S01]  /*9f80*/  FFMA.FTZ R69, -R51, R64, R69 ;  /* 0x0000004033457223 */ /* 0x000fe20000010145 */
[-C--:B------:R-:W-:Y:S01]  /*9f90*/  FFMA.FTZ R30, R24, -R51.reuse, R30 ;  /* 0x80000033181e7223 */ /* 0x080fe2000001001e */
[-C--:B------:R-:W-:Y:S01]  /*9fa0*/  FFMA.FTZ R36, R34, -R51.reuse, R36 ;  /* 0x8000003322247223 */ /* 0x080fe20000010024 */
[----:B------:R-:W-:Y:S01]  /*9fb0*/  FFMA.FTZ R40, R38, -R51, R40 ;  /* 0x8000003326287223 */ /* 0x000fe20000010028 */
[----:B------:R-:W-:Y:S01]  /*9fc0*/  F2FP.BF16.F32.PACK_AB R15, R60, R15 ;  /* 0x0000000f3c0f723e */ /* 0x000fe200000010ff */
[-C--:B------:R-:W-:Y:S01]  /*9fd0*/  FFMA.FTZ R9, R144, -R51.reuse, R9 ;  /* 0x8000003390097223 */ /* 0x080fe20000010009 */
[----:B------:R-:W-:Y:S01]  /*9fe0*/  FFMA.FTZ R10, R143, -R51, R10 ;  /* 0x800000338f0a7223 */ /* 0x000fe2000001000a */
[----:B------:R-:W-:Y:S01]  /*9ff0*/  FFMA.FTZ R68, -R51, R63, R68 ;  /* 0x0000003f33447223 */ /* 0x000fe20000010144 */
[-C--:B------:R-:W-:Y:S01]  /*a000*/  FFMA.FTZ R11, R140, -R51.reuse, R11 ;  /* 0x800000338c0b7223 */ /* 0x080fe2000001000b */
[----:B------:R-:W-:Y:S01]  /*a010*/  FFMA.FTZ R12, R139, -R51, R12 ;  /* 0x800000338b0c7223 */ /* 0x000fe2000001000c */
[C---:B------:R-:W-:Y:S01]  /*a020*/  FFMA.FTZ R74, -R51.reuse, R65, R74 ;  /* 0x00000041334a7223 */ /* 0x040fe2000001014a */
[-C--:B------:R-:W-:Y:S01]  /*a030*/  FFMA.FTZ R13, R138, -R51.reuse, R13 ;  /* 0x800000338a0d7223 */ /* 0x080fe2000001000d */
[----:B------:R-:W-:Y:S01]  /*a040*/  FFMA.FTZ R70, -R51, R70, R75 ;  /* 0x0000004633467223 */ /* 0x000fe2000001014b */
[----:B------:R-:W-:Y:S01]  /*a050*/  FFMA.FTZ R14, R137, -R51, R14 ;  /* 0x80000033890e7223 */ /* 0x000fe2000001000e */
[C---:B------:R-:W-:Y:S01]  /*a060*/  FFMA.FTZ R76, -R51.reuse, R71, R76 ;  /* 0x00000047334c7223 */ /* 0x040fe2000001014c */
[----:B------:R-:W-:Y:S01]  /*a070*/  FFMA.FTZ R72, -R51, R72, R77 ;  /* 0x0000004833487223 */ /* 0x000fe2000001014d */
[----:B------:R-:W-:Y:S01]  /*a080*/  FFMA.FTZ R16, R135, -R51, R16 ;  /* 0x8000003387107223 */ /* 0x000fe20000010010 */
[----:B------:R-:W-:Y:S01]  /*a090*/  FFMA.FTZ R82, -R51, R73, R82 ;  /* 0x0000004933527223 */ /* 0x000fe20000010152 */
[----:B------:R-:W-:Y:S01]  /*a0a0*/  FFMA.FTZ R18, R133, -R51, R18 ;  /* 0x8000003385127223 */ /* 0x000fe20000010012 */
[C---:B------:R-:W-:Y:S01]  /*a0b0*/  FFMA.FTZ R84, -R51.reuse, R79, R84 ;  /* 0x0000004f33547223 */ /* 0x040fe20000010154 */
[----:B------:R-:W-:Y:S01]  /*a0c0*/  FFMA.FTZ R20, R130, -R51, R20 ;  /* 0x8000003382147223 */ /* 0x000fe20000010014 */
[----:B------:R-:W-:Y:S01]  /*a0d0*/  FFMA.FTZ R90, -R51, R81, R90 ;  /* 0x00000051335a7223 */ /* 0x000fe2000001015a */
        /* <DEDUP_REMOVED lines=8> */
[----:B------:R-:W-:Y:S01]  /*a160*/  FFMA.FTZ R124, R124, -R51, R27 ;  /* 0x800000337c7c7223 */ /* 0x000fe2000001001b */
[C---:B------:R-:W-:Y:S01]  /*a170*/  FFMA.FTZ R100, -R51.reuse, R95, R100 ;  /* 0x0000005f33647223 */ /* 0x040fe20000010164 */
[C---:B------:R-:W-:Y:S01]  /*a180*/  FFMA.FTZ R98, -R51.reuse, R98, R101 ;  /* 0x0000006233627223 */ /* 0x040fe20000010165 */
[----:B------:R-:W-:Y:S01]  /*a190*/  FFMA.FTZ R28, R28, -R51, R31 ;  /* 0x800000331c1c7223 */ /* 0x000fe2000001001f */
[----:B------:R-:W-:Y:S01]  /*a1a0*/  FFMA.FTZ R104, -R51, R99, R104 ;  /* 0x0000006333687223 */ /* 0x000fe20000010168 */
[-C--:B------:R-:W-:Y:S01]  /*a1b0*/  FFMA.FTZ R32, R29, -R51.reuse, R32 ;  /* 0x800000331d207223 */ /* 0x080fe20000010020 */
[----:B------:R-:W-:Y:S01]  /*a1c0*/  FFMA.FTZ R102, -R51, R102, R105 ;  /* 0x0000006633667223 */ /* 0x000fe20000010169 */
[----:B------:R-:W-:Y:S01]  /*a1d0*/  FFMA.FTZ R24, R33, -R51, R35 ;  /* 0x8000003321187223 */ /* 0x000fe20000010023 */
[C---:B------:R-:W-:Y:S01]  /*a1e0*/  FFMA.FTZ R108, -R51.reuse, R103, R108 ;  /* 0x00000067336c7223 */ /* 0x040fe2000001016c */
[----:B------:R-:W-:Y:S01]  /*a1f0*/  FFMA.FTZ R106, -R51, R106, R109 ;  /* 0x0000006a336a7223 */ /* 0x000fe2000001016d */
[----:B------:R-:W-:Y:S01]  /*a200*/  FFMA.FTZ R34, R37, -R51, R39 ;  /* 0x8000003325227223 */ /* 0x000fe20000010027 */
[C---:B------:R-:W-:Y:S01]  /*a210*/  FFMA.FTZ R112, -R51.reuse, R107, R112 ;  /* 0x0000006b33707223 */ /* 0x040fe20000010170 */
[C---:B------:R-:W-:Y:S01]  /*a220*/  FFMA.FTZ R110, -R51.reuse, R110, R111 ;  /* 0x0000006e336e7223 */ /* 0x040fe2000001016f */
[----:B------:R-:W-:Y:S01]  /*a230*/  FFMA.FTZ R0, R142, -R51, R0 ;  /* 0x800000338e007223 */ /* 0x000fe20000010000 */
[C---:B------:R-:W-:Y:S01]  /*a240*/  FFMA.FTZ R118, -R51.reuse, R114, R118 ;  /* 0x0000007233767223 */ /* 0x040fe20000010176 */
[----:B------:R-:W-:Y:S01]  /*a250*/  FFMA.FTZ R54, -R51, R54, R113 ;  /* 0x0000003633367223 */ /* 0x000fe20000010171 */
[----:B---3--:R-:W-:Y:S01]  /*a260*/  IADD3.X R5, R122, UR25, RZ, P1, !PT ;  /* 0x000000197a057c10 */ /* 0x008fe20008ffe4ff */
[C---:B------:R-:W-:Y:S01]  /*a270*/  FMUL.FTZ R7, R3.reuse, R7 ;  /* 0x0000000703077220 */ /* 0x040fe20000410000 */
[C---:B------:R-:W-:Y:S01]  /*a280*/  FMUL.FTZ R38, R3.reuse, R61 ;  /* 0x0000003d03267220 */ /* 0x040fe20000410000 */
[----:B------:R-:W-:Y:S01]  /*a290*/  FMUL.FTZ R60, R3, R2 ;  /* 0x00000002033c7220 */ /* 0x000fe20000410000 */
[----:B------:R-:W-:Y:S01]  /*a2a0*/  PRMT R64, R17, 0x7632, R64 ;  /* 0x0000763211407816 */ /* 0x000fe20000000040 */
[----:B------:R-:W-:Y:S01]  /*a2b0*/  FMUL.FTZ R8, R3, R8 ;  /* 0x0000000803087220 */ /* 0x000fe20000410000 */
[----:B----4-:R-:W-:Y:S01]  /*a2c0*/  IADD3 R2, P1, R89, UR24, RZ ;  /* 0x0000001859027c10 */ /* 0x010fe2000ff3e0ff */
[----:B------:R-:W-:Y:S01]  /*a2d0*/  FMUL.FTZ R21, R3, R66 ;  /* 0x0000004203157220 */ /* 0x000fe20000410000 */
[----:B------:R-:W-:Y:S01]  /*a2e0*/  PRMT R62, R17, 0x7610, R62 ;  /* 0x00007610113e7816 */ /* 0x000fe2000000003e */
[----:B------:R-:W2:Y:S01]  /*a2f0*/  LDL.LU R81, [R1+0x40] ;  /* 0x0000400001517983 */ /* 0x000ea20000300800 */
        /* <DEDUP_REMOVED lines=54> */
[----:B------:R-:W-:Y:S01]  /*a660*/  PRMT R19, R15, 0x7632, R19 ;  /* 0x000076320f137816 */ /* 0x000fe20000000013 */
[----:B------:R0:W-:Y:S01]  /*a670*/  STG.E.U16 desc[UR18][R4.64+0x2], R64 ;  /* 0x0000024004007986 */ /* 0x0001e2000c101512 */
[----:B------:R-:W-:-:S02]  /*a680*/  F2FP.BF16.F32.PACK_AB R7, R38, R7 ;  /* 0x000000072607723e */ /* 0x000fc400000010ff */
[----:B-----5:R-:W-:Y:S01]  /*a690*/  IADD3.X R3, R87, UR25, RZ, P1, !PT ;  /* 0x0000001957037c10 */ /* 0x020fe20008ffe4ff */
[----:B------:R1:W-:Y:S01]  /*a6a0*/  STG.E.U16 desc[UR18][R4.64], R62 ;  /* 0x0000003e04007986 */ /* 0x0003e2000c101512 */
[C---:B------:R-:W-:Y:S02]  /*a6b0*/  PRMT R38, R6.reuse, 0x7610, R38 ;  /* 0x0000761006267816 */ /* 0x040fe40000000026 */
[----:B------:R-:W-:Y:S02]  /*a6c0*/  PRMT R54, R6, 0x7632, R54 ;  /* 0x0000763206367816 */ /* 0x000fe40000000036 */
[----:B------:R-:W-:Y:S02]  /*a6d0*/  IADD3 R6, P1, R85, UR24, RZ ;  /* 0x0000001855067c10 */ /* 0x000fe4000ff3e0ff */
[----:B------:R-:W-:Y:S01]  /*a6e0*/  F2FP.BF16.F32.PACK_AB R8, R21, R8 ;  /* 0x000000081508723e */ /* 0x000fe200000010ff */
[----:B0-----:R-:W3:Y:S04]  /*a6f0*/  LDL.LU R64, [R1+0x44] ;  /* 0x0000440001407983 */ /* 0x001ee80000300800 */
[----:B-1----:R-:W4:Y:S04]  /*a700*/  LDL.LU R62, [R1+0x38] ;  /* 0x00003800013e7983 */ /* 0x002f280000300800 */
[----:B------:R0:W-:Y:S04]  /*a710*/  STG.E.U16 desc[UR18][R4.64+0x4], R15 ;  /* 0x0000040f04007986 */ /* 0x0001e8000c101512 */
[----:B------:R1:W-:Y:S04]  /*a720*/  STG.E.U16 desc[UR18][R4.64+0x6], R19 ;  /* 0x0000061304007986 */ /* 0x0003e8000c101512 */
[----:B------:R5:W-:Y:S04]  /*a730*/  STG.E.U16 desc[UR18][R2.64+0x4], R7 ;  /* 0x0000040702007986 */ /* 0x000be8000c101512 */
[----:B------:R5:W-:Y:S01]  /*a740*/  STG.E.U16 desc[UR18][R2.64+0x2], R54 ;  /* 0x0000023602007986 */ /* 0x000be2000c101512 */
[----:B0-----:R-:W-:-:S02]  /*a750*/  PRMT R15, R8, 0x7632, R15 ;  /* 0x00007632080f7816 */ /* 0x001fc4000000000f */
[----:B-1----:R-:W-:Y:S01]  /*a760*/  PRMT R5, R7, 0x7632, R5 ;  /* 0x0000763207057816 */ /* 0x002fe20000000005 */
[----:B------:R0:W-:Y:S01]  /*a770*/  STG.E.U16 desc[UR18][R2.64], R38 ;  /* 0x0000002602007986 */ /* 0x0001e2000c101512 */
[----:B-----5:R-:W-:-:S03]  /*a780*/  IADD3.X R7, R83, UR25, RZ, P1, !PT ;  /* 0x0000001953077c10 */ /* 0x020fc60008ffe4ff */
[----:B------:R-:W-:Y:S04]  /*a790*/  STG.E.U16 desc[UR18][R2.64+0x6], R5 ;  /* 0x0000060502007986 */ /* 0x000fe8000c101512 */
[----:B------:R-:W5:Y:S04]  /*a7a0*/  LDL.LU R54, [R1+0x3c] ;  /* 0x00003c0001367983 */ /* 0x000f680000300800 */
[----:B0-----:R-:W5:Y:S04]  /*a7b0*/  LDL.LU R38, [R1+0x30] ;  /* 0x0000300001267983 */ /* 0x001f680000300800 */
[----:B------:R0:W-:Y:S04]  /*a7c0*/  STG.E.U16 desc[UR18][R6.64+0x2], R15 ;  /* 0x0000020f06007986 */ /* 0x0001e8000c101512 */
[----:B0-----:R-:W5:Y:S01]  /*a7d0*/  LDL.LU R15, [R1+0x34] ;  /* 0x00003400010f7983 */ /* 0x001f620000300800 */
[----:B------:R-:W-:-:S02]  /*a7e0*/  F2FP.BF16.F32.PACK_AB R9, R56, R9 ;  /* 0x000000093809723e */ /* 0x000fc400000010ff */
[----:B------:R-:W-:Y:S02]  /*a7f0*/  F2FP.BF16.F32.PACK_AB R10, R23, R10 ;  /* 0x0000000a170a723e */ /* 0x000fe400000010ff */
[----:B------:R-:W-:Y:S01]  /*a800*/  PRMT R3, R9, 0x7632, R3 ;  /* 0x0000763209037816 */ /* 0x000fe20000000003 */
[----:B------:R-:W5:Y:S01]  /*a810*/  LDL.LU R23, [R1+0x24] ;  /* 0x0000240001177983 */ /* 0x000f620000300800 */
[----:B------:R-:W-:Y:S02]  /*a820*/  F2FP.BF16.F32.PACK_AB R11, R58, R11 ;  /* 0x0000000b3a0b723e */ /* 0x000fe400000010ff */
[----:B------:R-:W-:Y:S01]  /*a830*/  PRMT R19, R10, 0x7632, R19 ;  /* 0x000076320a137816 */ /* 0x000fe20000000013 */
[----:B------:R-:W-:Y:S04]  /*a840*/  STG.E.U16 desc[UR18][R6.64], R8 ;  /* 0x0000000806007986 */ /* 0x000fe8000c101512 */
[----:B------:R-:W-:Y:S04]  /*a850*/  STG.E.U16 desc[UR18][R6.64+0x4], R9 ;  /* 0x0000040906007986 */ /* 0x000fe8000c101512 */
[----:B------:R0:W-:Y:S04]  /*a860*/  STG.E.U16 desc[UR18][R6.64+0x6], R3 ;  /* 0x0000060306007986 */ /* 0x0001e8000c101512 */
[----:B------:R-:W5:Y:S01]  /*a870*/  LDL.LU R21, [R1+0x2c] ;  /* 0x00002c0001157983 */ /* 0x000f620000300800 */
[----:B0-----:R-:W-:-:S02]  /*a880*/  PRMT R7, R11, 0x7632, R7 ;  /* 0x000076320b077816 */ /* 0x001fc40000000007 */
[----:B--2---:R-:W-:-:S04]  /*a890*/  IADD3 R4, P1, R81, UR24, RZ ;  /* 0x0000001851047c10 */ /* 0x004fc8000ff3e0ff */
[----:B---3--:R-:W-:Y:S02]  /*a8a0*/  IADD3.X R5, R64, UR25, RZ, P1, !PT ;  /* 0x0000001940057c10 */ /* 0x008fe40008ffe4ff */
[----:B----4-:R-:W-:-:S03]  /*a8b0*/  IADD3 R2, P1, R62, UR24, RZ ;  /* 0x000000183e027c10 */ /* 0x010fc6000ff3e0ff */
[----:B------:R0:W-:Y:S04]  /*a8c0*/  STG.E.U16 desc[UR18][R4.64+0x2], R19 ;  /* 0x0000021304007986 */ /* 0x0001e8000c101512 */
[----:B------:R1:W-:Y:S04]  /*a8d0*/  STG.E.U16 desc[UR18][R4.64+0x4], R11 ;  /* 0x0000040b04007986 */ /* 0x0003e8000c101512 */
[----:B------:R2:W-:Y:S04]  /*a8e0*/  STG.E.U16 desc[UR18][R4.64+0x6], R7 ;  /* 0x0000060704007986 */ /* 0x0005e8000c101512 */
[----:B0-----:R-:W3:Y:S04]  /*a8f0*/  LDL.LU R19, [R1+0x1c] ;  /* 0x00001c0001137983 */ /* 0x001ee80000300800 */
[----:B-1----:R-:W4:Y:S01]  /*a900*/  LDL.LU R11, [R1+0x20] ;  /* 0x00002000010b7983 */ /* 0x002f220000300800 */
[----:B-----5:R-:W-:-:S02]  /*a910*/  IADD3.X R3, R54, UR25, RZ, P1, !PT ;  /* 0x0000001936037c10 */ /* 0x020fc40008ffe4ff */
[----:B------:R-:W-:Y:S01]  /*a920*/  IADD3 R6, P1, R38, UR24, RZ ;  /* 0x0000001826067c10 */ /* 0x000fe2000ff3e0ff */
[----:B------:R0:W-:Y:S03]  /*a930*/  STG.E.U16 desc[UR18][R4.64], R10 ;  /* 0x0000000a04007986 */ /* 0x0001e6000c101512 */
[----:B--2---:R-:W-:Y:S02]  /*a940*/  IADD3.X R7, R15, UR25, RZ, P1, !PT ;  /* 0x000000190f077c10 */ /* 0x004fe40008ffe4ff */
[----:B------:R-:W2:Y:S04]  /*a950*/  LDL.LU R15, [R1+0x14] ;  /* 0x00001400010f7983 */ /* 0x000ea80000300800 */
[----:B0-----:R-:W5:Y:S01]  /*a960*/  LDL.LU R10, [R1+0x18] ;  /* 0x00001800010a7983 */ /* 0x001f620000300800 */
[----:B------:R-:W-:-:S02]  /*a970*/  F2FP.BF16.F32.PACK_AB R12, R25, R12 ;  /* 0x0000000c190c723e */ /* 0x000fc400000010ff */
[----:B------:R-:W-:Y:S02]  /*a980*/  F2FP.BF16.F32.PACK_AB R13, R70, R13 ;  /* 0x0000000d460d723e */ /* 0x000fe400000010ff */
[----:B------:R-:W-:Y:S02]  /*a990*/  PRMT R8, R12, 0x7632, R8 ;  /* 0x000076320c087816 */ /* 0x000fe40000000008 */
[----:B------:R-:W-:Y:S02]  /*a9a0*/  PRMT R5, R13, 0x7632, R5 ;  /* 0x000076320d057816 */ /* 0x000fe40000000005 */
[----:B------:R-:W-:Y:S01]  /*a9b0*/  F2FP.BF16.F32.PACK_AB R14, R27, R14 ;  /* 0x0000000e1b0e723e */ /* 0x000fe200000010ff */
[----:B------:R-:W-:Y:S01]  /*a9c0*/  STG.E.U16 desc[UR18][R2.64], R12 ;  /* 0x0000000c02007986 */ /* 0x000fe2000c101512 */
[----:B------:R-:W-:Y:S02]  /*a9d0*/  F2FP.BF16.F32.PACK_AB R31, R31, R136 ;  /* 0x000000881f1f723e */ /* 0x000fe400000010ff */
[----:B------:R-:W-:Y:S01]  /*a9e0*/  PRMT R9, R14, 0x7632, R9 ;  /* 0x000076320e097816 */ /* 0x000fe20000000009 */
[----:B------:R-:W-:Y:S01]  /*a9f0*/  STG.E.U16 desc[UR18][R2.64+0x2], R8 ;  /* 0x0000020802007986 */ /* 0x000fe2000c101512 */
[----:B------:R-:W-:-:S03]  /*aa00*/  IADD3 R4, P1, R23, UR24, RZ ;  /* 0x0000001817047c10 */ /* 0x000fc6000ff3e0ff */
[----:B------:R-:W-:Y:S04]  /*aa10*/  STG.E.U16 desc[UR18][R2.64+0x4], R13 ;  /* 0x0000040d02007986 */ /* 0x000fe8000c101512 */
[----:B------:R0:W-:Y:S04]  /*aa20*/  STG.E.U16 desc[UR18][R2.64+0x6], R5 ;  /* 0x0000060502007986 */ /* 0x0001e8000c101512 */
[----:B------:R1:W-:Y:S01]  /*aa30*/  STG.E.U16 desc[UR18][R6.64], R14 ;  /* 0x0000000e06007986 */ /* 0x0003e2000c101512 */
[----:B------:R-:W-:Y:S02]  /*aa40*/  F2FP.BF16.F32.PACK_AB R33, R33, R134 ;  /* 0x000000862121723e */ /* 0x000fe400000010ff */
[----:B0-----:R-:W-:Y:S01]  /*aa50*/  PRMT R3, R31, 0x7632, R3 ;  /* 0x000076321f037816 */ /* 0x001fe20000000003 */
[----:B-1----:R-:W5:Y:S01]  /*aa60*/  LDL.LU R14, [R1+0xc] ;  /* 0x00000c00010e7983 */ /* 0x002f620000300800 */
[----:B------:R-:W-:-:S03]  /*aa70*/  IADD3.X R5, R21, UR25, RZ, P1, !PT ;  /* 0x0000001915057c10 */ /* 0x000fc60008ffe4ff */
[----:B------:R-:W5:Y:S04]  /*aa80*/  LDL.LU R13, [R1+0x10] ;  /* 0x00001000010d7983 */ /* 0x000f680000300800 */
[----:B------:R-:W5:Y:S04]  /*aa90*/  LDL.LU R12, [R1+0x4] ;  /* 0x00000400010c7983 */ /* 0x000f680000300800 */
[----:B------:R-:W-:Y:S04]  /*aaa0*/  STG.E.U16 desc[UR18][R6.64+0x2], R9 ;  /* 0x0000020906007986 */ /* 0x000fe8000c101512 */
[----:B------:R-:W-:Y:S04]  /*aab0*/  STG.E.U16 desc[UR18][R6.64+0x4], R31 ;  /* 0x0000041f06007986 */ /* 0x000fe8000c101512 */
[----:B------:R0:W-:Y:S02]  /*aac0*/  STG.E.U16 desc[UR18][R6.64+0x6], R3 ;  /* 0x0000060306007986 */ /* 0x0001e4000c101512 */
[----:B0-----:R-:W-:-:S05]  /*aad0*/  PRMT R7, R33, 0x7632, R7 ;  /* 0x0000763221077816 */ /* 0x001fca0000000007 */
[----:B------:R5:W-:Y:S01]  /*aae0*/  STG.E.U16 desc[UR18][R4.64+0x6], R7 ;  /* 0x0000060704007986 */ /* 0x000be2000c101512 */
[----:B---3--:R-:W-:-:S04]  /*aaf0*/  IADD3 R2, P1, R19, UR24, RZ ;  /* 0x0000001813027c10 */ /* 0x008fc8000ff3e0ff */
[----:B----4-:R-:W-:Y:S02]  /*ab00*/  IADD3.X R3, R11, UR25, RZ, P1, !PT ;  /* 0x000000190b037c10 */ /* 0x010fe40008ffe4ff */
[----:B------:R-:W3:Y:S01]  /*ab10*/  LDL.LU R11, [R1+0x8] ;  /* 0x00000800010b7983 */ /* 0x000ee20000300800 */
[----:B--2---:R-:W-:-:S04]  /*ab20*/  IADD3 R6, P1, R15, UR24, RZ ;  /* 0x000000180f067c10 */ /* 0x004fc8000ff3e0ff */
[----:B-----5:R-:W-:Y:S02]  /*ab30*/  IADD3.X R7, R10, UR25, RZ, P1, !PT ;  /* 0x000000190a077c10 */ /* 0x020fe40008ffe4ff */
[----:B------:R-:W2:Y:S01]  /*ab40*/  LDL.LU R10, [R1] ;  /* 0x00000000010a7983 */ /* 0x000ea20000300800 */
[----:B------:R-:W-:Y:S02]  /*ab50*/  F2FP.BF16.F32.PACK_AB R16, R29, R16 ;  /* 0x000000101d10723e */ /* 0x000fe400000010ff */
[----:B------:R-:W-:Y:S02]  /*ab60*/  F2FP.BF16.F32.PACK_AB R18, R35, R18 ;  /* 0x000000122312723e */ /* 0x000fe400000010ff */
[----:B------:R-:W-:Y:S02]  /*ab70*/  PRMT R8, R16, 0x7632, R8 ;  /* 0x0000763210087816 */ /* 0x000fe40000000008 */
[----:B------:R-:W-:Y:S01]  /*ab80*/  F2FP.BF16.F32.PACK_AB R39, R39, R132 ;  /* 0x000000842727723e */ /* 0x000fe200000010ff */
[----:B------:R-:W-:Y:S01]  /*ab90*/  STG.E.U16 desc[UR18][R4.64], R16 ;  /* 0x0000001004007986 */ /* 0x000fe2000c101512 */
[----:B------:R-:W-:-:S03]  /*aba0*/  PRMT R9, R18, 0x7632, R9 ;  /* 0x0000763212097816 */ /* 0x000fc60000000009 */
[----:B------:R-:W-:Y:S01]  /*abb0*/  STG.E.U16 desc[UR18][R4.64+0x2], R8 ;  /* 0x0000020804007986 */ /* 0x000fe2000c101512 */
[----:B------:R-:W-:-:S03]  /*abc0*/  F2FP.BF16.F32.PACK_AB R50, R51, R50 ;  /* 0x000000323332723e */ /* 0x000fc600000010ff */
[----:B------:R0:W-:Y:S01]  /*abd0*/  STG.E.U16 desc[UR18][R4.64+0x4], R33 ;  /* 0x0000042104007986 */ /* 0x0001e2000c101512 */
[----:B------:R-:W-:-:S03]  /*abe0*/  F2FP.BF16.F32.PACK_AB R20, R37, R20 ;  /* 0x000000142514723e */ /* 0x000fc600000010ff */
[----:B------:R-:W-:Y:S01]  /*abf0*/  STG.E.U16 desc[UR18][R2.64], R18 ;  /* 0x0000001202007986 */ /* 0x000fe2000c101512 */
[----:B0-----:R-:W-:-:S03]  /*ac00*/  PRMT R5, R39, 0x7632, R5 ;  /* 0x0000763227057816 */ /* 0x001fc60000000005 */
[----:B------:R0:W-:Y:S01]  /*ac10*/  STG.E.U16 desc[UR18][R2.64+0x2], R9 ;  /* 0x0000020902007986 */ /* 0x0001e2000c101512 */
[----:B------:R-:W-:-:S03]  /*ac20*/  PRMT R8, R20, 0x7632, R8 ;  /* 0x0000763214087816 */ /* 0x000fc60000000008 */
[----:B------:R-:W-:Y:S01]  /*ac30*/  STG.E.U16 desc[UR18][R2.64+0x4], R39 ;  /* 0x0000042702007986 */ /* 0x000fe2000c101512 */
[----:B------:R-:W-:-:S03]  /*ac40*/  IADD3 R4, P1, R14, UR24, RZ ;  /* 0x000000180e047c10 */ /* 0x000fc6000ff3e0ff */
[----:B------:R1:W-:Y:S01]  /*ac50*/  STG.E.U16 desc[UR18][R2.64+0x6], R5 ;  /* 0x0000060502007986 */ /* 0x0003e2000c101512 */
[----:B------:R-:W-:Y:S02]  /*ac60*/  F2FP.BF16.F32.PACK_AB R22, R41, R22 ;  /* 0x000000162916723e */ /* 0x000fe400000010ff */
[----:B------:R-:W-:Y:S01]  /*ac70*/  F2FP.BF16.F32.PACK_AB R52, R55, R52 ;  /* 0x000000343734723e */ /* 0x000fe200000010ff */
[----:B------:R-:W-:Y:S01]  /*ac80*/  STG.E.U16 desc[UR18][R6.64], R20 ;  /* 0x0000001406007986 */ /* 0x000fe2000c101512 */
[----:B0-----:R-:W-:Y:S02]  /*ac90*/  PRMT R9, R22, 0x7632, R9 ;  /* 0x0000763216097816 */ /* 0x001fe40000000009 */
[----:B-1----:R-:W-:Y:S02]  /*aca0*/  PRMT R3, R50, 0x7632, R3 ;  /* 0x0000763232037816 */ /* 0x002fe40000000003 */
[----:B------:R-:W-:Y:S02]  /*acb0*/  IADD3.X R5, R13, UR25, RZ, P1, !PT ;  /* 0x000000190d057c10 */ /* 0x000fe40008ffe4ff */
[----:B------:R-:W-:Y:S01]  /*acc0*/  IADD3 R2, P1, R12, UR24, RZ ;  /* 0x000000180c027c10 */ /* 0x000fe2000ff3e0ff */
[----:B------:R-:W-:Y:S01]  /*acd0*/  STG.E.U16 desc[UR18][R6.64+0x6], R3 ;  /* 0x0000060306007986 */ /* 0x000fe2000c101512 */
[----:B------:R-:W-:-:S03]  /*ace0*/  F2FP.BF16.F32.PACK_AB R53, R53, R126 ;  /* 0x0000007e3535723e */ /* 0x000fc600000010ff */
[----:B------:R-:W-:Y:S01]  /*acf0*/  STG.E.U16 desc[UR18][R6.64+0x2], R8 ;  /* 0x0000020806007986 */ /* 0x000fe2000c101512 */
[----:B------:R-:W-:-:S03]  /*ad00*/  F2FP.BF16.F32.PACK_AB R26, R59, R26 ;  /* 0x0000001a3b1a723e */ /* 0x000fc600000010ff */
[----:B------:R0:W-:Y:S01]  /*ad10*/  STG.E.U16 desc[UR18][R6.64+0x4], R50 ;  /* 0x0000043206007986 */ /* 0x0001e2000c101512 */
[----:B------:R-:W-:-:S03]  /*ad20*/  F2FP.BF16.F32.PACK_AB R30, R63, R30 ;  /* 0x0000001e3f1e723e */ /* 0x000fc600000010ff */
[----:B------:R-:W-:Y:S01]  /*ad30*/  STG.E.U16 desc[UR18][R4.64], R22 ;  /* 0x0000001604007986 */ /* 0x000fe2000c101512 */
[----:B0-----:R-:W-:-:S03]  /*ad40*/  PRMT R7, R52, 0x7632, R7 ;  /* 0x0000763234077816 */ /* 0x001fc60000000007 */
[----:B------:R-:W-:Y:S01]  /*ad50*/  STG.E.U16 desc[UR18][R4.64+0x2], R9 ;  /* 0x0000020904007986 */ /* 0x000fe2000c101512 */
[----:B------:R-:W-:-:S03]  /*ad60*/  PRMT R8, R53, 0x7632, R8 ;  /* 0x0000763235087816 */ /* 0x000fc60000000008 */
[----:B------:R-:W-:Y:S04]  /*ad70*/  STG.E.U16 desc[UR18][R4.64+0x4], R52 ;  /* 0x0000043404007986 */ /* 0x000fe8000c101512 */
[----:B------:R0:W-:Y:S01]  /*ad80*/  STG.E.U16 desc[UR18][R4.64+0x6], R7 ;  /* 0x0000060704007986 */ /* 0x0001e2000c101512 */
[----:B------:R-:W-:Y:S02]  /*ad90*/  F2FP.BF16.F32.PACK_AB R57, R57, R124 ;  /* 0x0000007c3939723e */ /* 0x000fe400000010ff */
[----:B------:R-:W-:Y:S02]  /*ada0*/  F2FP.BF16.F32.PACK_AB R28, R61, R28 ;  /* 0x0000001c3d1c723e */ /* 0x000fe400000010ff */
[----:B------:R-:W-:Y:S02]  /*adb0*/  F2FP.BF16.F32.PACK_AB R32, R67, R32 ;  /* 0x000000204320723e */ /* 0x000fe400000010ff */
[----:B0-----:R-:W-:-:S02]  /*adc0*/  PRMT R5, R26, 0x7632, R5 ;  /* 0x000076321a057816 */ /* 0x001fc40000000005 */
[----:B------:R-:W-:Y:S02]  /*add0*/  F2FP.BF16.F32.PACK_AB R36, R69, R36 ;  /* 0x000000244524723e */ /* 0x000fe400000010ff */
[----:B------:R-:W-:Y:S02]  /*ade0*/  PRMT R79, R57, 0x7632, R79 ;  /* 0x00007632394f7816 */ /* 0x000fe4000000004f */
[----:B------:R-:W-:Y:S02]  /*adf0*/  PRMT R78, R28, 0x7632, R78 ;  /* 0x000076321c4e7816 */ /* 0x000fe4000000004e */
[----:B------:R-:W-:Y:S02]  /*ae00*/  F2FP.BF16.F32.PACK_AB R24, R65, R24 ;  /* 0x000000184118723e */ /* 0x000fe400000010ff */
[----:B------:R-:W-:Y:S02]  /*ae10*/  F2FP.BF16.F32.PACK_AB R34, R73, R34 ;  /* 0x000000224922723e */ /* 0x000fe400000010ff */
[----:B------:R-:W-:-:S02]  /*ae20*/  F2FP.BF16.F32.PACK_AB R40, R71, R40 ;  /* 0x000000284728723e */ /* 0x000fc400000010ff */
[----:B------:R-:W-:Y:S02]  /*ae30*/  F2FP.BF16.F32.PACK_AB R0, R75, R0 ;  /* 0x000000004b00723e */ /* 0x000fe400000010ff */
[----:B------:R-:W-:Y:S02]  /*ae40*/  F2FP.BF16.F32.PACK_AB R17, R17, R60 ;  /* 0x0000003c1111723e */ /* 0x000fe400000010ff */
[----:B------:R-:W-:Y:S02]  /*ae50*/  PRMT R77, R24, 0x7632, R77 ;  /* 0x00007632184d7816 */ /* 0x000fe4000000004d */
[----:B------:R-:W-:Y:S02]  /*ae60*/  PRMT R76, R34, 0x7632, R76 ;  /* 0x00007632224c7816 */ /* 0x000fe4000000004c */
[----:B------:R-:W-:Y:S01]  /*ae70*/  PRMT R75, R0, 0x7632, R75 ;  /* 0x00007632004b7816 */ /* 0x000fe2000000004b */
[----:B------:R-:W-:Y:S01]  /*ae80*/  ULOP3.LUT UR4, UR4, 0x1, URZ, 0x3c, !UPT ;  /* 0x0000000104047892 */ /* 0x000fe2000f8e3c3f */
[----:B------:R-:W-:Y:S01]  /*ae90*/  UMOV UR5, UR16 ;  /* 0x0000001000057c82 */ /* 0x000fe20008000000 */
[----:B------:R-:W-:Y:S01]  /*aea0*/  UMOV UR10, UR14 ;  /* 0x0000000e000a7c82 */ /* 0x000fe20008000000 */
[----:B---3--:R-:W-:-:S02]  /*aeb0*/  IADD3.X R3, R11, UR25, RZ, P1, !PT ;  /* 0x000000190b037c10 */ /* 0x008fc40008ffe4ff */
[----:B------:R-:W-:-:S03]  /*aec0*/  IADD3 R158, P1, R158, UR24, RZ ;  /* 0x000000189e9e7c10 */ /* 0x000fc6000ff3e0ff */
[----:B------:R-:W-:Y:S04]  /*aed0*/  STG.E.U16 desc[UR18][R2.64], R53 ;  /* 0x0000003502007986 */ /* 0x000fe8000c101512 */
[----:B------:R-:W-:Y:S04]  /*aee0*/  STG.E.U16 desc[UR18][R2.64+0x2], R8 ;  /* 0x0000020802007986 */ /* 0x000fe8000c101512 */
[----:B------:R-:W-:Y:S04]  /*aef0*/  STG.E.U16 desc[UR18][R2.64+0x4], R26 ;  /* 0x0000041a02007986 */ /* 0x000fe8000c101512 */
[----:B------:R0:W-:Y:S02]  /*af00*/  STG.E.U16 desc[UR18][R2.64+0x6], R5 ;  /* 0x0000060502007986 */ /* 0x0001e4000c101512 */
[----:B0-----:R-:W-:-:S02]  /*af10*/  PRMT R3, R30, 0x7632, R3 ;  /* 0x000076321e037816 */ /* 0x001fc40000000003 */
[----:B--2---:R-:W-:Y:S02]  /*af20*/  IADD3.X R159, R10, UR25, RZ, P1, !PT ;  /* 0x000000190a9f7c10 */ /* 0x004fe40008ffe4ff */
[----:B------:R-:W-:-:S04]  /*af30*/  IADD3 R156, P1, R156, UR24, RZ ;  /* 0x000000189c9c7c10 */ /* 0x000fc8000ff3e0ff */
[----:B------:R-:W-:Y:S02]  /*af40*/  IADD3.X R157, R157, UR25, RZ, P1, !PT ;  /* 0x000000199d9d7c10 */ /* 0x000fe40008ffe4ff */
[----:B------:R-:W-:Y:S01]  /*af50*/  IADD3 R154, P1, R154, UR24, RZ ;  /* 0x000000189a9a7c10 */ /* 0x000fe2000ff3e0ff */
[----:B------:R0:W-:Y:S03]  /*af60*/  STG.E.U16 desc[UR18][R158.64+0x6], R3 ;  /* 0x000006039e007986 */ /* 0x0001e6000c101512 */
[----:B------:R-:W-:Y:S02]  /*af70*/  IADD3.X R155, R155, UR25, RZ, P1, !PT ;  /* 0x000000199b9b7c10 */ /* 0x000fe40008ffe4ff */
[----:B------:R-:W-:Y:S02]  /*af80*/  IADD3 R152, P1, R152, UR24, RZ ;  /* 0x0000001898987c10 */ /* 0x000fe4000ff3e0ff */
[----:B------:R-:W-:-:S02]  /*af90*/  PRMT R2, R32, 0x7632, R2 ;  /* 0x0000763220027816 */ /* 0x000fc40000000002 */
[----:B------:R-:W-:Y:S02]  /*afa0*/  IADD3.X R153, R153, UR25, RZ, P1, !PT ;  /* 0x0000001999997c10 */ /* 0x000fe40008ffe4ff */
[----:B0-----:R-:W-:Y:S01]  /*afb0*/  PRMT R3, R36, 0x7632, R3 ;  /* 0x0000763224037816 */ /* 0x001fe20000000003 */
[----:B------:R-:W-:Y:S01]  /*afc0*/  STG.E.U16 desc[UR18][R158.64], R57 ;  /* 0x000000399e007986 */ /* 0x000fe2000c101512 */
[----:B------:R-:W-:-:S03]  /*afd0*/  IADD3 R150, P1, R150, UR24, RZ ;  /* 0x0000001896967c10 */ /* 0x000fc6000ff3e0ff */
[----:B------:R-:W-:Y:S01]  /*afe0*/  STG.E.U16 desc[UR18][R158.64+0x2], R79 ;  /* 0x0000024f9e007986 */ /* 0x000fe2000c101512 */
[----:B------:R-:W-:-:S03]  /*aff0*/  IADD3.X R151, R151, UR25, RZ, P1, !PT ;  /* 0x0000001997977c10 */ /* 0x000fc60008ffe4ff */
[----:B------:R-:W-:Y:S04]  /*b000*/  STG.E.U16 desc[UR18][R158.64+0x4], R30 ;  /* 0x0000041e9e007986 */ /* 0x000fe8000c101512 */
        /* <DEDUP_REMOVED lines=19> */
.L_x_1450:
        /* <DEDUP_REMOVED lines=13> */
[----:B------:R-:W-:-:S05]  /*b210*/  MOV R22, UR16 ;  /* 0x0000001000167c02 */ /* 0x000fca0008000f00 */
[----:B------:R-:W3:Y:S01]  /*b220*/  S2UR UR5, SR_CgaCtaId ;  /* 0x00000000000579c3 */ /* 0x000ee20000008800 */
[----:B0-2---:R-:W-:Y:S02]  /*b230*/  LOP3.LUT R3, RZ, R20, RZ, 0x33, !PT ;  /* 0x00000014ff037212 */ /* 0x005fe400078e33ff */
[----:B------:R-:W-:Y:S02]  /*b240*/  LOP3.LUT R0, RZ, R21, RZ, 0x33, !PT ;  /* 0x00000015ff007212 */ /* 0x000fe400078e33ff */
        /* <DEDUP_REMOVED lines=15> */
[----:B------:R-:W-:Y:S02]  /*b340*/  SHF.L.U32 R7, R5, 0x1, RZ ;  /* 0x0000000105077819 */ /* 0x000fe400000006ff */
[----:B------:R-:W-:Y:S01]  /*b350*/  IADD3 R0, R2, 0x14, RZ ;  /* 0x0000001402007810 */ /* 0x000fe20007ffe0ff */
[----:B------:R-:W-:Y:S01]  /*b360*/  IMAD.WIDE.U32 R8, R3, -0x33333333, RZ ;  /* 0xcccccccd03087825 */ /* 0x000fe200078e00ff */
[----:B------:R-:W-:-:S02]  /*b370*/  LEA R12, R5, UR6, 0x7 ;  /* 0x00000006050c7c11 */ /* 0x000fc4000f8e38ff */
[----:B------:R-:W-:Y:S02]  /*b380*/  LOP3.LUT R7, R7, 0x1f, R6, 0x78, !PT ;  /* 0x0000001f07077812 */ /* 0x000fe400078e7806 */
[----:B------:R-:W-:Y:S01]  /*b390*/  LOP3.LUT R14, RZ, R2, RZ, 0x33, !PT ;  /* 0x00000002ff0e7212 */ /* 0x000fe200078e33ff */
[----:B------:R-:W-:Y:S01]  /*b3a0*/  IMAD.WIDE.U32 R10, P0, R4, -0x33333334, R8 ;  /* 0xcccccccc040a7825 */ /* 0x000fe20007800008 */
[----:B------:R-:W-:Y:S02]  /*b3b0*/  VIMNMX.U32 R13, R0, 0x20, !PT ;  /* 0x00000020000d7848 */ /* 0x000fe40007fe0000 */
[----:B------:R-:W-:Y:S01]  /*b3c0*/  LEA R7, R7, R12, 0x2 ;  /* 0x0000000c07077211 */ /* 0x000fe200078e10ff */
[----:B------:R-:W-:Y:S01]  /*b3d0*/  IMAD.WIDE.U32 R8, R4, -0x33333333, RZ ;  /* 0xcccccccd04087825 */ /* 0x000fe200078e00ff */
[----:B------:R-:W-:Y:S02]  /*b3e0*/  IADD3.X R17, RZ, RZ, RZ, P0, !PT ;  /* 0x000000ffff117210 */ /* 0x000fe400007fe4ff */
[----:B------:R-:W-:-:S02]  /*b3f0*/  MOV R16, R11 ;  /* 0x0000000b00107202 */ /* 0x000fc40000000f00 */
[----:B------:R-:W-:Y:S02]  /*b400*/  IADD3 RZ, P1, R9, R10, RZ ;  /* 0x0000000a09ff7210 */ /* 0x000fe40007f3e0ff */
[----:B------:R-:W-:Y:S02]  /*b410*/  IADD3 R8, R13, R14, RZ ;  /* 0x0000000e0d087210 */ /* 0x000fe40007ffe0ff */
[C---:B------:R-:W-:Y:S01]  /*b420*/  SHF.L.U32 R12, R6.reuse, 0x7, RZ ;  /* 0x00000007060c7819 */ /* 0x040fe200000006ff */
[----:B------:R-:W-:Y:S01]  /*b430*/  IMAD.WIDE.U32.X R16, R3, -0x33333334, R16, P1 ;  /* 0xcccccccc03107825 */ /* 0x000fe200008e0410 */
[----:B------:R-:W-:Y:S02]  /*b440*/  SHF.L.U32 R13, R6, 0x1, RZ ;  /* 0x00000001060d7819 */ /* 0x000fe400000006ff */
[----:B------:R-:W-:Y:S01]  /*b450*/  ISETP.LT.U32.AND P0, PT, R20, 0x9, PT ;  /* 0x000000091400780c */ /* 0x000fe20003f01070 */
[----:B------:R-:W-:Y:S01]  /*b460*/  IMAD.WIDE.U32 R14, R8, -0x33333333, RZ ;  /* 0xcccccccd080e7825 */ /* 0x000fe200078e00ff */
[----:B------:R-:W-:-:S02]  /*b470*/  LOP3.LUT R12, R12, 0x780, RZ, 0xc0, !PT ;  /* 0x000007800c0c7812 */ /* 0x000fc400078ec0ff */
[----:B------:R-:W-:Y:S02]  /*b480*/  LOP3.LUT R11, R13, 0x1e, RZ, 0xc0, !PT ;  /* 0x0000001e0d0b7812 */ /* 0x000fe400078ec0ff */
[----:B------:R-:W-:Y:S02]  /*b490*/  IADD3 R9, R2, 0x28, RZ ;  /* 0x0000002802097810 */ /* 0x000fe40007ffe0ff */
[----:B------:R-:W-:Y:S02]  /*b4a0*/  ISETP.LT.AND.EX P0, PT, R21, RZ, PT, P0 ;  /* 0x000000ff1500720c */ /* 0x000fe40003f01300 */
[----:B------:R-:W-:Y:S02]  /*b4b0*/  SHF.R.U64 R23, R16, 0x3, R17 ;  /* 0x0000000310177819 */ /* 0x000fe40000001211 */
[----:B------:R-:W-:Y:S02]  /*b4c0*/  IADD3 R13, R12, UR6, RZ ;  /* 0x000000060c0d7c10 */ /* 0x000fe4000fffe0ff */
[----:B------:R-:W-:-:S02]  /*b4d0*/  LOP3.LUT R10, R2, R11, RZ, 0x3c, !PT ;  /* 0x0000000b020a7212 */ /* 0x000fc400078e3cff */
[-C--:B------:R-:W-:Y:S02]  /*b4e0*/  LOP3.LUT R12, R0, R11.reuse, RZ, 0x3c, !PT ;  /* 0x0000000b000c7212 */ /* 0x080fe400078e3cff */
[----:B------:R-:W-:Y:S02]  /*b4f0*/  LEA.HI R24, R15, 0x1, RZ, 0x1c ;  /* 0x000000010f187811 */ /* 0x000fe400078fe0ff */
[----:B------:R-:W-:Y:S02]  /*b500*/  LOP3.LUT R18, R9, R11, RZ, 0x3c, !PT ;  /* 0x0000000b09127212 */ /* 0x000fe400078e3cff */
[----:B------:R-:W-:Y:S02]  /*b510*/  SEL R14, R20, 0x9, P0 ;  /* 0x00000009140e7807 */ /* 0x000fe40000000000 */
[----:B------:R-:W-:Y:S02]  /*b520*/  SEL R15, R21, RZ, P0 ;  /* 0x000000ff150f7207 */ /* 0x000fe40000000000 */
[----:B------:R-:W-:-:S02]  /*b530*/  IADD3 R20, P0, R5, 0xa, RZ ;  /* 0x0000000a05147810 */ /* 0x000fc40007f1e0ff */
[C---:B------:R-:W-:Y:S02]  /*b540*/  IADD3 R19, P1, R5.reuse, 0x14, RZ ;  /* 0x0000001405137810 */ /* 0x040fe40007f3e0ff */
[----:B------:R-:W-:Y:S02]  /*b550*/  IADD3 R39, P2, R5, 0x1e, RZ ;  /* 0x0000001e05277810 */ /* 0x000fe40007f5e0ff */
[----:B------:R-:W-:Y:S02]  /*b560*/  IADD3 R23, R23, 0x1, RZ ;  /* 0x0000000117177810 */ /* 0x000fe40007ffe0ff */
[-C--:B------:R-:W-:Y:S02]  /*b570*/  LEA R10, R10, R13.reuse, 0x2 ;  /* 0x0000000d0a0a7211 */ /* 0x080fe400078e10ff */
[-C--:B------:R-:W-:Y:S02]  /*b580*/  LEA R12, R12, R13.reuse, 0x2 ;  /* 0x0000000d0c0c7211 */ /* 0x080fe400078e10ff */
        /* <DEDUP_REMOVED lines=11> */
.L_x_1477:
        /* <DEDUP_REMOVED lines=42> */
.L_x_1464:
[----:B------:R-:W-:Y:S05]  /*b8e0*/  BSYNC B1 ;  /* 0x0000000000017941 */ /* 0x000fea0003800000 */
.L_x_1463:
        /* <DEDUP_REMOVED lines=18> */
.L_x_1467:
        /* <DEDUP_REMOVED lines=55> */
.L_x_1466:
[----:B------:R-:W-:Y:S05]  /*bd80*/  BSYNC B1 ;  /* 0x0000000000017941 */ /* 0x000fea0003800000 */
.L_x_1465:
        /* <DEDUP_REMOVED lines=35> */
.L_x_1469:
[----:B------:R-:W-:Y:S05]  /*bfc0*/  BSYNC B1 ;  /* 0x0000000000017941 */ /* 0x000fea0003800000 */
.L_x_1468:
        /* <DEDUP_REMOVED lines=15> */
.L_x_1462:
[----:B------:R-:W-:Y:S05]  /*c0c0*/  BSYNC B0 ;  /* 0x0000000000007941 */ /* 0x000fea0003800000 */
.L_x_1461:
        /* <DEDUP_REMOVED lines=22> */
[----:B--2---:R-:W2:Y:S01]  /*c230*/  SHFL.BFLY PT, R27, R26, 0x8, 0x101f ;  /* 0x0d101f001a1b7f89 */ /* 0x004ea200000e0000 */
[----:B------:R-:W-:-:S02]  /*c240*/  MOV R35, 0xffff ;  /* 0x0000ffff00237802 */ /* 0x000fc40000000f00 */
        /* <DEDUP_REMOVED lines=15> */
.L_x_1486:
        /* <DEDUP_REMOVED lines=20> */
[----:B------:R-:W-:Y:S02]  /*c480*/  MOV R36, 0xffff ;  /* 0x0000ffff00247802 */ /* 0x000fe40000000f00 */
[----:B------:R-:W-:Y:S02]  /*c490*/  MOV R35, 0xffff ;  /* 0x0000ffff00237802 */ /* 0x000fe40000000f00 */
[----:B------:R-:W-:Y:S01]  /*c4a0*/  MOV R37, 0xffff ;  /* 0x0000ffff00257802 */ /* 0x000fe20000000f00 */
[----:B---3--:R-:W3:Y:S01]  /*c4b0*/  SHFL.BFLY PT, R32, R25, 0x8, 0x101f ;  /* 0x0d101f0019207f89 */ /* 0x008ee200000e0000 */
[----:B------:R-:W-:Y:S02]  /*c4c0*/  MOV R42, 0xffff ;  /* 0x0000ffff002a7802 */ /* 0x000fe40000000f00 */
[----:B------:R-:W-:Y:S01]  /*c4d0*/  MOV R44, 0xffff ;  /* 0x0000ffff002c7802 */ /* 0x000fe20000000f00 */
[----:B--2---:R-:W2:Y:S01]  /*c4e0*/  SHFL.BFLY PT, R31, R30, 0x8, 0x101f ;  /* 0x0d101f001e1f7f89 */ /* 0x004ea200000e0000 */
[----:B------:R-:W-:-:S02]  /*c4f0*/  MOV R41, 0xffff ;  /* 0x0000ffff00297802 */ /* 0x000fc40000000f00 */
        /* <DEDUP_REMOVED lines=15> */
.L_x_1496:
        /* <DEDUP_REMOVED lines=15> */
[----:B------:R-:W-:Y:S02]  /*c6e0*/  MOV R36, 0xffff ;  /* 0x0000ffff00247802 */ /* 0x000fe40000000f00 */
[----:B------:R-:W-:Y:S02]  /*c6f0*/  MOV R35, 0xffff ;  /* 0x0000ffff00237802 */ /* 0x000fe40000000f00 */
[----:B------:R-:W-:Y:S01]  /*c700*/  MOV R37, 0xffff ;  /* 0x0000ffff00257802 */ /* 0x000fe20000000f00 */
[----:B----4-:R-:W4:Y:S01]  /*c710*/  SHFL.BFLY PT, R32, R25, 0x8, 0x101f ;  /* 0x0d101f0019207f89 */ /* 0x010f2200000e0000 */
[----:B------:R-:W-:Y:S02]  /*c720*/  MOV R42, 0xffff ;  /* 0x0000ffff002a7802 */ /* 0x000fe40000000f00 */
[----:B------:R-:W-:Y:S01]  /*c730*/  MOV R44, 0xffff ;  /* 0x0000ffff002c7802 */ /* 0x000fe20000000f00 */
[----:B---3--:R-:W3:Y:S01]  /*c740*/  SHFL.BFLY PT, R31, R30, 0x8, 0x101f ;  /* 0x0d101f001e1f7f89 */ /* 0x008ee200000e0000 */
[----:B------:R-:W-:-:S02]  /*c750*/  MOV R41, 0xffff ;  /* 0x0000ffff00297802 */ /* 0x000fc40000000f00 */
[----:B------:R-:W-:Y:S01]  /*c760*/  MOV R43, 0xffff ;  /* 0x0000ffff002b7802 */ /* 0x000fe20000000f00 */
[----:B----4-:R-:W-:Y:S01]  /*c770*/  FADD.FTZ R32, R32, R25 ;  /* 0x0000001920207221 */ /* 0x010fe20000010000 */
[----:B---3--:R-:W-:-:S04]  /*c780*/  FADD.FTZ R31, R31, R30 ;  /* 0x0000001e1f1f7221 */ /* 0x008fc80000010000 */
[----:B------:R-:W3:Y:S01]  /*c790*/  SHFL.BFLY PT, R33, R32, 0x4, 0x101f ;  /* 0x0c901f0020217f89 */ /* 0x000ee200000e0000 */
[----:B------:R-:W-:-:S03]  /*c7a0*/  MOV R30, 0xffff ;  /* 0x0000ffff001e7802 */ /* 0x000fc60000000f00 */
        /* <DEDUP_REMOVED lines=10> */
.L_x_1506:
[----:B0-----:R-:W-:Y:S01]  /*c850*/  FADD.FTZ R30, R25, R30 ;  /* 0x0000001e191e7221 */ /* 0x001fe20000010000 */
[----:B------:R-:W-:-:S04]  /*c860*/  @!P2 F2FP.BF16.F32.PACK_AB R25, RZ, R35 ;  /* 0x00000023ff19a23e */ /* 0x000fc800000010ff */
[----:B------:R-:W-:Y:S02]  /*c870*/  PRMT R31, R25, 0x7610, R31 ;  /* 0x00007610191f7816 */ /* 0x000fe4000000001f */
[----:B------:R-:W-:Y:S02]  /*c880*/  @!P2 F2FP.BF16.F32.PACK_AB R30, RZ, R30 ;  /* 0x0000001eff1ea23e */ /* 0x000fe400000010ff */
[----:B------:R-:W-:Y:S01]  /*c890*/  MOV R25, R18 ;  /* 0x0000001200197202 */ /* 0x000fe20000000f00 */
[----:B------:R3:W-:Y:S04]  /*c8a0*/  @!P2 STG.E.U16 desc[UR18][R26.64+0x50], R31 ;  /* 0x0000501f1a00a986 */ /* 0x0007e8000c101512 */
[----:B------:R3:W-:Y:S02]  /*c8b0*/  @!P2 STG.E.U16 desc[UR18][R28.64+0x50], R30 ;  /* 0x0000501e1c00a986 */ /* 0x0007e4000c101512 */
.L_x_1472:
[----:B------:R-:W-:Y:S05]  /*c8c0*/  BSYNC B0 ;  /* 0x0000000000007941 */ /* 0x000fea0003800000 */
.L_x_1471:
        /* <DEDUP_REMOVED lines=18> */
[----:B------:R-:W-:Y:S02]  /*c9f0*/  @!P0 LOP3.LUT R30, R30, R11, RZ, 0x3c, !PT ;  /* 0x0000000b1e1e8212 */ /* 0x000fe400078e3cff */
[----:B------:R-:W-:Y:S02]  /*ca00*/  @!P0 LEA R28, R28, R29, 0x2 ;  /* 0x0000001d1c1c8211 */ /* 0x000fe400078e10ff */
[----:B------:R-:W-:Y:S02]  /*ca10*/  @!P0 LEA R30, R30, R31, 0x2 ;  /* 0x0000001f1e1e8211 */ /* 0x000fe400078e10ff */
[----:B------:R-:W-:Y:S01]  /*ca20*/  @!P0 IADD3 R46, R25, 0x3c, RZ ;  /* 0x0000003c192e8810 */ /* 0x000fe20007ffe0ff */
        /* <DEDUP_REMOVED lines=22> */
[----:B----4-:R-:W-:Y:S02]  /*cb90*/  @!P0 MOV R35, R33 ;  /* 0x0000002100238202 */ /* 0x010fe40000000f00 */
[----:B------:R-:W-:Y:S01]  /*cba0*/  MOV R33, 0xffff ;  /* 0x0000ffff00217802 */ /* 0x000fe20000000f00 */
[----:B------:R-:W2:Y:S01]  /*cbb0*/  SHFL.BFLY PT, R44, R41, 0x8, 0x101f ;  /* 0x0d101f00292c7f89 */ /* 0x000ea200000e0000 */
[----:B0-----:R-:W-:Y:S01]  /*cbc0*/  @!P0 MOV R34, R32 ;  /* 0x0000002000228202 */ /* 0x001fe20000000f00 */
[----:B---3--:R-:W-:Y:S01]  /*cbd0*/  FADD.FTZ R28, R28, R27 ;  /* 0x0000001b1c1c7221 */ /* 0x008fe20000010000 */
[----:B------:R-:W-:-:S02]  /*cbe0*/  MOV R32, 0xffff ;  /* 0x0000ffff00207802 */ /* 0x000fc40000000f00 */
[----:B------:R-:W-:Y:S01]  /*cbf0*/  @!P0 MOV R42, R43 ;  /* 0x0000002b002a8202 */ /* 0x000fe20000000f00 */
[----:B------:R-:W0:Y:S01]  /*cc00*/  SHFL.BFLY PT, R37, R34, 0x8, 0x101f ;  /* 0x0d101f0022257f89 */ /* 0x000e2200000e0000 */
[----:B------:R-:W-:-:S03]  /*cc10*/  @!P0 MOV R46, R48 ;  /* 0x00000030002e8202 */ /* 0x000fc60000000f00 */
        /* <DEDUP_REMOVED lines=32> */
[----:B------:R-:W-:Y:S02]  /*ce20*/  MOV R43, 0xffff ;  /* 0x0000ffff002b7802 */ /* 0x000fe40000000f00 */
        /* <DEDUP_REMOVED lines=22> */
[----:B------:R-:W-:Y:S02]  /*cf90*/  MOV R43, 0xffff ;  /* 0x0000ffff002b7802 */ /* 0x000fe40000000f00 */
        /* <DEDUP_REMOVED lines=36> */
.L_x_1540:
[----:B-12---:R-:W-:Y:S01]  /*d1e0*/  FADD.FTZ R30, R46, R25 ;  /* 0x000000192e1e7221 */ /* 0x006fe20000010000 */
[----:B------:R-:W-:-:S04]  /*d1f0*/  @!P0 F2FP.BF16.F32.PACK_AB R25, RZ, R34 ;  /* 0x00000022ff19823e */ /* 0x000fc800000010ff */
[----:B------:R-:W-:Y:S01]  /*d200*/  @!P0 F2FP.BF16.F32.PACK_AB R30, RZ, R30 ;  /* 0x0000001eff1e823e */ /* 0x000fe200000010ff */
[----:B------:R4:W-:Y:S04]  /*d210*/  @!P0 STG.E.U16 desc[UR18][R26.64+0x78], R25 ;  /* 0x000078191a008986 */ /* 0x0009e8000c101512 */
[----:B------:R4:W-:Y:S02]  /*d220*/  @!P0 STG.E.U16 desc[UR18][R28.64+0x78], R30 ;  /* 0x0000781e1c008986 */ /* 0x0009e4000c101512 */
.L_x_1470:
[----:B------:R-:W-:Y:S05]  /*d230*/  WARPSYNC.ALL ;  /* 0x0000000000007948 */ /* 0x000fea0003800000 */
[----:B------:R-:W-:Y:S01]  /*d240*/  IADD3 R22, R22, 0x480, RZ ;  /* 0x0000048016167810 */ /* 0x000fe20007ffe0ff */
[----:B------:R-:W-:Y:S03]  /*d250*/  BAR.SYNC.DEFER_BLOCKING 0x0 ;  /* 0x0000000000007b1d */ /* 0x000fe60000010000 */
[----:B------:R-:W-:-:S13]  /*d260*/  ISETP.GE.AND P0, PT, R22, UR14, PT ;  /* 0x0000000e16007c0c */ /* 0x000fda000bf06270 */
[----:B------:R-:W-:Y:S05]  /*d270*/  @!P0 BRA `(.L_x_1477) ;  /* 0xffffffe000f08947 */ /* 0x000fea000383ffff */
[----:B------:R-:W-:Y:S05]  /*d280*/  EXIT ;  /* 0x000000000000794d */ /* 0x000fea0003800000 */
.L_x_1473:
[----:B-1----:R-:W-:Y:S02]  /*d290*/  MOV R52, R25 ;  /* 0x0000001900347202 */ /* 0x002fe40000000f00 */
[----:B------:R-:W-:Y:S02]  /*d2a0*/  MOV R53, 0x8 ;  /* 0x0000000800357802 */ /* 0x000fe40000000f00 */
[----:B------:R-:W-:Y:S02]  /*d2b0*/  MOV R54, 0x101f ;  /* 0x0000101f00367802 */ /* 0x000fe40000000f00 */
[----:B------:R-:W-:-:S07]  /*d2c0*/  MOV R51, 0xffff ;  /* 0x0000ffff00337802 */ /* 0x000fce0000000f00 */
[----:B0-2---:R-:W-:Y:S05]  /*d2d0*/  WARPSYNC.COLLECTIVE R51, `(.L_x_1478) ;  /* 0x0000000033087348 */ /* 0x005fea0003c00000 */
[----:B------:R1:W3:Y:S02]  /*d2e0*/  SHFL.BFLY P3, R49, R52, R53, R54 ;  /* 0x0c00003534317389 */ /* 0x0002e40000060036 */
[----:B0123--:R-:W-:Y:S01]  /*d2f0*/  ENDCOLLECTIVE ;  /* 0x000000000000791b */ /* 0x00ffe20003800000 */
.L_x_1478:
[----:B------:R-:W-:Y:S02]  /*d300*/  MOV R52, R26 ;  /* 0x0000001a00347202 */ /* 0x000fe40000000f00 */
[----:B------:R-:W-:-:S07]  /*d310*/  MOV R28, R49 ;  /* 0x00000031001c7202 */ /* 0x000fce0000000f00 */
[----:B------:R-:W-:Y:S05]  /*d320*/  WARPSYNC.COLLECTIVE R51, `(.L_x_1479) ;  /* 0x0000000033087348 */ /* 0x000fea0003c00000 */
[----:B------:R0:W1:Y:S02]  /*d330*/  SHFL.BFLY P3, R49, R52, R53, R54 ;  /* 0x0c00003534317389 */ /* 0x0000640000060036 */
[----:B01----:R-:W-:Y:S01]  /*d340*/  ENDCOLLECTIVE ;  /* 0x000000000000791b */ /* 0x003fe20003800000 */
.L_x_1479:
[----:B------:R-:W-:-:S05]  /*d350*/  FADD.FTZ R28, R28, R25 ;  /* 0x000000191c1c7221 */ /* 0x000fca0000010000 */
[----:B------:R-:W-:Y:S02]  /*d360*/  MOV R52, R28 ;  /* 0x0000001c00347202 */ /* 0x000fe40000000f00 */
[----:B------:R-:W-:Y:S02]  /*d370*/  MOV R53, 0x4 ;  /* 0x0000000400357802 */ /* 0x000fe40000000f00 */
[----:B------:R-:W-:-:S07]  /*d380*/  MOV R27, R49 ;  /* 0x00000031001b7202 */ /* 0x000fce0000000f00 */
[----:B------:R-:W-:Y:S05]  /*d390*/  WARPSYNC.COLLECTIVE R51, `(.L_x_1480) ;  /* 0x0000000033087348 */ /* 0x000fea0003c00000 */
[----:B------:R0:W1:Y:S02]  /*d3a0*/  SHFL.BFLY P3, R49, R52, R53, R54 ;  /* 0x0c00003534317389 */ /* 0x0000640000060036 */
[----:B01----:R-:W-:Y:S01]  /*d3b0*/  ENDCOLLECTIVE ;  /* 0x000000000000791b */ /* 0x003fe20003800000 */
.L_x_1480:
[----:B------:R-:W-:-:S05]  /*d3c0*/  FADD.FTZ R27, R27, R26 ;  /* 0x0000001a1b1b7221 */ /* 0x000fca0000010000 */
[----:B------:R-:W-:Y:S02]  /*d3d0*/  MOV R52, R27 ;  /* 0x0000001b00347202 */ /* 0x000fe40000000f00 */
[----:B------:R-:W-:-:S07]  /*d3e0*/  MOV R29, R49 ;  /* 0x00000031001d7202 */ /* 0x000fce0000000f00 */
[----:B------:R-:W-:Y:S05]  /*d3f0*/  WARPSYNC.COLLECTIVE R51, `(.L_x_1481) ;  /* 0x0000000033087348 */ /* 0x000fea0003c00000 */
[----:B------:R0:W1:Y:S02]  /*d400*/  SHFL.BFLY P3, R49, R52, R53, R54 ;  /* 0x0c00003534317389 */ /* 0x0000640000060036 */
[----:B01----:R-:W-:Y:S01]  /*d410*/  ENDCOLLECTIVE ;  /* 0x000000000000791b */ /* 0x003fe20003800000 */
.L_x_1481:
[----:B------:R-:W-:-:S05]  /*d420*/  FADD.FTZ R29, R28, R29 ;  /* 0x0000001d1c1d7221 */ /* 0x000fca0000010000 */
[----:B------:R-:W-:Y:S02]  /*d430*/  MOV R52, R29 ;  /* 0x0000001d00347202 */ /* 0x000fe40000000f00 */
[----:B------:R-:W-:Y:S02]  /*d440*/  MOV R53, 0x2 ;  /* 0x0000000200357802 */ /* 0x000fe40000000f00 */
[----:B------:R-:W-:-:S07]  /*d450*/  MOV R30, R49 ;  /* 0x00000031001e7202 */ /* 0x000fce0000000f00 */
[----:B------:R-:W-:Y:S05]  /*d460*/  WARPSYNC.COLLECTIVE R51, `(.L_x_1482) ;  /* 0x0000000033087348 */ /* 0x000fea0003c00000 */
[----:B------:R0:W1:Y:S02]  /*d470*/  SHFL.BFLY P3, R49, R52, R53, R54 ;  /* 0x0c00003534317389 */ /* 0x0000640000060036 */
[----:B01----:R-:W-:Y:S01]  /*d480*/  ENDCOLLECTIVE ;  /* 0x000000000000791b */ /* 0x003fe20003800000 */
.L_x_1482:
[----:B------:R-:W-:-:S05]  /*d490*/  FADD.FTZ R30, R27, R30 ;  /* 0x0000001e1b1e7221 */ /* 0x000fca0000010000 */
[----:B------:R-:W-:Y:S02]  /*d4a0*/  MOV R52, R30 ;  /* 0x0000001e00347202 */ /* 0x000fe40000000f00 */
[----:B------:R-:W-:-:S07]  /*d4b0*/  MOV R32, R49 ;  /* 0x0000003100207202 */ /* 0x000fce0000000f00 */
[----:B------:R-:W-:Y:S05]  /*d4c0*/  WARPSYNC.COLLECTIVE R51, `(.L_x_1483) ;  /* 0x0000000033087348 */ /* 0x000fea0003c00000 */
[----:B------:R0:W1:Y:S02]  /*d4d0*/  SHFL.BFLY P3, R49, R52, R53, R54 ;  /* 0x0c00003534317389 */ /* 0x0000640000060036 */
[----:B01----:R-:W-:Y:S01]  /*d4e0*/  ENDCOLLECTIVE ;  /* 0x000000000000791b */ /* 0x003fe20003800000 */
.L_x_1483:
[----:B------:R-:W-:-:S05]  /*d4f0*/  FADD.FTZ R32, R29, R32 ;  /* 0x000000201d207221 */ /* 0x000fca0000010000 */
[----:B------:R-:W-:Y:S02]  /*d500*/  MOV R52, R32 ;  /* 0x0000002000347202 */ /* 0x000fe40000000f00 */
[----:B------:R-:W-:Y:S02]  /*d510*/  MOV R53, 0x1 ;  /* 0x0000000100357802 */ /* 0x000fe40000000f00 */
[----:B------:R-:W-:-:S07]  /*d520*/  MOV R25, R49 ;  /* 0x0000003100197202 */ /* 0x000fce0000000f00 */
[----:B------:R-:W-:Y:S05]  /*d530*/  WARPSYNC.COLLECTIVE R51, `(.L_x_1484) ;  /* 0x0000000033087348 */ /* 0x000fea0003c00000 */
[----:B------:R0:W1:Y:S02]  /*d540*/  SHFL.BFLY P3, R49, R52, R53, R54 ;  /* 0x0c00003534317389 */ /* 0x0000640000060036 */
[----:B01----:R-:W-:Y:S01]  /*d550*/  ENDCOLLECTIVE ;  /* 0x000000000000791b */ /* 0x003fe20003800000 */
.L_x_1484:
[----:B------:R-:W-:-:S05]  /*d560*/  FADD.FTZ R25, R30, R25 ;  /* 0x000000191e197221 */ /* 0x000fca0000010000 */
[----:B------:R-:W-:Y:S02]  /*d570*/  MOV R52, R25 ;  /* 0x0000001900347202 */ /* 0x000fe40000000f00 */
[----:B------:R-:W-:-:S07]  /*d580*/  MOV R31, R49 ;  /* 0x00000031001f7202 */ /* 0x000fce0000000f00 */
[----:B------:R-:W-:Y:S05]  /*d590*/  WARPSYNC.COLLECTIVE R51, `(.L_x_1485) ;  /* 0x0000000033087348 */ /* 0x000fea0003c00000 */
[----:B------:R0:W1:Y:S02]  /*d5a0*/  SHFL.BFLY P3, R49, R52, R53, R54 ;  /* 0x0c00003534317389 */ /* 0x0000640000060036 */
[----:B01----:R-:W-:Y:S01]  /*d5b0*/  ENDCOLLECTIVE ;  /* 0x000000000000791b */ /* 0x003fe20003800000 */
.L_x_1485:
[----:B------:R-:W-:Y:S01]  /*d5c0*/  FADD.FTZ R31, R32, R31 ;  /* 0x0000001f201f7221 */ /* 0x000fe20000010000 */
[----:B------:R-:W-:Y:S01]  /*d5d0*/  MOV R34, R49 ;  /* 0x0000003100227202 */ /* 0x000fe20000000f00 */
[----:B------:R-:W-:Y:S06]  /*d5e0*/  BRA `(.L_x_1486) ;  /* 0xffffffec00547947 */ /* 0x000fec000383ffff */
.L_x_1474:
[----:B------:R-:W-:Y:S01]  /*d5f0*/  BSSY B1, `(.L_x_1487) ;  /* 0x0000008000017945 */ /* 0x000fe20003800000 */
[----:B---3--:R-:W-:Y:S02]  /*d600*/  MOV R52, R25 ;  /* 0x0000001900347202 */ /* 0x008fe40000000f00 */
[----:B------:R-:W-:Y:S02]  /*d610*/  MOV R53, 0x8 ;  /* 0x0000000800357802 */ /* 0x000fe40000000f00 */
[----:B------:R-:W-:Y:S02]  /*d620*/  MOV R54, 0x101f ;  /* 0x0000101f00367802 */ /* 0x000fe40000000f00 */
[----:B------:R-:W-:-:S07]  /*d630*/  MOV R51, 0xffff ;  /* 0x0000ffff00337802 */ /* 0x000fce0000000f00 */
[----:B012---:R-:W-:Y:S05]  /*d640*/  WARPSYNC.COLLECTIVE R51, `(.L_x_1488) ;  /* 0x0000000033087348 */ /* 0x007fea0003c00000 */
[----:B------:R3:W4:Y:S02]  /*d650*/  SHFL.BFLY P3, R49, R52, R53, R54 ;  /* 0x0c00003534317389 */ /* 0x0007240000060036 */
[----:B01234-:R-:W-:Y:S01]  /*d660*/  ENDCOLLECTIVE ;  /* 0x000000000000791b */ /* 0x01ffe20003800000 */
.L_x_1488:
[----:B------:R-:W-:Y:S05]  /*d670*/  BSYNC B1 ;  /* 0x0000000000017941 */ /* 0x000fea0003800000 */
.L_x_1487:
        /* <DEDUP_REMOVED lines=8> */
.L_x_1489:
[----:B------:R-:W-:Y:S01]  /*d700*/  FADD.FTZ R32, R32, R25 ;  /* 0x0000001920207221 */ /* 0x000fe20000010000 */
[----:B------:R-:W-:-:S04]  /*d710*/  HFMA2.MMA R53, -RZ, RZ, 0, 2.384185791015625e-07 ;  /* 0x00000004ff357435 */ /* 0x000fc800000001ff */
[----:B------:R-:W-:Y:S02]  /*d720*/  MOV R52, R32 ;  /* 0x0000002000347202 */ /* 0x000fe40000000f00 */
[----:B------:R-:W-:-:S07]  /*d730*/  MOV R31, R49 ;  /* 0x00000031001f7202 */ /* 0x000fce0000000f00 */
[----:B------:R-:W-:Y:S05]  /*d740*/  WARPSYNC.COLLECTIVE R51, `(.L_x_1490) ;  /* 0x0000000033087348 */ /* 0x000fea0003c00000 */
[----:B------:R0:W1:Y:S02]  /*d750*/  SHFL.BFLY P3, R49, R52, R53, R54 ;  /* 0x0c00003534317389 */ /* 0x0000640000060036 */
[----:B01----:R-:W-:Y:S01]  /*d760*/  ENDCOLLECTIVE ;  /* 0x000000000000791b */ /* 0x003fe20003800000 */
.L_x_1490:
[----:B------:R-:W-:-:S05]  /*d770*/  FADD.FTZ R31, R31, R30 ;  /* 0x0000001e1f1f7221 */ /* 0x000fca0000010000 */
[----:B------:R-:W-:Y:S02]  /*d780*/  MOV R52, R31 ;  /* 0x0000001f00347202 */ /* 0x000fe40000000f00 */
[----:B------:R-:W-:-:S07]  /*d790*/  MOV R33, R49 ;  /* 0x0000003100217202 */ /* 0x000fce0000000f00 */
[----:B------:R-:W-:Y:S05]  /*d7a0*/  WARPSYNC.COLLECTIVE R51, `(.L_x_1491) ;  /* 0x0000000033087348 */ /* 0x000fea0003c00000 */
[----:B------:R0:W1:Y:S02]  /*d7b0*/  SHFL.BFLY P3, R49, R52, R53, R54 ;  /* 0x0c00003534317389 */ /* 0x0000640000060036 */
[----:B01----:R-:W-:Y:S01]  /*d7c0*/  ENDCOLLECTIVE ;  /* 0x000000000000791b */ /* 0x003fe20003800000 */
.L_x_1491:
[----:B------:R-:W-:Y:S01]  /*d7d0*/  FADD.FTZ R33, R32, R33 ;  /* 0x0000002120217221 */ /* 0x000fe20000010000 */
[----:B------:R-:W-:-:S04]  /*d7e0*/  HFMA2.MMA R53, -RZ, RZ, 0, 1.1920928955078125e-07 ;  /* 0x00000002ff357435 */ /* 0x000fc800000001ff */
[----:B------:R-:W-:Y:S02]  /*d7f0*/  MOV R52, R33 ;  /* 0x0000002100347202 */ /* 0x000fe40000000f00 */
[----:B------:R-:W-:-:S07]  /*d800*/  MOV R34, R49 ;  /* 0x0000003100227202 */ /* 0x000fce0000000f00 */
[----:B------:R-:W-:Y:S05]  /*d810*/  WARPSYNC.COLLECTIVE R51, `(.L_x_1492) ;  /* 0x0000000033087348 */ /* 0x000fea0003c00000 */
[----:B------:R0:W1:Y:S02]  /*d820*/  SHFL.BFLY P3, R49, R52, R53, R54 ;  /* 0x0c00003534317389 */ /* 0x0000640000060036 */
[----:B01----:R-:W-:Y:S01]  /*d830*/  ENDCOLLECTIVE ;  /* 0x000000000000791b */ /* 0x003fe20003800000 */
.L_x_1492:
[----:B------:R-:W-:-:S05]  /*d840*/  FADD.FTZ R34, R31, R34 ;  /* 0x000000221f227221 */ /* 0x000fca0000010000 */
[----:B------:R-:W-:Y:S02]  /*d850*/  MOV R52, R34 ;  /* 0x0000002200347202 */ /* 0x000fe40000000f00 */
[----:B------:R-:W-:-:S07]  /*d860*/  MOV R36, R49 ;  /* 0x0000003100247202 */ /* 0x000fce0000000f00 */
[----:B------:R-:W-:Y:S05]  /*d870*/  WARPSYNC.COLLECTIVE R51, `(.L_x_1493) ;  /* 0x0000000033087348 */ /* 0x000fea0003c00000 */
[----:B------:R0:W1:Y:S02]  /*d880*/  SHFL.BFLY P3, R49, R52, R53, R54 ;  /* 0x0c00003534317389 */ /* 0x0000640000060036 */
[----:B01----:R-:W-:Y:S01]  /*d890*/  ENDCOLLECTIVE ;  /* 0x000000000000791b */ /* 0x003fe20003800000 */
.L_x_1493:
[----:B------:R-:W-:Y:S01]  /*d8a0*/  FADD.FTZ R36, R33, R36 ;  /* 0x0000002421247221 */ /* 0x000fe20000010000 */
[----:B------:R-:W-:-:S04]  /*d8b0*/  HFMA2.MMA R53, -RZ, RZ, 0, 5.9604644775390625e-08 ;  /* 0x00000001ff357435 */ /* 0x000fc800000001ff */
[----:B------:R-:W-:Y:S02]  /*d8c0*/  MOV R52, R36 ;  /* 0x0000002400347202 */ /* 0x000fe40000000f00 */
[----:B------:R-:W-:-:S07]  /*d8d0*/  MOV R25, R49 ;  /* 0x0000003100197202 */ /* 0x000fce0000000f00 */
[----:B------:R-:W-:Y:S05]  /*d8e0*/  WARPSYNC.COLLECTIVE R51, `(.L_x_1494) ;  /* 0x0000000033087348 */ /* 0x000fea0003c00000 */
[----:B------:R0:W1:Y:S02]  /*d8f0*/  SHFL.BFLY P3, R49, R52, R53, R54 ;  /* 0x0c00003534317389 */ /* 0x0000640000060036 */
[----:B01----:R-:W-:Y:S01]  /*d900*/  ENDCOLLECTIVE ;  /* 0x000000000000791b */ /* 0x003fe20003800000 */
.L_x_1494:
[----:B------:R-:W-:-:S05]  /*d910*/  FADD.FTZ R25, R34, R25 ;  /* 0x0000001922197221 */ /* 0x000fca0000010000 */
[----:B------:R-:W-:Y:S02]  /*d920*/  MOV R52, R25 ;  /* 0x0000001900347202 */ /* 0x000fe40000000f00 */
[----:B------:R-:W-:-:S07]  /*d930*/  MOV R35, R49 ;  /* 0x0000003100237202 */ /* 0x000fce0000000f00 */
[----:B------:R-:W-:Y:S05]  /*d940*/  WARPSYNC.COLLECTIVE R51, `(.L_x_1495) ;  /* 0x0000000033087348 */ /* 0x000fea0003c00000 */
[----:B------:R0:W1:Y:S02]  /*d950*/  SHFL.BFLY P3, R49, R52, R53, R54 ;  /* 0x0c00003534317389 */ /* 0x0000640000060036 */
[----:B01----:R-:W-:Y:S01]  /*d960*/  ENDCOLLECTIVE ;  /* 0x000000000000791b */ /* 0x003fe20003800000 */
.L_x_1495:
[----:B------:R-:W-:Y:S01]  /*d970*/  FADD.FTZ R35, R36, R35 ;  /* 0x0000002324237221 */ /* 0x000fe20000010000 */
[----:B------:R-:W-:Y:S01]  /*d980*/  MOV R30, R49 ;  /* 0x00000031001e7202 */ /* 0x000fe20000000f00 */
[----:B------:R-:W-:Y:S06]  /*d990*/  BRA `(.L_x_1496) ;  /* 0xffffffec00147947 */ /* 0x000fec000383ffff */
.L_x_1475:
[----:B------:R-:W-:Y:S01]  /*d9a0*/  BSSY B1, `(.L_x_1497) ;  /* 0x0000008000017945 */ /* 0x000fe20003800000 */
[----:B----4-:R-:W-:Y:S02]  /*d9b0*/  MOV R52, R25 ;  /* 0x0000001900347202 */ /* 0x010fe40000000f00 */
[----:B------:R-:W-:Y:S02]  /*d9c0*/  MOV R53, 0x8 ;  /* 0x0000000800357802 */ /* 0x000fe40000000f00 */
[----:B------:R-:W-:Y:S02]  /*d9d0*/  MOV R54, 0x101f ;  /* 0x0000101f00367802 */ /* 0x000fe40000000f00 */
[----:B------:R-:W-:-:S07]  /*d9e0*/  MOV R51, 0xffff ;  /* 0x0000ffff00337802 */ /* 0x000fce0000000f00 */
[----:B0123--:R-:W-:Y:S05]  /*d9f0*/  WARPSYNC.COLLECTIVE R51, `(.L_x_1498) ;  /* 0x0000000033087348 */ /* 0x00ffea0003c00000 */
[----:B------:R4:W0:Y:S02]  /*da00*/  SHFL.BFLY P3, R49, R52, R53, R54 ;  /* 0x0c00003534317389 */ /* 0x0008240000060036 */
[----:B01234-:R-:W-:Y:S01]  /*da10*/  ENDCOLLECTIVE ;  /* 0x000000000000791b */ /* 0x01ffe20003800000 */
.L_x_1498:
[----:B------:R-:W-:Y:S05]  /*da20*/  BSYNC B1 ;  /* 0x0000000000017941 */ /* 0x000fea0003800000 */
.L_x_1497:
        /* <DEDUP_REMOVED lines=8> */
.L_x_1499:
[----:B------:R-:W-:Y:S01]  /*dab0*/  FADD.FTZ R32, R32, R25 ;  /* 0x0000001920207221 */ /* 0x000fe20000010000 */
[----:B------:R-:W-:-:S04]  /*dac0*/  HFMA2.MMA R53, -RZ, RZ, 0, 2.384185791015625e-07 ;  /* 0x00000004ff357435 */ /* 0x000fc800000001ff */
[----:B------:R-:W-:Y:S02]  /*dad0*/  MOV R52, R32 ;  /* 0x0000002000347202 */ /* 0x000fe40000000f00 */
[----:B------:R-:W-:-:S07]  /*dae0*/  MOV R31, R49 ;  /* 0x00000031001f7202 */ /* 0x000fce0000000f00 */
[----:B------:R-:W-:Y:S05]  /*daf0*/  WARPSYNC.COLLECTIVE R51, `(.L_x_1500) ;  /* 0x0000000033087348 */ /* 0x000fea0003c00000 */
[----:B------:R0:W1:Y:S02]  /*db00*/  SHFL.BFLY P3, R49, R52, R53, R54 ;  /* 0x0c00003534317389 */ /* 0x0000640000060036 */
[----:B01----:R-:W-:Y:S01]  /*db10*/  ENDCOLLECTIVE ;  /* 0x000000000000791b */ /* 0x003fe20003800000 */
.L_x_1500:
[----:B------:R-:W-:-:S05]  /*db20*/  FADD.FTZ R31, R31, R30 ;  /* 0x0000001e1f1f7221 */ /* 0x000fca0000010000 */
[----:B------:R-:W-:Y:S02]  /*db30*/  MOV R52, R31 ;  /* 0x0000001f00347202 */ /* 0x000fe40000000f00 */
[----:B------:R-:W-:-:S07]  /*db40*/  MOV R33, R49 ;  /* 0x0000003100217202 */ /* 0x000fce0000000f00 */
[----:B------:R-:W-:Y:S05]  /*db50*/  WARPSYNC.COLLECTIVE R51, `(.L_x_1501) ;  /* 0x0000000033087348 */ /* 0x000fea0003c00000 */
[----:B------:R0:W1:Y:S02]  /*db60*/  SHFL.BFLY P3, R49, R52, R53, R54 ;  /* 0x0c00003534317389 */ /* 0x0000640000060036 */
[----:B01----:R-:W-:Y:S01]  /*db70*/  ENDCOLLECTIVE ;  /* 0x000000000000791b */ /* 0x003fe20003800000 */
.L_x_1501:
[----:B------:R-:W-:Y:S01]  /*db80*/  FADD.FTZ R33, R32, R33 ;  /* 0x0000002120217221 */ /* 0x000fe20000010000 */
[----:B------:R-:W-:-:S04]  /*db90*/  HFMA2.MMA R53, -RZ, RZ, 0, 1.1920928955078125e-07 ;  /* 0x00000002ff357435 */ /* 0x000fc800000001ff */
[----:B------:R-:W-:Y:S02]  /*dba0*/  MOV R52, R33 ;  /* 0x0000002100347202 */ /* 0x000fe40000000f00 */
[----:B------:R-:W-:-:S07]  /*dbb0*/  MOV R34, R49 ;  /* 0x0000003100227202 */ /* 0x000fce0000000f00 */
[----:B------:R-:W-:Y:S05]  /*dbc0*/  WARPSYNC.COLLECTIVE R51, `(.L_x_1502) ;  /* 0x0000000033087348 */ /* 0x000fea0003c00000 */
[----:B------:R0:W1:Y:S02]  /*dbd0*/  SHFL.BFLY P3, R49, R52, R53, R54 ;  /* 0x0c00003534317389 */ /* 0x0000640000060036 */
[----:B01----:R-:W-:Y:S01]  /*dbe0*/  ENDCOLLECTIVE ;  /* 0x000000000000791b */ /* 0x003fe20003800000 */
.L_x_1502:
[----:B------:R-:W-:-:S05]  /*dbf0*/  FADD.FTZ R34, R31, R34 ;  /* 0x000000221f227221 */ /* 0x000fca0000010000 */
[----:B------:R-:W-:Y:S02]  /*dc00*/  MOV R52, R34 ;  /* 0x0000002200347202 */ /* 0x000fe40000000f00 */
[----:B------:R-:W-:-:S07]  /*dc10*/  MOV R36, R49 ;  /* 0x0000003100247202 */ /* 0x000fce0000000f00 */
[----:B------:R-:W-:Y:S05]  /*dc20*/  WARPSYNC.COLLECTIVE R51, `(.L_x_1503) ;  /* 0x0000000033087348 */ /* 0x000fea0003c00000 */
[----:B------:R0:W1:Y:S02]  /*dc30*/  SHFL.BFLY P3, R49, R52, R53, R54 ;  /* 0x0c00003534317389 */ /* 0x0000640000060036 */
[----:B01----:R-:W-:Y:S01]  /*dc40*/  ENDCOLLECTIVE ;  /* 0x000000000000791b */ /* 0x003fe20003800000 */
.L_x_1503:
[----:B------:R-:W-:Y:S01]  /*dc50*/  FADD.FTZ R36, R33, R36 ;  /* 0x0000002421247221 */ /* 0x000fe20000010000 */
[----:B------:R-:W-:-:S04]  /*dc60*/  HFMA2.MMA R53, -RZ, RZ, 0, 5.9604644775390625e-08 ;  /* 0x00000001ff357435 */ /* 0x000fc800000001ff */
[----:B------:R-:W-:Y:S02]  /*dc70*/  MOV R52, R36 ;  /* 0x0000002400347202 */ /* 0x000fe40000000f00 */
[----:B------:R-:W-:-:S07]  /*dc80*/  MOV R25, R49 ;  /* 0x0000003100197202 */ /* 0x000fce0000000f00 */
[----:B------:R-:W-:Y:S05]  /*dc90*/  WARPSYNC.COLLECTIVE R51, `(.L_x_1504) ;  /* 0x0000000033087348 */ /* 0x000fea0003c00000 */
[----:B------:R0:W1:Y:S02]  /*dca0*/  SHFL.BFLY P3, R49, R52, R53, R54 ;  /* 0x0c00003534317389 */ /* 0x0000640000060036 */
[----:B01----:R-:W-:Y:S01]  /*dcb0*/  ENDCOLLECTIVE ;  /* 0x000000000000791b */ /* 0x003fe20003800000 */
.L_x_1504:
[----:B------:R-:W-:-:S05]  /*dcc0*/  FADD.FTZ R25, R34, R25 ;  /* 0x0000001922197221 */ /* 0x000fca0000010000 */
[----:B------:R-:W-:Y:S02]  /*dcd0*/  MOV R52, R25 ;  /* 0x0000001900347202 */ /* 0x000fe40000000f00 */
[----:B------:R-:W-:-:S07]  /*dce0*/  MOV R35, R49 ;  /* 0x0000003100237202 */ /* 0x000fce0000000f00 */
[----:B------:R-:W-:Y:S05]  /*dcf0*/  WARPSYNC.COLLECTIVE R51, `(.L_x_1505) ;  /* 0x0000000033087348 */ /* 0x000fea0003c00000 */
[----:B------:R0:W1:Y:S02]  /*dd00*/  SHFL.BFLY P3, R49, R52, R53, R54 ;  /* 0x0c00003534317389 */ /* 0x0000640000060036 */
[----:B01----:R-:W-:Y:S01]  /*dd10*/  ENDCOLLECTIVE ;  /* 0x000000000000791b */ /* 0x003fe20003800000 */
.L_x_1505:
[----:B------:R-:W-:Y:S01]  /*dd20*/  FADD.FTZ R35, R36, R35 ;  /* 0x0000002324237221 */ /* 0x000fe20000010000 */
[----:B------:R-:W-:Y:S01]  /*dd30*/  MOV R30, R49 ;  /* 0x00000031001e7202 */ /* 0x000fe20000000f00 */
[----:B------:R-:W-:Y:S06]  /*dd40*/  BRA `(.L_x_1506) ;  /* 0xffffffe800c07947 */ /* 0x000fec000383ffff */
.L_x_1476:
[----:B------:R-:W-:Y:S01]  /*dd50*/  HFMA2.MMA R53, -RZ, RZ, 0, 4.76837158203125e-07 ;  /* 0x00000008ff357435 */ /* 0x000fe200000001ff */
[----:B------:R-:W-:Y:S01]  /*dd60*/  BSSY B0, `(.L_x_1507) ;  /* 0x0000007000007945 */ /* 0x000fe20003800000 */
[----:B--2---:R-:W-:Y:S02]  /*dd70*/  MOV R52, R26 ;  /* 0x0000001a00347202 */ /* 0x004fe40000000f00 */
[----:B------:R-:W-:Y:S02]  /*dd80*/  MOV R54, 0x101f ;  /* 0x0000101f00367802 */ /* 0x000fe40000000f00 */
[----:B------:R-:W-:-:S07]  /*dd90*/  MOV R51, 0xffff ;  /* 0x0000ffff00337802 */ /* 0x000fce0000000f00 */
[----:B01-3--:R-:W-:Y:S05]  /*dda0*/  WARPSYNC.COLLECTIVE R51, `(.L_x_1508) ;  /* 0x0000000033087348 */ /* 0x00bfea0003c00000 */
[----:B------:R2:W4:Y:S02]  /*ddb0*/  SHFL.BFLY P3, R49, R52, R53, R54 ;  /* 0x0c00003534317389 */ /* 0x0005240000060036 */
[----:B01234-:R-:W-:Y:S01]  /*ddc0*/  ENDCOLLECTIVE ;  /* 0x000000000000791b */ /* 0x01ffe20003800000 */
.L_x_1508:
[----:B------:R-:W-:Y:S05]  /*ddd0*/  BSYNC B0 ;  /* 0x0000000000007941 */ /* 0x000fea0003800000 */
.L_x_1507:
[----:B------:R-:W-:Y:S01]  /*dde0*/  HFMA2.MMA R53, -RZ, RZ, 0, 4.76837158203125e-07 ;  /* 0x00000008ff357435 */ /* 0x000fe200000001ff */
[----:B------:R-:W-:Y:S02]  /*ddf0*/  MOV R52, R27 ;  /* 0x0000001b00347202 */ /* 0x000fe40000000f00 */
[----:B------:R-:W-:Y:S02]  /*de00*/  CS2R R34, SRZ ;  /* 0x0000000000227805 */ /* 0x000fe4000001ff00 */
[----:B------:R-:W-:Y:S01]  /*de10*/  MOV R54, 0x101f ;  /* 0x0000101f00367802 */ /* 0x000fe20000000f00 */
[----:B------:R-:W-:Y:S01]  /*de20*/  HFMA2.MMA R41, -RZ, RZ, 0, 0 ;  /* 0x00000000ff297435 */ /* 0x000fe200000001ff */
[----:B------:R-:W-:Y:S02]  /*de30*/  MOV R51, 0xffff ;  /* 0x0000ffff00337802 */ /* 0x000fe40000000f00 */
[----:B------:R-:W-:Y:S02]  /*de40*/  MOV R29, R49 ;  /* 0x00000031001d7202 */ /* 0x000fe40000000f00 */
[----:B------:R-:W-:-:S07]  /*de50*/  @!P0 IADD3 R30, R25, 0x14, RZ ;  /* 0x00000014191e8810 */ /* 0x000fce0007ffe0ff */
[----:B------:R-:W-:Y:S05]  /*de60*/  WARPSYNC.COLLECTIVE R51, `(.L_x_1509) ;  /* 0x0000000033087348 */ /* 0x000fea0003c00000 */
[----:B------:R0:W1:Y:S02]  /*de70*/  SHFL.BFLY P3, R49, R52, R53, R54 ;  /* 0x0c00003534317389 */ /* 0x0000640000060036 */
[----:B01----:R-:W-:Y:S01]  /*de80*/  ENDCOLLECTIVE ;  /* 0x000000000000791b */ /* 0x003fe20003800000 */
.L_x_1509:
        /* <DEDUP_REMOVED lines=11> */
[----:B------:R0:W2:Y:S01]  /*df40*/  @!P0 LDS R32, [R30] ;  /* 0x000000001e208984 */ /* 0x0000a20000000800 */
[----:B------:R-:W-:Y:S01]  /*df50*/  @!P0 LEA R46, R46, R45, 0x2 ;  /* 0x0000002d2e2e8211 */ /* 0x000fe200078e10ff */
[----:B------:R-:W-:-:S04]  /*df60*/  HFMA2.MMA R45, -RZ, RZ, 0, 0 ;  /* 0x00000000ff2d7435 */ /* 0x000fc800000001ff */
[----:B------:R0:W3:Y:S01]  /*df70*/  @!P0 LDS R47, [R46] ;  /* 0x000000002e2f8984 */ /* 0x0000e20000000800 */
[----:B------:R-:W-:-:S07]  /*df80*/  MOV R28, R49 ;  /* 0x00000031001c7202 */ /* 0x000fce0000000f00 */
[----:B0123--:R-:W-:Y:S05]  /*df90*/  WARPSYNC.COLLECTIVE R51, `(.L_x_1510) ;  /* 0x0000000033087348 */ /* 0x00ffea0003c00000 */
[----:B------:R4:W0:Y:S02]  /*dfa0*/  SHFL.BFLY P3, R49, R52, R53, R54 ;  /* 0x0c00003534317389 */ /* 0x0008240000060036 */
[----:B01234-:R-:W-:Y:S01]  /*dfb0*/  ENDCOLLECTIVE ;  /* 0x000000000000791b */ /* 0x01ffe20003800000 */
.L_x_1510:
[----:B------:R-:W-:Y:S01]  /*dfc0*/  FADD.FTZ R28, R28, R27 ;  /* 0x0000001b1c1c7221 */ /* 0x000fe20000010000 */
[----:B------:R0:W1:Y:S02]  /*dfd0*/  @!P0 LDS R48, [R46+0x500] ;  /* 0x000500002e308984 */ /* 0x0000640000000800 */
[----:B0-----:R-:W-:Y:S02]  /*dfe0*/  HFMA2.MMA R46, -RZ, RZ, 0, 0 ;  /* 0x00000000ff2e7435 */ /* 0x001fe400000001ff */
[----:B------:R-:W-:Y:S02]  /*dff0*/  MOV R52, R28 ;  /* 0x0000001c00347202 */ /* 0x000fe40000000f00 */
[----:B------:R-:W-:-:S07]  /*e000*/  MOV R26, R49 ;  /* 0x00000031001a7202 */ /* 0x000fce0000000f00 */
[----:B-1----:R-:W-:Y:S05]  /*e010*/  WARPSYNC.COLLECTIVE R51, `(.L_x_1511) ;  /* 0x0000000033087348 */ /* 0x002fea0003c00000 */
[----:B------:R0:W2:Y:S02]  /*e020*/  SHFL.BFLY P3, R49, R52, R53, R54 ;  /* 0x0c00003534317389 */ /* 0x0000a40000060036 */
[----:B012---:R-:W-:Y:S01]  /*e030*/  ENDCOLLECTIVE ;  /* 0x000000000000791b */ /* 0x007fe20003800000 */
.L_x_1511:
[----:B------:R-:W-:Y:S01]  /*e040*/  @!P0 MOV R35, R33 ;  /* 0x0000002100238202 */ /* 0x000fe20000000f00 */
[----:B------:R-:W-:Y:S01]  /*e050*/  FADD.FTZ R26, R29, R26 ;  /* 0x0000001a1d1a7221 */ /* 0x000fe20000010000 */
[----:B------:R-:W-:Y:S02]  /*e060*/  @!P0 MOV R34, R32 ;  /* 0x0000002000228202 */ /* 0x000fe40000000f00 */
[----:B------:R-:W-:Y:S01]  /*e070*/  @!P0 MOV R45, R47 ;  /* 0x0000002f002d8202 */ /* 0x000fe20000000f00 */
[----:B------:R-:W-:Y:S01]  /*e080*/  HFMA2.MMA R53, -RZ, RZ, 0, 1.1920928955078125e-07 ;  /* 0x00000002ff357435 */ /* 0x000fe200000001ff */
[----:B------:R-:W-:Y:S02]  /*e090*/  MOV R52, R26 ;  /* 0x0000001a00347202 */ /* 0x000fe40000000f00 */
[----:B------:R-:W-:Y:S02]  /*e0a0*/  @!P0 MOV R46, R48 ;  /* 0x00000030002e8202 */ /* 0x000fe40000000f00 */
[----:B------:R-:W-:-:S07]  /*e0b0*/  MOV R27, R49 ;  /* 0x00000031001b7202 */ /* 0x000fce0000000f00 */
[----:B------:R-:W-:Y:S05]  /*e0c0*/  WARPSYNC.COLLECTIVE R51, `(.L_x_1512) ;  /* 0x0000000033087348 */ /* 0x000fea0003c00000 */
[----:B------:R0:W1:Y:S02]  /*e0d0*/  SHFL.BFLY P3, R49, R52, R53, R54 ;  /* 0x0c00003534317389 */ /* 0x0000640000060036 */
[----:B01----:R-:W-:Y:S01]  /*e0e0*/  ENDCOLLECTIVE ;  /* 0x000000000000791b */ /* 0x003fe20003800000 */
.L_x_1512:
[----:B------:R-:W-:-:S05]  /*e0f0*/  FADD.FTZ R27, R28, R27 ;  /* 0x0000001b1c1b7221 */ /* 0x000fca0000010000 */
[----:B------:R-:W-:Y:S02]  /*e100*/  MOV R52, R27 ;  /* 0x0000001b00347202 */ /* 0x000fe40000000f00 */
[----:B------:R-:W-:-:S07]  /*e110*/  MOV R29, R49 ;  /* 0x00000031001d7202 */ /* 0x000fce0000000f00 */
[----:B------:R-:W-:Y:S05]  /*e120*/  WARPSYNC.COLLECTIVE R51, `(.L_x_1513) ;  /* 0x0000000033087348 */ /* 0x000fea0003c00000 */
[----:B------:R0:W1:Y:S02]  /*e130*/  SHFL.BFLY P3, R49, R52, R53, R54 ;  /* 0x0c00003534317389 */ /* 0x0000640000060036 */
[----:B01----:R-:W-:Y:S01]  /*e140*/  ENDCOLLECTIVE ;  /* 0x000000000000791b */ /* 0x003fe20003800000 */
.L_x_1513:
        /* <DEDUP_REMOVED lines=8> */
.L_x_1514:
        /* <DEDUP_REMOVED lines=13> */
.L_x_1515:
[----:B------:R-:W-:Y:S01]  /*e2a0*/  FADD.FTZ R30, R30, R33 ;  /* 0x000000211e1e7221 */ /* 0x000fe20000010000 */
[----:B------:R-:W-:Y:S01]  /*e2b0*/  IMAD.WIDE R26, R25, 0x2, R26 ;  /* 0x00000002191a7825 */ /* 0x000fe200078e021a */
[----:B------:R-:W-:Y:S01]  /*e2c0*/  HFMA2.MMA R53, -RZ, RZ, 0, 4.76837158203125e-07 ;  /* 0x00000008ff357435 */ /* 0x000fe200000001ff */
[----:B------:R-:W-:Y:S02]  /*e2d0*/  MOV R52, R34 ;  /* 0x0000002200347202 */ /* 0x000fe40000000f00 */
[----:B------:R-:W-:-:S08]  /*e2e0*/  MOV R32, R49 ;  /* 0x0000003100207202 */ /* 0x000fd00000000f00 */
[----:B------:R-:W-:Y:S05]  /*e2f0*/  WARPSYNC.COLLECTIVE R51, `(.L_x_1516) ;  /* 0x0000000033087348 */ /* 0x000fea0003c00000 */
[----:B------:R0:W1:Y:S02]  /*e300*/  SHFL.BFLY P3, R49, R52, R53, R54 ;  /* 0x0c00003534317389 */ /* 0x0000640000060036 */
[----:B01----:R-:W-:Y:S01]  /*e310*/  ENDCOLLECTIVE ;  /* 0x000000000000791b */ /* 0x003fe20003800000 */
.L_x_1516:
        /* <DEDUP_REMOVED lines=10> */
.L_x_1517:
        /* <DEDUP_REMOVED lines=12> */
.L_x_1518:
[----:B------:R-:W-:-:S05]  /*e480*/  FADD.FTZ R36, R36, R35 ;  /* 0x0000002324247221 */ /* 0x000fca0000010000 */
[----:B------:R-:W-:Y:S02]  /*e490*/  MOV R52, R36 ;  /* 0x0000002400347202 */ /* 0x000fe40000000f00 */
[----:B------:R-:W-:-:S07]  /*e4a0*/  MOV R34, R49 ;  /* 0x0000003100227202 */ /* 0x000fce0000000f00 */
[----:B------:R-:W-:Y:S05]  /*e4b0*/  WARPSYNC.COLLECTIVE R51, `(.L_x_1519) ;  /* 0x0000000033087348 */ /* 0x000fea0003c00000 */
[----:B------:R0:W1:Y:S02]  /*e4c0*/  SHFL.BFLY P3, R49, R52, R53, R54 ;  /* 0x0c00003534317389 */ /* 0x0000640000060036 */
[----:B01----:R-:W-:Y:S01]  /*e4d0*/  ENDCOLLECTIVE ;  /* 0x000000000000791b */ /* 0x003fe20003800000 */
.L_x_1519:
[----:B------:R-:W-:Y:S01]  /*e4e0*/  FADD.FTZ R34, R37, R34 ;  /* 0x0000002225227221 */ /* 0x000fe20000010000 */
[----:B------:R-:W-:-:S04]  /*e4f0*/  HFMA2.MMA R53, -RZ, RZ, 0, 1.1920928955078125e-07 ;  /* 0x00000002ff357435 */ /* 0x000fc800000001ff */
[----:B------:R-:W-:Y:S02]  /*e500*/  MOV R52, R34 ;  /* 0x0000002200347202 */ /* 0x000fe40000000f00 */
[----:B------:R-:W-:-:S07]  /*e510*/  MOV R35, R49 ;  /* 0x0000003100237202 */ /* 0x000fce0000000f00 */
[----:B------:R-:W-:Y:S05]  /*e520*/  WARPSYNC.COLLECTIVE R51, `(.L_x_1520) ;  /* 0x0000000033087348 */ /* 0x000fea0003c00000 */
[----:B------:R0:W1:Y:S02]  /*e530*/  SHFL.BFLY P3, R49, R52, R53, R54 ;  /* 0x0c00003534317389 */ /* 0x0000640000060036 */
[----:B01----:R-:W-:Y:S01]  /*e540*/  ENDCOLLECTIVE ;  /* 0x000000000000791b */ /* 0x003fe20003800000 */
.L_x_1520:
[----:B------:R-:W-:-:S05]  /*e550*/  FADD.FTZ R35, R36, R35 ;  /* 0x0000002324237221 */ /* 0x000fca0000010000 */
[----:B------:R-:W-:Y:S02]  /*e560*/  MOV R52, R35 ;  /* 0x0000002300347202 */ /* 0x000fe40000000f00 */
[----:B------:R-:W-:-:S07]  /*e570*/  MOV R37, R49 ;  /* 0x0000003100257202 */ /* 0x000fce0000000f00 */
[----:B------:R-:W-:Y:S05]  /*e580*/  WARPSYNC.COLLECTIVE R51, `(.L_x_1521) ;  /* 0x0000000033087348 */ /* 0x000fea0003c00000 */
[----:B------:R0:W1:Y:S02]  /*e590*/  SHFL.BFLY P3, R49, R52, R53, R54 ;  /* 0x0c00003534317389 */ /* 0x0000640000060036 */
[----:B01----:R-:W-:Y:S01]  /*e5a0*/  ENDCOLLECTIVE ;  /* 0x000000000000791b */ /* 0x003fe20003800000 */
.L_x_1521:
[----:B------:R-:W-:Y:S01]  /*e5b0*/  FADD.FTZ R37, R34, R37 ;  /* 0x0000002522257221 */ /* 0x000fe20000010000 */
[----:B------:R-:W-:-:S04]  /*e5c0*/  HFMA2.MMA R53, -RZ, RZ, 0, 5.9604644775390625e-08 ;  /* 0x00000001ff357435 */ /* 0x000fc800000001ff */
[----:B------:R-:W-:Y:S02]  /*e5d0*/  MOV R52, R37 ;  /* 0x0000002500347202 */ /* 0x000fe40000000f00 */
[----:B------:R-:W-:-:S07]  /*e5e0*/  MOV R36, R49 ;  /* 0x0000003100247202 */ /* 0x000fce0000000f00 */
[----:B------:R-:W-:Y:S05]  /*e5f0*/  WARPSYNC.COLLECTIVE R51, `(.L_x_1522) ;  /* 0x0000000033087348 */ /* 0x000fea0003c00000 */
[----:B------:R0:W1:Y:S02]  /*e600*/  SHFL.BFLY P3, R49, R52, R53, R54 ;  /* 0x0c00003534317389 */ /* 0x0000640000060036 */
[----:B01----:R-:W-:Y:S01]  /*e610*/  ENDCOLLECTIVE ;  /* 0x000000000000791b */ /* 0x003fe20003800000 */
.L_x_1522:
[----:B------:R-:W-:-:S05]  /*e620*/  FADD.FTZ R36, R35, R36 ;  /* 0x0000002423247221 */ /* 0x000fca0000010000 */
[----:B------:R-:W-:Y:S02]  /*e630*/  MOV R52, R36 ;  /* 0x0000002400347202 */ /* 0x000fe40000000f00 */
[----:B------:R-:W-:-:S07]  /*e640*/  MOV R34, R49 ;  /* 0x0000003100227202 */ /* 0x000fce0000000f00 */
[----:B------:R-:W-:Y:S05]  /*e650*/  WARPSYNC.COLLECTIVE R51, `(.L_x_1523) ;  /* 0x0000000033087348 */ /* 0x000fea0003c00000 */
[----:B------:R0:W1:Y:S02]  /*e660*/  SHFL.BFLY P3, R49, R52, R53, R54 ;  /* 0x0c00003534317389 */ /* 0x0000640000060036 */
[----:B01----:R-:W-:Y:S01]  /*e670*/  ENDCOLLECTIVE ;  /* 0x000000000000791b */ /* 0x003fe20003800000 */
.L_x_1523:
[----:B------:R-:W-:-:S05]  /*e680*/  FADD.FTZ R25, R37, R34 ;  /* 0x0000002225197221 */ /* 0x000fca0000010000 */
[----:B------:R-:W-:Y:S01]  /*e690*/  @!P0 F2FP.BF16.F32.PACK_AB R25, RZ, R25 ;  /* 0x00000019ff19823e */ /* 0x000fe200000010ff */
[----:B------:R-:W-:Y:S01]  /*e6a0*/  HFMA2.MMA R53, -RZ, RZ, 0, 4.76837158203125e-07 ;  /* 0x00000008ff357435 */ /* 0x000fe200000001ff */
[----:B------:R-:W-:Y:S02]  /*e6b0*/  MOV R52, R41 ;  /* 0x0000002900347202 */ /* 0x000fe40000000f00 */
[----:B------:R-:W-:-:S08]  /*e6c0*/  MOV R35, R49 ;  /* 0x0000003100237202 */ /* 0x000fd00000000f00 */
[----:B------:R-:W-:Y:S05]  /*e6d0*/  WARPSYNC.COLLECTIVE R51, `(.L_x_1524) ;  /* 0x0000000033087348 */ /* 0x000fea0003c00000 */
[----:B------:R0:W1:Y:S02]  /*e6e0*/  SHFL.BFLY P3, R49, R52, R53, R54 ;  /* 0x0c00003534317389 */ /* 0x0000640000060036 */
[----:B01----:R-:W-:Y:S01]  /*e6f0*/  ENDCOLLECTIVE ;  /* 0x000000000000791b */ /* 0x003fe20003800000 */
.L_x_1524:
        /* <DEDUP_REMOVED lines=8> */
.L_x_1525:
[----:B------:R-:W-:Y:S01]  /*e780*/  FADD.FTZ R44, R44, R41 ;  /* 0x000000292c2c7221 */ /* 0x000fe20000010000 */
[----:B------:R-:W-:-:S04]  /*e790*/  HFMA2.MMA R53, -RZ, RZ, 0, 2.384185791015625e-07 ;  /* 0x00000004ff357435 */ /* 0x000fc800000001ff */
[----:B------:R-:W-:Y:S02]  /*e7a0*/  MOV R52, R44 ;  /* 0x0000002c00347202 */ /* 0x000fe40000000f00 */
[----:B------:R-:W-:-:S07]  /*e7b0*/  MOV R43, R49 ;  /* 0x00000031002b7202 */ /* 0x000fce0000000f00 */
[----:B------:R-:W-:Y:S05]  /*e7c0*/  WARPSYNC.COLLECTIVE R51, `(.L_x_1526) ;  /* 0x0000000033087348 */ /* 0x000fea0003c00000 */
[----:B------:R0:W1:Y:S02]  /*e7d0*/  SHFL.BFLY P3, R49, R52, R53, R54 ;  /* 0x0c00003534317389 */ /* 0x0000640000060036 */
[----:B01----:R-:W-:Y:S01]  /*e7e0*/  ENDCOLLECTIVE ;  /* 0x000000000000791b */ /* 0x003fe20003800000 */
.L_x_1526:
[----:B------:R-:W-:-:S05]  /*e7f0*/  FADD.FTZ R43, R43, R42 ;  /* 0x0000002a2b2b7221 */ /* 0x000fca0000010000 */
[----:B------:R-:W-:Y:S02]  /*e800*/  MOV R52, R43 ;  /* 0x0000002b00347202 */ /* 0x000fe40000000f00 */
[----:B------:R-:W-:-:S07]  /*e810*/  MOV R41, R49 ;  /* 0x0000003100297202 */ /* 0x000fce0000000f00 */
[----:B------:R-:W-:Y:S05]  /*e820*/  WARPSYNC.COLLECTIVE R51, `(.L_x_1527) ;  /* 0x0000000033087348 */ /* 0x000fea0003c00000 */
[----:B------:R0:W1:Y:S02]  /*e830*/  SHFL.BFLY P3, R49, R52, R53, R54 ;  /* 0x0c00003534317389 */ /* 0x0000640000060036 */
[----:B01----:R-:W-:Y:S01]  /*e840*/  ENDCOLLECTIVE ;  /* 0x000000000000791b */ /* 0x003fe20003800000 */
.L_x_1527:
[----:B------:R-:W-:Y:S01]  /*e850*/  FADD.FTZ R41, R44, R41 ;  /* 0x000000292c297221 */ /* 0x000fe20000010000 */
[----:B------:R-:W-:-:S04]  /*e860*/  HFMA2.MMA R53, -RZ, RZ, 0, 1.1920928955078125e-07 ;  /* 0x00000002ff357435 */ /* 0x000fc800000001ff */
[----:B------:R-:W-:Y:S02]  /*e870*/  MOV R52, R41 ;  /* 0x0000002900347202 */ /* 0x000fe40000000f00 */
[----:B------:R-:W-:-:S07]  /*e880*/  MOV R42, R49 ;  /* 0x00000031002a7202 */ /* 0x000fce0000000f00 */
[----:B------:R-:W-:Y:S05]  /*e890*/  WARPSYNC.COLLECTIVE R51, `(.L_x_1528) ;  /* 0x0000000033087348 */ /* 0x000fea0003c00000 */
[----:B------:R0:W1:Y:S02]  /*e8a0*/  SHFL.BFLY P3, R49, R52, R53, R54 ;  /* 0x0c00003534317389 */ /* 0x0000640000060036 */
[----:B01----:R-:W-:Y:S01]  /*e8b0*/  ENDCOLLECTIVE ;  /* 0x000000000000791b */ /* 0x003fe20003800000 */
.L_x_1528:
[----:B------:R-:W-:-:S05]  /*e8c0*/  FADD.FTZ R42, R43, R42 ;  /* 0x0000002a2b2a7221 */ /* 0x000fca0000010000 */
[----:B------:R-:W-:Y:S02]  /*e8d0*/  MOV R52, R42 ;  /* 0x0000002a00347202 */ /* 0x000fe40000000f00 */
[----:B------:R-:W-:-:S07]  /*e8e0*/  MOV R44, R49 ;  /* 0x00000031002c7202 */ /* 0x000fce0000000f00 */
[----:B------:R-:W-:Y:S05]  /*e8f0*/  WARPSYNC.COLLECTIVE R51, `(.L_x_1529) ;  /* 0x0000000033087348 */ /* 0x000fea0003c00000 */
[----:B------:R0:W1:Y:S02]  /*e900*/  SHFL.BFLY P3, R49, R52, R53, R54 ;  /* 0x0c00003534317389 */ /* 0x0000640000060036 */
[----:B01----:R-:W-:Y:S01]  /*e910*/  ENDCOLLECTIVE ;  /* 0x000000000000791b */ /* 0x003fe20003800000 */
.L_x_1529:
[----:B------:R-:W-:Y:S01]  /*e920*/  FADD.FTZ R44, R41, R44 ;  /* 0x0000002c292c7221 */ /* 0x000fe20000010000 */
[----:B------:R-:W-:-:S04]  /*e930*/  HFMA2.MMA R53, -RZ, RZ, 0, 5.9604644775390625e-08 ;  /* 0x00000001ff357435 */ /* 0x000fc800000001ff */
[----:B------:R-:W-:Y:S02]  /*e940*/  MOV R52, R44 ;  /* 0x0000002c00347202 */ /* 0x000fe40000000f00 */
[----:B------:R-:W-:-:S07]  /*e950*/  MOV R43, R49 ;  /* 0x00000031002b7202 */ /* 0x000fce0000000f00 */
[----:B------:R-:W-:Y:S05]  /*e960*/  WARPSYNC.COLLECTIVE R51, `(.L_x_1530) ;  /* 0x0000000033087348 */ /* 0x000fea0003c00000 */
[----:B------:R0:W1:Y:S02]  /*e970*/  SHFL.BFLY P3, R49, R52, R53, R54 ;  /* 0x0c00003534317389 */ /* 0x0000640000060036 */
[----:B01----:R-:W-:Y:S01]  /*e980*/  ENDCOLLECTIVE ;  /* 0x000000000000791b */ /* 0x003fe20003800000 */
.L_x_1530:
[----:B------:R-:W-:-:S05]  /*e990*/  FADD.FTZ R42, R42, R43 ;  /* 0x0000002b2a2a7221 */ /* 0x000fca0000010000 */
[----:B------:R-:W-:Y:S02]  /*e9a0*/  MOV R52, R42 ;  /* 0x0000002a00347202 */ /* 0x000fe40000000f00 */
[----:B------:R-:W-:-:S07]  /*e9b0*/  MOV R41, R49 ;  /* 0x0000003100297202 */ /* 0x000fce0000000f00 */
[----:B------:R-:W-:Y:S05]  /*e9c0*/  WARPSYNC.COLLECTIVE R51, `(.L_x_1531) ;  /* 0x0000000033087348 */ /* 0x000fea0003c00000 */
[----:B------:R0:W1:Y:S02]  /*e9d0*/  SHFL.BFLY P3, R49, R52, R53, R54 ;  /* 0x0c00003534317389 */ /* 0x0000640000060036 */
[----:B01----:R-:W-:Y:S01]  /*e9e0*/  ENDCOLLECTIVE ;  /* 0x000000000000791b */ /* 0x003fe20003800000 */
.L_x_1531:
[----:B------:R-:W-:Y:S01]  /*e9f0*/  HFMA2.MMA R53, -RZ, RZ, 0, 4.76837158203125e-07 ;  /* 0x00000008ff357435 */ /* 0x000fe200000001ff */
[----:B------:R-:W-:Y:S02]  /*ea00*/  MOV R52, R45 ;  /* 0x0000002d00347202 */ /* 0x000fe40000000f00 */
[----:B------:R-:W-:-:S08]  /*ea10*/  MOV R43, R49 ;  /* 0x00000031002b7202 */ /* 0x000fd00000000f00 */
[----:B------:R-:W-:Y:S05]  /*ea20*/  WARPSYNC.COLLECTIVE R51, `(.L_x_1532) ;  /* 0x0000000033087348 */ /* 0x000fea0003c00000 */
[----:B------:R0:W1:Y:S02]  /*ea30*/  SHFL.BFLY P3, R49, R52, R53, R54 ;  /* 0x0c00003534317389 */ /* 0x0000640000060036 */
[----:B01----:R-:W-:Y:S01]  /*ea40*/  ENDCOLLECTIVE ;  /* 0x000000000000791b */ /* 0x003fe20003800000 */
.L_x_1532:
[----:B------:R-:W-:-:S05]  /*ea50*/  FADD.FTZ R32, R42, R43 ;  /* 0x0000002b2a207221 */ /* 0x000fca0000010000 */
[----:B------:R-:W-:Y:S02]  /*ea60*/  @!P0 F2FP.BF16.F32.PACK_AB R32, RZ, R32 ;  /* 0x00000020ff20823e */ /* 0x000fe400000010ff */
[----:B------:R-:W-:Y:S02]  /*ea70*/  MOV R52, R46 ;  /* 0x0000002e00347202 */ /* 0x000fe40000000f00 */
[----:B------:R-:W-:-:S07]  /*ea80*/  MOV R50, R49 ;  /* 0x0000003100327202 */ /* 0x000fce0000000f00 */
[----:B------:R-:W-:Y:S05]  /*ea90*/  WARPSYNC.COLLECTIVE R51, `(.L_x_1533) ;  /* 0x0000000033087348 */ /* 0x000fea0003c00000 */
[----:B------:R0:W1:Y:S02]  /*eaa0*/  SHFL.BFLY P3, R49, R52, R53, R54 ;  /* 0x0c00003534317389 */ /* 0x0000640000060036 */
[----:B01----:R-:W-:Y:S01]  /*eab0*/  ENDCOLLECTIVE ;  /* 0x000000000000791b */ /* 0x003fe20003800000 */
.L_x_1533:
[----:B------:R-:W-:Y:S01]  /*eac0*/  FADD.FTZ R50, R50, R45 ;  /* 0x0000002d32327221 */ /* 0x000fe20000010000 */
[----:B------:R-:W-:-:S04]  /*ead0*/  HFMA2.MMA R53, -RZ, RZ, 0, 2.384185791015625e-07 ;  /* 0x00000004ff357435 */ /* 0x000fc800000001ff */
[----:B------:R-:W-:Y:S02]  /*eae0*/  MOV R52, R50 ;  /* 0x0000003200347202 */ /* 0x000fe40000000f00 */
[----:B------:R-:W-:-:S07]  /*eaf0*/  MOV R47, R49 ;  /* 0x00000031002f7202 */ /* 0x000fce0000000f00 */
[----:B------:R-:W-:Y:S05]  /*eb00*/  WARPSYNC.COLLECTIVE R51, `(.L_x_1534) ;  /* 0x0000000033087348 */ /* 0x000fea0003c00000 */
[----:B------:R0:W1:Y:S02]  /*eb10*/  SHFL.BFLY P3, R49, R52, R53, R54 ;  /* 0x0c00003534317389 */ /* 0x0000640000060036 */
[----:B01----:R-:W-:Y:S01]  /*eb20*/  ENDCOLLECTIVE ;  /* 0x000000000000791b */ /* 0x003fe20003800000 */
.L_x_1534:
[----:B------:R-:W-:-:S05]  /*eb30*/  FADD.FTZ R47, R47, R46 ;  /* 0x0000002e2f2f7221 */ /* 0x000fca0000010000 */
[----:B------:R-:W-:Y:S02]  /*eb40*/  MOV R52, R47 ;  /* 0x0000002f00347202 */ /* 0x000fe40000000f00 */
[----:B------:R-:W-:-:S07]  /*eb50*/  MOV R45, R49 ;  /* 0x00000031002d7202 */ /* 0x000fce0000000f00 */
[----:B------:R-:W-:Y:S05]  /*eb60*/  WARPSYNC.COLLECTIVE R51, `(.L_x_1535) ;  /* 0x0000000033087348 */ /* 0x000fea0003c00000 */
[----:B------:R0:W1:Y:S02]  /*eb70*/  SHFL.BFLY P3, R49, R52, R53, R54 ;  /* 0x0c00003534317389 */ /* 0x0000640000060036 */
[----:B01----:R-:W-:Y:S01]  /*eb80*/  ENDCOLLECTIVE ;  /* 0x000000000000791b */ /* 0x003fe20003800000 */
.L_x_1535:
[----:B------:R-:W-:Y:S01]  /*eb90*/  FADD.FTZ R45, R50, R45 ;  /* 0x0000002d322d7221 */ /* 0x000fe20000010000 */
[----:B------:R-:W-:-:S04]  /*eba0*/  HFMA2.MMA R53, -RZ, RZ, 0, 1.1920928955078125e-07 ;  /* 0x00000002ff357435 */ /* 0x000fc800000001ff */
[----:B------:R-:W-:Y:S02]  /*ebb0*/  MOV R52, R45 ;  /* 0x0000002d00347202 */ /* 0x000fe40000000f00 */
[----:B------:R-:W-:-:S07]  /*ebc0*/  MOV R46, R49 ;  /* 0x00000031002e7202 */ /* 0x000fce0000000f00 */
[----:B------:R-:W-:Y:S05]  /*ebd0*/  WARPSYNC.COLLECTIVE R51, `(.L_x_1536) ;  /* 0x0000000033087348 */ /* 0x000fea0003c00000 */
[----:B------:R0:W1:Y:S02]  /*ebe0*/  SHFL.BFLY P3, R49, R52, R53, R54 ;  /* 0x0c00003534317389 */ /* 0x0000640000060036 */
[----:B01----:R-:W-:Y:S01]  /*ebf0*/  ENDCOLLECTIVE ;  /* 0x000000000000791b */ /* 0x003fe20003800000 */
.L_x_1536:
[----:B------:R-:W-:-:S05]  /*ec00*/  FADD.FTZ R46, R47, R46 ;  /* 0x0000002e2f2e7221 */ /* 0x000fca0000010000 */
[----:B------:R-:W-:Y:S02]  /*ec10*/  MOV R52, R46 ;  /* 0x0000002e00347202 */ /* 0x000fe40000000f00 */
[----:B------:R-:W-:-:S07]  /*ec20*/  MOV R48, R49 ;  /* 0x0000003100307202 */ /* 0x000fce0000000f00 */
[----:B------:R-:W-:Y:S05]  /*ec30*/  WARPSYNC.COLLECTIVE R51, `(.L_x_1537) ;  /* 0x0000000033087348 */ /* 0x000fea0003c00000 */
[----:B------:R0:W1:Y:S02]  /*ec40*/  SHFL.BFLY P3, R49, R52, R53, R54 ;  /* 0x0c00003534317389 */ /* 0x0000640000060036 */
[----:B01----:R-:W-:Y:S01]  /*ec50*/  ENDCOLLECTIVE ;  /* 0x000000000000791b */ /* 0x003fe20003800000 */
.L_x_1537:
[----:B------:R-:W-:Y:S01]  /*ec60*/  FADD.FTZ R45, R45, R48 ;  /* 0x000000302d2d7221 */ /* 0x000fe20000010000 */
[----:B------:R-:W-:-:S04]  /*ec70*/  HFMA2.MMA R53, -RZ, RZ, 0, 5.9604644775390625e-08 ;  /* 0x00000001ff357435 */ /* 0x000fc800000001ff */
[----:B------:R-:W-:Y:S02]  /*ec80*/  MOV R52, R45 ;  /* 0x0000002d00347202 */ /* 0x000fe40000000f00 */
[----:B------:R-:W-:Y:S02]  /*ec90*/  MOV R47, R49 ;  /* 0x00000031002f7202 */ /* 0x000fe40000000f00 */
        /* <DEDUP_REMOVED lines=8> */
.L_x_1538:
        /* <DEDUP_REMOVED lines=9> */
.L_x_1539:
[----:B------:R-:W-:Y:S01]  /*edb0*/  FADD.FTZ R34, R45, R34 ;  /* 0x000000222d227221 */ /* 0x000fe20000010000 */
[----:B------:R-:W-:Y:S01]  /*edc0*/  MOV R25, R49 ;  /* 0x0000003100197202 */ /* 0x000fe20000000f00 */
[----:B------:R-:W-:Y:S06]  /*edd0*/  BRA `(.L_x_1540) ;  /* 0xffffffe400007947 */ /* 0x000fec000383ffff */
.L_x_1541:
        /* <DEDUP_REMOVED lines=10> */
.L_x_3775:


//--------------------- .text._ZN13group_norm_v218gn_bwd_cuda_kernelI13__nv_bfloat16Li320ELi3ELi16ELi80ELi256ELb1ELb1ELi32ELi320ELi320ELi4ELb1ELi40ELb0ELb0ELNS_15WgradSyncMethodE3ENS_16CompileConditionILi900EEEEEvPT_S6_S6_PKS5_S8_S8_S8_PKfflPfPj --------------------------
	.section	.text._ZN13group_norm_v218gn_bwd_cuda_kernelI13__nv_bfloat16Li320ELi3ELi16ELi80ELi256ELb1ELb1ELi32ELi320ELi320ELi4ELb1ELi40ELb0ELb0ELNS_15WgradSyncMethodE3ENS_16CompileConditionILi900EEEEEvPT_S6_S6_PKS5_S8_S8_S8_PKfflPfPj,"ax",@progbits
	.align	128
        .global         _ZN13group_norm_v218gn_bwd_cuda_kernelI13__nv_bfloat16Li320ELi3ELi16ELi80ELi256ELb1ELb1ELi32ELi320ELi320ELi4ELb1ELi40ELb0ELb0ELNS_15WgradSyncMethodE3ENS_16CompileConditionILi900EEEEEvPT_S6_S6_PKS5_S8_S8_S8_PKfflPfPj
        .type           _ZN13group_norm_v218gn_bwd_cuda_kernelI13__nv_bfloat16Li320ELi3ELi16ELi80ELi256ELb1ELb1ELi32ELi320ELi320ELi4ELb1ELi40ELb0ELb0ELNS_15WgradSyncMethodE3ENS_16CompileConditionILi900EEEEEvPT_S6_S6_PKS5_S8_S8_S8_PKfflPfPj,@function
        .size           _ZN13group_norm_v218gn_bwd_cuda_kernelI13__nv_bfloat16Li320ELi3ELi16ELi80ELi256ELb1ELb1ELi32ELi320ELi320ELi4ELb1ELi40ELb0ELb0ELNS_15WgradSyncMethodE3ENS_16CompileConditionILi900EEEEEvPT_S6_S6_PKS5_S8_S8_S8_PKfflPfPj,(.L_x_3776 - _ZN13group_norm_v218gn_bwd_cuda_kernelI13__nv_bfloat16Li320ELi3ELi16ELi80ELi256ELb1ELb1ELi32ELi320ELi320ELi4ELb1ELi40ELb0ELb0ELNS_15WgradSyncMethodE3ENS_16CompileConditionILi900EEEEEvPT_S6_S6_PKS5_S8_S8_S8_PKfflPfPj)
        .other          _ZN13group_norm_v218gn_bwd_cuda_kernelI13__nv_bfloat16Li320ELi3ELi16ELi80ELi256ELb1ELb1ELi32ELi320ELi320ELi4ELb1ELi40ELb0ELb0ELNS_15WgradSyncMethodE3ENS_16CompileConditionILi900EEEEEvPT_S6_S6_PKS5_S8_S8_S8_PKfflPfPj,@"STO_CUDA_ENTRY STV_DEFAULT"
_ZN13group_norm_v218gn_bwd_cuda_kernelI13__nv_bfloat16Li320ELi3ELi16ELi80ELi256ELb1ELb1ELi32ELi320ELi320ELi4ELb1ELi40ELb0ELb0ELNS_15WgradSyncMethodE3ENS_16CompileConditionILi900EEEEEvPT_S6_S6_PKS5_S8_S8_S8_PKfflPfPj:
.text._ZN13group_norm_v218gn_bwd_cuda_kernelI13__nv_bfloat16Li320ELi3ELi16ELi80ELi256ELb1ELb1ELi32ELi320ELi320ELi4ELb1ELi40ELb0ELb0ELNS_15WgradSyncMethodE3ENS_16CompileConditionILi900EEEEEvPT_S6_S6_PKS5_S8_S8_S8_PKfflPfPj:
        /* <DEDUP_REMOVED lines=32> */
.L_x_1544:
[----:B------:R-:W2:Y:S04]  /*0200*/  LD.E.STRONG.GPU R0, desc[UR12][R2.64] ;  /* 0x0000000c02007980 */ /* 0x000ea8000c10f900 */
[----:B--2---:R-:W-:Y:S01]  /*0210*/  CCTL.IVALL ;  /* 0x00000000ff00798f */ /* 0x004fe20002000000 */
[----:B------:R-:W-:Y:S05]  /*0220*/  YIELD ;  /* 0x0000000000007946 */ /* 0x000fea0003800000 */
[----:B-----5:R-:W-:-:S04]  /*0230*/  LOP3.LUT R0, R0, R5, RZ, 0x3c, !PT ;  /* 0x0000000500007212 */ /* 0x020fc800078e3cff */
[----:B------:R-:W-:-:S13]  /*0240*/  ISETP.GT.AND P0, PT, R0, -0x1, PT ;  /* 0xffffffff0000780c */ /* 0x000fda0003f04270 */
[----:B------:R-:W-:Y:S05]  /*0250*/  @P0 BRA `(.L_x_1544) ;  /* 0xfffffffc00e80947 */ /* 0x000fea000383ffff */
.L_x_1543:
[----:B------:R-:W-:Y:S05]  /*0260*/  WARPSYNC.ALL ;  /* 0x0000000000007948 */ /* 0x000fea0003800000 */
[----:B------:R-:W-:Y:S06]  /*0270*/  BAR.SYNC.DEFER_BLOCKING 0x0 ;  /* 0x0000000000007b1d */ /* 0x000fec0000010000 */
[----:B------:R-:W-:Y:S05]  /*0280*/  BRA `(.L_x_1545) ;  /* 0x0000006c00a07947 */ /* 0x000fea0003800000 */
.L_x_1542:
        /* <DEDUP_REMOVED lines=13> */
[C---:B------:R-:W-:Y:S02]  /*0360*/  IADD3 R3, R6.reuse, 0x50, RZ ;  /* 0x0000005006037810 */ /* 0x040fe40007ffe0ff */
[----:B------:R-:W-:-:S02]  /*0370*/  IADD3 R5, R6, 0xa0, RZ ;  /* 0x000000a006057810 */ /* 0x000fc40007ffe0ff */
[----:B------:R-:W-:Y:S02]  /*0380*/  IADD3 R7, R6, 0xf0, RZ ;  /* 0x000000f006077810 */ /* 0x000fe40007ffe0ff */
[----:B------:R-:W-:Y:S02]  /*0390*/  SHF.R.S32.HI R4, RZ, 0x1f, R3 ;  /* 0x0000001fff047819 */ /* 0x000fe40000011403 */
[----:B------:R-:W-:Y:S02]  /*03a0*/  SHF.R.S32.HI R6, RZ, 0x1f, R5 ;  /* 0x0000001fff067819 */ /* 0x000fe40000011405 */
[----:B------:R-:W-:Y:S02]  /*03b0*/  SHF.R.S32.HI R8, RZ, 0x1f, R7 ;  /* 0x0000001fff087819 */ /* 0x000fe40000011407 */
[----:B------:R-:W-:Y:S02]  /*03c0*/  LEA.HI R4, R4, R3, RZ, 0x2 ;  /* 0x0000000304047211 */ /* 0x000fe400078f10ff */
[----:B------:R-:W-:-:S02]  /*03d0*/  SHF.R.U32.HI R3, RZ, 0x4, R0 ;  /* 0x00000004ff037819 */ /* 0x000fc40000011600 */
[----:B------:R-:W-:Y:S02]  /*03e0*/  IADD3 R2, -R2, R9, RZ ;  /* 0x0000000902027210 */ /* 0x000fe40007ffe1ff */
[----:B------:R-:W-:Y:S02]  /*03f0*/  LEA.HI R6, R6, R5, RZ, 0x2 ;  /* 0x0000000506067211 */ /* 0x000fe400078f10ff */
[----:B------:R-:W-:Y:S02]  /*0400*/  LEA.HI R8, R8, R7, RZ, 0x2 ;  /* 0x0000000708087211 */ /* 0x000fe400078f10ff */
[----:B------:R-:W-:Y:S02]  /*0410*/  SHF.R.U32.HI R5, RZ, 0x2, R4 ;  /* 0x00000002ff057819 */ /* 0x000fe40000011604 */
[----:B------:R-:W-:Y:S02]  /*0420*/  LOP3.LUT R0, R2, 0x3, R3, 0x78, !PT ;  /* 0x0000000302007812 */ /* 0x000fe400078e7803 */
[----:B------:R-:W-:-:S02]  /*0430*/  SHF.R.U32.HI R7, RZ, 0x2, R6 ;  /* 0x00000002ff077819 */ /* 0x000fc40000011606 */
[----:B------:R-:W-:Y:S01]  /*0440*/  SHF.R.U32.HI R9, RZ, 0x2, R8 ;  /* 0x00000002ff097819 */ /* 0x000fe20000011608 */
[----:B------:R0:W-:Y:S01]  /*0450*/  STL [R1+0xd4], R0 ;  /* 0x0000d40001007387 */ /* 0x0001e20000100800 */
[C---:B------:R-:W-:Y:S02]  /*0460*/  LOP3.LUT R4, R2.reuse, 0x3, R5, 0x78, !PT ;  /* 0x0000000302047812 */ /* 0x040fe400078e7805 */
        /* <DEDUP_REMOVED lines=9> */
.L_x_1557:
[----:B-12---:R-:W0:Y:S01]  /*0500*/  S2R R0, SR_TID.X ;  /* 0x0000000000007919 */ /* 0x006e220000002100 */
[----:B------:R-:W-:Y:S01]  /*0510*/  ULOP3.LUT UR9, UR11, 0x3, URZ, 0xc0, !UPT ;  /* 0x000000030b097892 */ /* 0x000fe2000f8ec03f */
[----:B------:R-:W1:Y:S01]  /*0520*/  LDC.64 R8, c[0x0][0x238] ;  /* 0x00008e00ff087b82 */ /* 0x000e620000000a00 */
[----:B------:R-:W-:Y:S01]  /*0530*/  USHF.R.U64 UR10, UR11, 0x2, UR5 ;  /* 0x000000020b0a7899 */ /* 0x000fe20008001205 */
[----:B------:R-:W-:Y:S01]  /*0540*/  STL [R1+0x11c], R61 ;  /* 0x00011c3d01007387 */ /* 0x000fe20000100800 */
[----:B------:R-:W-:Y:S02]  /*0550*/  UIMAD UR14, UR9, 0x140, URZ ;  /* 0x00000140090e78a4 */ /* 0x000fe4000f8e023f */
[----:B------:R-:W-:Y:S02]  /*0560*/  USHF.L.U32 UR9, UR17, 0x5, URZ ;  /* 0x0000000511097899 */ /* 0x000fe4000800063f */
[----:B------:R-:W-:Y:S01]  /*0570*/  USHF.R.U32.HI UR15, URZ, 0x2, UR5 ;  /* 0x000000023f0f7899 */ /* 0x000fe20008011605 */
[----:B------:R-:W-:Y:S01]  /*0580*/  MOV R15, UR10 ;  /* 0x0000000a000f7c02 */ /* 0x000fe20008000f00 */
[----:B------:R-:W-:-:S02]  /*0590*/  ULOP3.LUT UR9, UR9, 0xe0, URZ, 0xc0, !UPT ;  /* 0x000000e009097892 */ /* 0x000fc4000f8ec03f */
[----:B------:R-:W-:Y:S02]  /*05a0*/  UIMAD UR18, UR15, 0x50000, URZ ;  /* 0x000500000f1278a4 */ /* 0x000fe4000f8e023f */
[----:B------:R-:W-:Y:S01]  /*05b0*/  MOV R16, UR15 ;  /* 0x0000000f00107c02 */ /* 0x000fe20008000f00 */
[----:B------:R-:W-:Y:S01]  /*05c0*/  ULDC.64 UR20, c[0x0][0x248] ;  /* 0x0000920000147ab9 */ /* 0x000fe20000000a00 */
[----:B0-----:R-:W-:-:S05]  /*05d0*/  IMAD.WIDE.U32 R34, R0, -0x33333333, RZ ;  /* 0xcccccccd00227825 */ /* 0x001fca00078e00ff */
[----:B------:R-:W-:-:S04]  /*05e0*/  SHF.R.U32.HI R34, RZ, 0x6, R35 ;  /* 0x00000006ff227819 */ /* 0x000fc80000011623 */
[C---:B------:R-:W-:Y:S01]  /*05f0*/  IADD3 R36, R34.reuse, UR9, RZ ;  /* 0x0000000922247c10 */ /* 0x040fe2000fffe0ff */
[----:B------:R-:W-:Y:S01]  /*0600*/  IMAD R6, R34, -0x50, R0 ;  /* 0xffffffb022067824 */ /* 0x000fe200078e0200 */
[----:B------:R-:W-:-:S03]  /*0610*/  ULDC UR9, c[0x0][0x250] ;  /* 0x0000940000097ab9 */ /* 0x000fc60000000800 */
[----:B------:R-:W-:Y:S01]  /*0620*/  IMAD R36, R36, 0x500, RZ ;  /* 0x0000050024247824 */ /* 0x000fe200078e02ff */
[----:B------:R-:W-:-:S04]  /*0630*/  LEA R2, R6, UR14, 0x2 ;  /* 0x0000000e06027c11 */ /* 0x000fc8000f8e10ff */
[----:B------:R-:W-:Y:S01]  /*0640*/  SHF.R.S32.HI R3, RZ, 0x1f, R2 ;  /* 0x0000001fff037819 */ /* 0x000fe20000011402 */
[----:B------:R-:W-:-:S04]  /*0650*/  IMAD.WIDE.U32 R4, R2, -0x33333333, RZ ;  /* 0xcccccccd02047825 */ /* 0x000fc800078e00ff */
[C---:B------:R-:W-:Y:S01]  /*0660*/  IMAD.WIDE.U32 R44, R15.reuse, 0x50000, R2 ;  /* 0x000500000f2c7825 */ /* 0x040fe200078e0002 */
[----:B------:R-:W-:Y:S02]  /*0670*/  SHF.R.U32.HI R0, RZ, 0x6, R5 ;  /* 0x00000006ff007819 */ /* 0x000fe40000011605 */
[----:B------:R-:W0:Y:S01]  /*0680*/  LDC.64 R4, c[0x0][0x240] ;  /* 0x00009000ff047b82 */ /* 0x000e220000000a00 */
[----:B-1----:R-:W-:Y:S01]  /*0690*/  IMAD.WIDE R8, R2, 0x2, R8 ;  /* 0x0000000202087825 */ /* 0x002fe200078e0208 */
[----:B------:R-:W-:Y:S01]  /*06a0*/  LEA R7, P0, R15, R0, 0x4 ;  /* 0x000000000f077211 */ /* 0x000fe200078020ff */
[----:B------:R1:W-:Y:S01]  /*06b0*/  STL [R1+0xc4], R0 ;  /* 0x0000c40001007387 */ /* 0x0003e20000100800 */
[----:B------:R-:W-:Y:S01]  /*06c0*/  IADD3 R45, R45, UR18, RZ ;  /* 0x000000122d2d7c10 */ /* 0x000fe2000fffe0ff */
[----:B------:R-:W-:Y:S01]  /*06d0*/  ULDC.64 UR18, c[0x0][0x230] ;  /* 0x00008c0000127ab9 */ /* 0x000fe20000000a00 */
[----:B------:R-:W-:Y:S01]  /*06e0*/  LEA.HI.X R16, R15, RZ, R16, 0x4, P0 ;  /* 0x000000ff0f107211 */ /* 0x000fe200000f2410 */
[----:B------:R-:W2:Y:S01]  /*06f0*/  LDG.E.64.CONSTANT R18, desc[UR12][R8.64] ;  /* 0x0000000c08127981 */ /* 0x000ea2000c1e9b00 */
[----:B------:R-:W-:-:S04]  /*0700*/  LEA R14, P0, R7, UR20, 0x3 ;  /* 0x00000014070e7c11 */ /* 0x000fc8000f8018ff */
[----:B------:R-:W-:Y:S01]  /*0710*/  LEA.HI.X R15, R7, UR21, R16, 0x3, P0 ;  /* 0x00000015070f7c11 */ /* 0x000fe200080f1c10 */
[----:B------:R-:W-:Y:S01]  /*0720*/  ULDC.64 UR20, c[0x0][0x228] ;  /* 0x00008a0000147ab9 */ /* 0x000fe20000000a00 */
[----:B-1----:R-:W-:-:S04]  /*0730*/  IADD3 R0, P1, R36, R44, RZ ;  /* 0x0000002c24007210 */ /* 0x002fc80007f3e0ff */
[----:B------:R-:W-:Y:S01]  /*0740*/  IADD3.X R3, RZ, R45, RZ, P1, !PT ;  /* 0x0000002dff037210 */ /* 0x000fe20000ffe4ff */
[----:B------:R-:W3:Y:S01]  /*0750*/  LDG.E.64.CONSTANT R14, desc[UR12][R14.64] ;  /* 0x0000000c0e0e7981 */ /* 0x000ee2000c1e9b00 */
[C---:B------:R-:W-:Y:S02]  /*0760*/  SHF.L.U32 R20, R0.reuse, 0x1, RZ ;  /* 0x0000000100147819 */ /* 0x040fe400000006ff */
[----:B------:R-:W-:Y:S02]  /*0770*/  SHF.L.U64.HI R25, R0, 0x1, R3 ;  /* 0x0000000100197819 */ /* 0x000fe40000010203 */
[----:B------:R-:W-:-:S04]  /*0780*/  IADD3 R22, P0, R20, UR18, RZ ;  /* 0x0000001214167c10 */ /* 0x000fc8000ff1e0ff */
[----:B------:R-:W-:-:S05]  /*0790*/  IADD3.X R23, R25, UR19, RZ, P0, !PT ;  /* 0x0000001319177c10 */ /* 0x000fca00087fe4ff */
[----:B------:R-:W4:Y:S01]  /*07a0*/  LDG.E.64.CONSTANT R16, desc[UR12][R22.64] ;  /* 0x0000000c16107981 */ /* 0x000f22000c1e9b00 */
[----:B------:R-:W-:-:S04]  /*07b0*/  IADD3 R3, R36, 0x1400, RZ ;  /* 0x0000140024037810 */ /* 0x000fc80007ffe0ff */
[----:B------:R-:W-:Y:S01]  /*07c0*/  IADD3 R3, P1, R3, R44, RZ ;  /* 0x0000002c03037210 */ /* 0x000fe20007f3e0ff */
[----:B------:R-:W-:Y:S03]  /*07d0*/  STL [R1+0xc0], R25 ;  /* 0x0000c01901007387 */ /* 0x000fe60000100800 */
[----:B------:R-:W-:Y:S02]  /*07e0*/  IADD3.X R0, RZ, R45, RZ, P1, !PT ;  /* 0x0000002dff007210 */ /* 0x000fe40000ffe4ff */
[C---:B------:R-:W-:Y:S01]  /*07f0*/  SHF.L.U32 R24, R3.reuse, 0x1, RZ ;  /* 0x0000000103187819 */ /* 0x040fe200000006ff */
[----:B------:R-:W-:Y:S01]  /*0800*/  STL [R1+0x9c], R20 ;  /* 0x00009c1401007387 */ /* 0x000fe20000100800 */
[----:B------:R-:W-:Y:S02]  /*0810*/  SHF.L.U64.HI R26, R3, 0x1, R0 ;  /* 0x00000001031a7819 */ /* 0x000fe40000010200 */
[----:B------:R-:W-:Y:S01]  /*0820*/  IADD3 R3, R36, 0x2800, RZ ;  /* 0x0000280024037810 */ /* 0x000fe20007ffe0ff */
[----:B0-----:R-:W-:Y:S01]  /*0830*/  IMAD.WIDE R4, R2, 0x2, R4 ;  /* 0x0000000202047825 */ /* 0x001fe200078e0204 */
[----:B--2---:R-:W-:Y:S01]  /*0840*/  MOV R35, R18 ;  /* 0x0000001200237202 */ /* 0x004fe20000000f00 */
[----:B------:R0:W-:Y:S01]  /*0850*/  STL.64 [R1+0x10], R18 ;  /* 0x0000101201007387 */ /* 0x0001e20000100a00 */
[----:B------:R-:W-:-:S02]  /*0860*/  MOV R33, R19 ;  /* 0x0000001300217202 */ /* 0x000fc40000000f00 */
[----:B0-----:R-:W-:-:S04]  /*0870*/  IADD3 R18, P0, R24, UR18, RZ ;  /* 0x0000001218127c10 */ /* 0x001fc8000ff1e0ff */
[----:B------:R-:W-:Y:S02]  /*0880*/  IADD3.X R19, R26, UR19, RZ, P0, !PT ;  /* 0x000000131a137c10 */ /* 0x000fe400087fe4ff */
[----:B------:R-:W-:-:S04]  /*0890*/  IADD3 R20, P0, R20, UR20, RZ ;  /* 0x0000001414147c10 */ /* 0x000fc8000ff1e0ff */
[----:B------:R-:W-:Y:S01]  /*08a0*/  IADD3.X R21, R25, UR21, RZ, P0, !PT ;  /* 0x0000001519157c10 */ /* 0x000fe200087fe4ff */
[----:B------:R-:W2:Y:S01]  /*08b0*/  LDG.E.64.CONSTANT R18, desc[UR12][R18.64] ;  /* 0x0000000c12127981 */ /* 0x000ea2000c1e9b00 */
[----:B------:R-:W-:Y:S02]  /*08c0*/  IADD3 R3, P0, R3, R44, RZ ;  /* 0x0000002c03037210 */ /* 0x000fe40007f1e0ff */
[----:B----4-:R-:W-:Y:S01]  /*08d0*/  MOV R39, R16 ;  /* 0x0000001000277202 */ /* 0x010fe20000000f00 */
[----:B------:R0:W-:Y:S01]  /*08e0*/  STL.64 [R1+0x8], R16 ;  /* 0x0000081001007387 */ /* 0x0001e20000100a00 */
[----:B------:R-:W-:Y:S02]  /*08f0*/  MOV R7, R17 ;  /* 0x0000001100077202 */ /* 0x000fe40000000f00 */
[----:B------:R-:W-:Y:S01]  /*0900*/  IADD3.X R0, RZ, R45, RZ, P0, !PT ;  /* 0x0000002dff007210 */ /* 0x000fe200007fe4ff */
[----:B------:R-:W4:Y:S03]  /*0910*/  LDG.E.64.CONSTANT R20, desc[UR12][R20.64] ;  /* 0x0000000c14147981 */ /* 0x000f26000c1e9b00 */
[C---:B------:R-:W-:Y:S01]  /*0920*/  SHF.L.U64.HI R2, R3.reuse, 0x1, R0 ;  /* 0x0000000103027819 */ /* 0x040fe20000010200 */
[----:B0-----:R0:W4:Y:S02]  /*0930*/  LDG.E.64.CONSTANT R16, desc[UR12][R4.64] ;  /* 0x0000000c04107981 */ /* 0x001124000c1e9b00 */
[----:B0-----:R-:W-:-:S04]  /*0940*/  SHF.L.U32 R4, R3, 0x1, RZ ;  /* 0x0000000103047819 */ /* 0x001fc800000006ff */
[----:B------:R-:W-:Y:S01]  /*0950*/  IADD3 R22, P0, R4, UR18, RZ ;  /* 0x0000001204167c10 */ /* 0x000fe2000ff1e0ff */
[----:B------:R0:W-:Y:S01]  /*0960*/  STL [R1+0xb8], R24 ;  /* 0x0000b81801007387 */ /* 0x0001e20000100800 */
[----:B------:R-:W-:Y:S02]  /*0970*/  IADD3 R3, R36, 0x3c00, RZ ;  /* 0x00003c0024037810 */ /* 0x000fe40007ffe0ff */
[----:B------:R-:W-:Y:S01]  /*0980*/  IADD3.X R23, R2, UR19, RZ, P0, !PT ;  /* 0x0000001302177c10 */ /* 0x000fe200087fe4ff */
[----:B------:R1:W-:Y:S05]  /*0990*/  STL [R1+0xbc], R26 ;  /* 0x0000bc1a01007387 */ /* 0x0003ea0000100800 */
[----:B------:R-:W4:Y:S01]  /*09a0*/  LDG.E.64.CONSTANT R22, desc[UR12][R22.64] ;  /* 0x0000000c16167981 */ /* 0x000f22000c1e9b00 */
[----:B0-----:R-:W-:-:S04]  /*09b0*/  IADD3 R24, P0, R24, UR20, RZ ;  /* 0x0000001418187c10 */ /* 0x001fc8000ff1e0ff */
[----:B------:R-:W-:Y:S02]  /*09c0*/  IADD3.X R25, R26, UR21, RZ, P0, !PT ;  /* 0x000000151a197c10 */ /* 0x000fe400087fe4ff */
[----:B------:R-:W-:-:S04]  /*09d0*/  IADD3 R3, P0, R3, R44, RZ ;  /* 0x0000002c03037210 */ /* 0x000fc80007f1e0ff */
[----:B------:R-:W-:Y:S01]  /*09e0*/  IADD3.X R0, RZ, R45, RZ, P0, !PT ;  /* 0x0000002dff007210 */ /* 0x000fe200007fe4ff */
[----:B------:R-:W4:Y:S01]  /*09f0*/  LDG.E.64.CONSTANT R24, desc[UR12][R24.64] ;  /* 0x0000000c18187981 */ /* 0x000f22000c1e9b00 */
[C---:B------:R-:W-:Y:S02]  /*0a00*/  SHF.L.U32 R32, R3.reuse, 0x1, RZ ;  /* 0x0000000103207819 */ /* 0x040fe400000006ff */
[----:B------:R-:W-:Y:S02]  /*0a10*/  SHF.L.U64.HI R37, R3, 0x1, R0 ;  /* 0x0000000103257819 */ /* 0x000fe40000010200 */
[----:B-1----:R-:W-:-:S04]  /*0a20*/  IADD3 R26, P0, R32, UR18, RZ ;  /* 0x00000012201a7c10 */ /* 0x002fc8000ff1e0ff */
[----:B------:R-:W-:Y:S02]  /*0a30*/  IADD3.X R27, R37, UR19, RZ, P0, !PT ;  /* 0x00000013251b7c10 */ /* 0x000fe400087fe4ff */
[----:B------:R-:W-:-:S04]  /*0a40*/  IADD3 R28, P0, R4, UR20, RZ ;  /* 0x00000014041c7c10 */ /* 0x000fc8000ff1e0ff */
[----:B------:R-:W-:Y:S01]  /*0a50*/  IADD3.X R29, R2, UR21, RZ, P0, !PT ;  /* 0x00000015021d7c10 */ /* 0x000fe200087fe4ff */
[----:B------:R-:W4:Y:S05]  /*0a60*/  LDG.E.64.CONSTANT R26, desc[UR12][R26.64] ;  /* 0x0000000c1a1a7981 */ /* 0x000f2a000c1e9b00 */
[----:B------:R-:W4:Y:S04]  /*0a70*/  LDG.E.64.CONSTANT R28, desc[UR12][R28.64] ;  /* 0x0000000c1c1c7981 */ /* 0x000f28000c1e9b00 */
[----:B------:R-:W-:Y:S04]  /*0a80*/  STL [R1+0xb0], R4 ;  /* 0x0000b00401007387 */ /* 0x000fe80000100800 */
[----:B------:R3:W-:Y:S01]  /*0a90*/  STL [R1+0xb4], R2 ;  /* 0x0000b40201007387 */ /* 0x0007e20000100800 */
[----:B------:R-:W-:Y:S01]  /*0aa0*/  IADD3 R3, R36, 0x5000, RZ ;  /* 0x0000500024037810 */ /* 0x000fe20007ffe0ff */
[----:B---3--:R-:W-:-:S03]  /*0ab0*/  FADD.FTZ R2, R15, UR9 ;  /* 0x000000090f027e21 */ /* 0x008fc60008010000 */
[----:B------:R-:W-:-:S03]  /*0ac0*/  IADD3 R3, P0, R3, R44, RZ ;  /* 0x0000002c03037210 */ /* 0x000fc60007f1e0ff */
[----:B------:R-:W0:Y:S01]  /*0ad0*/  MUFU.RSQ R2, R2 ;  /* 0x0000000200027308 */ /* 0x000e220000001400 */
[----:B------:R-:W-:Y:S01]  /*0ae0*/  IADD3.X R0, RZ, R45, RZ, P0, !PT ;  /* 0x0000002dff007210 */ /* 0x000fe200007fe4ff */
[----:B------:R1:W-:Y:S01]  /*0af0*/  STL [R1+0xa8], R32 ;  /* 0x0000a82001007387 */ /* 0x0003e20000100800 */
[----:B------:R-:W-:Y:S02]  /*0b00*/  SHF.L.U32 R5, R39, 0x10, RZ ;  /* 0x0000001027057819 */ /* 0x000fe400000006ff */
[C---:B------:R-:W-:Y:S01]  /*0b10*/  SHF.L.U32 R40, R3.reuse, 0x1, RZ ;  /* 0x0000000103287819 */ /* 0x040fe200000006ff */
[----:B------:R3:W-:Y:S01]  /*0b20*/  STL [R1+0xac], R37 ;  /* 0x0000ac2501007387 */ /* 0x0007e20000100800 */
[----:B------:R-:W-:Y:S01]  /*0b30*/  SHF.L.U64.HI R41, R3, 0x1, R0 ;  /* 0x0000000103297819 */ /* 0x000fe20000010200 */
[----:B------:R-:W-:Y:S01]  /*0b40*/  FADD.FTZ R5, -R14, R5 ;  /* 0x000000050e057221 */ /* 0x000fe20000010100 */
[----:B------:R-:W-:Y:S02]  /*0b50*/  PRMT R51, R39, 0x7632, R51 ;  /* 0x0000763227337816 */ /* 0x000fe40000000033 */
[----:B------:R-:W-:-:S02]  /*0b60*/  SHF.L.U32 R4, R7, 0x10, RZ ;  /* 0x0000001007047819 */ /* 0x000fc400000006ff */
[----:B------:R-:W-:Y:S02]  /*0b70*/  SHF.L.U32 R0, R35, 0x10, RZ ;  /* 0x0000001023007819 */ /* 0x000fe400000006ff */
[----:B------:R-:W-:Y:S02]  /*0b80*/  PRMT R38, R7, 0x7632, R38 ;  /* 0x0000763207267816 */ /* 0x000fe40000000026 */
[----:B------:R-:W-:Y:S01]  /*0b90*/  SHF.L.U32 R51, R51, 0x10, RZ ;  /* 0x0000001033337819 */ /* 0x000fe200000006ff */
[----:B------:R-:W-:Y:S01]  /*0ba0*/  FADD.FTZ R4, -R14, R4 ;  /* 0x000000040e047221 */ /* 0x000fe20000010100 */
[----:B------:R-:W-:Y:S02]  /*0bb0*/  SHF.L.U32 R38, R38, 0x10, RZ ;  /* 0x0000001026267819 */ /* 0x000fe400000006ff */
[----:B------:R-:W-:Y:S01]  /*0bc0*/  PRMT R15, R35, 0x7632, R15 ;  /* 0x00007632230f7816 */ /* 0x000fe2000000000f */
[----:B------:R-:W-:Y:S01]  /*0bd0*/  FADD.FTZ R51, -R14, R51 ;  /* 0x000000330e337221 */ /* 0x000fe20000010100 */
[----:B0-----:R-:W-:Y:S01]  /*0be0*/  FMUL.FTZ R60, R2, R4 ;  /* 0x00000004023c7220 */ /* 0x001fe20000410000 */
[C---:B------:R-:W-:Y:S01]  /*0bf0*/  PRMT R48, R33.reuse, 0x7632, R48 ;  /* 0x0000763221307816 */ /* 0x040fe20000000030 */
[----:B------:R-:W-:Y:S01]  /*0c00*/  FADD.FTZ R38, -R14, R38 ;  /* 0x000000260e267221 */ /* 0x000fe20000010100 */
[----:B------:R-:W-:Y:S01]  /*0c10*/  SHF.L.U32 R3, R33, 0x10, RZ ;  /* 0x0000001021037819 */ /* 0x000fe200000006ff */
[----:B------:R-:W-:Y:S01]  /*0c20*/  FMUL.FTZ R51, R2, R51 ;  /* 0x0000003302337220 */ /* 0x000fe20000410000 */
[----:B------:R-:W-:-:S02]  /*0c30*/  SHF.L.U32 R15, R15, 0x10, RZ ;  /* 0x000000100f0f7819 */ /* 0x000fc400000006ff */
[----:B------:R-:W-:Y:S01]  /*0c40*/  IADD3 R30, P0, R40, UR18, RZ ;  /* 0x00000012281e7c10 */ /* 0x000fe2000ff1e0ff */
[----:B------:R-:W-:Y:S01]  /*0c50*/  FMUL.FTZ R38, R2, R38 ;  /* 0x0000002602267220 */ /* 0x000fe20000410000 */
[----:B------:R-:W-:Y:S02]  /*0c60*/  SHF.L.U32 R48, R48, 0x10, RZ ;  /* 0x0000001030307819 */ /* 0x000fe400000006ff */
[----:B------:R-:W-:Y:S02]  /*0c70*/  IADD3.X R31, R41, UR19, RZ, P0, !PT ;  /* 0x00000013291f7c10 */ /* 0x000fe400087fe4ff */
[----:B-1----:R-:W-:-:S04]  /*0c80*/  IADD3 R32, P0, R32, UR20, RZ ;  /* 0x0000001420207c10 */ /* 0x002fc8000ff1e0ff */
[----:B------:R-:W-:Y:S01]  /*0c90*/  IADD3.X R33, R37, UR21, RZ, P0, !PT ;  /* 0x0000001525217c10 */ /* 0x000fe200087fe4ff */
[----:B---3--:R-:W-:Y:S01]  /*0ca0*/  HFMA2.MMA R37, -RZ, RZ, 0, 2.384185791015625e-06 ;  /* 0x00000028ff257435 */ /* 0x008fe200000001ff */
[----:B------:R-:W3:Y:S04]  /*0cb0*/  LDG.E.64.CONSTANT R30, desc[UR12][R30.64] ;  /* 0x0000000c1e1e7981 */ /* 0x000ee8000c1e9b00 */
[----:B------:R-:W3:Y:S05]  /*0cc0*/  LDG.E.64.CONSTANT R32, desc[UR12][R32.64] ;  /* 0x0000000c20207981 */ /* 0x000eea000c1e9b00 */
[----:B------:R-:W-:Y:S01]  /*0cd0*/  IMAD R6, R6, R37, UR8 ;  /* 0x0000000806067e24 */ /* 0x000fe2000f8e0225 */
[----:B--2---:R-:W-:-:S02]  /*0ce0*/  SHF.L.U32 R4, R19, 0x10, RZ ;  /* 0x0000001013047819 */ /* 0x004fc400000006ff */
[C---:B----4-:R-:W-:Y:S02]  /*0cf0*/  SHF.L.U32 R61, R16.reuse, 0x10, RZ ;  /* 0x00000010103d7819 */ /* 0x050fe400000006ff */
[----:B------:R-:W-:Y:S02]  /*0d00*/  PRMT R9, R16, 0x7632, R9 ;  /* 0x0000763210097816 */ /* 0x000fe40000000009 */
[C---:B------:R-:W-:Y:S02]  /*0d10*/  PRMT R8, R17.reuse, 0x7632, R8 ;  /* 0x0000763211087816 */ /* 0x040fe40000000008 */
[----:B------:R-:W-:Y:S02]  /*0d20*/  SHF.L.U32 R59, R17, 0x10, RZ ;  /* 0x00000010113b7819 */ /* 0x000fe400000006ff */
[----:B------:R-:W-:Y:S01]  /*0d30*/  SHF.L.U32 R9, R9, 0x10, RZ ;  /* 0x0000001009097819 */ /* 0x000fe200000006ff */
[----:B------:R-:W-:Y:S01]  /*0d40*/  FADD.FTZ R4, -R14, R4 ;  /* 0x000000040e047221 */ /* 0x000fe20000010100 */
[----:B------:R-:W-:Y:S01]  /*0d50*/  SHF.L.U32 R8, R8, 0x10, RZ ;  /* 0x0000001008087819 */ /* 0x000fe200000006ff */
[----:B------:R-:W-:-:S02]  /*0d60*/  FFMA.FTZ R50, R60, R3, R59 ;  /* 0x000000033c327223 */ /* 0x000fc4000001003b */
[----:B------:R-:W-:Y:S02]  /*0d70*/  FFMA.FTZ R55, R51, R15, R9 ;  /* 0x0000000f33377223 */ /* 0x000fe40000010009 */
[----:B------:R-:W-:-:S04]  /*0d80*/  FFMA.FTZ R43, R38, R48, R8 ;  /* 0x00000030262b7223 */ /* 0x000fc80000010008 */
[----:B------:R-:W-:Y:S01]  /*0d90*/  FMUL.FTZ R47, R43, -1.4426950216293334961 ;  /* 0xbfb8aa3b2b2f7820 */ /* 0x000fe20000410000 */
[----:B------:R-:W-:Y:S04]  /*0da0*/  STL [R1+0x128], R26 ;  /* 0x0001281a01007387 */ /* 0x000fe80000100800 */
[----:B------:R-:W-:Y:S04]  /*0db0*/  STL [R1+0x124], R27 ;  /* 0x0001241b01007387 */ /* 0x000fe80000100800 */
[----:B------:R-:W-:Y:S04]  /*0dc0*/  STL [R1+0x120], R29 ;  /* 0x0001201d01007387 */ /* 0x000fe80000100800 */
[----:B------:R-:W-:Y:S04]  /*0dd0*/  STL [R1+0xa0], R40 ;  /* 0x0000a02801007387 */ /* 0x000fe80000100800 */
[----:B------:R-:W-:Y:S04]  /*0de0*/  STL [R1+0xa4], R41 ;  /* 0x0000a42901007387 */ /* 0x000fe80000100800 */
[----:B------:R0:W-:Y:S02]  /*0df0*/  STL [R1+0xd8], R16 ;  /* 0x0000d81001007387 */ /* 0x0001e40000100800 */
[----:B0-----:R-:W-:-:S04]  /*0e00*/  FMUL.FTZ R16, R2, R5 ;  /* 0x0000000502107220 */ /* 0x001fc80000410000 */
[----:B------:R-:W-:Y:S01]  /*0e10*/  FFMA.FTZ R56, R16, R0, R61 ;  /* 0x0000000010387223 */ /* 0x000fe2000001003d */
[----:B------:R-:W-:-:S03]  /*0e20*/  SHF.L.U32 R5, R18, 0x10, RZ ;  /* 0x0000001012057819 */ /* 0x000fc600000006ff */
[----:B------:R-:W-:Y:S02]  /*0e30*/  FMUL.FTZ R35, R56, -1.4426950216293334961 ;  /* 0xbfb8aa3b38237820 */ /* 0x000fe40000410000 */
[----:B------:R-:W-:Y:S01]  /*0e40*/  FADD.FTZ R5, -R14, R5 ;  /* 0x000000050e057221 */ /* 0x000fe20000010100 */
[----:B------:R-:W-:-:S03]  /*0e50*/  FMUL.FTZ R29, R2, R4 ;  /* 0x00000004021d7220 */ /* 0x000fc60000410000 */
[----:B------:R-:W0:Y:S01]  /*0e60*/  MUFU.EX2 R35, R35 ;  /* 0x0000002300237308 */ /* 0x000e220000000800 */
[----:B------:R-:W-:Y:S01]  /*0e70*/  FMUL.FTZ R27, R2, R5 ;  /* 0x00000005021b7220 */ /* 0x000fe20000410000 */
[----:B------:R-:W-:Y:S01]  /*0e80*/  FMUL.FTZ R5, R50, -1.4426950216293334961 ;  /* 0xbfb8aa3b32057820 */ /* 0x000fe20000410000 */
[----:B------:R-:W-:-:S05]  /*0e90*/  FMUL.FTZ R4, R55, -1.4426950216293334961 ;  /* 0xbfb8aa3b37047820 */ /* 0x000fca0000410000 */
[----:B------:R-:W1:Y:S08]  /*0ea0*/  MUFU.EX2 R5, R5 ;  /* 0x0000000500057308 */ /* 0x000e700000000800 */
[----:B------:R-:W2:Y:S01]  /*0eb0*/  MUFU.EX2 R4, R4 ;  /* 0x0000000400047308 */ /* 0x000ea20000000800 */
[----:B0-----:R-:W-:Y:S01]  /*0ec0*/  FADD.FTZ R35, R35, 1 ;  /* 0x3f80000023237421 */ /* 0x001fe20000010000 */
[----:B------:R-:W-:Y:S06]  /*0ed0*/  STL [R1+0x50], R61 ;  /* 0x0000503d01007387 */ /* 0x000fec0000100800 */
[----:B------:R-:W0:Y:S01]  /*0ee0*/  MUFU.EX2 R47, R47 ;  /* 0x0000002f002f7308 */ /* 0x000e220000000800 */
[----:B------:R4:W-:Y:S01]  /*0ef0*/  STL [R1+0xdc], R17 ;  /* 0x0000dc1101007387 */ /* 0x0009e20000100800 */
[----:B-1----:R-:W-:-:S06]  /*0f00*/  FADD.FTZ R42, R5, 1 ;  /* 0x3f800000052a7421 */ /* 0x002fcc0000010000 */
[----:B------:R1:W3:Y:S01]  /*0f10*/  MUFU.RCP R53, R35 ;  /* 0x0000002300357308 */ /* 0x0002e20000001000 */
[----:B----4-:R-:W-:Y:S02]  /*0f20*/  LEA R17, R34, R6, 0x3 ;  /* 0x0000000622117211 */ /* 0x010fe400078e18ff */
[----:B------:R-:W-:Y:S02]  /*0f30*/  IADD3 R6, R36, 0x6400, RZ ;  /* 0x0000640024067810 */ /* 0x000fe40007ffe0ff */
[----:B-1----:R-:W-:Y:S02]  /*0f40*/  PRMT R35, R18, 0x7632, R35 ;  /* 0x0000763212237816 */ /* 0x002fe40000000023 */
[----:B------:R-:W-:Y:S01]  /*0f50*/  IADD3 R34, R36, 0x7800, RZ ;  /* 0x0000780024227810 */ /* 0x000fe20007ffe0ff */
[----:B--2---:R-:W-:Y:S01]  /*0f60*/  FADD.FTZ R49, R4, 1 ;  /* 0x3f80000004317421 */ /* 0x004fe20000010000 */
[-C--:B------:R-:W-:Y:S02]  /*0f70*/  IADD3 R6, P1, R6, R44.reuse, RZ ;  /* 0x0000002c06067210 */ /* 0x080fe40007f3e0ff */
[----:B------:R-:W-:Y:S01]  /*0f80*/  SHF.L.U32 R35, R35, 0x10, RZ ;  /* 0x0000001023237819 */ /* 0x000fe200000006ff */
[----:B------:R-:W-:Y:S01]  /*0f90*/  STL [R1+0x54], R59 ;  /* 0x0000543b01007387 */ /* 0x000fe20000100800 */
[----:B------:R-:W-:Y:S01]  /*0fa0*/  FFMA.FTZ R39, R0, R27, R61 ;  /* 0x0000001b00277223 */ /* 0x000fe2000001003d */
[----:B------:R-:W-:Y:S01]  /*0fb0*/  PRMT R4, R19, 0x7632, R4 ;  /* 0x0000763213047816 */ /* 0x000fe20000000004 */
[----:B0-----:R-:W-:Y:S01]  /*0fc0*/  FADD.FTZ R47, R47, 1 ;  /* 0x3f8000002f2f7421 */ /* 0x001fe20000010000 */
[----:B------:R-:W-:Y:S01]  /*0fd0*/  STL [R1+0x40], R16 ;  /* 0x0000401001007387 */ /* 0x000fe20000100800 */
[----:B------:R-:W-:Y:S01]  /*0fe0*/  IADD3 R5, P0, R34, R44, RZ ;  /* 0x0000002c22057210 */ /* 0x000fe20007f1e0ff */
[----:B------:R-:W-:Y:S01]  /*0ff0*/  FADD.FTZ R35, -R14, R35 ;  /* 0x000000230e237221 */ /* 0x000fe20000010100 */
[----:B------:R-:W-:Y:S01]  /*1000*/  IADD3.X R34, RZ, R45, RZ, P1, !PT ;  /* 0x0000002dff227210 */ /* 0x000fe20000ffe4ff */
[----:B------:R-:W-:Y:S01]  /*1010*/  STL [R1+0x44], R60 ;  /* 0x0000443c01007387 */ /* 0x000fe20000100800 */
[----:B------:R-:W-:Y:S01]  /*1020*/  FMUL.FTZ R54, R39, -1.4426950216293334961 ;  /* 0xbfb8aa3b27367820 */ /* 0x000fe20000410000 */
[----:B------:R-:W-:Y:S01]  /*1030*/  FFMA.FTZ R7, R3, R29, R59 ;  /* 0x0000001d03077223 */ /* 0x000fe2000001003b */
[----:B------:R-:W-:Y:S01]  /*1040*/  SHF.L.U32 R4, R4, 0x10, RZ ;  /* 0x0000001004047819 */ /* 0x000fe200000006ff */
[----:B------:R-:W-:Y:S01]  /*1050*/  STL [R1+0x68], R27 ;  /* 0x0000681b01007387 */ /* 0x000fe20000100800 */
[----:B------:R-:W0:Y:S01]  /*1060*/  MUFU.RCP R42, R42 ;  /* 0x0000002a002a7308 */ /* 0x000e220000001000 */
[----:B------:R-:W-:-:S02]  /*1070*/  SHF.L.U64.HI R26, R6, 0x1, R34 ;  /* 0x00000001061a7819 */ /* 0x000fc40000010222 */
[----:B------:R-:W-:Y:S01]  /*1080*/  STL [R1+0x6c], R29 ;  /* 0x00006c1d01007387 */ /* 0x000fe20000100800 */
[----:B------:R-:W-:-:S03]  /*1090*/  FMUL.FTZ R46, R7, -1.4426950216293334961 ;  /* 0xbfb8aa3b072e7820 */ /* 0x000fc60000410000 */
[----:B------:R1:W-:Y:S01]  /*10a0*/  STL [R1+0x98], R17 ;  /* 0x0000981101007387 */ /* 0x0003e20000100800 */
[----:B------:R-:W-:Y:S01]  /*10b0*/  MUFU.RCP R47, R47 ;  /* 0x0000002f002f7308 */ /* 0x000fe20000001000 */
[----:B------:R-:W-:Y:S01]  /*10c0*/  FADD.FTZ R4, -R14, R4 ;  /* 0x000000040e047221 */ /* 0x000fe20000010100 */
[----:B------:R-:W-:Y:S02]  /*10d0*/  IADD3 R34, P2, R40, UR20, RZ ;  /* 0x0000001428227c10 */ /* 0x000fe4000ff5e0ff */
[----:B-1----:R-:W-:Y:S01]  /*10e0*/  SHF.L.U32 R17, R6, 0x1, RZ ;  /* 0x0000000106117819 */ /* 0x002fe200000006ff */
[----:B------:R-:W-:-:S03]  /*10f0*/  FMUL.FTZ R6, R2, R35 ;  /* 0x0000002302067220 */ /* 0x000fc60000410000 */
[----:B------:R-:W1:Y:S01]  /*1100*/  MUFU.EX2 R54, R54 ;  /* 0x0000003600367308 */ /* 0x000e620000000800 */
[----:B------:R-:W-:Y:S01]  /*1110*/  FMUL.FTZ R4, R2, R4 ;  /* 0x0000000402047220 */ /* 0x000fe20000410000 */
[----:B------:R-:W-:Y:S01]  /*1120*/  FFMA.FTZ R40, R15, R6, R9 ;  /* 0x000000060f287223 */ /* 0x000fe20000010009 */
[----:B------:R-:W-:-:S05]  /*1130*/  IADD3.X R35, R41, UR21, RZ, P2, !PT ;  /* 0x0000001529237c10 */ /* 0x000fca00097fe4ff */
[----:B------:R-:W2:Y:S01]  /*1140*/  MUFU.RCP R49, R49 ;  /* 0x0000003100317308 */ /* 0x000ea20000001000 */
[----:B------:R-:W-:Y:S01]  /*1150*/  FMUL.FTZ R52, R40, -1.4426950216293334961 ;  /* 0xbfb8aa3b28347820 */ /* 0x000fe20000410000 */
[----:B---3--:R-:W-:Y:S01]  /*1160*/  FADD.FTZ R57, -R53, 1 ;  /* 0x3f80000035397421 */ /* 0x008fe20000010100 */
[----:B------:R-:W-:-:S05]  /*1170*/  FFMA.FTZ R41, R48, R4, R8 ;  /* 0x0000000430297223 */ /* 0x000fca0000010008 */
[----:B------:R-:W3:Y:S01]  /*1180*/  MUFU.EX2 R46, R46 ;  /* 0x0000002e002e7308 */ /* 0x000ee20000000800 */
[----:B------:R-:W-:Y:S01]  /*1190*/  FFMA.FTZ R56, R56, R57, 1 ;  /* 0x3f80000038387423 */ /* 0x000fe20000010039 */
[----:B------:R-:W-:Y:S01]  /*11a0*/  FMUL.FTZ R58, R41, -1.4426950216293334961 ;  /* 0xbfb8aa3b293a7820 */ /* 0x000fe20000410000 */
[----:B0-----:R-:W-:Y:S01]  /*11b0*/  FADD.FTZ R37, -R42, 1 ;  /* 0x3f8000002a257421 */ /* 0x001fe20000010100 */
[----:B-1----:R-:W-:Y:S01]  /*11c0*/  FADD.FTZ R54, R54, 1 ;  /* 0x3f80000036367421 */ /* 0x002fe20000010000 */
[----:B------:R-:W-:Y:S01]  /*11d0*/  FMUL.FTZ R56, R53, R56 ;  /* 0x0000003835387220 */ /* 0x000fe20000410000 */
[----:B------:R0:W-:Y:S02]  /*11e0*/  STL [R1+0xe0], R18 ;  /* 0x0000e01201007387 */ /* 0x0001e40000100800 */
[----:B------:R-:W1:Y:S01]  /*11f0*/  MUFU.EX2 R52, R52 ;  /* 0x0000003400347308 */ /* 0x000e620000000800 */
[----:B------:R-:W-:Y:S01]  /*1200*/  FADD.FTZ R53, -R47, 1 ;  /* 0x3f8000002f357421 */ /* 0x000fe20000010100 */
[----:B------:R-:W-:Y:S01]  /*1210*/  FFMA.FTZ R50, R50, R37, 1 ;  /* 0x3f80000032327423 */ /* 0x000fe20000010025 */
[----:B--2---:R-:W-:Y:S01]  /*1220*/  FADD.FTZ R57, -R49, 1 ;  /* 0x3f80000031397421 */ /* 0x004fe20000010100 */
[----:B------:R-:W-:Y:S01]  /*1230*/  IADD3 R36, R36, 0x8c00, RZ ;  /* 0x00008c0024247810 */ /* 0x000fe20007ffe0ff */
[----:B------:R-:W-:Y:S01]  /*1240*/  FFMA.FTZ R43, R43, R53, 1 ;  /* 0x3f8000002b2b7423 */ /* 0x000fe20000010035 */
[----:B------:R-:W2:Y:S02]  /*1250*/  LDG.E.64.CONSTANT R34, desc[UR12][R34.64] ;  /* 0x0000000c22227981 */ /* 0x000ea4000c1e9b00 */
[----:B------:R-:W4:Y:S01]  /*1260*/  MUFU.EX2 R58, R58 ;  /* 0x0000003a003a7308 */ /* 0x000f220000000800 */
[----:B------:R-:W-:Y:S01]  /*1270*/  FMUL.FTZ R50, R42, R50 ;  /* 0x000000322a327220 */ /* 0x000fe20000410000 */
[----:B---3--:R-:W-:Y:S01]  /*1280*/  FADD.FTZ R46, R46, 1 ;  /* 0x3f8000002e2e7421 */ /* 0x008fe20000010000 */
[----:B------:R-:W-:Y:S01]  /*1290*/  SHF.L.U32 R53, R20, 0x10, RZ ;  /* 0x0000001014357819 */ /* 0x000fe200000006ff */
[----:B------:R-:W-:Y:S01]  /*12a0*/  FFMA.FTZ R57, R55, R57, 1 ;  /* 0x3f80000037397423 */ /* 0x000fe20000010039 */
[----:B------:R-:W-:-:S03]  /*12b0*/  FMUL.FTZ R47, R47, R43 ;  /* 0x0000002b2f2f7220 */ /* 0x000fc60000410000 */
[----:B------:R3:W-:Y:S01]  /*12c0*/  MUFU.RCP R42, R54 ;  /* 0x00000036002a7308 */ /* 0x0007e20000001000 */
[----:B------:R-:W-:Y:S01]  /*12d0*/  FMUL.FTZ R57, R49, R57 ;  /* 0x0000003931397220 */ /* 0x000fe20000410000 */
[----:B0-----:R-:W-:Y:S01]  /*12e0*/  FMUL.FTZ R18, R53, R56 ;  /* 0x0000003835127220 */ /* 0x001fe20000410000 */
[----:B-1----:R-:W-:Y:S01]  /*12f0*/  FADD.FTZ R53, R52, 1 ;  /* 0x3f80000034357421 */ /* 0x002fe20000010000 */
[----:B---3--:R-:W-:-:S04]  /*1300*/  PRMT R54, R20, 0x7632, R54 ;  /* 0x0000763214367816 */ /* 0x008fc80000000036 */
[----:B------:R0:W-:Y:S01]  /*1310*/  MUFU.RCP R43, R46 ;  /* 0x0000002e002b7308 */ /* 0x0001e20000001000 */
[----:B------:R-:W-:Y:S01]  /*1320*/  SHF.L.U32 R54, R54, 0x10, RZ ;  /* 0x0000001036367819 */ /* 0x000fe200000006ff */
[----:B------:R-:W-:Y:S01]  /*1330*/  FMUL.FTZ R49, R0, R18 ;  /* 0x0000001200317220 */ /* 0x000fe20000410000 */
[----:B0-----:R-:W-:-:S03]  /*1340*/  PRMT R46, R21, 0x7632, R46 ;  /* 0x00007632152e7816 */ /* 0x001fc6000000002e */
[----:B------:R-:W-:Y:S01]  /*1350*/  FMUL.FTZ R54, R54, R57 ;  /* 0x0000003936367220 */ /* 0x000fe20000410000 */
[----:B------:R-:W-:Y:S02]  /*1360*/  SHF.L.U32 R55, R21, 0x10, RZ ;  /* 0x0000001015377819 */ /* 0x000fe400000006ff */
[----:B------:R-:W-:Y:S02]  /*1370*/  SHF.L.U32 R52, R46, 0x10, RZ ;  /* 0x000000102e347819 */ /* 0x000fe400000006ff */
[----:B------:R0:W1:Y:S01]  /*1380*/  MUFU.RCP R46, R53 ;  /* 0x00000035002e7308 */ /* 0x0000620000001000 */
[----:B----4-:R-:W-:Y:S01]  /*1390*/  FADD.FTZ R58, R58, 1 ;  /* 0x3f8000003a3a7421 */ /* 0x010fe20000010000 */
[----:B------:R-:W-:Y:S01]  /*13a0*/  FFMA.FTZ R49, R16, R49, RZ ;  /* 0x0000003110317223 */ /* 0x000fe200000100ff */
[----:B------:R-:W-:Y:S01]  /*13b0*/  FMUL.FTZ R16, R55, R50 ;  /* 0x0000003237107220 */ /* 0x000fe20000410000 */
[----:B------:R-:W-:Y:S01]  /*13c0*/  FMUL.FTZ R52, R52, R47 ;  /* 0x0000002f34347220 */ /* 0x000fe20000410000 */
[----:B------:R-:W-:Y:S01]  /*13d0*/  FFMA.FTZ R50, R0, R18, RZ ;  /* 0x0000001200327223 */ /* 0x000fe200000100ff */
[----:B0-----:R-:W-:-:S02]  /*13e0*/  FMUL.FTZ R53, R15, R54 ;  /* 0x000000360f357220 */ /* 0x001fc40000410000 */
[----:B------:R-:W0:Y:S02]  /*13f0*/  MUFU.RCP R47, R58 ;  /* 0x0000003a002f7308 */ /* 0x000e240000001000 */
[----:B------:R-:W-:Y:S01]  /*1400*/  FFMA.FTZ R49, R51, R53, R49 ;  /* 0x0000003533317223 */ /* 0x000fe20000010031 */
[----:B------:R-:W-:Y:S01]  /*1410*/  FMUL.FTZ R53, R3, R16 ;  /* 0x0000001003357220 */ /* 0x000fe20000410000 */
[-C--:B------:R-:W-:Y:S01]  /*1420*/  FFMA.FTZ R51, R51, R54.reuse, R10 ;  /* 0x0000003633337223 */ /* 0x080fe2000001000a */
[----:B------:R-:W-:Y:S01]  /*1430*/  FFMA.FTZ R10, R15, R54, R50 ;  /* 0x000000360f0a7223 */ /* 0x000fe20000010032 */
[----:B------:R-:W-:Y:S01]  /*1440*/  FADD.FTZ R50, R54, R11 ;  /* 0x0000000b36327221 */ /* 0x000fe20000010000 */
[----:B------:R-:W-:Y:S01]  /*1450*/  FFMA.FTZ R49, R60, R53, R49 ;  /* 0x000000353c317223 */ /* 0x000fe20000010031 */
[-C--:B------:R-:W-:Y:S01]  /*1460*/  FMUL.FTZ R54, R48, R52.reuse ;  /* 0x0000003430367220 */ /* 0x080fe20000410000 */
[----:B------:R-:W-:Y:S01]  /*1470*/  FFMA.FTZ R12, R38, R52, R12 ;  /* 0x00000034260c7223 */ /* 0x000fe2000001000c */
[----:B------:R-:W-:Y:S01]  /*1480*/  FADD.FTZ R60, R52, R13 ;  /* 0x0000000d343c7221 */ /* 0x000fe20000010000 */
[----:B------:R-:W-:Y:S01]  /*1490*/  FFMA.FTZ R13, R3, R16, R10 ;  /* 0x00000010030d7223 */ /* 0x000fe2000001000a */
[--C-:B------:R-:W-:Y:S01]  /*14a0*/  FFMA.FTZ R54, R38, R54, R49.reuse ;  /* 0x0000003626367223 */ /* 0x100fe20000010031 */
[----:B-1----:R-:W-:Y:S01]  /*14b0*/  FADD.FTZ R38, -R46, 1 ;  /* 0x3f8000002e267421 */ /* 0x002fe20000010100 */
[----:B------:R-:W-:Y:S01]  /*14c0*/  FADD.FTZ R10, -R42, 1 ;  /* 0x3f8000002a0a7421 */ /* 0x000fe20000010100 */
[----:B------:R-:W-:Y:S01]  /*14d0*/  FADD.FTZ R11, -R43, 1 ;  /* 0x3f8000002b0b7421 */ /* 0x000fe20000010100 */
[----:B------:R-:W-:Y:S01]  /*14e0*/  PRMT R49, R23, 0x7632, R49 ;  /* 0x0000763217317816 */ /* 0x000fe20000000031 */
[----:B------:R-:W-:Y:S01]  /*14f0*/  FFMA.FTZ R52, R48, R52, R13 ;  /* 0x0000003430347223 */ /* 0x000fe2000001000d */
[----:B------:R-:W-:Y:S01]  /*1500*/  FFMA.FTZ R38, R40, R38, 1 ;  /* 0x3f80000028267423 */ /* 0x000fe20000010026 */
[----:B------:R-:W-:Y:S01]  /*1510*/  FFMA.FTZ R10, R39, R10, 1 ;  /* 0x3f800000270a7423 */ /* 0x000fe2000001000a */
[----:B------:R-:W-:Y:S01]  /*1520*/  FFMA.FTZ R13, R7, R11, 1 ;  /* 0x3f800000070d7423 */ /* 0x000fe2000001000b */
[----:B0-----:R-:W-:Y:S01]  /*1530*/  FADD.FTZ R11, -R47, 1 ;  /* 0x3f8000002f0b7421 */ /* 0x001fe20000010100 */
[----:B------:R-:W-:Y:S01]  /*1540*/  SHF.L.U32 R49, R49, 0x10, RZ ;  /* 0x0000001031317819 */ /* 0x000fe200000006ff */
[----:B------:R-:W-:Y:S01]  /*1550*/  FMUL.FTZ R53, R46, R38 ;  /* 0x000000262e357220 */ /* 0x000fe20000410000 */
[----:B------:R-:W-:Y:S01]  /*1560*/  SHF.L.U32 R7, R22, 0x10, RZ ;  /* 0x0000001016077819 */ /* 0x000fe200000006ff */
[----:B------:R-:W-:Y:S01]  /*1570*/  FMUL.FTZ R42, R42, R10 ;  /* 0x0000000a2a2a7220 */ /* 0x000fe20000410000 */
[----:B------:R-:W-:Y:S01]  /*1580*/  PRMT R38, R24, 0x7632, R38 ;  /* 0x0000763218267816 */ /* 0x000fe20000000026 */
[----:B------:R-:W-:Y:S01]  /*1590*/  FFMA.FTZ R11, R41, R11, 1 ;  /* 0x3f800000290b7423 */ /* 0x000fe2000001000b */
[----:B------:R-:W-:Y:S01]  /*15a0*/  SHF.L.U32 R10, R23, 0x10, RZ ;  /* 0x00000010170a7819 */ /* 0x000fe200000006ff */
[C---:B------:R-:W-:Y:S01]  /*15b0*/  FADD.FTZ R49, -R14.reuse, R49 ;  /* 0x000000310e317221 */ /* 0x040fe20000010100 */
[----:B------:R0:W-:Y:S01]  /*15c0*/  STL [R1+0xe4], R19 ;  /* 0x0000e41301007387 */ /* 0x0001e20000100800 */
[----:B------:R-:W-:Y:S01]  /*15d0*/  FADD.FTZ R7, -R14, R7 ;  /* 0x000000070e077221 */ /* 0x000fe20000010100 */
[----:B------:R-:W-:Y:S01]  /*15e0*/  SHF.L.U32 R39, R25, 0x10, RZ ;  /* 0x0000001019277819 */ /* 0x000fe200000006ff */
[----:B------:R-:W-:Y:S01]  /*15f0*/  FMUL.FTZ R13, R43, R13 ;  /* 0x0000000d2b0d7220 */ /* 0x000fe20000410000 */
[----:B------:R-:W-:Y:S01]  /*1600*/  STL [R1+0x94], R26 ;  /* 0x0000941a01007387 */ /* 0x000fe20000100800 */
[----:B------:R-:W-:Y:S01]  /*1610*/  SHF.L.U32 R38, R38, 0x10, RZ ;  /* 0x0000001026267819 */ /* 0x000fe200000006ff */
[----:B------:R-:W-:Y:S01]  /*1620*/  FMUL.FTZ R11, R47, R11 ;  /* 0x0000000b2f0b7220 */ /* 0x000fe20000410000 */
[----:B------:R-:W-:Y:S01]  /*1630*/  SHF.L.U32 R47, R24, 0x10, RZ ;  /* 0x00000010182f7819 */ /* 0x000fe200000006ff */
[----:B------:R-:W-:Y:S01]  /*1640*/  STL [R1+0x90], R17 ;  /* 0x0000901101007387 */ /* 0x000fe20000100800 */
[----:B------:R-:W-:Y:S01]  /*1650*/  FADD.FTZ R10, -R14, R10 ;  /* 0x0000000a0e0a7221 */ /* 0x000fe20000010100 */
[----:B------:R-:W-:-:S02]  /*1660*/  FMUL.FTZ R49, R2, R49 ;  /* 0x0000003102317220 */ /* 0x000fc40000410000 */
[----:B------:R1:W-:Y:S01]  /*1670*/  STL [R1+0xe8], R20 ;  /* 0x0000e81401007387 */ /* 0x0003e20000100800 */
[----:B0-----:R-:W-:Y:S01]  /*1680*/  FMUL.FTZ R19, R39, R13 ;  /* 0x0000000d27137220 */ /* 0x001fe20000410000 */
[----:B------:R-:W-:Y:S02]  /*1690*/  FMUL.FTZ R53, R38, R53 ;  /* 0x0000003526357220 */ /* 0x000fe40000410000 */
[----:B------:R0:W-:Y:S01]  /*16a0*/  STL [R1+0x18], R18 ;  /* 0x0000181201007387 */ /* 0x0001e20000100800 */
[----:B------:R-:W-:Y:S01]  /*16b0*/  IADD3.X R38, RZ, R45, RZ, P0, !PT ;  /* 0x0000002dff267210 */ /* 0x000fe200007fe4ff */
[----:B------:R-:W-:Y:S02]  /*16c0*/  FFMA.FTZ R13, R48, R49, R8 ;  /* 0x00000031300d7223 */ /* 0x000fe40000010008 */
[----:B------:R3:W-:Y:S01]  /*16d0*/  STL [R1+0xec], R21 ;  /* 0x0000ec1501007387 */ /* 0x0007e20000100800 */
[----:B-1----:R-:W-:-:S03]  /*16e0*/  FMUL.FTZ R20, R2, R7 ;  /* 0x0000000702147220 */ /* 0x002fc60000410000 */
[----:B------:R1:W-:Y:S01]  /*16f0*/  STL [R1+0x1c], R16 ;  /* 0x00001c1001007387 */ /* 0x0003e20000100800 */
[----:B0-----:R-:W-:-:S03]  /*1700*/  FMUL.FTZ R18, R2, R10 ;  /* 0x0000000a02127220 */ /* 0x001fc60000410000 */
[----:B------:R-:W-:Y:S01]  /*1710*/  STL [R1+0xf0], R22 ;  /* 0x0000f01601007387 */ /* 0x000fe20000100800 */
[----:B---3--:R-:W-:-:S03]  /*1720*/  FMUL.FTZ R21, R47, R42 ;  /* 0x0000002a2f157220 */ /* 0x008fc60000410000 */
[----:B------:R-:W-:Y:S01]  /*1730*/  STL [R1+0x64], R20 ;  /* 0x0000641401007387 */ /* 0x000fe20000100800 */
[----:B------:R-:W-:Y:S01]  /*1740*/  IADD3 R44, P1, R36, R44, RZ ;  /* 0x0000002c242c7210 */ /* 0x000fe20007f3e0ff */
[----:B------:R-:W-:Y:S01]  /*1750*/  FMUL.FTZ R39, R13, -1.4426950216293334961 ;  /* 0xbfb8aa3b0d277820 */ /* 0x000fe20000410000 */
[----:B-1----:R-:W-:Y:S01]  /*1760*/  SHF.L.U64.HI R16, R5, 0x1, R38 ;  /* 0x0000000105107819 */ /* 0x002fe20000010226 */
[----:B------:R-:W-:Y:S01]  /*1770*/  STL [R1+0xf4], R24 ;  /* 0x0000f41801007387 */ /* 0x000fe20000100800 */
[C---:B------:R-:W-:Y:S02]  /*1780*/  IADD3 R36, P3, R17.reuse, UR18, RZ ;  /* 0x0000001211247c10 */ /* 0x040fe4000ff7e0ff */
[----:B------:R-:W-:Y:S01]  /*1790*/  IADD3 R38, P0, R17, UR20, RZ ;  /* 0x0000001411267c10 */ /* 0x000fe2000ff1e0ff */
[----:B------:R-:W-:Y:S01]  /*17a0*/  STL [R1+0xf8], R23 ;  /* 0x0000f81701007387 */ /* 0x000fe20000100800 */
[----:B------:R-:W-:-:S03]  /*17b0*/  SHF.L.U32 R17, R5, 0x1, RZ ;  /* 0x0000000105117819 */ /* 0x000fc600000006ff */
[----:B------:R-:W-:Y:S01]  /*17c0*/  STL [R1+0x60], R18 ;  /* 0x0000601201007387 */ /* 0x000fe20000100800 */
[----:B------:R0:W1:Y:S03]  /*17d0*/  MUFU.EX2 R5, R39 ;  /* 0x0000002700057308 */ /* 0x0000660000000800 */
[----:B------:R-:W-:Y:S01]  /*17e0*/  STL [R1+0x38], R21 ;  /* 0x0000381501007387 */ /* 0x000fe20000100800 */
[----:B------:R-:W-:-:S03]  /*17f0*/  IADD3.X R37, R26, UR19, RZ, P3, !PT ;  /* 0x000000131a257c10 */ /* 0x000fc60009ffe4ff */
[----:B------:R-:W-:Y:S01]  /*1800*/  STL [R1+0x3c], R19 ;  /* 0x00003c1301007387 */ /* 0x000fe20000100800 */
[----:B0-----:R-:W-:-:S03]  /*1810*/  IADD3.X R39, R26, UR21, RZ, P0, !PT ;  /* 0x000000151a277c10 */ /* 0x001fc600087fe4ff */
[----:B------:R0:W-:Y:S04]  /*1820*/  STL [R1+0xfc], R25 ;  /* 0x0000fc1901007387 */ /* 0x0001e80000100800 */
[----:B------:R-:W-:Y:S04]  /*1830*/  STL [R1+0x8c], R16 ;  /* 0x00008c1001007387 */ /* 0x000fe80000100800 */
[----:B------:R-:W3:Y:S01]  /*1840*/  LDL.LU R26, [R1+0x128] ;  /* 0x00012800011a7983 */ /* 0x000ee20000300800 */
[----:B------:R-:W-:Y:S01]  /*1850*/  FMUL.FTZ R55, R0, R21 ;  /* 0x0000001500377220 */ /* 0x000fe20000410000 */
[----:B------:R-:W-:-:S02]  /*1860*/  FFMA.FTZ R10, R3, R18, R59 ;  /* 0x00000012030a7223 */ /* 0x000fc4000001003b */
[----:B------:R-:W-:Y:S01]  /*1870*/  STL [R1+0x88], R17 ;  /* 0x0000881101007387 */ /* 0x000fe20000100800 */
[----:B------:R-:W-:-:S03]  /*1880*/  FFMA.FTZ R54, R27, R55, R54 ;  /* 0x000000371b367223 */ /* 0x000fc60000010036 */
[----:B------:R-:W4:Y:S01]  /*1890*/  LDL.LU R27, [R1+0x124] ;  /* 0x00012400011b7983 */ /* 0x000f220000300800 */
[----:B------:R-:W-:Y:S01]  /*18a0*/  FMUL.FTZ R41, R10, -1.4426950216293334961 ;  /* 0xbfb8aa3b0a297820 */ /* 0x000fe20000410000 */
[-C--:B------:R-:W-:Y:S01]  /*18b0*/  FMUL.FTZ R55, R15, R53.reuse ;  /* 0x000000350f377220 */ /* 0x080fe20000410000 */
[----:B------:R-:W-:Y:S01]  /*18c0*/  FFMA.FTZ R51, R6, R53, R51 ;  /* 0x0000003506337223 */ /* 0x000fe20000010033 */
[----:B------:R-:W-:Y:S01]  /*18d0*/  FADD.FTZ R50, R50, R53 ;  /* 0x0000003532327221 */ /* 0x000fe20000010000 */
[----:B------:R-:W-:Y:S01]  /*18e0*/  PRMT R42, R25, 0x7632, R42 ;  /* 0x00007632192a7816 */ /* 0x000fe2000000002a */
[----:B------:R-:W-:Y:S01]  /*18f0*/  FFMA.FTZ R46, R0, R20, R61 ;  /* 0x00000014002e7223 */ /* 0x000fe2000001003d */
[----:B------:R-:W0:Y:S01]  /*1900*/  MUFU.EX2 R41, R41 ;  /* 0x0000002900297308 */ /* 0x000e220000000800 */
[----:B------:R-:W-:Y:S01]  /*1910*/  FFMA.FTZ R54, R6, R55, R54 ;  /* 0x0000003706367223 */ /* 0x000fe20000010036 */
[----:B------:R-:W-:Y:S01]  /*1920*/  FFMA.FTZ R6, R0, R21, R52 ;  /* 0x0000001500067223 */ /* 0x000fe20000010034 */
[----:B------:R-:W-:Y:S01]  /*1930*/  FMUL.FTZ R55, R3, R19 ;  /* 0x0000001303377220 */ /* 0x000fe20000410000 */
[----:B------:R-:W-:Y:S01]  /*1940*/  PRMT R7, R22, 0x7632, R7 ;  /* 0x0000763216077816 */ /* 0x000fe20000000007 */
[----:B-1----:R-:W-:Y:S01]  /*1950*/  FADD.FTZ R57, R5, 1 ;  /* 0x3f80000005397421 */ /* 0x002fe20000010000 */
[----:B------:R-:W-:Y:S01]  /*1960*/  FFMA.FTZ R6, R15, R53, R6 ;  /* 0x000000350f067223 */ /* 0x000fe20000010006 */
[----:B------:R-:W-:Y:S01]  /*1970*/  FFMA.FTZ R53, R29, R55, R54 ;  /* 0x000000371d357223 */ /* 0x000fe20000010036 */
[----:B------:R-:W2:Y:S04]  /*1980*/  LDG.E.64.CONSTANT R36, desc[UR12][R36.64] ;  /* 0x0000000c24247981 */ /* 0x000ea8000c1e9b00 */
[----:B------:R-:W2:Y:S04]  /*1990*/  LDL.LU R29, [R1+0x120] ;  /* 0x00012000011d7983 */ /* 0x000ea80000300800 */
[----:B------:R-:W2:Y:S01]  /*19a0*/  LDG.E.64.CONSTANT R38, desc[UR12][R38.64] ;  /* 0x0000000c26267981 */ /* 0x000ea2000c1e9b00 */
[----:B0-----:R-:W-:-:S04]  /*19b0*/  FADD.FTZ R56, R41, 1 ;  /* 0x3f80000029387421 */ /* 0x001fc80000010000 */
[----:B------:R3:W-:Y:S01]  /*19c0*/  MUFU.RCP R52, R56 ;  /* 0x0000003800347308 */ /* 0x0007e20000001000 */
[----:B------:R-:W-:Y:S01]  /*19d0*/  SHF.L.U32 R42, R42, 0x10, RZ ;  /* 0x000000102a2a7819 */ /* 0x000fe200000006ff */
[----:B------:R-:W-:-:S04]  /*19e0*/  FFMA.FTZ R6, R3, R19, R6 ;  /* 0x0000001303067223 */ /* 0x000fc80000010006 */
[----:B------:R-:W-:-:S04]  /*19f0*/  FMUL.FTZ R11, R42, R11 ;  /* 0x0000000b2a0b7220 */ /* 0x000fc80000410000 */
[----:B------:R-:W-:Y:S01]  /*1a00*/  FFMA.FTZ R12, R4, R11, R12 ;  /* 0x0000000b040c7223 */ /* 0x000fe2000001000c */
[----:B------:R-:W-:Y:S01]  /*1a10*/  FADD.FTZ R60, R60, R11 ;  /* 0x0000000b3c3c7221 */ /* 0x000fe20000010000 */
[----:B------:R-:W-:Y:S01]  /*1a20*/  SHF.L.U32 R7, R7, 0x10, RZ ;  /* 0x0000001007077819 */ /* 0x000fe200000006ff */
[----:B------:R-:W-:-:S04]  /*1a30*/  FMUL.FTZ R40, R46, -1.4426950216293334961 ;  /* 0xbfb8aa3b2e287820 */ /* 0x000fc80000410000 */
[----:B------:R-:W-:-:S04]  /*1a40*/  FADD.FTZ R7, -R14, R7 ;  /* 0x000000070e077221 */ /* 0x000fc80000010100 */
[----:B------:R-:W-:Y:S01]  /*1a50*/  FMUL.FTZ R7, R2, R7 ;  /* 0x0000000702077220 */ /* 0x000fe20000410000 */
[----:B------:R-:W0:Y:S03]  /*1a60*/  MUFU.EX2 R40, R40 ;  /* 0x0000002800287308 */ /* 0x000e260000000800 */
[----:B------:R-:W-:Y:S01]  /*1a70*/  FFMA.FTZ R43, R15, R7, R9 ;  /* 0x000000070f2b7223 */ /* 0x000fe20000010009 */
[----:B---3--:R-:W-:-:S05]  /*1a80*/  SHF.L.U32 R56, R26, 0x10, RZ ;  /* 0x000000101a387819 */ /* 0x008fca00000006ff */
[----:B------:R-:W-:-:S04]  /*1a90*/  FADD.FTZ R56, -R14, R56 ;  /* 0x000000380e387221 */ /* 0x000fc80000010100 */
[----:B------:R-:W-:Y:S01]  /*1aa0*/  FMUL.FTZ R25, R2, R56 ;  /* 0x0000003802197220 */ /* 0x000fe20000410000 */
[CC--:B------:R-:W-:Y:S01]  /*1ab0*/  FMUL.FTZ R56, R48.reuse, R11.reuse ;  /* 0x0000000b30387220 */ /* 0x0c0fe20000410000 */
[----:B------:R1:W-:Y:S01]  /*1ac0*/  STL [R1+0x100], R26 ;  /* 0x0001001a01007387 */ /* 0x0003e20000100800 */
[----:B------:R-:W-:Y:S01]  /*1ad0*/  FFMA.FTZ R11, R48, R11, R6 ;  /* 0x0000000b300b7223 */ /* 0x000fe20000010006 */
[----:B------:R-:W-:Y:S02]  /*1ae0*/  FFMA.FTZ R6, R0, R25, R61 ;  /* 0x0000001900067223 */ /* 0x000fe4000001003d */
[----:B------:R-:W-:Y:S04]  /*1af0*/  STL [R1+0x5c], R25 ;  /* 0x00005c1901007387 */ /* 0x000fe80000100800 */
[----:B------:R-:W3:Y:S01]  /*1b00*/  LDL.LU R61, [R1+0x11c] ;  /* 0x00011c00013d7983 */ /* 0x000ee20000300800 */
[----:B------:R-:W-:-:S06]  /*1b10*/  FMUL.FTZ R47, R43, -1.4426950216293334961 ;  /* 0xbfb8aa3b2b2f7820 */ /* 0x000fcc0000410000 */
[----:B------:R-:W4:Y:S01]  /*1b20*/  MUFU.EX2 R47, R47 ;  /* 0x0000002f002f7308 */ /* 0x000f220000000800 */
[----:B0-----:R-:W-:Y:S01]  /*1b30*/  FADD.FTZ R42, R40, 1 ;  /* 0x3f800000282a7421 */ /* 0x001fe20000010000 */
[----:B------:R-:W-:-:S06]  /*1b40*/  PRMT R54, R26, 0x7632, R54 ;  /* 0x000076321a367816 */ /* 0x000fcc0000000036 */
[----:B------:R-:W0:Y:S01]  /*1b50*/  MUFU.RCP R42, R42 ;  /* 0x0000002a002a7308 */ /* 0x000e220000001000 */
[----:B------:R-:W-:Y:S01]  /*1b60*/  SHF.L.U32 R5, R54, 0x10, RZ ;  /* 0x0000001036057819 */ /* 0x000fe200000006ff */
[----:B------:R-:W-:Y:S01]  /*1b70*/  FFMA.FTZ R53, R4, R56, R53 ;  /* 0x0000003804357223 */ /* 0x000fe20000010035 */
[----:B------:R-:W-:-:S05]  /*1b80*/  FMUL.FTZ R4, R6, -1.4426950216293334961 ;  /* 0xbfb8aa3b06047820 */ /* 0x000fca0000410000 */
[----:B------:R-:W1:Y:S01]  /*1b90*/  MUFU.RCP R54, R57 ;  /* 0x0000003900367308 */ /* 0x000e620000001000 */
[----:B----4-:R-:W-:Y:S01]  /*1ba0*/  FADD.FTZ R47, R47, 1 ;  /* 0x3f8000002f2f7421 */ /* 0x010fe20000010000 */
[----:B------:R-:W-:Y:S01]  /*1bb0*/  SHF.L.U32 R55, R27, 0x10, RZ ;  /* 0x000000101b377819 */ /* 0x000fe200000006ff */
[----:B------:R-:W-:-:S05]  /*1bc0*/  FADD.FTZ R5, -R14, R5 ;  /* 0x000000050e057221 */ /* 0x000fca0000010100 */
[----:B------:R-:W4:Y:S01]  /*1bd0*/  MUFU.RCP R47, R47 ;  /* 0x0000002f002f7308 */ /* 0x000f220000001000 */
[----:B0-----:R-:W-:Y:S01]  /*1be0*/  FADD.FTZ R56, -R42, 1 ;  /* 0x3f8000002a387421 */ /* 0x001fe20000010100 */
[----:B------:R-:W-:Y:S01]  /*1bf0*/  FADD.FTZ R58, -R52, 1 ;  /* 0x3f800000343a7421 */ /* 0x000fe20000010100 */
[----:B------:R-:W-:Y:S01]  /*1c00*/  FMUL.FTZ R5, R2, R5 ;  /* 0x0000000502057220 */ /* 0x000fe20000410000 */
[----:B------:R-:W-:-:S04]  /*1c10*/  FADD.FTZ R55, -R14, R55 ;  /* 0x000000370e377221 */ /* 0x000fc80000010100 */
[----:B------:R-:W0:Y:S01]  /*1c20*/  MUFU.EX2 R4, R4 ;  /* 0x0000000400047308 */ /* 0x000e220000000800 */
[----:B------:R-:W-:Y:S01]  /*1c30*/  FFMA.FTZ R46, R46, R56, 1 ;  /* 0x3f8000002e2e7423 */ /* 0x000fe20000010038 */
[----:B------:R-:W-:Y:S01]  /*1c40*/  FFMA.FTZ R58, R10, R58, 1 ;  /* 0x3f8000000a3a7423 */ /* 0x000fe2000001003a */
[----:B-1----:R-:W-:Y:S01]  /*1c50*/  FADD.FTZ R57, -R54, 1 ;  /* 0x3f80000036397421 */ /* 0x002fe20000010100 */
[----:B------:R-:W-:Y:S01]  /*1c60*/  FFMA.FTZ R10, R15, R5, R9 ;  /* 0x000000050f0a7223 */ /* 0x000fe20000010009 */
[----:B------:R-:W-:Y:S01]  /*1c70*/  FMUL.FTZ R24, R2, R55 ;  /* 0x0000003702187220 */ /* 0x000fe20000410000 */
[----:B------:R-:W-:Y:S01]  /*1c80*/  FMUL.FTZ R46, R42, R46 ;  /* 0x0000002e2a2e7220 */ /* 0x000fe20000410000 */
[----:B------:R-:W-:Y:S01]  /*1c90*/  FFMA.FTZ R57, R13, R57, 1 ;  /* 0x3f8000000d397423 */ /* 0x000fe20000010039 */
[----:B------:R-:W-:Y:S01]  /*1ca0*/  FMUL.FTZ R42, R10, -1.4426950216293334961 ;  /* 0xbfb8aa3b0a2a7820 */ /* 0x000fe20000410000 */
[----:B------:R-:W-:Y:S01]  /*1cb0*/  SHF.L.U32 R13, R28, 0x10, RZ ;  /* 0x000000101c0d7819 */ /* 0x000fe200000006ff */
[----:B------:R-:W-:Y:S01]  /*1cc0*/  FFMA.FTZ R55, R3, R24, R59 ;  /* 0x0000001803377223 */ /* 0x000fe2000001003b */
[----:B----4-:R-:W-:Y:S01]  /*1cd0*/  FADD.FTZ R59, -R47, 1 ;  /* 0x3f8000002f3b7421 */ /* 0x010fe20000010100 */
[----:B------:R-:W-:Y:S01]  /*1ce0*/  FMUL.FTZ R58, R52, R58 ;  /* 0x0000003a343a7220 */ /* 0x000fe20000410000 */
[----:B------:R-:W-:Y:S01]  /*1cf0*/  PRMT R52, R28, 0x7632, R52 ;  /* 0x000076321c347816 */ /* 0x000fe20000000034 */
[----:B------:R-:W-:Y:S01]  /*1d00*/  FMUL.FTZ R19, R13, R46 ;  /* 0x0000002e0d137220 */ /* 0x000fe20000410000 */
[----:B------:R-:W-:Y:S01]  /*1d10*/  FFMA.FTZ R59, R43, R59, 1 ;  /* 0x3f8000002b3b7423 */ /* 0x000fe2000001003b */
[----:B------:R-:W1:Y:S01]  /*1d20*/  MUFU.EX2 R42, R42 ;  /* 0x0000002a002a7308 */ /* 0x000e620000000800 */
[----:B0-----:R-:W-:Y:S01]  /*1d30*/  FADD.FTZ R46, R4, 1 ;  /* 0x3f800000042e7421 */ /* 0x001fe20000010000 */
[----:B--2---:R-:W-:-:S02]  /*1d40*/  SHF.L.U32 R13, R29, 0x10, RZ ;  /* 0x000000101d0d7819 */ /* 0x004fc400000006ff */
[----:B------:R-:W-:Y:S01]  /*1d50*/  PRMT R43, R29, 0x7632, R43 ;  /* 0x000076321d2b7816 */ /* 0x000fe2000000002b */
[----:B------:R-:W-:Y:S01]  /*1d60*/  FMUL.FTZ R59, R47, R59 ;  /* 0x0000003b2f3b7220 */ /* 0x000fe20000410000 */
[----:B------:R-:W-:Y:S01]  /*1d70*/  SHF.L.U32 R52, R52, 0x10, RZ ;  /* 0x0000001034347819 */ /* 0x000fe200000006ff */
[----:B------:R-:W-:Y:S01]  /*1d80*/  FMUL.FTZ R47, R54, R57 ;  /* 0x00000039362f7220 */ /* 0x000fe20000410000 */
[----:B------:R-:W0:Y:S01]  /*1d90*/  MUFU.RCP R46, R46 ;  /* 0x0000002e002e7308 */ /* 0x000e220000001000 */
[----:B------:R-:W-:Y:S01]  /*1da0*/  SHF.L.U32 R43, R43, 0x10, RZ ;  /* 0x000000102b2b7819 */ /* 0x000fe200000006ff */
[----:B------:R-:W-:Y:S01]  /*1db0*/  FMUL.FTZ R26, R13, R58 ;  /* 0x0000003a0d1a7220 */ /* 0x000fe20000410000 */
[----:B------:R-:W-:Y:S01]  /*1dc0*/  FMUL.FTZ R59, R52, R59 ;  /* 0x0000003b343b7220 */ /* 0x000fe20000410000 */
[----:B------:R-:W-:Y:S02]  /*1dd0*/  FMUL.FTZ R13, R0, R19 ;  /* 0x00000013000d7220 */ /* 0x000fe40000410000 */
[----:B------:R-:W-:Y:S01]  /*1de0*/  FMUL.FTZ R47, R43, R47 ;  /* 0x0000002f2b2f7220 */ /* 0x000fe20000410000 */
[----:B------:R-:W-:Y:S01]  /*1df0*/  FMUL.FTZ R43, R15, R59 ;  /* 0x0000003b0f2b7220 */ /* 0x000fe20000410000 */
[----:B------:R-:W-:Y:S01]  /*1e00*/  FFMA.FTZ R13, R20, R13, R53 ;  /* 0x0000000d140d7223 */ /* 0x000fe20000010035 */
[----:B-1----:R-:W-:-:S03]  /*1e10*/  FADD.FTZ R42, R42, 1 ;  /* 0x3f8000002a2a7421 */ /* 0x002fc60000010000 */
[----:B------:R-:W-:Y:S01]  /*1e20*/  FFMA.FTZ R13, R7, R43, R13 ;  /* 0x0000002b070d7223 */ /* 0x000fe2000001000d */
[----:B------:R-:W-:Y:S01]  /*1e30*/  FFMA.FTZ R43, R0, R19, R11 ;  /* 0x00000013002b7223 */ /* 0x000fe2000001000b */
[----:B------:R-:W-:Y:S01]  /*1e40*/  FMUL.FTZ R11, R3, R26 ;  /* 0x0000001a030b7220 */ /* 0x000fe20000410000 */
[----:B------:R-:W-:Y:S01]  /*1e50*/  STL [R1+0x58], R24 ;  /* 0x0000581801007387 */ /* 0x000fe20000100800 */
[----:B------:R1:W-:Y:S02]  /*1e60*/  MUFU.RCP R52, R42 ;  /* 0x0000002a00347308 */ /* 0x0003e40000001000 */
[----:B------:R-:W-:Y:S01]  /*1e70*/  FFMA.FTZ R13, R18, R11, R13 ;  /* 0x0000000b120d7223 */ /* 0x000fe2000001000d */
[----:B------:R2:W-:Y:S01]  /*1e80*/  STL [R1+0x104], R28 ;  /* 0x0001041c01007387 */ /* 0x0005e20000100800 */
[----:B0-----:R-:W-:-:S03]  /*1e90*/  FADD.FTZ R11, -R46, 1 ;  /* 0x3f8000002e0b7421 */ /* 0x001fc60000010100 */
[----:B------:R-:W-:Y:S01]  /*1ea0*/  STL [R1+0x2c], R19 ;  /* 0x00002c1301007387 */ /* 0x000fe20000100800 */
[----:B-1----:R-:W-:-:S03]  /*1eb0*/  FMUL.FTZ R42, R48, R47 ;  /* 0x0000002f302a7220 */ /* 0x002fc60000410000 */
[----:B------:R-:W-:Y:S01]  /*1ec0*/  STL [R1+0x108], R27 ;  /* 0x0001081b01007387 */ /* 0x000fe20000100800 */
[C---:B------:R-:W-:Y:S01]  /*1ed0*/  FFMA.FTZ R12, R49.reuse, R47, R12 ;  /* 0x0000002f310c7223 */ /* 0x040fe2000001000c */
[----:B------:R-:W-:Y:S02]  /*1ee0*/  FFMA.FTZ R49, R49, R42, R13 ;  /* 0x0000002a31317223 */ /* 0x000fe4000001000d */
[----:B------:R-:W-:Y:S01]  /*1ef0*/  STL [R1+0x10c], R29 ;  /* 0x00010c1d01007387 */ /* 0x000fe20000100800 */
[----:B------:R-:W-:-:S03]  /*1f00*/  FFMA.FTZ R42, R6, R11, 1 ;  /* 0x3f800000062a7423 */ /* 0x000fc6000001000b */
[----:B------:R-:W-:Y:S01]  /*1f10*/  STL [R1+0x28], R26 ;  /* 0x0000281a01007387 */ /* 0x000fe20000100800 */
[----:B------:R-:W-:-:S03]  /*1f20*/  SHF.L.U32 R6, R30, 0x10, RZ ;  /* 0x000000101e067819 */ /* 0x000fc600000006ff */
[----:B--2---:R-:W2:Y:S04]  /*1f30*/  LDL.LU R28, [R1+0x54] ;  /* 0x00005400011c7983 */ /* 0x004ea80000300800 */
[----:B------:R-:W-:Y:S04]  /*1f40*/  STL [R1+0x110], R26 ;  /* 0x0001101a01007387 */ /* 0x000fe80000100800 */
[----:B------:R0:W-:Y:S01]  /*1f50*/  STL [R1+0x114], R30 ;  /* 0x0001141e01007387 */ /* 0x0001e20000100800 */
[----:B------:R-:W-:-:S04]  /*1f60*/  IADD3 R40, P0, R17, UR18, RZ ;  /* 0x0000001211287c10 */ /* 0x000fc8000ff1e0ff */
[----:B------:R-:W-:-:S06]  /*1f70*/  IADD3.X R41, R16, UR19, RZ, P0, !PT ;  /* 0x0000001310297c10 */ /* 0x000fcc00087fe4ff */
[----:B------:R-:W4:Y:S01]  /*1f80*/  LDG.E.64.CONSTANT R40, desc[UR12][R40.64] ;  /* 0x0000000c28287981 */ /* 0x000f22000c1e9b00 */
[----:B---3--:R-:W-:-:S03]  /*1f90*/  PRMT R61, R30, 0x7632, R61 ;  /* 0x000076321e3d7816 */ /* 0x008fc6000000003d */
[----:B0-----:R-:W3:Y:S01]  /*1fa0*/  LDL.LU R30, [R1+0x50] ;  /* 0x00005000011e7983 */ /* 0x001ee20000300800 */
[----:B------:R-:W-:-:S04]  /*1fb0*/  PRMT R4, R27, 0x7632, R4 ;  /* 0x000076321b047816 */ /* 0x000fc80000000004 */
[----:B------:R-:W-:-:S05]  /*1fc0*/  SHF.L.U32 R4, R4, 0x10, RZ ;  /* 0x0000001004047819 */ /* 0x000fca00000006ff */
[----:B------:R-:W-:-:S04]  /*1fd0*/  FADD.FTZ R4, -R14, R4 ;  /* 0x000000040e047221 */ /* 0x000fc80000010100 */
[----:B------:R-:W-:Y:S01]  /*1fe0*/  FMUL.FTZ R4, R2, R4 ;  /* 0x0000000402047220 */ /* 0x000fe20000410000 */
[----:B------:R-:W-:-:S03]  /*1ff0*/  FFMA.FTZ R51, R7, R59, R51 ;  /* 0x0000003b07337223 */ /* 0x000fc60000010033 */
[----:B------:R-:W-:-:S04]  /*2000*/  FFMA.FTZ R53, R48, R4, R8 ;  /* 0x0000000430357223 */ /* 0x000fc80000010008 */
[----:B------:R-:W-:-:S06]  /*2010*/  FMUL.FTZ R7, R53, -1.4426950216293334961 ;  /* 0xbfb8aa3b35077820 */ /* 0x000fcc0000410000 */
[----:B------:R-:W0:Y:S01]  /*2020*/  MUFU.EX2 R7, R7 ;  /* 0x0000000700077308 */ /* 0x000e220000000800 */
[----:B------:R-:W-:Y:S01]  /*2030*/  FFMA.FTZ R43, R15, R59, R43 ;  /* 0x0000003b0f2b7223 */ /* 0x000fe2000001002b */
[----:B------:R-:W-:Y:S01]  /*2040*/  FMUL.FTZ R46, R46, R42 ;  /* 0x0000002a2e2e7220 */ /* 0x000fe20000410000 */
[----:B------:R-:W-:Y:S02]  /*2050*/  IADD3 R42, P0, R17, UR20, RZ ;  /* 0x00000014112a7c10 */ /* 0x000fe4000ff1e0ff */
[----:B------:R-:W-:Y:S01]  /*2060*/  FFMA.FTZ R43, R3, R26, R43 ;  /* 0x0000001a032b7223 */ /* 0x000fe2000001002b */
[----:B------:R-:W-:Y:S01]  /*2070*/  FADD.FTZ R60, R60, R47 ;  /* 0x0000002f3c3c7221 */ /* 0x000fe20000010000 */
[----:B0-----:R-:W-:Y:S02]  /*2080*/  FADD.FTZ R54, R7, 1 ;  /* 0x3f80000007367421 */ /* 0x001fe40000010000 */
[----:B------:R-:W-:Y:S01]  /*2090*/  FFMA.FTZ R47, R48, R47, R43 ;  /* 0x0000002f302f7223 */ /* 0x000fe2000001002b */
[----:B------:R-:W-:-:S03]  /*20a0*/  IADD3.X R43, R16, UR21, RZ, P0, !PT ;  /* 0x00000015102b7c10 */ /* 0x000fc600087fe4ff */
[----:B------:R-:W0:Y:S01]  /*20b0*/  MUFU.RCP R54, R54 ;  /* 0x0000003600367308 */ /* 0x000e220000001000 */
[----:B------:R-:W-:Y:S02]  /*20c0*/  FMUL.FTZ R56, R55, -1.4426950216293334961 ;  /* 0xbfb8aa3b37387820 */ /* 0x000fe40000410000 */
[----:B------:R-:W4:Y:S01]  /*20d0*/  LDG.E.64.CONSTANT R42, desc[UR12][R42.64] ;  /* 0x0000000c2a2a7981 */ /* 0x000f22000c1e9b00 */
[----:B------:R-:W-:Y:S01]  /*20e0*/  IADD3.X R45, RZ, R45, RZ, P1, !PT ;  /* 0x0000002dff2d7210 */ /* 0x000fe20000ffe4ff */
[----:B------:R-:W-:-:S03]  /*20f0*/  FADD.FTZ R50, R50, R59 ;  /* 0x0000003b32327221 */ /* 0x000fc60000010000 */
[----:B------:R-:W1:Y:S01]  /*2100*/  MUFU.EX2 R56, R56 ;  /* 0x0000003800387308 */ /* 0x000e620000000800 */
[--C-:B------:R-:W-:Y:S02]  /*2110*/  SHF.L.U64.HI R17, R44, 0x1, R45.reuse ;  /* 0x000000012c117819 */ /* 0x100fe4000001022d */
[----:B------:R-:W-:Y:S01]  /*2120*/  PRMT R45, R33, 0x7632, R45 ;  /* 0x00007632212d7816 */ /* 0x000fe2000000002d */
[----:B0-----:R-:W-:Y:S01]  /*2130*/  FADD.FTZ R59, -R54, 1 ;  /* 0x3f800000363b7421 */ /* 0x001fe20000010100 */
[----:B------:R-:W-:-:S03]  /*2140*/  SHF.L.U32 R26, R44, 0x1, RZ ;  /* 0x000000012c1a7819 */ /* 0x000fc600000006ff */
[----:B------:R-:W-:Y:S01]  /*2150*/  FFMA.FTZ R53, R53, R59, 1 ;  /* 0x3f80000035357423 */ /* 0x000fe2000001003b */
[----:B------:R-:W-:Y:S02]  /*2160*/  SHF.L.U32 R45, R45, 0x10, RZ ;  /* 0x000000102d2d7819 */ /* 0x000fe400000006ff */
[----:B------:R-:W-:Y:S01]  /*2170*/  IADD3 R44, P0, R26, UR18, RZ ;  /* 0x000000121a2c7c10 */ /* 0x000fe2000ff1e0ff */
[----:B------:R-:W-:-:S04]  /*2180*/  FMUL.FTZ R54, R54, R53 ;  /* 0x0000003536367220 */ /* 0x000fc80000410000 */
[----:B------:R-:W-:Y:S01]  /*2190*/  FMUL.FTZ R54, R45, R54 ;  /* 0x000000362d367220 */ /* 0x000fe20000410000 */
[----:B------:R-:W-:Y:S01]  /*21a0*/  IADD3.X R45, R17, UR19, RZ, P0, !PT ;  /* 0x00000013112d7c10 */ /* 0x000fe200087fe4ff */
[----:B-1----:R-:W-:-:S05]  /*21b0*/  FADD.FTZ R56, R56, 1 ;  /* 0x3f80000038387421 */ /* 0x002fca0000010000 */
[----:B------:R-:W4:Y:S01]  /*21c0*/  LDG.E.64.CONSTANT R44, desc[UR12][R44.64] ;  /* 0x0000000c2c2c7981 */ /* 0x000f22000c1e9b00 */
[----:B------:R-:W0:Y:S01]  /*21d0*/  MUFU.RCP R56, R56 ;  /* 0x0000003800387308 */ /* 0x000e220000001000 */
[----:B------:R-:W-:Y:S01]  /*21e0*/  SHF.L.U32 R7, R31, 0x10, RZ ;  /* 0x000000101f077819 */ /* 0x000fe200000006ff */
[----:B------:R-:W-:Y:S01]  /*21f0*/  FADD.FTZ R6, -R14, R6 ;  /* 0x000000060e067221 */ /* 0x000fe20000010100 */
[----:B------:R-:W-:-:S03]  /*2200*/  SHF.L.U32 R61, R61, 0x10, RZ ;  /* 0x000000103d3d7819 */ /* 0x000fc600000006ff */
[----:B------:R-:W-:Y:S01]  /*2210*/  FADD.FTZ R7, -R14, R7 ;  /* 0x000000070e077221 */ /* 0x000fe20000010100 */
[----:B------:R-:W-:Y:S01]  /*2220*/  FMUL.FTZ R21, R2, R6 ;  /* 0x0000000602157220 */ /* 0x000fe20000410000 */
[----:B------:R-:W-:Y:S01]  /*2230*/  PRMT R57, R31, 0x7632, R57 ;  /* 0x000076321f397816 */ /* 0x000fe20000000039 */
[----:B------:R-:W-:Y:S01]  /*2240*/  FADD.FTZ R61, -R14, R61 ;  /* 0x0000003d0e3d7221 */ /* 0x000fe20000010100 */
[----:B------:R-:W-:Y:S01]  /*2250*/  FMUL.FTZ R20, R2, R7 ;  /* 0x0000000702147220 */ /* 0x000fe20000410000 */
[----:B------:R-:W-:Y:S01]  /*2260*/  FADD.FTZ R11, -R52, 1 ;  /* 0x3f800000340b7421 */ /* 0x000fe20000010100 */
[----:B------:R-:W-:Y:S01]  /*2270*/  SHF.L.U32 R57, R57, 0x10, RZ ;  /* 0x0000001039397819 */ /* 0x000fe200000006ff */
[----:B------:R-:W-:Y:S01]  /*2280*/  FMUL.FTZ R61, R2, R61 ;  /* 0x0000003d023d7220 */ /* 0x000fe20000410000 */
[----:B--2---:R-:W-:Y:S01]  /*2290*/  FFMA.FTZ R7, R3, R20, R28 ;  /* 0x0000001403077223 */ /* 0x004fe2000001001c */
[----:B0-----:R-:W-:Y:S01]  /*22a0*/  FADD.FTZ R13, -R56, 1 ;  /* 0x3f800000380d7421 */ /* 0x001fe20000010100 */
[----:B------:R-:W-:Y:S01]  /*22b0*/  FFMA.FTZ R10, R10, R11, 1 ;  /* 0x3f8000000a0a7423 */ /* 0x000fe2000001000b */
[----:B------:R-:W-:-:S02]  /*22c0*/  FADD.FTZ R57, -R14, R57 ;  /* 0x000000390e397221 */ /* 0x000fc40000010100 */
[----:B------:R-:W-:Y:S01]  /*22d0*/  FFMA.FTZ R55, R55, R13, 1 ;  /* 0x3f80000037377423 */ /* 0x000fe2000001000d */
[----:B------:R-:W-:Y:S01]  /*22e0*/  FMUL.FTZ R58, R7, -1.4426950216293334961 ;  /* 0xbfb8aa3b073a7820 */ /* 0x000fe20000410000 */
[----:B------:R-:W-:Y:S01]  /*22f0*/  FFMA.FTZ R11, R15, R61, R9 ;  /* 0x0000003d0f0b7223 */ /* 0x000fe20000010009 */
[----:B------:R-:W-:Y:S01]  /*2300*/  FMUL.FTZ R57, R2, R57 ;  /* 0x0000003902397220 */ /* 0x000fe20000410000 */
[----:B------:R-:W-:Y:S02]  /*2310*/  FMUL.FTZ R55, R56, R55 ;  /* 0x0000003738377220 */ /* 0x000fe40000410000 */
[----:B------:R-:W-:Y:S01]  /*2320*/  FMUL.FTZ R56, R11, -1.4426950216293334961 ;  /* 0xbfb8aa3b0b387820 */ /* 0x000fe20000410000 */
[----:B------:R-:W0:Y:S01]  /*2330*/  MUFU.EX2 R58, R58 ;  /* 0x0000003a003a7308 */ /* 0x000e220000000800 */
[----:B------:R-:W-:Y:S01]  /*2340*/  FMUL.FTZ R52, R52, R10 ;  /* 0x0000000a34347220 */ /* 0x000fe20000410000 */
[----:B------:R-:W-:Y:S01]  /*2350*/  FFMA.FTZ R10, R48, R57, R8 ;  /* 0x00000039300a7223 */ /* 0x000fe20000010008 */
[----:B------:R-:W-:-:S03]  /*2360*/  PRMT R59, R32, 0x7632, R59 ;  /* 0x00007632203b7816 */ /* 0x000fc6000000003b */
[----:B------:R-:W-:Y:S01]  /*2370*/  FMUL.FTZ R53, R10, -1.4426950216293334961 ;  /* 0xbfb8aa3b0a357820 */ /* 0x000fe20000410000 */
[----:B------:R-:W-:Y:S01]  /*2380*/  SHF.L.U32 R59, R59, 0x10, RZ ;  /* 0x000000103b3b7819 */ /* 0x000fe200000006ff */
[----:B------:R-:W1:Y:S04]  /*2390*/  MUFU.EX2 R56, R56 ;  /* 0x0000003800387308 */ /* 0x000e680000000800 */
[----:B------:R-:W-:Y:S01]  /*23a0*/  FMUL.FTZ R52, R59, R52 ;  /* 0x000000343b347220 */ /* 0x000fe20000410000 */
[----:B------:R-:W-:-:S03]  /*23b0*/  SHF.L.U32 R59, R32, 0x10, RZ ;  /* 0x00000010203b7819 */ /* 0x000fc600000006ff */
[----:B------:R-:W2:Y:S01]  /*23c0*/  MUFU.EX2 R53, R53 ;  /* 0x0000003500357308 */ /* 0x000ea20000000800 */
[----:B0-----:R-:W-:Y:S01]  /*23d0*/  FADD.FTZ R58, R58, 1 ;  /* 0x3f8000003a3a7421 */ /* 0x001fe20000010000 */
[----:B------:R-:W-:-:S04]  /*23e0*/  FMUL.FTZ R23, R59, R46 ;  /* 0x0000002e3b177220 */ /* 0x000fc80000410000 */
[----:B------:R-:W-:Y:S02]  /*23f0*/  FMUL.FTZ R59, R0, R23 ;  /* 0x00000017003b7220 */ /* 0x000fe40000410000 */
[----:B------:R0:W2:Y:S01]  /*2400*/  MUFU.RCP R46, R58 ;  /* 0x0000003a002e7308 */ /* 0x0000a20000001000 */
[----:B-1----:R-:W-:Y:S01]  /*2410*/  FADD.FTZ R56, R56, 1 ;  /* 0x3f80000038387421 */ /* 0x002fe20000010000 */
[----:B------:R-:W-:Y:S01]  /*2420*/  FFMA.FTZ R59, R25, R59, R49 ;  /* 0x0000003b193b7223 */ /* 0x000fe20000010031 */
[----:B0-----:R-:W-:-:S05]  /*2430*/  SHF.L.U32 R58, R33, 0x10, RZ ;  /* 0x00000010213a7819 */ /* 0x001fca00000006ff */
[----:B------:R0:W-:Y:S01]  /*2440*/  MUFU.RCP R49, R56 ;  /* 0x0000003800317308 */ /* 0x0001e20000001000 */
[----:B------:R-:W-:Y:S01]  /*2450*/  FMUL.FTZ R22, R58, R55 ;  /* 0x000000373a167220 */ /* 0x000fe20000410000 */
[----:B--2---:R-:W-:Y:S01]  /*2460*/  FADD.FTZ R55, R53, 1 ;  /* 0x3f80000035377421 */ /* 0x004fe20000010000 */
[----:B0-----:R-:W-:-:S04]  /*2470*/  FMUL.FTZ R56, R15, R52 ;  /* 0x000000340f387220 */ /* 0x001fc80000410000 */
[C---:B------:R-:W-:Y:S01]  /*2480*/  FFMA.FTZ R53, R5.reuse, R56, R59 ;  /* 0x0000003805357223 */ /* 0x040fe2000001003b */
[----:B------:R-:W-:Y:S01]  /*2490*/  FFMA.FTZ R56, R0, R23, R47 ;  /* 0x0000001700387223 */ /* 0x000fe2000001002f */
[----:B------:R-:W-:Y:S01]  /*24a0*/  FFMA.FTZ R5, R5, R52, R51 ;  /* 0x0000003405057223 */ /* 0x000fe20000010033 */
[----:B------:R0:W1:Y:S01]  /*24b0*/  MUFU.RCP R47, R55 ;  /* 0x00000037002f7308 */ /* 0x0000620000001000 */
[----:B------:R-:W-:-:S04]  /*24c0*/  FMUL.FTZ R51, R3, R22 ;  /* 0x0000001603337220 */ /* 0x000fc80000410000 */
[----:B------:R-:W-:Y:S01]  /*24d0*/  FFMA.FTZ R53, R24, R51, R53 ;  /* 0x0000003318357223 */ /* 0x000fe20000010035 */
[----:B0-----:R-:W-:Y:S01]  /*24e0*/  FFMA.FTZ R55, R15, R52, R56 ;  /* 0x000000340f377223 */ /* 0x001fe20000010038 */
[----:B------:R-:W-:-:S03]  /*24f0*/  FADD.FTZ R50, R50, R52 ;  /* 0x0000003432327221 */ /* 0x000fc60000010000 */
[----:B------:R-:W-:Y:S01]  /*2500*/  FFMA.FTZ R55, R3, R22, R55 ;  /* 0x0000001603377223 */ /* 0x000fe20000010037 */
[-C--:B------:R-:W-:Y:S01]  /*2510*/  FMUL.FTZ R52, R48, R54.reuse ;  /* 0x0000003630347220 */ /* 0x080fe20000410000 */
[-C--:B------:R-:W-:Y:S01]  /*2520*/  FFMA.FTZ R12, R4, R54.reuse, R12 ;  /* 0x00000036040c7223 */ /* 0x080fe2000001000c */
[----:B------:R-:W-:Y:S01]  /*2530*/  FADD.FTZ R16, R60, R54 ;  /* 0x000000363c107221 */ /* 0x000fe20000010000 */
[----:B------:R-:W-:Y:S01]  /*2540*/  FFMA.FTZ R54, R48, R54, R55 ;  /* 0x0000003630367223 */ /* 0x000fe20000010037 */
[----:B------:R-:W-:Y:S01]  /*2550*/  FADD.FTZ R55, -R46, 1 ;  /* 0x3f8000002e377421 */ /* 0x000fe20000010100 */
[----:B------:R-:W-:-:S03]  /*2560*/  FFMA.FTZ R4, R4, R52, R53 ;  /* 0x0000003404047223 */ /* 0x000fc60000010035 */
[----:B------:R-:W-:Y:S01]  /*2570*/  FFMA.FTZ R52, R7, R55, 1 ;  /* 0x3f80000007347423 */ /* 0x000fe20000010037 */
[----:B-1----:R-:W-:-:S04]  /*2580*/  FADD.FTZ R7, -R47, 1 ;  /* 0x3f8000002f077421 */ /* 0x002fc80000010100 */
[----:B------:R-:W-:Y:S01]  /*2590*/  FFMA.FTZ R7, R10, R7, 1 ;  /* 0x3f8000000a077423 */ /* 0x000fe20000010007 */
[----:B------:R-:W-:Y:S02]  /*25a0*/  PRMT R10, R35, 0x7632, R10 ;  /* 0x00007632230a7816 */ /* 0x000fe4000000000a */
[----:B------:R-:W-:Y:S01]  /*25b0*/  SHF.L.U32 R53, R34, 0x10, RZ ;  /* 0x0000001022357819 */ /* 0x000fe200000006ff */
[----:B------:R-:W-:Y:S01]  /*25c0*/  FMUL.FTZ R7, R47, R7 ;  /* 0x000000072f077220 */ /* 0x000fe20000410000 */
[----:B------:R-:W-:-:S05]  /*25d0*/  SHF.L.U32 R10, R10, 0x10, RZ ;  /* 0x000000100a0a7819 */ /* 0x000fca00000006ff */
[----:B------:R-:W-:Y:S01]  /*25e0*/  FMUL.FTZ R7, R10, R7 ;  /* 0x000000070a077220 */ /* 0x000fe20000410000 */
[----:B------:R-:W-:-:S04]  /*25f0*/  PRMT R10, R37, 0x7632, R10 ;  /* 0x00007632250a7816 */ /* 0x000fc8000000000a */
[----:B------:R-:W-:Y:S01]  /*2600*/  SHF.L.U32 R10, R10, 0x10, RZ ;  /* 0x000000100a0a7819 */ /* 0x000fe200000006ff */
[----:B------:R-:W-:-:S04]  /*2610*/  FMUL.FTZ R52, R46, R52 ;  /* 0x000000342e347220 */ /* 0x000fc80000410000 */
[----:B------:R-:W-:Y:S01]  /*2620*/  FADD.FTZ R10, -R14, R10 ;  /* 0x0000000a0e0a7221 */ /* 0x000fe20000010100 */
[----:B---3--:R-:W-:-:S04]  /*2630*/  FFMA.FTZ R6, R0, R21, R30 ;  /* 0x0000001500067223 */ /* 0x008fc8000001001e */
[----:B------:R-:W-:-:S06]  /*2640*/  FMUL.FTZ R13, R6, -1.4426950216293334961 ;  /* 0xbfb8aa3b060d7820 */ /* 0x000fcc0000410000 */
[----:B------:R-:W0:Y:S02]  /*2650*/  MUFU.EX2 R13, R13 ;  /* 0x0000000d000d7308 */ /* 0x000e240000000800 */
[----:B0-----:R-:W-:-:S06]  /*2660*/  FADD.FTZ R13, R13, 1 ;  /* 0x3f8000000d0d7421 */ /* 0x001fcc0000010000 */
[----:B------:R-:W0:Y:S02]  /*2670*/  MUFU.RCP R13, R13 ;  /* 0x0000000d000d7308 */ /* 0x000e240000001000 */
[----:B0-----:R-:W-:-:S04]  /*2680*/  FADD.FTZ R51, -R13, 1 ;  /* 0x3f8000000d337421 */ /* 0x001fc80000010100 */
[----:B------:R-:W-:Y:S01]  /*2690*/  FFMA.FTZ R51, R6, R51, 1 ;  /* 0x3f80000006337423 */ /* 0x000fe20000010033 */
[----:B------:R-:W-:-:S04]  /*26a0*/  FADD.FTZ R6, -R49, 1 ;  /* 0x3f80000031067421 */ /* 0x000fc80000010100 */
[----:B------:R-:W-:Y:S01]  /*26b0*/  FFMA.FTZ R6, R11, R6, 1 ;  /* 0x3f8000000b067423 */ /* 0x000fe20000010006 */
[----:B------:R-:W-:-:S03]  /*26c0*/  PRMT R11, R34, 0x7632, R11 ;  /* 0x00007632220b7816 */ /* 0x000fc6000000000b */
[----:B------:R-:W-:Y:S01]  /*26d0*/  FMUL.FTZ R56, R49, R6 ;  /* 0x0000000631387220 */ /* 0x000fe20000410000 */
[----:B------:R-:W-:Y:S02]  /*26e0*/  SHF.L.U32 R11, R11, 0x10, RZ ;  /* 0x000000100b0b7819 */ /* 0x000fe400000006ff */
[----:B------:R-:W-:Y:S01]  /*26f0*/  SHF.L.U32 R6, R36, 0x10, RZ ;  /* 0x0000001024067819 */ /* 0x000fe200000006ff */
[----:B------:R-:W-:Y:S02]  /*2700*/  FMUL.FTZ R51, R13, R51 ;  /* 0x000000330d337220 */ /* 0x000fe40000410000 */
[----:B------:R-:W-:Y:S01]  /*2710*/  FMUL.FTZ R56, R11, R56 ;  /* 0x000000380b387220 */ /* 0x000fe20000410000 */
[----:B------:R-:W-:Y:S01]  /*2720*/  SHF.L.U32 R11, R37, 0x10, RZ ;  /* 0x00000010250b7819 */ /* 0x000fe200000006ff */
[--C-:B------:R-:W-:Y:S01]  /*2730*/  FADD.FTZ R13, -R14, R6.reuse ;  /* 0x000000060e0d7221 */ /* 0x100fe20000010100 */
[----:B------:R-:W-:Y:S01]  /*2740*/  PRMT R6, R36, 0x7632, R6 ;  /* 0x0000763224067816 */ /* 0x000fe20000000006 */
[----:B------:R-:W-:-:S02]  /*2750*/  FMUL.FTZ R53, R53, R51 ;  /* 0x0000003335357220 */ /* 0x000fc40000410000 */
[----:B------:R-:W-:Y:S01]  /*2760*/  FMUL.FTZ R19, R2, R13 ;  /* 0x0000000d02137220 */ /* 0x000fe20000410000 */
[----:B------:R-:W-:Y:S01]  /*2770*/  SHF.L.U32 R6, R6, 0x10, RZ ;  /* 0x0000001006067819 */ /* 0x000fe200000006ff */
[----:B------:R-:W-:Y:S01]  /*2780*/  FADD.FTZ R11, -R14, R11 ;  /* 0x0000000b0e0b7221 */ /* 0x000fe20000010100 */
[C---:B------:R-:W-:Y:S01]  /*2790*/  FMUL.FTZ R13, R0.reuse, R53 ;  /* 0x00000035000d7220 */ /* 0x040fe20000410000 */
[----:B------:R-:W-:Y:S02]  /*27a0*/  FFMA.FTZ R51, R0, R19, R30 ;  /* 0x0000001300337223 */ /* 0x000fe4000001001e */
[----:B------:R-:W-:Y:S01]  /*27b0*/  FMUL.FTZ R18, R2, R11 ;  /* 0x0000000b02127220 */ /* 0x000fe20000410000 */
[----:B------:R-:W-:Y:S01]  /*27c0*/  FADD.FTZ R6, -R14, R6 ;  /* 0x000000060e067221 */ /* 0x000fe20000010100 */
[----:B------:R-:W-:Y:S01]  /*27d0*/  FFMA.FTZ R13, R21, R13, R4 ;  /* 0x0000000d150d7223 */ /* 0x000fe20000010004 */
[----:B------:R-:W-:Y:S01]  /*27e0*/  FMUL.FTZ R59, R51, -1.4426950216293334961 ;  /* 0xbfb8aa3b333b7820 */ /* 0x000fe20000410000 */
[----:B------:R-:W-:Y:S01]  /*27f0*/  FMUL.FTZ R11, R15, R56 ;  /* 0x000000380f0b7220 */ /* 0x000fe20000410000 */
[----:B------:R-:W-:Y:S01]  /*2800*/  FFMA.FTZ R4, R3, R18, R28 ;  /* 0x0000001203047223 */ /* 0x000fe2000001001c */
[----:B------:R-:W-:-:S02]  /*2810*/  FMUL.FTZ R6, R2, R6 ;  /* 0x0000000602067220 */ /* 0x000fc40000410000 */
[C---:B------:R-:W-:Y:S01]  /*2820*/  FFMA.FTZ R13, R61.reuse, R11, R13 ;  /* 0x0000000b3d0d7223 */ /* 0x040fe2000001000d */
[----:B------:R-:W-:Y:S01]  /*2830*/  FMUL.FTZ R58, R4, -1.4426950216293334961 ;  /* 0xbfb8aa3b043a7820 */ /* 0x000fe20000410000 */
[----:B------:R-:W-:Y:S01]  /*2840*/  FFMA.FTZ R61, R61, R56, R5 ;  /* 0x000000383d3d7223 */ /* 0x000fe20000010005 */
[----:B------:R-:W-:Y:S01]  /*2850*/  SHF.L.U32 R11, R35, 0x10, RZ ;  /* 0x00000010230b7819 */ /* 0x000fe200000006ff */
[----:B------:R-:W0:Y:S01]  /*2860*/  MUFU.EX2 R59, R59 ;  /* 0x0000003b003b7308 */ /* 0x000e220000000800 */
[----:B------:R-:W-:Y:S01]  /*2870*/  FFMA.FTZ R5, R15, R6, R9 ;  /* 0x000000060f057223 */ /* 0x000fe20000010009 */
[----:B------:R-:W-:Y:S02]  /*2880*/  FMUL.FTZ R10, R2, R10 ;  /* 0x0000000a020a7220 */ /* 0x000fe40000410000 */
[----:B------:R-:W-:Y:S01]  /*2890*/  FMUL.FTZ R52, R11, R52 ;  /* 0x000000340b347220 */ /* 0x000fe20000410000 */
[----:B------:R-:W-:Y:S01]  /*28a0*/  FMUL.FTZ R55, R5, -1.4426950216293334961 ;  /* 0xbfb8aa3b05377820 */ /* 0x000fe20000410000 */
[----:B------:R-:W-:-:S02]  /*28b0*/  FFMA.FTZ R11, R48, R10, R8 ;  /* 0x0000000a300b7223 */ /* 0x000fc40000010008 */
[----:B------:R-:W1:Y:S02]  /*28c0*/  MUFU.EX2 R58, R58 ;  /* 0x0000003a003a7308 */ /* 0x000e640000000800 */
[----:B------:R-:W-:-:S06]  /*28d0*/  FMUL.FTZ R49, R11, -1.4426950216293334961 ;  /* 0xbfb8aa3b0b317820 */ /* 0x000fcc0000410000 */
[----:B------:R-:W2:Y:S01]  /*28e0*/  MUFU.EX2 R55, R55 ;  /* 0x0000003700377308 */ /* 0x000ea20000000800 */
[----:B0-----:R-:W-:-:S07]  /*28f0*/  FADD.FTZ R59, R59, 1 ;  /* 0x3f8000003b3b7421 */ /* 0x001fce0000010000 */
[----:B------:R-:W0:Y:S01]  /*2900*/  MUFU.EX2 R49, R49 ;  /* 0x0000003100317308 */ /* 0x000e220000000800 */
[----:B-1----:R-:W-:Y:S01]  /*2910*/  FADD.FTZ R60, R58, 1 ;  /* 0x3f8000003a3c7421 */ /* 0x002fe20000010000 */
[----:B------:R-:W-:-:S06]  /*2920*/  FMUL.FTZ R58, R3, R52 ;  /* 0x00000034033a7220 */ /* 0x000fcc0000410000 */
[----:B------:R-:W1:Y:S01]  /*2930*/  MUFU.RCP R59, R59 ;  /* 0x0000003b003b7308 */ /* 0x000e620000001000 */
[----:B------:R-:W-:Y:S01]  /*2940*/  FFMA.FTZ R58, R20, R58, R13 ;  /* 0x0000003a143a7223 */ /* 0x000fe2000001000d */
[----:B--2---:R-:W-:-:S06]  /*2950*/  FADD.FTZ R55, R55, 1 ;  /* 0x3f80000037377421 */ /* 0x004fcc0000010000 */
[----:B------:R2:W3:Y:S01]  /*2960*/  MUFU.RCP R13, R60 ;  /* 0x0000003c000d7308 */ /* 0x0004e20000001000 */
[----:B0-----:R-:W-:-:S07]  /*2970*/  FADD.FTZ R49, R49, 1 ;  /* 0x3f80000031317421 */ /* 0x001fce0000010000 */
[----:B------:R-:W0:Y:S01]  /*2980*/  MUFU.RCP R55, R55 ;  /* 0x0000003700377308 */ /* 0x000e220000001000 */
[----:B--2---:R-:W-:-:S04]  /*2990*/  FMUL.FTZ R60, R48, R7 ;  /* 0x00000007303c7220 */ /* 0x004fc80000410000 */
[----:B------:R-:W-:Y:S01]  /*29a0*/  FFMA.FTZ R58, R57, R60, R58 ;  /* 0x0000003c393a7223 */ /* 0x000fe2000001003a */
[----:B------:R-:W-:Y:S02]  /*29b0*/  FADD.FTZ R60, R50, R56 ;  /* 0x00000038323c7221 */ /* 0x000fe40000010000 */
[----:B------:R-:W2:Y:S01]  /*29c0*/  MUFU.RCP R49, R49 ;  /* 0x0000003100317308 */ /* 0x000ea20000001000 */
[----:B-1----:R-:W-:-:S04]  /*29d0*/  FADD.FTZ R50, -R59, 1 ;  /* 0x3f8000003b327421 */ /* 0x002fc80000010100 */
[----:B------:R-:W-:Y:S01]  /*29e0*/  FFMA.FTZ R50, R51, R50, 1 ;  /* 0x3f80000033327423 */ /* 0x000fe20000010032 */
[----:B---3--:R-:W-:-:S04]  /*29f0*/  FADD.FTZ R51, -R13, 1 ;  /* 0x3f8000000d337421 */ /* 0x008fc80000010100 */
[----:B------:R-:W-:Y:S01]  /*2a00*/  FFMA.FTZ R51, R4, R51, 1 ;  /* 0x3f80000004337423 */ /* 0x000fe20000010033 */
[----:B0-----:R-:W-:-:S04]  /*2a10*/  FADD.FTZ R4, -R55, 1 ;  /* 0x3f80000037047421 */ /* 0x001fc80000010100 */
[----:B------:R-:W-:Y:S01]  /*2a20*/  FFMA.FTZ R4, R5, R4, 1 ;  /* 0x3f80000005047423 */ /* 0x000fe20000010004 */
[----:B--2---:R-:W-:-:S04]  /*2a30*/  FADD.FTZ R5, -R49, 1 ;  /* 0x3f80000031057421 */ /* 0x004fc80000010100 */
[----:B------:R-:W-:Y:S01]  /*2a40*/  FFMA.FTZ R5, R11, R5, 1 ;  /* 0x3f8000000b057423 */ /* 0x000fe20000010005 */
[----:B------:R-:W-:Y:S01]  /*2a50*/  FMUL.FTZ R51, R13, R51 ;  /* 0x000000330d337220 */ /* 0x000fe20000410000 */
[----:B------:R-:W-:Y:S02]  /*2a60*/  FMUL.FTZ R13, R55, R4 ;  /* 0x00000004370d7220 */ /* 0x000fe40000410000 */
[----:B------:R-:W-:Y:S01]  /*2a70*/  FMUL.FTZ R11, R49, R5 ;  /* 0x00000005310b7220 */ /* 0x000fe20000410000 */
[C---:B------:R-:W-:Y:S01]  /*2a80*/  PRMT R49, R38.reuse, 0x7632, R49 ;  /* 0x0000763226317816 */ /* 0x040fe20000000031 */
[----:B------:R-:W-:Y:S01]  /*2a90*/  FMUL.FTZ R50, R59, R50 ;  /* 0x000000323b327220 */ /* 0x000fe20000410000 */
[----:B------:R-:W-:Y:S02]  /*2aa0*/  SHF.L.U32 R4, R38, 0x10, RZ ;  /* 0x0000001026047819 */ /* 0x000fe400000006ff */
[----:B------:R-:W-:-:S03]  /*2ab0*/  SHF.L.U32 R49, R49, 0x10, RZ ;  /* 0x0000001031317819 */ /* 0x000fc600000006ff */
[----:B------:R-:W-:Y:S01]  /*2ac0*/  FMUL.FTZ R4, R4, R50 ;  /* 0x0000003204047220 */ /* 0x000fe20000410000 */
[----:B------:R-:W-:Y:S01]  /*2ad0*/  SHF.L.U32 R5, R39, 0x10, RZ ;  /* 0x0000001027057819 */ /* 0x000fe200000006ff */
[----:B------:R-:W-:Y:S01]  /*2ae0*/  FMUL.FTZ R13, R49, R13 ;  /* 0x0000000d310d7220 */ /* 0x000fe20000410000 */
[----:B------:R-:W-:Y:S01]  /*2af0*/  PRMT R50, R39, 0x7632, R50 ;  /* 0x0000763227327816 */ /* 0x000fe20000000032 */
[C---:B------:R-:W-:Y:S01]  /*2b00*/  FMUL.FTZ R49, R0.reuse, R4 ;  /* 0x0000000400317220 */ /* 0x040fe20000410000 */
[----:B------:R-:W-:Y:S01]  /*2b10*/  FFMA.FTZ R54, R0, R53, R54 ;  /* 0x0000003500367223 */ /* 0x000fe20000010036 */
[----:B------:R-:W-:Y:S01]  /*2b20*/  FMUL.FTZ R5, R5, R51 ;  /* 0x0000003305057220 */ /* 0x000fe20000410000 */
[----:B------:R-:W-:Y:S01]  /*2b30*/  SHF.L.U32 R50, R50, 0x10, RZ ;  /* 0x0000001032327819 */ /* 0x000fe200000006ff */
[----:B------:R-:W-:Y:S01]  /*2b40*/  FFMA.FTZ R58, R19, R49, R58 ;  /* 0x00000031133a7223 */ /* 0x000fe2000001003a */
[CC--:B------:R-:W-:Y:S01]  /*2b50*/  FMUL.FTZ R51, R15.reuse, R13.reuse ;  /* 0x0000000d0f337220 */ /* 0x0c0fe20000410000 */
[----:B------:R-:W-:Y:S01]  /*2b60*/  FFMA.FTZ R54, R15, R56, R54 ;  /* 0x000000380f367223 */ /* 0x000fe20000010036 */
[----:B------:R-:W-:Y:S01]  /*2b70*/  FFMA.FTZ R61, R6, R13, R61 ;  /* 0x0000000d063d7223 */ /* 0x000fe2000001003d */
[----:B------:R-:W-:Y:S01]  /*2b80*/  FMUL.FTZ R50, R50, R11 ;  /* 0x0000000b32327220 */ /* 0x000fe20000410000 */
[----:B------:R-:W-:Y:S01]  /*2b90*/  FFMA.FTZ R11, R6, R51, R58 ;  /* 0x00000033060b7223 */ /* 0x000fe2000001003a */
[----:B----4-:R-:W-:Y:S01]  /*2ba0*/  PRMT R6, R40, 0x7632, R6 ;  /* 0x0000763228067816 */ /* 0x010fe20000000006 */
[----:B------:R-:W-:Y:S01]  /*2bb0*/  FFMA.FTZ R54, R3, R52, R54 ;  /* 0x0000003403367223 */ /* 0x000fe20000010036 */
[----:B------:R-:W-:Y:S01]  /*2bc0*/  FFMA.FTZ R12, R57, R7, R12 ;  /* 0x00000007390c7223 */ /* 0x000fe2000001000c */
[----:B------:R-:W-:Y:S01]  /*2bd0*/  FADD.FTZ R49, R16, R7 ;  /* 0x0000000710317221 */ /* 0x000fe20000010000 */
[----:B------:R-:W-:Y:S01]  /*2be0*/  FMUL.FTZ R51, R3, R5 ;  /* 0x0000000503337220 */ /* 0x000fe20000410000 */
[----:B------:R-:W-:Y:S01]  /*2bf0*/  SHF.L.U32 R6, R6, 0x10, RZ ;  /* 0x0000001006067819 */ /* 0x000fe200000006ff */
[----:B------:R-:W-:Y:S01]  /*2c00*/  FFMA.FTZ R7, R48, R7, R54 ;  /* 0x0000000730077223 */ /* 0x000fe20000010036 */
[----:B------:R-:W-:Y:S01]  /*2c10*/  SHF.L.U32 R54, R40, 0x10, RZ ;  /* 0x0000001028367819 */ /* 0x000fe200000006ff */
[----:B------:R-:W-:Y:S01]  /*2c20*/  FFMA.FTZ R11, R18, R51, R11 ;  /* 0x00000033120b7223 */ /* 0x000fe2000001000b */
[-C--:B------:R-:W-:Y:S01]  /*2c30*/  FMUL.FTZ R55, R48, R50.reuse ;  /* 0x0000003230377220 */ /* 0x080fe20000410000 */
[----:B------:R-:W-:Y:S01]  /*2c40*/  FADD.FTZ R6, -R14, R6 ;  /* 0x000000060e067221 */ /* 0x000fe20000010100 */
[----:B------:R-:W-:Y:S01]  /*2c50*/  IADD3 R46, P0, R26, UR20, RZ ;  /* 0x000000141a2e7c10 */ /* 0x000fe2000ff1e0ff */
[----:B------:R0:W-:Y:S01]  /*2c60*/  STL [R1+0x118], R31 ;  /* 0x0001181f01007387 */ /* 0x0001e20000100800 */
[----:B------:R-:W-:Y:S01]  /*2c70*/  FADD.FTZ R54, -R14, R54 ;  /* 0x000000360e367221 */ /* 0x000fe20000010100 */
[----:B------:R-:W-:Y:S01]  /*2c80*/  PRMT R51, R41, 0x7632, R51 ;  /* 0x0000763229337816 */ /* 0x000fe20000000033 */
[C---:B------:R-:W-:Y:S01]  /*2c90*/  FFMA.FTZ R11, R10.reuse, R55, R11 ;  /* 0x000000370a0b7223 */ /* 0x040fe2000001000b */
[----:B------:R-:W-:Y:S01]  /*2ca0*/  STL [R1+0x4c], R21 ;  /* 0x00004c1501007387 */ /* 0x000fe20000100800 */
[----:B------:R-:W-:Y:S01]  /*2cb0*/  FFMA.FTZ R27, R10, R50, R12 ;  /* 0x000000320a1b7223 */ /* 0x000fe2000001000c */
[----:B------:R-:W-:Y:S01]  /*2cc0*/  FMUL.FTZ R10, R2, R6 ;  /* 0x00000006020a7220 */ /* 0x000fe20000410000 */
[----:B------:R-:W-:Y:S01]  /*2cd0*/  IADD3.X R47, R17, UR21, RZ, P0, !PT ;  /* 0x00000015112f7c10 */ /* 0x000fe200087fe4ff */
[----:B------:R-:W-:Y:S01]  /*2ce0*/  STL [R1+0x48], R20 ;  /* 0x0000481401007387 */ /* 0x000fe20000100800 */
[----:B------:R-:W-:-:S03]  /*2cf0*/  SHF.L.U32 R6, R41, 0x10, RZ ;  /* 0x0000001029067819 */ /* 0x000fc600000006ff */
[----:B------:R1:W-:Y:S01]  /*2d00*/  STL [R1+0x74], R17 ;  /* 0x0000741101007387 */ /* 0x0003e20000100800 */
[----:B------:R-:W-:Y:S01]  /*2d10*/  SHF.L.U32 R51, R51, 0x10, RZ ;  /* 0x0000001033337819 */ /* 0x000fe200000006ff */
[----:B------:R-:W-:Y:S01]  /*2d20*/  FADD.FTZ R6, -R14, R6 ;  /* 0x000000060e067221 */ /* 0x000fe20000010100 */
[----:B------:R-:W-:Y:S01]  /*2d30*/  FFMA.FTZ R58, R15, R10, R9 ;  /* 0x0000000a0f3a7223 */ /* 0x000fe20000010009 */
[----:B------:R-:W-:Y:S01]  /*2d40*/  FFMA.FTZ R7, R0, R4, R7 ;  /* 0x0000000400077223 */ /* 0x000fe20000010007 */
[----:B0-----:R-:W-:Y:S01]  /*2d50*/  FADD.FTZ R31, R49, R50 ;  /* 0x00000032311f7221 */ /* 0x001fe20000010000 */
[----:B------:R-:W2:Y:S01]  /*2d60*/  LDG.E.64.CONSTANT R46, desc[UR12][R46.64] ;  /* 0x0000000c2e2e7981 */ /* 0x000ea2000c1e9b00 */
[----:B-1----:R-:W-:Y:S01]  /*2d70*/  FMUL.FTZ R17, R2, R54 ;  /* 0x0000003602117220 */ /* 0x002fe20000410000 */
[----:B------:R-:W-:-:S03]  /*2d80*/  FADD.FTZ R56, -R14, R51 ;  /* 0x000000330e387221 */ /* 0x000fc60000010100 */
[----:B------:R-:W-:Y:S01]  /*2d90*/  FFMA.FTZ R54, R0, R17, R30 ;  /* 0x0000001100367223 */ /* 0x000fe2000001001e */
[C---:B------:R-:W-:Y:S01]  /*2da0*/  FMUL.FTZ R16, R2.reuse, R6 ;  /* 0x0000000602107220 */ /* 0x040fe20000410000 */
[----:B------:R-:W-:Y:S02]  /*2db0*/  FMUL.FTZ R56, R2, R56 ;  /* 0x0000003802387220 */ /* 0x000fe40000410000 */
[----:B------:R-:W-:Y:S01]  /*2dc0*/  FMUL.FTZ R51, R54, -1.4426950216293334961 ;  /* 0xbfb8aa3b36337820 */ /* 0x000fe20000410000 */
[----:B------:R-:W-:Y:S01]  /*2dd0*/  FFMA.FTZ R6, R3, R16, R28 ;  /* 0x0000001003067223 */ /* 0x000fe2000001001c */
[----:B------:R-:W-:Y:S01]  /*2de0*/  FMUL.FTZ R12, R58, -1.4426950216293334961 ;  /* 0xbfb8aa3b3a0c7820 */ /* 0x000fe20000410000 */
[----:B------:R-:W-:-:S03]  /*2df0*/  FFMA.FTZ R55, R48, R56, R8 ;  /* 0x0000003830377223 */ /* 0x000fc60000010008 */
[----:B------:R-:W0:Y:S01]  /*2e00*/  MUFU.EX2 R51, R51 ;  /* 0x0000003300337308 */ /* 0x000e220000000800 */
[----:B------:R-:W-:Y:S01]  /*2e10*/  FMUL.FTZ R57, R6, -1.4426950216293334961 ;  /* 0xbfb8aa3b06397820 */ /* 0x000fe20000410000 */
[----:B------:R-:W-:-:S06]  /*2e20*/  FMUL.FTZ R59, R55, -1.4426950216293334961 ;  /* 0xbfb8aa3b373b7820 */ /* 0x000fcc0000410000 */
[----:B------:R-:W1:Y:S08]  /*2e30*/  MUFU.EX2 R12, R12 ;  /* 0x0000000c000c7308 */ /* 0x000e700000000800 */
[----:B------:R-:W3:Y:S01]  /*2e40*/  MUFU.EX2 R57, R57 ;  /* 0x0000003900397308 */ /* 0x000ee20000000800 */
[----:B0-----:R-:W-:-:S07]  /*2e50*/  FADD.FTZ R51, R51, 1 ;  /* 0x3f80000033337421 */ /* 0x001fce0000010000 */
[----:B------:R-:W0:Y:S01]  /*2e60*/  MUFU.EX2 R59, R59 ;  /* 0x0000003b003b7308 */ /* 0x000e220000000800 */
[----:B-1----:R-:W-:Y:S01]  /*2e70*/  FADD.FTZ R12, R12, 1 ;  /* 0x3f8000000c0c7421 */ /* 0x002fe20000010000 */
[----:B------:R1:W-:Y:S01]  /*2e80*/  STL [R1+0x70], R26 ;  /* 0x0000701a01007387 */ /* 0x0003e20000100800 */
[----:B------:R-:W-:-:S05]  /*2e90*/  FFMA.FTZ R7, R15, R13, R7 ;  /* 0x0000000d0f077223 */ /* 0x000fca0000010007 */
[----:B------:R-:W4:Y:S01]  /*2ea0*/  MUFU.RCP R51, R51 ;  /* 0x0000003300337308 */ /* 0x000f220000001000 */
[----:B-1----:R-:W-:Y:S01]  /*2eb0*/  FADD.FTZ R26, R60, R13 ;  /* 0x0000000d3c1a7221 */ /* 0x002fe20000010000 */
[----:B---3--:R-:W-:-:S06]  /*2ec0*/  FADD.FTZ R13, R57, 1 ;  /* 0x3f800000390d7421 */ /* 0x008fcc0000010000 */
[----:B------:R-:W1:Y:S01]  /*2ed0*/  MUFU.RCP R12, R12 ;  /* 0x0000000c000c7308 */ /* 0x000e620000001000 */
[----:B0-----:R-:W-:-:S07]  /*2ee0*/  FADD.FTZ R59, R59, 1 ;  /* 0x3f8000003b3b7421 */ /* 0x001fce0000010000 */
[----:B------:R-:W0:Y:S01]  /*2ef0*/  MUFU.RCP R13, R13 ;  /* 0x0000000d000d7308 */ /* 0x000e220000001000 */
[----:B----4-:R-:W-:-:S07]  /*2f00*/  FADD.FTZ R57, -R51, 1 ;  /* 0x3f80000033397421 */ /* 0x010fce0000010100 */
[----:B------:R-:W3:Y:S01]  /*2f10*/  MUFU.RCP R59, R59 ;  /* 0x0000003b003b7308 */ /* 0x000ee20000001000 */
[----:B------:R-:W-:Y:S01]  /*2f20*/  FFMA.FTZ R7, R3, R5, R7 ;  /* 0x0000000503077223 */ /* 0x000fe20000010007 */
[----:B------:R-:W-:Y:S01]  /*2f30*/  FFMA.FTZ R54, R54, R57, 1 ;  /* 0x3f80000036367423 */ /* 0x000fe20000010039 */
[----:B-1----:R-:W-:Y:S02]  /*2f40*/  FADD.FTZ R57, -R12, 1 ;  /* 0x3f8000000c397421 */ /* 0x002fe40000010100 */
[----:B------:R-:W-:Y:S02]  /*2f50*/  FFMA.FTZ R50, R48, R50, R7 ;  /* 0x0000003230327223 */ /* 0x000fe40000010007 */
[----:B------:R-:W-:Y:S01]  /*2f60*/  FFMA.FTZ R58, R58, R57, 1 ;  /* 0x3f8000003a3a7423 */ /* 0x000fe20000010039 */
[----:B0-----:R-:W-:Y:S01]  /*2f70*/  FADD.FTZ R7, -R13, 1 ;  /* 0x3f8000000d077421 */ /* 0x001fe20000010100 */
[----:B------:R-:W-:-:S03]  /*2f80*/  FMUL.FTZ R54, R51, R54 ;  /* 0x0000003633367220 */ /* 0x000fc60000410000 */
[----:B------:R-:W-:Y:S01]  /*2f90*/  FFMA.FTZ R7, R6, R7, 1 ;  /* 0x3f80000006077423 */ /* 0x000fe20000010007 */
[----:B------:R-:W-:Y:S01]  /*2fa0*/  PRMT R6, R43, 0x7632, R6 ;  /* 0x000076322b067816 */ /* 0x000fe20000000006 */
[----:B---3--:R-:W-:Y:S01]  /*2fb0*/  FADD.FTZ R57, -R59, 1 ;  /* 0x3f8000003b397421 */ /* 0x008fe20000010100 */
[----:B------:R-:W-:Y:S01]  /*2fc0*/  FMUL.FTZ R51, R12, R58 ;  /* 0x0000003a0c337220 */ /* 0x000fe20000410000 */
[----:B------:R-:W-:Y:S02]  /*2fd0*/  PRMT R12, R42, 0x7632, R12 ;  /* 0x000076322a0c7816 */ /* 0x000fe4000000000c */
[----:B------:R-:W-:Y:S01]  /*2fe0*/  FFMA.FTZ R57, R55, R57, 1 ;  /* 0x3f80000037397423 */ /* 0x000fe20000010039 */
[----:B------:R-:W-:-:S03]  /*2ff0*/  SHF.L.U32 R6, R6, 0x10, RZ ;  /* 0x0000001006067819 */ /* 0x000fc600000006ff */
[----:B------:R-:W-:Y:S01]  /*3000*/  FMUL.FTZ R57, R59, R57 ;  /* 0x000000393b397220 */ /* 0x000fe20000410000 */
[----:B------:R-:W-:Y:S01]  /*3010*/  SHF.L.U32 R12, R12, 0x10, RZ ;  /* 0x000000100c0c7819 */ /* 0x000fe200000006ff */
[----:B------:R-:W-:Y:S02]  /*3020*/  FMUL.FTZ R7, R13, R7 ;  /* 0x000000070d077220 */ /* 0x000fe40000410000 */
[----:B------:R-:W-:Y:S01]  /*3030*/  FMUL.FTZ R13, R6, R57 ;  /* 0x00000039060d7220 */ /* 0x000fe20000410000 */
[----:B------:R-:W-:Y:S01]  /*3040*/  SHF.L.U32 R6, R42, 0x10, RZ ;  /* 0x000000102a067819 */ /* 0x000fe200000006ff */
[----:B------:R-:W-:Y:S01]  /*3050*/  FMUL.FTZ R51, R12, R51 ;  /* 0x000000330c337220 */ /* 0x000fe20000410000 */
[----:B------:R-:W-:-:S03]  /*3060*/  SHF.L.U32 R12, R43, 0x10, RZ ;  /* 0x000000102b0c7819 */ /* 0x000fc600000006ff */
[----:B------:R-:W-:Y:S02]  /*3070*/  FMUL.FTZ R6, R6, R54 ;  /* 0x0000003606067220 */ /* 0x000fe40000410000 */
[----:B------:R-:W-:Y:S02]  /*3080*/  FMUL.FTZ R7, R12, R7 ;  /* 0x000000070c077220 */ /* 0x000fe40000410000 */
[----:B------:R-:W-:Y:S01]  /*3090*/  FMUL.FTZ R12, R0, R6 ;  /* 0x00000006000c7220 */ /* 0x000fe20000410000 */
[----:B------:R-:W-:-:S03]  /*30a0*/  SHF.L.U32 R55, R44, 0x10, RZ ;  /* 0x000000102c377819 */ /* 0x000fc600000006ff */
[----:B------:R-:W-:Y:S01]  /*30b0*/  FFMA.FTZ R11, R17, R12, R11 ;  /* 0x0000000c110b7223 */ /* 0x000fe2000001000b */
[-C--:B------:R-:W-:Y:S01]  /*30c0*/  FMUL.FTZ R12, R15, R51.reuse ;  /* 0x000000330f0c7220 */ /* 0x080fe20000410000 */
[----:B------:R-:W-:-:S03]  /*30d0*/  FFMA.FTZ R29, R10, R51, R61 ;  /* 0x000000330a1d7223 */ /* 0x000fc6000001003d */
[----:B------:R-:W-:Y:S01]  /*30e0*/  FFMA.FTZ R11, R10, R12, R11 ;  /* 0x0000000c0a0b7223 */ /* 0x000fe2000001000b */
[----:B------:R-:W-:Y:S01]  /*30f0*/  FMUL.FTZ R10, R3, R7 ;  /* 0x00000007030a7220 */ /* 0x000fe20000410000 */
[----:B------:R-:W-:Y:S01]  /*3100*/  FADD.FTZ R55, -R14, R55 ;  /* 0x000000370e377221 */ /* 0x000fe20000010100 */
[----:B------:R-:W-:Y:S02]  /*3110*/  STL [R1+0x20], R23 ;  /* 0x0000201701007387 */ /* 0x000fe40000100800 */
[----:B------:R-:W-:Y:S01]  /*3120*/  FFMA.FTZ R10, R16, R10, R11 ;  /* 0x0000000a100a7223 */ /* 0x000fe2000001000b */
[----:B------:R-:W-:Y:S01]  /*3130*/  FMUL.FTZ R11, R48, R13 ;  /* 0x0000000d300b7220 */ /* 0x000fe20000410000 */
[----:B------:R-:W-:Y:S01]  /*3140*/  STL [R1+0x4], R22 ;  /* 0x0000041601007387 */ /* 0x000fe20000100800 */
[----:B------:R-:W-:-:S03]  /*3150*/  FMUL.FTZ R55, R2, R55 ;  /* 0x0000003702377220 */ /* 0x000fc60000410000 */
[----:B------:R-:W-:Y:S01]  /*3160*/  STL [R1+0x34], R19 ;  /* 0x0000341301007387 */ /* 0x000fe20000100800 */
[----:B------:R-:W-:Y:S01]  /*3170*/  FFMA.FTZ R10, R56, R11, R10 ;  /* 0x0000000b380a7223 */ /* 0x000fe2000001000a */
[----:B------:R-:W-:Y:S02]  /*3180*/  FFMA.FTZ R11, R0, R55, R30 ;  /* 0x00000037000b7223 */ /* 0x000fe4000001001e */
[----:B------:R-:W-:Y:S04]  /*3190*/  STL [R1+0x30], R18 ;  /* 0x0000301201007387 */ /* 0x000fe80000100800 */
[----:B------:R-:W-:Y:S04]  /*31a0*/  STL [R1+0x24], R17 ;  /* 0x0000241101007387 */ /* 0x000fe80000100800 */
[----:B------:R-:W-:Y:S04]  /*31b0*/  STL [R1], R16 ;  /* 0x0000001001007387 */ /* 0x000fe80000100800 */
[----:B------:R-:W3:Y:S01]  /*31c0*/  LDL.LU R30, [R1+0x98] ;  /* 0x00009800011e7983 */ /* 0x000ee20000300800 */
[----:B------:R-:W-:-:S02]  /*31d0*/  PRMT R49, R44, 0x7632, R49 ;  /* 0x000076322c317816 */ /* 0x000fc40000000031 */
[----:B------:R-:W-:Y:S02]  /*31e0*/  PRMT R12, R45, 0x7632, R12 ;  /* 0x000076322d0c7816 */ /* 0x000fe4000000000c */
[----:B------:R-:W-:Y:S02]  /*31f0*/  SHF.L.U32 R49, R49, 0x10, RZ ;  /* 0x0000001031317819 */ /* 0x000fe400000006ff */
[----:B------:R-:W-:-:S03]  /*3200*/  SHF.L.U32 R12, R12, 0x10, RZ ;  /* 0x000000100c0c7819 */ /* 0x000fc600000006ff */
[C---:B------:R-:W-:Y:S01]  /*3210*/  FADD.FTZ R49, -R14.reuse, R49 ;  /* 0x000000310e317221 */ /* 0x040fe20000010100 */
[----:B------:R-:W-:Y:S01]  /*3220*/  SHF.L.U32 R54, R45, 0x10, RZ ;  /* 0x000000102d367819 */ /* 0x000fe200000006ff */
[----:B------:R-:W-:Y:S02]  /*3230*/  FADD.FTZ R12, -R14, R12 ;  /* 0x0000000c0e0c7221 */ /* 0x000fe40000010100 */
[C---:B------:R-:W-:Y:S01]  /*3240*/  FMUL.FTZ R49, R2.reuse, R49 ;  /* 0x0000003102317220 */ /* 0x040fe20000410000 */
[----:B------:R-:W-:Y:S01]  /*3250*/  FMUL.FTZ R57, R11, -1.4426950216293334961 ;  /* 0xbfb8aa3b0b397820 */ /* 0x000fe20000410000 */
[----:B------:R-:W-:Y:S02]  /*3260*/  FMUL.FTZ R12, R2, R12 ;  /* 0x0000000c020c7220 */ /* 0x000fe40000410000 */
[----:B------:R-:W-:Y:S01]  /*3270*/  FFMA.FTZ R9, R15, R49, R9 ;  /* 0x000000310f097223 */ /* 0x000fe20000010009 */
[----:B------:R-:W-:Y:S01]  /*3280*/  FADD.FTZ R54, -R14, R54 ;  /* 0x000000360e367221 */ /* 0x000fe20000010100 */
[----:B------:R-:W-:Y:S01]  /*3290*/  FFMA.FTZ R8, R48, R12, R8 ;  /* 0x0000000c30087223 */ /* 0x000fe20000010008 */
[----:B------:R-:W0:Y:S01]  /*32a0*/  MUFU.EX2 R57, R57 ;  /* 0x0000003900397308 */ /* 0x000e220000000800 */
[----:B------:R-:W-:Y:S01]  /*32b0*/  FMUL.FTZ R60, R9, -1.4426950216293334961 ;  /* 0xbfb8aa3b093c7820 */ /* 0x000fe20000410000 */
[----:B------:R-:W-:Y:S01]  /*32c0*/  FMUL.FTZ R54, R2, R54 ;  /* 0x0000003602367220 */ /* 0x000fe20000410000 */
[----:B------:R-:W-:-:S03]  /*32d0*/  FMUL.FTZ R59, R8, -1.4426950216293334961 ;  /* 0xbfb8aa3b083b7820 */ /* 0x000fc60000410000 */
[----:B------:R-:W-:Y:S02]  /*32e0*/  FFMA.FTZ R58, R3, R54, R28 ;  /* 0x00000036033a7223 */ /* 0x000fe4000001001c */
[----:B------:R-:W1:Y:S01]  /*32f0*/  MUFU.EX2 R60, R60 ;  /* 0x0000003c003c7308 */ /* 0x000e620000000800 */
[----:B------:R-:W-:Y:S01]  /*3300*/  FFMA.FTZ R27, R56, R13, R27 ;  /* 0x0000000d381b7223 */ /* 0x000fe2000001001b */
[----:B------:R-:W-:-:S06]  /*3310*/  FMUL.FTZ R56, R58, -1.4426950216293334961 ;  /* 0xbfb8aa3b3a387820 */ /* 0x000fcc0000410000 */
[----:B------:R-:W4:Y:S01]  /*3320*/  MUFU.EX2 R59, R59 ;  /* 0x0000003b003b7308 */ /* 0x000f220000000800 */
[----:B0-----:R-:W-:-:S07]  /*3330*/  FADD.FTZ R57, R57, 1 ;  /* 0x3f80000039397421 */ /* 0x001fce0000010000 */
[----:B------:R-:W0:Y:S01]  /*3340*/  MUFU.EX2 R56, R56 ;  /* 0x0000003800387308 */ /* 0x000e220000000800 */
[----:B-1----:R-:W-:Y:S01]  /*3350*/  FADD.FTZ R60, R60, 1 ;  /* 0x3f8000003c3c7421 */ /* 0x002fe20000010000 */
[----:B------:R-:W-:-:S06]  /*3360*/  FFMA.FTZ R61, R0, R6, R50 ;  /* 0x00000006003d7223 */ /* 0x000fcc0000010032 */
[----:B------:R-:W1:Y:S01]  /*3370*/  MUFU.RCP R57, R57 ;  /* 0x0000003900397308 */ /* 0x000e620000001000 */
[----:B----4-:R-:W-:Y:S01]  /*3380*/  FADD.FTZ R59, R59, 1 ;  /* 0x3f8000003b3b7421 */ /* 0x010fe20000010000 */
[----:B------:R-:W-:Y:S01]  /*3390*/  FADD.FTZ R50, R26, R51 ;  /* 0x000000331a327221 */ /* 0x000fe20000010000 */
[----:B------:R-:W-:Y:S01]  /*33a0*/  FFMA.FTZ R51, R15, R51, R61 ;  /* 0x000000330f337223 */ /* 0x000fe2000001003d */
[----:B------:R-:W4:Y:S04]  /*33b0*/  LDL.LU R26, [R1+0x80] ;  /* 0x00008000011a7983 */ /* 0x000f280000300800 */
[----:B------:R-:W1:Y:S01]  /*33c0*/  MUFU.RCP R60, R60 ;  /* 0x0000003c003c7308 */ /* 0x000e620000001000 */
[----:B0-----:R-:W-:-:S07]  /*33d0*/  FADD.FTZ R61, R56, 1 ;  /* 0x3f800000383d7421 */ /* 0x001fce0000010000 */
[----:B------:R-:W0:Y:S01]  /*33e0*/  MUFU.RCP R59, R59 ;  /* 0x0000003b003b7308 */ /* 0x000e220000001000 */
[----:B-1----:R-:W-:Y:S01]  /*33f0*/  FADD.FTZ R56, -R57, 1 ;  /* 0x3f80000039387421 */ /* 0x002fe20000010100 */
[----:B------:R-:W-:Y:S01]  /*3400*/  FFMA.FTZ R51, R3, R7, R51 ;  /* 0x0000000703337223 */ /* 0x000fe20000010033 */
[----:B------:R-:W4:Y:S05]  /*3410*/  LDL R28, [R1+0x68] ;  /* 0x00006800011c7983 */ /* 0x000f2a0000100800 */
[----:B------:R-:W1:Y:S01]  /*3420*/  MUFU.RCP R61, R61 ;  /* 0x0000003d003d7308 */ /* 0x000e620000001000 */
[----:B------:R-:W-:Y:S01]  /*3430*/  FFMA.FTZ R56, R11, R56, 1 ;  /* 0x3f8000000b387423 */ /* 0x000fe20000010038 */
[----:B------:R-:W-:-:S04]  /*3440*/  FADD.FTZ R11, -R60, 1 ;  /* 0x3f8000003c0b7421 */ /* 0x000fc80000010100 */
[----:B------:R-:W-:Y:S01]  /*3450*/  FFMA.FTZ R11, R9, R11, 1 ;  /* 0x3f800000090b7423 */ /* 0x000fe2000001000b */
[----:B0-----:R-:W-:-:S04]  /*3460*/  FADD.FTZ R9, -R59, 1 ;  /* 0x3f8000003b097421 */ /* 0x001fc80000010100 */
[----:B------:R-:W-:Y:S01]  /*3470*/  FFMA.FTZ R9, R8, R9, 1 ;  /* 0x3f80000008097423 */ /* 0x000fe20000010009 */
[----:B------:R-:W-:Y:S01]  /*3480*/  FMUL.FTZ R8, R57, R56 ;  /* 0x0000003839087220 */ /* 0x000fe20000410000 */
[----:B-1----:R-:W-:-:S04]  /*3490*/  FADD.FTZ R56, -R61, 1 ;  /* 0x3f8000003d387421 */ /* 0x002fc80000010100 */
[----:B------:R-:W-:Y:S01]  /*34a0*/  FFMA.FTZ R58, R58, R56, 1 ;  /* 0x3f8000003a3a7423 */ /* 0x000fe20000010038 */
[----:B------:R-:W-:Y:S01]  /*34b0*/  FMUL.FTZ R9, R59, R9 ;  /* 0x000000093b097220 */ /* 0x000fe20000410000 */
[----:B------:R-:W-:Y:S01]  /*34c0*/  FMUL.FTZ R11, R60, R11 ;  /* 0x0000000b3c0b7220 */ /* 0x000fe20000410000 */
[----:B------:R-:W-:Y:S01]  /*34d0*/  FFMA.FTZ R51, R48, R13, R51 ;  /* 0x0000000d30337223 */ /* 0x000fe20000010033 */
[----:B------:R-:W-:Y:S01]  /*34e0*/  FMUL.FTZ R61, R61, R58 ;  /* 0x0000003a3d3d7220 */ /* 0x000fe20000410000 */
[----:B------:R-:W4:Y:S01]  /*34f0*/  LDL R60, [R1+0x60] ;  /* 0x00006000013c7983 */ /* 0x000f220000100800 */
[----:B------:R-:W-:-:S03]  /*3500*/  FADD.FTZ R13, R31, R13 ;  /* 0x0000000d1f0d7221 */ /* 0x000fc60000010000 */
[----:B------:R-:W4:Y:S04]  /*3510*/  LDL R59, [R1+0x1c] ;  /* 0x00001c00013b7983 */ /* 0x000f280000100800 */
[----:B------:R-:W4:Y:S01]  /*3520*/  LDL.LU R58, [R1+0x7c] ;  /* 0x00007c00013a7983 */ /* 0x000f220000300800 */
[----:B--2---:R-:W-:-:S04]  /*3530*/  PRMT R56, R47, 0x7632, R56 ;  /* 0x000076322f387816 */ /* 0x004fc80000000038 */
[----:B------:R-:W-:Y:S02]  /*3540*/  SHF.L.U32 R56, R56, 0x10, RZ ;  /* 0x0000001038387819 */ /* 0x000fe400000006ff */
[----:B------:R-:W-:-:S03]  /*3550*/  PRMT R57, R46, 0x7632, R57 ;  /* 0x000076322e397816 */ /* 0x000fc60000000039 */
[----:B------:R-:W-:Y:S01]  /*3560*/  FMUL.FTZ R56, R56, R9 ;  /* 0x0000000938387220 */ /* 0x000fe20000410000 */
[----:B------:R-:W-:Y:S02]  /*3570*/  SHF.L.U32 R9, R46, 0x10, RZ ;  /* 0x000000102e097819 */ /* 0x000fe400000006ff */
[----:B------:R-:W-:-:S03]  /*3580*/  SHF.L.U32 R57, R57, 0x10, RZ ;  /* 0x0000001039397819 */ /* 0x000fc600000006ff */
[----:B------:R-:W-:Y:S02]  /*3590*/  FMUL.FTZ R8, R9, R8 ;  /* 0x0000000809087220 */ /* 0x000fe40000410000 */
[----:B------:R-:W-:Y:S01]  /*35a0*/  FMUL.FTZ R57, R57, R11 ;  /* 0x0000000b39397220 */ /* 0x000fe20000410000 */
[----:B------:R-:W-:Y:S01]  /*35b0*/  SHF.L.U32 R9, R47, 0x10, RZ ;  /* 0x000000102f097819 */ /* 0x000fe200000006ff */
[CC--:B------:R-:W-:Y:S01]  /*35c0*/  FMUL.FTZ R11, R0.reuse, R8.reuse ;  /* 0x00000008000b7220 */ /* 0x0c0fe20000410000 */
[----:B------:R-:W-:-:S03]  /*35d0*/  FFMA.FTZ R51, R0, R8, R51 ;  /* 0x0000000800337223 */ /* 0x000fc60000010033 */
[----:B------:R-:W-:Y:S01]  /*35e0*/  FFMA.FTZ R10, R55, R11, R10 ;  /* 0x0000000b370a7223 */ /* 0x000fe2000001000a */
[----:B------:R-:W-:Y:S01]  /*35f0*/  FMUL.FTZ R11, R15, R57 ;  /* 0x000000390f0b7220 */ /* 0x000fe20000410000 */
[----:B------:R-:W-:Y:S01]  /*3600*/  FMUL.FTZ R9, R9, R61 ;  /* 0x0000003d09097220 */ /* 0x000fe20000410000 */
[----:B------:R-:W-:Y:S02]  /*3610*/  FFMA.FTZ R51, R15, R57, R51 ;  /* 0x000000390f337223 */ /* 0x000fe40000010033 */
[----:B------:R-:W-:Y:S01]  /*3620*/  FFMA.FTZ R11, R49, R11, R10 ;  /* 0x0000000b310b7223 */ /* 0x000fe2000001000a */
[CC--:B------:R-:W-:Y:S01]  /*3630*/  FMUL.FTZ R10, R3.reuse, R9.reuse ;  /* 0x00000009030a7220 */ /* 0x0c0fe20000410000 */
[----:B------:R-:W-:Y:S01]  /*3640*/  FMUL.FTZ R15, R48, R56 ;  /* 0x00000038300f7220 */ /* 0x000fe20000410000 */
[----:B------:R-:W2:Y:S02]  /*3650*/  LDL R61, [R1+0x2c] ;  /* 0x00002c00013d7983 */ /* 0x000ea40000100800 */
[----:B------:R-:W-:Y:S01]  /*3660*/  FFMA.FTZ R11, R54, R10, R11 ;  /* 0x0000000a360b7223 */ /* 0x000fe2000001000b */
[----:B------:R-:W-:-:S02]  /*3670*/  FFMA.FTZ R10, R3, R9, R51 ;  /* 0x00000009030a7223 */ /* 0x000fc40000010033 */
[----:B------:R-:W2:Y:S01]  /*3680*/  LDL R51, [R1+0x44] ;  /* 0x0000440001337983 */ /* 0x000ea20000100800 */
[----:B------:R-:W-:Y:S01]  /*3690*/  FFMA.FTZ R11, R12, R15, R11 ;  /* 0x0000000f0c0b7223 */ /* 0x000fe2000001000b */
[-C--:B------:R-:W-:Y:S02]  /*36a0*/  FFMA.FTZ R10, R48, R56.reuse, R10 ;  /* 0x00000038300a7223 */ /* 0x080fe4000001000a */
[----:B------:R-:W4:Y:S04]  /*36b0*/  LDL R48, [R1+0x18] ;  /* 0x0000180001307983 */ /* 0x000f280000100800 */
[----:B------:R-:W4:Y:S04]  /*36c0*/  LDL R15, [R1+0x40] ;  /* 0x00004000010f7983 */ /* 0x000f280000100800 */
[----:B------:R0:W5:Y:S04]  /*36d0*/  LDL.LU R31, [R1+0x118] ;  /* 0x00011800011f7983 */ /* 0x0001680000300800 */
[----:B---3--:R1:W-:Y:S04]  /*36e0*/  STS.64 [R30], R10 ;  /* 0x0000000a1e007388 */ /* 0x0083e80000000a00 */
[----:B-1----:R0:W5:Y:S04]  /*36f0*/  LDL.LU R30, [R1+0x114] ;  /* 0x00011400011e7983 */ /* 0x0021680000300800 */
[----:B------:R-:W3:Y:S04]  /*3700*/  LDL.LU R10, [R1+0x84] ;  /* 0x00008400010a7983 */ /* 0x000ee80000300800 */
[----:B------:R-:W2:Y:S01]  /*3710*/  LDL.LU R11, [R1+0x78] ;  /* 0x00007800010b7983 */ /* 0x000ea20000300800 */
[----:B------:R-:W-:Y:S01]  /*3720*/  FFMA.FTZ R12, R12, R56, R27 ;  /* 0x000000380c0c7223 */ /* 0x000fe2000001001b */
[----:B------:R-:W-:Y:S01]  /*3730*/  FADD.FTZ R13, R13, R56 ;  /* 0x000000380d0d7221 */ /* 0x000fe20000010000 */
[----:B----4-:R-:W-:-:S02]  /*3740*/  FFMA.FTZ R15, R15, R48, R26 ;  /* 0x000000300f0f7223 */ /* 0x010fc4000001001a */
[----:B------:R-:W4:Y:S01]  /*3750*/  LDL.LU R26, [R1+0x110] ;  /* 0x00011000011a7983 */ /* 0x000f220000300800 */
[----:B---3--:R-:W-:Y:S01]  /*3760*/  FADD.FTZ R48, R48, R10 ;  /* 0x0000000a30307221 */ /* 0x008fe20000010000 */
[----:B------:R-:W-:Y:S02]  /*3770*/  FFMA.FTZ R10, R49, R57, R29 ;  /* 0x00000039310a7223 */ /* 0x000fe4000001001d */
[----:B------:R0:W5:Y:S01]  /*3780*/  LDL.LU R29, [R1+0x10c] ;  /* 0x00010c00011d7983 */ /* 0x0001620000300800 */
[----:B--2---:R-:W-:Y:S01]  /*3790*/  FFMA.FTZ R51, R51, R59, R11 ;  /* 0x0000003b33337223 */ /* 0x004fe2000001000b */
[----:B------:R-:W-:Y:S02]  /*37a0*/  FADD.FTZ R11, R50, R57 ;  /* 0x00000039320b7221 */ /* 0x000fe40000010000 */
[----:B------:R-:W2:Y:S04]  /*37b0*/  LDL R49, [R1+0x64] ;  /* 0x0000640001317983 */ /* 0x000ea80000100800 */
[----:B------:R-:W3:Y:S04]  /*37c0*/  LDL R50, [R1+0x6c] ;  /* 0x00006c0001327983 */ /* 0x000ee80000100800 */
[----:B------:R-:W3:Y:S04]  /*37d0*/  LDL R57, [R1+0x3c] ;  /* 0x00003c0001397983 */ /* 0x000ee80000100800 */
[----:B------:R0:W5:Y:S04]  /*37e0*/  LDL.LU R27, [R1+0x108] ;  /* 0x00010800011b7983 */ /* 0x0001680000300800 */
[----:B------:R-:W4:Y:S01]  /*37f0*/  LDL R56, [R1+0x38] ;  /* 0x0000380001387983 */ /* 0x000f220000100800 */
[----:B------:R-:W-:Y:S01]  /*3800*/  FADD.FTZ R58, R59, R58 ;  /* 0x0000003a3b3a7221 */ /* 0x000fe20000010000 */
[----:B------:R-:W-:Y:S01]  /*3810*/  UIADD3 UR9, UP0, UR11, 0x28, URZ ;  /* 0x000000280b097890 */ /* 0x000fe2000ff1e03f */
[----:B------:R-:W1:Y:S03]  /*3820*/  S2R R59, SR_TID.X ;  /* 0x00000000003b7919 */ /* 0x000e660000002100 */
[----:B------:R-:W-:-:S02]  /*3830*/  UIADD3.X UR10, URZ, UR5, URZ, UP0, !UPT ;  /* 0x000000053f0a7290 */ /* 0x000fc400087fe43f */
[----:B------:R-:W-:-:S04]  /*3840*/  UISETP.GE.U32.AND UP0, UPT, UR9, UR16, UPT ;  /* 0x000000100900728c */ /* 0x000fc8000bf06070 */
[----:B------:R-:W-:Y:S01]  /*3850*/  UISETP.GE.AND.EX UP0, UPT, UR10, UR7, UPT, UP0 ;  /* 0x000000070a00728c */ /* 0x000fe2000bf06300 */
[----:B------:R-:W-:Y:S05]  /*3860*/  BAR.SYNC.DEFER_BLOCKING 0x0 ;  /* 0x0000000000007b1d */ /* 0x000fea0000010000 */
[----:B------:R-:W-:Y:S02]  /*3870*/  PLOP3.LUT P0, PT, PT, PT, UP0, 0x80, 0x0 ;  /* 0x000000000000781c */ /* 0x000fe40003f0f008 */
[----:B-1----:R-:W-:Y:S01]  /*3880*/  ISETP.GT.U32.AND P1, PT, R59, 0xf, PT ;  /* 0x0000000f3b00780c */ /* 0x002fe20003f24070 */
[----:B---3--:R-:W-:Y:S01]  /*3890*/  FFMA.FTZ R51, R50, R57, R51 ;  /* 0x0000003932337223 */ /* 0x008fe20000010033 */
[----:B------:R-:W-:Y:S01]  /*38a0*/  FADD.FTZ R58, R58, R57 ;  /* 0x000000393a3a7221 */ /* 0x000fe20000010000 */
[----:B----4-:R-:W-:Y:S01]  /*38b0*/  FFMA.FTZ R15, R28, R56, R15 ;  /* 0x000000381c0f7223 */ /* 0x010fe2000001000f */
[----:B------:R-:W-:Y:S01]  /*38c0*/  FADD.FTZ R48, R48, R56 ;  /* 0x0000003830307221 */ /* 0x000fe20000010000 */
[----:B------:R-:W-:Y:S01]  /*38d0*/  FFMA.FTZ R51, R60, R26, R51 ;  /* 0x0000001a3c337223 */ /* 0x000fe20000010033 */
[----:B------:R-:W-:Y:S01]  /*38e0*/  FADD.FTZ R58, R58, R26 ;  /* 0x0000001a3a3a7221 */ /* 0x000fe20000010000 */
[----:B--2---:R-:W-:Y:S01]  /*38f0*/  FFMA.FTZ R15, R49, R61, R15 ;  /* 0x0000003d310f7223 */ /* 0x004fe2000001000f */
[----:B------:R-:W-:Y:S01]  /*3900*/  FADD.FTZ R48, R48, R61 ;  /* 0x0000003d30307221 */ /* 0x000fe20000010000 */
[----:B------:R-:W-:Y:S01]  /*3910*/  FFMA.FTZ R51, R24, R22, R51 ;  /* 0x0000001618337223 */ /* 0x000fe20000010033 */
[----:B------:R0:W5:Y:S01]  /*3920*/  LDL.LU R28, [R1+0x104] ;  /* 0x00010400011c7983 */ /* 0x0001620000300800 */
        /* <DEDUP_REMOVED lines=9> */
[----:B------:R0:W5:Y:S01]  /*39c0*/  LDL.LU R26, [R1+0x100] ;  /* 0x00010000011a7983 */ /* 0x0001620000300800 */
[----:B------:R-:W-:Y:S01]  /*39d0*/  FADD.FTZ R48, R48, R4 ;  /* 0x0000000430307221 */ /* 0x000fe20000010000 */
[----:B------:R-:W-:Y:S01]  /*39e0*/  FADD.FTZ R58, R58, R5 ;  /* 0x000000053a3a7221 */ /* 0x000fe20000010000 */
[----:B------:R-:W-:Y:S01]  /*39f0*/  FFMA.FTZ R15, R17, R6, R15 ;  /* 0x00000006110f7223 */ /* 0x000fe2000001000f */
[----:B------:R0:W5:Y:S01]  /*3a00*/  LDL.LU R25, [R1+0xfc] ;  /* 0x0000fc0001197983 */ /* 0x0001620000300800 */
[----:B------:R-:W-:Y:S01]  /*3a10*/  FFMA.FTZ R51, R16, R7, R51 ;  /* 0x0000000710337223 */ /* 0x000fe20000010033 */
[----:B------:R-:W-:-:S02]  /*3a20*/  FADD.FTZ R48, R48, R6 ;  /* 0x0000000630307221 */ /* 0x000fc40000010000 */
[----:B------:R0:W5:Y:S01]  /*3a30*/  LDL.LU R23, [R1+0xf8] ;  /* 0x0000f80001177983 */ /* 0x0001620000300800 */
[----:B------:R-:W-:-:S03]  /*3a40*/  FADD.FTZ R58, R58, R7 ;  /* 0x000000073a3a7221 */ /* 0x000fc60000010000 */
[----:B------:R0:W5:Y:S01]  /*3a50*/  LDL.LU R24, [R1+0xf4] ;  /* 0x0000f40001187983 */ /* 0x0001620000300800 */
[----:B------:R-:W-:-:S03]  /*3a60*/  FFMA.FTZ R56, R55, R8, R15 ;  /* 0x0000000837387223 */ /* 0x000fc6000001000f */
[----:B------:R0:W5:Y:S01]  /*3a70*/  LDL.LU R22, [R1+0xf0] ;  /* 0x0000f00001167983 */ /* 0x0001620000300800 */
[----:B------:R-:W-:-:S03]  /*3a80*/  FFMA.FTZ R50, R54, R9, R51 ;  /* 0x0000000936327223 */ /* 0x000fc60000010033 */
[----:B------:R0:W5:Y:S01]  /*3a90*/  LDL.LU R21, [R1+0xec] ;  /* 0x0000ec0001157983 */ /* 0x0001620000300800 */
[----:B------:R-:W-:-:S03]  /*3aa0*/  FADD.FTZ R57, R48, R8 ;  /* 0x0000000830397221 */ /* 0x000fc60000010000 */
[----:B------:R0:W5:Y:S01]  /*3ab0*/  LDL.LU R20, [R1+0xe8] ;  /* 0x0000e80001147983 */ /* 0x0001620000300800 */
[----:B------:R-:W-:-:S03]  /*3ac0*/  FADD.FTZ R49, R58, R9 ;  /* 0x000000093a317221 */ /* 0x000fc60000010000 */
        /* <DEDUP_REMOVED lines=10> */
[----:B------:R-:W2:Y:S01]  /*3b70*/  LDL R60, [R1+0xd4] ;  /* 0x0000d400013c7983 */ /* 0x000ea20000100800 */
[----:B-1----:R-:W-:-:S03]  /*3b80*/  MOV R2, R50 ;  /* 0x0000003200027202 */ /* 0x002fc60000000f00 */
[----:B0-----:R-:W3:Y:S01]  /*3b90*/  LDL R50, [R1+0xd0] ;  /* 0x0000d00001327983 */ /* 0x001ee20000100800 */
[----:B------:R-:W0:Y:S01]  /*3ba0*/  S2UR UR15, SR_CgaCtaId ;  /* 0x00000000000f79c3 */ /* 0x000e220000008800 */
[----:B------:R-:W-:Y:S01]  /*3bb0*/  UMOV UR5, 0x400 ;  /* 0x0000040000057882 */ /* 0x000fe20000000000 */
[----:B------:R-:W-:Y:S02]  /*3bc0*/  SHF.L.U32 R48, R59, 0x1, RZ ;  /* 0x000000013b307819 */ /* 0x000fe400000006ff */
[----:B------:R-:W-:Y:S02]  /*3bd0*/  MOV R3, R49 ;  /* 0x0000003100037202 */ /* 0x000fe40000000f00 */
[----:B------:R-:W-:Y:S01]  /*3be0*/  LOP3.LUT R48, R48, 0x18, RZ, 0xc0, !PT ;  /* 0x0000001830307812 */ /* 0x000fe200078ec0ff */
[----:B0-----:R-:W-:-:S06]  /*3bf0*/  ULEA UR5, UR15, UR5, 0x18 ;  /* 0x000000050f057291 */ /* 0x001fcc000f8ec03f */
[----:B------:R-:W-:-:S04]  /*3c00*/  LEA R15, R59, UR5, 0x5 ;  /* 0x000000053b0f7c11 */ /* 0x000fc8000f8e28ff */
[----:B------:R-:W-:-:S05]  /*3c10*/  IADD3 R49, R15, R48, RZ ;  /* 0x000000300f317210 */ /* 0x000fca0007ffe0ff */
[----:B------:R0:W-:Y:S04]  /*3c20*/  STS.64 [R49], R56 ;  /* 0x0000003831007388 */ /* 0x0001e80000000a00 */
[----:B0-----:R-:W4:Y:S01]  /*3c30*/  LDL R57, [R1+0xcc] ;  /* 0x0000cc0001397983 */ /* 0x001f220000100800 */
[----:B------:R-:W-:-:S04]  /*3c40*/  LOP3.LUT R49, R48, 0x8, RZ, 0x3c, !PT ;  /* 0x0000000830317812 */ /* 0x000fc800078e3cff */
[----:B------:R-:W-:-:S05]  /*3c50*/  IADD3 R49, R15, R49, RZ ;  /* 0x000000310f317210 */ /* 0x000fca0007ffe0ff */
[----:B------:R0:W-:Y:S02]  /*3c60*/  STS.64 [R49], R10 ;  /* 0x0000000a31007388 */ /* 0x0001e40000000a00 */
[----:B0-----:R-:W-:-:S04]  /*3c70*/  LOP3.LUT R49, R48, 0x10, RZ, 0x3c, !PT ;  /* 0x0000001030317812 */ /* 0x001fc800078e3cff */
[----:B------:R-:W-:-:S05]  /*3c80*/  IADD3 R49, R15, R49, RZ ;  /* 0x000000310f317210 */ /* 0x000fca0007ffe0ff */
[----:B------:R0:W-:Y:S04]  /*3c90*/  STS.64 [R49], R2 ;  /* 0x0000000231007388 */ /* 0x0001e80000000a00 */
[----:B0-----:R1:W5:Y:S04]  /*3ca0*/  LDL.LU.64 R2, [R1+0xd8] ;  /* 0x0000d80001027983 */ /* 0x0013680000300a00 */
[----:B------:R-:W4:Y:S01]  /*3cb0*/  LDL R56, [R1+0xc8] ;  /* 0x0000c80001387983 */ /* 0x000f220000100800 */
[----:B------:R-:W0:Y:S01]  /*3cc0*/  S2R R51, SR_TID.X ;  /* 0x0000000000337919 */ /* 0x000e220000002100 */
[----:B------:R-:W-:-:S04]  /*3cd0*/  LOP3.LUT R48, R48, 0x18, RZ, 0x3c, !PT ;  /* 0x0000001830307812 */ /* 0x000fc800078e3cff */
[----:B------:R-:W-:-:S05]  /*3ce0*/  IADD3 R48, R15, R48, RZ ;  /* 0x000000300f307210 */ /* 0x000fca0007ffe0ff */
[----:B------:R2:W-:Y:S01]  /*3cf0*/  STS.64 [R48], R12 ;  /* 0x0000000c30007388 */ /* 0x0005e20000000a00 */
[----:B0-----:R-:W-:-:S04]  /*3d00*/  SHF.R.S32.HI R61, RZ, 0x1f, R51 ;  /* 0x0000001fff3d7819 */ /* 0x001fc80000011433 */
[----:B------:R-:W-:-:S04]  /*3d10*/  LEA.HI R61, R61, R51, RZ, 0x2 ;  /* 0x000000333d3d7211 */ /* 0x000fc800078f10ff */
[----:B------:R-:W-:-:S04]  /*3d20*/  SHF.R.S32.HI R61, RZ, 0x2, R61 ;  /* 0x00000002ff3d7819 */ /* 0x000fc8000001143d */
[----:B------:R-:W-:Y:S01]  /*3d30*/  LEA R15, R61, UR5, 0x5 ;  /* 0x000000053d0f7c11 */ /* 0x000fe2000f8e28ff */
[----:B------:R-:W-:-:S03]  /*3d40*/  USHF.R.U32.HI UR5, URZ, 0x2, UR6 ;  /* 0x000000023f057899 */ /* 0x000fc60008011606 */
[-C--:B--2---:R-:W-:Y:S01]  /*3d50*/  LEA R48, R60, R15.reuse, 0x3 ;  /* 0x0000000f3c307211 */ /* 0x084fe200078e18ff */
[----:B------:R-:W-:Y:S01]  /*3d60*/  BAR.SYNC.DEFER_BLOCKING 0x0 ;  /* 0x0000000000007b1d */ /* 0x000fe20000010000 */
[----:B---3--:R-:W-:-:S05]  /*3d70*/  LEA R50, R50, R15, 0x3 ;  /* 0x0000000f32327211 */ /* 0x008fca00078e18ff */
[----:B------:R-:W0:Y:S04]  /*3d80*/  LDS.64 R48, [R48] ;  /* 0x0000000030307984 */ /* 0x000e280000000a00 */
[----:B------:R-:W2:Y:S01]  /*3d90*/  LDS.64 R50, [R50+0xa00] ;  /* 0x000a000032327984 */ /* 0x000ea20000000a00 */
[----:B0-----:R-:W-:Y:S01]  /*3da0*/  FADD.FTZ R48, RZ, R48 ;  /* 0x00000030ff307221 */ /* 0x001fe20000010000 */
[----:B------:R-:W-:-:S03]  /*3db0*/  FADD.FTZ R49, RZ, R49 ;  /* 0x00000031ff317221 */ /* 0x000fc60000010000 */
[----:B--2---:R-:W-:Y:S01]  /*3dc0*/  FADD.FTZ R50, R48, R50 ;  /* 0x0000003230327221 */ /* 0x004fe20000010000 */
[----:B----4-:R-:W-:Y:S01]  /*3dd0*/  LEA R48, R57, R15, 0x3 ;  /* 0x0000000f39307211 */ /* 0x010fe200078e18ff */
[----:B------:R-:W-:-:S05]  /*3de0*/  FADD.FTZ R51, R49, R51 ;  /* 0x0000003331337221 */ /* 0x000fca0000010000 */
[----:B------:R-:W0:Y:S02]  /*3df0*/  LDS.64 R48, [R48+0x1400] ;  /* 0x0014000030307984 */ /* 0x000e240000000a00 */
[----:B0-----:R-:W-:Y:S01]  /*3e00*/  FADD.FTZ R50, R50, R48 ;  /* 0x0000003032327221 */ /* 0x001fe20000010000 */
[----:B------:R-:W-:Y:S01]  /*3e10*/  LEA R48, R56, R15, 0x3 ;  /* 0x0000000f38307211 */ /* 0x000fe200078e18ff */
[----:B------:R-:W-:-:S05]  /*3e20*/  FADD.FTZ R51, R51, R49 ;  /* 0x0000003133337221 */ /* 0x000fca0000010000 */
[----:B------:R-:W0:Y:S01]  /*3e30*/  LDS.64 R48, [R48+0x1e00] ;  /* 0x001e000030307984 */ /* 0x000e220000000a00 */
[----:B------:R-:W-:-:S04]  /*3e40*/  USHF.L.U32 UR5, UR5, 0x3, URZ ;  /* 0x0000000305057899 */ /* 0x000fc8000800063f */
[----:B------:R-:W-:-:S06]  /*3e50*/  ULOP3.LUT UR5, UR5, 0xfffffff8, UR17, 0xe2, !UPT ;  /* 0xfffffff805057892 */ /* 0x000fcc000f8ee211 */
[----:B------:R-:W-:-:S05]  /*3e60*/  MOV R15, UR5 ;  /* 0x00000005000f7c02 */ /* 0x000fca0008000f00 */
[----:B------:R-:W-:-:S05]  /*3e70*/  IMAD R15, R15, 0x500, R59 ;  /* 0x000005000f0f7824 */ /* 0x000fca00078e023b */
[----:B------:R-:W-:Y:S01]  /*3e80*/  IADD3 R15, R15, UR14, RZ ;  /* 0x0000000e0f0f7c10 */ /* 0x000fe2000fffe0ff */
[----:B0-----:R-:W-:Y:S01]  /*3e90*/  FADD.FTZ R49, R51, R49 ;  /* 0x0000003133317221 */ /* 0x001fe20000010000 */
[----:B------:R-:W-:Y:S02]  /*3ea0*/  FADD.FTZ R48, R50, R48 ;  /* 0x0000003032307221 */ /* 0x000fe40000010000 */
[----:B------:R-:W0:Y:S01]  /*3eb0*/  LDC.64 R50, c[0x0][0x260] ;  /* 0x00009800ff327b82 */ /* 0x000e220000000a00 */
[----:B------:R-:W-:-:S05]  /*3ec0*/  SHF.L.U32 R15, R15, 0x1, RZ ;  /* 0x000000010f0f7819 */ /* 0x000fca00000006ff */
[----:B0-----:R-:W-:-:S05]  /*3ed0*/  IMAD.WIDE.U32 R50, R15, 0x4, R50 ;  /* 0x000000040f327825 */ /* 0x001fca00078e0032 */
[----:B------:R1:W-:Y:S02]  /*3ee0*/  STG.E.64 desc[UR12][R50.64+0x5000], R48 ;  /* 0x0050003032007986 */ /* 0x0003e4000c101b0c */
.L_x_1546:
[----:B------:R-:W-:Y:S01]  /*3ef0*/  BSSY B0, `(.L_x_1547) ;  /* 0x00000d1000007945 */ /* 0x000fe20003800000 */
[----:B01----:R-:W-:-:S03]  /*3f00*/  CS2R R48, SRZ ;  /* 0x0000000000307805 */ /* 0x003fc6000001ff00 */
        /* <DEDUP_REMOVED lines=207> */
.L_x_1548:
[----:B------:R-:W-:Y:S05]  /*4c00*/  BSYNC B0 ;  /* 0x0000000000007941 */ /* 0x000fea0003800000 */
.L_x_1547:
[----:B------:R-:W2:Y:S04]  /*4c10*/  LDL.LU R58, [R1+0x10] ;  /* 0x00001000013a7983 */ /* 0x000ea80000300800 */
[----:B------:R-:W3:Y:S01]  /*4c20*/  LDL.LU R51, [R1+0x14] ;  /* 0x0000140001337983 */ /* 0x000ee20000300800 */
[----:B------:R-:W-:Y:S01]  /*4c30*/  LOP3.LUT P1, RZ, R59, 0xfffffff3, RZ, 0xc0, !PT ;  /* 0xfffffff33bff7812 */ /* 0x000fe2000782c0ff */
[----:B------:R-:W-:Y:S02]  /*4c40*/  BSSY B0, `(.L_x_1549) ;  /* 0x0000018000007945 */ /* 0x000fe40003800000 */
[----:B------:R-:W0:Y:S04]  /*4c50*/  SHFL.BFLY PT, R50, R48, 0x2, 0x1f ;  /* 0x0c401f0030327f89 */ /* 0x000e2800000e0000 */
[----:B------:R-:W1:Y:S01]  /*4c60*/  SHFL.BFLY PT, R15, R49, 0x2, 0x1f ;  /* 0x0c401f00310f7f89 */ /* 0x000e6200000e0000 */
[----:B0-----:R-:W-:Y:S01]  /*4c70*/  FADD.FTZ R48, R50, R48 ;  /* 0x0000003032307221 */ /* 0x001fe20000010000 */
[----:B-1----:R-:W-:-:S04]  /*4c80*/  FADD.FTZ R49, R15, R49 ;  /* 0x000000310f317221 */ /* 0x002fc80000010000 */
[----:B------:R-:W0:Y:S04]  /*4c90*/  SHFL.BFLY PT, R50, R48, 0x1, 0x1f ;  /* 0x0c201f0030327f89 */ /* 0x000e2800000e0000 */
[----:B------:R-:W1:Y:S01]  /*4ca0*/  SHFL.BFLY PT, R15, R49, 0x1, 0x1f ;  /* 0x0c201f00310f7f89 */ /* 0x000e6200000e0000 */
[----:B0-----:R-:W-:Y:S01]  /*4cb0*/  FADD.FTZ R48, R48, R50 ;  /* 0x0000003230307221 */ /* 0x001fe20000010000 */
[----:B-1----:R-:W-:Y:S01]  /*4cc0*/  FADD.FTZ R49, R49, R15 ;  /* 0x0000000f31317221 */ /* 0x002fe20000010000 */
[----:B--2---:R-:W-:Y:S02]  /*4cd0*/  PRMT R56, R58, 0x7632, R56 ;  /* 0x000076323a387816 */ /* 0x004fe40000000038 */
[----:B---3--:R-:W-:Y:S01]  /*4ce0*/  PRMT R57, R51, 0x7632, R57 ;  /* 0x0000763233397816 */ /* 0x008fe20000000039 */
[----:B------:R-:W-:Y:S06]  /*4cf0*/  @P1 BRA `(.L_x_1550) ;  /* 0x0000000000301947 */ /* 0x000fec0003800000 */
[----:B------:R-:W-:Y:S01]  /*4d00*/  SHF.R.U32.HI R50, RZ, 0x2, R59 ;  /* 0x00000002ff327819 */ /* 0x000fe2000001163b */
[----:B------:R-:W-:Y:S01]  /*4d10*/  ULDC UR5, c[0x0][0x10] ;  /* 0x0000040000057ab9 */ /* 0x000fe20000000800 */
[----:B------:R-:W-:Y:S01]  /*4d20*/  MOV R15, UR17 ;  /* 0x00000011000f7c02 */ /* 0x000fe20008000f00 */
[----:B------:R-:W-:Y:S01]  /*4d30*/  UIMAD UR5, UR5, UR4, UR6 ;  /* 0x00000004050572a4 */ /* 0x000fe2000f8e0206 */
[----:B------:R-:W-:-:S04]  /*4d40*/  SHF.L.U32 R50, R50, 0x3, RZ ;  /* 0x0000000332327819 */ /* 0x000fc800000006ff */
[----:B------:R-:W-:Y:S02]  /*4d50*/  LOP3.LUT R15, R50, 0xfffffff8, R15, 0xe2, !PT ;  /* 0xfffffff8320f7812 */ /* 0x000fe400078ee20f */
[----:B------:R-:W-:-:S04]  /*4d60*/  MOV R50, UR5 ;  /* 0x0000000500327c02 */ /* 0x000fc80008000f00 */
[----:B------:R-:W-:Y:S02]  /*4d70*/  LEA R15, R50, R15, 0x5 ;  /* 0x0000000f320f7211 */ /* 0x000fe400078e28ff */
[----:B------:R-:W0:Y:S02]  /*4d80*/  LDC.64 R50, c[0x0][0x260] ;  /* 0x00009800ff327b82 */ /* 0x000e240000000a00 */
[----:B------:R-:W-:-:S05]  /*4d90*/  SHF.L.U32 R15, R15, 0x1, RZ ;  /* 0x000000010f0f7819 */ /* 0x000fca00000006ff */
[----:B0-----:R-:W-:-:S05]  /*4da0*/  IMAD.WIDE.U32 R50, R15, 0x4, R50 ;  /* 0x000000040f327825 */ /* 0x001fca00078e0032 */
[----:B------:R0:W-:Y:S02]  /*4db0*/  STG.E.64 desc[UR12][R50.64], R48 ;  /* 0x0000003032007986 */ /* 0x0001e4000c101b0c */
.L_x_1550:
[----:B------:R-:W-:Y:S05]  /*4dc0*/  BSYNC B0 ;  /* 0x0000000000007941 */ /* 0x000fea0003800000 */
.L_x_1549:
[----:B0-----:R-:W2:Y:S04]  /*4dd0*/  LDL.LU R51, [R1+0x8] ;  /* 0x0000080001337983 */ /* 0x001ea80000300800 */
[----:B------:R-:W3:Y:S01]  /*4de0*/  LDL.LU R50, [R1+0xc] ;  /* 0x00000c0001327983 */ /* 0x000ee20000300800 */
[----:B------:R-:W-:Y:S01]  /*4df0*/  UISETP.GE.U32.AND UP0, UPT, UR9, UR16, UPT ;  /* 0x000000100900728c */ /* 0x000fe2000bf06070 */
[----:B-----5:R-:W-:Y:S02]  /*4e00*/  PRMT R43, R16, 0x7632, R43 ;  /* 0x00007632102b7816 */ /* 0x020fe4000000002b */
[----:B------:R-:W-:Y:S01]  /*4e10*/  PRMT R49, R20, 0x7632, R49 ;  /* 0x0000763214317816 */ /* 0x000fe20000000031 */
[----:B------:R-:W-:Y:S01]  /*4e20*/  UISETP.GE.AND.EX UP0, UPT, UR10, UR7, UPT, UP0 ;  /* 0x000000070a00728c */ /* 0x000fe2000bf06300 */
[----:B------:R-:W-:-:S02]  /*4e30*/  PRMT R17, R17, 0x7632, R17 ;  /* 0x0000763211117816 */ /* 0x000fc40000000011 */
[----:B------:R-:W-:Y:S02]  /*4e40*/  PRMT R21, R21, 0x7632, R21 ;  /* 0x0000763215157816 */ /* 0x000fe40000000015 */
[----:B------:R-:W-:Y:S02]  /*4e50*/  PRMT R18, R18, 0x7632, R18 ;  /* 0x0000763212127816 */ /* 0x000fe40000000012 */
[----:B------:R-:W-:Y:S02]  /*4e60*/  PLOP3.LUT P1, PT, PT, PT, UP0, 0x80, 0x0 ;  /* 0x000000000000781c */ /* 0x000fe40003f2f008 */
        /* <DEDUP_REMOVED lines=27> */
[----:B--2---:R-:W-:Y:S02]  /*5020*/  PRMT R48, R51, 0x7632, R48 ;  /* 0x0000763233307816 */ /* 0x004fe40000000030 */
[----:B---3--:R-:W-:Y:S01]  /*5030*/  PRMT R15, R50, 0x7632, R15 ;  /* 0x00007632320f7816 */ /* 0x008fe2000000000f */
[----:B------:R-:W-:Y:S06]  /*5040*/  @P1 BRA `(.L_x_1551) ;  /* 0x0000000000581947 */ /* 0x000fec0003800000 */
[----:B------:R-:W-:Y:S01]  /*5050*/  BAR.SYNC.DEFER_BLOCKING 0x0 ;  /* 0x0000000000007b1d */ /* 0x000fe20000010000 */
[----:B------:R-:W-:-:S13]  /*5060*/  ISETP.NE.AND P1, PT, R59, RZ, PT ;  /* 0x000000ff3b00720c */ /* 0x000fda0003f25270 */
[----:B------:R-:W-:Y:S05]  /*5070*/  @P1 BRA `(.L_x_1552) ;  /* 0x0000000000401947 */ /* 0x000fea0003800000 */
[----:B------:R-:W0:Y:S01]  /*5080*/  LDC.64 R50, c[0x0][0x268] ;  /* 0x00009a00ff327b82 */ /* 0x000e220000000a00 */
[----:B------:R-:W-:Y:S02]  /*5090*/  MOV R30, UR6 ;  /* 0x00000006001e7c02 */ /* 0x000fe40008000f00 */
        /* <DEDUP_REMOVED lines=8> */
.L_x_1553:
[----:B------:R-:W2:Y:S04]  /*5120*/  LD.E.STRONG.GPU R51, desc[UR12][R30.64] ;  /* 0x0000000c1e337980 */ /* 0x000ea8000c10f900 */
[----:B--2---:R-:W-:Y:S01]  /*5130*/  CCTL.IVALL ;  /* 0x00000000ff00798f */ /* 0x004fe20002000000 */
[----:B------:R-:W-:Y:S05]  /*5140*/  YIELD ;  /* 0x0000000000007946 */ /* 0x000fea0003800000 */
[----:B-----5:R-:W-:-:S04]  /*5150*/  LOP3.LUT R51, R51, R50, RZ, 0x3c, !PT ;  /* 0x0000003233337212 */ /* 0x020fc800078e3cff */
[----:B------:R-:W-:-:S13]  /*5160*/  ISETP.GT.AND P1, PT, R51, -0x1, PT ;  /* 0xffffffff3300780c */ /* 0x000fda0003f24270 */
[----:B------:R-:W-:Y:S05]  /*5170*/  @P1 BRA `(.L_x_1553) ;  /* 0xfffffffc00e81947 */ /* 0x000fea000383ffff */
.L_x_1552:
[----:B------:R-:W-:Y:S05]  /*5180*/  WARPSYNC.ALL ;  /* 0x0000000000007948 */ /* 0x000fea0003800000 */
[----:B------:R-:W-:Y:S06]  /*5190*/  BAR.SYNC.DEFER_BLOCKING 0x0 ;  /* 0x0000000000007b1d */ /* 0x000fec0000010000 */
[----:B------:R-:W-:Y:S05]  /*51a0*/  BRA `(.L_x_1554) ;  /* 0x0000000000687947 */ /* 0x000fea0003800000 */
.L_x_1551:
        /* <DEDUP_REMOVED lines=18> */
.L_x_1556:
[----:B------:R-:W2:Y:S04]  /*52d0*/  LD.E.STRONG.GPU R51, desc[UR12][R30.64] ;  /* 0x0000000c1e337980 */ /* 0x000ea8000c10f900 */
[----:B--2---:R-:W-:Y:S01]  /*52e0*/  CCTL.IVALL ;  /* 0x00000000ff00798f */ /* 0x004fe20002000000 */
[----:B------:R-:W-:Y:S05]  /*52f0*/  YIELD ;  /* 0x0000000000007946 */ /* 0x000fea0003800000 */
[----:B-----5:R-:W-:-:S04]  /*5300*/  LOP3.LUT R51, R51, R50, RZ, 0x3c, !PT ;  /* 0x0000003233337212 */ /* 0x020fc800078e3cff */
[----:B------:R-:W-:-:S13]  /*5310*/  ISETP.GT.AND P1, PT, R51, -0x1, PT ;  /* 0xffffffff3300780c */ /* 0x000fda0003f24270 */
[----:B------:R-:W-:Y:S05]  /*5320*/  @P1 BRA `(.L_x_1556) ;  /* 0xfffffffc00e81947 */ /* 0x000fea000383ffff */
.L_x_1555:
[----:B------:R-:W-:Y:S05]  /*5330*/  WARPSYNC.ALL ;  /* 0x0000000000007948 */ /* 0x000fea0003800000 */
[----:B------:R-:W-:Y:S06]  /*5340*/  BAR.SYNC.DEFER_BLOCKING 0x0 ;  /* 0x0000000000007b1d */ /* 0x000fec0000010000 */
.L_x_1554:
[----:B------:R-:W1:Y:S01]  /*5350*/  S2R R58, SR_TID.X ;  /* 0x00000000003a7919 */ /* 0x000e620000002100 */
[----:B------:R-:W2:Y:S01]  /*5360*/  LDL.LU R59, [R1+0xc4] ;  /* 0x0000c400013b7983 */ /* 0x000ea20000300800 */
[----:B0-----:R-:W-:Y:S02]  /*5370*/  MOV R31, UR4 ;  /* 0x00000004001f7c02 */ /* 0x001fe40008000f00 */
[----:B-1----:R-:W-:-:S13]  /*5380*/  ISETP.GT.U32.AND P1, PT, R58, 0x1f, PT ;  /* 0x0000001f3a00780c */ /* 0x002fda0003f24070 */
[----:B------:R-:W0:Y:S08]  /*5390*/  @!P1 LDC R30, c[0x0][0x10] ;  /* 0x00000400ff1e9b82 */ /* 0x000e300000000800 */
[----:B------:R-:W1:Y:S01]  /*53a0*/  @!P1 LDC.64 R50, c[0x0][0x260] ;  /* 0x00009800ff329b82 */ /* 0x000e620000000a00 */
[----:B0-----:R-:W-:Y:S01]  /*53b0*/  @!P1 IMAD R30, R30, R31, UR6 ;  /* 0x000000061e1e9e24 */ /* 0x001fe2000f8e021f */
[----:B------:R-:W-:-:S04]  /*53c0*/  @!P1 LOP3.LUT R31, R58, 0x7ffffff8, RZ, 0xc0, !PT ;  /* 0x7ffffff83a1f9812 */ /* 0x000fc800078ec0ff */
[----:B------:R-:W-:Y:S02]  /*53d0*/  @!P1 LEA R30, R30, R31, 0x5 ;  /* 0x0000001f1e1e9211 */ /* 0x000fe400078e28ff */
[----:B------:R-:W-:-:S04]  /*53e0*/  @!P1 LOP3.LUT R31, R58, 0x7, RZ, 0xc0, !PT ;  /* 0x000000073a1f9812 */ /* 0x000fc800078ec0ff */
[----:B------:R-:W-:-:S04]  /*53f0*/  @!P1 IADD3 R30, R30, R31, RZ ;  /* 0x0000001f1e1e9210 */ /* 0x000fc80007ffe0ff */
[----:B------:R-:W-:-:S05]  /*5400*/  @!P1 SHF.L.U32 R30, R30, 0x1, RZ ;  /* 0x000000011e1e9819 */ /* 0x000fca00000006ff */
[----:B-1----:R-:W-:-:S06]  /*5410*/  @!P1 IMAD.WIDE.U32 R30, R30, 0x4, R50 ;  /* 0x000000041e1e9825 */ /* 0x002fcc00078e0032 */
[----:B------:R-:W3:Y:S01]  /*5420*/  @!P1 LDG.E.64 R30, desc[UR12][R30.64] ;  /* 0x0000000c1e1e9981 */ /* 0x000ee2000c1e1b00 */
[----:B------:R-:W-:Y:S01]  /*5430*/  HFMA2.MMA R50, -RZ, RZ, 0, 0 ;  /* 0x00000000ff327435 */ /* 0x000fe200000001ff */
[----:B------:R-:W0:Y:S01]  /*5440*/  S2UR UR14, SR_CgaCtaId ;  /* 0x00000000000e79c3 */ /* 0x000e220000008800 */
[----:B------:R-:W-:Y:S01]  /*5450*/  UMOV UR5, 0x400 ;  /* 0x0000040000057882 */ /* 0x000fe20000000000 */
[----:B------:R-:W-:Y:S01]  /*5460*/  SHF.L.U32 R48, R48, 0x10, RZ ;  /* 0x0000001030307819 */ /* 0x000fe200000006ff */
[----:B------:R-:W-:Y:S01]  /*5470*/  UIADD3 UR5, UR5, 0x3480, URZ ;  /* 0x0000348005057890 */ /* 0x000fe2000fffe03f */
[----:B------:R-:W-:-:S03]  /*5480*/  SHF.L.U32 R56, R56, 0x10, RZ ;  /* 0x0000001038387819 */ /* 0x000fc600000006ff */
[----:B------:R-:W-:Y:S01]  /*5490*/  FADD.FTZ R48, -R14, R48 ;  /* 0x000000300e307221 */ /* 0x000fe20000010100 */
[----:B------:R-:W-:-:S03]  /*54a0*/  SHF.L.U32 R43, R43, 0x10, RZ ;  /* 0x000000102b2b7819 */ /* 0x000fc600000006ff */
[----:B------:R-:W-:Y:S01]  /*54b0*/  FMUL.FTZ R48, R2, R48 ;  /* 0x0000003002307220 */ /* 0x000fe20000410000 */
[----:B0-----:R-:W-:Y:S02]  /*54c0*/  ULEA UR5, UR14, UR5, 0x18 ;  /* 0x000000050e057291 */ /* 0x001fe4000f8ec03f */
[----:B------:R-:W-:Y:S01]  /*54d0*/  USHF.L.U32 UR11, UR11, 0x2, URZ ;  /* 0x000000020b0b7899 */ /* 0x000fe2000800063f */
[----:B------:R-:W-:Y:S01]  /*54e0*/  SHF.L.U32 R49, R49, 0x10, RZ ;  /* 0x0000001031317819 */ /* 0x000fe200000006ff */
[----:B------:R-:W-:Y:S02]  /*54f0*/  ULDC.64 UR14, c[0x0][0x210] ;  /* 0x00008400000e7ab9 */ /* 0x000fe40000000a00 */
[----:B------:R-:W-:Y:S01]  /*5500*/  ULOP3.LUT UR11, UR11, 0xc, URZ, 0xc0, !UPT ;  /* 0x0000000c0b0b7892 */ /* 0x000fe2000f8ec03f */
[----:B---3--:R-:W-:Y:S01]  /*5510*/  @!P1 FADD.FTZ R50, RZ, R30 ;  /* 0x0000001eff329221 */ /* 0x008fe20000010000 */
[----:B------:R-:W-:Y:S01]  /*5520*/  MOV R30, RZ ;  /* 0x000000ff001e7202 */ /* 0x000fe20000000f00 */
[----:B------:R-:W-:Y:S01]  /*5530*/  @!P1 FADD.FTZ R30, RZ, R31 ;  /* 0x0000001fff1e9221 */ /* 0x000fe20000010000 */
[----:B------:R-:W-:-:S02]  /*5540*/  LOP3.LUT P1, RZ, R58, 0xffffffe7, RZ, 0xc0, !PT ;  /* 0xffffffe73aff7812 */ /* 0x000fc4000782c0ff */
        /* <DEDUP_REMOVED lines=11> */
[----:B0-----:R-:W-:Y:S01]  /*5600*/  FADD.FTZ R31, R30, R31 ;  /* 0x0000001f1e1f7221 */ /* 0x001fe20000010000 */
[----:B------:R-:W-:Y:S01]  /*5610*/  @!P1 FMUL.FTZ R30, R50, 4.8828125727595761418e-05 ;  /* 0x384ccccd321e9820 */ /* 0x000fe20000410000 */
[----:B------:R-:W-:-:S02]  /*5620*/  @!P1 LOP3.LUT R50, R58, 0xfffffff8, RZ, 0xc0, !PT ;  /* 0xfffffff83a329812 */ /* 0x000fc400078ec0ff */
[----:B------:R-:W-:Y:S01]  /*5630*/  @!P1 FMUL.FTZ R31, R31, 4.8828125727595761418e-05 ;  /* 0x384ccccd1f1f9820 */ /* 0x000fe20000410000 */
[----:B------:R-:W3:Y:S04]  /*5640*/  LDL.LU R58, [R1+0x18] ;  /* 0x00001800013a7983 */ /* 0x000ee80000300800 */
[----:B------:R0:W-:Y:S04]  /*5650*/  @!P1 STS.64 [R50+UR5], R30 ;  /* 0x0000001e32009988 */ /* 0x0001e80008000a05 */
[----:B------:R-:W4:Y:S04]  /*5660*/  LDL.LU R51, [R1+0x40] ;  /* 0x0000400001337983 */ /* 0x000f280000300800 */
[----:B------:R-:W5:Y:S01]  /*5670*/  LDL.LU R61, [R1+0x1c] ;  /* 0x00001c00013d7983 */ /* 0x000f620000300800 */
[----:B0-----:R-:W-:-:S04]  /*5680*/  FFMA.FTZ R30, R48, R56, R43 ;  /* 0x00000038301e7223 */ /* 0x001fc8000001002b */
[----:B------:R-:W-:-:S06]  /*5690*/  FMUL.FTZ R31, R30, -1.4426950216293334961 ;  /* 0xbfb8aa3b1e1f7820 */ /* 0x000fcc0000410000 */
[----:B------:R-:W0:Y:S02]  /*56a0*/  MUFU.EX2 R31, R31 ;  /* 0x0000001f001f7308 */ /* 0x000e240000000800 */
[----:B0-----:R-:W-:-:S06]  /*56b0*/  FADD.FTZ R31, R31, 1 ;  /* 0x3f8000001f1f7421 */ /* 0x001fcc0000010000 */
[----:B------:R-:W0:Y:S02]  /*56c0*/  MUFU.RCP R31, R31 ;  /* 0x0000001f001f7308 */ /* 0x000e240000001000 */
[----:B0-----:R-:W-:-:S04]  /*56d0*/  FADD.FTZ R50, -R31, 1 ;  /* 0x3f8000001f327421 */ /* 0x001fc80000010100 */
[----:B------:R-:W-:Y:S01]  /*56e0*/  FFMA.FTZ R50, R30, R50, 1 ;  /* 0x3f8000001e327423 */ /* 0x000fe20000010032 */
[----:B--2---:R-:W-:Y:S02]  /*56f0*/  IADD3 R30, R59, -UR11, RZ ;  /* 0x8000000b3b1e7c10 */ /* 0x004fe4000fffe0ff */
[----:B------:R-:W2:Y:S01]  /*5700*/  LDL.LU R59, [R1+0x44] ;  /* 0x00004400013b7983 */ /* 0x000ea20000300800 */
[----:B------:R-:W-:Y:S01]  /*5710*/  FMUL.FTZ R31, R31, R50 ;  /* 0x000000321f1f7220 */ /* 0x000fe20000410000 */
[----:B------:R-:W-:-:S03]  /*5720*/  LEA R30, R30, UR5, 0x3 ;  /* 0x000000051e1e7c11 */ /* 0x000fc6000f8e18ff */
[----:B------:R-:W-:Y:S01]  /*5730*/  FMUL.FTZ R49, R49, R31 ;  /* 0x0000001f31317220 */ /* 0x000fe20000410000 */
[----:B------:R-:W-:Y:S06]  /*5740*/  BAR.SYNC.DEFER_BLOCKING 0x0 ;  /* 0x0000000000007b1d */ /* 0x000fec0000010000 */
[----:B------:R-:W3:Y:S01]  /*5750*/  LDS.64 R30, [R30] ;  /* 0x000000001e1e7984 */ /* 0x000ee20000000a00 */
[----:B------:R-:W-:Y:S02]  /*5760*/  SHF.L.U32 R50, R15, 0x10, RZ ;  /* 0x000000100f327819 */ /* 0x000fe400000006ff */
[----:B------:R-:W-:-:S03]  /*5770*/  SHF.L.U32 R57, R57, 0x10, RZ ;  /* 0x0000001039397819 */ /* 0x000fc600000006ff */
[----:B------:R-:W-:Y:S01]  /*5780*/  FADD.FTZ R50, -R14, R50 ;  /* 0x000000320e327221 */ /* 0x000fe20000010100 */
[----:B------:R-:W-:Y:S02]  /*5790*/  SHF.L.U32 R17, R17, 0x10, RZ ;  /* 0x0000001011117819 */ /* 0x000fe400000006ff */
[----:B------:R-:W-:-:S05]  /*57a0*/  SHF.L.U32 R18, R18, 0x10, RZ ;  /* 0x0000001012127819 */ /* 0x000fca00000006ff */
[----:B------:R-:W-:Y:S01]  /*57b0*/  FADD.FTZ R18, -R14, R18 ;  /* 0x000000120e127221 */ /* 0x000fe20000010100 */
[----:B------:R-:W-:Y:S02]  /*57c0*/  SHF.L.U32 R21, R21, 0x10, RZ ;  /* 0x0000001015157819 */ /* 0x000fe400000006ff */
[----:B------:R-:W-:-:S05]  /*57d0*/  SHF.L.U32 R19, R19, 0x10, RZ ;  /* 0x0000001013137819 */ /* 0x000fca00000006ff */
[----:B------:R-:W-:-:S04]  /*57e0*/  FADD.FTZ R19, -R14, R19 ;  /* 0x000000130e137221 */ /* 0x000fc80000010100 */
[----:B------:R-:W-:Y:S01]  /*57f0*/  FMUL.FTZ R19, R2, R19 ;  /* 0x0000001302137220 */ /* 0x000fe20000410000 */
[----:B------:R-:W-:Y:S01]  /*5800*/  SHF.L.U32 R24, R24, 0x10, RZ ;  /* 0x0000001018187819 */ /* 0x000fe200000006ff */
[----:B---3--:R-:W-:-:S04]  /*5810*/  FFMA.FTZ R15, R0, R58, -R30 ;  /* 0x0000003a000f7223 */ /* 0x008fc8000001081e */
[----:B----4-:R-:W-:Y:S01]  /*5820*/  FFMA.FTZ R15, R51, -R31, R15 ;  /* 0x8000001f330f7223 */ /* 0x010fe2000001000f */
[----:B------:R-:W-:Y:S01]  /*5830*/  FFMA.FTZ R51, R56, R49, -R30 ;  /* 0x0000003138337223 */ /* 0x000fe2000001081e */
[----:B------:R-:W-:-:S04]  /*5840*/  FMUL.FTZ R49, R2, R50 ;  /* 0x0000003202317220 */ /* 0x000fc80000410000 */
[----:B------:R-:W-:-:S04]  /*5850*/  FFMA.FTZ R58, R49, R57, R17 ;  /* 0x00000039313a7223 */ /* 0x000fc80000010011 */
[----:B------:R-:W-:-:S06]  /*5860*/  FMUL.FTZ R50, R58, -1.4426950216293334961 ;  /* 0xbfb8aa3b3a327820 */ /* 0x000fcc0000410000 */
[----:B------:R-:W0:Y:S01]  /*5870*/  MUFU.EX2 R50, R50 ;  /* 0x0000003200327308 */ /* 0x000e220000000800 */
[----:B------:R-:W-:Y:S01]  /*5880*/  FFMA.FTZ R48, -R31, R48, R51 ;  /* 0x000000301f307223 */ /* 0x000fe20000010133 */
[----:B0-----:R-:W-:-:S06]  /*5890*/  FADD.FTZ R50, R50, 1 ;  /* 0x3f80000032327421 */ /* 0x001fcc0000010000 */
[----:B------:R5:W0:Y:S02]  /*58a0*/  MUFU.RCP R51, R50 ;  /* 0x0000003200337308 */ /* 0x000a240000001000 */
[----:B-----5:R-:W-:Y:S01]  /*58b0*/  FFMA.FTZ R50, R3, R61, -R30 ;  /* 0x0000003d03327223 */ /* 0x020fe2000001081e */
[----:B------:R-:W-:Y:S01]  /*58c0*/  SHF.L.U32 R22, R22, 0x10, RZ ;  /* 0x0000001016167819 */ /* 0x000fe200000006ff */
[----:B------:R-:W3:Y:S02]  /*58d0*/  LDL.LU R61, [R1+0x4] ;  /* 0x00000400013d7983 */ /* 0x000ee40000300800 */
[----:B--2---:R-:W-:Y:S01]  /*58e0*/  FFMA.FTZ R50, R59, -R31, R50 ;  /* 0x8000001f3b327223 */ /* 0x004fe20000010032 */
        /* <DEDUP_REMOVED lines=11> */
[----:B------:R-:W-:-:S04]  /*59a0*/  FFMA.FTZ R21, R51, R21, 1 ;  /* 0x3f80000033157423 */ /* 0x000fc80000010015 */
        /* <DEDUP_REMOVED lines=53> */
[----:B------:R-:W0:Y:S01]  /*5d00*/  MUFU.EX2 R51, R51 ;  /* 0x0000003300337308 */ /* 0x000e220000000800 */
[----:B------:R-:W-:Y:S01]  /*5d10*/  SHF.L.U32 R16, R16, 0x10, RZ ;  /* 0x0000001010107819 */ /* 0x000fe200000006ff */
[----:B0-----:R-:W-:-:S06]  /*5d20*/  FADD.FTZ R51, R51, 1 ;  /* 0x3f80000033337421 */ /* 0x001fcc0000010000 */
[----:B------:R-:W0:Y:S01]  /*5d30*/  MUFU.RCP R51, R51 ;  /* 0x0000003300337308 */ /* 0x000e220000001000 */
[----:B------:R-:W-:Y:S01]  /*5d40*/  SHF.L.U32 R32, R32, 0x10, RZ ;  /* 0x0000001020207819 */ /* 0x000fe200000006ff */
[----:B------:R-:W-:-:S04]  /*5d50*/  FADD.FTZ R16, -R14, R16 ;  /* 0x000000100e107221 */ /* 0x000fc80000010100 */
[----:B------:R-:W-:Y:S01]  /*5d60*/  FMUL.FTZ R32, R32, R59 ;  /* 0x0000003b20207220 */ /* 0x000fe20000410000 */
[----:B------:R-:W-:Y:S01]  /*5d70*/  FMUL.FTZ R16, R2, R16 ;  /* 0x0000001002107220 */ /* 0x000fe20000410000 */
[----:B0-----:R-:W-:-:S04]  /*5d80*/  FADD.FTZ R59, -R51, 1 ;  /* 0x3f800000333b7421 */ /* 0x001fc80000010100 */
[----:B------:R-:W-:Y:S01]  /*5d90*/  FFMA.FTZ R59, R27, R59, 1 ;  /* 0x3f8000001b3b7423 */ /* 0x000fe2000001003b */
[----:B------:R-:W-:-:S03]  /*5da0*/  FFMA.FTZ R27, R56, R16, R43 ;  /* 0x00000010381b7223 */ /* 0x000fc6000001002b */
[----:B------:R-:W-:Y:S01]  /*5db0*/  FMUL.FTZ R51, R51, R59 ;  /* 0x0000003b33337220 */ /* 0x000fe20000410000 */
        /* <DEDUP_REMOVED lines=73> */
[----:B------:R-:W-:Y:S01]  /*6250*/  FMUL.FTZ R14, R2, R14 ;  /* 0x0000000e020e7220 */ /* 0x000fe20000410000 */
        /* <DEDUP_REMOVED lines=18> */
[----:B------:R-:W-:Y:S01]  /*6380*/  SHF.L.U32 R60, R60, 0x10, RZ ;  /* 0x000000103c3c7819 */ /* 0x000fe200000006ff */
[----:B-1----:R-:W-:Y:S02]  /*6390*/  FADD.FTZ R17, -R45, 1 ;  /* 0x3f8000002d117421 */ /* 0x002fe40000010100 */
[----:B------:R-:W-:Y:S01]  /*63a0*/  FMUL.FTZ R51, R42, R51 ;  /* 0x000000332a337220 */ /* 0x000fe20000410000 */
[----:B------:R-:W-:Y:S01]  /*63b0*/  SHF.L.U32 R47, R47, 0x10, RZ ;  /* 0x000000102f2f7819 */ /* 0x000fe200000006ff */
[----:B------:R-:W-:Y:S02]  /*63c0*/  FFMA.FTZ R17, R43, R17, 1 ;  /* 0x3f8000002b117423 */ /* 0x000fe40000010011 */
[----:B------:R-:W2:Y:S01]  /*63d0*/  LDL.LU R43, [R1+0x20] ;  /* 0x00002000012b7983 */ /* 0x000ea20000300800 */
[----:B------:R-:W-:Y:S01]  /*63e0*/  FMUL.FTZ R41, R60, R41 ;  /* 0x000000293c297220 */ /* 0x000fe20000410000 */
[----:B------:R-:W-:-:S02]  /*63f0*/  FMUL.FTZ R17, R45, R17 ;  /* 0x000000112d117220 */ /* 0x000fc40000410000 */
[----:B------:R-:W4:Y:S01]  /*6400*/  LDL.LU R42, [R1+0x2c] ;  /* 0x00002c00012a7983 */ /* 0x000f220000300800 */
[----:B------:R-:W-:-:S03]  /*6410*/  FMUL.FTZ R47, R47, R51 ;  /* 0x000000332f2f7220 */ /* 0x000fc60000410000 */
[----:B------:R-:W5:Y:S04]  /*6420*/  LDL.LU R45, [R1+0x28] ;  /* 0x00002800012d7983 */ /* 0x000f680000300800 */
[----:B------:R-:W3:Y:S04]  /*6430*/  LDL.LU R60, [R1+0x3c] ;  /* 0x00003c00013c7983 */ /* 0x000ee80000300800 */
[----:B------:R-:W3:Y:S01]  /*6440*/  LDL.LU R51, [R1+0x38] ;  /* 0x0000380001337983 */ /* 0x000ee20000300800 */
[----:B------:R-:W-:Y:S01]  /*6450*/  SHF.L.U32 R46, R46, 0x10, RZ ;  /* 0x000000102e2e7819 */ /* 0x000fe200000006ff */
[C-C-:B------:R-:W-:Y:S01]  /*6460*/  FFMA.FTZ R53, R0.reuse, R53, -R30.reuse ;  /* 0x0000003500357223 */ /* 0x140fe2000001081e */
[C-C-:B------:R-:W-:Y:S01]  /*6470*/  FFMA.FTZ R4, R0.reuse, R4, -R30.reuse ;  /* 0x0000000400047223 */ /* 0x140fe2000001081e */
[----:B------:R-:W-:-:S02]  /*6480*/  FFMA.FTZ R6, R0, R6, -R30 ;  /* 0x0000000600067223 */ /* 0x000fc4000001081e */
[----:B------:R-:W-:Y:S01]  /*6490*/  FMUL.FTZ R46, R46, R17 ;  /* 0x000000112e2e7220 */ /* 0x000fe20000410000 */
        /* <DEDUP_REMOVED lines=18> */
[C-C-:B--2---:R-:W-:Y:S01]  /*65c0*/  FFMA.FTZ R43, R0.reuse, R43, -R30.reuse ;  /* 0x0000002b002b7223 */ /* 0x144fe2000001081e */
[C-C-:B----4-:R-:W-:Y:S01]  /*65d0*/  FFMA.FTZ R42, R0.reuse, R42, -R30.reuse ;  /* 0x0000002a002a7223 */ /* 0x150fe2000001081e */
[C-C-:B-----5:R-:W-:Y:S01]  /*65e0*/  FFMA.FTZ R45, R3.reuse, R45, -R30.reuse ;  /* 0x0000002d032d7223 */ /* 0x160fe2000001081e */
[C-C-:B---3--:R-:W-:Y:S01]  /*65f0*/  FFMA.FTZ R17, R0.reuse, R51, -R30.reuse ;  /* 0x0000003300117223 */ /* 0x148fe2000001081e */
[--C-:B------:R-:W-:Y:S01]  /*6600*/  FFMA.FTZ R0, R0, R8, -R30.reuse ;  /* 0x0000000800007223 */ /* 0x100fe2000001081e */
[C-C-:B------:R-:W-:Y:S01]  /*6610*/  FFMA.FTZ R8, R3.reuse, R60, -R30.reuse ;  /* 0x0000003c03087223 */ /* 0x140fe2000001081e */
[C-C-:B------:R-:W-:Y:S01]  /*6620*/  FFMA.FTZ R51, R3.reuse, R61, -R30.reuse ;  /* 0x0000003d03337223 */ /* 0x140fe2000001081e */
[----:B------:R-:W2:Y:S01]  /*6630*/  LDL.LU R60, [R1+0x68] ;  /* 0x00006800013c7983 */ /* 0x000ea20000300800 */
[----:B------:R-:W-:-:S03]  /*6640*/  FFMA.FTZ R3, R3, R9, -R30 ;  /* 0x0000000903037223 */ /* 0x000fc6000001081e */
[----:B------:R-:W3:Y:S04]  /*6650*/  LDL.LU R61, [R1+0x5c] ;  /* 0x00005c00013d7983 */ /* 0x000ee80000300800 */
[----:B------:R-:W4:Y:S04]  /*6660*/  LDL.LU R9, [R1+0x64] ;  /* 0x0000640001097983 */ /* 0x000f280000300800 */
[----:B------:R-:W5:Y:S04]  /*6670*/  LDL.LU R56, [R1+0x6c] ;  /* 0x00006c0001387983 */ /* 0x000f680000300800 */
[----:B------:R-:W3:Y:S01]  /*6680*/  LDL.LU R30, [R1+0x60] ;  /* 0x00006000011e7983 */ /* 0x000ee20000300800 */
[C---:B------:R-:W-:Y:S01]  /*6690*/  FFMA.FTZ R24, -R31.reuse, R58, R24 ;  /* 0x0000003a1f187223 */ /* 0x040fe20000010118 */
[C---:B------:R-:W-:Y:S01]  /*66a0*/  FFMA.FTZ R18, -R31.reuse, R49, R18 ;  /* 0x000000311f127223 */ /* 0x040fe20000010112 */
[C---:B------:R-:W-:Y:S01]  /*66b0*/  FFMA.FTZ R29, -R31.reuse, R22, R29 ;  /* 0x000000161f1d7223 */ /* 0x040fe2000001011d */
[----:B------:R-:W-:Y:S01]  /*66c0*/  FFMA.FTZ R28, -R31, R21, R28 ;  /* 0x000000151f1c7223 */ /* 0x000fe2000001011c */
[----:B--2---:R-:W-:-:S02]  /*66d0*/  FFMA.FTZ R17, R60, -R31, R17 ;  /* 0x8000001f3c117223 */ /* 0x004fc40000010011 */
[----:B------:R-:W2:Y:S04]  /*66e0*/  LDL.LU R60, [R1+0x58] ;  /* 0x00005800013c7983 */ /* 0x000ea80000300800 */
[----:B------:R-:W2:Y:S01]  /*66f0*/  LDL.LU R58, [R1+0x4c] ;  /* 0x00004c00013a7983 */ /* 0x000ea20000300800 */
[----:B----4-:R-:W-:-:S03]  /*6700*/  FFMA.FTZ R42, R9, -R31, R42 ;  /* 0x8000001f092a7223 */ /* 0x010fc6000001002a */
[----:B------:R-:W4:Y:S01]  /*6710*/  LDL.LU R57, [R1+0x48] ;  /* 0x0000480001397983 */ /* 0x000f220000300800 */
[----:B-----5:R-:W-:-:S03]  /*6720*/  FFMA.FTZ R8, R56, -R31, R8 ;  /* 0x8000001f38087223 */ /* 0x020fc60000010008 */
[----:B------:R-:W5:Y:S01]  /*6730*/  LDL.LU R9, [R1+0x34] ;  /* 0x0000340001097983 */ /* 0x000f620000300800 */
[----:B---3--:R-:W-:-:S03]  /*6740*/  FFMA.FTZ R45, R30, -R31, R45 ;  /* 0x8000001f1e2d7223 */ /* 0x008fc6000001002d */
[----:B------:R-:W3:Y:S04]  /*6750*/  LDL.LU R56, [R1+0x30] ;  /* 0x0000300001387983 */ /* 0x000ee80000300800 */
[----:B------:R-:W4:Y:S04]  /*6760*/  LDL.LU R49, [R1+0x24] ;  /* 0x0000240001317983 */ /* 0x000f280000300800 */
[----:B------:R-:W4:Y:S04]  /*6770*/  LDL.LU R30, [R1] ;  /* 0x00000000011e7983 */ /* 0x000f280000300800 */
[----:B------:R-:W2:Y:S04]  /*6780*/  LDL.LU R22, [R1+0x9c] ;  /* 0x00009c0001167983 */ /* 0x000ea80000300800 */
[----:B------:R-:W4:Y:S01]  /*6790*/  LDL.LU R21, [R1+0xc0] ;  /* 0x0000c00001157983 */ /* 0x000f220000300800 */
[----:B------:R-:W-:Y:S01]  /*67a0*/  FFMA.FTZ R34, -R31, R16, R34 ;  /* 0x000000101f227223 */ /* 0x000fe20000010122 */
[-C--:B-----5:R-:W-:Y:S01]  /*67b0*/  FFMA.FTZ R9, R9, -R31.reuse, R4 ;  /* 0x8000001f09097223 */ /* 0x0a0fe20000010004 */
[----:B---3--:R-:W-:Y:S01]  /*67c0*/  FFMA.FTZ R16, R56, -R31, R5 ;  /* 0x8000001f38107223 */ /* 0x008fe20000010005 */
[----:B--2---:R-:W-:-:S04]  /*67d0*/  IADD3 R4, P1, R22, UR14, RZ ;  /* 0x0000000e16047c10 */ /* 0x004fc8000ff3e0ff */
[----:B----4-:R-:W-:Y:S02]  /*67e0*/  IADD3.X R5, R21, UR15, RZ, P1, !PT ;  /* 0x0000000f15057c10 */ /* 0x010fe40008ffe4ff */
[----:B------:R-:W2:Y:S01]  /*67f0*/  LDL.LU R21, [R1+0xb8] ;  /* 0x0000b80001157983 */ /* 0x000ea20000300800 */
[C---:B------:R-:W-:Y:S01]  /*6800*/  FFMA.FTZ R38, -R31.reuse, R27, R38 ;  /* 0x0000001b1f267223 */ /* 0x040fe20000010126 */
[C---:B------:R-:W-:Y:S02]  /*6810*/  FFMA.FTZ R33, -R31.reuse, R26, R33 ;  /* 0x0000001a1f217223 */ /* 0x040fe40000010121 */
[----:B------:R-:W3:Y:S01]  /*6820*/  LDL.LU R27, [R1+0xbc] ;  /* 0x0000bc00011b7983 */ /* 0x000ee20000300800 */
[C---:B------:R-:W-:Y:S01]  /*6830*/  FMUL.FTZ R50, R2.reuse, R50 ;  /* 0x0000003202327220 */ /* 0x040fe20000410000 */
[----:B------:R-:W-:Y:S02]  /*6840*/  FMUL.FTZ R18, R2, R18 ;  /* 0x0000001202127220 */ /* 0x000fe40000410000 */
[----:B------:R-:W4:Y:S01]  /*6850*/  LDL.LU R26, [R1+0xb0] ;  /* 0x0000b000011a7983 */ /* 0x000f220000300800 */
[C---:B------:R-:W-:Y:S01]  /*6860*/  FFMA.FTZ R32, -R31.reuse, R23, R32 ;  /* 0x000000171f207223 */ /* 0x040fe20000010120 */
[----:B------:R-:W-:Y:S01]  /*6870*/  FFMA.FTZ R25, -R31, R19, R25 ;  /* 0x000000131f197223 */ /* 0x000fe20000010119 */
[-C--:B------:R-:W-:Y:S01]  /*6880*/  FFMA.FTZ R43, R61, -R31.reuse, R43 ;  /* 0x8000001f3d2b7223 */ /* 0x080fe2000001002b */
[-C--:B------:R-:W-:Y:S01]  /*6890*/  FFMA.FTZ R51, R60, -R31.reuse, R51 ;  /* 0x8000001f3c337223 */ /* 0x080fe20000010033 */
[-C--:B------:R-:W-:Y:S01]  /*68a0*/  FFMA.FTZ R53, R58, -R31.reuse, R53 ;  /* 0x8000001f3a357223 */ /* 0x080fe20000010035 */
[-C--:B------:R-:W-:Y:S01]  /*68b0*/  FFMA.FTZ R52, R57, -R31.reuse, R52 ;  /* 0x8000001f39347223 */ /* 0x080fe20000010034 */
[C---:B------:R-:W-:Y:S01]  /*68c0*/  FFMA.FTZ R35, -R31.reuse, R20, R35 ;  /* 0x000000141f237223 */ /* 0x040fe20000010123 */
[----:B------:R-:W-:Y:S01]  /*68d0*/  FFMA.FTZ R39, -R31, R36, R39 ;  /* 0x000000241f277223 */ /* 0x000fe20000010127 */
[----:B------:R-:W-:Y:S01]  /*68e0*/  FFMA.FTZ R6, R49, -R31, R6 ;  /* 0x8000001f31067223 */ /* 0x000fe20000010006 */
[C---:B------:R-:W-:Y:S01]  /*68f0*/  FFMA.FTZ R59, -R31.reuse, R37, R59 ;  /* 0x000000251f3b7223 */ /* 0x040fe2000001013b */
[-C--:B------:R-:W-:Y:S01]  /*6900*/  FFMA.FTZ R7, R30, -R31.reuse, R7 ;  /* 0x8000001f1e077223 */ /* 0x080fe20000010007 */
[----:B------:R-:W-:Y:S01]  /*6910*/  FFMA.FTZ R41, -R31, R40, R41 ;  /* 0x000000281f297223 */ /* 0x000fe20000010129 */
[-C--:B------:R-:W-:Y:S01]  /*6920*/  FFMA.FTZ R0, R55, -R31.reuse, R0 ;  /* 0x8000001f37007223 */ /* 0x080fe20000010000 */
[----:B------:R-:W-:Y:S01]  /*6930*/  FFMA.FTZ R3, R54, -R31, R3 ;  /* 0x8000001f36037223 */ /* 0x000fe20000010003 */
[C---:B------:R-:W-:Y:S01]  /*6940*/  FFMA.FTZ R46, -R31.reuse, R44, R46 ;  /* 0x0000002c1f2e7223 */ /* 0x040fe2000001012e */
[----:B------:R-:W-:Y:S01]  /*6950*/  FFMA.FTZ R47, -R31, R14, R47 ;  /* 0x0000000e1f2f7223 */ /* 0x000fe2000001012f */
[----:B------:R-:W5:Y:S01]  /*6960*/  LDL.LU R23, [R1+0xb4] ;  /* 0x0000b40001177983 */ /* 0x000f620000300800 */
[----:B------:R-:W-:Y:S01]  /*6970*/  F2FP.BF16.F32.PACK_AB R18, R18, R50 ;  /* 0x000000321212723e */ /* 0x000fe200000010ff */
[C---:B------:R-:W-:Y:S01]  /*6980*/  FMUL.FTZ R17, R2.reuse, R17 ;  /* 0x0000001102117220 */ /* 0x040fe20000410000 */
[C---:B------:R-:W-:Y:S01]  /*6990*/  FMUL.FTZ R24, R2.reuse, R24 ;  /* 0x0000001802187220 */ /* 0x040fe20000410000 */
[----:B------:R-:W5:Y:S01]  /*69a0*/  LDL.LU R22, [R1+0xa8] ;  /* 0x0000a80001167983 */ /* 0x000f620000300800 */
        /* <DEDUP_REMOVED lines=29> */
[----:B------:R-:W-:-:S03]  /*6b80*/  F2FP.BF16.F32.PACK_AB R17, R24, R17 ;  /* 0x000000111811723e */ /* 0x000fc600000010ff */
[----:B------:R0:W-:Y:S01]  /*6b90*/  STG.E.U16 desc[UR12][R4.64+0x6], R19 ;  /* 0x0000061304007986 */ /* 0x0001e2000c10150c */
[----:B--2---:R-:W-:-:S03]  /*6ba0*/  IADD3 R2, P1, R21, UR14, RZ ;  /* 0x0000000e15027c10 */ /* 0x004fc6000ff3e0ff */
[----:B------:R-:W2:Y:S04]  /*6bb0*/  LDL.LU R21, [R1+0xac] ;  /* 0x0000ac0001157983 */ /* 0x000ea80000300800 */
[----:B------:R-:W2:Y:S04]  /*6bc0*/  LDL.LU R24, [R1+0xa0] ;  /* 0x0000a00001187983 */ /* 0x000ea80000300800 */
[----:B0-----:R-:W2:Y:S01]  /*6bd0*/  LDL.LU R19, [R1+0xa4] ;  /* 0x0000a40001137983 */ /* 0x001ea20000300800 */
[----:B------:R-:W-:-:S04]  /*6be0*/  F2FP.BF16.F32.PACK_AB R15, R48, R15 ;  /* 0x0000000f300f723e */ /* 0x000fc800000010ff */
[----:B------:R-:W-:Y:S02]  /*6bf0*/  PRMT R3, R15, 0x7632, R3 ;  /* 0x000076320f037816 */ /* 0x000fe40000000003 */
[----:B------:R-:W-:Y:S01]  /*6c00*/  F2FP.BF16.F32.PACK_AB R8, R25, R8 ;  /* 0x000000081908723e */ /* 0x000fe200000010ff */
[----:B------:R0:W-:Y:S01]  /*6c10*/  STG.E.U16 desc[UR12][R4.64], R15 ;  /* 0x0000000f04007986 */ /* 0x0001e2000c10150c */
[----:B------:R-:W-:-:S03]  /*6c20*/  PRMT R20, R17, 0x7632, R20 ;  /* 0x0000763211147816 */ /* 0x000fc60000000014 */
[----:B------:R3:W-:Y:S01]  /*6c30*/  STG.E.U16 desc[UR12][R4.64+0x2], R3 ;  /* 0x0000020304007986 */ /* 0x0007e2000c10150c */
[----:B------:R-:W-:-:S03]  /*6c40*/  F2FP.BF16.F32.PACK_AB R28, R28, R42 ;  /* 0x0000002a1c1c723e */ /* 0x000fc600000010ff */
[----:B------:R4:W-:Y:S01]  /*6c50*/  STG.E.U16 desc[UR12][R4.64+0x4], R18 ;  /* 0x0000041204007986 */ /* 0x0009e2000c10150c */
[----:B------:R-:W-:Y:S02]  /*6c60*/  F2FP.BF16.F32.PACK_AB R29, R29, R45 ;  /* 0x0000002d1d1d723e */ /* 0x000fe400000010ff */
[----:B0-----:R-:W-:Y:S02]  /*6c70*/  PRMT R15, R8, 0x7632, R15 ;  /* 0x00007632080f7816 */ /* 0x001fe4000000000f */
[----:B---3--:R-:W-:Y:S02]  /*6c80*/  IADD3.X R3, R27, UR15, RZ, P1, !PT ;  /* 0x0000000f1b037c10 */ /* 0x008fe40008ffe4ff */
[----:B----4-:R-:W-:-:S03]  /*6c90*/  IADD3 R4, P1, R26, UR14, RZ ;  /* 0x0000000e1a047c10 */ /* 0x010fc6000ff3e0ff */
[----:B------:R-:W-:Y:S01]  /*6ca0*/  STG.E.U16 desc[UR12][R2.64], R17 ;  /* 0x0000001102007986 */ /* 0x000fe2000c10150c */
[----:B------:R-:W-:Y:S02]  /*6cb0*/  PRMT R18, R28, 0x7632, R18 ;  /* 0x000076321c127816 */ /* 0x000fe40000000012 */
[----:B-----5:R-:W-:Y:S01]  /*6cc0*/  IADD3.X R5, R23, UR15, RZ, P1, !PT ;  /* 0x0000000f17057c10 */ /* 0x020fe20008ffe4ff */
[----:B------:R-:W-:Y:S04]  /*6cd0*/  STG.E.U16 desc[UR12][R2.64+0x2], R20 ;  /* 0x0000021402007986 */ /* 0x000fe8000c10150c */
[----:B------:R0:W-:Y:S04]  /*6ce0*/  STG.E.U16 desc[UR12][R2.64+0x4], R8 ;  /* 0x0000040802007986 */ /* 0x0001e8000c10150c */
[----:B------:R-:W3:Y:S04]  /*6cf0*/  LDL.LU R23, [R1+0x90] ;  /* 0x0000900001177983 */ /* 0x000ee80000300800 */
[----:B------:R1:W-:Y:S01]  /*6d00*/  STG.E.U16 desc[UR12][R2.64+0x6], R15 ;  /* 0x0000060f02007986 */ /* 0x0003e2000c10150c */
[----:B0-----:R-:W-:-:S03]  /*6d10*/  PRMT R8, R29, 0x7632, R8 ;  /* 0x000076321d087816 */ /* 0x001fc60000000008 */
[----:B------:R-:W-:Y:S01]  /*6d20*/  STG.E.U16 desc[UR12][R4.64], R28 ;  /* 0x0000001c04007986 */ /* 0x000fe2000c10150c */
[----:B------:R-:W-:Y:S02]  /*6d30*/  F2FP.BF16.F32.PACK_AB R32, R32, R43 ;  /* 0x0000002b2020723e */ /* 0x000fe400000010ff */
[----:B-1----:R-:W-:Y:S02]  /*6d40*/  IADD3 R2, P1, R22, UR14, RZ ;  /* 0x0000000e16027c10 */ /* 0x002fe4000ff3e0ff */
[----:B------:R-:W4:Y:S04]  /*6d50*/  LDL.LU R22, [R1+0x94] ;  /* 0x0000940001167983 */ /* 0x000f280000300800 */
[----:B------:R-:W-:Y:S04]  /*6d60*/  STG.E.U16 desc[UR12][R4.64+0x2], R18 ;  /* 0x0000021204007986 */ /* 0x000fe8000c10150c */
[----:B------:R-:W-:Y:S04]  /*6d70*/  STG.E.U16 desc[UR12][R4.64+0x4], R29 ;  /* 0x0000041d04007986 */ /* 0x000fe8000c10150c */
[----:B------:R0:W-:Y:S01]  /*6d80*/  STG.E.U16 desc[UR12][R4.64+0x6], R8 ;  /* 0x0000060804007986 */ /* 0x0001e2000c10150c */
[----:B------:R-:W-:-:S02]  /*6d90*/  PRMT R17, R32, 0x7632, R17 ;  /* 0x0000763220117816 */ /* 0x000fc40000000011 */
[----:B--2---:R-:W-:Y:S02]  /*6da0*/  IADD3.X R3, R21, UR15, RZ, P1, !PT ;  /* 0x0000000f15037c10 */ /* 0x004fe40008ffe4ff */
[----:B------:R-:W2:Y:S01]  /*6db0*/  LDL.LU R21, [R1+0x88] ;  /* 0x0000880001157983 */ /* 0x000ea20000300800 */
[----:B0-----:R-:W-:-:S03]  /*6dc0*/  IADD3 R4, P1, R24, UR14, RZ ;  /* 0x0000000e18047c10 */ /* 0x001fc6000ff3e0ff */
[----:B------:R-:W5:Y:S01]  /*6dd0*/  LDL.LU R20, [R1+0x8c] ;  /* 0x00008c0001147983 */ /* 0x000f620000300800 */
[----:B------:R-:W-:-:S03]  /*6de0*/  IADD3.X R5, R19, UR15, RZ, P1, !PT ;  /* 0x0000000f13057c10 */ /* 0x000fc60008ffe4ff */
[----:B------:R-:W5:Y:S04]  /*6df0*/  LDL.LU R19, [R1+0x70] ;  /* 0x0000700001137983 */ /* 0x000f680000300800 */
[----:B------:R0:W-:Y:S04]  /*6e00*/  STG.E.U16 desc[UR12][R2.64+0x2], R17 ;  /* 0x0000021102007986 */ /* 0x0001e8000c10150c */
[----:B0-----:R-:W5:Y:S01]  /*6e10*/  LDL.LU R17, [R1+0x74] ;  /* 0x0000740001117983 */ /* 0x001f620000300800 */
[----:B------:R-:W-:Y:S02]  /*6e20*/  F2FP.BF16.F32.PACK_AB R33, R33, R51 ;  /* 0x000000332121723e */ /* 0x000fe400000010ff */
[----:B------:R-:W-:-:S02]  /*6e30*/  F2FP.BF16.F32.PACK_AB R34, R34, R53 ;  /* 0x000000352222723e */ /* 0x000fc400000010ff */
        /* <DEDUP_REMOVED lines=9> */
[----:B---3--:R-:W-:Y:S02]  /*6ed0*/  IADD3 R8, P1, R23, UR14, RZ ;  /* 0x0000000e17087c10 */ /* 0x008fe4000ff3e0ff */
[----:B0-----:R-:W-:Y:S01]  /*6ee0*/  PRMT R3, R35, 0x7632, R3 ;  /* 0x0000763223037816 */ /* 0x001fe20000000003 */
[----:B------:R-:W-:Y:S01]  /*6ef0*/  STG.E.U16 desc[UR12][R4.64+0x2], R18 ;  /* 0x0000021204007986 */ /* 0x000fe2000c10150c */
[----:B------:R-:W-:-:S03]  /*6f00*/  PRMT R15, R38, 0x7632, R15 ;  /* 0x00007632260f7816 */ /* 0x000fc6000000000f */
[----:B------:R-:W-:Y:S01]  /*6f10*/  STG.E.U16 desc[UR12][R4.64+0x4], R35 ;  /* 0x0000042304007986 */ /* 0x000fe2000c10150c */
[----:B------:R-:W-:-:S03]  /*6f20*/  F2FP.BF16.F32.PACK_AB R6, R59, R6 ;  /* 0x000000063b06723e */ /* 0x000fc600000010ff */
[----:B------:R0:W-:Y:S01]  /*6f30*/  STG.E.U16 desc[UR12][R4.64+0x6], R3 ;  /* 0x0000060304007986 */ /* 0x0001e2000c10150c */
[----:B------:R-:W-:Y:S02]  /*6f40*/  F2FP.BF16.F32.PACK_AB R7, R41, R7 ;  /* 0x000000072907723e */ /* 0x000fe400000010ff */
[----:B----4-:R-:W-:Y:S02]  /*6f50*/  IADD3.X R9, R22, UR15, RZ, P1, !PT ;  /* 0x0000000f16097c10 */ /* 0x010fe40008ffe4ff */
[----:B0-----:R-:W-:-:S03]  /*6f60*/  PRMT R5, R16, 0x7632, R5 ;  /* 0x0000763210057816 */ /* 0x001fc60000000005 */
[----:B------:R-:W-:Y:S01]  /*6f70*/  STG.E.U16 desc[UR12][R8.64], R38 ;  /* 0x0000002608007986 */ /* 0x000fe2000c10150c */
[----:B------:R-:W-:-:S03]  /*6f80*/  F2FP.BF16.F32.PACK_AB R0, R46, R0 ;  /* 0x000000002e00723e */ /* 0x000fc600000010ff */
[----:B------:R0:W-:Y:S01]  /*6f90*/  STG.E.U16 desc[UR12][R8.64+0x2], R15 ;  /* 0x0000020f08007986 */ /* 0x0001e2000c10150c */
[----:B------:R-:W-:-:S03]  /*6fa0*/  F2FP.BF16.F32.PACK_AB R14, R47, R14 ;  /* 0x0000000e2f0e723e */ /* 0x000fc600000010ff */
[----:B------:R-:W-:Y:S04]  /*6fb0*/  STG.E.U16 desc[UR12][R8.64+0x4], R16 ;  /* 0x0000041008007986 */ /* 0x000fe8000c10150c */
[----:B------:R1:W-:Y:S01]  /*6fc0*/  STG.E.U16 desc[UR12][R8.64+0x6], R5 ;  /* 0x0000060508007986 */ /* 0x0003e2000c10150c */
[----:B0-----:R-:W-:Y:S02]  /*6fd0*/  PRMT R15, R7, 0x7632, R15 ;  /* 0x00007632070f7816 */ /* 0x001fe4000000000f */
[----:B-1----:R-:W-:Y:S01]  /*6fe0*/  PRMT R9, R6, 0x7632, R9 ;  /* 0x0000763206097816 */ /* 0x002fe20000000009 */
[----:B------:R-:W-:Y:S01]  /*6ff0*/  ULOP3.LUT UR4, UR4, 0x1, URZ, 0x3c, !UPT ;  /* 0x0000000104047892 */ /* 0x000fe2000f8e3c3f */
[----:B------:R-:W-:Y:S01]  /*7000*/  UMOV UR5, UR10 ;  /* 0x0000000a00057c82 */ /* 0x000fe20008000000 */
[----:B------:R-:W-:Y:S01]  /*7010*/  UMOV UR11, UR9 ;  /* 0x00000009000b7c82 */ /* 0x000fe20008000000 */
[----:B--2---:R-:W-:-:S04]  /*7020*/  IADD3 R2, P1, R21, UR14, RZ ;  /* 0x0000000e15027c10 */ /* 0x004fc8000ff3e0ff */
[----:B-----5:R-:W-:Y:S02]  /*7030*/  IADD3.X R3, R20, UR15, RZ, P1, !PT ;  /* 0x0000000f14037c10 */ /* 0x020fe40008ffe4ff */
[----:B------:R-:W-:-:S03]  /*7040*/  IADD3 R4, P1, R19, UR14, RZ ;  /* 0x0000000e13047c10 */ /* 0x000fc6000ff3e0ff */
[----:B------:R0:W-:Y:S04]  /*7050*/  STG.E.U16 desc[UR12][R2.64], R6 ;  /* 0x0000000602007986 */ /* 0x0001e8000c10150c */
[----:B------:R-:W-:Y:S04]  /*7060*/  STG.E.U16 desc[UR12][R2.64+0x2], R9 ;  /* 0x0000020902007986 */ /* 0x000fe8000c10150c */
[----:B------:R-:W-:Y:S04]  /*7070*/  STG.E.U16 desc[UR12][R2.64+0x4], R7 ;  /* 0x0000040702007986 */ /* 0x000fe8000c10150c */
[----:B------:R1:W-:Y:S01]  /*7080*/  STG.E.U16 desc[UR12][R2.64+0x6], R15 ;  /* 0x0000060f02007986 */ /* 0x0003e2000c10150c */
[----:B0-----:R-:W-:-:S02]  /*7090*/  PRMT R6, R14, 0x7632, R6 ;  /* 0x000076320e067816 */ /* 0x001fc40000000006 */
[----:B------:R-:W-:Y:S02]  /*70a0*/  IADD3.X R5, R17, UR15, RZ, P1, !PT ;  /* 0x0000000f11057c10 */ /* 0x000fe40008ffe4ff */
[----:B-1----:R-:W-:-:S03]  /*70b0*/  PRMT R3, R0, 0x7632, R3 ;  /* 0x0000763200037816 */ /* 0x002fc60000000003 */
[----:B------:R2:W-:Y:S04]  /*70c0*/  STG.E.U16 desc[UR12][R4.64], R0 ;  /* 0x0000000004007986 */ /* 0x0005e8000c10150c */
[----:B------:R2:W-:Y:S04]  /*70d0*/  STG.E.U16 desc[UR12][R4.64+0x2], R3 ;  /* 0x0000020304007986 */ /* 0x0005e8000c10150c */
[----:B------:R2:W-:Y:S04]  /*70e0*/  STG.E.U16 desc[UR12][R4.64+0x4], R14 ;  /* 0x0000040e04007986 */ /* 0x0005e8000c10150c */
[----:B------:R2:W-:Y:S01]  /*70f0*/  STG.E.U16 desc[UR12][R4.64+0x6], R6 ;  /* 0x0000060604007986 */ /* 0x0005e2000c10150c */
[----:B------:R-:W-:Y:S05]  /*7100*/  @!P0 BRA `(.L_x_1557) ;  /* 0xffffff9000fc8947 */ /* 0x000fea000383ffff */
.L_x_1545:
        /* <DEDUP_REMOVED lines=32> */
[----:B------:R-:W-:Y:S02]  /*7310*/  IADD3.X R11, RZ, RZ, RZ, P0, !PT ;  /* 0x000000ffff0b7210 */ /* 0x000fe400007fe4ff */
[----:B------:R-:W-:Y:S02]  /*7320*/  MOV R10, R9 ;  /* 0x00000009000a7202 */ /* 0x000fe40000000f00 */
[----:B------:R-:W-:Y:S01]  /*7330*/  IADD3 RZ, P1, R7, R8, RZ ;  /* 0x0000000807ff7210 */ /* 0x000fe20007f3e0ff */
[----:B------:R-:W-:Y:S01]  /*7340*/  IMAD.WIDE.U32 R6, R5, -0x33333333, RZ ;  /* 0xcccccccd05067825 */ /* 0x000fe200078e00ff */
[----:B------:R-:W-:Y:S02]  /*7350*/  ISETP.LT.U32.AND P0, PT, R14, 0xa, PT ;  /* 0x0000000a0e00780c */ /* 0x000fe40003f01070 */
[----:B------:R-:W-:Y:S01]  /*7360*/  MOV R6, UR9 ;  /* 0x0000000900067c02 */ /* 0x000fe20008000f00 */
[----:B------:R-:W-:Y:S01]  /*7370*/  IMAD.WIDE.U32.X R8, R13, -0x33333334, R10, P1 ;  /* 0xcccccccc0d087825 */ /* 0x000fe200008e040a */
[----:B------:R-:W-:-:S02]  /*7380*/  ISETP.LT.AND.EX P0, PT, R15, RZ, PT, P0 ;  /* 0x000000ff0f00720c */ /* 0x000fc40003f01300 */
[----:B------:R-:W-:Y:S02]  /*7390*/  LEA.HI R50, R7, 0x1, RZ, 0x1c ;  /* 0x0000000107327811 */ /* 0x000fe400078fe0ff */
[----:B------:R-:W-:Y:S02]  /*73a0*/  SHF.R.U64 R51, R8, 0x3, R9 ;  /* 0x0000000308337819 */ /* 0x000fe40000001209 */
[----:B------:R-:W-:Y:S02]  /*73b0*/  SEL R49, R14, 0xa, P0 ;  /* 0x0000000a0e317807 */ /* 0x000fe40000000000 */
[----:B------:R-:W-:Y:S02]  /*73c0*/  SEL R48, R15, RZ, P0 ;  /* 0x000000ff0f307207 */ /* 0x000fe40000000000 */
[C---:B------:R-:W-:Y:S02]  /*73d0*/  IADD3 R7, P0, R0.reuse, 0xa, RZ ;  /* 0x0000000a00077810 */ /* 0x040fe40007f1e0ff */
[----:B------:R-:W-:-:S02]  /*73e0*/  IADD3 R8, P1, R0, 0x14, RZ ;  /* 0x0000001400087810 */ /* 0x000fc40007f3e0ff */
[----:B------:R-:W-:Y:S02]  /*73f0*/  IADD3 R9, P2, R0, 0x1e, RZ ;  /* 0x0000001e00097810 */ /* 0x000fe40007f5e0ff */
[----:B------:R-:W-:Y:S02]  /*7400*/  IADD3 R51, R51, 0x1, RZ ;  /* 0x0000000133337810 */ /* 0x000fe40007ffe0ff */
[----:B------:R-:W-:Y:S02]  /*7410*/  SHF.L.U64.HI R48, R49, 0x3, R48 ;  /* 0x0000000331307819 */ /* 0x000fe40000010230 */
[----:B------:R-:W-:Y:S02]  /*7420*/  LOP3.LUT R10, R56, 0xf, RZ, 0xc0, !PT ;  /* 0x0000000f380a7812 */ /* 0x000fe400078ec0ff */
[----:B------:R-:W-:Y:S02]  /*7430*/  IADD3.X R11, RZ, RZ, RZ, P0, !PT ;  /* 0x000000ffff0b7210 */ /* 0x000fe400007fe4ff */
[----:B------:R-:W-:-:S02]  /*7440*/  IADD3.X R12, RZ, RZ, RZ, P1, !PT ;  /* 0x000000ffff0c7210 */ /* 0x000fc40000ffe4ff */
[----:B------:R-:W-:Y:S02]  /*7450*/  IADD3.X R13, RZ, RZ, RZ, P2, !PT ;  /* 0x000000ffff0d7210 */ /* 0x000fe400017fe4ff */
[----:B------:R-:W-:Y:S02]  /*7460*/  SHF.L.U32 R49, R49, 0x3, RZ ;  /* 0x0000000331317819 */ /* 0x000fe400000006ff */
[----:B------:R-:W-:Y:S02]  /*7470*/  LOP3.LUT R50, R50, 0x3, RZ, 0xc0, !PT ;  /* 0x0000000332327812 */ /* 0x000fe400078ec0ff */
[----:B------:R-:W-:-:S07]  /*7480*/  LOP3.LUT R51, R51, 0x3, RZ, 0xc0, !PT ;  /* 0x0000000333337812 */ /* 0x000fce00078ec0ff */
.L_x_1574:
        /* <DEDUP_REMOVED lines=9> */
[----:B------:R-:W-:Y:S01]  /*7520*/  HFMA2.MMA R55, -RZ, RZ, 0, 0 ;  /* 0x00000000ff377435 */ /* 0x000fe200000001ff */
        /* <DEDUP_REMOVED lines=35> */
.L_x_1561:
[----:B------:R-:W-:Y:S05]  /*7760*/  BSYNC B1 ;  /* 0x0000000000017941 */ /* 0x000fea0003800000 */
.L_x_1560:
        /* <DEDUP_REMOVED lines=10> */
[----:B------:R-:W-:Y:S02]  /*7810*/  ISETP.GT.AND.EX P1, PT, R18, RZ, PT, P1 ;  /* 0x000000ff1200720c */ /* 0x000fe40003f24310 */
        /* <DEDUP_REMOVED lines=10> */
.L_x_1564:
        /* <DEDUP_REMOVED lines=55> */
.L_x_1563:
[----:B------:R-:W-:Y:S05]  /*7c30*/  BSYNC B1 ;  /* 0x0000000000017941 */ /* 0x000fea0003800000 */
.L_x_1562:
        /* <DEDUP_REMOVED lines=35> */
.L_x_1566:
[----:B------:R-:W-:Y:S05]  /*7e70*/  BSYNC B1 ;  /* 0x0000000000017941 */ /* 0x000fea0003800000 */
.L_x_1565:
        /* <DEDUP_REMOVED lines=15> */
.L_x_1559:
[----:B------:R-:W-:Y:S05]  /*7f70*/  BSYNC B0 ;  /* 0x0000000000007941 */ /* 0x000fea0003800000 */
.L_x_1558:
        /* <DEDUP_REMOVED lines=50> */
.L_x_1583:
        /* <DEDUP_REMOVED lines=46> */
.L_x_1593:
        /* <DEDUP_REMOVED lines=41> */
.L_x_1603:
[----:B--2---:R-:W-:Y:S01]  /*8810*/  FADD.FTZ R15, R14, R30 ;  /* 0x0000001e0e0f7221 */ /* 0x004fe20000010000 */
[----:B------:R-:W-:-:S04]  /*8820*/  @!P1 F2FP.BF16.F32.PACK_AB R14, RZ, R24 ;  /* 0x00000018ff0e923e */ /* 0x000fc800000010ff */
[----:B------:R-:W-:Y:S01]  /*8830*/  @!P1 F2FP.BF16.F32.PACK_AB R15, RZ, R15 ;  /* 0x0000000fff0f923e */ /* 0x000fe200000010ff */
[----:B------:R3:W-:Y:S03]  /*8840*/  @!P1 STG.E.U16 desc[UR12][R16.64+0x50], R14 ;  /* 0x0000500e10009986 */ /* 0x0007e6000c10150c */
[----:B------:R-:W-:Y:S02]  /*8850*/  PRMT R20, R15, 0x7610, R20 ;  /* 0x000076100f147816 */ /* 0x000fe40000000014 */
[----:B------:R-:W-:-:S03]  /*8860*/  LEA.HI R15, R56, 0x3c, RZ, 0x1c ;  /* 0x0000003c380f7811 */ /* 0x000fc600078fe0ff */
[----:B------:R3:W-:Y:S04]  /*8870*/  @!P1 STG.E.U16 desc[UR12][R18.64+0x50], R20 ;  /* 0x0000501412009986 */ /* 0x0007e8000c10150c */
.L_x_1569:
[----:B------:R-:W-:Y:S05]  /*8880*/  BSYNC B0 ;  /* 0x0000000000007941 */ /* 0x000fea0003800000 */
.L_x_1568:
        /* <DEDUP_REMOVED lines=13> */
[C---:B------:R-:W-:Y:S02]  /*8960*/  @!P0 SHF.L.U32 R19, R10.reuse, 0x1, RZ ;  /* 0x000000010a138819 */ /* 0x040fe400000006ff */
[----:B------:R-:W-:Y:S02]  /*8970*/  @!P0 IADD3 R18, R15, 0x14, RZ ;  /* 0x000000140f128810 */ /* 0x000fe40007ffe0ff */
[----:B------:R-:W-:Y:S02]  /*8980*/  @!P0 LEA R23, R10, UR4, 0x7 ;  /* 0x000000040a178c11 */ /* 0x000fe4000f8e38ff */
[----:B------:R-:W-:Y:S02]  /*8990*/  @!P0 LOP3.LUT R18, R18, R19, RZ, 0x3c, !PT ;  /* 0x0000001312128212 */ /* 0x000fe400078e3cff */
[----:B------:R-:W-:Y:S02]  /*89a0*/  @!P0 SHF.L.U32 R22, R10, 0x1, RZ ;  /* 0x000000010a168819 */ /* 0x000fe400000006ff */
[----:B------:R-:W-:-:S02]  /*89b0*/  @!P0 LEA R18, R18, R23, 0x2 ;  /* 0x0000001712128211 */ /* 0x000fc400078e10ff */
[----:B------:R-:W-:Y:S02]  /*89c0*/  @!P0 IADD3 R21, R15, 0x28, RZ ;  /* 0x000000280f158810 */ /* 0x000fe40007ffe0ff */
[----:B------:R-:W-:Y:S01]  /*89d0*/  @!P0 LEA R24, R10, UR4, 0x7 ;  /* 0x000000040a188c11 */ /* 0x000fe2000f8e38ff */
[----:B------:R-:W3:Y:S01]  /*89e0*/  @!P0 LDS R20, [R18] ;  /* 0x0000000012148984 */ /* 0x000ee20000000800 */
[----:B------:R-:W-:Y:S02]  /*89f0*/  @!P0 LOP3.LUT R21, R21, R22, RZ, 0x3c, !PT ;  /* 0x0000001615158212 */ /* 0x000fe400078e3cff */
[----:B0-----:R-:W-:Y:S02]  /*8a00*/  MOV R17, 0xffff ;  /* 0x0000ffff00117802 */ /* 0x001fe40000000f00 */
[----:B------:R-:W-:Y:S02]  /*8a10*/  @!P0 LEA R22, R21, R24, 0x2 ;  /* 0x0000001815168211 */ /* 0x000fe400078e10ff */
[----:B------:R0:W-:Y:S01]  /*8a20*/  @!P0 LDS R21, [R18+0x500] ;  /* 0x0005000012158984 */ /* 0x0001e20000000800 */
[----:B------:R-:W-:-:S02]  /*8a30*/  @!P0 IADD3 R23, R15, 0x3c, RZ ;  /* 0x0000003c0f178810 */ /* 0x000fc40007ffe0ff */
[C---:B------:R-:W-:Y:S01]  /*8a40*/  @!P0 SHF.L.U32 R24, R10.reuse, 0x1, RZ ;  /* 0x000000010a188819 */ /* 0x040fe200000006ff */
[----:B------:R-:W-:Y:S01]  /*8a50*/  @!P0 LDS R38, [R22+0x500] ;  /* 0x0005000016268984 */ /* 0x000fe20000000800 */
[----:B------:R-:W-:Y:S02]  /*8a60*/  @!P0 LEA R30, R10, UR4, 0x7 ;  /* 0x000000040a1e8c11 */ /* 0x000fe4000f8e38ff */
[----:B------:R-:W-:Y:S01]  /*8a70*/  @!P0 LOP3.LUT R23, R23, R24, RZ, 0x3c, !PT ;  /* 0x0000001817178212 */ /* 0x000fe200078e3cff */
[----:B------:R-:W-:Y:S01]  /*8a80*/  @!P0 LDS R37, [R22] ;  /* 0x0000000016258984 */ /* 0x000fe20000000800 */
[----:B------:R-:W-:Y:S02]  /*8a90*/  MOV R27, 0xffff ;  /* 0x0000ffff001b7802 */ /* 0x000fe40000000f00 */
[----:B------:R-:W-:Y:S01]  /*8aa0*/  @!P0 LEA R39, R23, R30, 0x2 ;  /* 0x0000001e17278211 */ /* 0x000fe200078e10ff */
[----:B-1----:R-:W1:Y:S01]  /*8ab0*/  SHFL.BFLY PT, R17, R16, 0x8, 0x101f ;  /* 0x0d101f0010117f89 */ /* 0x002e6200000e0000 */
[----:B------:R-:W-:-:S02]  /*8ac0*/  MOV R32, RZ ;  /* 0x000000ff00207202 */ /* 0x000fc40000000f00 */
[----:B------:R-:W-:Y:S01]  /*8ad0*/  MOV R23, RZ ;  /* 0x000000ff00177202 */ /* 0x000fe20000000f00 */
[----:B--2---:R-:W2:Y:S01]  /*8ae0*/  SHFL.BFLY PT, R30, R14, 0x8, 0x101f ;  /* 0x0d101f000e1e7f89 */ /* 0x004ea200000e0000 */
[----:B------:R-:W-:Y:S02]  /*8af0*/  MOV R29, 0xffff ;  /* 0x0000ffff001d7802 */ /* 0x000fe40000000f00 */
[----:B------:R-:W-:Y:S01]  /*8b00*/  MOV R24, RZ ;  /* 0x000000ff00187202 */ /* 0x000fe20000000f00 */
[----:B------:R-:W4:Y:S01]  /*8b10*/  @!P0 LDS R22, [R39] ;  /* 0x0000000027168984 */ /* 0x000f220000000800 */
[----:B------:R-:W-:Y:S02]  /*8b20*/  MOV R34, RZ ;  /* 0x000000ff00227202 */ /* 0x000fe40000000f00 */
[----:B------:R-:W-:Y:S02]  /*8b30*/  MOV R35, 0xffff ;  /* 0x0000ffff00237802 */ /* 0x000fe40000000f00 */
[----:B0-----:R-:W-:-:S02]  /*8b40*/  MOV R18, RZ ;  /* 0x000000ff00127202 */ /* 0x001fc40000000f00 */
[----:B------:R-:W-:Y:S02]  /*8b50*/  MOV R28, 0xffff ;  /* 0x0000ffff001c7802 */ /* 0x000fe40000000f00 */
[----:B------:R-:W-:Y:S02]  /*8b60*/  MOV R26, 0xffff ;  /* 0x0000ffff001a7802 */ /* 0x000fe40000000f00 */
[----:B------:R-:W-:Y:S02]  /*8b70*/  MOV R41, 0xffff ;  /* 0x0000ffff00297802 */ /* 0x000fe40000000f00 */
[----:B---3--:R-:W-:Y:S02]  /*8b80*/  @!P0 MOV R32, R20 ;  /* 0x0000001400208202 */ /* 0x008fe40000000f00 */
[----:B------:R0:W-:Y:S01]  /*8b90*/  @!P0 LDS R20, [R39+0x500] ;  /* 0x0005000027148984 */ /* 0x0001e20000000800 */
[----:B-1----:R-:W-:Y:S01]  /*8ba0*/  FADD.FTZ R25, R17, R16 ;  /* 0x0000001011197221 */ /* 0x002fe20000010000 */
[----:B------:R-:W-:-:S02]  /*8bb0*/  MOV R16, 0xffff ;  /* 0x0000ffff00107802 */ /* 0x000fc40000000f00 */
[----:B------:R-:W1:Y:S01]  /*8bc0*/  SHFL.BFLY PT, R31, R32, 0x8, 0x101f ;  /* 0x0d101f00201f7f89 */ /* 0x000e6200000e0000 */
[----:B------:R-:W-:Y:S01]  /*8bd0*/  @!P0 MOV R34, R21 ;  /* 0x0000001500228202 */ /* 0x000fe20000000f00 */
[----:B--2---:R-:W-:Y:S01]  /*8be0*/  FADD.FTZ R17, R30, R14 ;  /* 0x0000000e1e117221 */ /* 0x004fe20000010000 */
[----:B------:R-:W-:Y:S01]  /*8bf0*/  MOV R30, 0xffff ;  /* 0x0000ffff001e7802 */ /* 0x000fe20000000f00 */
[----:B------:R-:W2:Y:S01]  /*8c00*/  SHFL.BFLY PT, R16, R25, 0x4, 0x101f ;  /* 0x0c901f0019107f89 */ /* 0x000ea200000e0000 */
[----:B------:R-:W-:Y:S02]  /*8c10*/  @!P0 MOV R23, R38 ;  /* 0x0000002600178202 */ /* 0x000fe40000000f00 */
[----:B------:R-:W-:Y:S01]  /*8c20*/  MOV R38, 0xffff ;  /* 0x0000ffff00267802 */ /* 0x000fe20000000f00 */
[----:B------:R-:W3:Y:S01]  /*8c30*/  SHFL.BFLY PT, R33, R34, 0x8, 0x101f ;  /* 0x0d101f0022217f89 */ /* 0x000ee200000e0000 */
[----:B------:R-:W-:Y:S02]  /*8c40*/  @!P0 MOV R24, R37 ;  /* 0x0000002500188202 */ /* 0x000fe40000000f00 */
[----:B------:R-:W-:Y:S01]  /*8c50*/  MOV R37, 0xffff ;  /* 0x0000ffff00257802 */ /* 0x000fe20000000f00 */
[----:B------:R-:W5:Y:S01]  /*8c60*/  SHFL.BFLY PT, R30, R17, 0x4, 0x101f ;  /* 0x0c901f00111e7f89 */ /* 0x000f6200000e0000 */
[----:B------:R-:W-:-:S02]  /*8c70*/  MOV R21, RZ ;  /* 0x000000ff00157202 */ /* 0x000fc40000000f00 */
[----:B0-----:R-:W-:Y:S01]  /*8c80*/  MOV R39, 0xffff ;  /* 0x0000ffff00277802 */ /* 0x001fe20000000f00 */
[----:B------:R-:W0:Y:S01]  /*8c90*/  SHFL.BFLY PT, R38, R23, 0x8, 0x101f ;  /* 0x0d101f0017267f89 */ /* 0x000e2200000e0000 */
[----:B------:R-:W-:Y:S02]  /*8ca0*/  MOV R40, 0xffff ;  /* 0x0000ffff00287802 */ /* 0x000fe40000000f00 */
[----:B------:R-:W-:Y:S01]  /*8cb0*/  MOV R43, 0xffff ;  /* 0x0000ffff002b7802 */ /* 0x000fe20000000f00 */
[----:B------:R-:W0:Y:S01]  /*8cc0*/  SHFL.BFLY PT, R37, R24, 0x8, 0x101f ;  /* 0x0d101f0018257f89 */ /* 0x000e2200000e0000 */
[----:B----4-:R-:W-:Y:S02]  /*8cd0*/  @!P0 MOV R21, R22 ;  /* 0x0000001600158202 */ /* 0x010fe40000000f00 */
[----:B------:R-:W-:Y:S01]  /*8ce0*/  MOV R22, 0xffff ;  /* 0x0000ffff00167802 */ /* 0x000fe20000000f00 */
[----:B-1----:R-:W-:Y:S02]  /*8cf0*/  FADD.FTZ R31, R31, R32 ;  /* 0x000000201f1f7221 */ /* 0x002fe40000010000 */
[----:B------:R-:W1:Y:S01]  /*8d00*/  SHFL.BFLY PT, R42, R21, 0x8, 0x101f ;  /* 0x0d101f00152a7f89 */ /* 0x000e6200000e0000 */
[----:B--2---:R-:W-:Y:S01]  /*8d10*/  FADD.FTZ R19, R25, R16 ;  /* 0x0000001019137221 */ /* 0x004fe20000010000 */
[----:B---3--:R-:W-:-:S04]  /*8d20*/  FADD.FTZ R33, R33, R34 ;  /* 0x0000002221217221 */ /* 0x008fc80000010000 */
[----:B------:R-:W2:Y:S01]  /*8d30*/  SHFL.BFLY PT, R16, R19, 0x2, 0x101f ;  /* 0x0c501f0013107f89 */ /* 0x000ea200000e0000 */
[----:B------:R-:W-:Y:S02]  /*8d40*/  MOV R34, 0xffff ;  /* 0x0000ffff00227802 */ /* 0x000fe40000000f00 */
[----:B------:R-:W-:Y:S01]  /*8d50*/  @!P0 MOV R18, R20 ;  /* 0x0000001400128202 */ /* 0x000fe20000000f00 */
[----:B-----5:R-:W-:Y:S01]  /*8d60*/  FADD.FTZ R14, R17, R30 ;  /* 0x0000001e110e7221 */ /* 0x020fe20000010000 */
[----:B------:R-:W-:Y:S01]  /*8d70*/  MOV R20, 0xffff ;  /* 0x0000ffff00147802 */ /* 0x000fe20000000f00 */
[----:B0-----:R-:W-:Y:S01]  /*8d80*/  FADD.FTZ R32, R38, R23 ;  /* 0x0000001726207221 */ /* 0x001fe20000010000 */
[----:B------:R-:W-:Y:S02]  /*8d90*/  MOV R23, 0xffff ;  /* 0x0000ffff00177802 */ /* 0x000fe40000000f00 */
[----:B------:R-:W-:Y:S01]  /*8da0*/  MOV R17, 0xffff ;  /* 0x0000ffff00117802 */ /* 0x000fe20000000f00 */
[----:B------:R-:W-:Y:S01]  /*8db0*/  FADD.FTZ R25, R37, R24 ;  /* 0x0000001825197221 */ /* 0x000fe20000010000 */
[----:B------:R-:W-:Y:S01]  /*8dc0*/  MOV R24, 0xffff ;  /* 0x0000ffff00187802 */ /* 0x000fe20000000f00 */
[----:B------:R-:W0:Y:S01]  /*8dd0*/  SHFL.BFLY PT, R20, R31, 0x4, 0x101f ;  /* 0x0c901f001f147f89 */ /* 0x000e2200000e0000 */
[----:B------:R-:W-:-:S03]  /*8de0*/  ISETP.NE.AND P0, PT, R10, RZ, PT ;  /* 0x000000ff0a00720c */ /* 0x000fc60003f05270 */
[----:B------:R-:W3:Y:S01]  /*8df0*/  SHFL.BFLY PT, R23, R18, 0x8, 0x101f ;  /* 0x0d101f0012177f89 */ /* 0x000ee200000e0000 */
[----:B-1----:R-:W-:Y:S01]  /*8e00*/  FADD.FTZ R42, R42, R21 ;  /* 0x000000152a2a7221 */ /* 0x002fe20000010000 */
[----:B------:R-:W-:Y:S02]  /*8e10*/  MOV R21, 0xffff ;  /* 0x0000ffff00157802 */ /* 0x000fe40000000f00 */
[----:B------:R-:W1:Y:S01]  /*8e20*/  SHFL.BFLY PT, R36, R33, 0x4, 0x101f ;  /* 0x0c901f0021247f89 */ /* 0x000e6200000e0000 */
[----:B--2---:R-:W-:-:S03]  /*8e30*/  FADD.FTZ R16, R19, R16 ;  /* 0x0000001013107221 */ /* 0x004fc60000010000 */
[----:B------:R-:W2:Y:S01]  /*8e40*/  SHFL.BFLY PT, R38, R25, 0x4, 0x101f ;  /* 0x0c901f0019267f89 */ /* 0x000ea200000e0000 */
[----:B------:R-:W-:-:S03]  /*8e50*/  MOV R19, 0xffff ;  /* 0x0000ffff00137802 */ /* 0x000fc60000000f00 */
[----:B------:R-:W4:Y:S04]  /*8e60*/  SHFL.BFLY PT, R37, R32, 0x4, 0x101f ;  /* 0x0c901f0020257f89 */ /* 0x000f2800000e0000 */
[----:B------:R-:W5:Y:S01]  /*8e70*/  SHFL.BFLY PT, R30, R14, 0x2, 0x101f ;  /* 0x0c501f000e1e7f89 */ /* 0x000f6200000e0000 */
[----:B0-----:R-:W-:Y:S01]  /*8e80*/  FADD.FTZ R35, R31, R20 ;  /* 0x000000141f237221 */ /* 0x001fe20000010000 */
[----:B------:R-:W-:Y:S02]  /*8e90*/  MOV R20, 0xffff ;  /* 0x0000ffff00147802 */ /* 0x000fe40000000f00 */
[----:B------:R-:W0:Y:S01]  /*8ea0*/  SHFL.BFLY PT, R41, R42, 0x4, 0x101f ;  /* 0x0c901f002a297f89 */ /* 0x000e2200000e0000 */
[----:B---3--:R-:W-:Y:S01]  /*8eb0*/  FADD.FTZ R31, R23, R18 ;  /* 0x00000012171f7221 */ /* 0x008fe20000010000 */
[----:B------:R-:W-:-:S02]  /*8ec0*/  MOV R18, 0xffff ;  /* 0x0000ffff00127802 */ /* 0x000fc40000000f00 */
[----:B------:R-:W3:Y:S01]  /*8ed0*/  SHFL.BFLY PT, R19, R16, 0x1, 0x101f ;  /* 0x0c301f0010137f89 */ /* 0x000ee200000e0000 */
[----:B------:R-:W-:Y:S01]  /*8ee0*/  MOV R23, 0xffff ;  /* 0x0000ffff00177802 */ /* 0x000fe20000000f00 */
[----:B-1----:R-:W-:Y:S01]  /*8ef0*/  FADD.FTZ R36, R33, R36 ;  /* 0x0000002421247221 */ /* 0x002fe20000010000 */
[----:B------:R-:W-:Y:S01]  /*8f00*/  MOV R33, 0xffff ;  /* 0x0000ffff00217802 */ /* 0x000fe20000000f00 */
[----:B------:R-:W1:Y:S01]  /*8f10*/  SHFL.BFLY PT, R20, R31, 0x4, 0x101f ;  /* 0x0c901f001f147f89 */ /* 0x000e6200000e0000 */
[----:B--2---:R-:W-:-:S03]  /*8f20*/  FADD.FTZ R38, R25, R38 ;  /* 0x0000002619267221 */ /* 0x004fc60000010000 */
[----:B------:R-:W2:Y:S01]  /*8f30*/  SHFL.BFLY PT, R18, R35, 0x2, 0x101f ;  /* 0x0c501f0023127f89 */ /* 0x000ea200000e0000 */
[----:B----4-:R-:W-:Y:S01]  /*8f40*/  FADD.FTZ R37, R32, R37 ;  /* 0x0000002520257221 */ /* 0x010fe20000010000 */
[----:B------:R-:W-:Y:S02]  /*8f50*/  MOV R32, 0xffff ;  /* 0x0000ffff00207802 */ /* 0x000fe40000000f00 */
[----:B------:R-:W4:Y:S01]  /*8f60*/  SHFL.BFLY PT, R21, R36, 0x2, 0x101f ;  /* 0x0c501f0024157f89 */ /* 0x000f2200000e0000 */
[----:B-----5:R-:W-:Y:S01]  /*8f70*/  FADD.FTZ R17, R14, R30 ;  /* 0x0000001e0e117221 */ /* 0x020fe20000010000 */
[----:B------:R-:W-:Y:S02]  /*8f80*/  MOV R14, 0xffff ;  /* 0x0000ffff000e7802 */ /* 0x000fe40000000f00 */
[----:B------:R-:W5:Y:S04]  /*8f90*/  SHFL.BFLY PT, R23, R38, 0x2, 0x101f ;  /* 0x0c501f0026177f89 */ /* 0x000f6800000e0000 */
[----:B------:R-:W5:Y:S01]  /*8fa0*/  SHFL.BFLY PT, R24, R37, 0x2, 0x101f ;  /* 0x0c501f0025187f89 */ /* 0x000f6200000e0000 */
[----:B0-----:R-:W-:Y:S01]  /*8fb0*/  FADD.FTZ R42, R42, R41 ;  /* 0x000000292a2a7221 */ /* 0x001fe20000010000 */
[----:B------:R-:W-:-:S02]  /*8fc0*/  IADD3 R41, R15, R6, RZ ;  /* 0x000000060f297210 */ /* 0x000fc40007ffe0ff */
[----:B------:R-:W0:Y:S01]  /*8fd0*/  SHFL.BFLY PT, R14, R17, 0x1, 0x101f ;  /* 0x0c301f00110e7f89 */ /* 0x000e2200000e0000 */
[----:B---3--:R-:W-:Y:S01]  /*8fe0*/  FADD.FTZ R16, R16, R19 ;  /* 0x0000001310107221 */ /* 0x008fe20000010000 */
[----:B-1----:R-:W-:Y:S02]  /*8ff0*/  FADD.FTZ R31, R31, R20 ;  /* 0x000000141f1f7221 */ /* 0x002fe40000010000 */
[----:B------:R-:W1:Y:S02]  /*9000*/  SHFL.BFLY PT, R43, R42, 0x2, 0x101f ;  /* 0x0c501f002a2b7f89 */ /* 0x000e6400000e0000 */
[----:B------:R-:W-:Y:S01]  /*9010*/  @!P0 F2FP.BF16.F32.PACK_AB R30, RZ, R16 ;  /* 0x00000010ff1e823e */ /* 0x000fe200000010ff */
[----:B--2---:R-:W-:Y:S01]  /*9020*/  FADD.FTZ R35, R35, R18 ;  /* 0x0000001223237221 */ /* 0x004fe20000010000 */
[----:B------:R-:W2:Y:S01]  /*9030*/  SHFL.BFLY PT, R32, R31, 0x2, 0x101f ;  /* 0x0c501f001f207f89 */ /* 0x000ea200000e0000 */
[----:B------:R-:W3:Y:S01]  /*9040*/  @!P0 LDC.64 R18, c[0x0][0x220] ;  /* 0x00008800ff128b82 */ /* 0x000ee20000000a00 */
[----:B----4-:R-:W-:-:S02]  /*9050*/  FADD.FTZ R36, R36, R21 ;  /* 0x0000001524247221 */ /* 0x010fc40000010000 */
[----:B------:R-:W4:Y:S01]  /*9060*/  SHFL.BFLY PT, R34, R35, 0x1, 0x101f ;  /* 0x0c301f0023227f89 */ /* 0x000f2200000e0000 */
[----:B-----5:R-:W-:-:S03]  /*9070*/  FADD.FTZ R38, R38, R23 ;  /* 0x0000001726267221 */ /* 0x020fc60000010000 */
[----:B------:R-:W5:Y:S01]  /*9080*/  SHFL.BFLY PT, R33, R36, 0x1, 0x101f ;  /* 0x0c301f0024217f89 */ /* 0x000f6200000e0000 */
[----:B------:R-:W5:Y:S01]  /*9090*/  @!P0 LDC.64 R22, c[0x0][0x220] ;  /* 0x00008800ff168b82 */ /* 0x000f620000000a00 */
[----:B------:R-:W-:Y:S02]  /*90a0*/  FADD.FTZ R37, R37, R24 ;  /* 0x0000001825257221 */ /* 0x000fe40000010000 */
[----:B------:R-:W5:Y:S01]  /*90b0*/  SHFL.BFLY PT, R39, R38, 0x1, 0x101f ;  /* 0x0c301f0026277f89 */ /* 0x000f6200000e0000 */
[----:B0-----:R-:W-:-:S03]  /*90c0*/  FADD.FTZ R44, R17, R14 ;  /* 0x0000000e112c7221 */ /* 0x001fc60000010000 */
[----:B------:R-:W0:Y:S01]  /*90d0*/  SHFL.BFLY PT, R40, R37, 0x1, 0x101f ;  /* 0x0c301f0025287f89 */ /* 0x000e2200000e0000 */
[----:B------:R-:W0:Y:S01]  /*90e0*/  @!P0 LDC.64 R24, c[0x0][0x218] ;  /* 0x00008600ff188b82 */ /* 0x000e220000000a00 */
[----:B------:R-:W-:Y:S01]  /*90f0*/  @!P0 F2FP.BF16.F32.PACK_AB R44, RZ, R44 ;  /* 0x0000002cff2c823e */ /* 0x000fe200000010ff */
[----:B-1----:R-:W-:Y:S01]  /*9100*/  FADD.FTZ R42, R42, R43 ;  /* 0x0000002b2a2a7221 */ /* 0x002fe20000010000 */
[----:B--2---:R-:W-:-:S05]  /*9110*/  FADD.FTZ R31, R31, R32 ;  /* 0x000000201f1f7221 */ /* 0x004fca0000010000 */
[----:B------:R-:W1:Y:S01]  /*9120*/  @!P0 LDC.64 R20, c[0x0][0x218] ;  /* 0x00008600ff148b82 */ /* 0x000e620000000a00 */
[----:B---3--:R-:W-:-:S04]  /*9130*/  @!P0 IMAD.WIDE R18, R41, 0x2, R18 ;  /* 0x0000000229128825 */ /* 0x008fc800078e0212 */
[----:B----4-:R-:W-:Y:S01]  /*9140*/  FADD.FTZ R34, R35, R34 ;  /* 0x0000002223227221 */ /* 0x010fe20000010000 */
[----:B------:R-:W-:Y:S01]  /*9150*/  MOV R35, 0xffff ;  /* 0x0000ffff00237802 */ /* 0x000fe20000000f00 */
[----:B-----5:R-:W-:Y:S01]  /*9160*/  FADD.FTZ R33, R36, R33 ;  /* 0x0000002124217221 */ /* 0x020fe20000010000 */
[----:B------:R-:W2:Y:S01]  /*9170*/  @!P0 LDC.64 R16, c[0x0][0x218] ;  /* 0x00008600ff108b82 */ /* 0x000ea20000000a00 */
[----:B------:R-:W-:-:S03]  /*9180*/  @!P0 IMAD.WIDE R22, R41, 0x2, R22 ;  /* 0x0000000229168825 */ /* 0x000fc600078e0216 */
[----:B------:R-:W3:Y:S01]  /*9190*/  SHFL.BFLY PT, R35, R42, 0x1, 0x101f ;  /* 0x0c301f002a237f89 */ /* 0x000ee200000e0000 */
[----:B------:R-:W-:Y:S01]  /*91a0*/  FADD.FTZ R38, R38, R39 ;  /* 0x0000002726267221 */ /* 0x000fe20000010000 */
[----:B0-----:R-:W-:Y:S02]  /*91b0*/  FADD.FTZ R37, R37, R40 ;  /* 0x0000002825257221 */ /* 0x001fe40000010000 */
[----:B------:R-:W0:Y:S01]  /*91c0*/  @!P0 LDC.64 R14, c[0x0][0x220] ;  /* 0x00008800ff0e8b82 */ /* 0x000e220000000a00 */
[----:B------:R-:W-:Y:S01]  /*91d0*/  @!P0 IMAD.WIDE R24, R41, 0x2, R24 ;  /* 0x0000000229188825 */ /* 0x000fe200078e0218 */
[----:B------:R-:W-:-:S04]  /*91e0*/  @!P0 F2FP.BF16.F32.PACK_AB R26, RZ, R38 ;  /* 0x00000026ff1a823e */ /* 0x000fc800000010ff */
[----:B------:R4:W-:Y:S01]  /*91f0*/  @!P0 STG.E.U16 desc[UR12][R24.64], R30 ;  /* 0x0000001e18008986 */ /* 0x0009e2000c10150c */
[----:B-1----:R-:W-:-:S03]  /*9200*/  @!P0 IMAD.WIDE R20, R41, 0x2, R20 ;  /* 0x0000000229148825 */ /* 0x002fc600078e0214 */
[----:B------:R1:W-:Y:S01]  /*9210*/  @!P0 STG.E.U16 desc[UR12][R22.64], R44 ;  /* 0x0000002c16008986 */ /* 0x0003e2000c10150c */
[----:B--2---:R-:W-:Y:S01]  /*9220*/  @!P0 IMAD.WIDE R16, R41, 0x2, R16 ;  /* 0x0000000229108825 */ /* 0x004fe200078e0210 */
[----:B----4-:R-:W-:-:S03]  /*9230*/  @!P0 F2FP.BF16.F32.PACK_AB R25, RZ, R33 ;  /* 0x00000021ff19823e */ /* 0x010fc600000010ff */
[----:B---3--:R-:W-:Y:S01]  /*9240*/  FADD.FTZ R35, R42, R35 ;  /* 0x000000232a237221 */ /* 0x008fe20000010000 */
[----:B------:R-:W-:Y:S02]  /*9250*/  MOV R30, 0xffff ;  /* 0x0000ffff001e7802 */ /* 0x000fe40000000f00 */
[----:B-1----:R-:W-:Y:S02]  /*9260*/  @!P0 F2FP.BF16.F32.PACK_AB R23, RZ, R34 ;  /* 0x00000022ff17823e */ /* 0x002fe400000010ff */
[----:B------:R-:W-:Y:S01]  /*9270*/  @!P0 F2FP.BF16.F32.PACK_AB R33, RZ, R37 ;  /* 0x00000025ff21823e */ /* 0x000fe200000010ff */
[----:B0-----:R-:W-:Y:S01]  /*9280*/  @!P0 IMAD.WIDE R14, R41, 0x2, R14 ;  /* 0x00000002290e8825 */ /* 0x001fe200078e020e */
[----:B------:R0:W1:Y:S04]  /*9290*/  SHFL.BFLY PT, R30, R31, 0x1, 0x101f ;  /* 0x0c301f001f1e7f89 */ /* 0x00006800000e0000 */
[----:B------:R0:W-:Y:S04]  /*92a0*/  @!P0 STG.E.U16 desc[UR12][R20.64+0x28], R23 ;  /* 0x0000281714008986 */ /* 0x0001e8000c10150c */
[----:B------:R0:W-:Y:S04]  /*92b0*/  @!P0 STG.E.U16 desc[UR12][R18.64+0x28], R25 ;  /* 0x0000281912008986 */ /* 0x0001e8000c10150c */
[----:B------:R0:W-:Y:S04]  /*92c0*/  @!P0 STG.E.U16 desc[UR12][R16.64+0x50], R26 ;  /* 0x0000501a10008986 */ /* 0x0001e8000c10150c */
[----:B------:R0:W-:Y:S02]  /*92d0*/  @!P0 STG.E.U16 desc[UR12][R14.64+0x50], R33 ;  /* 0x000050210e008986 */ /* 0x0001e4000c10150c */
.L_x_1637:
        /* <DEDUP_REMOVED lines=9> */
.L_x_1567:
        /* <DEDUP_REMOVED lines=8> */
.L_x_1570:
[----:B------:R-:W-:Y:S01]  /*93f0*/  HFMA2.MMA R28, -RZ, RZ, 0, 4.76837158203125e-07 ;  /* 0x00000008ff1c7435 */ /* 0x000fe200000001ff */
[----:B-1----:R-:W-:Y:S02]  /*9400*/  MOV R29, R14 ;  /* 0x0000000e001d7202 */ /* 0x002fe40000000f00 */
[----:B------:R-:W-:Y:S02]  /*9410*/  MOV R27, 0x101f ;  /* 0x0000101f001b7802 */ /* 0x000fe40000000f00 */
[----:B------:R-:W-:-:S07]  /*9420*/  MOV R26, 0xffff ;  /* 0x0000ffff001a7802 */ /* 0x000fce0000000f00 */
[----:B0-2---:R-:W-:Y:S05]  /*9430*/  WARPSYNC.COLLECTIVE R26, `(.L_x_1575) ;  /* 0x000000001a087348 */ /* 0x005fea0003c00000 */
[----:B------:R1:W3:Y:S02]  /*9440*/  SHFL.BFLY P2, R30, R29, R28, R27 ;  /* 0x0c00001c1d1e7389 */ /* 0x0002e4000004001b */
[----:B0123--:R-:W-:Y:S01]  /*9450*/  ENDCOLLECTIVE ;  /* 0x000000000000791b */ /* 0x00ffe20003800000 */
.L_x_1575:
[----:B------:R-:W-:Y:S02]  /*9460*/  MOV R29, R15 ;  /* 0x0000000f001d7202 */ /* 0x000fe40000000f00 */
[----:B------:R-:W-:-:S07]  /*9470*/  MOV R17, R30 ;  /* 0x0000001e00117202 */ /* 0x000fce0000000f00 */
[----:B------:R-:W-:Y:S05]  /*9480*/  WARPSYNC.COLLECTIVE R26, `(.L_x_1576) ;  /* 0x000000001a087348 */ /* 0x000fea0003c00000 */
[----:B------:R0:W1:Y:S02]  /*9490*/  SHFL.BFLY P2, R30, R29, R28, R27 ;  /* 0x0c00001c1d1e7389 */ /* 0x000064000004001b */
[----:B01----:R-:W-:Y:S01]  /*94a0*/  ENDCOLLECTIVE ;  /* 0x000000000000791b */ /* 0x003fe20003800000 */
.L_x_1576:
[----:B------:R-:W-:Y:S01]  /*94b0*/  FADD.FTZ R17, R17, R14 ;  /* 0x0000000e11117221 */ /* 0x000fe20000010000 */
[----:B------:R-:W-:-:S04]  /*94c0*/  HFMA2.MMA R28, -RZ, RZ, 0, 2.384185791015625e-07 ;  /* 0x00000004ff1c7435 */ /* 0x000fc800000001ff */
[----:B------:R-:W-:Y:S02]  /*94d0*/  MOV R29, R17 ;  /* 0x00000011001d7202 */ /* 0x000fe40000000f00 */
[----:B------:R-:W-:-:S07]  /*94e0*/  MOV R16, R30 ;  /* 0x0000001e00107202 */ /* 0x000fce0000000f00 */
[----:B------:R-:W-:Y:S05]  /*94f0*/  WARPSYNC.COLLECTIVE R26, `(.L_x_1577) ;  /* 0x000000001a087348 */ /* 0x000fea0003c00000 */
[----:B------:R0:W1:Y:S02]  /*9500*/  SHFL.BFLY P2, R30, R29, R28, R27 ;  /* 0x0c00001c1d1e7389 */ /* 0x000064000004001b */
[----:B01----:R-:W-:Y:S01]  /*9510*/  ENDCOLLECTIVE ;  /* 0x000000000000791b */ /* 0x003fe20003800000 */
.L_x_1577:
[----:B------:R-:W-:-:S05]  /*9520*/  FADD.FTZ R16, R16, R15 ;  /* 0x0000000f10107221 */ /* 0x000fca0000010000 */
[----:B------:R-:W-:Y:S02]  /*9530*/  MOV R29, R16 ;  /* 0x00000010001d7202 */ /* 0x000fe40000000f00 */
[----:B------:R-:W-:-:S07]  /*9540*/  MOV R18, R30 ;  /* 0x0000001e00127202 */ /* 0x000fce0000000f00 */
[----:B------:R-:W-:Y:S05]  /*9550*/  WARPSYNC.COLLECTIVE R26, `(.L_x_1578) ;  /* 0x000000001a087348 */ /* 0x000fea0003c00000 */
[----:B------:R0:W1:Y:S02]  /*9560*/  SHFL.BFLY P2, R30, R29, R28, R27 ;  /* 0x0c00001c1d1e7389 */ /* 0x000064000004001b */
[----:B01----:R-:W-:Y:S01]  /*9570*/  ENDCOLLECTIVE ;  /* 0x000000000000791b */ /* 0x003fe20003800000 */
.L_x_1578:
[----:B------:R-:W-:Y:S01]  /*9580*/  FADD.FTZ R18, R17, R18 ;  /* 0x0000001211127221 */ /* 0x000fe20000010000 */
[----:B------:R-:W-:-:S04]  /*9590*/  HFMA2.MMA R28, -RZ, RZ, 0, 1.1920928955078125e-07 ;  /* 0x00000002ff1c7435 */ /* 0x000fc800000001ff */
[----:B------:R-:W-:Y:S02]  /*95a0*/  MOV R29, R18 ;  /* 0x00000012001d7202 */ /* 0x000fe40000000f00 */
[----:B------:R-:W-:-:S07]  /*95b0*/  MOV R19, R30 ;  /* 0x0000001e00137202 */ /* 0x000fce0000000f00 */
[----:B------:R-:W-:Y:S05]  /*95c0*/  WARPSYNC.COLLECTIVE R26, `(.L_x_1579) ;  /* 0x000000001a087348 */ /* 0x000fea0003c00000 */
[----:B------:R0:W1:Y:S02]  /*95d0*/  SHFL.BFLY P2, R30, R29, R28, R27 ;  /* 0x0c00001c1d1e7389 */ /* 0x000064000004001b */
[----:B01----:R-:W-:Y:S01]  /*95e0*/  ENDCOLLECTIVE ;  /* 0x000000000000791b */ /* 0x003fe20003800000 */
.L_x_1579:
[----:B------:R-:W-:-:S05]  /*95f0*/  FADD.FTZ R19, R16, R19 ;  /* 0x0000001310137221 */ /* 0x000fca0000010000 */
[----:B------:R-:W-:Y:S02]  /*9600*/  MOV R29, R19 ;  /* 0x00000013001d7202 */ /* 0x000fe40000000f00 */
[----:B------:R-:W-:-:S07]  /*9610*/  MOV R21, R30 ;  /* 0x0000001e00157202 */ /* 0x000fce0000000f00 */
[----:B------:R-:W-:Y:S05]  /*9620*/  WARPSYNC.COLLECTIVE R26, `(.L_x_1580) ;  /* 0x000000001a087348 */ /* 0x000fea0003c00000 */
[----:B------:R0:W1:Y:S02]  /*9630*/  SHFL.BFLY P2, R30, R29, R28, R27 ;  /* 0x0c00001c1d1e7389 */ /* 0x000064000004001b */
[----:B01----:R-:W-:Y:S01]  /*9640*/  ENDCOLLECTIVE ;  /* 0x000000000000791b */ /* 0x003fe20003800000 */
.L_x_1580:
[----:B------:R-:W-:Y:S01]  /*9650*/  FADD.FTZ R21, R18, R21 ;  /* 0x0000001512157221 */ /* 0x000fe20000010000 */
[----:B------:R-:W-:-:S04]  /*9660*/  HFMA2.MMA R28, -RZ, RZ, 0, 5.9604644775390625e-08 ;  /* 0x00000001ff1c7435 */ /* 0x000fc800000001ff */
[----:B------:R-:W-:Y:S02]  /*9670*/  MOV R29, R21 ;  /* 0x00000015001d7202 */ /* 0x000fe40000000f00 */
[----:B------:R-:W-:-:S07]  /*9680*/  MOV R14, R30 ;  /* 0x0000001e000e7202 */ /* 0x000fce0000000f00 */
[----:B------:R-:W-:Y:S05]  /*9690*/  WARPSYNC.COLLECTIVE R26, `(.L_x_1581) ;  /* 0x000000001a087348 */ /* 0x000fea0003c00000 */
[----:B------:R0:W1:Y:S02]  /*96a0*/  SHFL.BFLY P2, R30, R29, R28, R27 ;  /* 0x0c00001c1d1e7389 */ /* 0x000064000004001b */
[----:B01----:R-:W-:Y:S01]  /*96b0*/  ENDCOLLECTIVE ;  /* 0x000000000000791b */ /* 0x003fe20003800000 */
.L_x_1581:
[----:B------:R-:W-:-:S05]  /*96c0*/  FADD.FTZ R14, R19, R14 ;  /* 0x0000000e130e7221 */ /* 0x000fca0000010000 */
[----:B------:R-:W-:Y:S02]  /*96d0*/  MOV R29, R14 ;  /* 0x0000000e001d7202 */ /* 0x000fe40000000f00 */
[----:B------:R-:W-:-:S07]  /*96e0*/  MOV R20, R30 ;  /* 0x0000001e00147202 */ /* 0x000fce0000000f00 */
[----:B------:R-:W-:Y:S05]  /*96f0*/  WARPSYNC.COLLECTIVE R26, `(.L_x_1582) ;  /* 0x000000001a087348 */ /* 0x000fea0003c00000 */
[----:B------:R0:W1:Y:S02]  /*9700*/  SHFL.BFLY P2, R30, R29, R28, R27 ;  /* 0x0c00001c1d1e7389 */ /* 0x000064000004001b */
[----:B01----:R-:W-:Y:S01]  /*9710*/  ENDCOLLECTIVE ;  /* 0x000000000000791b */ /* 0x003fe20003800000 */
.L_x_1582:
[----:B------:R-:W-:Y:S01]  /*9720*/  FADD.FTZ R20, R21, R20 ;  /* 0x0000001415147221 */ /* 0x000fe20000010000 */
[----:B------:R-:W-:Y:S06]  /*9730*/  BRA `(.L_x_1583) ;  /* 0xffffffe800d87947 */ /* 0x000fec000383ffff */
.L_x_1571:
[----:B------:R-:W-:Y:S01]  /*9740*/  HFMA2.MMA R28, -RZ, RZ, 0, 4.76837158203125e-07 ;  /* 0x00000008ff1c7435 */ /* 0x000fe200000001ff */
[----:B------:R-:W-:Y:S01]  /*9750*/  BSSY B1, `(.L_x_1584) ;  /* 0x0000007000017945 */ /* 0x000fe20003800000 */
[----:B-1----:R-:W-:Y:S02]  /*9760*/  MOV R29, R14 ;  /* 0x0000000e001d7202 */ /* 0x002fe40000000f00 */
[----:B------:R-:W-:Y:S02]  /*9770*/  MOV R27, 0x101f ;  /* 0x0000101f001b7802 */ /* 0x000fe40000000f00 */
[----:B------:R-:W-:-:S07]  /*9780*/  MOV R26, 0xffff ;  /* 0x0000ffff001a7802 */ /* 0x000fce0000000f00 */
[----:B0-2---:R-:W-:Y:S05]  /*9790*/  WARPSYNC.COLLECTIVE R26, `(.L_x_1585) ;  /* 0x000000001a087348 */ /* 0x005fea0003c00000 */
[----:B------:R1:W3:Y:S02]  /*97a0*/  SHFL.BFLY P2, R30, R29, R28, R27 ;  /* 0x0c00001c1d1e7389 */ /* 0x0002e4000004001b */
[----:B0123--:R-:W-:Y:S01]  /*97b0*/  ENDCOLLECTIVE ;  /* 0x000000000000791b */ /* 0x00ffe20003800000 */
.L_x_1585:
[----:B------:R-:W-:Y:S05]  /*97c0*/  BSYNC B1 ;  /* 0x0000000000017941 */ /* 0x000fea0003800000 */
.L_x_1584:
        /* <DEDUP_REMOVED lines=8> */
.L_x_1586:
[----:B------:R-:W-:Y:S01]  /*9850*/  FADD.FTZ R21, R21, R14 ;  /* 0x0000000e15157221 */ /* 0x000fe20000010000 */
[----:B------:R-:W-:-:S04]  /*9860*/  HFMA2.MMA R28, -RZ, RZ, 0, 2.384185791015625e-07 ;  /* 0x00000004ff1c7435 */ /* 0x000fc800000001ff */
[----:B------:R-:W-:Y:S02]  /*9870*/  MOV R29, R21 ;  /* 0x00000015001d7202 */ /* 0x000fe40000000f00 */
[----:B------:R-:W-:-:S07]  /*9880*/  MOV R20, R30 ;  /* 0x0000001e00147202 */ /* 0x000fce0000000f00 */
[----:B------:R-:W-:Y:S05]  /*9890*/  WARPSYNC.COLLECTIVE R26, `(.L_x_1587) ;  /* 0x000000001a087348 */ /* 0x000fea0003c00000 */
[----:B------:R0:W1:Y:S02]  /*98a0*/  SHFL.BFLY P2, R30, R29, R28, R27 ;  /* 0x0c00001c1d1e7389 */ /* 0x000064000004001b */
[----:B01----:R-:W-:Y:S01]  /*98b0*/  ENDCOLLECTIVE ;  /* 0x000000000000791b */ /* 0x003fe20003800000 */
.L_x_1587:
[----:B------:R-:W-:-:S05]  /*98c0*/  FADD.FTZ R20, R20, R15 ;  /* 0x0000000f14147221 */ /* 0x000fca0000010000 */
[----:B------:R-:W-:Y:S02]  /*98d0*/  MOV R29, R20 ;  /* 0x00000014001d7202 */ /* 0x000fe40000000f00 */
[----:B------:R-:W-:-:S07]  /*98e0*/  MOV R22, R30 ;  /* 0x0000001e00167202 */ /* 0x000fce0000000f00 */
[----:B------:R-:W-:Y:S05]  /*98f0*/  WARPSYNC.COLLECTIVE R26, `(.L_x_1588) ;  /* 0x000000001a087348 */ /* 0x000fea0003c00000 */
[----:B------:R0:W1:Y:S02]  /*9900*/  SHFL.BFLY P2, R30, R29, R28, R27 ;  /* 0x0c00001c1d1e7389 */ /* 0x000064000004001b */
[----:B01----:R-:W-:Y:S01]  /*9910*/  ENDCOLLECTIVE ;  /* 0x000000000000791b */ /* 0x003fe20003800000 */
.L_x_1588:
[----:B------:R-:W-:Y:S01]  /*9920*/  FADD.FTZ R22, R21, R22 ;  /* 0x0000001615167221 */ /* 0x000fe20000010000 */
[----:B------:R-:W-:-:S04]  /*9930*/  HFMA2.MMA R28, -RZ, RZ, 0, 1.1920928955078125e-07 ;  /* 0x00000002ff1c7435 */ /* 0x000fc800000001ff */
[----:B------:R-:W-:Y:S02]  /*9940*/  MOV R29, R22 ;  /* 0x00000016001d7202 */ /* 0x000fe40000000f00 */
[----:B------:R-:W-:-:S07]  /*9950*/  MOV R23, R30 ;  /* 0x0000001e00177202 */ /* 0x000fce0000000f00 */
[----:B------:R-:W-:Y:S05]  /*9960*/  WARPSYNC.COLLECTIVE R26, `(.L_x_1589) ;  /* 0x000000001a087348 */ /* 0x000fea0003c00000 */
[----:B------:R0:W1:Y:S02]  /*9970*/  SHFL.BFLY P2, R30, R29, R28, R27 ;  /* 0x0c00001c1d1e7389 */ /* 0x000064000004001b */
[----:B01----:R-:W-:Y:S01]  /*9980*/  ENDCOLLECTIVE ;  /* 0x000000000000791b */ /* 0x003fe20003800000 */
.L_x_1589:
[----:B------:R-:W-:-:S05]  /*9990*/  FADD.FTZ R23, R20, R23 ;  /* 0x0000001714177221 */ /* 0x000fca0000010000 */
[----:B------:R-:W-:Y:S02]  /*99a0*/  MOV R29, R23 ;  /* 0x00000017001d7202 */ /* 0x000fe40000000f00 */
[----:B------:R-:W-:-:S07]  /*99b0*/  MOV R25, R30 ;  /* 0x0000001e00197202 */ /* 0x000fce0000000f00 */
[----:B------:R-:W-:Y:S05]  /*99c0*/  WARPSYNC.COLLECTIVE R26, `(.L_x_1590) ;  /* 0x000000001a087348 */ /* 0x000fea0003c00000 */
[----:B------:R0:W1:Y:S02]  /*99d0*/  SHFL.BFLY P2, R30, R29, R28, R27 ;  /* 0x0c00001c1d1e7389 */ /* 0x000064000004001b */
[----:B01----:R-:W-:Y:S01]  /*99e0*/  ENDCOLLECTIVE ;  /* 0x000000000000791b */ /* 0x003fe20003800000 */
.L_x_1590:
[----:B------:R-:W-:Y:S01]  /*99f0*/  FADD.FTZ R25, R22, R25 ;  /* 0x0000001916197221 */ /* 0x000fe20000010000 */
[----:B------:R-:W-:-:S04]  /*9a00*/  HFMA2.MMA R28, -RZ, RZ, 0, 5.9604644775390625e-08 ;  /* 0x00000001ff1c7435 */ /* 0x000fc800000001ff */
[----:B------:R-:W-:Y:S02]  /*9a10*/  MOV R29, R25 ;  /* 0x00000019001d7202 */ /* 0x000fe40000000f00 */
[----:B------:R-:W-:-:S07]  /*9a20*/  MOV R14, R30 ;  /* 0x0000001e000e7202 */ /* 0x000fce0000000f00 */
[----:B------:R-:W-:Y:S05]  /*9a30*/  WARPSYNC.COLLECTIVE R26, `(.L_x_1591) ;  /* 0x000000001a087348 */ /* 0x000fea0003c00000 */
[----:B------:R0:W1:Y:S02]  /*9a40*/  SHFL.BFLY P2, R30, R29, R28, R27 ;  /* 0x0c00001c1d1e7389 */ /* 0x000064000004001b */
[----:B01----:R-:W-:Y:S01]  /*9a50*/  ENDCOLLECTIVE ;  /* 0x000000000000791b */ /* 0x003fe20003800000 */
.L_x_1591:
[----:B------:R-:W-:-:S05]  /*9a60*/  FADD.FTZ R14, R23, R14 ;  /* 0x0000000e170e7221 */ /* 0x000fca0000010000 */
[----:B------:R-:W-:Y:S02]  /*9a70*/  MOV R29, R14 ;  /* 0x0000000e001d7202 */ /* 0x000fe40000000f00 */
[----:B------:R-:W-:-:S07]  /*9a80*/  MOV R24, R30 ;  /* 0x0000001e00187202 */ /* 0x000fce0000000f00 */
[----:B------:R-:W-:Y:S05]  /*9a90*/  WARPSYNC.COLLECTIVE R26, `(.L_x_1592) ;  /* 0x000000001a087348 */ /* 0x000fea0003c00000 */
[----:B------:R0:W1:Y:S02]  /*9aa0*/  SHFL.BFLY P2, R30, R29, R28, R27 ;  /* 0x0c00001c1d1e7389 */ /* 0x000064000004001b */
[----:B01----:R-:W-:Y:S01]  /*9ab0*/  ENDCOLLECTIVE ;  /* 0x000000000000791b */ /* 0x003fe20003800000 */
.L_x_1592:
[----:B------:R-:W-:Y:S01]  /*9ac0*/  FADD.FTZ R24, R25, R24 ;  /* 0x0000001819187221 */ /* 0x000fe20000010000 */
[----:B------:R-:W-:Y:S06]  /*9ad0*/  BRA `(.L_x_1593) ;  /* 0xffffffe800a87947 */ /* 0x000fec000383ffff */
.L_x_1572:
        /* <DEDUP_REMOVED lines=8> */
.L_x_1595:
[----:B------:R-:W-:Y:S05]  /*9b60*/  BSYNC B1 ;  /* 0x0000000000017941 */ /* 0x000fea0003800000 */
.L_x_1594:
        /* <DEDUP_REMOVED lines=8> */
.L_x_1596:
[----:B------:R-:W-:Y:S01]  /*9bf0*/  FADD.FTZ R21, R21, R14 ;  /* 0x0000000e15157221 */ /* 0x000fe20000010000 */
[----:B------:R-:W-:-:S04]  /*9c00*/  HFMA2.MMA R28, -RZ, RZ, 0, 2.384185791015625e-07 ;  /* 0x00000004ff1c7435 */ /* 0x000fc800000001ff */
[----:B------:R-:W-:Y:S02]  /*9c10*/  MOV R29, R21 ;  /* 0x00000015001d7202 */ /* 0x000fe40000000f00 */
[----:B------:R-:W-:-:S07]  /*9c20*/  MOV R20, R30 ;  /* 0x0000001e00147202 */ /* 0x000fce0000000f00 */
[----:B------:R-:W-:Y:S05]  /*9c30*/  WARPSYNC.COLLECTIVE R26, `(.L_x_1597) ;  /* 0x000000001a087348 */ /* 0x000fea0003c00000 */
[----:B------:R0:W1:Y:S02]  /*9c40*/  SHFL.BFLY P2, R30, R29, R28, R27 ;  /* 0x0c00001c1d1e7389 */ /* 0x000064000004001b */
[----:B01----:R-:W-:Y:S01]  /*9c50*/  ENDCOLLECTIVE ;  /* 0x000000000000791b */ /* 0x003fe20003800000 */
.L_x_1597:
[----:B------:R-:W-:-:S05]  /*9c60*/  FADD.FTZ R20, R20, R15 ;  /* 0x0000000f14147221 */ /* 0x000fca0000010000 */
[----:B------:R-:W-:Y:S02]  /*9c70*/  MOV R29, R20 ;  /* 0x00000014001d7202 */ /* 0x000fe40000000f00 */
[----:B------:R-:W-:-:S07]  /*9c80*/  MOV R22, R30 ;  /* 0x0000001e00167202 */ /* 0x000fce0000000f00 */
[----:B------:R-:W-:Y:S05]  /*9c90*/  WARPSYNC.COLLECTIVE R26, `(.L_x_1598) ;  /* 0x000000001a087348 */ /* 0x000fea0003c00000 */
[----:B------:R0:W1:Y:S02]  /*9ca0*/  SHFL.BFLY P2, R30, R29, R28, R27 ;  /* 0x0c00001c1d1e7389 */ /* 0x000064000004001b */
[----:B01----:R-:W-:Y:S01]  /*9cb0*/  ENDCOLLECTIVE ;  /* 0x000000000000791b */ /* 0x003fe20003800000 */
.L_x_1598:
[----:B------:R-:W-:Y:S01]  /*9cc0*/  FADD.FTZ R22, R21, R22 ;  /* 0x0000001615167221 */ /* 0x000fe20000010000 */
[----:B------:R-:W-:-:S04]  /*9cd0*/  HFMA2.MMA R28, -RZ, RZ, 0, 1.1920928955078125e-07 ;  /* 0x00000002ff1c7435 */ /* 0x000fc800000001ff */
[----:B------:R-:W-:Y:S02]  /*9ce0*/  MOV R29, R22 ;  /* 0x00000016001d7202 */ /* 0x000fe40000000f00 */
[----:B------:R-:W-:-:S07]  /*9cf0*/  MOV R23, R30 ;  /* 0x0000001e00177202 */ /* 0x000fce0000000f00 */
[----:B------:R-:W-:Y:S05]  /*9d00*/  WARPSYNC.COLLECTIVE R26, `(.L_x_1599) ;  /* 0x000000001a087348 */ /* 0x000fea0003c00000 */
[----:B------:R0:W1:Y:S02]  /*9d10*/  SHFL.BFLY P2, R30, R29, R28, R27 ;  /* 0x0c00001c1d1e7389 */ /* 0x000064000004001b */
[----:B01----:R-:W-:Y:S01]  /*9d20*/  ENDCOLLECTIVE ;  /* 0x000000000000791b */ /* 0x003fe20003800000 */
.L_x_1599:
[----:B------:R-:W-:-:S05]  /*9d30*/  FADD.FTZ R23, R20, R23 ;  /* 0x0000001714177221 */ /* 0x000fca0000010000 */
[----:B------:R-:W-:Y:S02]  /*9d40*/  MOV R29, R23 ;  /* 0x00000017001d7202 */ /* 0x000fe40000000f00 */
[----:B------:R-:W-:-:S07]  /*9d50*/  MOV R25, R30 ;  /* 0x0000001e00197202 */ /* 0x000fce0000000f00 */
[----:B------:R-:W-:Y:S05]  /*9d60*/  WARPSYNC.COLLECTIVE R26, `(.L_x_1600) ;  /* 0x000000001a087348 */ /* 0x000fea0003c00000 */
[----:B------:R0:W1:Y:S02]  /*9d70*/  SHFL.BFLY P2, R30, R29, R28, R27 ;  /* 0x0c00001c1d1e7389 */ /* 0x000064000004001b */
[----:B01----:R-:W-:Y:S01]  /*9d80*/  ENDCOLLECTIVE ;  /* 0x000000000000791b */ /* 0x003fe20003800000 */
.L_x_1600:
[----:B------:R-:W-:Y:S01]  /*9d90*/  FADD.FTZ R25, R22, R25 ;  /* 0x0000001916197221 */ /* 0x000fe20000010000 */
[----:B------:R-:W-:-:S04]  /*9da0*/  HFMA2.MMA R28, -RZ, RZ, 0, 5.9604644775390625e-08 ;  /* 0x00000001ff1c7435 */ /* 0x000fc800000001ff */
[----:B------:R-:W-:Y:S02]  /*9db0*/  MOV R29, R25 ;  /* 0x00000019001d7202 */ /* 0x000fe40000000f00 */
[----:B------:R-:W-:-:S07]  /*9dc0*/  MOV R14, R30 ;  /* 0x0000001e000e7202 */ /* 0x000fce0000000f00 */
[----:B------:R-:W-:Y:S05]  /*9dd0*/  WARPSYNC.COLLECTIVE R26, `(.L_x_1601) ;  /* 0x000000001a087348 */ /* 0x000fea0003c00000 */
[----:B------:R0:W1:Y:S02]  /*9de0*/  SHFL.BFLY P2, R30, R29, R28, R27 ;  /* 0x0c00001c1d1e7389 */ /* 0x000064000004001b */
[----:B01----:R-:W-:Y:S01]  /*9df0*/  ENDCOLLECTIVE ;  /* 0x000000000000791b */ /* 0x003fe20003800000 */
.L_x_1601:
[----:B------:R-:W-:-:S05]  /*9e00*/  FADD.FTZ R14, R23, R14 ;  /* 0x0000000e170e7221 */ /* 0x000fca0000010000 */
[----:B------:R-:W-:Y:S02]  /*9e10*/  MOV R29, R14 ;  /* 0x0000000e001d7202 */ /* 0x000fe40000000f00 */
[----:B------:R-:W-:-:S07]  /*9e20*/  MOV R24, R30 ;  /* 0x0000001e00187202 */ /* 0x000fce0000000f00 */
[----:B------:R-:W-:Y:S05]  /*9e30*/  WARPSYNC.COLLECTIVE R26, `(.L_x_1602) ;  /* 0x000000001a087348 */ /* 0x000fea0003c00000 */
[----:B------:R0:W1:Y:S02]  /*9e40*/  SHFL.BFLY P2, R30, R29, R28, R27 ;  /* 0x0c00001c1d1e7389 */ /* 0x000064000004001b */
[----:B01----:R-:W-:Y:S01]  /*9e50*/  ENDCOLLECTIVE ;  /* 0x000000000000791b */ /* 0x003fe20003800000 */
.L_x_1602:
[----:B------:R-:W-:Y:S01]  /*9e60*/  FADD.FTZ R24, R25, R24 ;  /* 0x0000001819187221 */ /* 0x000fe20000010000 */
[----:B------:R-:W-:Y:S06]  /*9e70*/  BRA `(.L_x_1603) ;  /* 0xffffffe800647947 */ /* 0x000fec000383ffff */
.L_x_1573:
        /* <DEDUP_REMOVED lines=8> */
.L_x_1605:
[----:B------:R-:W-:Y:S05]  /*9f00*/  BSYNC B0 ;  /* 0x0000000000007941 */ /* 0x000fea0003800000 */
.L_x_1604:
[----:B------:R-:W-:Y:S01]  /*9f10*/  HFMA2.MMA R28, -RZ, RZ, 0, 4.76837158203125e-07 ;  /* 0x00000008ff1c7435 */ /* 0x000fe200000001ff */
[----:B------:R-:W-:Y:S01]  /*9f20*/  MOV R29, R14 ;  /* 0x0000000e001d7202 */ /* 0x000fe20000000f00 */
[----:B------:R-:W-:Y:S01]  /*9f30*/  HFMA2.MMA R32, -RZ, RZ, 0, 0 ;  /* 0x00000000ff207435 */ /* 0x000fe200000001ff */
[----:B------:R-:W-:Y:S02]  /*9f40*/  MOV R27, 0x101f ;  /* 0x0000101f001b7802 */ /* 0x000fe40000000f00 */
[----:B------:R-:W-:Y:S02]  /*9f50*/  MOV R26, 0xffff ;  /* 0x0000ffff001a7802 */ /* 0x000fe40000000f00 */
[----:B------:R-:W-:Y:S02]  /*9f60*/  MOV R17, R30 ;  /* 0x0000001e00117202 */ /* 0x000fe40000000f00 */
[----:B------:R-:W-:-:S07]  /*9f70*/  @!P0 SHF.L.U32 R19, R10, 0x1, RZ ;  /* 0x000000010a138819 */ /* 0x000fce00000006ff */
[----:B------:R-:W-:Y:S05]  /*9f80*/  WARPSYNC.COLLECTIVE R26, `(.L_x_1606) ;  /* 0x000000001a087348 */ /* 0x000fea0003c00000 */
[----:B------:R0:W1:Y:S02]  /*9f90*/  SHFL.BFLY P2, R30, R29, R28, R27 ;  /* 0x0c00001c1d1e7389 */ /* 0x000064000004001b */
[----:B01----:R-:W-:Y:S01]  /*9fa0*/  ENDCOLLECTIVE ;  /* 0x000000000000791b */ /* 0x003fe20003800000 */
.L_x_1606:
[----:B------:R-:W-:Y:S01]  /*9fb0*/  @!P0 IADD3 R18, R15, 0x14, RZ ;  /* 0x000000140f128810 */ /* 0x000fe20007ffe0ff */
[----:B------:R-:W-:Y:S01]  /*9fc0*/  FADD.FTZ R25, R17, R16 ;  /* 0x0000001011197221 */ /* 0x000fe20000010000 */
[----:B------:R-:W-:Y:S02]  /*9fd0*/  @!P0 LEA R23, R10, UR4, 0x7 ;  /* 0x000000040a178c11 */ /* 0x000fe4000f8e38ff */
[----:B------:R-:W-:Y:S02]  /*9fe0*/  @!P0 LOP3.LUT R18, R18, R19, RZ, 0x3c, !PT ;  /* 0x0000001312128212 */ /* 0x000fe400078e3cff */
[----:B------:R-:W-:Y:S02]  /*9ff0*/  MOV R34, RZ ;  /* 0x000000ff00227202 */ /* 0x000fe40000000f00 */
[----:B------:R-:W-:Y:S02]  /*a000*/  @!P0 LEA R18, R18, R23, 0x2 ;  /* 0x0000001712128211 */ /* 0x000fe400078e10ff */
[----:B------:R-:W-:-:S02]  /*a010*/  @!P0 SHF.L.U32 R22, R10, 0x1, RZ ;  /* 0x000000010a168819 */ /* 0x000fc400000006ff */
[----:B------:R-:W-:Y:S01]  /*a020*/  @!P0 LEA R24, R10, UR4, 0x7 ;  /* 0x000000040a188c11 */ /* 0x000fe2000f8e38ff */
[----:B------:R-:W-:Y:S01]  /*a030*/  HFMA2.MMA R28, -RZ, RZ, 0, 2.384185791015625e-07 ;  /* 0x00000004ff1c7435 */ /* 0x000fe200000001ff */
[----:B------:R-:W-:Y:S01]  /*a040*/  MOV R29, R25 ;  /* 0x00000019001d7202 */ /* 0x000fe20000000f00 */
[----:B------:R0:W1:Y:S01]  /*a050*/  @!P0 LDS R20, [R18] ;  /* 0x0000000012148984 */ /* 0x0000620000000800 */
[----:B------:R-:W-:-:S03]  /*a060*/  MOV R23, RZ ;  /* 0x000000ff00177202 */ /* 0x000fc60000000f00 */
[----:B------:R0:W2:Y:S01]  /*a070*/  @!P0 LDS R21, [R18+0x500] ;  /* 0x0005000012158984 */ /* 0x0000a20000000800 */
[----:B------:R-:W-:-:S07]  /*a080*/  FADD.FTZ R17, R30, R14 ;  /* 0x0000000e1e117221 */ /* 0x000fce0000010000 */
[----:B012---:R-:W-:Y:S05]  /*a090*/  WARPSYNC.COLLECTIVE R26, `(.L_x_1607) ;  /* 0x000000001a087348 */ /* 0x007fea0003c00000 */
[----:B------:R3:W4:Y:S02]  /*a0a0*/  SHFL.BFLY P2, R30, R29, R28, R27 ;  /* 0x0c00001c1d1e7389 */ /* 0x000724000004001b */
[----:B01234-:R-:W-:Y:S01]  /*a0b0*/  ENDCOLLECTIVE ;  /* 0x000000000000791b */ /* 0x01ffe20003800000 */
.L_x_1607:
[----:B------:R-:W-:Y:S02]  /*a0c0*/  MOV R29, R17 ;  /* 0x00000011001d7202 */ /* 0x000fe40000000f00 */
[----:B------:R-:W-:-:S07]  /*a0d0*/  MOV R16, R30 ;  /* 0x0000001e00107202 */ /* 0x000fce0000000f00 */
[----:B------:R-:W-:Y:S05]  /*a0e0*/  WARPSYNC.COLLECTIVE R26, `(.L_x_1608) ;  /* 0x000000001a087348 */ /* 0x000fea0003c00000 */
[----:B------:R0:W1:Y:S02]  /*a0f0*/  SHFL.BFLY P2, R30, R29, R28, R27 ;  /* 0x0c00001c1d1e7389 */ /* 0x000064000004001b */
[----:B01----:R-:W-:Y:S01]  /*a100*/  ENDCOLLECTIVE ;  /* 0x000000000000791b */ /* 0x003fe20003800000 */
.L_x_1608:
[----:B------:R-:W-:Y:S01]  /*a110*/  FADD.FTZ R19, R25, R16 ;  /* 0x0000001019137221 */ /* 0x000fe20000010000 */
[----:B------:R-:W-:Y:S02]  /*a120*/  @!P0 MOV R32, R20 ;  /* 0x0000001400208202 */ /* 0x000fe40000000f00 */
[----:B------:R-:W-:Y:S02]  /*a130*/  @!P0 MOV R34, R21 ;  /* 0x0000001500228202 */ /* 0x000fe40000000f00 */
[----:B------:R-:W-:Y:S01]  /*a140*/  @!P0 IADD3 R21, R15, 0x28, RZ ;  /* 0x000000280f158810 */ /* 0x000fe20007ffe0ff */
[----:B------:R-:W-:Y:S01]  /*a150*/  HFMA2.MMA R28, -RZ, RZ, 0, 1.1920928955078125e-07 ;  /* 0x00000002ff1c7435 */ /* 0x000fe200000001ff */
[----:B------:R-:W-:Y:S02]  /*a160*/  MOV R29, R19 ;  /* 0x00000013001d7202 */ /* 0x000fe40000000f00 */
[----:B------:R-:W-:-:S04]  /*a170*/  @!P0 LOP3.LUT R21, R21, R22, RZ, 0x3c, !PT ;  /* 0x0000001615158212 */ /* 0x000fc800078e3cff */
[----:B------:R-:W-:Y:S01]  /*a180*/  @!P0 LEA R22, R21, R24, 0x2 ;  /* 0x0000001815168211 */ /* 0x000fe200078e10ff */
[----:B------:R-:W-:Y:S01]  /*a190*/  HFMA2.MMA R24, -RZ, RZ, 0, 0 ;  /* 0x00000000ff187435 */ /* 0x000fe200000001ff */
[----:B------:R-:W-:-:S10]  /*a1a0*/  FADD.FTZ R14, R17, R30 ;  /* 0x0000001e110e7221 */ /* 0x000fd40000010000 */
[----:B------:R-:W-:Y:S05]  /*a1b0*/  WARPSYNC.COLLECTIVE R26, `(.L_x_1609) ;  /* 0x000000001a087348 */ /* 0x000fea0003c00000 */
[----:B------:R0:W1:Y:S02]  /*a1c0*/  SHFL.BFLY P2, R30, R29, R28, R27 ;  /* 0x0c00001c1d1e7389 */ /* 0x000064000004001b */
[----:B01----:R-:W-:Y:S01]  /*a1d0*/  ENDCOLLECTIVE ;  /* 0x000000000000791b */ /* 0x003fe20003800000 */
.L_x_1609:
[----:B------:R0:W1:Y:S04]  /*a1e0*/  @!P0 LDS R37, [R22] ;  /* 0x0000000016258984 */ /* 0x0000680000000800 */
[----:B------:R0:W2:Y:S01]  /*a1f0*/  @!P0 LDS R38, [R22+0x500] ;  /* 0x0005000016268984 */ /* 0x0000a20000000800 */
[----:B------:R-:W-:Y:S02]  /*a200*/  MOV R29, R14 ;  /* 0x0000000e001d7202 */ /* 0x000fe40000000f00 */
[----:B------:R-:W-:-:S07]  /*a210*/  MOV R16, R30 ;  /* 0x0000001e00107202 */ /* 0x000fce0000000f00 */
[----:B012---:R-:W-:Y:S05]  /*a220*/  WARPSYNC.COLLECTIVE R26, `(.L_x_1610) ;  /* 0x000000001a087348 */ /* 0x007fea0003c00000 */
[----:B------:R3:W4:Y:S02]  /*a230*/  SHFL.BFLY P2, R30, R29, R28, R27 ;  /* 0x0c00001c1d1e7389 */ /* 0x000724000004001b */
[----:B01234-:R-:W-:Y:S01]  /*a240*/  ENDCOLLECTIVE ;  /* 0x000000000000791b */ /* 0x01ffe20003800000 */
.L_x_1610:
[----:B------:R-:W-:Y:S01]  /*a250*/  FADD.FTZ R16, R19, R16 ;  /* 0x0000001013107221 */ /* 0x000fe20000010000 */
[----:B------:R-:W-:-:S04]  /*a260*/  HFMA2.MMA R28, -RZ, RZ, 0, 5.9604644775390625e-08 ;  /* 0x00000001ff1c7435 */ /* 0x000fc800000001ff */
[----:B------:R-:W-:Y:S02]  /*a270*/  MOV R29, R16 ;  /* 0x00000010001d7202 */ /* 0x000fe40000000f00 */
[----:B------:R-:W-:Y:S02]  /*a280*/  @!P0 MOV R24, R37 ;  /* 0x0000002500188202 */ /* 0x000fe40000000f00 */
[----:B------:R-:W-:Y:S01]  /*a290*/  @!P0 MOV R23, R38 ;  /* 0x0000002600178202 */ /* 0x000fe20000000f00 */
[----:B------:R-:W-:-:S07]  /*a2a0*/  FADD.FTZ R17, R14, R30 ;  /* 0x0000001e0e117221 */ /* 0x000fce0000010000 */
[----:B------:R-:W-:Y:S05]  /*a2b0*/  WARPSYNC.COLLECTIVE R26, `(.L_x_1611) ;  /* 0x000000001a087348 */ /* 0x000fea0003c00000 */
[----:B------:R0:W1:Y:S02]  /*a2c0*/  SHFL.BFLY P2, R30, R29, R28, R27 ;  /* 0x0c00001c1d1e7389 */ /* 0x000064000004001b */
[----:B01----:R-:W-:Y:S01]  /*a2d0*/  ENDCOLLECTIVE ;  /* 0x000000000000791b */ /* 0x003fe20003800000 */
.L_x_1611:
[----:B------:R-:W-:Y:S02]  /*a2e0*/  MOV R29, R17 ;  /* 0x00000011001d7202 */ /* 0x000fe40000000f00 */
[----:B------:R-:W-:-:S07]  /*a2f0*/  MOV R19, R30 ;  /* 0x0000001e00137202 */ /* 0x000fce0000000f00 */
[----:B------:R-:W-:Y:S05]  /*a300*/  WARPSYNC.COLLECTIVE R26, `(.L_x_1612) ;  /* 0x000000001a087348 */ /* 0x000fea0003c00000 */
[----:B------:R0:W1:Y:S02]  /*a310*/  SHFL.BFLY P2, R30, R29, R28, R27 ;  /* 0x0c00001c1d1e7389 */ /* 0x000064000004001b */
[----:B01----:R-:W-:Y:S01]  /*a320*/  ENDCOLLECTIVE ;  /* 0x000000000000791b */ /* 0x003fe20003800000 */
.L_x_1612:
[----:B------:R-:W-:Y:S01]  /*a330*/  FADD.FTZ R16, R16, R19 ;  /* 0x0000001310107221 */ /* 0x000fe20000010000 */
[----:B------:R-:W-:Y:S01]  /*a340*/  HFMA2.MMA R28, -RZ, RZ, 0, 4.76837158203125e-07 ;  /* 0x00000008ff1c7435 */ /* 0x000fe200000001ff */
[----:B------:R-:W-:Y:S02]  /*a350*/  MOV R29, R32 ;  /* 0x00000020001d7202 */ /* 0x000fe40000000f00 */
[----:B------:R-:W-:-:S08]  /*a360*/  MOV R14, R30 ;  /* 0x0000001e000e7202 */ /* 0x000fd00000000f00 */
[----:B------:R-:W-:Y:S05]  /*a370*/  WARPSYNC.COLLECTIVE R26, `(.L_x_1613) ;  /* 0x000000001a087348 */ /* 0x000fea0003c00000 */
[----:B------:R0:W1:Y:S02]  /*a380*/  SHFL.BFLY P2, R30, R29, R28, R27 ;  /* 0x0c00001c1d1e7389 */ /* 0x000064000004001b */
[----:B01----:R-:W-:Y:S01]  /*a390*/  ENDCOLLECTIVE ;  /* 0x000000000000791b */ /* 0x003fe20003800000 */
.L_x_1613:
[----:B------:R-:W-:Y:S01]  /*a3a0*/  FADD.FTZ R44, R17, R14 ;  /* 0x0000000e112c7221 */ /* 0x000fe20000010000 */
[----:B------:R-:W-:Y:S02]  /*a3b0*/  MOV R29, R34 ;  /* 0x00000022001d7202 */ /* 0x000fe40000000f00 */
[----:B------:R-:W-:-:S07]  /*a3c0*/  MOV R31, R30 ;  /* 0x0000001e001f7202 */ /* 0x000fce0000000f00 */
[----:B------:R-:W-:Y:S05]  /*a3d0*/  WARPSYNC.COLLECTIVE R26, `(.L_x_1614) ;  /* 0x000000001a087348 */ /* 0x000fea0003c00000 */
[----:B------:R0:W1:Y:S02]  /*a3e0*/  SHFL.BFLY P2, R30, R29, R28, R27 ;  /* 0x0c00001c1d1e7389 */ /* 0x000064000004001b */
[----:B01----:R-:W-:Y:S01]  /*a3f0*/  ENDCOLLECTIVE ;  /* 0x000000000000791b */ /* 0x003fe20003800000 */
.L_x_1614:
[----:B------:R-:W-:Y:S01]  /*a400*/  FADD.FTZ R31, R31, R32 ;  /* 0x000000201f1f7221 */ /* 0x000fe20000010000 */
[----:B------:R-:W-:-:S04]  /*a410*/  HFMA2.MMA R28, -RZ, RZ, 0, 2.384185791015625e-07 ;  /* 0x00000004ff1c7435 */ /* 0x000fc800000001ff */
[----:B------:R-:W-:Y:S02]  /*a420*/  MOV R29, R31 ;  /* 0x0000001f001d7202 */ /* 0x000fe40000000f00 */
[----:B------:R-:W-:-:S07]  /*a430*/  MOV R33, R30 ;  /* 0x0000001e00217202 */ /* 0x000fce0000000f00 */
[----:B------:R-:W-:Y:S05]  /*a440*/  WARPSYNC.COLLECTIVE R26, `(.L_x_1615) ;  /* 0x000000001a087348 */ /* 0x000fea0003c00000 */
[----:B------:R0:W1:Y:S02]  /*a450*/  SHFL.BFLY P2, R30, R29, R28, R27 ;  /* 0x0c00001c1d1e7389 */ /* 0x000064000004001b */
[----:B01----:R-:W-:Y:S01]  /*a460*/  ENDCOLLECTIVE ;  /* 0x000000000000791b */ /* 0x003fe20003800000 */
.L_x_1615:
[----:B------:R-:W-:-:S05]  /*a470*/  FADD.FTZ R33, R33, R34 ;  /* 0x0000002221217221 */ /* 0x000fca0000010000 */
[----:B------:R-:W-:Y:S02]  /*a480*/  MOV R29, R33 ;  /* 0x00000021001d7202 */ /* 0x000fe40000000f00 */
[----:B------:R-:W-:-:S07]  /*a490*/  MOV R20, R30 ;  /* 0x0000001e00147202 */ /* 0x000fce0000000f00 */
[----:B------:R-:W-:Y:S05]  /*a4a0*/  WARPSYNC.COLLECTIVE R26, `(.L_x_1616) ;  /* 0x000000001a087348 */ /* 0x000fea0003c00000 */
[----:B------:R0:W1:Y:S02]  /*a4b0*/  SHFL.BFLY P2, R30, R29, R28, R27 ;  /* 0x0c00001c1d1e7389 */ /* 0x000064000004001b */
[----:B01----:R-:W-:Y:S01]  /*a4c0*/  ENDCOLLECTIVE ;  /* 0x000000000000791b */ /* 0x003fe20003800000 */
.L_x_1616:
[----:B------:R-:W-:Y:S01]  /*a4d0*/  FADD.FTZ R35, R31, R20 ;  /* 0x000000141f237221 */ /* 0x000fe20000010000 */
[----:B------:R-:W-:-:S04]  /*a4e0*/  HFMA2.MMA R28, -RZ, RZ, 0, 1.1920928955078125e-07 ;  /* 0x00000002ff1c7435 */ /* 0x000fc800000001ff */
[----:B------:R-:W-:Y:S02]  /*a4f0*/  MOV R29, R35 ;  /* 0x00000023001d7202 */ /* 0x000fe40000000f00 */
[----:B------:R-:W-:-:S07]  /*a500*/  MOV R36, R30 ;  /* 0x0000001e00247202 */ /* 0x000fce0000000f00 */
[----:B------:R-:W-:Y:S05]  /*a510*/  WARPSYNC.COLLECTIVE R26, `(.L_x_1617) ;  /* 0x000000001a087348 */ /* 0x000fea0003c00000 */
[----:B------:R0:W1:Y:S02]  /*a520*/  SHFL.BFLY P2, R30, R29, R28, R27 ;  /* 0x0c00001c1d1e7389 */ /* 0x000064000004001b */
[----:B01----:R-:W-:Y:S01]  /*a530*/  ENDCOLLECTIVE ;  /* 0x000000000000791b */ /* 0x003fe20003800000 */
.L_x_1617:
[----:B------:R-:W-:-:S05]  /*a540*/  FADD.FTZ R36, R33, R36 ;  /* 0x0000002421247221 */ /* 0x000fca0000010000 */
[----:B------:R-:W-:Y:S02]  /*a550*/  MOV R29, R36 ;  /* 0x00000024001d7202 */ /* 0x000fe40000000f00 */
[----:B------:R-:W-:-:S07]  /*a560*/  MOV R18, R30 ;  /* 0x0000001e00127202 */ /* 0x000fce0000000f00 */
[----:B------:R-:W-:Y:S05]  /*a570*/  WARPSYNC.COLLECTIVE R26, `(.L_x_1618) ;  /* 0x000000001a087348 */ /* 0x000fea0003c00000 */
[----:B------:R0:W1:Y:S02]  /*a580*/  SHFL.BFLY P2, R30, R29, R28, R27 ;  /* 0x0c00001c1d1e7389 */ /* 0x000064000004001b */
[----:B01----:R-:W-:Y:S01]  /*a590*/  ENDCOLLECTIVE ;  /* 0x000000000000791b */ /* 0x003fe20003800000 */
.L_x_1618:
        /* <DEDUP_REMOVED lines=8> */
.L_x_1619:
[----:B------:R-:W-:Y:S01]  /*a620*/  FADD.FTZ R36, R36, R21 ;  /* 0x0000001524247221 */ /* 0x000fe20000010000 */
[----:B------:R-:W-:-:S04]  /*a630*/  HFMA2.MMA R21, -RZ, RZ, 0, 0 ;  /* 0x00000000ff157435 */ /* 0x000fc800000001ff */
[----:B------:R-:W-:Y:S02]  /*a640*/  MOV R29, R36 ;  /* 0x00000024001d7202 */ /* 0x000fe40000000f00 */
[----:B------:R-:W-:-:S07]  /*a650*/  MOV R34, R30 ;  /* 0x0000001e00227202 */ /* 0x000fce0000000f00 */
[----:B------:R-:W-:Y:S05]  /*a660*/  WARPSYNC.COLLECTIVE R26, `(.L_x_1620) ;  /* 0x000000001a087348 */ /* 0x000fea0003c00000 */
[----:B------:R0:W1:Y:S02]  /*a670*/  SHFL.BFLY P2, R30, R29, R28, R27 ;  /* 0x0c00001c1d1e7389 */ /* 0x000064000004001b */
[----:B01----:R-:W-:Y:S01]  /*a680*/  ENDCOLLECTIVE ;  /* 0x000000000000791b */ /* 0x003fe20003800000 */
.L_x_1620:
[----:B------:R-:W-:Y:S01]  /*a690*/  FADD.FTZ R34, R35, R34 ;  /* 0x0000002223227221 */ /* 0x000fe20000010000 */
[----:B------:R-:W-:Y:S01]  /*a6a0*/  HFMA2.MMA R28, -RZ, RZ, 0, 4.76837158203125e-07 ;  /* 0x00000008ff1c7435 */ /* 0x000fe200000001ff */
[----:B------:R-:W-:Y:S02]  /*a6b0*/  MOV R29, R24 ;  /* 0x00000018001d7202 */ /* 0x000fe40000000f00 */
[----:B------:R-:W-:-:S08]  /*a6c0*/  MOV R33, R30 ;  /* 0x0000001e00217202 */ /* 0x000fd00000000f00 */
[----:B------:R-:W-:Y:S05]  /*a6d0*/  WARPSYNC.COLLECTIVE R26, `(.L_x_1621) ;  /* 0x000000001a087348 */ /* 0x000fea0003c00000 */
[----:B------:R0:W1:Y:S02]  /*a6e0*/  SHFL.BFLY P2, R30, R29, R28, R27 ;  /* 0x0c00001c1d1e7389 */ /* 0x000064000004001b */
[----:B01----:R-:W-:Y:S01]  /*a6f0*/  ENDCOLLECTIVE ;  /* 0x000000000000791b */ /* 0x003fe20003800000 */
.L_x_1621:
[----:B------:R-:W-:Y:S01]  /*a700*/  FADD.FTZ R33, R36, R33 ;  /* 0x0000002124217221 */ /* 0x000fe20000010000 */
[----:B------:R-:W-:Y:S02]  /*a710*/  MOV R29, R23 ;  /* 0x00000017001d7202 */ /* 0x000fe40000000f00 */
[----:B------:R-:W-:-:S07]  /*a720*/  MOV R37, R30 ;  /* 0x0000001e00257202 */ /* 0x000fce0000000f00 */
[----:B------:R-:W-:Y:S05]  /*a730*/  WARPSYNC.COLLECTIVE R26, `(.L_x_1622) ;  /* 0x000000001a087348 */ /* 0x000fea0003c00000 */
[----:B------:R0:W1:Y:S02]  /*a740*/  SHFL.BFLY P2, R30, R29, R28, R27 ;  /* 0x0c00001c1d1e7389 */ /* 0x000064000004001b */
[----:B01----:R-:W-:Y:S01]  /*a750*/  ENDCOLLECTIVE ;  /* 0x000000000000791b */ /* 0x003fe20003800000 */
.L_x_1622:
[----:B------:R-:W-:Y:S01]  /*a760*/  FADD.FTZ R25, R37, R24 ;  /* 0x0000001825197221 */ /* 0x000fe20000010000 */
[----:B------:R-:W-:Y:S01]  /*a770*/  @!P0 SHF.L.U32 R24, R10, 0x1, RZ ;  /* 0x000000010a188819 */ /* 0x000fe200000006ff */
[----:B------:R-:W-:-:S03]  /*a780*/  HFMA2.MMA R28, -RZ, RZ, 0, 2.384185791015625e-07 ;  /* 0x00000004ff1c7435 */ /* 0x000fc600000001ff */
[----:B------:R-:W-:Y:S02]  /*a790*/  MOV R29, R25 ;  /* 0x00000019001d7202 */ /* 0x000fe40000000f00 */
[----:B------:R-:W-:-:S07]  /*a7a0*/  MOV R38, R30 ;  /* 0x0000001e00267202 */ /* 0x000fce0000000f00 */
[----:B------:R-:W-:Y:S05]  /*a7b0*/  WARPSYNC.COLLECTIVE R26, `(.L_x_1623) ;  /* 0x000000001a087348 */ /* 0x000fea0003c00000 */
[----:B------:R0:W1:Y:S02]  /*a7c0*/  SHFL.BFLY P2, R30, R29, R28, R27 ;  /* 0x0c00001c1d1e7389 */ /* 0x000064000004001b */
[----:B01----:R-:W-:Y:S01]  /*a7d0*/  ENDCOLLECTIVE ;  /* 0x000000000000791b */ /* 0x003fe20003800000 */
.L_x_1623:
        /* <DEDUP_REMOVED lines=8> */
.L_x_1624:
[----:B------:R-:W-:Y:S01]  /*a860*/  FADD.FTZ R38, R25, R38 ;  /* 0x0000002619267221 */ /* 0x000fe20000010000 */
[----:B------:R-:W-:-:S04]  /*a870*/  HFMA2.MMA R28, -RZ, RZ, 0, 1.1920928955078125e-07 ;  /* 0x00000002ff1c7435 */ /* 0x000fc800000001ff */
[----:B------:R-:W-:Y:S02]  /*a880*/  MOV R29, R38 ;  /* 0x00000026001d7202 */ /* 0x000fe40000000f00 */
[----:B------:R-:W-:Y:S02]  /*a890*/  MOV R37, R30 ;  /* 0x0000001e00257202 */ /* 0x000fe40000000f00 */
[----:B------:R-:W-:-:S03]  /*a8a0*/  @!P0 LEA R30, R10, UR4, 0x7 ;  /* 0x000000040a1e8c11 */ /* 0x000fc6000f8e38ff */
[----:B------:R-:W-:Y:S01]  /*a8b0*/  FADD.FTZ R37, R32, R37 ;  /* 0x0000002520257221 */ /* 0x000fe20000010000 */
[----:B------:R-:W-:-:S07]  /*a8c0*/  @!P0 LEA R39, R23, R30, 0x2 ;  /* 0x0000001e17278211 */ /* 0x000fce00078e10ff */
[----:B------:R-:W-:Y:S05]  /*a8d0*/  WARPSYNC.COLLECTIVE R26, `(.L_x_1625) ;  /* 0x000000001a087348 */ /* 0x000fea0003c00000 */
[----:B------:R0:W1:Y:S02]  /*a8e0*/  SHFL.BFLY P2, R30, R29, R28, R27 ;  /* 0x0c00001c1d1e7389 */ /* 0x000064000004001b */
[----:B01----:R-:W-:Y:S01]  /*a8f0*/  ENDCOLLECTIVE ;  /* 0x000000000000791b */ /* 0x003fe20003800000 */
.L_x_1625:
[----:B------:R0:W1:Y:S04]  /*a900*/  @!P0 LDS R22, [R39] ;  /* 0x0000000027168984 */ /* 0x0000680000000800 */
[----:B------:R0:W2:Y:S01]  /*a910*/  @!P0 LDS R20, [R39+0x500] ;  /* 0x0005000027148984 */ /* 0x0000a20000000800 */
[----:B------:R-:W-:Y:S02]  /*a920*/  MOV R29, R37 ;  /* 0x00000025001d7202 */ /* 0x000fe40000000f00 */
[----:B------:R-:W-:-:S07]  /*a930*/  MOV R23, R30 ;  /* 0x0000001e00177202 */ /* 0x000fce0000000f00 */
[----:B012---:R-:W-:Y:S05]  /*a940*/  WARPSYNC.COLLECTIVE R26, `(.L_x_1626) ;  /* 0x000000001a087348 */ /* 0x007fea0003c00000 */
[----:B------:R3:W4:Y:S02]  /*a950*/  SHFL.BFLY P2, R30, R29, R28, R27 ;  /* 0x0c00001c1d1e7389 */ /* 0x000724000004001b */
[----:B01234-:R-:W-:Y:S01]  /*a960*/  ENDCOLLECTIVE ;  /* 0x000000000000791b */ /* 0x01ffe20003800000 */
.L_x_1626:
        /* <DEDUP_REMOVED lines=9> */
.L_x_1627:
[----:B------:R-:W-:Y:S01]  /*aa00*/  ISETP.NE.AND P0, PT, R10, RZ, PT ;  /* 0x000000ff0a00720c */ /* 0x000fe20003f05270 */
[----:B------:R-:W-:-:S05]  /*aa10*/  FADD.FTZ R37, R37, R24 ;  /* 0x0000001825257221 */ /* 0x000fca0000010000 */
[----:B------:R-:W-:-:S07]  /*aa20*/  MOV R29, R37 ;  /* 0x00000025001d7202 */ /* 0x000fce0000000f00 */
[----:B------:R-:W0:Y:S01]  /*aa30*/  @!P0 LDC.64 R24, c[0x0][0x218] ;  /* 0x00008600ff188b82 */ /* 0x000e220000000a00 */
[----:B------:R-:W-:Y:S02]  /*aa40*/  @!P0 F2FP.BF16.F32.PACK_AB R44, RZ, R44 ;  /* 0x0000002cff2c823e */ /* 0x000fe400000010ff */
[----:B------:R-:W-:-:S07]  /*aa50*/  MOV R39, R30 ;  /* 0x0000001e00277202 */ /* 0x000fce0000000f00 */
[----:B0-----:R-:W-:Y:S05]  /*aa60*/  WARPSYNC.COLLECTIVE R26, `(.L_x_1628) ;  /* 0x000000001a087348 */ /* 0x001fea0003c00000 */
[----:B------:R1:W2:Y:S02]  /*aa70*/  SHFL.BFLY P2, R30, R29, R28, R27 ;  /* 0x0c00001c1d1e7389 */ /* 0x0002a4000004001b */
[----:B012---:R-:W-:Y:S01]  /*aa80*/  ENDCOLLECTIVE ;  /* 0x000000000000791b */ /* 0x007fe20003800000 */
.L_x_1628:
[----:B------:R-:W-:Y:S01]  /*aa90*/  FADD.FTZ R38, R38, R39 ;  /* 0x0000002726267221 */ /* 0x000fe20000010000 */
[----:B------:R-:W-:Y:S01]  /*aaa0*/  HFMA2.MMA R28, -RZ, RZ, 0, 4.76837158203125e-07 ;  /* 0x00000008ff1c7435 */ /* 0x000fe200000001ff */
[----:B------:R-:W-:Y:S02]  /*aab0*/  MOV R29, R21 ;  /* 0x00000015001d7202 */ /* 0x000fe40000000f00 */
[----:B------:R-:W-:-:S08]  /*aac0*/  MOV R40, R30 ;  /* 0x0000001e00287202 */ /* 0x000fd00000000f00 */
[----:B------:R-:W-:Y:S05]  /*aad0*/  WARPSYNC.COLLECTIVE R26, `(.L_x_1629) ;  /* 0x000000001a087348 */ /* 0x000fea0003c00000 */
[----:B------:R0:W1:Y:S02]  /*aae0*/  SHFL.BFLY P2, R30, R29, R28, R27 ;  /* 0x0c00001c1d1e7389 */ /* 0x000064000004001b */
[----:B01----:R-:W-:Y:S01]  /*aaf0*/  ENDCOLLECTIVE ;  /* 0x000000000000791b */ /* 0x003fe20003800000 */
.L_x_1629:
[----:B------:R-:W-:Y:S01]  /*ab00*/  FADD.FTZ R37, R37, R40 ;  /* 0x0000002825257221 */ /* 0x000fe20000010000 */
[----:B------:R-:W-:Y:S02]  /*ab10*/  MOV R29, R18 ;  /* 0x00000012001d7202 */ /* 0x000fe40000000f00 */
[----:B------:R-:W-:-:S07]  /*ab20*/  MOV R42, R30 ;  /* 0x0000001e002a7202 */ /* 0x000fce0000000f00 */
[----:B------:R-:W-:Y:S05]  /*ab30*/  WARPSYNC.COLLECTIVE R26, `(.L_x_1630) ;  /* 0x000000001a087348 */ /* 0x000fea0003c00000 */
[----:B------:R0:W1:Y:S02]  /*ab40*/  SHFL.BFLY P2, R30, R29, R28, R27 ;  /* 0x0c00001c1d1e7389 */ /* 0x000064000004001b */
[----:B01----:R-:W-:Y:S01]  /*ab50*/  ENDCOLLECTIVE ;  /* 0x000000000000791b */ /* 0x003fe20003800000 */
.L_x_1630:
[----:B------:R-:W-:Y:S01]  /*ab60*/  FADD.FTZ R42, R42, R21 ;  /* 0x000000152a2a7221 */ /* 0x000fe20000010000 */
[----:B------:R-:W-:-:S04]  /*ab70*/  HFMA2.MMA R28, -RZ, RZ, 0, 2.384185791015625e-07 ;  /* 0x00000004ff1c7435 */ /* 0x000fc800000001ff */
[----:B------:R-:W-:Y:S02]  /*ab80*/  MOV R29, R42 ;  /* 0x0000002a001d7202 */ /* 0x000fe40000000f00 */
[----:B------:R-:W-:-:S07]  /*ab90*/  MOV R23, R30 ;  /* 0x0000001e00177202 */ /* 0x000fce0000000f00 */
[----:B------:R-:W-:Y:S05]  /*aba0*/  WARPSYNC.COLLECTIVE R26, `(.L_x_1631) ;  /* 0x000000001a087348 */ /* 0x000fea0003c00000 */
[----:B------:R0:W1:Y:S02]  /*abb0*/  SHFL.BFLY P2, R30, R29, R28, R27 ;  /* 0x0c00001c1d1e7389 */ /* 0x000064000004001b */
[----:B01----:R-:W-:Y:S01]  /*abc0*/  ENDCOLLECTIVE ;  /* 0x000000000000791b */ /* 0x003fe20003800000 */
.L_x_1631:
        /* <DEDUP_REMOVED lines=8> */
.L_x_1632:
[----:B------:R-:W-:Y:S01]  /*ac50*/  FADD.FTZ R42, R42, R41 ;  /* 0x000000292a2a7221 */ /* 0x000fe20000010000 */
[----:B------:R-:W-:Y:S02]  /*ac60*/  IADD3 R41, R15, R6, RZ ;  /* 0x000000060f297210 */ /* 0x000fe40007ffe0ff */
[----:B------:R-:W0:Y:S03]  /*ac70*/  @!P0 LDC.64 R14, c[0x0][0x220] ;  /* 0x00008800ff0e8b82 */ /* 0x000e260000000a00 */
[----:B------:R-:W-:-:S04]  /*ac80*/  @!P0 IMAD.WIDE R24, R41, 0x2, R24 ;  /* 0x0000000229188825 */ /* 0x000fc800078e0218 */
[C---:B------:R-:W-:Y:S01]  /*ac90*/  @!P0 IMAD.WIDE R22, R41.reuse, 0x2, R22 ;  /* 0x0000000229168825 */ /* 0x040fe200078e0216 */
[----:B------:R-:W-:Y:S01]  /*aca0*/  HFMA2.MMA R28, -RZ, RZ, 0, 1.1920928955078125e-07 ;  /* 0x00000002ff1c7435 */ /* 0x000fe200000001ff */
[----:B------:R-:W-:Y:S02]  /*acb0*/  MOV R29, R42 ;  /* 0x0000002a001d7202 */ /* 0x000fe40000000f00 */
[----:B------:R-:W-:Y:S01]  /*acc0*/  @!P0 IMAD.WIDE R18, R41, 0x2, R18 ;  /* 0x0000000229128825 */ /* 0x000fe200078e0212 */
[----:B------:R-:W-:-:S07]  /*acd0*/  MOV R20, R30 ;  /* 0x0000001e00147202 */ /* 0x000fce0000000f00 */
[----:B0-----:R-:W-:Y:S05]  /*ace0*/  WARPSYNC.COLLECTIVE R26, `(.L_x_1633) ;  /* 0x000000001a087348 */ /* 0x001fea0003c00000 */
[----:B------:R1:W2:Y:S02]  /*acf0*/  SHFL.BFLY P2, R30, R29, R28, R27 ;  /* 0x0c00001c1d1e7389 */ /* 0x0002a4000004001b */
[----:B012---:R-:W-:Y:S01]  /*ad00*/  ENDCOLLECTIVE ;  /* 0x000000000000791b */ /* 0x007fe20003800000 */
.L_x_1633:
[----:B------:R-:W-:Y:S01]  /*ad10*/  FADD.FTZ R31, R31, R20 ;  /* 0x000000141f1f7221 */ /* 0x000fe20000010000 */
[C---:B------:R-:W-:Y:S01]  /*ad20*/  @!P0 IMAD.WIDE R14, R41.reuse, 0x2, R14 ;  /* 0x00000002290e8825 */ /* 0x040fe200078e020e */
[----:B------:R-:W0:Y:S03]  /*ad30*/  @!P0 LDC.64 R20, c[0x0][0x218] ;  /* 0x00008600ff148b82 */ /* 0x000e260000000a00 */
        /* <DEDUP_REMOVED lines=10> */
.L_x_1634:
        /* <DEDUP_REMOVED lines=14> */
.L_x_1635:
        /* <DEDUP_REMOVED lines=11> */
.L_x_1636:
[----:B------:R-:W-:Y:S01]  /*af70*/  FADD.FTZ R35, R42, R35 ;  /* 0x000000232a237221 */ /* 0x000fe20000010000 */
[----:B------:R-:W-:Y:S06]  /*af80*/  BRA `(.L_x_1637) ;  /* 0xffffffe000d47947 */ /* 0x000fec000383ffff */
.L_x_1638:
        /* <DEDUP_REMOVED lines=15> */
.L_x_3776:


//--------------------- .text._ZN13group_norm_v218gn_bwd_cuda_kernelI13__nv_bfloat16Li320ELi2ELi16ELi80ELi256ELb1ELb1ELi32ELi320ELi320ELi4ELb1ELi36ELb0ELb0ELNS_15WgradSyncMethodE3ENS_16CompileConditionILi900EEEEEvPT_S6_S6_PKS5_S8_S8_S8_PKfflPfPj --------------------------
	.section	.text._ZN13group_norm_v218gn_bwd_cuda_kernelI13__nv_bfloat16Li320ELi2ELi16ELi80ELi256ELb1ELb1ELi32ELi320ELi320ELi4ELb1ELi36ELb0ELb0ELNS_15WgradSyncMethodE3ENS_16CompileConditionILi900EEEEEvPT_S6_S6_PKS5_S8_S8_S8_PKfflPfPj,"ax",@progbits
	.align	128
        .global         _ZN13group_norm_v218gn_bwd_cuda_kernelI13__nv_bfloat16Li320ELi2ELi16ELi80ELi256ELb1ELb1ELi32ELi320ELi320ELi4ELb1ELi36ELb0ELb0ELNS_15WgradSyncMethodE3ENS_16CompileConditionILi900EEEEEvPT_S6_S6_PKS5_S8_S8_S8_PKfflPfPj
        .type           _ZN13group_norm_v218gn_bwd_cuda_kernelI13__nv_bfloat16Li320ELi2ELi16ELi80ELi256ELb1ELb1ELi32ELi320ELi320ELi4ELb1ELi36ELb0ELb0ELNS_15WgradSyncMethodE3ENS_16CompileConditionILi900EEEEEvPT_S6_S6_PKS5_S8_S8_S8_PKfflPfPj,@function
        .size           _ZN13group_norm_v218gn_bwd_cuda_kernelI13__nv_bfloat16Li320ELi2ELi16ELi80ELi256ELb1ELb1ELi32ELi320ELi320ELi4ELb1ELi36ELb0ELb0ELNS_15WgradSyncMethodE3ENS_16CompileConditionILi900EEEEEvPT_S6_S6_PKS5_S8_S8_S8_PKfflPfPj,(.L_x_3777 - _ZN13group_norm_v218gn_bwd_cuda_kernelI13__nv_bfloat16Li320ELi2ELi16ELi80ELi256ELb1ELb1ELi32ELi320ELi320ELi4ELb1ELi36ELb0ELb0ELNS_15WgradSyncMethodE3ENS_16CompileConditionILi900EEEEEvPT_S6_S6_PKS5_S8_S8_S8_PKfflPfPj)
        .other          _ZN13group_norm_v218gn_bwd_cuda_kernelI13__nv_bfloat16Li320ELi2ELi16ELi80ELi256ELb1ELb1ELi32ELi320ELi320ELi4ELb1ELi36ELb0ELb0ELNS_15WgradSyncMethodE3ENS_16CompileConditionILi900EEEEEvPT_S6_S6_PKS5_S8_S8_S8_PKfflPfPj,@"STO_CUDA_ENTRY STV_DEFAULT"
_ZN13group_norm_v218gn_bwd_cuda_kernelI13__nv_bfloat16Li320ELi2ELi16ELi80ELi256ELb1ELb1ELi32ELi320ELi320ELi4ELb1ELi36ELb0ELb0ELNS_15WgradSyncMethodE3ENS_16CompileConditionILi900EEEEEvPT_S6_S6_PKS5_S8_S8_S8_PKfflPfPj:
.text._ZN13group_norm_v218gn_bwd_cuda_kernelI13__nv_bfloat16Li320ELi2ELi16ELi80ELi256ELb1ELb1ELi32ELi320ELi320ELi4ELb1ELi36ELb0ELb0ELNS_15WgradSyncMethodE3ENS_16CompileConditionILi900EEEEEvPT_S6_S6_PKS5_S8_S8_S8_PKfflPfPj:
        /* <DEDUP_REMOVED lines=32> */
.L_x_1641:
[----:B------:R-:W2:Y:S04]  /*0200*/  LD.E.STRONG.GPU R0, desc[UR12][R2.64] ;  /* 0x0000000c02007980 */ /* 0x000ea8000c10f900 */
[----:B--2---:R-:W-:Y:S01]  /*0210*/  CCTL.IVALL ;  /* 0x00000000ff00798f */ /* 0x004fe20002000000 */
[----:B------:R-:W-:Y:S05]  /*0220*/  YIELD ;  /* 0x0000000000007946 */ /* 0x000fea0003800000 */
[----:B-----5:R-:W-:-:S04]  /*0230*/  LOP3.LUT R0, R0, R5, RZ, 0x3c, !PT ;  /* 0x0000000500007212 */ /* 0x020fc800078e3cff */
[----:B------:R-:W-:-:S13]  /*0240*/  ISETP.GT.AND P0, PT, R0, -0x1, PT ;  /* 0xffffffff0000780c */ /* 0x000fda0003f04270 */
[----:B------:R-:W-:Y:S05]  /*0250*/  @P0 BRA `(.L_x_1641) ;  /* 0xfffffffc00e80947 */ /* 0x000fea000383ffff */
.L_x_1640:
[----:B------:R-:W-:Y:S05]  /*0260*/  WARPSYNC.ALL ;  /* 0x0000000000007948 */ /* 0x000fea0003800000 */
[----:B------:R-:W-:Y:S06]  /*0270*/  BAR.SYNC.DEFER_BLOCKING 0x0 ;  /* 0x0000000000007b1d */ /* 0x000fec0000010000 */
[----:B------:R-:W-:Y:S05]  /*0280*/  BRA `(.L_x_1642) ;  /* 0x0000006400c87947 */ /* 0x000fea0003800000 */
.L_x_1639:
        /* <DEDUP_REMOVED lines=37> */
.L_x_1654:
        /* <DEDUP_REMOVED lines=9> */
[----:B------:R-:W-:Y:S01]  /*0570*/  MOV R7, UR10 ;  /* 0x0000000a00077c02 */ /* 0x000fe20008000f00 */
[----:B------:R-:W-:-:S02]  /*0580*/  ULOP3.LUT UR9, UR9, 0xe0, URZ, 0xc0, !UPT ;  /* 0x000000e009097892 */ /* 0x000fc4000f8ec03f */
[----:B------:R-:W-:Y:S01]  /*0590*/  UIMAD UR18, UR15, 0x50000, URZ ;  /* 0x000500000f1278a4 */ /* 0x000fe2000f8e023f */
[----:B------:R-:W-:Y:S01]  /*05a0*/  ULDC.64 UR20, c[0x0][0x248] ;  /* 0x0000920000147ab9 */ /* 0x000fe20000000a00 */
[----:B0-----:R-:W-:-:S05]  /*05b0*/  IMAD.WIDE.U32 R2, R0, -0x33333333, RZ ;  /* 0xcccccccd00027825 */ /* 0x001fca00078e00ff */
[----:B------:R-:W-:-:S04]  /*05c0*/  SHF.R.U32.HI R9, RZ, 0x6, R3 ;  /* 0x00000006ff097819 */ /* 0x000fc80000011603 */
[C---:B------:R-:W-:Y:S01]  /*05d0*/  IADD3 R11, R9.reuse, UR9, RZ ;  /* 0x00000009090b7c10 */ /* 0x040fe2000fffe0ff */
[----:B------:R-:W-:Y:S01]  /*05e0*/  IMAD R8, R9, -0x50, R0 ;  /* 0xffffffb009087824 */ /* 0x000fe200078e0200 */
[----:B------:R-:W-:Y:S01]  /*05f0*/  MOV R0, UR15 ;  /* 0x0000000f00007c02 */ /* 0x000fe20008000f00 */
[----:B------:R-:W-:Y:S02]  /*0600*/  ULDC UR9, c[0x0][0x250] ;  /* 0x0000940000097ab9 */ /* 0x000fe40000000800 */
[----:B------:R-:W-:Y:S01]  /*0610*/  IMAD R11, R11, 0x500, RZ ;  /* 0x000005000b0b7824 */ /* 0x000fe200078e02ff */
[----:B------:R-:W-:-:S04]  /*0620*/  LEA R36, R8, UR14, 0x2 ;  /* 0x0000000e08247c11 */ /* 0x000fc8000f8e10ff */
[----:B------:R-:W-:Y:S01]  /*0630*/  SHF.R.S32.HI R37, RZ, 0x1f, R36 ;  /* 0x0000001fff257819 */ /* 0x000fe20000011424 */
[----:B------:R-:W-:-:S04]  /*0640*/  IMAD.WIDE.U32 R2, R36, -0x33333333, RZ ;  /* 0xcccccccd24027825 */ /* 0x000fc800078e00ff */
[----:B------:R-:W-:Y:S01]  /*0650*/  IMAD.WIDE.U32 R86, R7, 0x50000, R36 ;  /* 0x0005000007567825 */ /* 0x000fe200078e0024 */
[----:B------:R-:W-:Y:S02]  /*0660*/  SHF.R.U32.HI R4, RZ, 0x6, R3 ;  /* 0x00000006ff047819 */ /* 0x000fe40000011603 */
[----:B------:R-:W0:Y:S02]  /*0670*/  LDC.64 R2, c[0x0][0x240] ;  /* 0x00009000ff027b82 */ /* 0x000e240000000a00 */
[----:B------:R-:W-:Y:S01]  /*0680*/  IADD3 R16, R87, UR18, RZ ;  /* 0x0000001257107c10 */ /* 0x000fe2000fffe0ff */
[----:B------:R2:W-:Y:S01]  /*0690*/  STL [R1+0x38], R4 ;  /* 0x0000380401007387 */ /* 0x0005e20000100800 */
[----:B------:R-:W-:Y:S01]  /*06a0*/  ULDC.64 UR18, c[0x0][0x230] ;  /* 0x00008c0000127ab9 */ /* 0x000fe20000000a00 */
[----:B--2---:R-:W-:-:S04]  /*06b0*/  LEA R4, P0, R7, R4, 0x4 ;  /* 0x0000000407047211 */ /* 0x004fc800078020ff */
[----:B------:R-:W-:Y:S02]  /*06c0*/  LEA.HI.X R7, R7, RZ, R0, 0x4, P0 ;  /* 0x000000ff07077211 */ /* 0x000fe400000f2400 */
[C---:B------:R-:W-:Y:S02]  /*06d0*/  LEA R30, P0, R4.reuse, UR20, 0x3 ;  /* 0x00000014041e7c11 */ /* 0x040fe4000f8018ff */
[----:B------:R-:W-:Y:S02]  /*06e0*/  IADD3 R0, P1, R11, R86, RZ ;  /* 0x000000560b007210 */ /* 0x000fe40007f3e0ff */
[----:B------:R-:W-:Y:S01]  /*06f0*/  LEA.HI.X R31, R4, UR21, R7, 0x3, P0 ;  /* 0x00000015041f7c11 */ /* 0x000fe200080f1c07 */
[----:B-1----:R-:W-:Y:S01]  /*0700*/  IMAD.WIDE R32, R36, 0x2, R32 ;  /* 0x0000000224207825 */ /* 0x002fe200078e0220 */
[----:B------:R-:W-:Y:S01]  /*0710*/  IADD3.X R5, RZ, R16, RZ, P1, !PT ;  /* 0x00000010ff057210 */ /* 0x000fe20000ffe4ff */
[----:B------:R-:W-:Y:S01]  /*0720*/  ULDC.64 UR20, c[0x0][0x228] ;  /* 0x00008a0000147ab9 */ /* 0x000fe20000000a00 */
[----:B------:R-:W-:-:S02]  /*0730*/  SHF.L.U32 R13, R0, 0x1, RZ ;  /* 0x00000001000d7819 */ /* 0x000fc400000006ff */
[----:B------:R-:W2:Y:S01]  /*0740*/  LDG.E.64.CONSTANT R30, desc[UR12][R30.64] ;  /* 0x0000000c1e1e7981 */ /* 0x000ea2000c1e9b00 */
[----:B------:R-:W-:Y:S02]  /*0750*/  SHF.L.U64.HI R12, R0, 0x1, R5 ;  /* 0x00000001000c7819 */ /* 0x000fe40000010205 */
[----:B------:R-:W-:Y:S01]  /*0760*/  IADD3 R5, R11, 0x1400, RZ ;  /* 0x000014000b057810 */ /* 0x000fe20007ffe0ff */
[----:B0-----:R-:W-:Y:S01]  /*0770*/  IMAD.WIDE R36, R36, 0x2, R2 ;  /* 0x0000000224247825 */ /* 0x001fe200078e0202 */
[----:B------:R-:W-:Y:S01]  /*0780*/  IADD3 R34, P0, R13, UR18, RZ ;  /* 0x000000120d227c10 */ /* 0x000fe2000ff1e0ff */
[----:B------:R-:W3:Y:S01]  /*0790*/  LDG.E.64.CONSTANT R32, desc[UR12][R32.64] ;  /* 0x0000000c20207981 */ /* 0x000ee2000c1e9b00 */
[----:B------:R-:W-:Y:S02]  /*07a0*/  IADD3 R5, P1, R5, R86, RZ ;  /* 0x0000005605057210 */ /* 0x000fe40007f3e0ff */
[----:B------:R-:W-:Y:S01]  /*07b0*/  IADD3.X R35, R12, UR19, RZ, P0, !PT ;  /* 0x000000130c237c10 */ /* 0x000fe200087fe4ff */
[----:B------:R-:W4:Y:S01]  /*07c0*/  LDG.E.64.CONSTANT R36, desc[UR12][R36.64] ;  /* 0x0000000c24247981 */ /* 0x000f22000c1e9b00 */
[----:B------:R-:W-:-:S02]  /*07d0*/  IADD3.X R0, RZ, R16, RZ, P1, !PT ;  /* 0x00000010ff007210 */ /* 0x000fc40000ffe4ff */
[C---:B------:R-:W-:Y:S02]  /*07e0*/  SHF.L.U32 R10, R5.reuse, 0x1, RZ ;  /* 0x00000001050a7819 */ /* 0x040fe400000006ff */
[----:B------:R-:W3:Y:S01]  /*07f0*/  LDG.E.64.CONSTANT R34, desc[UR12][R34.64] ;  /* 0x0000000c22227981 */ /* 0x000ee2000c1e9b00 */
[----:B------:R-:W-:Y:S02]  /*0800*/  SHF.L.U64.HI R6, R5, 0x1, R0 ;  /* 0x0000000105067819 */ /* 0x000fe40000010200 */
[----:B------:R-:W-:-:S04]  /*0810*/  IADD3 R38, P0, R10, UR18, RZ ;  /* 0x000000120a267c10 */ /* 0x000fc8000ff1e0ff */
[----:B------:R-:W-:-:S06]  /*0820*/  IADD3.X R39, R6, UR19, RZ, P0, !PT ;  /* 0x0000001306277c10 */ /* 0x000fcc00087fe4ff */
[----:B------:R-:W4:Y:S01]  /*0830*/  LDG.E.64.CONSTANT R38, desc[UR12][R38.64] ;  /* 0x0000000c26267981 */ /* 0x000f22000c1e9b00 */
[----:B------:R-:W-:-:S04]  /*0840*/  IADD3 R40, P0, R13, UR20, RZ ;  /* 0x000000140d287c10 */ /* 0x000fc8000ff1e0ff */
[----:B------:R-:W-:-:S06]  /*0850*/  IADD3.X R41, R12, UR21, RZ, P0, !PT ;  /* 0x000000150c297c10 */ /* 0x000fcc00087fe4ff */
[----:B------:R-:W4:Y:S01]  /*0860*/  LDG.E.64.CONSTANT R40, desc[UR12][R40.64] ;  /* 0x0000000c28287981 */ /* 0x000f22000c1e9b00 */
[----:B------:R-:W-:-:S04]  /*0870*/  IADD3 R3, R11, 0x2800, RZ ;  /* 0x000028000b037810 */ /* 0x000fc80007ffe0ff */
[----:B------:R-:W-:-:S04]  /*0880*/  IADD3 R3, P0, R3, R86, RZ ;  /* 0x0000005603037210 */ /* 0x000fc80007f1e0ff */
[----:B------:R-:W-:Y:S02]  /*0890*/  IADD3.X R0, RZ, R16, RZ, P0, !PT ;  /* 0x00000010ff007210 */ /* 0x000fe400007fe4ff */
[C---:B------:R-:W-:Y:S02]  /*08a0*/  SHF.L.U32 R5, R3.reuse, 0x1, RZ ;  /* 0x0000000103057819 */ /* 0x040fe400000006ff */
[----:B------:R-:W-:Y:S02]  /*08b0*/  SHF.L.U64.HI R2, R3, 0x1, R0 ;  /* 0x0000000103027819 */ /* 0x000fe40000010200 */
[----:B------:R-:W-:-:S04]  /*08c0*/  IADD3 R42, P0, R5, UR18, RZ ;  /* 0x00000012052a7c10 */ /* 0x000fc8000ff1e0ff */
[----:B------:R-:W-:-:S06]  /*08d0*/  IADD3.X R43, R2, UR19, RZ, P0, !PT ;  /* 0x00000013022b7c10 */ /* 0x000fcc00087fe4ff */
[----:B------:R-:W4:Y:S01]  /*08e0*/  LDG.E.64.CONSTANT R42, desc[UR12][R42.64] ;  /* 0x0000000c2a2a7981 */ /* 0x000f22000c1e9b00 */
[----:B------:R-:W-:-:S04]  /*08f0*/  IADD3 R44, P0, R10, UR20, RZ ;  /* 0x000000140a2c7c10 */ /* 0x000fc8000ff1e0ff */
[----:B------:R-:W-:-:S06]  /*0900*/  IADD3.X R45, R6, UR21, RZ, P0, !PT ;  /* 0x00000015062d7c10 */ /* 0x000fcc00087fe4ff */
[----:B------:R-:W4:Y:S01]  /*0910*/  LDG.E.64.CONSTANT R44, desc[UR12][R44.64] ;  /* 0x0000000c2c2c7981 */ /* 0x000f22000c1e9b00 */
[----:B------:R-:W-:-:S03]  /*0920*/  IADD3 R3, R11, 0x3c00, RZ ;  /* 0x00003c000b037810 */ /* 0x000fc60007ffe0ff */
[----:B------:R-:W-:Y:S01]  /*0930*/  STL [R1+0x34], R12 ;  /* 0x0000340c01007387 */ /* 0x000fe20000100800 */
[----:B------:R-:W-:-:S03]  /*0940*/  IADD3 R3, P0, R3, R86, RZ ;  /* 0x0000005603037210 */ /* 0x000fc60007f1e0ff */
[----:B------:R-:W-:Y:S01]  /*0950*/  STL [R1+0x30], R13 ;  /* 0x0000300d01007387 */ /* 0x000fe20000100800 */
[----:B------:R-:W-:-:S03]  /*0960*/  IADD3.X R0, RZ, R16, RZ, P0, !PT ;  /* 0x00000010ff007210 */ /* 0x000fc600007fe4ff */
[----:B------:R0:W-:Y:S04]  /*0970*/  STL [R1+0x28], R10 ;  /* 0x0000280a01007387 */ /* 0x0001e80000100800 */
[----:B------:R1:W-:Y:S01]  /*0980*/  STL [R1+0x2c], R6 ;  /* 0x00002c0601007387 */ /* 0x0003e20000100800 */
[C---:B0-----:R-:W-:Y:S02]  /*0990*/  SHF.L.U32 R10, R3.reuse, 0x1, RZ ;  /* 0x00000001030a7819 */ /* 0x041fe400000006ff */
[----:B-1----:R-:W-:Y:S02]  /*09a0*/  SHF.L.U64.HI R6, R3, 0x1, R0 ;  /* 0x0000000103067819 */ /* 0x002fe40000010200 */
        /* <DEDUP_REMOVED lines=15> */
[----:B------:R-:W-:Y:S04]  /*0aa0*/  STL [R1+0x20], R5 ;  /* 0x0000200501007387 */ /* 0x000fe80000100800 */
[----:B------:R2:W-:Y:S04]  /*0ab0*/  STL [R1+0x24], R2 ;  /* 0x0000240201007387 */ /* 0x0005e80000100800 */
[----:B------:R-:W4:Y:S04]  /*0ac0*/  LDG.E.64.CONSTANT R52, desc[UR12][R52.64] ;  /* 0x0000000c34347981 */ /* 0x000f28000c1e9b00 */
[----:B------:R-:W4:Y:S01]  /*0ad0*/  LDG.E.64.CONSTANT R50, desc[UR12][R50.64] ;  /* 0x0000000c32327981 */ /* 0x000f22000c1e9b00 */
[----:B------:R-:W-:-:S03]  /*0ae0*/  HFMA2.MMA R19, -RZ, RZ, 0, 2.384185791015625e-06 ;  /* 0x00000028ff137435 */ /* 0x000fc600000001ff */
[----:B------:R0:W-:Y:S04]  /*0af0*/  STL [R1+0x18], R10 ;  /* 0x0000180a01007387 */ /* 0x0001e80000100800 */
[----:B------:R-:W-:Y:S03]  /*0b00*/  STL [R1+0x1c], R6 ;  /* 0x00001c0601007387 */ /* 0x000fe60000100800 */
[----:B------:R-:W-:Y:S01]  /*0b10*/  IMAD R8, R8, R19, UR8 ;  /* 0x0000000808087e24 */ /* 0x000fe2000f8e0213 */
[----:B------:R-:W-:Y:S04]  /*0b20*/  STL [R1+0x10], R26 ;  /* 0x0000101a01007387 */ /* 0x000fe80000100800 */
[----:B------:R-:W-:Y:S01]  /*0b30*/  STL [R1+0x14], R18 ;  /* 0x0000141201007387 */ /* 0x000fe20000100800 */
[----:B------:R-:W-:-:S02]  /*0b40*/  IADD3 R19, R11, 0x7800, RZ ;  /* 0x000078000b137810 */ /* 0x000fc40007ffe0ff */
[----:B------:R-:W-:Y:S02]  /*0b50*/  IADD3 R55, R11, 0x8c00, RZ ;  /* 0x00008c000b377810 */ /* 0x000fe40007ffe0ff */
[----:B------:R-:W-:Y:S01]  /*0b60*/  IADD3 R54, P2, R26, UR20, RZ ;  /* 0x000000141a367c10 */ /* 0x000fe2000ff5e0ff */
[----:B--2---:R-:W-:-:S06]  /*0b70*/  FADD.FTZ R2, R31, UR9 ;  /* 0x000000091f027e21 */ /* 0x004fcc0008010000 */
[----:B------:R-:W1:Y:S01]  /*0b80*/  MUFU.RSQ R2, R2 ;  /* 0x0000000200027308 */ /* 0x000e620000001400 */
[----:B---3--:R-:W-:Y:S02]  /*0b90*/  SHF.L.U32 R5, R34, 0x10, RZ ;  /* 0x0000001022057819 */ /* 0x008fe400000006ff */
[----:B------:R-:W-:-:S03]  /*0ba0*/  SHF.L.U32 R7, R35, 0x10, RZ ;  /* 0x0000001023077819 */ /* 0x000fc600000006ff */
[C---:B------:R-:W-:Y:S02]  /*0bb0*/  FADD.FTZ R5, -R30.reuse, R5 ;  /* 0x000000051e057221 */ /* 0x040fe40000010100 */
[----:B------:R-:W-:Y:S02]  /*0bc0*/  FADD.FTZ R7, -R30, R7 ;  /* 0x000000071e077221 */ /* 0x000fe40000010100 */
[----:B-1----:R-:W-:Y:S01]  /*0bd0*/  FMUL.FTZ R83, R2, R5 ;  /* 0x0000000502537220 */ /* 0x002fe20000410000 */
[----:B----4-:R-:W-:Y:S01]  /*0be0*/  SHF.L.U32 R5, R38, 0x10, RZ ;  /* 0x0000001026057819 */ /* 0x010fe200000006ff */
[----:B------:R-:W-:Y:S01]  /*0bf0*/  FMUL.FTZ R82, R2, R7 ;  /* 0x0000000702527220 */ /* 0x000fe20000410000 */
[----:B------:R-:W-:Y:S02]  /*0c00*/  SHF.L.U32 R7, R39, 0x10, RZ ;  /* 0x0000001027077819 */ /* 0x000fe400000006ff */
[----:B------:R-:W-:Y:S01]  /*0c10*/  PRMT R4, R34, 0x7632, R4 ;  /* 0x0000763222047816 */ /* 0x000fe20000000004 */
[----:B------:R-:W-:-:S02]  /*0c20*/  FADD.FTZ R5, -R30, R5 ;  /* 0x000000051e057221 */ /* 0x000fc40000010100 */
[----:B------:R-:W-:Y:S02]  /*0c30*/  FADD.FTZ R13, -R30, R7 ;  /* 0x000000071e0d7221 */ /* 0x000fe40000010100 */
[----:B------:R-:W-:Y:S01]  /*0c40*/  FMUL.FTZ R81, R2, R5 ;  /* 0x0000000502517220 */ /* 0x000fe20000410000 */
[----:B------:R-:W-:Y:S02]  /*0c50*/  SHF.L.U32 R5, R4, 0x10, RZ ;  /* 0x0000001004057819 */ /* 0x000fe400000006ff */
[----:B------:R-:W-:Y:S01]  /*0c60*/  PRMT R4, R35, 0x7632, R4 ;  /* 0x0000763223047816 */ /* 0x000fe20000000004 */
[----:B------:R-:W-:Y:S01]  /*0c70*/  FMUL.FTZ R80, R2, R13 ;  /* 0x0000000d02507220 */ /* 0x000fe20000410000 */
[----:B------:R-:W-:Y:S02]  /*0c80*/  SHF.L.U32 R3, R33, 0x10, RZ ;  /* 0x0000001021037819 */ /* 0x000fe400000006ff */
[----:B------:R-:W-:Y:S02]  /*0c90*/  SHF.L.U32 R13, R4, 0x10, RZ ;  /* 0x00000010040d7819 */ /* 0x000fe400000006ff */
[----:B------:R-:W-:-:S02]  /*0ca0*/  SHF.L.U32 R27, R37, 0x10, RZ ;  /* 0x00000010251b7819 */ /* 0x000fc400000006ff */
[----:B------:R-:W-:Y:S02]  /*0cb0*/  SHF.L.U32 R0, R32, 0x10, RZ ;  /* 0x0000001020007819 */ /* 0x000fe400000006ff */
[----:B------:R-:W-:Y:S01]  /*0cc0*/  SHF.L.U32 R20, R36, 0x10, RZ ;  /* 0x0000001024147819 */ /* 0x000fe200000006ff */
[----:B------:R-:W-:Y:S01]  /*0cd0*/  FADD.FTZ R13, -R30, R13 ;  /* 0x0000000d1e0d7221 */ /* 0x000fe20000010100 */
[----:B------:R-:W-:Y:S02]  /*0ce0*/  PRMT R68, R33, 0x7632, R68 ;  /* 0x0000763221447816 */ /* 0x000fe40000000044 */
[----:B------:R-:W-:Y:S01]  /*0cf0*/  PRMT R21, R37, 0x7632, R21 ;  /* 0x0000763225157816 */ /* 0x000fe20000000015 */
[----:B------:R-:W-:Y:S01]  /*0d00*/  FFMA.FTZ R59, R82, R3, R27 ;  /* 0x00000003523b7223 */ /* 0x000fe2000001001b */
[----:B------:R-:W-:Y:S01]  /*0d10*/  FFMA.FTZ R61, R83, R0, R20 ;  /* 0x00000000533d7223 */ /* 0x000fe20000010014 */
[----:B------:R-:W-:Y:S01]  /*0d20*/  SHF.L.U32 R68, R68, 0x10, RZ ;  /* 0x0000001044447819 */ /* 0x000fe200000006ff */
[----:B------:R-:W-:Y:S01]  /*0d30*/  FMUL.FTZ R62, R2, R13 ;  /* 0x0000000d023e7220 */ /* 0x000fe20000410000 */
[----:B------:R-:W-:Y:S01]  /*0d40*/  SHF.L.U32 R21, R21, 0x10, RZ ;  /* 0x0000001015157819 */ /* 0x000fe200000006ff */
[----:B------:R-:W-:Y:S01]  /*0d50*/  FADD.FTZ R5, -R30, R5 ;  /* 0x000000051e057221 */ /* 0x000fe20000010100 */
[----:B------:R-:W-:-:S02]  /*0d60*/  PRMT R31, R32, 0x7632, R31 ;  /* 0x00007632201f7816 */ /* 0x000fc4000000001f */
[----:B------:R-:W-:Y:S01]  /*0d70*/  PRMT R69, R36, 0x7632, R69 ;  /* 0x0000763224457816 */ /* 0x000fe20000000045 */
[----:B------:R-:W-:Y:S01]  /*0d80*/  FMUL.FTZ R12, R59, -1.4426950216293334961 ;  /* 0xbfb8aa3b3b0c7820 */ /* 0x000fe20000410000 */
[----:B------:R-:W-:Y:S01]  /*0d90*/  FMUL.FTZ R17, R61, -1.4426950216293334961 ;  /* 0xbfb8aa3b3d117820 */ /* 0x000fe20000410000 */
[----:B------:R-:W-:Y:S01]  /*0da0*/  SHF.L.U32 R31, R31, 0x10, RZ ;  /* 0x000000101f1f7819 */ /* 0x000fe200000006ff */
[----:B------:R-:W-:Y:S01]  /*0db0*/  FFMA.FTZ R13, R62, R68, R21 ;  /* 0x000000443e0d7223 */ /* 0x000fe20000010015 */
[----:B------:R-:W-:Y:S01]  /*0dc0*/  SHF.L.U32 R69, R69, 0x10, RZ ;  /* 0x0000001045457819 */ /* 0x000fe200000006ff */
[----:B------:R-:W-:Y:S01]  /*0dd0*/  FMUL.FTZ R67, R2, R5 ;  /* 0x0000000502437220 */ /* 0x000fe20000410000 */
[----:B------:R-:W-:Y:S01]  /*0de0*/  STL [R1+0x4c], R32 ;  /* 0x00004c2001007387 */ /* 0x000fe20000100800 */
[----:B------:R-:W1:Y:S01]  /*0df0*/  MUFU.EX2 R12, R12 ;  /* 0x0000000c000c7308 */ /* 0x000e620000000800 */
[----:B0-----:R-:W-:Y:S01]  /*0e00*/  FMUL.FTZ R10, R13, -1.4426950216293334961 ;  /* 0xbfb8aa3b0d0a7820 */ /* 0x001fe20000410000 */
[----:B------:R-:W-:Y:S01]  /*0e10*/  FFMA.FTZ R5, R67, R31, R69 ;  /* 0x0000001f43057223 */ /* 0x000fe20000010045 */
[----:B------:R0:W-:Y:S05]  /*0e20*/  STL [R1+0x50], R33 ;  /* 0x0000502101007387 */ /* 0x0001ea0000100800 */
[----:B------:R-:W2:Y:S01]  /*0e30*/  MUFU.EX2 R17, R17 ;  /* 0x0000001100117308 */ /* 0x000ea20000000800 */
[----:B------:R-:W-:Y:S01]  /*0e40*/  FMUL.FTZ R15, R5, -1.4426950216293334961 ;  /* 0xbfb8aa3b050f7820 */ /* 0x000fe20000410000 */
[----:B0-----:R-:W-:-:S02]  /*0e50*/  LEA R33, R9, R8, 0x3 ;  /* 0x0000000809217211 */ /* 0x001fc400078e18ff */
[----:B------:R-:W-:Y:S02]  /*0e60*/  IADD3 R9, R11, 0x6400, RZ ;  /* 0x000064000b097810 */ /* 0x000fe40007ffe0ff */
[----:B------:R-:W-:Y:S02]  /*0e70*/  PRMT R11, R38, 0x7632, R11 ;  /* 0x00007632260b7816 */ /* 0x000fe4000000000b */
[----:B------:R-:W0:Y:S01]  /*0e80*/  MUFU.EX2 R10, R10 ;  /* 0x0000000a000a7308 */ /* 0x000e220000000800 */
[-C--:B------:R-:W-:Y:S02]  /*0e90*/  IADD3 R8, P1, R9, R86.reuse, RZ ;  /* 0x0000005609087210 */ /* 0x080fe40007f3e0ff */
[----:B------:R-:W-:Y:S02]  /*0ea0*/  IADD3 R9, P0, R19, R86, RZ ;  /* 0x0000005613097210 */ /* 0x000fe40007f1e0ff */
[----:B------:R-:W-:Y:S02]  /*0eb0*/  SHF.L.U32 R19, R11, 0x10, RZ ;  /* 0x000000100b137819 */ /* 0x000fe400000006ff */
[----:B------:R-:W-:Y:S01]  /*0ec0*/  PRMT R11, R39, 0x7632, R11 ;  /* 0x00007632270b7816 */ /* 0x000fe2000000000b */
[----:B------:R-:W3:Y:S01]  /*0ed0*/  MUFU.EX2 R15, R15 ;  /* 0x0000000f000f7308 */ /* 0x000ee20000000800 */
[----:B------:R-:W-:-:S02]  /*0ee0*/  IADD3.X R57, RZ, R16, RZ, P1, !PT ;  /* 0x00000010ff397210 */ /* 0x000fc40000ffe4ff */
[----:B------:R-:W-:Y:S02]  /*0ef0*/  IADD3 R86, P1, R55, R86, RZ ;  /* 0x0000005637567210 */ /* 0x000fe40007f3e0ff */
[----:B------:R-:W-:Y:S01]  /*0f00*/  SHF.L.U32 R55, R11, 0x10, RZ ;  /* 0x000000100b377819 */ /* 0x000fe200000006ff */
[----:B------:R4:W-:Y:S01]  /*0f10*/  STL [R1+0x54], R36 ;  /* 0x0000542401007387 */ /* 0x0009e20000100800 */
[----:B-1----:R-:W-:Y:S01]  /*0f20*/  FADD.FTZ R12, R12, 1 ;  /* 0x3f8000000c0c7421 */ /* 0x002fe20000010000 */
[----:B--2---:R-:W-:Y:S01]  /*0f30*/  FADD.FTZ R17, R17, 1 ;  /* 0x3f80000011117421 */ /* 0x004fe20000010000 */
[----:B------:R-:W-:Y:S01]  /*0f40*/  FADD.FTZ R19, -R30, R19 ;  /* 0x000000131e137221 */ /* 0x000fe20000010100 */
[C---:B------:R-:W-:Y:S02]  /*0f50*/  SHF.L.U32 R32, R8.reuse, 0x1, RZ ;  /* 0x0000000108207819 */ /* 0x040fe400000006ff */
[----:B----4-:R-:W-:Y:S01]  /*0f60*/  SHF.L.U64.HI R36, R8, 0x1, R57 ;  /* 0x0000000108247819 */ /* 0x010fe20000010239 */
[----:B------:R-:W-:Y:S01]  /*0f70*/  FADD.FTZ R57, -R30, R55 ;  /* 0x000000371e397221 */ /* 0x000fe20000010100 */
[----:B------:R-:W-:Y:S01]  /*0f80*/  IADD3.X R55, R18, UR21, RZ, P2, !PT ;  /* 0x0000001512377c10 */ /* 0x000fe200097fe4ff */
[----:B------:R-:W-:Y:S01]  /*0f90*/  FMUL.FTZ R11, R2, R19 ;  /* 0x00000013020b7220 */ /* 0x000fe20000410000 */
[----:B------:R-:W-:Y:S01]  /*0fa0*/  IADD3 R56, P3, R32, UR18, RZ ;  /* 0x0000001220387c10 */ /* 0x000fe2000ff7e0ff */
[----:B------:R-:W1:Y:S01]  /*0fb0*/  MUFU.RCP R12, R12 ;  /* 0x0000000c000c7308 */ /* 0x000e620000001000 */
[----:B0-----:R-:W-:Y:S01]  /*0fc0*/  FADD.FTZ R19, R10, 1 ;  /* 0x3f8000000a137421 */ /* 0x001fe20000010000 */
[----:B------:R-:W-:Y:S01]  /*0fd0*/  FFMA.FTZ R6, R3, R80, R27 ;  /* 0x0000005003067223 */ /* 0x000fe2000001001b */
[----:B------:R-:W-:Y:S01]  /*0fe0*/  FMUL.FTZ R18, R2, R57 ;  /* 0x0000003902127220 */ /* 0x000fe20000410000 */
[----:B------:R-:W2:Y:S01]  /*0ff0*/  LDG.E.64.CONSTANT R54, desc[UR12][R54.64] ;  /* 0x0000000c36367981 */ /* 0x000ea2000c1e9b00 */
[----:B------:R-:W-:Y:S01]  /*1000*/  FFMA.FTZ R7, R0, R81, R20 ;  /* 0x0000005100077223 */ /* 0x000fe20000010014 */
[----:B------:R-:W-:-:S02]  /*1010*/  IADD3.X R57, R36, UR19, RZ, P3, !PT ;  /* 0x0000001324397c10 */ /* 0x000fc40009ffe4ff */
[----:B------:R-:W0:Y:S01]  /*1020*/  MUFU.RCP R17, R17 ;  /* 0x0000001100117308 */ /* 0x000e220000001000 */
[----:B------:R-:W-:Y:S01]  /*1030*/  FMUL.FTZ R4, R6, -1.4426950216293334961 ;  /* 0xbfb8aa3b06047820 */ /* 0x000fe20000410000 */
[----:B---3--:R-:W-:Y:S01]  /*1040*/  FADD.FTZ R15, R15, 1 ;  /* 0x3f8000000f0f7421 */ /* 0x008fe20000010000 */
[----:B------:R-:W-:Y:S01]  /*1050*/  FMUL.FTZ R14, R7, -1.4426950216293334961 ;  /* 0xbfb8aa3b070e7820 */ /* 0x000fe20000410000 */
[----:B------:R-:W3:Y:S04]  /*1060*/  LDG.E.64.CONSTANT R56, desc[UR12][R56.64] ;  /* 0x0000000c38387981 */ /* 0x000ee8000c1e9b00 */
[----:B------:R-:W4:Y:S01]  /*1070*/  MUFU.RCP R19, R19 ;  /* 0x0000001300137308 */ /* 0x000f220000001000 */
[----:B------:R-:W-:-:S07]  /*1080*/  FFMA.FTZ R8, R31, R11, R69 ;  /* 0x0000000b1f087223 */ /* 0x000fce0000010045 */
[----:B------:R0:W4:Y:S01]  /*1090*/  MUFU.RCP R58, R15 ;  /* 0x0000000f003a7308 */ /* 0x0001220000001000 */
[----:B-1----:R-:W-:-:S07]  /*10a0*/  FADD.FTZ R60, -R12, 1 ;  /* 0x3f8000000c3c7421 */ /* 0x002fce0000010100 */
[----:B------:R-:W1:Y:S01]  /*10b0*/  MUFU.EX2 R4, R4 ;  /* 0x0000000400047308 */ /* 0x000e620000000800 */
[----:B0-----:R-:W-:Y:S01]  /*10c0*/  FMUL.FTZ R15, R8, -1.4426950216293334961 ;  /* 0xbfb8aa3b080f7820 */ /* 0x001fe20000410000 */
[----:B------:R-:W-:Y:S01]  /*10d0*/  FADD.FTZ R64, -R17, 1 ;  /* 0x3f80000011407421 */ /* 0x000fe20000010100 */
[----:B------:R-:W-:-:S05]  /*10e0*/  FFMA.FTZ R10, R68, R18, R21 ;  /* 0x00000012440a7223 */ /* 0x000fca0000010015 */
[----:B------:R-:W0:Y:S01]  /*10f0*/  MUFU.EX2 R14, R14 ;  /* 0x0000000e000e7308 */ /* 0x000e220000000800 */
[----:B------:R-:W-:Y:S01]  /*1100*/  FFMA.FTZ R59, R59, R60, 1 ;  /* 0x3f8000003b3b7423 */ /* 0x000fe2000001003c */
[----:B------:R-:W-:Y:S01]  /*1110*/  FFMA.FTZ R61, R61, R64, 1 ;  /* 0x3f8000003d3d7423 */ /* 0x000fe20000010040 */
[----:B------:R-:W-:Y:S01]  /*1120*/  FMUL.FTZ R60, R10, -1.4426950216293334961 ;  /* 0xbfb8aa3b0a3c7820 */ /* 0x000fe20000410000 */
[----:B----4-:R-:W-:Y:S01]  /*1130*/  FADD.FTZ R64, -R19, 1 ;  /* 0x3f80000013407421 */ /* 0x010fe20000010100 */
[----:B------:R-:W-:-:S03]  /*1140*/  FADD.FTZ R63, -R58, 1 ;  /* 0x3f8000003a3f7421 */ /* 0x000fc60000010100 */
[----:B------:R-:W4:Y:S01]  /*1150*/  MUFU.EX2 R15, R15 ;  /* 0x0000000f000f7308 */ /* 0x000f220000000800 */
[----:B------:R-:W-:Y:S01]  /*1160*/  FFMA.FTZ R66, R13, R64, 1 ;  /* 0x3f8000000d427423 */ /* 0x000fe20000010040 */
[----:B------:R-:W-:Y:S01]  /*1170*/  FMUL.FTZ R61, R17, R61 ;  /* 0x0000003d113d7220 */ /* 0x000fe20000410000 */
[----:B-1----:R-:W-:Y:S01]  /*1180*/  FADD.FTZ R13, R4, 1 ;  /* 0x3f800000040d7421 */ /* 0x002fe20000010000 */
[C---:B------:R-:W-:Y:S01]  /*1190*/  PRMT R17, R40.reuse, 0x7632, R17 ;  /* 0x0000763228117816 */ /* 0x040fe20000000011 */
[----:B------:R-:W-:Y:S01]  /*11a0*/  FFMA.FTZ R63, R5, R63, 1 ;  /* 0x3f800000053f7423 */ /* 0x000fe2000001003f */
[----:B------:R-:W-:Y:S02]  /*11b0*/  SHF.L.U32 R64, R40, 0x10, RZ ;  /* 0x0000001028407819 */ /* 0x000fe400000006ff */
[----:B------:R-:W1:Y:S01]  /*11c0*/  MUFU.EX2 R60, R60 ;  /* 0x0000003c003c7308 */ /* 0x000e620000000800 */
[----:B0-----:R-:W-:Y:S01]  /*11d0*/  FADD.FTZ R14, R14, 1 ;  /* 0x3f8000000e0e7421 */ /* 0x001fe20000010000 */
[----:B------:R-:W-:Y:S01]  /*11e0*/  FMUL.FTZ R5, R12, R59 ;  /* 0x0000003b0c057220 */ /* 0x000fe20000410000 */
[----:B------:R-:W-:Y:S01]  /*11f0*/  SHF.L.U32 R17, R17, 0x10, RZ ;  /* 0x0000001011117819 */ /* 0x000fe200000006ff */
[----:B------:R-:W-:Y:S01]  /*1200*/  FMUL.FTZ R58, R58, R63 ;  /* 0x0000003f3a3a7220 */ /* 0x000fe20000410000 */
[----:B------:R-:W-:Y:S01]  /*1210*/  FMUL.FTZ R4, R64, R61 ;  /* 0x0000003d40047220 */ /* 0x000fe20000410000 */
[----:B------:R-:W-:-:S02]  /*1220*/  FMUL.FTZ R19, R19, R66 ;  /* 0x0000004213137220 */ /* 0x000fc40000410000 */
[----:B------:R4:W0:Y:S01]  /*1230*/  MUFU.RCP R12, R14 ;  /* 0x0000000e000c7308 */ /* 0x0008220000001000 */
[----:B------:R-:W-:Y:S01]  /*1240*/  PRMT R66, R41, 0x7632, R66 ;  /* 0x0000763229427816 */ /* 0x000fe20000000042 */
[----:B------:R-:W-:Y:S01]  /*1250*/  FMUL.FTZ R58, R17, R58 ;  /* 0x0000003a113a7220 */ /* 0x000fe20000410000 */
[----:B------:R-:W-:Y:S01]  /*1260*/  SHF.L.U32 R64, R41, 0x10, RZ ;  /* 0x0000001029407819 */ /* 0x000fe200000006ff */
[----:B------:R-:W-:-:S04]  /*1270*/  FMUL.FTZ R70, R0, R4 ;  /* 0x0000000400467220 */ /* 0x000fc80000410000 */
[----:B------:R-:W0:Y:S01]  /*1280*/  MUFU.RCP R13, R13 ;  /* 0x0000000d000d7308 */ /* 0x000e220000001000 */
[----:B----4-:R-:W-:Y:S01]  /*1290*/  FADD.FTZ R14, R15, 1 ;  /* 0x3f8000000f0e7421 */ /* 0x010fe20000010000 */
[----:B------:R-:W-:Y:S01]  /*12a0*/  SHF.L.U32 R66, R66, 0x10, RZ ;  /* 0x0000001042427819 */ /* 0x000fe200000006ff */
[----:B------:R-:W-:Y:S01]  /*12b0*/  FFMA.FTZ R70, R83, R70, RZ ;  /* 0x0000004653467223 */ /* 0x000fe200000100ff */
[----:B------:R-:W-:Y:S01]  /*12c0*/  FMUL.FTZ R15, R31, R58 ;  /* 0x0000003a1f0f7220 */ /* 0x000fe20000410000 */
[----:B------:R-:W-:Y:S01]  /*12d0*/  FMUL.FTZ R5, R64, R5 ;  /* 0x0000000540057220 */ /* 0x000fe20000410000 */
[----:B-1----:R-:W-:Y:S01]  /*12e0*/  FADD.FTZ R61, R60, 1 ;  /* 0x3f8000003c3d7421 */ /* 0x002fe20000010000 */
[----:B------:R-:W-:Y:S01]  /*12f0*/  FMUL.FTZ R19, R66, R19 ;  /* 0x0000001342137220 */ /* 0x000fe20000410000 */
[----:B------:R-:W-:Y:S01]  /*1300*/  FFMA.FTZ R17, R67, R15, R70 ;  /* 0x0000000f43117223 */ /* 0x000fe20000010046 */
[----:B------:R-:W-:Y:S01]  /*1310*/  FFMA.FTZ R60, R0, R4, RZ ;  /* 0x00000004003c7223 */ /* 0x000fe200000100ff */
[----:B------:R-:W-:Y:S01]  /*1320*/  FMUL.FTZ R59, R3, R5 ;  /* 0x00000005033b7220 */ /* 0x000fe20000410000 */
[----:B------:R-:W1:Y:S01]  /*1330*/  MUFU.RCP R14, R14 ;  /* 0x0000000e000e7308 */ /* 0x000e620000001000 */
[-C--:B------:R-:W-:Y:S01]  /*1340*/  FFMA.FTZ R67, R67, R58.reuse, R24 ;  /* 0x0000003a43437223 */ /* 0x080fe20000010018 */
[----:B------:R-:W-:Y:S01]  /*1350*/  FFMA.FTZ R60, R31, R58, R60 ;  /* 0x0000003a1f3c7223 */ /* 0x000fe2000001003c */
[----:B------:R-:W-:Y:S01]  /*1360*/  FADD.FTZ R71, R58, R25 ;  /* 0x000000193a477221 */ /* 0x000fe20000010000 */
[----:B------:R-:W-:Y:S01]  /*1370*/  FFMA.FTZ R17, R82, R59, R17 ;  /* 0x0000003b52117223 */ /* 0x000fe20000010011 */
[-C--:B------:R-:W-:Y:S01]  /*1380*/  FMUL.FTZ R24, R68, R19.reuse ;  /* 0x0000001344187220 */ /* 0x080fe20000410000 */
[----:B0-----:R-:W-:Y:S01]  /*1390*/  FADD.FTZ R58, -R12, 1 ;  /* 0x3f8000000c3a7421 */ /* 0x001fe20000010100 */
[----:B------:R-:W-:Y:S01]  /*13a0*/  FADD.FTZ R25, -R13, 1 ;  /* 0x3f8000000d197421 */ /* 0x000fe20000010100 */
[C---:B------:R-:W-:Y:S01]  /*13b0*/  FFMA.FTZ R28, R62.reuse, R19, R28 ;  /* 0x000000133e1c7223 */ /* 0x040fe2000001001c */
[----:B------:R-:W-:Y:S01]  /*13c0*/  FFMA.FTZ R62, R62, R24, R17 ;  /* 0x000000183e3e7223 */ /* 0x000fe20000010011 */
[----:B------:R-:W-:Y:S01]  /*13d0*/  FFMA.FTZ R7, R7, R58, 1 ;  /* 0x3f80000007077423 */ /* 0x000fe2000001003a */
[----:B------:R-:W-:Y:S01]  /*13e0*/  FFMA.FTZ R24, R6, R25, 1 ;  /* 0x3f80000006187423 */ /* 0x000fe20000010019 */
[----:B------:R-:W-:Y:S01]  /*13f0*/  SHF.L.U32 R25, R42, 0x10, RZ ;  /* 0x000000102a197819 */ /* 0x000fe200000006ff */
[----:B------:R-:W0:Y:S01]  /*1400*/  MUFU.RCP R15, R61 ;  /* 0x0000003d000f7308 */ /* 0x000e220000001000 */
[----:B------:R-:W-:Y:S01]  /*1410*/  FMUL.FTZ R6, R12, R7 ;  /* 0x000000070c067220 */ /* 0x000fe20000410000 */
[----:B------:R-:W-:Y:S01]  /*1420*/  FMUL.FTZ R7, R13, R24 ;  /* 0x000000180d077220 */ /* 0x000fe20000410000 */
[----:B------:R-:W-:Y:S01]  /*1430*/  SHF.L.U32 R13, R43, 0x10, RZ ;  /* 0x000000102b0d7819 */ /* 0x000fe200000006ff */
[----:B------:R-:W-:Y:S01]  /*1440*/  FADD.FTZ R25, -R30, R25 ;  /* 0x000000191e197221 */ /* 0x000fe20000010100 */
[----:B-1----:R-:W-:-:S03]  /*1450*/  FADD.FTZ R17, -R14, 1 ;  /* 0x3f8000000e117421 */ /* 0x002fc60000010100 */
[----:B------:R-:W-:Y:S01]  /*1460*/  FMUL.FTZ R79, R2, R25 ;  /* 0x00000019024f7220 */ /* 0x000fe20000410000 */
[----:B------:R-:W-:Y:S01]  /*1470*/  FADD.FTZ R25, -R30, R13 ;  /* 0x0000000d1e197221 */ /* 0x000fe20000010100 */
[----:B------:R-:W-:Y:S01]  /*1480*/  FFMA.FTZ R17, R8, R17, 1 ;  /* 0x3f80000008117423 */ /* 0x000fe20000010011 */
[----:B------:R-:W-:Y:S01]  /*1490*/  PRMT R8, R42, 0x7632, R8 ;  /* 0x000076322a087816 */ /* 0x000fe20000000008 */
[----:B------:R-:W-:Y:S01]  /*14a0*/  FADD.FTZ R93, R19, R29 ;  /* 0x0000001d135d7221 */ /* 0x000fe20000010000 */
[----:B------:R-:W-:Y:S01]  /*14b0*/  FMUL.FTZ R78, R2, R25 ;  /* 0x00000019024e7220 */ /* 0x000fe20000410000 */
[----:B------:R-:W-:Y:S01]  /*14c0*/  PRMT R25, R43, 0x7632, R25 ;  /* 0x000076322b197816 */ /* 0x000fe20000000019 */
[----:B------:R-:W-:Y:S01]  /*14d0*/  FFMA.FTZ R29, R3, R5, R60 ;  /* 0x00000005031d7223 */ /* 0x000fe2000001003c */
[----:B------:R-:W-:Y:S02]  /*14e0*/  SHF.L.U32 R13, R8, 0x10, RZ ;  /* 0x00000010080d7819 */ /* 0x000fe400000006ff */
[----:B------:R-:W-:Y:S01]  /*14f0*/  SHF.L.U32 R25, R25, 0x10, RZ ;  /* 0x0000001019197819 */ /* 0x000fe200000006ff */
[----:B------:R-:W-:Y:S01]  /*1500*/  FFMA.FTZ R29, R68, R19, R29 ;  /* 0x00000013441d7223 */ /* 0x000fe2000001001d */
[----:B0-----:R-:W-:Y:S01]  /*1510*/  FADD.FTZ R19, -R15, 1 ;  /* 0x3f8000000f137421 */ /* 0x001fe20000010100 */
[----:B------:R-:W-:Y:S01]  /*1520*/  FMUL.FTZ R14, R14, R17 ;  /* 0x000000110e0e7220 */ /* 0x000fe20000410000 */
[----:B------:R-:W-:Y:S01]  /*1530*/  PRMT R8, R44, 0x7632, R8 ;  /* 0x000076322c087816 */ /* 0x000fe20000000008 */
[----:B------:R-:W-:Y:S01]  /*1540*/  FADD.FTZ R13, -R30, R13 ;  /* 0x0000000d1e0d7221 */ /* 0x000fe20000010100 */
[----:B------:R-:W-:Y:S01]  /*1550*/  SHF.L.U32 R17, R44, 0x10, RZ ;  /* 0x000000102c117819 */ /* 0x000fe200000006ff */
[----:B------:R-:W-:Y:S01]  /*1560*/  FFMA.FTZ R12, R3, R78, R27 ;  /* 0x0000004e030c7223 */ /* 0x000fe2000001001b */
[----:B------:R-:W-:Y:S01]  /*1570*/  FADD.FTZ R25, -R30, R25 ;  /* 0x000000191e197221 */ /* 0x000fe20000010100 */
[----:B------:R-:W-:Y:S01]  /*1580*/  FFMA.FTZ R10, R10, R19, 1 ;  /* 0x3f8000000a0a7423 */ /* 0x000fe20000010013 */
[----:B------:R-:W-:Y:S01]  /*1590*/  FFMA.FTZ R19, R0, R79, R20 ;  /* 0x0000004f00137223 */ /* 0x000fe20000010014 */
[----:B------:R-:W-:Y:S01]  /*15a0*/  FMUL.FTZ R13, R2, R13 ;  /* 0x0000000d020d7220 */ /* 0x000fe20000410000 */
[----:B------:R-:W-:Y:S01]  /*15b0*/  SHF.L.U32 R8, R8, 0x10, RZ ;  /* 0x0000001008087819 */ /* 0x000fe200000006ff */
[----:B------:R-:W-:Y:S01]  /*15c0*/  FMUL.FTZ R61, R12, -1.4426950216293334961 ;  /* 0xbfb8aa3b0c3d7820 */ /* 0x000fe20000410000 */
[----:B------:R-:W-:Y:S01]  /*15d0*/  SHF.L.U32 R24, R45, 0x10, RZ ;  /* 0x000000102d187819 */ /* 0x000fe200000006ff */
[----:B------:R-:W-:Y:S01]  /*15e0*/  FMUL.FTZ R6, R17, R6 ;  /* 0x0000000611067220 */ /* 0x000fe20000410000 */
[----:B------:R-:W-:Y:S01]  /*15f0*/  FMUL.FTZ R25, R2, R25 ;  /* 0x0000001902197220 */ /* 0x000fe20000410000 */
[----:B------:R-:W-:Y:S01]  /*1600*/  FMUL.FTZ R15, R15, R10 ;  /* 0x0000000a0f0f7220 */ /* 0x000fe20000410000 */
[----:B------:R-:W-:Y:S01]  /*1610*/  IADD3.X R17, RZ, R16, RZ, P0, !PT ;  /* 0x00000010ff117210 */ /* 0x000fe200007fe4ff */
[----:B------:R-:W-:Y:S01]  /*1620*/  FMUL.FTZ R60, R19, -1.4426950216293334961 ;  /* 0xbfb8aa3b133c7820 */ /* 0x000fe20000410000 */
[----:B------:R-:W-:Y:S01]  /*1630*/  FFMA.FTZ R10, R31, R13, R69 ;  /* 0x0000000d1f0a7223 */ /* 0x000fe20000010045 */
[----:B------:R-:W-:Y:S01]  /*1640*/  IADD3 R58, P0, R32, UR20, RZ ;  /* 0x00000014203a7c10 */ /* 0x000fe2000ff1e0ff */
[----:B------:R-:W-:Y:S01]  /*1650*/  FMUL.FTZ R14, R8, R14 ;  /* 0x0000000e080e7220 */ /* 0x000fe20000410000 */
[----:B------:R-:W-:Y:S01]  /*1660*/  FFMA.FTZ R8, R68, R25, R21 ;  /* 0x0000001944087223 */ /* 0x000fe20000010015 */
[----:B------:R-:W0:Y:S01]  /*1670*/  MUFU.EX2 R61, R61 ;  /* 0x0000003d003d7308 */ /* 0x000e220000000800 */
[----:B------:R-:W-:Y:S01]  /*1680*/  FMUL.FTZ R7, R24, R7 ;  /* 0x0000000718077220 */ /* 0x000fe20000410000 */
[----:B------:R-:W-:Y:S01]  /*1690*/  FMUL.FTZ R24, R10, -1.4426950216293334961 ;  /* 0xbfb8aa3b0a187820 */ /* 0x000fe20000410000 */
[----:B------:R-:W-:-:S02]  /*16a0*/  IADD3.X R59, R36, UR21, RZ, P0, !PT ;  /* 0x00000015243b7c10 */ /* 0x000fc400087fe4ff */
[----:B------:R-:W-:Y:S02]  /*16b0*/  PRMT R63, R45, 0x7632, R63 ;  /* 0x000076322d3f7816 */ /* 0x000fe4000000003f */
[----:B------:R-:W-:Y:S01]  /*16c0*/  SHF.L.U64.HI R26, R9, 0x1, R17 ;  /* 0x00000001091a7819 */ /* 0x000fe20000010211 */
[----:B------:R-:W1:Y:S01]  /*16d0*/  MUFU.EX2 R60, R60 ;  /* 0x0000003c003c7308 */ /* 0x000e620000000800 */
[----:B------:R-:W-:Y:S01]  /*16e0*/  FMUL.FTZ R17, R8, -1.4426950216293334961 ;  /* 0xbfb8aa3b08117820 */ /* 0x000fe20000410000 */
[----:B------:R-:W-:Y:S01]  /*16f0*/  STL [R1+0xc], R36 ;  /* 0x00000c2401007387 */ /* 0x000fe20000100800 */
[----:B------:R-:W-:-:S03]  /*1700*/  SHF.L.U32 R63, R63, 0x10, RZ ;  /* 0x000000103f3f7819 */ /* 0x000fc600000006ff */
[----:B------:R4:W-:Y:S02]  /*1710*/  STL [R1+0x8], R32 ;  /* 0x0000082001007387 */ /* 0x0009e40000100800 */
[----:B------:R-:W1:Y:S02]  /*1720*/  MUFU.EX2 R24, R24 ;  /* 0x0000001800187308 */ /* 0x000e640000000800 */
[----:B------:R-:W3:Y:S01]  /*1730*/  LDG.E.64.CONSTANT R58, desc[UR12][R58.64] ;  /* 0x0000000c3a3a7981 */ /* 0x000ee2000c1e9b00 */
[----:B------:R-:W-:Y:S01]  /*1740*/  FMUL.FTZ R15, R63, R15 ;  /* 0x0000000f3f0f7220 */ /* 0x000fe20000410000 */
[----:B----4-:R-:W-:Y:S01]  /*1750*/  SHF.L.U32 R32, R9, 0x1, RZ ;  /* 0x0000000109207819 */ /* 0x010fe200000006ff */
[----:B------:R-:W-:-:S03]  /*1760*/  FMUL.FTZ R9, R0, R6 ;  /* 0x0000000600097220 */ /* 0x000fc60000410000 */
[----:B------:R-:W4:Y:S01]  /*1770*/  MUFU.EX2 R17, R17 ;  /* 0x0000001100117308 */ /* 0x000f220000000800 */
[-C--:B------:R-:W-:Y:S01]  /*1780*/  FMUL.FTZ R63, R31, R14.reuse ;  /* 0x0000000e1f3f7220 */ /* 0x080fe20000410000 */
[----:B------:R-:W-:Y:S01]  /*1790*/  FFMA.FTZ R62, R81, R9, R62 ;  /* 0x00000009513e7223 */ /* 0x000fe2000001003e */
[----:B------:R-:W-:Y:S01]  /*17a0*/  FFMA.FTZ R67, R11, R14, R67 ;  /* 0x0000000e0b437223 */ /* 0x000fe20000010043 */
[----:B0-----:R-:W-:Y:S01]  /*17b0*/  FADD.FTZ R64, R61, 1 ;  /* 0x3f8000003d407421 */ /* 0x001fe20000010000 */
[----:B------:R-:W-:Y:S01]  /*17c0*/  SHF.L.U32 R77, R46, 0x10, RZ ;  /* 0x000000102e4d7819 */ /* 0x000fe200000006ff */
[----:B------:R-:W-:Y:S01]  /*17d0*/  FFMA.FTZ R62, R11, R63, R62 ;  /* 0x0000003f0b3e7223 */ /* 0x000fe2000001003e */
[----:B------:R-:W-:Y:S01]  /*17e0*/  FFMA.FTZ R11, R0, R6, R29 ;  /* 0x00000006000b7223 */ /* 0x000fe2000001001d */
[----:B------:R-:W-:Y:S01]  /*17f0*/  FMUL.FTZ R63, R3, R7 ;  /* 0x00000007033f7220 */ /* 0x000fe20000410000 */
[----:B-1----:R-:W-:Y:S01]  /*1800*/  FADD.FTZ R9, R60, 1 ;  /* 0x3f8000003c097421 */ /* 0x002fe20000010000 */
[----:B------:R-:W-:Y:S01]  /*1810*/  IADD3 R60, P0, R32, UR18, RZ ;  /* 0x00000012203c7c10 */ /* 0x000fe2000ff1e0ff */
[----:B------:R-:W0:Y:S01]  /*1820*/  MUFU.RCP R29, R64 ;  /* 0x00000040001d7308 */ /* 0x000e220000001000 */
[----:B------:R-:W-:Y:S01]  /*1830*/  FADD.FTZ R71, R71, R14 ;  /* 0x0000000e47477221 */ /* 0x000fe20000010000 */
[----:B------:R-:W-:Y:S01]  /*1840*/  FFMA.FTZ R11, R31, R14, R11 ;  /* 0x0000000e1f0b7223 */ /* 0x000fe2000001000b */
[--C-:B------:R-:W-:Y:S01]  /*1850*/  FFMA.FTZ R14, R80, R63, R62.reuse ;  /* 0x0000003f500e7223 */ /* 0x100fe2000001003e */
[----:B------:R-:W-:Y:S01]  /*1860*/  FADD.FTZ R77, -R30, R77 ;  /* 0x0000004d1e4d7221 */ /* 0x000fe20000010100 */
[----:B------:R-:W-:Y:S01]  /*1870*/  PRMT R62, R46, 0x7632, R62 ;  /* 0x000076322e3e7816 */ /* 0x000fe2000000003e */
[----:B------:R-:W-:Y:S01]  /*1880*/  FADD.FTZ R24, R24, 1 ;  /* 0x3f80000018187421 */ /* 0x000fe20000010000 */
[----:B------:R-:W-:Y:S01]  /*1890*/  IADD3.X R61, R26, UR19, RZ, P0, !PT ;  /* 0x000000131a3d7c10 */ /* 0x000fe200087fe4ff */
[----:B------:R-:W-:Y:S01]  /*18a0*/  FFMA.FTZ R11, R3, R7, R11 ;  /* 0x00000007030b7223 */ /* 0x000fe2000001000b */
[----:B------:R-:W1:Y:S01]  /*18b0*/  MUFU.RCP R9, R9 ;  /* 0x0000000900097308 */ /* 0x000e620000001000 */
[----:B------:R-:W-:Y:S01]  /*18c0*/  SHF.L.U32 R76, R47, 0x10, RZ ;  /* 0x000000102f4c7819 */ /* 0x000fe200000006ff */
[----:B----4-:R-:W-:Y:S01]  /*18d0*/  FADD.FTZ R63, R17, 1 ;  /* 0x3f800000113f7421 */ /* 0x010fe20000010000 */
[----:B------:R-:W-:Y:S01]  /*18e0*/  FMUL.FTZ R77, R2, R77 ;  /* 0x0000004d024d7220 */ /* 0x000fe20000410000 */
[----:B------:R-:W-:Y:S01]  /*18f0*/  SHF.L.U32 R17, R62, 0x10, RZ ;  /* 0x000000103e117819 */ /* 0x000fe200000006ff */
[-C--:B------:R-:W-:Y:S01]  /*1900*/  FMUL.FTZ R62, R68, R15.reuse ;  /* 0x0000000f443e7220 */ /* 0x080fe20000410000 */
[-C--:B------:R-:W-:Y:S01]  /*1910*/  FFMA.FTZ R28, R18, R15.reuse, R28 ;  /* 0x0000000f121c7223 */ /* 0x080fe2000001001c */
[----:B------:R-:W-:Y:S01]  /*1920*/  FADD.FTZ R93, R93, R15 ;  /* 0x0000000f5d5d7221 */ /* 0x000fe20000010000 */
[----:B------:R-:W-:Y:S01]  /*1930*/  FFMA.FTZ R15, R68, R15, R11 ;  /* 0x0000000f440f7223 */ /* 0x000fe2000001000b */
[----:B------:R-:W4:Y:S01]  /*1940*/  MUFU.RCP R24, R24 ;  /* 0x0000001800187308 */ /* 0x000f220000001000 */
[----:B------:R-:W-:Y:S01]  /*1950*/  FFMA.FTZ R11, R0, R77, R20 ;  /* 0x0000004d000b7223 */ /* 0x000fe20000010014 */
[----:B------:R-:W3:Y:S01]  /*1960*/  LDG.E.64.CONSTANT R60, desc[UR12][R60.64] ;  /* 0x0000000c3c3c7981 */ /* 0x000ee2000c1e9b00 */
[----:B------:R-:W-:Y:S01]  /*1970*/  FADD.FTZ R76, -R30, R76 ;  /* 0x0000004c1e4c7221 */ /* 0x000fe20000010100 */
[----:B------:R-:W-:Y:S01]  /*1980*/  FFMA.FTZ R18, R18, R62, R14 ;  /* 0x0000003e12127223 */ /* 0x000fe2000001000e */
[----:B------:R-:W-:-:S03]  /*1990*/  FMUL.FTZ R62, R11, -1.4426950216293334961 ;  /* 0xbfb8aa3b0b3e7820 */ /* 0x000fc60000410000 */
[----:B------:R-:W4:Y:S01]  /*19a0*/  MUFU.RCP R63, R63 ;  /* 0x0000003f003f7308 */ /* 0x000f220000001000 */
[----:B------:R-:W-:Y:S01]  /*19b0*/  FMUL.FTZ R76, R2, R76 ;  /* 0x0000004c024c7220 */ /* 0x000fe20000410000 */
[----:B0-----:R-:W-:Y:S01]  /*19c0*/  FADD.FTZ R64, -R29, 1 ;  /* 0x3f8000001d407421 */ /* 0x001fe20000010100 */
[----:B------:R-:W-:Y:S02]  /*19d0*/  FADD.FTZ R17, -R30, R17 ;  /* 0x000000111e117221 */ /* 0x000fe40000010100 */
[----:B------:R-:W-:Y:S01]  /*19e0*/  FFMA.FTZ R14, R3, R76, R27 ;  /* 0x0000004c030e7223 */ /* 0x000fe2000001001b */
[----:B------:R-:W-:Y:S02]  /*19f0*/  FFMA.FTZ R64, R12, R64, 1 ;  /* 0x3f8000000c407423 */ /* 0x000fe40000010040 */
[----:B------:R-:W0:Y:S01]  /*1a00*/  MUFU.EX2 R62, R62 ;  /* 0x0000003e003e7308 */ /* 0x000e220000000800 */
[----:B-1----:R-:W-:Y:S01]  /*1a10*/  FADD.FTZ R65, -R9, 1 ;  /* 0x3f80000009417421 */ /* 0x002fe20000010100 */
[----:B------:R-:W-:Y:S01]  /*1a20*/  FMUL.FTZ R12, R14, -1.4426950216293334961 ;  /* 0xbfb8aa3b0e0c7820 */ /* 0x000fe20000410000 */
[----:B------:R-:W-:Y:S01]  /*1a30*/  FMUL.FTZ R17, R2, R17 ;  /* 0x0000001102117220 */ /* 0x000fe20000410000 */
[----:B----4-:R-:W-:Y:S01]  /*1a40*/  FADD.FTZ R70, -R24, 1 ;  /* 0x3f80000018467421 */ /* 0x010fe20000010100 */
[----:B------:R-:W-:-:S02]  /*1a50*/  FFMA.FTZ R19, R19, R65, 1 ;  /* 0x3f80000013137423 */ /* 0x000fc40000010041 */
[----:B------:R-:W-:Y:S01]  /*1a60*/  FFMA.FTZ R65, R31, R17, R69 ;  /* 0x000000111f417223 */ /* 0x000fe20000010045 */
[----:B------:R-:W1:Y:S01]  /*1a70*/  MUFU.EX2 R12, R12 ;  /* 0x0000000c000c7308 */ /* 0x000e620000000800 */
[----:B------:R-:W-:Y:S01]  /*1a80*/  FADD.FTZ R66, -R63, 1 ;  /* 0x3f8000003f427421 */ /* 0x000fe20000010100 */
[----:B------:R-:W-:Y:S01]  /*1a90*/  FFMA.FTZ R70, R10, R70, 1 ;  /* 0x3f8000000a467423 */ /* 0x000fe20000010046 */
[----:B------:R-:W-:Y:S02]  /*1aa0*/  FMUL.FTZ R10, R65, -1.4426950216293334961 ;  /* 0xbfb8aa3b410a7820 */ /* 0x000fe40000410000 */
[----:B------:R-:W-:Y:S01]  /*1ab0*/  FFMA.FTZ R66, R8, R66, 1 ;  /* 0x3f80000008427423 */ /* 0x000fe20000010042 */
[----:B------:R-:W-:Y:S01]  /*1ac0*/  SHF.L.U32 R8, R48, 0x10, RZ ;  /* 0x0000001030087819 */ /* 0x000fe200000006ff */
[----:B------:R-:W-:Y:S01]  /*1ad0*/  FMUL.FTZ R70, R24, R70 ;  /* 0x0000004618467220 */ /* 0x000fe20000410000 */
[----:B------:R-:W-:Y:S01]  /*1ae0*/  FMUL.FTZ R19, R9, R19 ;  /* 0x0000001309137220 */ /* 0x000fe20000410000 */
[----:B------:R0:W4:Y:S01]  /*1af0*/  MUFU.EX2 R24, R10 ;  /* 0x0000000a00187308 */ /* 0x0001220000000800 */
[----:B------:R-:W-:Y:S01]  /*1b00*/  FMUL.FTZ R9, R29, R64 ;  /* 0x000000401d097220 */ /* 0x000fe20000410000 */
[----:B------:R-:W-:Y:S01]  /*1b10*/  SHF.L.U32 R64, R49, 0x10, RZ ;  /* 0x0000001031407819 */ /* 0x000fe200000006ff */
[----:B------:R-:W-:Y:S01]  /*1b20*/  FMUL.FTZ R8, R8, R19 ;  /* 0x0000001308087220 */ /* 0x000fe20000410000 */
[----:B------:R-:W-:Y:S01]  /*1b30*/  PRMT R19, R48, 0x7632, R19 ;  /* 0x0000763230137816 */ /* 0x000fe20000000013 */
[----:B0-----:R-:W-:Y:S01]  /*1b40*/  FADD.FTZ R10, R62, 1 ;  /* 0x3f8000003e0a7421 */ /* 0x001fe20000010000 */
[----:B------:R-:W-:-:S04]  /*1b50*/  PRMT R62, R47, 0x7632, R62 ;  /* 0x000076322f3e7816 */ /* 0x000fc8000000003e */
[----:B------:R-:W-:Y:S01]  /*1b60*/  SHF.L.U32 R62, R62, 0x10, RZ ;  /* 0x000000103e3e7819 */ /* 0x000fe200000006ff */
[----:B------:R-:W-:Y:S01]  /*1b70*/  FMUL.FTZ R9, R64, R9 ;  /* 0x0000000940097220 */ /* 0x000fe20000410000 */
[----:B------:R-:W-:Y:S01]  /*1b80*/  SHF.L.U32 R19, R19, 0x10, RZ ;  /* 0x0000001013137819 */ /* 0x000fe200000006ff */
[----:B-1----:R-:W-:Y:S02]  /*1b90*/  FADD.FTZ R12, R12, 1 ;  /* 0x3f8000000c0c7421 */ /* 0x002fe40000010000 */
[----:B------:R-:W-:Y:S01]  /*1ba0*/  FADD.FTZ R64, -R30, R62 ;  /* 0x0000003e1e407221 */ /* 0x000fe20000010100 */
[----:B------:R-:W-:Y:S01]  /*1bb0*/  FMUL.FTZ R62, R0, R8 ;  /* 0x00000008003e7220 */ /* 0x000fe20000410000 */
[----:B------:R-:W-:Y:S01]  /*1bc0*/  FMUL.FTZ R19, R19, R70 ;  /* 0x0000004613137220 */ /* 0x000fe20000410000 */
[----:B------:R0:W-:Y:S02]  /*1bd0*/  MUFU.RCP R72, R12 ;  /* 0x0000000c00487308 */ /* 0x0001e40000001000 */
[----:B------:R-:W-:Y:S01]  /*1be0*/  FFMA.FTZ R18, R79, R62, R18 ;  /* 0x0000003e4f127223 */ /* 0x000fe20000010012 */
[-C--:B------:R-:W-:Y:S01]  /*1bf0*/  FMUL.FTZ R62, R31, R19.reuse ;  /* 0x000000131f3e7220 */ /* 0x080fe20000410000 */
[----:B0-----:R-:W-:Y:S01]  /*1c00*/  FMUL.FTZ R12, R2, R64 ;  /* 0x00000040020c7220 */ /* 0x001fe20000410000 */
[----:B------:R-:W-:-:S03]  /*1c10*/  FFMA.FTZ R67, R13, R19, R67 ;  /* 0x000000130d437223 */ /* 0x000fc60000010043 */
[----:B------:R-:W-:Y:S01]  /*1c20*/  FFMA.FTZ R64, R68, R12, R21 ;  /* 0x0000000c44407223 */ /* 0x000fe20000010015 */
[----:B------:R-:W-:-:S03]  /*1c30*/  FFMA.FTZ R18, R13, R62, R18 ;  /* 0x0000003e0d127223 */ /* 0x000fc60000010012 */
[----:B------:R-:W-:-:S06]  /*1c40*/  FMUL.FTZ R13, R64, -1.4426950216293334961 ;  /* 0xbfb8aa3b400d7820 */ /* 0x000fcc0000410000 */
[----:B------:R-:W0:Y:S01]  /*1c50*/  MUFU.EX2 R13, R13 ;  /* 0x0000000d000d7308 */ /* 0x000e220000000800 */
[----:B------:R-:W-:Y:S01]  /*1c60*/  FMUL.FTZ R29, R63, R66 ;  /* 0x000000423f1d7220 */ /* 0x000fe20000410000 */
[----:B------:R-:W-:Y:S01]  /*1c70*/  PRMT R63, R49, 0x7632, R63 ;  /* 0x00007632313f7816 */ /* 0x000fe2000000003f */
[----:B----4-:R-:W-:Y:S01]  /*1c80*/  FADD.FTZ R24, R24, 1 ;  /* 0x3f80000018187421 */ /* 0x010fe20000010000 */
[----:B------:R-:W-:Y:S02]  /*1c90*/  IADD3 R62, P0, R32, UR20, RZ ;  /* 0x00000014203e7c10 */ /* 0x000fe4000ff1e0ff */
[----:B------:R-:W-:Y:S02]  /*1ca0*/  SHF.L.U32 R63, R63, 0x10, RZ ;  /* 0x000000103f3f7819 */ /* 0x000fe400000006ff */
[----:B------:R1:W-:Y:S01]  /*1cb0*/  MUFU.RCP R70, R24 ;  /* 0x0000001800467308 */ /* 0x0003e20000001000 */
[----:B0-----:R-:W-:Y:S02]  /*1cc0*/  FADD.FTZ R13, R13, 1 ;  /* 0x3f8000000d0d7421 */ /* 0x001fe40000010000 */
[----:B------:R-:W-:-:S05]  /*1cd0*/  FMUL.FTZ R29, R63, R29 ;  /* 0x0000001d3f1d7220 */ /* 0x000fca0000410000 */
[----:B------:R-:W0:Y:S01]  /*1ce0*/  MUFU.RCP R85, R13 ;  /* 0x0000000d00557308 */ /* 0x000e220000001000 */
[----:B------:R-:W-:Y:S01]  /*1cf0*/  IADD3.X R63, R26, UR21, RZ, P0, !PT ;  /* 0x000000151a3f7c10 */ /* 0x000fe200087fe4ff */
[----:B-1----:R-:W-:Y:S01]  /*1d00*/  FFMA.FTZ R24, R0, R8, R15 ;  /* 0x0000000800187223 */ /* 0x002fe2000001000f */
[----:B------:R-:W-:-:S04]  /*1d10*/  FMUL.FTZ R15, R3, R9 ;  /* 0x00000009030f7220 */ /* 0x000fc80000410000 */
[----:B------:R-:W4:Y:S01]  /*1d20*/  LDG.E.64.CONSTANT R62, desc[UR12][R62.64] ;  /* 0x0000000c3e3e7981 */ /* 0x000f22000c1e9b00 */
[----:B------:R-:W1:Y:S01]  /*1d30*/  MUFU.RCP R10, R10 ;  /* 0x0000000a000a7308 */ /* 0x000e620000001000 */
[----:B------:R-:W-:Y:S01]  /*1d40*/  FADD.FTZ R71, R71, R19 ;  /* 0x0000001347477221 */ /* 0x000fe20000010000 */
[----:B------:R-:W-:Y:S01]  /*1d50*/  FFMA.FTZ R24, R31, R19, R24 ;  /* 0x000000131f187223 */ /* 0x000fe20000010018 */
[----:B------:R-:W-:Y:S01]  /*1d60*/  FFMA.FTZ R18, R78, R15, R18 ;  /* 0x0000000f4e127223 */ /* 0x000fe20000010012 */
[-C--:B------:R-:W-:Y:S01]  /*1d70*/  FMUL.FTZ R19, R68, R29.reuse ;  /* 0x0000001d44137220 */ /* 0x080fe20000410000 */
[----:B------:R-:W-:Y:S01]  /*1d80*/  FFMA.FTZ R28, R25, R29, R28 ;  /* 0x0000001d191c7223 */ /* 0x000fe2000001001c */
[----:B0-----:R-:W-:Y:S02]  /*1d90*/  FADD.FTZ R73, -R85, 1 ;  /* 0x3f80000055497421 */ /* 0x001fe40000010100 */
[----:B------:R-:W-:Y:S01]  /*1da0*/  FFMA.FTZ R25, R25, R19, R18 ;  /* 0x0000001319197223 */ /* 0x000fe20000010012 */
[----:B------:R-:W-:Y:S01]  /*1db0*/  FADD.FTZ R19, -R70, 1 ;  /* 0x3f80000046137421 */ /* 0x000fe20000010100 */
[----:B------:R-:W-:-:S03]  /*1dc0*/  FFMA.FTZ R64, R64, R73, 1 ;  /* 0x3f80000040407423 */ /* 0x000fc60000010049 */
[----:B------:R-:W-:Y:S01]  /*1dd0*/  FFMA.FTZ R65, R65, R19, 1 ;  /* 0x3f80000041417423 */ /* 0x000fe20000010013 */
[----:B------:R-:W-:Y:S01]  /*1de0*/  FMUL.FTZ R85, R85, R64 ;  /* 0x0000004055557220 */ /* 0x000fe20000410000 */
[----:B------:R-:W-:Y:S02]  /*1df0*/  PRMT R64, R52, 0x7632, R64 ;  /* 0x0000763234407816 */ /* 0x000fe40000000040 */
[----:B------:R-:W-:Y:S01]  /*1e00*/  IADD3.X R87, RZ, R16, RZ, P1, !PT ;  /* 0x00000010ff577210 */ /* 0x000fe20000ffe4ff */
[----:B------:R-:W-:Y:S01]  /*1e10*/  FMUL.FTZ R70, R70, R65 ;  /* 0x0000004146467220 */ /* 0x000fe20000410000 */
[----:B------:R-:W-:Y:S01]  /*1e20*/  PRMT R65, R53, 0x7632, R65 ;  /* 0x0000763235417816 */ /* 0x000fe20000000041 */
[----:B------:R-:W-:Y:S01]  /*1e30*/  FFMA.FTZ R24, R3, R9, R24 ;  /* 0x0000000903187223 */ /* 0x000fe20000010018 */
[----:B------:R-:W-:Y:S01]  /*1e40*/  SHF.L.U32 R64, R64, 0x10, RZ ;  /* 0x0000001040407819 */ /* 0x000fe200000006ff */
[----:B-1----:R-:W-:Y:S01]  /*1e50*/  FADD.FTZ R15, -R10, 1 ;  /* 0x3f8000000a0f7421 */ /* 0x002fe20000010100 */
[----:B------:R-:W-:-:S02]  /*1e60*/  SHF.L.U64.HI R87, R86, 0x1, R87 ;  /* 0x0000000156577819 */ /* 0x000fc40000010257 */
[----:B------:R-:W-:Y:S01]  /*1e70*/  SHF.L.U32 R86, R86, 0x1, RZ ;  /* 0x0000000156567819 */ /* 0x000fe200000006ff */
[----:B------:R-:W-:Y:S01]  /*1e80*/  FADD.FTZ R93, R93, R29 ;  /* 0x0000001d5d5d7221 */ /* 0x000fe20000010000 */
[----:B------:R-:W-:Y:S01]  /*1e90*/  PRMT R19, R50, 0x7632, R19 ;  /* 0x0000763232137816 */ /* 0x000fe20000000013 */
[----:B------:R-:W-:Y:S01]  /*1ea0*/  FFMA.FTZ R29, R68, R29, R24 ;  /* 0x0000001d441d7223 */ /* 0x000fe20000010018 */
[----:B------:R-:W-:Y:S01]  /*1eb0*/  SHF.L.U32 R65, R65, 0x10, RZ ;  /* 0x0000001041417819 */ /* 0x000fe200000006ff */
[----:B------:R-:W-:Y:S01]  /*1ec0*/  FMUL.FTZ R70, R64, R70 ;  /* 0x0000004640467220 */ /* 0x000fe20000410000 */
[----:B------:R-:W-:Y:S01]  /*1ed0*/  FADD.FTZ R18, -R72, 1 ;  /* 0x3f80000048127421 */ /* 0x000fe20000010100 */
[----:B------:R-:W-:Y:S01]  /*1ee0*/  FFMA.FTZ R24, R11, R15, 1 ;  /* 0x3f8000000b187423 */ /* 0x000fe2000001000f */
[----:B------:R-:W-:Y:S02]  /*1ef0*/  IADD3 R64, P0, R86, UR18, RZ ;  /* 0x0000001256407c10 */ /* 0x000fe4000ff1e0ff */
[----:B------:R-:W-:-:S02]  /*1f00*/  SHF.L.U32 R15, R50, 0x10, RZ ;  /* 0x00000010320f7819 */ /* 0x000fc400000006ff */
[----:B------:R-:W-:Y:S01]  /*1f10*/  SHF.L.U32 R19, R19, 0x10, RZ ;  /* 0x0000001013137819 */ /* 0x000fe200000006ff */
[----:B------:R-:W-:Y:S01]  /*1f20*/  FMUL.FTZ R85, R65, R85 ;  /* 0x0000005541557220 */ /* 0x000fe20000410000 */
[----:B------:R-:W-:Y:S01]  /*1f30*/  FFMA.FTZ R11, R14, R18, 1 ;  /* 0x3f8000000e0b7423 */ /* 0x000fe20000010012 */
[----:B------:R-:W-:Y:S01]  /*1f40*/  IADD3.X R65, R87, UR19, RZ, P0, !PT ;  /* 0x0000001357417c10 */ /* 0x000fe200087fe4ff */
[C---:B------:R-:W-:Y:S01]  /*1f50*/  FADD.FTZ R15, -R30.reuse, R15 ;  /* 0x0000000f1e0f7221 */ /* 0x040fe20000010100 */
[C---:B------:R-:W-:Y:S01]  /*1f60*/  PRMT R14, R51.reuse, 0x7632, R14 ;  /* 0x00007632330e7816 */ /* 0x040fe2000000000e */
[----:B------:R-:W-:Y:S01]  /*1f70*/  FADD.FTZ R19, -R30, R19 ;  /* 0x000000131e137221 */ /* 0x000fe20000010100 */
[----:B------:R-:W-:Y:S01]  /*1f80*/  SHF.L.U32 R74, R51, 0x10, RZ ;  /* 0x00000010334a7819 */ /* 0x000fe200000006ff */
[----:B------:R-:W-:Y:S01]  /*1f90*/  FMUL.FTZ R75, R2, R15 ;  /* 0x0000000f024b7220 */ /* 0x000fe20000410000 */
[----:B------:R-:W-:Y:S01]  /*1fa0*/  SHF.L.U32 R14, R14, 0x10, RZ ;  /* 0x000000100e0e7819 */ /* 0x000fe200000006ff */
[----:B------:R-:W-:Y:S01]  /*1fb0*/  FMUL.FTZ R19, R2, R19 ;  /* 0x0000001302137220 */ /* 0x000fe20000410000 */
[----:B------:R-:W4:Y:S01]  /*1fc0*/  LDG.E.64.CONSTANT R64, desc[UR12][R64.64] ;  /* 0x0000000c40407981 */ /* 0x000f22000c1e9b00 */
[----:B------:R-:W-:Y:S01]  /*1fd0*/  FADD.FTZ R74, -R30, R74 ;  /* 0x0000004a1e4a7221 */ /* 0x000fe20000010100 */
[----:B------:R-:W-:Y:S01]  /*1fe0*/  FFMA.FTZ R15, R0, R75, R20 ;  /* 0x0000004b000f7223 */ /* 0x000fe20000010014 */
[----:B------:R-:W-:Y:S01]  /*1ff0*/  FADD.FTZ R14, -R30, R14 ;  /* 0x0000000e1e0e7221 */ /* 0x000fe20000010100 */
[----:B------:R-:W-:Y:S01]  /*2000*/  FFMA.FTZ R18, R31, R19, R69 ;  /* 0x000000131f127223 */ /* 0x000fe20000010045 */
[----:B------:R-:W-:Y:S01]  /*2010*/  FMUL.FTZ R10, R10, R24 ;  /* 0x000000180a0a7220 */ /* 0x000fe20000410000 */
[C---:B------:R-:W-:Y:S01]  /*2020*/  FMUL.FTZ R74, R2.reuse, R74 ;  /* 0x0000004a024a7220 */ /* 0x040fe20000410000 */
[----:B------:R-:W-:Y:S01]  /*2030*/  FMUL.FTZ R24, R15, -1.4426950216293334961 ;  /* 0xbfb8aa3b0f187820 */ /* 0x000fe20000410000 */
[----:B------:R-:W-:Y:S01]  /*2040*/  FMUL.FTZ R14, R2, R14 ;  /* 0x0000000e020e7220 */ /* 0x000fe20000410000 */
[----:B------:R-:W-:Y:S01]  /*2050*/  FMUL.FTZ R73, R18, -1.4426950216293334961 ;  /* 0xbfb8aa3b12497820 */ /* 0x000fe20000410000 */
[----:B------:R-:W-:-:S02]  /*2060*/  FFMA.FTZ R13, R3, R74, R27 ;  /* 0x0000004a030d7223 */ /* 0x000fc4000001001b */
[----:B------:R-:W-:Y:S01]  /*2070*/  FFMA.FTZ R16, R68, R14, R21 ;  /* 0x0000000e44107223 */ /* 0x000fe20000010015 */
[----:B------:R-:W0:Y:S01]  /*2080*/  MUFU.EX2 R24, R24 ;  /* 0x0000001800187308 */ /* 0x000e220000000800 */
[----:B------:R-:W-:Y:S01]  /*2090*/  FMUL.FTZ R11, R72, R11 ;  /* 0x0000000b480b7220 */ /* 0x000fe20000410000 */
[----:B------:R-:W-:Y:S01]  /*20a0*/  FMUL.FTZ R66, R13, -1.4426950216293334961 ;  /* 0xbfb8aa3b0d427820 */ /* 0x000fe20000410000 */
[----:B------:R-:W-:-:S05]  /*20b0*/  FMUL.FTZ R72, R16, -1.4426950216293334961 ;  /* 0xbfb8aa3b10487820 */ /* 0x000fca0000410000 */
[----:B------:R-:W1:Y:S01]  /*20c0*/  MUFU.EX2 R73, R73 ;  /* 0x0000004900497308 */ /* 0x000e620000000800 */
[----:B------:R-:W-:-:S07]  /*20d0*/  SHF.L.U32 R84, R52, 0x10, RZ ;  /* 0x0000001034547819 */ /* 0x000fce00000006ff */
[----:B------:R-:W2:Y:S01]  /*20e0*/  MUFU.EX2 R66, R66 ;  /* 0x0000004200427308 */ /* 0x000ea20000000800 */
[----:B------:R-:W-:-:S07]  /*20f0*/  FMUL.FTZ R10, R84, R10 ;  /* 0x0000000a540a7220 */ /* 0x000fce0000410000 */
[----:B------:R-:W2:Y:S01]  /*2100*/  MUFU.EX2 R72, R72 ;  /* 0x0000004800487308 */ /* 0x000ea20000000800 */
[----:B------:R-:W-:Y:S01]  /*2110*/  SHF.L.U32 R84, R53, 0x10, RZ ;  /* 0x0000001035547819 */ /* 0x000fe200000006ff */
[----:B------:R-:W-:Y:S01]  /*2120*/  FMUL.FTZ R88, R0, R10 ;  /* 0x0000000a00587220 */ /* 0x000fe20000410000 */
[----:B0-----:R-:W-:Y:S01]  /*2130*/  FADD.FTZ R24, R24, 1 ;  /* 0x3f80000018187421 */ /* 0x001fe20000010000 */
[----:B-1----:R-:W-:Y:S02]  /*2140*/  FADD.FTZ R73, R73, 1 ;  /* 0x3f80000049497421 */ /* 0x002fe40000010000 */
[----:B------:R-:W-:Y:S01]  /*2150*/  FFMA.FTZ R88, R77, R88, R25 ;  /* 0x000000584d587223 */ /* 0x000fe20000010019 */
[----:B------:R-:W-:Y:S01]  /*2160*/  FMUL.FTZ R11, R84, R11 ;  /* 0x0000000b540b7220 */ /* 0x000fe20000410000 */
[----:B------:R0:W1:Y:S01]  /*2170*/  MUFU.RCP R25, R73 ;  /* 0x0000004900197308 */ /* 0x0000620000001000 */
[----:B------:R-:W-:Y:S01]  /*2180*/  FMUL.FTZ R84, R31, R70 ;  /* 0x000000461f547220 */ /* 0x000fe20000410000 */
[----:B--2---:R-:W-:-:S06]  /*2190*/  FADD.FTZ R66, R66, 1 ;  /* 0x3f80000042427421 */ /* 0x004fcc0000010000 */
[----:B------:R-:W2:Y:S01]  /*21a0*/  MUFU.RCP R24, R24 ;  /* 0x0000001800187308 */ /* 0x000ea20000001000 */
[----:B0-----:R-:W-:Y:S01]  /*21b0*/  FADD.FTZ R73, R72, 1 ;  /* 0x3f80000048497421 */ /* 0x001fe20000010000 */
[C---:B------:R-:W-:Y:S01]  /*21c0*/  FFMA.FTZ R72, R17.reuse, R84, R88 ;  /* 0x0000005411487223 */ /* 0x040fe20000010058 */
[----:B------:R-:W-:Y:S01]  /*21d0*/  FFMA.FTZ R17, R17, R70, R67 ;  /* 0x0000004611117223 */ /* 0x000fe20000010043 */
[----:B------:R-:W-:Y:S01]  /*21e0*/  FMUL.FTZ R67, R3, R11 ;  /* 0x0000000b03437220 */ /* 0x000fe20000410000 */
[----:B------:R-:W-:-:S03]  /*21f0*/  FFMA.FTZ R84, R0, R10, R29 ;  /* 0x0000000a00547223 */ /* 0x000fc6000001001d */
[----:B------:R0:W2:Y:S01]  /*2200*/  MUFU.RCP R29, R73 ;  /* 0x00000049001d7308 */ /* 0x0000a20000001000 */
[----:B------:R-:W-:Y:S01]  /*2210*/  FFMA.FTZ R67, R76, R67, R72 ;  /* 0x000000434c437223 */ /* 0x000fe20000010048 */
[----:B------:R-:W-:-:S06]  /*2220*/  FMUL.FTZ R72, R68, R85 ;  /* 0x0000005544487220 */ /* 0x000fcc0000410000 */
[----:B------:R-:W3:Y:S01]  /*2230*/  MUFU.RCP R66, R66 ;  /* 0x0000004200427308 */ /* 0x000ee20000001000 */
[C---:B------:R-:W-:Y:S01]  /*2240*/  FFMA.FTZ R28, R12.reuse, R85, R28 ;  /* 0x000000550c1c7223 */ /* 0x040fe2000001001c */
[----:B------:R-:W-:Y:S01]  /*2250*/  FFMA.FTZ R67, R12, R72, R67 ;  /* 0x000000480c437223 */ /* 0x000fe20000010043 */
[----:B-1----:R-:W-:Y:S01]  /*2260*/  FADD.FTZ R12, -R25, 1 ;  /* 0x3f800000190c7421 */ /* 0x002fe20000010100 */
[----:B0-----:R-:W-:Y:S01]  /*2270*/  FFMA.FTZ R73, R31, R70, R84 ;  /* 0x000000461f497223 */ /* 0x001fe20000010054 */
[----:B------:R-:W-:Y:S01]  /*2280*/  FADD.FTZ R71, R71, R70 ;  /* 0x0000004647477221 */ /* 0x000fe20000010000 */
[----:B--2---:R-:W-:Y:S01]  /*2290*/  FADD.FTZ R70, -R24, 1 ;  /* 0x3f80000018467421 */ /* 0x004fe20000010100 */
[----:B------:R-:W-:Y:S01]  /*22a0*/  FFMA.FTZ R12, R18, R12, 1 ;  /* 0x3f800000120c7423 */ /* 0x000fe2000001000c */
[----:B------:R-:W-:Y:S02]  /*22b0*/  FFMA.FTZ R73, R3, R11, R73 ;  /* 0x0000000b03497223 */ /* 0x000fe40000010049 */
[----:B------:R-:W-:Y:S01]  /*22c0*/  FFMA.FTZ R70, R15, R70, 1 ;  /* 0x3f8000000f467423 */ /* 0x000fe20000010046 */
[----:B------:R-:W-:Y:S01]  /*22d0*/  FADD.FTZ R93, R93, R85 ;  /* 0x000000555d5d7221 */ /* 0x000fe20000010000 */
[----:B------:R-:W-:Y:S01]  /*22e0*/  FMUL.FTZ R89, R25, R12 ;  /* 0x0000000c19597220 */ /* 0x000fe20000410000 */
[----:B------:R-:W-:Y:S01]  /*22f0*/  FFMA.FTZ R85, R68, R85, R73 ;  /* 0x0000005544557223 */ /* 0x000fe20000010049 */
[----:B------:R-:W-:Y:S01]  /*2300*/  FADD.FTZ R15, -R29, 1 ;  /* 0x3f8000001d0f7421 */ /* 0x000fe20000010100 */
[----:B------:R-:W-:Y:S01]  /*2310*/  SHF.L.U32 R12, R54, 0x10, RZ ;  /* 0x00000010360c7819 */ /* 0x000fe200000006ff */
[----:B------:R-:W-:Y:S01]  /*2320*/  FMUL.FTZ R70, R24, R70 ;  /* 0x0000004618467220 */ /* 0x000fe20000410000 */
[----:B---3--:R-:W-:Y:S01]  /*2330*/  FADD.FTZ R73, -R66, 1 ;  /* 0x3f80000042497421 */ /* 0x008fe20000010100 */
[----:B------:R-:W-:-:S02]  /*2340*/  FFMA.FTZ R15, R16, R15, 1 ;  /* 0x3f800000100f7423 */ /* 0x000fc4000001000f */
[----:B------:R-:W-:Y:S01]  /*2350*/  FMUL.FTZ R12, R12, R70 ;  /* 0x000000460c0c7220 */ /* 0x000fe20000410000 */
[----:B------:R-:W-:Y:S01]  /*2360*/  FFMA.FTZ R13, R13, R73, 1 ;  /* 0x3f8000000d0d7423 */ /* 0x000fe20000010049 */
[----:B------:R-:W-:Y:S01]  /*2370*/  SHF.L.U32 R16, R56, 0x10, RZ ;  /* 0x0000001038107819 */ /* 0x000fe200000006ff */
[----:B------:R-:W-:Y:S01]  /*2380*/  FMUL.FTZ R15, R29, R15 ;  /* 0x0000000f1d0f7220 */ /* 0x000fe20000410000 */
[----:B------:R-:W-:Y:S01]  /*2390*/  PRMT R24, R54, 0x7632, R24 ;  /* 0x0000763236187816 */ /* 0x000fe20000000018 */
[----:B------:R-:W-:Y:S01]  /*23a0*/  FMUL.FTZ R13, R66, R13 ;  /* 0x0000000d420d7220 */ /* 0x000fe20000410000 */
[----:B------:R-:W-:Y:S01]  /*23b0*/  FMUL.FTZ R29, R0, R12 ;  /* 0x0000000c001d7220 */ /* 0x000fe20000410000 */
[----:B------:R-:W-:Y:S01]  /*23c0*/  IADD3 R66, P0, R86, UR20, RZ ;  /* 0x0000001456427c10 */ /* 0x000fe2000ff1e0ff */
[----:B------:R-:W-:Y:S01]  /*23d0*/  FADD.FTZ R73, -R30, R16 ;  /* 0x000000101e497221 */ /* 0x000fe20000010100 */
[----:B------:R-:W-:Y:S01]  /*23e0*/  SHF.L.U32 R24, R24, 0x10, RZ ;  /* 0x0000001018187819 */ /* 0x000fe200000006ff */
[----:B------:R-:W-:Y:S01]  /*23f0*/  FFMA.FTZ R29, R75, R29, R67 ;  /* 0x0000001d4b1d7223 */ /* 0x000fe20000010043 */
[----:B------:R-:W-:-:S02]  /*2400*/  SHF.L.U32 R72, R57, 0x10, RZ ;  /* 0x0000001039487819 */ /* 0x000fc400000006ff */
[----:B------:R-:W-:Y:S02]  /*2410*/  PRMT R16, R56, 0x7632, R16 ;  /* 0x0000763238107816 */ /* 0x000fe40000000010 */
[----:B------:R-:W-:Y:S02]  /*2420*/  IADD3.X R67, R87, UR21, RZ, P0, !PT ;  /* 0x0000001557437c10 */ /* 0x000fe400087fe4ff */
[----:B------:R-:W-:Y:S01]  /*2430*/  PRMT R18, R55, 0x7632, R18 ;  /* 0x0000763237127816 */ /* 0x000fe20000000012 */
[----:B------:R-:W-:Y:S01]  /*2440*/  FMUL.FTZ R89, R24, R89 ;  /* 0x0000005918597220 */ /* 0x000fe20000410000 */
[----:B------:R-:W-:Y:S01]  /*2450*/  SHF.L.U32 R16, R16, 0x10, RZ ;  /* 0x0000001010107819 */ /* 0x000fe200000006ff */
[----:B------:R-:W-:Y:S01]  /*2460*/  FADD.FTZ R72, -R30, R72 ;  /* 0x000000481e487221 */ /* 0x000fe20000010100 */
[----:B------:R-:W-:Y:S01]  /*2470*/  PRMT R24, R57, 0x7632, R24 ;  /* 0x0000763239187816 */ /* 0x000fe20000000018 */
[----:B------:R-:W2:Y:S01]  /*2480*/  LDG.E.64.CONSTANT R66, desc[UR12][R66.64] ;  /* 0x0000000c42427981 */ /* 0x000ea2000c1e9b00 */
[----:B------:R-:W-:Y:S01]  /*2490*/  SHF.L.U32 R18, R18, 0x10, RZ ;  /* 0x0000001012127819 */ /* 0x000fe200000006ff */
[----:B------:R-:W-:Y:S01]  /*24a0*/  FMUL.FTZ R72, R2, R72 ;  /* 0x0000004802487220 */ /* 0x000fe20000410000 */
[----:B------:R-:W-:Y:S01]  /*24b0*/  FMUL.FTZ R25, R31, R89 ;  /* 0x000000591f197220 */ /* 0x000fe20000410000 */
[----:B------:R-:W-:Y:S01]  /*24c0*/  FADD.FTZ R16, -R30, R16 ;  /* 0x000000101e107221 */ /* 0x000fe20000010100 */
[----:B------:R-:W-:Y:S01]  /*24d0*/  SHF.L.U32 R24, R24, 0x10, RZ ;  /* 0x0000001018187819 */ /* 0x000fe200000006ff */
[----:B------:R-:W-:Y:S01]  /*24e0*/  FMUL.FTZ R18, R18, R15 ;  /* 0x0000000f12127220 */ /* 0x000fe20000410000 */
[----:B------:R-:W-:Y:S01]  /*24f0*/  FFMA.FTZ R15, R3, R72, R27 ;  /* 0x00000048030f7223 */ /* 0x000fe2000001001b */
[C---:B------:R-:W-:Y:S01]  /*2500*/  FFMA.FTZ R29, R19.reuse, R25, R29 ;  /* 0x00000019131d7223 */ /* 0x040fe2000001001d */
[----:B------:R-:W-:Y:S01]  /*2510*/  FMUL.FTZ R16, R2, R16 ;  /* 0x0000001002107220 */ /* 0x000fe20000410000 */
[----:B------:R-:W-:Y:S01]  /*2520*/  FFMA.FTZ R19, R19, R89, R17 ;  /* 0x0000005913137223 */ /* 0x000fe20000010011 */
[----:B------:R-:W-:Y:S01]  /*2530*/  FADD.FTZ R17, -R30, R24 ;  /* 0x000000181e117221 */ /* 0x000fe20000010100 */
[----:B------:R-:W-:Y:S01]  /*2540*/  FMUL.FTZ R90, R15, -1.4426950216293334961 ;  /* 0xbfb8aa3b0f5a7820 */ /* 0x000fe20000410000 */
[----:B------:R-:W-:Y:S01]  /*2550*/  SHF.L.U32 R25, R55, 0x10, RZ ;  /* 0x0000001037197819 */ /* 0x000fe200000006ff */
[----:B------:R-:W-:Y:S01]  /*2560*/  FFMA.FTZ R24, R31, R16, R69 ;  /* 0x000000101f187223 */ /* 0x000fe20000010045 */
[C---:B------:R-:W-:Y:S01]  /*2570*/  FMUL.FTZ R17, R2.reuse, R17 ;  /* 0x0000001102117220 */ /* 0x040fe20000410000 */
[----:B------:R-:W-:-:S02]  /*2580*/  FMUL.FTZ R73, R2, R73 ;  /* 0x0000004902497220 */ /* 0x000fc40000410000 */
[----:B------:R-:W-:Y:S01]  /*2590*/  FMUL.FTZ R88, R24, -1.4426950216293334961 ;  /* 0xbfb8aa3b18587820 */ /* 0x000fe20000410000 */
[----:B------:R-:W-:Y:S01]  /*25a0*/  FMUL.FTZ R13, R25, R13 ;  /* 0x0000000d190d7220 */ /* 0x000fe20000410000 */
[----:B------:R-:W0:Y:S01]  /*25b0*/  MUFU.EX2 R90, R90 ;  /* 0x0000005a005a7308 */ /* 0x000e220000000800 */
[----:B------:R-:W-:Y:S01]  /*25c0*/  FFMA.FTZ R25, R68, R17, R21 ;  /* 0x0000001144197223 */ /* 0x000fe20000010015 */
[----:B------:R-:W-:-:S03]  /*25d0*/  FFMA.FTZ R84, R0, R73, R20 ;  /* 0x0000004900547223 */ /* 0x000fc60000010014 */
[----:B------:R-:W-:-:S03]  /*25e0*/  FMUL.FTZ R70, R25, -1.4426950216293334961 ;  /* 0xbfb8aa3b19467820 */ /* 0x000fc60000410000 */
[----:B------:R-:W1:Y:S01]  /*25f0*/  MUFU.EX2 R88, R88 ;  /* 0x0000005800587308 */ /* 0x000e620000000800 */
[----:B------:R-:W-:-:S07]  /*2600*/  FMUL.FTZ R91, R84, -1.4426950216293334961 ;  /* 0xbfb8aa3b545b7820 */ /* 0x000fce0000410000 */
[----:B------:R-:W3:Y:S01]  /*2610*/  MUFU.EX2 R70, R70 ;  /* 0x0000004600467308 */ /* 0x000ee20000000800 */
[----:B0-----:R-:W-:-:S07]  /*2620*/  FADD.FTZ R90, R90, 1 ;  /* 0x3f8000005a5a7421 */ /* 0x001fce0000010000 */
[----:B------:R-:W0:Y:S01]  /*2630*/  MUFU.EX2 R91, R91 ;  /* 0x0000005b005b7308 */ /* 0x000e220000000800 */
[----:B-1----:R-:W-:-:S07]  /*2640*/  FADD.FTZ R88, R88, 1 ;  /* 0x3f80000058587421 */ /* 0x002fce0000010000 */
[----:B------:R-:W1:Y:S01]  /*2650*/  MUFU.RCP R90, R90 ;  /* 0x0000005a005a7308 */ /* 0x000e620000001000 */
[----:B---3--:R-:W-:-:S07]  /*2660*/  FADD.FTZ R70, R70, 1 ;  /* 0x3f80000046467421 */ /* 0x008fce0000010000 */
[----:B------:R-:W3:Y:S01]  /*2670*/  MUFU.RCP R88, R88 ;  /* 0x0000005800587308 */ /* 0x000ee20000001000 */
[----:B0-----:R-:W-:Y:S01]  /*2680*/  FADD.FTZ R91, R91, 1 ;  /* 0x3f8000005b5b7421 */ /* 0x001fe20000010000 */
[----:B------:R0:W-:Y:S06]  /*2690*/  STL [R1+0x4], R26 ;  /* 0x0000041a01007387 */ /* 0x0001ec0000100800 */
[----:B------:R-:W3:Y:S01]  /*26a0*/  MUFU.RCP R70, R70 ;  /* 0x0000004600467308 */ /* 0x000ee20000001000 */
[----:B0-----:R-:W-:Y:S01]  /*26b0*/  FADD.FTZ R26, R71, R89 ;  /* 0x00000059471a7221 */ /* 0x001fe20000010000 */
[----:B-1----:R-:W-:-:S06]  /*26c0*/  FADD.FTZ R71, -R90, 1 ;  /* 0x3f8000005a477421 */ /* 0x002fcc0000010100 */
[----:B------:R-:W0:Y:S01]  /*26d0*/  MUFU.RCP R91, R91 ;  /* 0x0000005b005b7308 */ /* 0x000e220000001000 */
[----:B------:R-:W-:Y:S01]  /*26e0*/  FMUL.FTZ R92, R3, R13 ;  /* 0x0000000d035c7220 */ /* 0x000fe20000410000 */
[----:B------:R-:W-:Y:S01]  /*26f0*/  FFMA.FTZ R71, R15, R71, 1 ;  /* 0x3f8000000f477423 */ /* 0x000fe20000010047 */
[----:B---3--:R-:W-:Y:S02]  /*2700*/  FADD.FTZ R15, -R88, 1 ;  /* 0x3f800000580f7421 */ /* 0x008fe40000010100 */
[----:B------:R-:W-:Y:S01]  /*2710*/  FFMA.FTZ R29, R74, R92, R29 ;  /* 0x0000005c4a1d7223 */ /* 0x000fe2000001001d */
[----:B------:R-:W-:Y:S01]  /*2720*/  FMUL.FTZ R92, R68, R18 ;  /* 0x00000012445c7220 */ /* 0x000fe20000410000 */
[----:B------:R-:W-:Y:S01]  /*2730*/  FFMA.FTZ R15, R24, R15, 1 ;  /* 0x3f800000180f7423 */ /* 0x000fe2000001000f */
[----:B------:R-:W-:Y:S02]  /*2740*/  FADD.FTZ R24, -R70, 1 ;  /* 0x3f80000046187421 */ /* 0x000fe40000010100 */
[C---:B------:R-:W-:Y:S01]  /*2750*/  FFMA.FTZ R29, R14.reuse, R92, R29 ;  /* 0x0000005c0e1d7223 */ /* 0x040fe2000001001d */
[----:B------:R-:W-:Y:S01]  /*2760*/  FFMA.FTZ R28, R14, R18, R28 ;  /* 0x000000120e1c7223 */ /* 0x000fe2000001001c */
[----:B------:R-:W-:Y:S01]  /*2770*/  FFMA.FTZ R24, R25, R24, 1 ;  /* 0x3f80000019187423 */ /* 0x000fe20000010018 */
[----:B0-----:R-:W-:-:S03]  /*2780*/  FADD.FTZ R14, -R91, 1 ;  /* 0x3f8000005b0e7421 */ /* 0x001fc60000010100 */
[----:B------:R-:W-:Y:S01]  /*2790*/  FMUL.FTZ R25, R70, R24 ;  /* 0x0000001846197220 */ /* 0x000fe20000410000 */
[----:B------:R-:W-:Y:S01]  /*27a0*/  PRMT R24, R58, 0x7632, R24 ;  /* 0x000076323a187816 */ /* 0x000fe20000000018 */
[----:B------:R-:W-:Y:S01]  /*27b0*/  FFMA.FTZ R14, R84, R14, 1 ;  /* 0x3f800000540e7423 */ /* 0x000fe2000001000e */
[----:B------:R-:W-:Y:S01]  /*27c0*/  SHF.L.U32 R70, R58, 0x10, RZ ;  /* 0x000000103a467819 */ /* 0x000fe200000006ff */
[----:B------:R-:W-:Y:S01]  /*27d0*/  FMUL.FTZ R15, R88, R15 ;  /* 0x0000000f580f7220 */ /* 0x000fe20000410000 */
[----:B------:R-:W-:Y:S01]  /*27e0*/  SHF.L.U32 R24, R24, 0x10, RZ ;  /* 0x0000001018187819 */ /* 0x000fe200000006ff */
[----:B------:R-:W-:Y:S01]  /*27f0*/  FMUL.FTZ R14, R91, R14 ;  /* 0x0000000e5b0e7220 */ /* 0x000fe20000410000 */
[C---:B------:R-:W-:Y:S01]  /*2800*/  SHF.L.U32 R84, R59.reuse, 0x10, RZ ;  /* 0x000000103b547819 */ /* 0x040fe200000006ff */
[----:B------:R-:W-:Y:S01]  /*2810*/  FFMA.FTZ R85, R0, R12, R85 ;  /* 0x0000000c00557223 */ /* 0x000fe20000010055 */
[----:B------:R-:W-:Y:S01]  /*2820*/  FMUL.FTZ R71, R90, R71 ;  /* 0x000000475a477220 */ /* 0x000fe20000410000 */
[----:B------:R-:W-:Y:S01]  /*2830*/  FMUL.FTZ R14, R70, R14 ;  /* 0x0000000e460e7220 */ /* 0x000fe20000410000 */
[----:B------:R-:W-:Y:S01]  /*2840*/  FMUL.FTZ R24, R24, R15 ;  /* 0x0000000f18187220 */ /* 0x000fe20000410000 */
[----:B------:R-:W-:Y:S01]  /*2850*/  PRMT R70, R59, 0x7632, R70 ;  /* 0x000076323b467816 */ /* 0x000fe20000000046 */
[----:B------:R-:W-:Y:S01]  /*2860*/  FFMA.FTZ R85, R31, R89, R85 ;  /* 0x000000591f557223 */ /* 0x000fe20000010055 */
[----:B------:R-:W-:Y:S01]  /*2870*/  FMUL.FTZ R15, R84, R71 ;  /* 0x00000047540f7220 */ /* 0x000fe20000410000 */
[----:B------:R-:W-:Y:S01]  /*2880*/  FMUL.FTZ R84, R0, R14 ;  /* 0x0000000e00547220 */ /* 0x000fe20000410000 */
[----:B------:R-:W-:Y:S01]  /*2890*/  SHF.L.U32 R71, R70, 0x10, RZ ;  /* 0x0000001046477819 */ /* 0x000fe200000006ff */
[----:B------:R-:W-:-:S02]  /*28a0*/  FFMA.FTZ R70, R3, R13, R85 ;  /* 0x0000000d03467223 */ /* 0x000fc40000010055 */
[----:B------:R-:W-:Y:S01]  /*28b0*/  FFMA.FTZ R29, R73, R84, R29 ;  /* 0x00000054491d7223 */ /* 0x000fe2000001001d */
[----:B------:R-:W-:Y:S01]  /*28c0*/  FMUL.FTZ R84, R31, R24 ;  /* 0x000000181f547220 */ /* 0x000fe20000410000 */
[----:B------:R-:W-:Y:S01]  /*28d0*/  FADD.FTZ R93, R93, R18 ;  /* 0x000000125d5d7221 */ /* 0x000fe20000010000 */
[----:B------:R-:W-:Y:S01]  /*28e0*/  FFMA.FTZ R70, R68, R18, R70 ;  /* 0x0000001244467223 */ /* 0x000fe20000010046 */
[----:B------:R-:W-:Y:S01]  /*28f0*/  FMUL.FTZ R18, R71, R25 ;  /* 0x0000001947127220 */ /* 0x000fe20000410000 */
[----:B------:R-:W-:Y:S01]  /*2900*/  FFMA.FTZ R29, R16, R84, R29 ;  /* 0x00000054101d7223 */ /* 0x000fe2000001001d */
[----:B------:R-:W-:Y:S01]  /*2910*/  FMUL.FTZ R71, R3, R15 ;  /* 0x0000000f03477220 */ /* 0x000fe20000410000 */
[----:B------:R-:W-:-:S03]  /*2920*/  SHF.L.U32 R84, R60, 0x10, RZ ;  /* 0x000000103c547819 */ /* 0x000fc600000006ff */
[----:B------:R-:W-:Y:S01]  /*2930*/  FFMA.FTZ R29, R72, R71, R29 ;  /* 0x00000047481d7223 */ /* 0x000fe2000001001d */
[----:B------:R-:W-:Y:S01]  /*2940*/  PRMT R71, R60, 0x7632, R71 ;  /* 0x000076323c477816 */ /* 0x000fe20000000047 */
[--C-:B------:R-:W-:Y:S01]  /*2950*/  FFMA.FTZ R25, R16, R24, R19.reuse ;  /* 0x0000001810197223 */ /* 0x100fe20000010013 */
[----:B------:R-:W-:Y:S01]  /*2960*/  FADD.FTZ R16, -R30, R84 ;  /* 0x000000541e107221 */ /* 0x000fe20000010100 */
[----:B------:R-:W-:Y:S02]  /*2970*/  PRMT R19, R61, 0x7632, R19 ;  /* 0x000076323d137816 */ /* 0x000fe40000000013 */
[----:B------:R-:W-:Y:S01]  /*2980*/  SHF.L.U32 R71, R71, 0x10, RZ ;  /* 0x0000001047477819 */ /* 0x000fe200000006ff */
[----:B------:R-:W-:Y:S01]  /*2990*/  FMUL.FTZ R84, R68, R18 ;  /* 0x0000001244547220 */ /* 0x000fe20000410000 */
[----:B------:R-:W-:Y:S01]  /*29a0*/  FMUL.FTZ R16, R2, R16 ;  /* 0x0000001002107220 */ /* 0x000fe20000410000 */
[----:B------:R-:W-:Y:S02]  /*29b0*/  SHF.L.U32 R19, R19, 0x10, RZ ;  /* 0x0000001013137819 */ /* 0x000fe400000006ff */
[----:B------:R-:W-:Y:S01]  /*29c0*/  FADD.FTZ R71, -R30, R71 ;  /* 0x000000471e477221 */ /* 0x000fe20000010100 */
[----:B------:R-:W-:Y:S01]  /*29d0*/  FFMA.FTZ R29, R17, R84, R29 ;  /* 0x00000054111d7223 */ /* 0x000fe2000001001d */
[----:B------:R-:W-:Y:S01]  /*29e0*/  FFMA.FTZ R84, R0, R16, R20 ;  /* 0x0000001000547223 */ /* 0x000fe20000010014 */
[----:B------:R0:W-:Y:S01]  /*29f0*/  STL [R1], R32 ;  /* 0x0000002001007387 */ /* 0x0001e20000100800 */
[----:B------:R-:W-:Y:S01]  /*2a00*/  FMUL.FTZ R71, R2, R71 ;  /* 0x0000004702477220 */ /* 0x000fe20000410000 */
[----:B------:R-:W-:Y:S01]  /*2a10*/  FADD.FTZ R19, -R30, R19 ;  /* 0x000000131e137221 */ /* 0x000fe20000010100 */
[----:B------:R-:W-:-:S02]  /*2a20*/  FMUL.FTZ R91, R84, -1.4426950216293334961 ;  /* 0xbfb8aa3b545b7820 */ /* 0x000fc40000410000 */
[----:B------:R-:W-:Y:S01]  /*2a30*/  FFMA.FTZ R89, R31, R71, R69 ;  /* 0x000000471f597223 */ /* 0x000fe20000010045 */
[----:B0-----:R-:W-:Y:S01]  /*2a40*/  FFMA.FTZ R32, R17, R18, R28 ;  /* 0x0000001211207223 */ /* 0x001fe2000001001c */
[----:B------:R-:W-:Y:S01]  /*2a50*/  SHF.L.U32 R17, R61, 0x10, RZ ;  /* 0x000000103d117819 */ /* 0x000fe200000006ff */
[----:B------:R-:W-:Y:S01]  /*2a60*/  FMUL.FTZ R28, R2, R19 ;  /* 0x00000013021c7220 */ /* 0x000fe20000410000 */
[----:B------:R-:W-:Y:S01]  /*2a70*/  FMUL.FTZ R90, R89, -1.4426950216293334961 ;  /* 0xbfb8aa3b595a7820 */ /* 0x000fe20000410000 */
[----:B------:R-:W0:Y:S02]  /*2a80*/  MUFU.EX2 R91, R91 ;  /* 0x0000005b005b7308 */ /* 0x000e240000000800 */
[----:B------:R-:W-:Y:S01]  /*2a90*/  FADD.FTZ R17, -R30, R17 ;  /* 0x000000111e117221 */ /* 0x000fe20000010100 */
[----:B------:R-:W-:-:S03]  /*2aa0*/  FFMA.FTZ R85, R68, R28, R21 ;  /* 0x0000001c44557223 */ /* 0x000fc60000010015 */
[----:B------:R-:W-:Y:S01]  /*2ab0*/  FMUL.FTZ R17, R2, R17 ;  /* 0x0000001102117220 */ /* 0x000fe20000410000 */
[----:B------:R-:W-:Y:S01]  /*2ac0*/  FMUL.FTZ R92, R85, -1.4426950216293334961 ;  /* 0xbfb8aa3b555c7820 */ /* 0x000fe20000410000 */
[----:B------:R-:W1:Y:S02]  /*2ad0*/  MUFU.EX2 R90, R90 ;  /* 0x0000005a005a7308 */ /* 0x000e640000000800 */
[----:B------:R-:W-:-:S04]  /*2ae0*/  FFMA.FTZ R19, R3, R17, R27 ;  /* 0x0000001103137223 */ /* 0x000fc8000001001b */
[----:B------:R-:W-:Y:S02]  /*2af0*/  FMUL.FTZ R88, R19, -1.4426950216293334961 ;  /* 0xbfb8aa3b13587820 */ /* 0x000fe40000410000 */
        /* <DEDUP_REMOVED lines=8> */
[----:B------:R-:W-:-:S06]  /*2b80*/  FFMA.FTZ R70, R0, R14, R70 ;  /* 0x0000000e00467223 */ /* 0x000fcc0000010046 */
[----:B------:R-:W0:Y:S01]  /*2b90*/  MUFU.RCP R92, R92 ;  /* 0x0000005c005c7308 */ /* 0x000e220000001000 */
[----:B------:R-:W-:Y:S01]  /*2ba0*/  FADD.FTZ R26, R26, R24 ;  /* 0x000000181a1a7221 */ /* 0x000fe20000010000 */
[----:B------:R-:W-:Y:S01]  /*2bb0*/  FFMA.FTZ R70, R31, R24, R70 ;  /* 0x000000181f467223 */ /* 0x000fe20000010046 */
[----:B-1----:R-:W-:-:S05]  /*2bc0*/  FADD.FTZ R24, -R91, 1 ;  /* 0x3f8000005b187421 */ /* 0x002fca0000010100 */
[----:B------:R-:W1:Y:S01]  /*2bd0*/  MUFU.RCP R88, R88 ;  /* 0x0000005800587308 */ /* 0x000e620000001000 */
[----:B------:R-:W-:Y:S01]  /*2be0*/  FFMA.FTZ R84, R84, R24, 1 ;  /* 0x3f80000054547423 */ /* 0x000fe20000010018 */
[----:B---3--:R-:W-:Y:S01]  /*2bf0*/  FADD.FTZ R24, -R90, 1 ;  /* 0x3f8000005a187421 */ /* 0x008fe20000010100 */
[----:B------:R-:W-:-:S03]  /*2c00*/  FFMA.FTZ R70, R3, R15, R70 ;  /* 0x0000000f03467223 */ /* 0x000fc60000010046 */
[----:B------:R-:W-:Y:S01]  /*2c10*/  FFMA.FTZ R89, R89, R24, 1 ;  /* 0x3f80000059597423 */ /* 0x000fe20000010018 */
[----:B0-----:R-:W-:Y:S01]  /*2c20*/  FADD.FTZ R24, -R92, 1 ;  /* 0x3f8000005c187421 */ /* 0x001fe20000010100 */
[----:B------:R-:W-:-:S03]  /*2c30*/  FADD.FTZ R36, R93, R18 ;  /* 0x000000125d247221 */ /* 0x000fc60000010000 */
[----:B------:R-:W-:Y:S01]  /*2c40*/  FFMA.FTZ R85, R85, R24, 1 ;  /* 0x3f80000055557423 */ /* 0x000fe20000010018 */
[----:B------:R-:W-:Y:S01]  /*2c50*/  FFMA.FTZ R24, R68, R18, R70 ;  /* 0x0000001244187223 */ /* 0x000fe20000010046 */
[----:B------:R-:W-:Y:S01]  /*2c60*/  FMUL.FTZ R18, R91, R84 ;  /* 0x000000545b127220 */ /* 0x000fe20000410000 */
[----:B-1----:R-:W-:-:S04]  /*2c70*/  FADD.FTZ R84, -R88, 1 ;  /* 0x3f80000058547421 */ /* 0x002fc80000010100 */
[----:B------:R-:W-:Y:S01]  /*2c80*/  FFMA.FTZ R19, R19, R84, 1 ;  /* 0x3f80000013137423 */ /* 0x000fe20000010054 */
[----:B----4-:R-:W-:Y:S01]  /*2c90*/  PRMT R84, R63, 0x7632, R84 ;  /* 0x000076323f547816 */ /* 0x010fe20000000054 */
[----:B------:R-:W-:-:S03]  /*2ca0*/  FMUL.FTZ R70, R92, R85 ;  /* 0x000000555c467220 */ /* 0x000fc60000410000 */
[----:B------:R-:W-:-:S05]  /*2cb0*/  SHF.L.U32 R84, R84, 0x10, RZ ;  /* 0x0000001054547819 */ /* 0x000fca00000006ff */
[----:B------:R-:W-:Y:S01]  /*2cc0*/  FMUL.FTZ R70, R84, R70 ;  /* 0x0000004654467220 */ /* 0x000fe20000410000 */
[C---:B------:R-:W-:Y:S02]  /*2cd0*/  SHF.L.U32 R84, R62.reuse, 0x10, RZ ;  /* 0x000000103e547819 */ /* 0x040fe400000006ff */
[----:B------:R-:W-:Y:S01]  /*2ce0*/  PRMT R85, R62, 0x7632, R85 ;  /* 0x000076323e557816 */ /* 0x000fe20000000055 */
[----:B------:R-:W-:Y:S02]  /*2cf0*/  FMUL.FTZ R19, R88, R19 ;  /* 0x0000001358137220 */ /* 0x000fe40000410000 */
[----:B------:R-:W-:Y:S01]  /*2d00*/  FMUL.FTZ R18, R84, R18 ;  /* 0x0000001254127220 */ /* 0x000fe20000410000 */
[----:B------:R-:W-:Y:S01]  /*2d10*/  SHF.L.U32 R84, R63, 0x10, RZ ;  /* 0x000000103f547819 */ /* 0x000fe200000006ff */
[----:B------:R-:W-:Y:S01]  /*2d20*/  FMUL.FTZ R89, R90, R89 ;  /* 0x000000595a597220 */ /* 0x000fe20000410000 */
[----:B------:R-:W-:-:S03]  /*2d30*/  SHF.L.U32 R85, R85, 0x10, RZ ;  /* 0x0000001055557819 */ /* 0x000fc600000006ff */
[----:B------:R-:W-:Y:S01]  /*2d40*/  FMUL.FTZ R19, R84, R19 ;  /* 0x0000001354137220 */ /* 0x000fe20000410000 */
[----:B------:R-:W-:Y:S01]  /*2d50*/  FMUL.FTZ R84, R0, R18 ;  /* 0x0000001200547220 */ /* 0x000fe20000410000 */
[----:B------:R-:W-:-:S03]  /*2d60*/  FMUL.FTZ R88, R85, R89 ;  /* 0x0000005955587220 */ /* 0x000fc60000410000 */
[----:B------:R-:W-:Y:S01]  /*2d70*/  FFMA.FTZ R29, R16, R84, R29 ;  /* 0x00000054101d7223 */ /* 0x000fe2000001001d */
[----:B------:R-:W-:Y:S01]  /*2d80*/  FMUL.FTZ R84, R31, R88 ;  /* 0x000000581f547220 */ /* 0x000fe20000410000 */
[----:B------:R-:W-:Y:S01]  /*2d90*/  MOV R93, R32 ;  /* 0x00000020005d7202 */ /* 0x000fe20000000f00 */
[----:B------:R-:W-:Y:S01]  /*2da0*/  FFMA.FTZ R32, R71, R88, R25 ;  /* 0x0000005847207223 */ /* 0x000fe20000010019 */
[----:B------:R-:W-:Y:S01]  /*2db0*/  FMUL.FTZ R25, R3, R19 ;  /* 0x0000001303197220 */ /* 0x000fe20000410000 */
[----:B------:R-:W-:Y:S01]  /*2dc0*/  FFMA.FTZ R29, R71, R84, R29 ;  /* 0x00000054471d7223 */ /* 0x000fe2000001001d */
[----:B------:R-:W-:-:S03]  /*2dd0*/  PRMT R71, R64, 0x7632, R71 ;  /* 0x0000763240477816 */ /* 0x000fc60000000047 */
[----:B------:R-:W-:Y:S01]  /*2de0*/  FFMA.FTZ R25, R17, R25, R29 ;  /* 0x0000001911197223 */ /* 0x000fe2000001001d */
[----:B------:R-:W-:Y:S01]  /*2df0*/  FMUL.FTZ R29, R68, R70 ;  /* 0x00000046441d7220 */ /* 0x000fe20000410000 */
[----:B------:R-:W-:Y:S02]  /*2e00*/  MOV R90, R27 ;  /* 0x0000001b005a7202 */ /* 0x000fe40000000f00 */
[----:B------:R-:W-:Y:S01]  /*2e10*/  SHF.L.U32 R85, R64, 0x10, RZ ;  /* 0x0000001040557819 */ /* 0x000fe200000006ff */
[----:B------:R-:W-:Y:S01]  /*2e20*/  FFMA.FTZ R27, R28, R29, R25 ;  /* 0x0000001d1c1b7223 */ /* 0x000fe20000010019 */
[----:B------:R-:W-:Y:S02]  /*2e30*/  SHF.L.U32 R71, R71, 0x10, RZ ;  /* 0x0000001047477819 */ /* 0x000fe400000006ff */
[----:B------:R-:W-:Y:S01]  /*2e40*/  PRMT R29, R65, 0x7632, R29 ;  /* 0x00007632411d7816 */ /* 0x000fe2000000001d */
[C---:B------:R-:W-:Y:S02]  /*2e50*/  FADD.FTZ R85, -R30.reuse, R85 ;  /* 0x000000551e557221 */ /* 0x040fe40000010100 */
[----:B------:R-:W-:Y:S01]  /*2e60*/  FADD.FTZ R71, -R30, R71 ;  /* 0x000000471e477221 */ /* 0x000fe20000010100 */
[----:B------:R-:W-:Y:S01]  /*2e70*/  SHF.L.U32 R29, R29, 0x10, RZ ;  /* 0x000000101d1d7819 */ /* 0x000fe200000006ff */
[----:B------:R-:W-:-:S02]  /*2e80*/  FMUL.FTZ R85, R2, R85 ;  /* 0x0000005502557220 */ /* 0x000fc40000410000 */
[----:B------:R-:W-:Y:S02]  /*2e90*/  FMUL.FTZ R71, R2, R71 ;  /* 0x0000004702477220 */ /* 0x000fe40000410000 */
[----:B------:R-:W-:Y:S01]  /*2ea0*/  FADD.FTZ R29, -R30, R29 ;  /* 0x0000001d1e1d7221 */ /* 0x000fe20000010100 */
[----:B------:R-:W-:Y:S01]  /*2eb0*/  FFMA.FTZ R20, R0, R85, R20 ;  /* 0x0000005500147223 */ /* 0x000fe20000010014 */
[----:B------:R-:W-:Y:S01]  /*2ec0*/  FFMA.FTZ R25, R31, R71, R69 ;  /* 0x000000471f197223 */ /* 0x000fe20000010045 */
[----:B------:R-:W-:Y:S01]  /*2ed0*/  SHF.L.U32 R84, R65, 0x10, RZ ;  /* 0x0000001041547819 */ /* 0x000fe200000006ff */
[----:B------:R-:W-:Y:S01]  /*2ee0*/  FMUL.FTZ R29, R2, R29 ;  /* 0x0000001d021d7220 */ /* 0x000fe20000410000 */
[----:B------:R-:W-:Y:S01]  /*2ef0*/  FMUL.FTZ R89, R20, -1.4426950216293334961 ;  /* 0xbfb8aa3b14597820 */ /* 0x000fe20000410000 */
[----:B------:R-:W-:Y:S02]  /*2f00*/  FMUL.FTZ R92, R25, -1.4426950216293334961 ;  /* 0xbfb8aa3b195c7820 */ /* 0x000fe40000410000 */
[----:B------:R-:W-:Y:S01]  /*2f10*/  FFMA.FTZ R21, R68, R29, R21 ;  /* 0x0000001d44157223 */ /* 0x000fe20000010015 */
[----:B------:R-:W-:Y:S01]  /*2f20*/  FADD.FTZ R84, -R30, R84 ;  /* 0x000000541e547221 */ /* 0x000fe20000010100 */
[----:B------:R0:W1:Y:S02]  /*2f30*/  MUFU.EX2 R69, R89 ;  /* 0x0000005900457308 */ /* 0x0000640000000800 */
[----:B------:R-:W-:Y:S01]  /*2f40*/  FMUL.FTZ R91, R21, -1.4426950216293334961 ;  /* 0xbfb8aa3b155b7820 */ /* 0x000fe20000410000 */
[----:B------:R-:W-:-:S05]  /*2f50*/  FMUL.FTZ R84, R2, R84 ;  /* 0x0000005402547220 */ /* 0x000fca0000410000 */
[----:B------:R-:W3:Y:S01]  /*2f60*/  MUFU.EX2 R92, R92 ;  /* 0x0000005c005c7308 */ /* 0x000ee20000000800 */
[----:B0-----:R-:W-:-:S04]  /*2f70*/  FFMA.FTZ R89, R3, R84, R90 ;  /* 0x0000005403597223 */ /* 0x001fc8000001005a */
[----:B------:R-:W-:-:S03]  /*2f80*/  FMUL.FTZ R90, R89, -1.4426950216293334961 ;  /* 0xbfb8aa3b595a7820 */ /* 0x000fc60000410000 */
[----:B------:R-:W0:Y:S01]  /*2f90*/  MUFU.EX2 R91, R91 ;  /* 0x0000005b005b7308 */ /* 0x000e220000000800 */
[----:B-1----:R-:W-:Y:S01]  /*2fa0*/  FADD.FTZ R69, R69, 1 ;  /* 0x3f80000045457421 */ /* 0x002fe20000010000 */
[----:B------:R-:W-:-:S06]  /*2fb0*/  FFMA.FTZ R28, R28, R70, R93 ;  /* 0x000000461c1c7223 */ /* 0x000fcc000001005d */
[----:B------:R-:W1:Y:S01]  /*2fc0*/  MUFU.EX2 R90, R90 ;  /* 0x0000005a005a7308 */ /* 0x000e620000000800 */
[----:B---3--:R-:W-:-:S07]  /*2fd0*/  FADD.FTZ R92, R92, 1 ;  /* 0x3f8000005c5c7421 */ /* 0x008fce0000010000 */
[----:B------:R3:W4:Y:S01]  /*2fe0*/  MUFU.RCP R93, R69 ;  /* 0x00000045005d7308 */ /* 0x0007220000001000 */
[----:B0-----:R-:W-:-:S07]  /*2ff0*/  FADD.FTZ R91, R91, 1 ;  /* 0x3f8000005b5b7421 */ /* 0x001fce0000010000 */
[----:B------:R-:W0:Y:S01]  /*3000*/  MUFU.RCP R92, R92 ;  /* 0x0000005c005c7308 */ /* 0x000e220000001000 */
[----:B---3--:R-:W-:Y:S01]  /*3010*/  MOV R69, R26 ;  /* 0x0000001a00457202 */ /* 0x008fe20000000f00 */
[----:B------:R-:W-:Y:S01]  /*3020*/  FFMA.FTZ R24, R0, R18, R24 ;  /* 0x0000001200187223 */ /* 0x000fe20000010018 */
[----:B-1----:R-:W-:Y:S01]  /*3030*/  FADD.FTZ R90, R90, 1 ;  /* 0x3f8000005a5a7421 */ /* 0x002fe20000010000 */
[----:B------:R-:W3:Y:S04]  /*3040*/  LDL.LU R26, [R1+0x5c] ;  /* 0x00005c00011a7983 */ /* 0x000ee80000300800 */
[----:B------:R-:W1:Y:S01]  /*3050*/  MUFU.RCP R91, R91 ;  /* 0x0000005b005b7308 */ /* 0x000e620000001000 */
[----:B------:R-:W-:Y:S01]  /*3060*/  FADD.FTZ R69, R69, R88 ;  /* 0x0000005845457221 */ /* 0x000fe20000010000 */
[----:B------:R-:W-:Y:S01]  /*3070*/  FFMA.FTZ R88, R31, R88, R24 ;  /* 0x000000581f587223 */ /* 0x000fe20000010018 */
[----:B----4-:R-:W-:-:S05]  /*3080*/  FADD.FTZ R24, -R93, 1 ;  /* 0x3f8000005d187421 */ /* 0x010fca0000010100 */
[----:B------:R-:W4:Y:S01]  /*3090*/  MUFU.RCP R90, R90 ;  /* 0x0000005a005a7308 */ /* 0x000f220000001000 */
[----:B------:R-:W-:Y:S01]  /*30a0*/  FFMA.FTZ R24, R20, R24, 1 ;  /* 0x3f80000014187423 */ /* 0x000fe20000010018 */
[----:B0-----:R-:W-:-:S04]  /*30b0*/  FADD.FTZ R20, -R92, 1 ;  /* 0x3f8000005c147421 */ /* 0x001fc80000010100 */
[----:B------:R-:W-:Y:S01]  /*30c0*/  FFMA.FTZ R20, R25, R20, 1 ;  /* 0x3f80000019147423 */ /* 0x000fe20000010014 */
[----:B-1----:R-:W-:-:S04]  /*30d0*/  FADD.FTZ R25, -R91, 1 ;  /* 0x3f8000005b197421 */ /* 0x002fc80000010100 */
[----:B------:R-:W-:-:S04]  /*30e0*/  FFMA.FTZ R25, R21, R25, 1 ;  /* 0x3f80000015197423 */ /* 0x000fc80000010019 */
[----:B------:R-:W-:Y:S01]  /*30f0*/  FMUL.FTZ R25, R91, R25 ;  /* 0x000000195b197220 */ /* 0x000fe20000410000 */
[----:B----4-:R-:W-:Y:S01]  /*3100*/  FADD.FTZ R21, -R90, 1 ;  /* 0x3f8000005a157421 */ /* 0x010fe20000010100 */
[----:B--2---:R-:W-:Y:S01]  /*3110*/  PRMT R91, R66, 0x7632, R91 ;  /* 0x00007632425b7816 */ /* 0x004fe2000000005b */
[----:B------:R-:W-:Y:S02]  /*3120*/  FMUL.FTZ R20, R92, R20 ;  /* 0x000000145c147220 */ /* 0x000fe40000410000 */
[----:B------:R-:W-:Y:S01]  /*3130*/  FFMA.FTZ R21, R89, R21, 1 ;  /* 0x3f80000059157423 */ /* 0x000fe20000010015 */
[----:B------:R-:W-:-:S03]  /*3140*/  SHF.L.U32 R91, R91, 0x10, RZ ;  /* 0x000000105b5b7819 */ /* 0x000fc600000006ff */
[----:B------:R-:W-:Y:S02]  /*3150*/  FMUL.FTZ R21, R90, R21 ;  /* 0x000000155a157220 */ /* 0x000fe40000410000 */
[----:B------:R-:W-:Y:S01]  /*3160*/  FMUL.FTZ R90, R91, R20 ;  /* 0x000000145b5a7220 */ /* 0x000fe20000410000 */
[----:B------:R-:W-:Y:S01]  /*3170*/  SHF.L.U32 R20, R66, 0x10, RZ ;  /* 0x0000001042147819 */ /* 0x000fe200000006ff */
[----:B------:R-:W-:-:S04]  /*3180*/  FMUL.FTZ R24, R93, R24 ;  /* 0x000000185d187220 */ /* 0x000fc80000410000 */
[----:B------:R-:W-:Y:S01]  /*3190*/  FMUL.FTZ R20, R20, R24 ;  /* 0x0000001814147220 */ /* 0x000fe20000410000 */
[----:B------:R-:W-:-:S05]  /*31a0*/  SHF.L.U32 R24, R67, 0x10, RZ ;  /* 0x0000001043187819 */ /* 0x000fca00000006ff */
[----:B------:R-:W-:Y:S01]  /*31b0*/  FMUL.FTZ R21, R24, R21 ;  /* 0x0000001518157220 */ /* 0x000fe20000410000 */
[----:B------:R-:W-:Y:S01]  /*31c0*/  FMUL.FTZ R24, R0, R20 ;  /* 0x0000001400187220 */ /* 0x000fe20000410000 */
[----:B------:R-:W-:-:S03]  /*31d0*/  PRMT R89, R67, 0x7632, R89 ;  /* 0x0000763243597816 */ /* 0x000fc60000000059 */
[----:B------:R-:W-:Y:S02]  /*31e0*/  FFMA.FTZ R24, R85, R24, R27 ;  /* 0x0000001855187223 */ /* 0x000fe4000001001b */
[----:B------:R-:W2:Y:S01]  /*31f0*/  LDL.LU R27, [R1+0x58] ;  /* 0x00005800011b7983 */ /* 0x000ea20000300800 */
[----:B------:R-:W-:Y:S01]  /*3200*/  SHF.L.U32 R89, R89, 0x10, RZ ;  /* 0x0000001059597819 */ /* 0x000fe200000006ff */
[----:B------:R-:W-:-:S04]  /*3210*/  FFMA.FTZ R88, R3, R19, R88 ;  /* 0x0000001303587223 */ /* 0x000fc80000010058 */
[----:B------:R-:W-:Y:S01]  /*3220*/  FFMA.FTZ R88, R68, R70, R88 ;  /* 0x0000004644587223 */ /* 0x000fe20000010058 */
[----:B------:R-:W-:Y:S01]  /*3230*/  FMUL.FTZ R89, R89, R25 ;  /* 0x0000001959597220 */ /* 0x000fe20000410000 */
[----:B------:R-:W-:Y:S02]  /*3240*/  FMUL.FTZ R25, R31, R90 ;  /* 0x0000005a1f197220 */ /* 0x000fe40000410000 */
[----:B------:R-:W-:Y:S02]  /*3250*/  FFMA.FTZ R88, R0, R20, R88 ;  /* 0x0000001400587223 */ /* 0x000fe40000010058 */
[----:B------:R-:W-:Y:S01]  /*3260*/  FFMA.FTZ R25, R71, R25, R24 ;  /* 0x0000001947197223 */ /* 0x000fe20000010018 */
[----:B------:R-:W-:Y:S01]  /*3270*/  FMUL.FTZ R24, R3, R21 ;  /* 0x0000001503187220 */ /* 0x000fe20000410000 */
[----:B------:R-:W-:Y:S01]  /*3280*/  FFMA.FTZ R88, R31, R90, R88 ;  /* 0x0000005a1f587223 */ /* 0x000fe20000010058 */
[----:B------:R-:W-:Y:S02]  /*3290*/  FMUL.FTZ R31, R68, R89 ;  /* 0x00000059441f7220 */ /* 0x000fe40000410000 */
[----:B------:R-:W-:Y:S01]  /*32a0*/  FFMA.FTZ R25, R84, R24, R25 ;  /* 0x0000001854197223 */ /* 0x000fe20000010019 */
[----:B------:R-:W-:-:S03]  /*32b0*/  FFMA.FTZ R24, R3, R21, R88 ;  /* 0x0000001503187223 */ /* 0x000fc60000010058 */
[----:B------:R-:W-:Y:S01]  /*32c0*/  FFMA.FTZ R25, R29, R31, R25 ;  /* 0x0000001f1d197223 */ /* 0x000fe20000010019 */
[----:B------:R-:W-:Y:S01]  /*32d0*/  FFMA.FTZ R24, R68, R89, R24 ;  /* 0x0000005944187223 */ /* 0x000fe20000010018 */
[----:B------:R-:W-:Y:S02]  /*32e0*/  FADD.FTZ R70, R36, R70 ;  /* 0x0000004624467221 */ /* 0x000fe40000010000 */
[----:B------:R0:W5:Y:S04]  /*32f0*/  LDL.LU R36, [R1+0x54] ;  /* 0x0000540001247983 */ /* 0x0001680000300800 */
[----:B------:R1:W-:Y:S04]  /*3300*/  STS.64 [R33], R24 ;  /* 0x0000001821007388 */ /* 0x0003e80000000a00 */
[----:B-1----:R0:W5:Y:S01]  /*3310*/  LDL.LU R33, [R1+0x50] ;  /* 0x0000500001217983 */ /* 0x0021620000300800 */
[----:B------:R-:W-:-:S03]  /*3320*/  FFMA.FTZ R24, R71, R90, R32 ;  /* 0x0000005a47187223 */ /* 0x000fc60000010020 */
[----:B------:R0:W5:Y:S01]  /*3330*/  LDL.LU R32, [R1+0x4c] ;  /* 0x00004c0001207983 */ /* 0x0001620000300800 */
[----:B------:R-:W-:Y:S01]  /*3340*/  UIADD3 UR9, UP0, UR11, 0x24, URZ ;  /* 0x000000240b097890 */ /* 0x000fe2000ff1e03f */
[----:B------:R-:W1:Y:S01]  /*3350*/  S2R R93, SR_TID.X ;  /* 0x00000000005d7919 */ /* 0x000e620000002100 */
[----:B------:R-:W-:Y:S01]  /*3360*/  FFMA.FTZ R22, R83, R4, R22 ;  /* 0x0000000453167223 */ /* 0x000fe20000010016 */
[----:B------:R-:W-:Y:S01]  /*3370*/  FADD.FTZ R23, R4, R23 ;  /* 0x0000001704177221 */ /* 0x000fe20000010000 */
[----:B------:R-:W-:Y:S02]  /*3380*/  UIADD3.X UR10, URZ, UR5, URZ, UP0, !UPT ;  /* 0x000000053f0a7290 */ /* 0x000fe400087fe43f */
[----:B------:R-:W-:Y:S01]  /*3390*/  UISETP.GE.U32.AND UP0, UPT, UR9, UR16, UPT ;  /* 0x000000100900728c */ /* 0x000fe2000bf06070 */
[----:B------:R-:W-:Y:S01]  /*33a0*/  FFMA.FTZ R22, R81, R6, R22 ;  /* 0x0000000651167223 */ /* 0x000fe20000010016 */
[----:B------:R-:W-:Y:S02]  /*33b0*/  FADD.FTZ R23, R23, R6 ;  /* 0x0000000617177221 */ /* 0x000fe40000010000 */
[----:B------:R-:W-:Y:S01]  /*33c0*/  UISETP.GE.AND.EX UP0, UPT, UR10, UR7, UPT, UP0 ;  /* 0x000000070a00728c */ /* 0x000fe2000bf06300 */
[----:B------:R-:W-:Y:S01]  /*33d0*/  FFMA.FTZ R22, R79, R8, R22 ;  /* 0x000000084f167223 */ /* 0x000fe20000010016 */
[----:B------:R-:W-:-:S03]  /*33e0*/  FADD.FTZ R23, R23, R8 ;  /* 0x0000000817177221 */ /* 0x000fc60000010000 */
[----:B------:R-:W-:Y:S01]  /*33f0*/  FFMA.FTZ R22, R77, R10, R22 ;  /* 0x0000000a4d167223 */ /* 0x000fe20000010016 */
[----:B------:R-:W-:Y:S01]  /*3400*/  FADD.FTZ R23, R23, R10 ;  /* 0x0000000a17177221 */ /* 0x000fe20000010000 */
[----:B------:R-:W-:Y:S02]  /*3410*/  PLOP3.LUT P0, PT, PT, PT, UP0, 0x80, 0x0 ;  /* 0x000000000000781c */ /* 0x000fe40003f0f008 */
[----:B------:R-:W-:Y:S01]  /*3420*/  FFMA.FTZ R22, R75, R12, R22 ;  /* 0x0000000c4b167223 */ /* 0x000fe20000010016 */
[----:B------:R-:W-:-:S03]  /*3430*/  FADD.FTZ R23, R23, R12 ;  /* 0x0000000c17177221 */ /* 0x000fc60000010000 */
[----:B------:R-:W-:Y:S01]  /*3440*/  FFMA.FTZ R22, R73, R14, R22 ;  /* 0x0000000e49167223 */ /* 0x000fe20000010016 */
[----:B------:R-:W-:-:S03]  /*3450*/  FADD.FTZ R23, R23, R14 ;  /* 0x0000000e17177221 */ /* 0x000fc60000010000 */
[----:B------:R-:W-:Y:S01]  /*3460*/  FFMA.FTZ R22, R16, R18, R22 ;  /* 0x0000001210167223 */ /* 0x000fe20000010016 */
[----:B------:R-:W-:Y:S01]  /*3470*/  FADD.FTZ R23, R23, R18 ;  /* 0x0000001217177221 */ /* 0x000fe20000010000 */
[----:B------:R-:W-:Y:S01]  /*3480*/  FFMA.FTZ R28, R29, R89, R28 ;  /* 0x000000591d1c7223 */ /* 0x000fe2000001001c */
[----:B------:R-:W-:Y:S01]  /*3490*/  FADD.FTZ R25, R69, R90 ;  /* 0x0000005a45197221 */ /* 0x000fe20000010000 */
[----:B------:R-:W-:Y:S01]  /*34a0*/  FADD.FTZ R29, R70, R89 ;  /* 0x00000059461d7221 */ /* 0x000fe20000010000 */
[----:B------:R-:W-:Y:S01]  /*34b0*/  FFMA.FTZ R22, R85, R20, R22 ;  /* 0x0000001455167223 */ /* 0x000fe20000010016 */
[----:B------:R-:W-:Y:S01]  /*34c0*/  BAR.SYNC.DEFER_BLOCKING 0x0 ;  /* 0x0000000000007b1d */ /* 0x000fe20000010000 */
[----:B-1----:R-:W-:Y:S01]  /*34d0*/  ISETP.GT.U32.AND P1, PT, R93, 0xf, PT ;  /* 0x0000000f5d00780c */ /* 0x002fe20003f24070 */
[----:B------:R-:W-:Y:S01]  /*34e0*/  FADD.FTZ R23, R23, R20 ;  /* 0x0000001417177221 */ /* 0x000fe20000010000 */
[----:B---3--:R-:W-:-:S04]  /*34f0*/  FFMA.FTZ R26, R82, R5, R26 ;  /* 0x00000005521a7223 */ /* 0x008fc8000001001a */
[----:B------:R-:W-:-:S04]  /*3500*/  FFMA.FTZ R26, R80, R7, R26 ;  /* 0x00000007501a7223 */ /* 0x000fc8000001001a */
[----:B------:R-:W-:-:S04]  /*3510*/  FFMA.FTZ R26, R78, R9, R26 ;  /* 0x000000094e1a7223 */ /* 0x000fc8000001001a */
[----:B------:R-:W-:-:S04]  /*3520*/  FFMA.FTZ R26, R76, R11, R26 ;  /* 0x0000000b4c1a7223 */ /* 0x000fc8000001001a */
[----:B------:R-:W-:-:S04]  /*3530*/  FFMA.FTZ R26, R74, R13, R26 ;  /* 0x0000000d4a1a7223 */ /* 0x000fc8000001001a */
[----:B------:R-:W-:-:S04]  /*3540*/  FFMA.FTZ R26, R72, R15, R26 ;  /* 0x0000000f481a7223 */ /* 0x000fc8000001001a */
[----:B------:R-:W-:-:S04]  /*3550*/  FFMA.FTZ R26, R17, R19, R26 ;  /* 0x00000013111a7223 */ /* 0x000fc8000001001a */
[----:B------:R-:W-:Y:S01]  /*3560*/  FFMA.FTZ R26, R84, R21, R26 ;  /* 0x00000015541a7223 */ /* 0x000fe2000001001a */
[----:B--2---:R-:W-:-:S04]  /*3570*/  FADD.FTZ R27, R5, R27 ;  /* 0x0000001b051b7221 */ /* 0x004fc80000010000 */
[----:B------:R-:W-:-:S04]  /*3580*/  FADD.FTZ R27, R27, R7 ;  /* 0x000000071b1b7221 */ /* 0x000fc80000010000 */
[----:B------:R-:W-:-:S04]  /*3590*/  FADD.FTZ R27, R27, R9 ;  /* 0x000000091b1b7221 */ /* 0x000fc80000010000 */
[----:B------:R-:W-:-:S04]  /*35a0*/  FADD.FTZ R27, R27, R11 ;  /* 0x0000000b1b1b7221 */ /* 0x000fc80000010000 */
[----:B------:R-:W-:-:S04]  /*35b0*/  FADD.FTZ R27, R27, R13 ;  /* 0x0000000d1b1b7221 */ /* 0x000fc80000010000 */
[----:B------:R-:W-:-:S04]  /*35c0*/  FADD.FTZ R27, R27, R15 ;  /* 0x0000000f1b1b7221 */ /* 0x000fc80000010000 */
[----:B------:R-:W-:-:S04]  /*35d0*/  FADD.FTZ R27, R27, R19 ;  /* 0x000000131b1b7221 */ /* 0x000fc80000010000 */
[----:B------:R-:W-:Y:S01]  /*35e0*/  FADD.FTZ R27, R27, R21 ;  /* 0x000000151b1b7221 */ /* 0x000fe20000010000 */
[----:B0-----:R-:W-:Y:S06]  /*35f0*/  @!P0 BRA `(.L_x_1643) ;  /* 0x0000000000d48947 */ /* 0x001fec0003800000 */
        /* <DEDUP_REMOVED lines=21> */
[C---:B------:R-:W-:Y:S02]  /*3750*/  IADD3 R69, R31.reuse, R69, RZ ;  /* 0x000000451f457210 */ /* 0x040fe40007ffe0ff */
[----:B------:R-:W-:Y:S02]  /*3760*/  IADD3 R68, R31, R68, RZ ;  /* 0x000000441f447210 */ /* 0x000fe40007ffe0ff */
        /* <DEDUP_REMOVED lines=20> */
[----:B------:R-:W-:-:S04]  /*38b0*/  MOV R31, UR5 ;  /* 0x00000005001f7c02 */ /* 0x000fc80008000f00 */
        /* <DEDUP_REMOVED lines=9> */
.L_x_1643:
[----:B------:R-:W-:Y:S01]  /*3950*/  BSSY B0, `(.L_x_1644) ;  /* 0x00000d1000007945 */ /* 0x000fe20003800000 */
[----:B0-----:R-:W-:-:S03]  /*3960*/  CS2R R68, SRZ ;  /* 0x0000000000447805 */ /* 0x001fc6000001ff00 */
[----:B------:R-:W-:Y:S05]  /*3970*/  @P1 BRA `(.L_x_1645) ;  /* 0x0000000c00381947 */ /* 0x000fea0003800000 */
[----:B------:R-:W-:Y:S01]  /*3980*/  USHF.L.U32 UR5, UR11, 0x2, URZ ;  /* 0x000000020b057899 */ /* 0x000fe2000800063f */
[----:B------:R-:W-:Y:S01]  /*3990*/  HFMA2.MMA R68, -RZ, RZ, 0, 4.76837158203125e-06 ;  /* 0x00000050ff447435 */ /* 0x000fe200000001ff */
[----:B------:R-:W-:Y:S02]  /*39a0*/  MOV R69, 0x28 ;  /* 0x0000002800457802 */ /* 0x000fe40000000f00 */
[----:B------:R-:W-:Y:S01]  /*39b0*/  ULOP3.LUT UR5, UR5, 0xc, URZ, 0xc0, !UPT ;  /* 0x0000000c05057892 */ /* 0x000fe2000f8ec03f */
[C---:B------:R-:W-:Y:S02]  /*39c0*/  SHF.L.U32 R88, R93.reuse, 0x3, RZ ;  /* 0x000000035d587819 */ /* 0x040fe400000006ff */
[----:B------:R-:W-:Y:S02]  /*39d0*/  MOV R90, 0x28 ;  /* 0x00000028005a7802 */ /* 0x000fe40000000f00 */
        /* <DEDUP_REMOVED lines=200> */
.L_x_1645:
[----:B------:R-:W-:Y:S05]  /*4660*/  BSYNC B0 ;  /* 0x0000000000007941 */ /* 0x000fea0003800000 */
.L_x_1644:
        /* <DEDUP_REMOVED lines=16> */
[----:B------:R-:W-:Y:S01]  /*4770*/  MOV R68, UR17 ;  /* 0x0000001100447c02 */ /* 0x000fe20008000f00 */
        /* <DEDUP_REMOVED lines=8> */
.L_x_1647:
[----:B------:R-:W-:Y:S05]  /*4800*/  BSYNC B0 ;  /* 0x0000000000007941 */ /* 0x000fea0003800000 */
.L_x_1646:
        /* <DEDUP_REMOVED lines=51> */
.L_x_1650:
[----:B------:R-:W2:Y:S04]  /*4b40*/  LD.E.STRONG.GPU R69, desc[UR12][R32.64] ;  /* 0x0000000c20457980 */ /* 0x000ea8000c10f900 */
[----:B--2---:R-:W-:Y:S01]  /*4b50*/  CCTL.IVALL ;  /* 0x00000000ff00798f */ /* 0x004fe20002000000 */
[----:B------:R-:W-:Y:S05]  /*4b60*/  YIELD ;  /* 0x0000000000007946 */ /* 0x000fea0003800000 */
[----:B-----5:R-:W-:-:S04]  /*4b70*/  LOP3.LUT R69, R69, R68, RZ, 0x3c, !PT ;  /* 0x0000004445457212 */ /* 0x020fc800078e3cff */
[----:B------:R-:W-:-:S13]  /*4b80*/  ISETP.GT.AND P1, PT, R69, -0x1, PT ;  /* 0xffffffff4500780c */ /* 0x000fda0003f24270 */
[----:B------:R-:W-:Y:S05]  /*4b90*/  @P1 BRA `(.L_x_1650) ;  /* 0xfffffffc00e81947 */ /* 0x000fea000383ffff */
.L_x_1649:
[----:B------:R-:W-:Y:S05]  /*4ba0*/  WARPSYNC.ALL ;  /* 0x0000000000007948 */ /* 0x000fea0003800000 */
[----:B------:R-:W-:Y:S06]  /*4bb0*/  BAR.SYNC.DEFER_BLOCKING 0x0 ;  /* 0x0000000000007b1d */ /* 0x000fec0000010000 */
[----:B------:R-:W-:Y:S05]  /*4bc0*/  BRA `(.L_x_1651) ;  /* 0x0000000000687947 */ /* 0x000fea0003800000 */
.L_x_1648:
        /* <DEDUP_REMOVED lines=18> */
.L_x_1653:
[----:B------:R-:W2:Y:S04]  /*4cf0*/  LD.E.STRONG.GPU R69, desc[UR12][R32.64] ;  /* 0x0000000c20457980 */ /* 0x000ea8000c10f900 */
[----:B--2---:R-:W-:Y:S01]  /*4d00*/  CCTL.IVALL ;  /* 0x00000000ff00798f */ /* 0x004fe20002000000 */
[----:B------:R-:W-:Y:S05]  /*4d10*/  YIELD ;  /* 0x0000000000007946 */ /* 0x000fea0003800000 */
[----:B-----5:R-:W-:-:S04]  /*4d20*/  LOP3.LUT R69, R69, R68, RZ, 0x3c, !PT ;  /* 0x0000004445457212 */ /* 0x020fc800078e3cff */
[----:B------:R-:W-:-:S13]  /*4d30*/  ISETP.GT.AND P1, PT, R69, -0x1, PT ;  /* 0xffffffff4500780c */ /* 0x000fda0003f24270 */
[----:B------:R-:W-:Y:S05]  /*4d40*/  @P1 BRA `(.L_x_1653) ;  /* 0xfffffffc00e81947 */ /* 0x000fea000383ffff */
.L_x_1652:
[----:B------:R-:W-:Y:S05]  /*4d50*/  WARPSYNC.ALL ;  /* 0x0000000000007948 */ /* 0x000fea0003800000 */
[----:B------:R-:W-:Y:S06]  /*4d60*/  BAR.SYNC.DEFER_BLOCKING 0x0 ;  /* 0x0000000000007b1d */ /* 0x000fec0000010000 */
.L_x_1651:
        /* <DEDUP_REMOVED lines=12> */
[----:B-1----:R-:W-:Y:S01]  /*4e30*/  @!P1 IMAD.WIDE.U32 R32, R32, 0x4, R68 ;  /* 0x0000000420209825 */ /* 0x002fe200078e0044 */
[----:B------:R-:W0:Y:S01]  /*4e40*/  S2UR UR14, SR_CgaCtaId ;  /* 0x00000000000e79c3 */ /* 0x000e220000008800 */
[----:B------:R-:W-:Y:S01]  /*4e50*/  UMOV UR5, 0x400 ;  /* 0x0000040000057882 */ /* 0x000fe20000000000 */
[----:B------:R-:W-:Y:S02]  /*4e60*/  SHF.L.U32 R34, R34, 0x10, RZ ;  /* 0x0000001022227819 */ /* 0x000fe400000006ff */
[----:B------:R-:W-:Y:S01]  /*4e70*/  SHF.L.U32 R31, R31, 0x10, RZ ;  /* 0x000000101f1f7819 */ /* 0x000fe200000006ff */
[----:B------:R-:W3:Y:S01]  /*4e80*/  @!P1 LDG.E.64 R32, desc[UR12][R32.64] ;  /* 0x0000000c20209981 */ /* 0x000ee2000c1e1b00 */
[----:B------:R-:W-:Y:S01]  /*4e90*/  HFMA2.MMA R68, -RZ, RZ, 0, 0 ;  /* 0x00000000ff447435 */ /* 0x000fe200000001ff */
[----:B------:R-:W-:Y:S01]  /*4ea0*/  UIADD3 UR5, UR5, 0x3480, URZ ;  /* 0x0000348005057890 */ /* 0x000fe2000fffe03f */
[----:B------:R-:W-:Y:S01]  /*4eb0*/  FADD.FTZ R34, -R30, R34 ;  /* 0x000000221e227221 */ /* 0x000fe20000010100 */
[----:B------:R-:W-:Y:S01]  /*4ec0*/  SHF.L.U32 R36, R36, 0x10, RZ ;  /* 0x0000001024247819 */ /* 0x000fe200000006ff */
[----:B------:R-:W-:Y:S01]  /*4ed0*/  USHF.L.U32 UR11, UR11, 0x2, URZ ;  /* 0x000000020b0b7899 */ /* 0x000fe2000800063f */
[----:B------:R-:W-:Y:S01]  /*4ee0*/  SHF.L.U32 R40, R40, 0x10, RZ ;  /* 0x0000001028287819 */ /* 0x000fe200000006ff */
[----:B------:R-:W-:Y:S01]  /*4ef0*/  FMUL.FTZ R34, R2, R34 ;  /* 0x0000002202227220 */ /* 0x000fe20000410000 */
[----:B------:R-:W-:Y:S01]  /*4f00*/  SHF.L.U32 R35, R35, 0x10, RZ ;  /* 0x0000001023237819 */ /* 0x000fe200000006ff */
[----:B------:R-:W-:Y:S01]  /*4f10*/  ULOP3.LUT UR11, UR11, 0xc, URZ, 0xc0, !UPT ;  /* 0x0000000c0b0b7892 */ /* 0x000fe2000f8ec03f */
[----:B------:R-:W-:Y:S01]  /*4f20*/  SHF.L.U32 R70, R70, 0x10, RZ ;  /* 0x0000001046467819 */ /* 0x000fe200000006ff */
[----:B------:R-:W4:Y:S01]  /*4f30*/  LDL.LU R69, [R1+0x30] ;  /* 0x0000300001457983 */ /* 0x000f220000300800 */
[----:B0-----:R-:W-:Y:S01]  /*4f40*/  ULEA UR5, UR14, UR5, 0x18 ;  /* 0x000000050e057291 */ /* 0x001fe2000f8ec03f */
[----:B------:R-:W-:Y:S01]  /*4f50*/  FADD.FTZ R35, -R30, R35 ;  /* 0x000000231e237221 */ /* 0x000fe20000010100 */
[----:B------:R-:W-:Y:S01]  /*4f60*/  SHF.L.U32 R37, R37, 0x10, RZ ;  /* 0x0000001025257819 */ /* 0x000fe200000006ff */
[----:B------:R-:W-:-:S02]  /*4f70*/  ULDC.64 UR14, c[0x0][0x210] ;  /* 0x00008400000e7ab9 */ /* 0x000fc40000000a00 */
[----:B------:R-:W-:Y:S01]  /*4f80*/  FMUL.FTZ R35, R2, R35 ;  /* 0x0000002302237220 */ /* 0x000fe20000410000 */
[----:B---3--:R-:W-:Y:S01]  /*4f90*/  @!P1 FADD.FTZ R68, RZ, R32 ;  /* 0x00000020ff449221 */ /* 0x008fe20000010000 */
        /* <DEDUP_REMOVED lines=15> */
[----:B------:R-:W-:Y:S01]  /*5090*/  @!P1 FMUL.FTZ R32, R68, 4.8828125727595761418e-05 ;  /* 0x384ccccd44209820 */ /* 0x000fe20000410000 */
[----:B------:R-:W-:Y:S02]  /*50a0*/  @!P1 LOP3.LUT R68, R88, 0xfffffff8, RZ, 0xc0, !PT ;  /* 0xfffffff858449812 */ /* 0x000fe400078ec0ff */
        /* <DEDUP_REMOVED lines=9> */
[----:B--2---:R-:W-:-:S03]  /*5140*/  IADD3 R32, R71, -UR11, RZ ;  /* 0x8000000b47207c10 */ /* 0x004fc6000fffe0ff */
[----:B------:R-:W-:Y:S01]  /*5150*/  FMUL.FTZ R33, R33, R68 ;  /* 0x0000004421217220 */ /* 0x000fe20000410000 */
[----:B------:R-:W-:Y:S01]  /*5160*/  LEA R32, R32, UR5, 0x3 ;  /* 0x0000000520207c11 */ /* 0x000fe2000f8e18ff */
[----:B------:R-:W2:Y:S02]  /*5170*/  LDL.LU R68, [R1+0x34] ;  /* 0x0000340001447983 */ /* 0x000ea40000300800 */
[----:B------:R-:W-:Y:S01]  /*5180*/  FMUL.FTZ R40, R40, R33 ;  /* 0x0000002128287220 */ /* 0x000fe20000410000 */
[----:B------:R-:W-:Y:S06]  /*5190*/  BAR.SYNC.DEFER_BLOCKING 0x0 ;  /* 0x0000000000007b1d */ /* 0x000fec0000010000 */
        /* <DEDUP_REMOVED lines=10> */
[----:B------:R-:W-:Y:S01]  /*5240*/  FFMA.FTZ R5, R3, R5, -R32 ;  /* 0x0000000503057223 */ /* 0x000fe20000010820 */
[----:B------:R-:W-:-:S03]  /*5250*/  SHF.L.U32 R38, R38, 0x10, RZ ;  /* 0x0000001026267819 */ /* 0x000fc600000006ff */
[----:B------:R-:W-:Y:S02]  /*5260*/  FFMA.FTZ R82, R82, -R33, R5 ;  /* 0x8000002152527223 */ /* 0x000fe40000010005 */
        /* <DEDUP_REMOVED lines=176> */
[--C-:B------:R-:W-:Y:S01]  /*5d70*/  FFMA.FTZ R40, R70, R40, -R32.reuse ;  /* 0x0000002846287223 */ /* 0x100fe20000010820 */
[----:B-1----:R-:W-:Y:S01]  /*5d80*/  FADD.FTZ R37, -R65, 1 ;  /* 0x3f80000041257421 */ /* 0x002fe20000010100 */
[C-C-:B------:R-:W-:Y:S01]  /*5d90*/  FFMA.FTZ R6, R0.reuse, R6, -R32.reuse ;  /* 0x0000000600067223 */ /* 0x140fe20000010820 */
[C-C-:B------:R-:W-:Y:S01]  /*5da0*/  FFMA.FTZ R8, R0.reuse, R8, -R32.reuse ;  /* 0x0000000800087223 */ /* 0x140fe20000010820 */
[--C-:B------:R-:W-:Y:S01]  /*5db0*/  FFMA.FTZ R10, R0, R10, -R32.reuse ;  /* 0x0000000a000a7223 */ /* 0x100fe20000010820 */
[----:B------:R-:W-:Y:S01]  /*5dc0*/  FFMA.FTZ R37, R36, R37, 1 ;  /* 0x3f80000024257423 */ /* 0x000fe20000010025 */
[C-C-:B------:R-:W-:Y:S01]  /*5dd0*/  FFMA.FTZ R12, R0.reuse, R12, -R32.reuse ;  /* 0x0000000c000c7223 */ /* 0x140fe20000010820 */
[C-C-:B------:R-:W-:Y:S01]  /*5de0*/  FFMA.FTZ R14, R0.reuse, R14, -R32.reuse ;  /* 0x0000000e000e7223 */ /* 0x140fe20000010820 */
[C-C-:B------:R-:W-:Y:S01]  /*5df0*/  FFMA.FTZ R18, R0.reuse, R18, -R32.reuse ;  /* 0x0000001200127223 */ /* 0x140fe20000010820 */
[--C-:B------:R-:W-:Y:S01]  /*5e00*/  FFMA.FTZ R0, R0, R20, -R32.reuse ;  /* 0x0000001400007223 */ /* 0x100fe20000010820 */
[----:B------:R-:W-:Y:S01]  /*5e10*/  FFMA.FTZ R49, R70, R49, -R32 ;  /* 0x0000003146317223 */ /* 0x000fe20000010820 */
[----:B------:R-:W-:Y:S01]  /*5e20*/  SHF.L.U32 R63, R63, 0x10, RZ ;  /* 0x000000103f3f7819 */ /* 0x000fe200000006ff */
[----:B------:R-:W-:Y:S01]  /*5e30*/  FFMA.FTZ R35, -R33, R35, R40 ;  /* 0x0000002321237223 */ /* 0x000fe20000010128 */
[----:B------:R-:W-:Y:S01]  /*5e40*/  SHF.L.U32 R67, R67, 0x10, RZ ;  /* 0x0000001043437819 */ /* 0x000fe200000006ff */
[----:B------:R-:W-:Y:S01]  /*5e50*/  FMUL.FTZ R61, R62, R61 ;  /* 0x0000003d3e3d7220 */ /* 0x000fe20000410000 */
[----:B------:R-:W-:Y:S01]  /*5e60*/  SHF.L.U32 R66, R66, 0x10, RZ ;  /* 0x0000001042427819 */ /* 0x000fe200000006ff */
[----:B------:R-:W-:Y:S01]  /*5e70*/  FMUL.FTZ R37, R65, R37 ;  /* 0x0000002541257220 */ /* 0x000fe20000410000 */
[----:B------:R-:W-:Y:S01]  /*5e80*/  FFMA.FTZ R44, R31, R44, -R32 ;  /* 0x0000002c1f2c7223 */ /* 0x000fe20000010820 */
[----:B------:R-:W-:Y:S01]  /*5e90*/  FFMA.FTZ R49, -R33, R46, R49 ;  /* 0x0000002e21317223 */ /* 0x000fe20000010131 */
[----:B------:R-:W-:Y:S01]  /*5ea0*/  FFMA.FTZ R85, R85, -R33, R0 ;  /* 0x8000002155557223 */ /* 0x000fe20000010000 */
[C---:B------:R-:W-:Y:S01]  /*5eb0*/  FMUL.FTZ R0, R2.reuse, R82 ;  /* 0x0000005202007220 */ /* 0x040fe20000410000 */
[----:B------:R-:W-:Y:S01]  /*5ec0*/  FMUL.FTZ R35, R2, R35 ;  /* 0x0000002302237220 */ /* 0x000fe20000410000 */
[----:B------:R-:W3:Y:S01]  /*5ed0*/  LDL.LU R46, [R1+0x28] ;  /* 0x00002800012e7983 */ /* 0x000ee20000300800 */
[----:B------:R-:W-:Y:S01]  /*5ee0*/  FMUL.FTZ R59, R63, R59 ;  /* 0x0000003b3f3b7220 */ /* 0x000fe20000410000 */
[----:B------:R-:W-:Y:S01]  /*5ef0*/  FMUL.FTZ R61, R67, R61 ;  /* 0x0000003d433d7220 */ /* 0x000fe20000410000 */
[----:B------:R-:W-:Y:S01]  /*5f00*/  FMUL.FTZ R37, R66, R37 ;  /* 0x0000002542257220 */ /* 0x000fe20000410000 */
[----:B------:R-:W-:Y:S01]  /*5f10*/  FFMA.FTZ R39, -R33, R39, R44 ;  /* 0x0000002721277223 */ /* 0x000fe2000001012c */
[C-C-:B------:R-:W-:Y:S01]  /*5f20*/  FFMA.FTZ R7, R3.reuse, R7, -R32.reuse ;  /* 0x0000000703077223 */ /* 0x140fe20000010820 */
[C-C-:B------:R-:W-:Y:S01]  /*5f30*/  FFMA.FTZ R9, R3.reuse, R9, -R32.reuse ;  /* 0x0000000903097223 */ /* 0x140fe20000010820 */
[C-C-:B------:R-:W-:Y:S01]  /*5f40*/  FFMA.FTZ R11, R3.reuse, R11, -R32.reuse ;  /* 0x0000000b030b7223 */ /* 0x140fe20000010820 */
[C-C-:B------:R-:W-:Y:S01]  /*5f50*/  FFMA.FTZ R13, R3.reuse, R13, -R32.reuse ;  /* 0x0000000d030d7223 */ /* 0x140fe20000010820 */
[C-C-:B------:R-:W-:Y:S01]  /*5f60*/  FFMA.FTZ R15, R3.reuse, R15, -R32.reuse ;  /* 0x0000000f030f7223 */ /* 0x140fe20000010820 */
[C-C-:B------:R-:W-:Y:S01]  /*5f70*/  FFMA.FTZ R19, R3.reuse, R19, -R32.reuse ;  /* 0x0000001303137223 */ /* 0x140fe20000010820 */
[----:B------:R-:W5:Y:S01]  /*5f80*/  LDL.LU R44, [R1+0x2c] ;  /* 0x00002c00012c7983 */ /* 0x000f620000300800 */
[--C-:B------:R-:W-:Y:S01]  /*5f90*/  FFMA.FTZ R3, R3, R21, -R32.reuse ;  /* 0x0000001503037223 */ /* 0x100fe20000010820 */
        /* <DEDUP_REMOVED lines=11> */
[----:B------:R-:W-:Y:S01]  /*6050*/  FFMA.FTZ R61, R70, R61, -R32 ;  /* 0x0000003d463d7223 */ /* 0x000fe20000010820 */
[----:B------:R-:W-:-:S02]  /*6060*/  F2FP.BF16.F32.PACK_AB R0, R35, R0 ;  /* 0x000000002300723e */ /* 0x000fc400000010ff */
[----:B------:R-:W5:Y:S01]  /*6070*/  LDL.LU R35, [R1+0x20] ;  /* 0x0000200001237983 */ /* 0x000f620000300800 */
[-C--:B------:R-:W-:Y:S01]  /*6080*/  FFMA.FTZ R81, R81, -R33.reuse, R6 ;  /* 0x8000002151517223 */ /* 0x080fe20000010006 */
[C---:B------:R-:W-:Y:S01]  /*6090*/  FFMA.FTZ R21, -R33.reuse, R4, R38 ;  /* 0x0000000421157223 */ /* 0x040fe20000010126 */
[----:B------:R-:W-:Y:S01]  /*60a0*/  FFMA.FTZ R7, R80, -R33, R7 ;  /* 0x8000002150077223 */ /* 0x000fe20000010007 */
[----:B------:R-:W-:Y:S01]  /*60b0*/  FFMA.FTZ R41, -R33, R5, R41 ;  /* 0x0000000521297223 */ /* 0x000fe20000010129 */
[-C--:B------:R-:W-:Y:S01]  /*60c0*/  FFMA.FTZ R79, R79, -R33.reuse, R8 ;  /* 0x800000214f4f7223 */ /* 0x080fe20000010008 */
[-C--:B------:R-:W-:Y:S01]  /*60d0*/  FFMA.FTZ R9, R78, -R33.reuse, R9 ;  /* 0x800000214e097223 */ /* 0x080fe20000010009 */
[----:B------:R-:W-:Y:S01]  /*60e0*/  FFMA.FTZ R45, -R33, R42, R45 ;  /* 0x0000002a212d7223 */ /* 0x000fe2000001012d */
        /* <DEDUP_REMOVED lines=12> */
[----:B------:R-:W-:Y:S01]  /*61b0*/  FFMA.FTZ R55, -R33, R55, R60 ;  /* 0x0000003721377223 */ /* 0x000fe2000001013c */
[-C--:B------:R-:W-:Y:S01]  /*61c0*/  FFMA.FTZ R19, R17, -R33.reuse, R19 ;  /* 0x8000002111137223 */ /* 0x080fe20000010013 */
[C---:B------:R-:W-:Y:S01]  /*61d0*/  FFMA.FTZ R59, -R33.reuse, R58, R59 ;  /* 0x0000003a213b7223 */ /* 0x040fe2000001013b */
[----:B------:R-:W-:Y:S01]  /*61e0*/  FFMA.FTZ R3, R84, -R33, R3 ;  /* 0x8000002154037223 */ /* 0x000fe20000010003 */
[C---:B------:R-:W-:Y:S01]  /*61f0*/  FFMA.FTZ R37, -R33.reuse, R64, R37 ;  /* 0x0000004021257223 */ /* 0x040fe20000010125 */
[----:B------:R-:W-:-:S02]  /*6200*/  FFMA.FTZ R61, -R33, R30, R61 ;  /* 0x0000001e213d7223 */ /* 0x000fc4000001013d */
[----:B------:R-:W5:Y:S01]  /*6210*/  LDL.LU R33, [R1+0x24] ;  /* 0x0000240001217983 */ /* 0x000f620000300800 */
[C---:B------:R-:W-:Y:S01]  /*6220*/  FMUL.FTZ R83, R2.reuse, R83 ;  /* 0x0000005302537220 */ /* 0x040fe20000410000 */
[C---:B------:R-:W-:Y:S01]  /*6230*/  FMUL.FTZ R34, R2.reuse, R34 ;  /* 0x0000002202227220 */ /* 0x040fe20000410000 */
[----:B----4-:R-:W-:Y:S01]  /*6240*/  IADD3 R4, P1, R69, UR14, RZ ;  /* 0x0000000e45047c10 */ /* 0x010fe2000ff3e0ff */
[C---:B------:R-:W-:Y:S01]  /*6250*/  FMUL.FTZ R8, R2.reuse, R3 ;  /* 0x0000000302087220 */ /* 0x040fe20000410000 */
[C---:B------:R-:W-:Y:S01]  /*6260*/  FMUL.FTZ R81, R2.reuse, R81 ;  /* 0x0000005102517220 */ /* 0x040fe20000410000 */
[----:B------:R-:W-:Y:S01]  /*6270*/  FMUL.FTZ R6, R2, R21 ;  /* 0x0000001502067220 */ /* 0x000fe20000410000 */
[----:B------:R-:W-:Y:S01]  /*6280*/  F2FP.BF16.F32.PACK_AB R83, R34, R83 ;  /* 0x000000532253723e */ /* 0x000fe200000010ff */
[----:B------:R-:W-:Y:S01]  /*6290*/  FMUL.FTZ R7, R2, R7 ;  /* 0x0000000702077220 */ /* 0x000fe20000410000 */
[----:B--2---:R-:W-:Y:S01]  /*62a0*/  IADD3.X R5, R68, UR15, RZ, P1, !PT ;  /* 0x0000000f44057c10 */ /* 0x004fe20008ffe4ff */
        /* <DEDUP_REMOVED lines=25> */
[----:B------:R-:W2:Y:S01]  /*6440*/  LDL.LU R42, [R1+0x18] ;  /* 0x00001800012a7983 */ /* 0x000ea20000300800 */
[----:B------:R-:W-:-:S02]  /*6450*/  PRMT R17, R0, 0x7632, R17 ;  /* 0x0000763200117816 */ /* 0x000fc40000000011 */
[----:B------:R-:W-:Y:S01]  /*6460*/  F2FP.BF16.F32.PACK_AB R7, R40, R7 ;  /* 0x000000072807723e */ /* 0x000fe200000010ff */
[----:B------:R-:W-:Y:S01]  /*6470*/  STG.E.U16 desc[UR12][R4.64+0x2], R3 ;  /* 0x0000020304007986 */ /* 0x000fe2000c10150c */
[----:B------:R-:W-:-:S03]  /*6480*/  F2FP.BF16.F32.PACK_AB R81, R6, R81 ;  /* 0x000000510651723e */ /* 0x000fc600000010ff */
[----:B------:R-:W4:Y:S04]  /*6490*/  LDL.LU R39, [R1+0x1c] ;  /* 0x00001c0001277983 */ /* 0x000f280000300800 */
[----:B------:R-:W4:Y:S01]  /*64a0*/  LDL.LU R37, [R1+0x10] ;  /* 0x0000100001257983 */ /* 0x000f220000300800 */
[----:B------:R-:W-:-:S03]  /*64b0*/  PRMT R21, R81, 0x7632, R21 ;  /* 0x0000763251157816 */ /* 0x000fc60000000015 */
[----:B------:R-:W-:Y:S01]  /*64c0*/  STG.E.U16 desc[UR12][R4.64], R83 ;  /* 0x0000005304007986 */ /* 0x000fe2000c10150c */
[----:B------:R-:W-:-:S03]  /*64d0*/  F2FP.BF16.F32.PACK_AB R16, R16, R79 ;  /* 0x0000004f1010723e */ /* 0x000fc600000010ff */
[----:B------:R0:W-:Y:S04]  /*64e0*/  STG.E.U16 desc[UR12][R4.64+0x4], R0 ;  /* 0x0000040004007986 */ /* 0x0001e8000c10150c */
[----:B------:R1:W-:Y:S01]  /*64f0*/  STG.E.U16 desc[UR12][R4.64+0x6], R17 ;  /* 0x0000061104007986 */ /* 0x0003e2000c10150c */
[----:B------:R-:W-:Y:S02]  /*6500*/  F2FP.BF16.F32.PACK_AB R9, R34, R9 ;  /* 0x000000092209723e */ /* 0x000fe400000010ff */
[----:B0-----:R-:W-:Y:S02]  /*6510*/  PRMT R0, R7, 0x7632, R0 ;  /* 0x0000763207007816 */ /* 0x001fe40000000000 */
[----:B-1----:R-:W-:Y:S02]  /*6520*/  PRMT R5, R16, 0x7632, R5 ;  /* 0x0000763210057816 */ /* 0x002fe40000000005 */
[----:B---3--:R-:W-:-:S04]  /*6530*/  IADD3 R2, P1, R46, UR14, RZ ;  /* 0x0000000e2e027c10 */ /* 0x008fc8000ff3e0ff */
[----:B-----5:R-:W-:-:S05]  /*6540*/  IADD3.X R3, R44, UR15, RZ, P1, !PT ;  /* 0x0000000f2c037c10 */ /* 0x020fca0008ffe4ff */
[----:B------:R0:W-:Y:S01]  /*6550*/  STG.E.U16 desc[UR12][R2.64+0x4], R7 ;  /* 0x0000040702007986 */ /* 0x0001e2000c10150c */
[----:B------:R-:W-:-:S03]  /*6560*/  IADD3 R6, P1, R35, UR14, RZ ;  /* 0x0000000e23067c10 */ /* 0x000fc6000ff3e0ff */
[----:B------:R-:W3:Y:S04]  /*6570*/  LDL.LU R35, [R1+0x14] ;  /* 0x0000140001237983 */ /* 0x000ee80000300800 */
[----:B------:R-:W-:Y:S04]  /*6580*/  STG.E.U16 desc[UR12][R2.64], R81 ;  /* 0x0000005102007986 */ /* 0x000fe8000c10150c */
[----:B------:R1:W-:Y:S04]  /*6590*/  STG.E.U16 desc[UR12][R2.64+0x2], R21 ;  /* 0x0000021502007986 */ /* 0x0003e8000c10150c */
[----:B------:R5:W-:Y:S01]  /*65a0*/  STG.E.U16 desc[UR12][R2.64+0x6], R0 ;  /* 0x0000060002007986 */ /* 0x000be2000c10150c */
[----:B0-----:R-:W-:-:S03]  /*65b0*/  IADD3.X R7, R33, UR15, RZ, P1, !PT ;  /* 0x0000000f21077c10 */ /* 0x001fc60008ffe4ff */
[----:B------:R-:W3:Y:S04]  /*65c0*/  LDL.LU R33, [R1+0x8] ;  /* 0x0000080001217983 */ /* 0x000ee80000300800 */
[----:B-1----:R-:W3:Y:S04]  /*65d0*/  LDL.LU R21, [R1+0xc] ;  /* 0x00000c0001157983 */ /* 0x002ee80000300800 */
[----:B------:R0:W-:Y:S01]  /*65e0*/  STG.E.U16 desc[UR12][R6.64], R16 ;  /* 0x0000001006007986 */ /* 0x0001e2000c10150c */
[----:B-----5:R-:W-:-:S03]  /*65f0*/  PRMT R3, R9, 0x7632, R3 ;  /* 0x0000763209037816 */ /* 0x020fc60000000003 */
[----:B------:R1:W-:Y:S04]  /*6600*/  STG.E.U16 desc[UR12][R6.64+0x4], R9 ;  /* 0x0000040906007986 */ /* 0x0003e8000c10150c */
[----:B0-----:R-:W5:Y:S04]  /*6610*/  LDL.LU R16, [R1] ;  /* 0x0000000001107983 */ /* 0x001f680000300800 */
[----:B-1----:R-:W5:Y:S01]  /*6620*/  LDL.LU R9, [R1+0x4] ;  /* 0x0000040001097983 */ /* 0x002f620000300800 */
[----:B------:R-:W-:Y:S02]  /*6630*/  F2FP.BF16.F32.PACK_AB R12, R12, R77 ;  /* 0x0000004d0c0c723e */ /* 0x000fe400000010ff */
[----:B------:R-:W-:Y:S01]  /*6640*/  F2FP.BF16.F32.PACK_AB R11, R36, R11 ;  /* 0x0000000b240b723e */ /* 0x000fe200000010ff */
[----:B------:R4:W-:Y:S01]  /*6650*/  STG.E.U16 desc[UR12][R6.64+0x2], R5 ;  /* 0x0000020506007986 */ /* 0x0009e2000c10150c */
[----:B--2---:R-:W-:-:S02]  /*6660*/  IADD3 R4, P1, R42, UR14, RZ ;  /* 0x0000000e2a047c10 */ /* 0x004fc4000ff3e0ff */
[----:B------:R-:W-:Y:S01]  /*6670*/  F2FP.BF16.F32.PACK_AB R14, R14, R75 ;  /* 0x0000004b0e0e723e */ /* 0x000fe200000010ff */
[----:B------:R0:W-:Y:S01]  /*6680*/  STG.E.U16 desc[UR12][R6.64+0x6], R3 ;  /* 0x0000060306007986 */ /* 0x0001e2000c10150c */
[----:B------:R-:W-:Y:S02]  /*6690*/  PRMT R17, R12, 0x7632, R17 ;  /* 0x000076320c117816 */ /* 0x000fe40000000011 */
[----:B----4-:R-:W-:Y:S02]  /*66a0*/  IADD3.X R5, R39, UR15, RZ, P1, !PT ;  /* 0x0000000f27057c10 */ /* 0x010fe40008ffe4ff */
[----:B------:R-:W-:Y:S02]  /*66b0*/  PRMT R0, R11, 0x7632, R0 ;  /* 0x000076320b007816 */ /* 0x000fe40000000000 */
[----:B------:R-:W-:Y:S02]  /*66c0*/  IADD3 R2, P1, R37, UR14, RZ ;  /* 0x0000000e25027c10 */ /* 0x000fe4000ff3e0ff */
[----:B------:R-:W-:-:S02]  /*66d0*/  F2FP.BF16.F32.PACK_AB R13, R32, R13 ;  /* 0x0000000d200d723e */ /* 0x000fc400000010ff */
[----:B0-----:R-:W-:Y:S01]  /*66e0*/  PRMT R7, R14, 0x7632, R7 ;  /* 0x000076320e077816 */ /* 0x001fe20000000007 */
[----:B------:R-:W-:Y:S01]  /*66f0*/  STG.E.U16 desc[UR12][R4.64], R12 ;  /* 0x0000000c04007986 */ /* 0x000fe2000c10150c */
[----:B------:R-:W-:-:S03]  /*6700*/  F2FP.BF16.F32.PACK_AB R10, R10, R73 ;  /* 0x000000490a0a723e */ /* 0x000fc600000010ff */
[----:B------:R-:W-:Y:S01]  /*6710*/  STG.E.U16 desc[UR12][R4.64+0x2], R17 ;  /* 0x0000021104007986 */ /* 0x000fe2000c10150c */
[----:B------:R-:W-:-:S03]  /*6720*/  F2FP.BF16.F32.PACK_AB R15, R30, R15 ;  /* 0x0000000f1e0f723e */ /* 0x000fc600000010ff */
[----:B------:R-:W-:Y:S04]  /*6730*/  STG.E.U16 desc[UR12][R4.64+0x4], R11 ;  /* 0x0000040b04007986 */ /* 0x000fe8000c10150c */
[----:B------:R0:W-:Y:S01]  /*6740*/  STG.E.U16 desc[UR12][R4.64+0x6], R0 ;  /* 0x0000060004007986 */ /* 0x0001e2000c10150c */
[----:B------:R-:W-:Y:S02]  /*6750*/  F2FP.BF16.F32.PACK_AB R31, R38, R31 ;  /* 0x0000001f261f723e */ /* 0x000fe400000010ff */
[----:B------:R-:W-:Y:S02]  /*6760*/  F2FP.BF16.F32.PACK_AB R19, R20, R19 ;  /* 0x000000131413723e */ /* 0x000fe400000010ff */
[----:B0-----:R-:W-:Y:S02]  /*6770*/  PRMT R5, R13, 0x7632, R5 ;  /* 0x000076320d057816 */ /* 0x001fe40000000005 */
[----:B------:R-:W-:-:S02]  /*6780*/  PRMT R0, R10, 0x7632, R0 ;  /* 0x000076320a007816 */ /* 0x000fc40000000000 */
[----:B------:R-:W-:Y:S02]  /*6790*/  F2FP.BF16.F32.PACK_AB R18, R18, R85 ;  /* 0x000000551212723e */ /* 0x000fe400000010ff */
[----:B------:R-:W-:Y:S02]  /*67a0*/  F2FP.BF16.F32.PACK_AB R8, R61, R8 ;  /* 0x000000083d08723e */ /* 0x000fe400000010ff */
[----:B------:R-:W-:Y:S01]  /*67b0*/  PRMT R43, R18, 0x7632, R43 ;  /* 0x00007632122b7816 */ /* 0x000fe2000000002b */
[----:B------:R-:W-:Y:S01]  /*67c0*/  ULOP3.LUT UR4, UR4, 0x1, URZ, 0x3c, !UPT ;  /* 0x0000000104047892 */ /* 0x000fe2000f8e3c3f */
[----:B------:R-:W-:Y:S01]  /*67d0*/  UMOV UR5, UR10 ;  /* 0x0000000a00057c82 */ /* 0x000fe20008000000 */
[----:B------:R-:W-:Y:S01]  /*67e0*/  UMOV UR11, UR9 ;  /* 0x00000009000b7c82 */ /* 0x000fe20008000000 */
[----:B---3--:R-:W-:-:S05]  /*67f0*/  IADD3.X R3, R35, UR15, RZ, P1, !PT ;  /* 0x0000000f23037c10 */ /* 0x008fca0008ffe4ff */
[----:B------:R0:W-:Y:S04]  /*6800*/  STG.E.U16 desc[UR12][R2.64+0x2], R7 ;  /* 0x0000020702007986 */ /* 0x0001e8000c10150c */
[----:B------:R-:W-:Y:S04]  /*6810*/  STG.E.U16 desc[UR12][R2.64], R14 ;  /* 0x0000000e02007986 */ /* 0x000fe8000c10150c */
[----:B------:R-:W-:Y:S04]  /*6820*/  STG.E.U16 desc[UR12][R2.64+0x4], R13 ;  /* 0x0000040d02007986 */ /* 0x000fe8000c10150c */
[----:B------:R1:W-:Y:S01]  /*6830*/  STG.E.U16 desc[UR12][R2.64+0x6], R5 ;  /* 0x0000060502007986 */ /* 0x0003e2000c10150c */
[----:B------:R-:W-:-:S04]  /*6840*/  IADD3 R6, P1, R33, UR14, RZ ;  /* 0x0000000e21067c10 */ /* 0x000fc8000ff3e0ff */
[----:B0-----:R-:W-:Y:S02]  /*6850*/  IADD3.X R7, R21, UR15, RZ, P1, !PT ;  /* 0x0000000f15077c10 */ /* 0x001fe40008ffe4ff */
[----:B-1----:R-:W-:Y:S02]  /*6860*/  PRMT R3, R15, 0x7632, R3 ;  /* 0x000076320f037816 */ /* 0x002fe40000000003 */
[----:B------:R-:W-:Y:S01]  /*6870*/  PRMT R2, R31, 0x7632, R2 ;  /* 0x000076321f027816 */ /* 0x000fe20000000002 */
[----:B------:R0:W-:Y:S01]  /*6880*/  STG.E.U16 desc[UR12][R6.64+0x2], R0 ;  /* 0x0000020006007986 */ /* 0x0001e2000c10150c */
[----:B-----5:R-:W-:-:S04]  /*6890*/  IADD3 R4, P1, R16, UR14, RZ ;  /* 0x0000000e10047c10 */ /* 0x020fc8000ff3e0ff */
[----:B------:R-:W-:Y:S02]  /*68a0*/  IADD3.X R5, R9, UR15, RZ, P1, !PT ;  /* 0x0000000f09057c10 */ /* 0x000fe40008ffe4ff */
[----:B------:R-:W-:Y:S01]  /*68b0*/  IADD3 R86, P1, R86, UR14, RZ ;  /* 0x0000000e56567c10 */ /* 0x000fe2000ff3e0ff */
[----:B------:R1:W-:Y:S01]  /*68c0*/  STG.E.U16 desc[UR12][R6.64+0x6], R3 ;  /* 0x0000060306007986 */ /* 0x0003e2000c10150c */
[----:B0-----:R-:W-:Y:S02]  /*68d0*/  PRMT R0, R19, 0x7632, R0 ;  /* 0x0000763213007816 */ /* 0x001fe40000000000 */
[----:B------:R-:W-:Y:S01]  /*68e0*/  IADD3.X R87, R87, UR15, RZ, P1, !PT ;  /* 0x0000000f57577c10 */ /* 0x000fe20008ffe4ff */
[----:B------:R2:W-:Y:S04]  /*68f0*/  STG.E.U16 desc[UR12][R6.64], R10 ;  /* 0x0000000a06007986 */ /* 0x0005e8000c10150c */
        /* <DEDUP_REMOVED lines=11> */
.L_x_1642:
        /* <DEDUP_REMOVED lines=12> */
[----:B------:R-:W-:Y:S01]  /*6a70*/  MOV R15, 0xffffffff ;  /* 0xffffffff000f7802 */ /* 0x000fe20000000f00 */
        /* <DEDUP_REMOVED lines=19> */
[C---:B------:R-:W-:Y:S01]  /*6bb0*/  IMAD.WIDE.U32 R4, P0, R7.reuse, -0x33333334, R2 ;  /* 0xcccccccc07047825 */ /* 0x040fe20007800002 */
[----:B------:R-:W-:Y:S02]  /*6bc0*/  LOP3.LUT R47, R16, 0xf, RZ, 0xc0, !PT ;  /* 0x0000000f102f7812 */ /* 0x000fe400078ec0ff */
[----:B------:R-:W-:Y:S01]  /*6bd0*/  IADD3.X R45, RZ, RZ, RZ, P2, !PT ;  /* 0x000000ffff2d7210 */ /* 0x000fe200017fe4ff */
[----:B------:R-:W-:Y:S01]  /*6be0*/  IMAD.WIDE.U32 R2, R7, -0x33333333, RZ ;  /* 0xcccccccd07027825 */ /* 0x000fe200078e00ff */
[----:B------:R-:W-:Y:S02]  /*6bf0*/  IADD3.X R7, RZ, RZ, RZ, P0, !PT ;  /* 0x000000ffff077210 */ /* 0x000fe400007fe4ff */
[----:B------:R-:W-:-:S02]  /*6c00*/  MOV R6, R5 ;  /* 0x0000000500067202 */ /* 0x000fc40000000f00 */
[----:B------:R-:W-:Y:S01]  /*6c10*/  IADD3 RZ, P1, R3, R4, RZ ;  /* 0x0000000403ff7210 */ /* 0x000fe20007f3e0ff */
[----:B------:R-:W-:Y:S01]  /*6c20*/  IMAD.WIDE.U32 R2, R10, -0x33333333, RZ ;  /* 0xcccccccd0a027825 */ /* 0x000fe200078e00ff */
[----:B------:R-:W-:-:S03]  /*6c30*/  ISETP.LT.U32.AND P0, PT, R18, 0x9, PT ;  /* 0x000000091200780c */ /* 0x000fc60003f01070 */
[----:B------:R-:W-:Y:S01]  /*6c40*/  IMAD.WIDE.U32.X R4, R15, -0x33333334, R6, P1 ;  /* 0xcccccccc0f047825 */ /* 0x000fe200008e0406 */
[----:B------:R-:W-:Y:S02]  /*6c50*/  ISETP.LT.AND.EX P0, PT, R19, RZ, PT, P0 ;  /* 0x000000ff1300720c */ /* 0x000fe40003f01300 */
[----:B------:R-:W-:Y:S02]  /*6c60*/  LEA.HI R2, R3, 0x1, RZ, 0x1c ;  /* 0x0000000103027811 */ /* 0x000fe400078fe0ff */
[----:B------:R-:W-:Y:S02]  /*6c70*/  SHF.R.U64 R0, R4, 0x3, R5 ;  /* 0x0000000304007819 */ /* 0x000fe40000001205 */
[----:B------:R-:W-:Y:S02]  /*6c80*/  SEL R15, R18, 0x9, P0 ;  /* 0x00000009120f7807 */ /* 0x000fe40000000000 */
[----:B------:R-:W-:Y:S02]  /*6c90*/  SEL R4, R19, RZ, P0 ;  /* 0x000000ff13047207 */ /* 0x000fe40000000000 */
[----:B------:R-:W-:-:S02]  /*6ca0*/  IADD3 R8, P0, R14, 0xa, RZ ;  /* 0x0000000a0e087810 */ /* 0x000fc40007f1e0ff */
[----:B------:R-:W-:Y:S02]  /*6cb0*/  IADD3 R7, P1, R14, 0x14, RZ ;  /* 0x000000140e077810 */ /* 0x000fe40007f3e0ff */
[----:B------:R-:W-:Y:S02]  /*6cc0*/  IADD3 R0, R0, 0x1, RZ ;  /* 0x0000000100007810 */ /* 0x000fe40007ffe0ff */
[----:B------:R-:W-:Y:S02]  /*6cd0*/  IADD3.X R6, RZ, RZ, RZ, P0, !PT ;  /* 0x000000ffff067210 */ /* 0x000fe400007fe4ff */
[----:B------:R-:W-:Y:S02]  /*6ce0*/  IADD3.X R5, RZ, RZ, RZ, P1, !PT ;  /* 0x000000ffff057210 */ /* 0x000fe40000ffe4ff */
[C---:B------:R-:W-:Y:S02]  /*6cf0*/  SHF.L.U64.HI R4, R15.reuse, 0x3, R4 ;  /* 0x000000030f047819 */ /* 0x040fe40000010204 */
[----:B------:R-:W-:-:S02]  /*6d00*/  SHF.L.U32 R3, R15, 0x3, RZ ;  /* 0x000000030f037819 */ /* 0x000fc400000006ff */
[----:B------:R-:W-:Y:S02]  /*6d10*/  LOP3.LUT R2, R2, 0x3, RZ, 0xc0, !PT ;  /* 0x0000000302027812 */ /* 0x000fe400078ec0ff */
[----:B------:R-:W-:-:S07]  /*6d20*/  LOP3.LUT R0, R0, 0x3, RZ, 0xc0, !PT ;  /* 0x0000000300007812 */ /* 0x000fce00078ec0ff */
.L_x_1671:
[----:B------:R-:W-:Y:S01]  /*6d30*/  ISETP.GT.U32.AND P0, PT, R3, R14, PT ;  /* 0x0000000e0300720c */ /* 0x000fe20003f04070 */
[----:B------:R-:W-:Y:S01]  /*6d40*/  BSSY B0, `(.L_x_1655) ;  /* 0x00000ae000007945 */ /* 0x000fe20003800000 */
[----:B01234-:R-:W-:Y:S02]  /*6d50*/  MOV R17, RZ ;  /* 0x000000ff00117202 */ /* 0x01ffe40000000f00 */
[----:B------:R-:W-:Y:S02]  /*6d60*/  ISETP.GT.AND.EX P0, PT, R4, RZ, PT, P0 ;  /* 0x000000ff0400720c */ /* 0x000fe40003f04300 */
[----:B------:R-:W-:-:S11]  /*6d70*/  MOV R46, RZ ;  /* 0x000000ff002e7202 */ /* 0x000fd60000000f00 */
        /* <DEDUP_REMOVED lines=8> */
[----:B------:R-:W-:-:S02]  /*6e00*/  ISETP.GE.U32.AND P0, PT, R17, 0x1e, PT ;  /* 0x0000001e1100780c */ /* 0x000fc40003f06070 */
[----:B------:R-:W-:Y:S02]  /*6e10*/  IADD3.X R15, ~R12, -0x1, R15, P2, P3 ;  /* 0xffffffff0c0f7810 */ /* 0x000fe400017e650f */
[----:B------:R-:W-:Y:S02]  /*6e20*/  IADD3 R18, P2, R18, R9, RZ ;  /* 0x0000000912127210 */ /* 0x000fe40007f5e0ff */
[----:B------:R-:W-:Y:S01]  /*6e30*/  ISETP.GE.U32.AND.EX P0, PT, R15, RZ, PT, P0 ;  /* 0x000000ff0f00720c */ /* 0x000fe20003f06100 */
[----:B------:R-:W-:Y:S01]  /*6e40*/  HFMA2.MMA R15, -RZ, RZ, 0, 0 ;  /* 0x00000000ff0f7435 */ /* 0x000fe200000001ff */
        /* <DEDUP_REMOVED lines=28> */
.L_x_1658:
[----:B------:R-:W-:Y:S05]  /*7010*/  BSYNC B1 ;  /* 0x0000000000017941 */ /* 0x000fea0003800000 */
.L_x_1657:
        /* <DEDUP_REMOVED lines=21> */
.L_x_1661:
        /* <DEDUP_REMOVED lines=55> */
.L_x_1660:
[----:B------:R-:W-:Y:S05]  /*74e0*/  BSYNC B1 ;  /* 0x0000000000017941 */ /* 0x000fea0003800000 */
.L_x_1659:
        /* <DEDUP_REMOVED lines=35> */
.L_x_1663:
[----:B------:R-:W-:Y:S05]  /*7720*/  BSYNC B1 ;  /* 0x0000000000017941 */ /* 0x000fea0003800000 */
.L_x_1662:
        /* <DEDUP_REMOVED lines=15> */
.L_x_1656:
[----:B------:R-:W-:Y:S05]  /*7820*/  BSYNC B0 ;  /* 0x0000000000007941 */ /* 0x000fea0003800000 */
.L_x_1655:
        /* <DEDUP_REMOVED lines=21> */
[----:B0-----:R-:W-:Y:S02]  /*7980*/  @!P0 LOP3.LUT R15, R11, R18, RZ, 0x3c, !PT ;  /* 0x000000120b0f8212 */ /* 0x001fe400078e3cff */
[----:B------:R-:W-:Y:S02]  /*7990*/  CS2R R18, SRZ ;  /* 0x0000000000127805 */ /* 0x000fe4000001ff00 */
[----:B------:R-:W-:-:S05]  /*79a0*/  @!P0 LEA R15, R15, R20, 0x2 ;  /* 0x000000140f0f8211 */ /* 0x000fca00078e10ff */
[----:B------:R0:W1:Y:S04]  /*79b0*/  @!P0 LDS R18, [R15] ;  /* 0x000000000f128984 */ /* 0x0000680000000800 */
[----:B------:R0:W2:Y:S01]  /*79c0*/  @!P0 LDS R19, [R15+0x500] ;  /* 0x000500000f138984 */ /* 0x0000a20000000800 */
[----:B------:R-:W-:Y:S05]  /*79d0*/  BRA.DIV UR5, `(.L_x_1667) ;  /* 0x00000012058c7947 */ /* 0x000fea000b800000 */
[----:B0-----:R-:W-:Y:S02]  /*79e0*/  MOV R15, 0xffff ;  /* 0x0000ffff000f7802 */ /* 0x001fe40000000f00 */
[----:B------:R-:W-:Y:S02]  /*79f0*/  MOV R22, 0xffff ;  /* 0x0000ffff00167802 */ /* 0x000fe40000000f00 */
[----:B------:R-:W-:Y:S01]  /*7a00*/  MOV R24, 0xffff ;  /* 0x0000ffff00187802 */ /* 0x000fe20000000f00 */
[----:B-1----:R-:W0:Y:S01]  /*7a10*/  SHFL.BFLY PT, R21, R18, 0x8, 0x101f ;  /* 0x0d101f0012157f89 */ /* 0x002e2200000e0000 */
[----:B------:R-:W-:Y:S02]  /*7a20*/  MOV R17, 0xffff ;  /* 0x0000ffff00117802 */ /* 0x000fe40000000f00 */
[----:B------:R-:W-:Y:S01]  /*7a30*/  MOV R29, 0xffff ;  /* 0x0000ffff001d7802 */ /* 0x000fe20000000f00 */
[----:B--2---:R-:W1:Y:S01]  /*7a40*/  SHFL.BFLY PT, R20, R19, 0x8, 0x101f ;  /* 0x0d101f0013147f89 */ /* 0x004e6200000e0000 */
[----:B------:R-:W-:Y:S01]  /*7a50*/  MOV R23, 0xffff ;  /* 0x0000ffff00177802 */ /* 0x000fe20000000f00 */
        /* <DEDUP_REMOVED lines=14> */
.L_x_1680:
        /* <DEDUP_REMOVED lines=19> */
[----:B------:R-:W-:Y:S02]  /*7c70*/  @!P0 LEA R15, R26, R17, 0x2 ;  /* 0x000000111a0f8211 */ /* 0x000fe400078e10ff */
[----:B------:R-:W-:-:S03]  /*7c80*/  MOV R26, RZ ;  /* 0x000000ff001a7202 */ /* 0x000fc60000000f00 */
[----:B------:R0:W1:Y:S04]  /*7c90*/  @!P0 LDS R25, [R15] ;  /* 0x000000000f198984 */ /* 0x0000680000000800 */
[----:B------:R0:W2:Y:S01]  /*7ca0*/  @!P0 LDS R26, [R15+0x500] ;  /* 0x000500000f1a8984 */ /* 0x0000a20000000800 */
[----:B------:R-:W-:Y:S05]  /*7cb0*/  BRA.DIV UR5, `(.L_x_1668) ;  /* 0x0000001205a87947 */ /* 0x000fea000b800000 */
[----:B------:R-:W-:Y:S02]  /*7cc0*/  MOV R22, 0xffff ;  /* 0x0000ffff00167802 */ /* 0x000fe40000000f00 */
[----:B0-----:R-:W-:Y:S02]  /*7cd0*/  MOV R15, 0xffff ;  /* 0x0000ffff000f7802 */ /* 0x001fe40000000f00 */
[----:B------:R-:W-:Y:S01]  /*7ce0*/  MOV R17, 0xffff ;  /* 0x0000ffff00117802 */ /* 0x000fe20000000f00 */
[----:B-1----:R-:W0:Y:S01]  /*7cf0*/  SHFL.BFLY PT, R28, R25, 0x8, 0x101f ;  /* 0x0d101f00191c7f89 */ /* 0x002e2200000e0000 */
[----:B------:R-:W-:Y:S02]  /*7d00*/  MOV R24, 0xffff ;  /* 0x0000ffff00187802 */ /* 0x000fe40000000f00 */
[----:B------:R-:W-:Y:S01]  /*7d10*/  MOV R34, 0xffff ;  /* 0x0000ffff00227802 */ /* 0x000fe20000000f00 */
[----:B--2---:R-:W1:Y:S01]  /*7d20*/  SHFL.BFLY PT, R27, R26, 0x8, 0x101f ;  /* 0x0d101f001a1b7f89 */ /* 0x004e6200000e0000 */
[----:B------:R-:W-:Y:S01]  /*7d30*/  MOV R33, 0xffff ;  /* 0x0000ffff00217802 */ /* 0x000fe20000000f00 */
        /* <DEDUP_REMOVED lines=13> */
.L_x_1690:
        /* <DEDUP_REMOVED lines=9> */
[----:B------:R-:W-:Y:S01]  /*7ea0*/  HFMA2.MMA R25, -RZ, RZ, 0, 0 ;  /* 0x00000000ff197435 */ /* 0x000fe200000001ff */
[----:B------:R-:W-:Y:S01]  /*7eb0*/  @!P0 LEA R17, R47, UR4, 0x7 ;  /* 0x000000042f118c11 */ /* 0x000fe2000f8e38ff */
        /* <DEDUP_REMOVED lines=28> */
.L_x_1700:
[----:B--2---:R-:W-:Y:S01]  /*8080*/  FADD.FTZ R17, R25, R23 ;  /* 0x0000001719117221 */ /* 0x004fe20000010000 */
[----:B------:R-:W-:Y:S02]  /*8090*/  @!P1 F2FP.BF16.F32.PACK_AB R15, RZ, R31 ;  /* 0x0000001fff0f923e */ /* 0x000fe400000010ff */
[----:B------:R-:W-:Y:S02]  /*80a0*/  LEA.HI R26, R16, 0x3c, RZ, 0x1c ;  /* 0x0000003c101a7811 */ /* 0x000fe400078fe0ff */
[----:B------:R-:W-:Y:S01]  /*80b0*/  @!P1 F2FP.BF16.F32.PACK_AB R17, RZ, R17 ;  /* 0x00000011ff11923e */ /* 0x000fe200000010ff */
[----:B------:R3:W-:Y:S04]  /*80c0*/  @!P1 STG.E.U16 desc[UR12][R18.64+0x50], R15 ;  /* 0x0000500f12009986 */ /* 0x0007e8000c10150c */
[----:B------:R3:W-:Y:S02]  /*80d0*/  @!P1 STG.E.U16 desc[UR12][R20.64+0x50], R17 ;  /* 0x0000501114009986 */ /* 0x0007e4000c10150c */
.L_x_1666:
[----:B------:R-:W-:Y:S05]  /*80e0*/  BSYNC B0 ;  /* 0x0000000000007941 */ /* 0x000fea0003800000 */
.L_x_1665:
        /* <DEDUP_REMOVED lines=12> */
[C---:B------:R-:W-:Y:S02]  /*81b0*/  @!P0 SHF.L.U32 R28, R47.reuse, 0x1, RZ ;  /* 0x000000012f1c8819 */ /* 0x040fe400000006ff */
[C---:B------:R-:W-:Y:S02]  /*81c0*/  @!P0 IADD3 R25, R26.reuse, 0x14, RZ ;  /* 0x000000141a198810 */ /* 0x040fe40007ffe0ff */
[----:B------:R-:W-:Y:S02]  /*81d0*/  @!P0 SHF.L.U32 R21, R47, 0x1, RZ ;  /* 0x000000012f158819 */ /* 0x000fe400000006ff */
[----:B------:R-:W-:Y:S02]  /*81e0*/  @!P0 IADD3 R20, R26, 0x28, RZ ;  /* 0x000000281a148810 */ /* 0x000fe40007ffe0ff */
[----:B------:R-:W-:Y:S02]  /*81f0*/  @!P0 LOP3.LUT R25, R25, R28, RZ, 0x3c, !PT ;  /* 0x0000001c19198212 */ /* 0x000fe400078e3cff */
[----:B------:R-:W-:-:S02]  /*8200*/  @!P0 LEA R30, R47, UR4, 0x7 ;  /* 0x000000042f1e8c11 */ /* 0x000fc4000f8e38ff */
[----:B------:R-:W-:Y:S02]  /*8210*/  @!P0 LOP3.LUT R20, R20, R21, RZ, 0x3c, !PT ;  /* 0x0000001514148212 */ /* 0x000fe400078e3cff */
[----:B------:R-:W-:Y:S02]  /*8220*/  @!P0 LEA R31, R47, UR4, 0x7 ;  /* 0x000000042f1f8c11 */ /* 0x000fe4000f8e38ff */
[----:B------:R-:W-:Y:S02]  /*8230*/  @!P0 LEA R25, R25, R30, 0x2 ;  /* 0x0000001e19198211 */ /* 0x000fe400078e10ff */
[----:B------:R-:W-:Y:S02]  /*8240*/  @!P0 LEA R31, R20, R31, 0x2 ;  /* 0x0000001f141f8211 */ /* 0x000fe400078e10ff */
[----:B0-----:R-:W-:Y:S01]  /*8250*/  MOV R15, 0xffff ;  /* 0x0000ffff000f7802 */ /* 0x001fe20000000f00 */
[----:B------:R-:W0:Y:S01]  /*8260*/  @!P0 LDS R28, [R25+0x500] ;  /* 0x00050000191c8984 */ /* 0x000e220000000800 */
[----:B------:R-:W-:-:S02]  /*8270*/  @!P0 IADD3 R20, R26, 0x3c, RZ ;  /* 0x0000003c1a148810 */ /* 0x000fc40007ffe0ff */
[C---:B------:R-:W-:Y:S01]  /*8280*/  @!P0 SHF.L.U32 R23, R47.reuse, 0x1, RZ ;  /* 0x000000012f178819 */ /* 0x040fe200000006ff */
[----:B------:R3:W-:Y:S01]  /*8290*/  @!P0 LDS R27, [R25] ;  /* 0x00000000191b8984 */ /* 0x0007e20000000800 */
[----:B------:R-:W-:Y:S02]  /*82a0*/  MOV R22, 0xffff ;  /* 0x0000ffff00167802 */ /* 0x000fe40000000f00 */
[----:B------:R-:W-:Y:S01]  /*82b0*/  @!P0 LOP3.LUT R20, R20, R23, RZ, 0x3c, !PT ;  /* 0x0000001714148212 */ /* 0x000fe200078e3cff */
[----:B------:R-:W-:Y:S01]  /*82c0*/  @!P0 LDS R36, [R31+0x500] ;  /* 0x000500001f248984 */ /* 0x000fe20000000800 */
[----:B------:R-:W-:Y:S02]  /*82d0*/  @!P0 LEA R37, R47, UR4, 0x7 ;  /* 0x000000042f258c11 */ /* 0x000fe4000f8e38ff */
[----:B------:R-:W-:Y:S01]  /*82e0*/  MOV R29, RZ ;  /* 0x000000ff001d7202 */ /* 0x000fe20000000f00 */
[----:B------:R4:W-:Y:S01]  /*82f0*/  @!P0 LDS R35, [R31] ;  /* 0x000000001f238984 */ /* 0x0009e20000000800 */
[----:B------:R-:W-:Y:S01]  /*8300*/  @!P0 LEA R37, R20, R37, 0x2 ;  /* 0x0000002514258211 */ /* 0x000fe200078e10ff */
[----:B---3--:R-:W-:Y:S01]  /*8310*/  HFMA2.MMA R25, -RZ, RZ, 0, 0 ;  /* 0x00000000ff197435 */ /* 0x008fe200000001ff */
[----:B------:R-:W-:Y:S01]  /*8320*/  MOV R34, 0xffff ;  /* 0x0000ffff00227802 */ /* 0x000fe20000000f00 */
[----:B-1----:R-:W1:Y:S01]  /*8330*/  SHFL.BFLY PT, R21, R18, 0x8, 0x101f ;  /* 0x0d101f0012157f89 */ /* 0x002e6200000e0000 */
[----:B------:R-:W-:-:S02]  /*8340*/  MOV R24, 0xffff ;  /* 0x0000ffff00187802 */ /* 0x000fc40000000f00 */
[----:B------:R-:W-:Y:S01]  /*8350*/  MOV R33, RZ ;  /* 0x000000ff00217202 */ /* 0x000fe20000000f00 */
[----:B--2---:R-:W2:Y:S01]  /*8360*/  SHFL.BFLY PT, R23, R19, 0x8, 0x101f ;  /* 0x0d101f0013177f89 */ /* 0x004ea200000e0000 */
[----:B----4-:R-:W-:Y:S01]  /*8370*/  HFMA2.MMA R31, -RZ, RZ, 0, 0 ;  /* 0x00000000ff1f7435 */ /* 0x010fe200000001ff */
[----:B------:R-:W-:Y:S02]  /*8380*/  MOV R46, 0xffff ;  /* 0x0000ffff002e7802 */ /* 0x000fe40000000f00 */
[----:B------:R-:W3:Y:S01]  /*8390*/  @!P0 LDS R42, [R37] ;  /* 0x00000000252a8984 */ /* 0x000ee20000000800 */
[----:B------:R-:W-:Y:S02]  /*83a0*/  MOV R17, 0xffff ;  /* 0x0000ffff00117802 */ /* 0x000fe40000000f00 */
[----:B------:R-:W-:Y:S01]  /*83b0*/  MOV R41, 0xffff ;  /* 0x0000ffff00297802 */ /* 0x000fe20000000f00 */
[----:B------:R4:W-:Y:S01]  /*83c0*/  @!P0 LDS R44, [R37+0x500] ;  /* 0x00050000252c8984 */ /* 0x0009e20000000800 */
[----:B------:R-:W-:-:S02]  /*83d0*/  MOV R39, RZ ;  /* 0x000000ff00277202 */ /* 0x000fc40000000f00 */
[----:B------:R-:W-:Y:S02]  /*83e0*/  MOV R43, 0xffff ;  /* 0x0000ffff002b7802 */ /* 0x000fe40000000f00 */
[----:B------:R-:W-:Y:S02]  /*83f0*/  MOV R49, 0xffff ;  /* 0x0000ffff00317802 */ /* 0x000fe40000000f00 */
[----:B------:R-:W-:Y:S01]  /*8400*/  MOV R51, 0xffff ;  /* 0x0000ffff00337802 */ /* 0x000fe20000000f00 */
[----:B----4-:R-:W-:Y:S01]  /*8410*/  HFMA2.MMA R37, -RZ, RZ, 0, 0 ;  /* 0x00000000ff257435 */ /* 0x010fe200000001ff */
[----:B0-----:R-:W-:Y:S01]  /*8420*/  @!P0 MOV R29, R28 ;  /* 0x0000001c001d8202 */ /* 0x001fe20000000f00 */
[----:B-1----:R-:W-:Y:S01]  /*8430*/  FADD.FTZ R21, R21, R18 ;  /* 0x0000001215157221 */ /* 0x002fe20000010000 */
[----:B------:R-:W-:Y:S02]  /*8440*/  MOV R28, 0xffff ;  /* 0x0000ffff001c7802 */ /* 0x000fe40000000f00 */
[----:B------:R-:W-:Y:S01]  /*8450*/  @!P0 MOV R25, R27 ;  /* 0x0000001b00198202 */ /* 0x000fe20000000f00 */
[----:B------:R-:W0:Y:S01]  /*8460*/  SHFL.BFLY PT, R32, R29, 0x8, 0x101f ;  /* 0x0d101f001d207f89 */ /* 0x000e2200000e0000 */
[----:B--2---:R-:W-:Y:S01]  /*8470*/  FADD.FTZ R18, R23, R19 ;  /* 0x0000001317127221 */ /* 0x004fe20000010000 */
[----:B------:R-:W-:-:S02]  /*8480*/  MOV R23, 0xffff ;  /* 0x0000ffff00177802 */ /* 0x000fc40000000f00 */
[----:B------:R-:W-:Y:S01]  /*8490*/  @!P0 MOV R33, R36 ;  /* 0x0000002400218202 */ /* 0x000fe20000000f00 */
[----:B------:R-:W1:Y:S01]  /*84a0*/  SHFL.BFLY PT, R20, R21, 0x4, 0x101f ;  /* 0x0c901f0015147f89 */ /* 0x000e6200000e0000 */
[----:B------:R-:W-:Y:S02]  /*84b0*/  MOV R36, 0xffff ;  /* 0x0000ffff00247802 */ /* 0x000fe40000000f00 */
[----:B------:R-:W-:Y:S01]  /*84c0*/  @!P0 MOV R31, R35 ;  /* 0x00000023001f8202 */ /* 0x000fe20000000f00 */
[----:B------:R-:W2:Y:S01]  /*84d0*/  SHFL.BFLY PT, R30, R25, 0x8, 0x101f ;  /* 0x0d101f00191e7f89 */ /* 0x000ea200000e0000 */
[----:B------:R-:W-:Y:S02]  /*84e0*/  MOV R27, 0xffff ;  /* 0x0000ffff001b7802 */ /* 0x000fe40000000f00 */
[----:B------:R-:W-:Y:S01]  /*84f0*/  MOV R35, 0xffff ;  /* 0x0000ffff00237802 */ /* 0x000fe20000000f00 */
[----:B------:R-:W4:Y:S04]  /*8500*/  SHFL.BFLY PT, R40, R33, 0x8, 0x101f ;  /* 0x0d101f0021287f89 */ /* 0x000f2800000e0000 */
[----:B------:R-:W5:Y:S01]  /*8510*/  SHFL.BFLY PT, R38, R31, 0x8, 0x101f ;  /* 0x0d101f001f267f89 */ /* 0x000f6200000e0000 */
[----:B---3--:R-:W-:-:S03]  /*8520*/  @!P0 MOV R37, R42 ;  /* 0x0000002a00258202 */ /* 0x008fc60000000f00 */
[----:B------:R-:W3:Y:S01]  /*8530*/  SHFL.BFLY PT, R23, R18, 0x4, 0x101f ;  /* 0x0c901f0012177f89 */ /* 0x000ee200000e0000 */
[----:B------:R-:W-:Y:S01]  /*8540*/  MOV R42, 0xffff ;  /* 0x0000ffff002a7802 */ /* 0x000fe20000000f00 */
[----:B0-----:R-:W-:Y:S01]  /*8550*/  FADD.FTZ R32, R32, R29 ;  /* 0x0000001d20207221 */ /* 0x001fe20000010000 */
[----:B------:R-:W-:Y:S01]  /*8560*/  @!P0 MOV R39, R44 ;  /* 0x0000002c00278202 */ /* 0x000fe20000000f00 */
[----:B------:R-:W0:Y:S01]  /*8570*/  SHFL.BFLY PT, R46, R37, 0x8, 0x101f ;  /* 0x0d101f00252e7f89 */ /* 0x000e2200000e0000 */
[----:B------:R-:W-:Y:S01]  /*8580*/  MOV R44, 0xffff ;  /* 0x0000ffff002c7802 */ /* 0x000fe20000000f00 */
[----:B-1----:R-:W-:Y:S02]  /*8590*/  FADD.FTZ R20, R21, R20 ;  /* 0x0000001415147221 */ /* 0x002fe40000010000 */
[----:B------:R-:W1:Y:S01]  /*85a0*/  SHFL.BFLY PT, R29, R32, 0x4, 0x101f ;  /* 0x0c901f00201d7f89 */ /* 0x000e6200000e0000 */
[----:B------:R-:W-:Y:S01]  /*85b0*/  ISETP.NE.AND P0, PT, R47, RZ, PT ;  /* 0x000000ff2f00720c */ /* 0x000fe20003f05270 */
[----:B--2---:R-:W-:-:S02]  /*85c0*/  FADD.FTZ R30, R30, R25 ;  /* 0x000000191e1e7221 */ /* 0x004fc40000010000 */
[----:B------:R-:W2:Y:S01]  /*85d0*/  SHFL.BFLY PT, R19, R20, 0x2, 0x101f ;  /* 0x0c501f0014137f89 */ /* 0x000ea200000e0000 */
[----:B----4-:R-:W-:-:S03]  /*85e0*/  FADD.FTZ R40, R40, R33 ;  /* 0x0000002128287221 */ /* 0x010fc60000010000 */
[----:B------:R-:W4:Y:S01]  /*85f0*/  SHFL.BFLY PT, R25, R30, 0x4, 0x101f ;  /* 0x0c901f001e197f89 */ /* 0x000f2200000e0000 */
[----:B-----5:R-:W-:-:S03]  /*8600*/  FADD.FTZ R38, R38, R31 ;  /* 0x0000001f26267221 */ /* 0x020fc60000010000 */
        /* <DEDUP_REMOVED lines=9> */
[----:B------:R-:W-:Y:S01]  /*86a0*/  MOV R32, 0xffff ;  /* 0x0000ffff00207802 */ /* 0x000fe20000000f00 */
[----:B--2---:R-:W-:Y:S01]  /*86b0*/  FADD.FTZ R19, R20, R19 ;  /* 0x0000001314137221 */ /* 0x004fe20000010000 */
[----:B------:R-:W-:Y:S02]  /*86c0*/  MOV R20, 0xffff ;  /* 0x0000ffff00147802 */ /* 0x000fe40000000f00 */
        /* <DEDUP_REMOVED lines=53> */
[----:B0-----:R-:W-:-:S02]  /*8a20*/  MOV R33, 0xffff ;  /* 0x0000ffff00217802 */ /* 0x001fc40000000f00 */
[----:B------:R-:W-:Y:S02]  /*8a30*/  MOV R17, 0xffff ;  /* 0x0000ffff00117802 */ /* 0x000fe40000000f00 */
        /* <DEDUP_REMOVED lines=12> */
.L_x_1734:
        /* <DEDUP_REMOVED lines=9> */
.L_x_1664:
        /* <DEDUP_REMOVED lines=8> */
.L_x_1667:
[----:B------:R-:W-:Y:S01]  /*8c10*/  HFMA2.MMA R17, -RZ, RZ, 0, 4.76837158203125e-07 ;  /* 0x00000008ff117435 */ /* 0x000fe200000001ff */
[----:B-1----:R-:W-:Y:S02]  /*8c20*/  MOV R24, R18 ;  /* 0x0000001200187202 */ /* 0x002fe40000000f00 */
[----:B------:R-:W-:Y:S02]  /*8c30*/  MOV R22, 0x101f ;  /* 0x0000101f00167802 */ /* 0x000fe40000000f00 */
[----:B0-----:R-:W-:-:S07]  /*8c40*/  MOV R15, 0xffff ;  /* 0x0000ffff000f7802 */ /* 0x001fce0000000f00 */
[----:B--2---:R-:W-:Y:S05]  /*8c50*/  WARPSYNC.COLLECTIVE R15, `(.L_x_1672) ;  /* 0x000000000f087348 */ /* 0x004fea0003c00000 */
[----:B------:R0:W1:Y:S02]  /*8c60*/  SHFL.BFLY P2, R23, R24, R17, R22 ;  /* 0x0c00001118177389 */ /* 0x0000640000040016 */
[----:B012---:R-:W-:Y:S01]  /*8c70*/  ENDCOLLECTIVE ;  /* 0x000000000000791b */ /* 0x007fe20003800000 */
.L_x_1672:
[----:B------:R-:W-:Y:S02]  /*8c80*/  MOV R24, R19 ;  /* 0x0000001300187202 */ /* 0x000fe40000000f00 */
[----:B------:R-:W-:-:S07]  /*8c90*/  MOV R21, R23 ;  /* 0x0000001700157202 */ /* 0x000fce0000000f00 */
[----:B------:R-:W-:Y:S05]  /*8ca0*/  WARPSYNC.COLLECTIVE R15, `(.L_x_1673) ;  /* 0x000000000f087348 */ /* 0x000fea0003c00000 */
[----:B------:R0:W1:Y:S02]  /*8cb0*/  SHFL.BFLY P2, R23, R24, R17, R22 ;  /* 0x0c00001118177389 */ /* 0x0000640000040016 */
[----:B01----:R-:W-:Y:S01]  /*8cc0*/  ENDCOLLECTIVE ;  /* 0x000000000000791b */ /* 0x003fe20003800000 */
.L_x_1673:
[----:B------:R-:W-:Y:S01]  /*8cd0*/  FADD.FTZ R21, R21, R18 ;  /* 0x0000001215157221 */ /* 0x000fe20000010000 */
[----:B------:R-:W-:-:S04]  /*8ce0*/  HFMA2.MMA R17, -RZ, RZ, 0, 2.384185791015625e-07 ;  /* 0x00000004ff117435 */ /* 0x000fc800000001ff */
[----:B------:R-:W-:Y:S02]  /*8cf0*/  MOV R24, R21 ;  /* 0x0000001500187202 */ /* 0x000fe40000000f00 */
[----:B------:R-:W-:-:S07]  /*8d00*/  MOV R20, R23 ;  /* 0x0000001700147202 */ /* 0x000fce0000000f00 */
[----:B------:R-:W-:Y:S05]  /*8d10*/  WARPSYNC.COLLECTIVE R15, `(.L_x_1674) ;  /* 0x000000000f087348 */ /* 0x000fea0003c00000 */
[----:B------:R0:W1:Y:S02]  /*8d20*/  SHFL.BFLY P2, R23, R24, R17, R22 ;  /* 0x0c00001118177389 */ /* 0x0000640000040016 */
[----:B01----:R-:W-:Y:S01]  /*8d30*/  ENDCOLLECTIVE ;  /* 0x000000000000791b */ /* 0x003fe20003800000 */
.L_x_1674:
[----:B------:R-:W-:-:S05]  /*8d40*/  FADD.FTZ R20, R20, R19 ;  /* 0x0000001314147221 */ /* 0x000fca0000010000 */
[----:B------:R-:W-:Y:S02]  /*8d50*/  MOV R24, R20 ;  /* 0x0000001400187202 */ /* 0x000fe40000000f00 */
[----:B------:R-:W-:-:S07]  /*8d60*/  MOV R26, R23 ;  /* 0x00000017001a7202 */ /* 0x000fce0000000f00 */
[----:B------:R-:W-:Y:S05]  /*8d70*/  WARPSYNC.COLLECTIVE R15, `(.L_x_1675) ;  /* 0x000000000f087348 */ /* 0x000fea0003c00000 */
[----:B------:R0:W1:Y:S02]  /*8d80*/  SHFL.BFLY P2, R23, R24, R17, R22 ;  /* 0x0c00001118177389 */ /* 0x0000640000040016 */
[----:B01----:R-:W-:Y:S01]  /*8d90*/  ENDCOLLECTIVE ;  /* 0x000000000000791b */ /* 0x003fe20003800000 */
.L_x_1675:
[----:B------:R-:W-:Y:S01]  /*8da0*/  FADD.FTZ R26, R21, R26 ;  /* 0x0000001a151a7221 */ /* 0x000fe20000010000 */
[----:B------:R-:W-:-:S04]  /*8db0*/  HFMA2.MMA R17, -RZ, RZ, 0, 1.1920928955078125e-07 ;  /* 0x00000002ff117435 */ /* 0x000fc800000001ff */
[----:B------:R-:W-:Y:S02]  /*8dc0*/  MOV R24, R26 ;  /* 0x0000001a00187202 */ /* 0x000fe40000000f00 */
[----:B------:R-:W-:-:S07]  /*8dd0*/  MOV R25, R23 ;  /* 0x0000001700197202 */ /* 0x000fce0000000f00 */
[----:B------:R-:W-:Y:S05]  /*8de0*/  WARPSYNC.COLLECTIVE R15, `(.L_x_1676) ;  /* 0x000000000f087348 */ /* 0x000fea0003c00000 */
[----:B------:R0:W1:Y:S02]  /*8df0*/  SHFL.BFLY P2, R23, R24, R17, R22 ;  /* 0x0c00001118177389 */ /* 0x0000640000040016 */
[----:B01----:R-:W-:Y:S01]  /*8e00*/  ENDCOLLECTIVE ;  /* 0x000000000000791b */ /* 0x003fe20003800000 */
.L_x_1676:
[----:B------:R-:W-:-:S05]  /*8e10*/  FADD.FTZ R25, R20, R25 ;  /* 0x0000001914197221 */ /* 0x000fca0000010000 */
[----:B------:R-:W-:Y:S02]  /*8e20*/  MOV R24, R25 ;  /* 0x0000001900187202 */ /* 0x000fe40000000f00 */
[----:B------:R-:W-:-:S07]  /*8e30*/  MOV R27, R23 ;  /* 0x00000017001b7202 */ /* 0x000fce0000000f00 */
[----:B------:R-:W-:Y:S05]  /*8e40*/  WARPSYNC.COLLECTIVE R15, `(.L_x_1677) ;  /* 0x000000000f087348 */ /* 0x000fea0003c00000 */
[----:B------:R0:W1:Y:S02]  /*8e50*/  SHFL.BFLY P2, R23, R24, R17, R22 ;  /* 0x0c00001118177389 */ /* 0x0000640000040016 */
[----:B01----:R-:W-:Y:S01]  /*8e60*/  ENDCOLLECTIVE ;  /* 0x000000000000791b */ /* 0x003fe20003800000 */
.L_x_1677:
[----:B------:R-:W-:Y:S01]  /*8e70*/  FADD.FTZ R27, R26, R27 ;  /* 0x0000001b1a1b7221 */ /* 0x000fe20000010000 */
[----:B------:R-:W-:-:S04]  /*8e80*/  HFMA2.MMA R17, -RZ, RZ, 0, 5.9604644775390625e-08 ;  /* 0x00000001ff117435 */ /* 0x000fc800000001ff */
[----:B------:R-:W-:Y:S02]  /*8e90*/  MOV R24, R27 ;  /* 0x0000001b00187202 */ /* 0x000fe40000000f00 */
[----:B------:R-:W-:-:S07]  /*8ea0*/  MOV R18, R23 ;  /* 0x0000001700127202 */ /* 0x000fce0000000f00 */
[----:B------:R-:W-:Y:S05]  /*8eb0*/  WARPSYNC.COLLECTIVE R15, `(.L_x_1678) ;  /* 0x000000000f087348 */ /* 0x000fea0003c00000 */
[----:B------:R0:W1:Y:S02]  /*8ec0*/  SHFL.BFLY P2, R23, R24, R17, R22 ;  /* 0x0c00001118177389 */ /* 0x0000640000040016 */
[----:B01----:R-:W-:Y:S01]  /*8ed0*/  ENDCOLLECTIVE ;  /* 0x000000000000791b */ /* 0x003fe20003800000 */
.L_x_1678:
[----:B------:R-:W-:-:S05]  /*8ee0*/  FADD.FTZ R28, R25, R18 ;  /* 0x00000012191c7221 */ /* 0x000fca0000010000 */
[----:B------:R-:W-:Y:S02]  /*8ef0*/  MOV R24, R28 ;  /* 0x0000001c00187202 */ /* 0x000fe40000000f00 */
[----:B------:R-:W-:-:S07]  /*8f00*/  MOV R30, R23 ;  /* 0x00000017001e7202 */ /* 0x000fce0000000f00 */
[----:B------:R-:W-:Y:S05]  /*8f10*/  WARPSYNC.COLLECTIVE R15, `(.L_x_1679) ;  /* 0x000000000f087348 */ /* 0x000fea0003c00000 */
[----:B------:R0:W1:Y:S02]  /*8f20*/  SHFL.BFLY P2, R23, R24, R17, R22 ;  /* 0x0c00001118177389 */ /* 0x0000640000040016 */
[----:B01----:R-:W-:Y:S01]  /*8f30*/  ENDCOLLECTIVE ;  /* 0x000000000000791b */ /* 0x003fe20003800000 */
.L_x_1679:
[----:B------:R-:W-:Y:S01]  /*8f40*/  FADD.FTZ R30, R27, R30 ;  /* 0x0000001e1b1e7221 */ /* 0x000fe20000010000 */
[----:B------:R-:W-:Y:S06]  /*8f50*/  BRA `(.L_x_1680) ;  /* 0xffffffe800f87947 */ /* 0x000fec000383ffff */
.L_x_1668:
[----:B------:R-:W-:Y:S01]  /*8f60*/  BSSY B1, `(.L_x_1681) ;  /* 0x0000008000017945 */ /* 0x000fe20003800000 */
[----:B-1----:R-:W-:Y:S02]  /*8f70*/  MOV R24, R25 ;  /* 0x0000001900187202 */ /* 0x002fe40000000f00 */
[----:B------:R-:W-:Y:S02]  /*8f80*/  MOV R17, 0x8 ;  /* 0x0000000800117802 */ /* 0x000fe40000000f00 */
[----:B------:R-:W-:Y:S02]  /*8f90*/  MOV R22, 0x101f ;  /* 0x0000101f00167802 */ /* 0x000fe40000000f00 */
[----:B0-----:R-:W-:-:S07]  /*8fa0*/  MOV R15, 0xffff ;  /* 0x0000ffff000f7802 */ /* 0x001fce0000000f00 */
[----:B--2---:R-:W-:Y:S05]  /*8fb0*/  WARPSYNC.COLLECTIVE R15, `(.L_x_1682) ;  /* 0x000000000f087348 */ /* 0x004fea0003c00000 */
[----:B------:R0:W1:Y:S02]  /*8fc0*/  SHFL.BFLY P2, R23, R24, R17, R22 ;  /* 0x0c00001118177389 */ /* 0x0000640000040016 */
[----:B012---:R-:W-:Y:S01]  /*8fd0*/  ENDCOLLECTIVE ;  /* 0x000000000000791b */ /* 0x007fe20003800000 */
.L_x_1682:
[----:B------:R-:W-:Y:S05]  /*8fe0*/  BSYNC B1 ;  /* 0x0000000000017941 */ /* 0x000fea0003800000 */
.L_x_1681:
        /* <DEDUP_REMOVED lines=8> */
.L_x_1683:
[----:B------:R-:W-:Y:S01]  /*9070*/  FADD.FTZ R28, R28, R25 ;  /* 0x000000191c1c7221 */ /* 0x000fe20000010000 */
[----:B------:R-:W-:-:S04]  /*9080*/  HFMA2.MMA R17, -RZ, RZ, 0, 2.384185791015625e-07 ;  /* 0x00000004ff117435 */ /* 0x000fc800000001ff */
[----:B------:R-:W-:Y:S02]  /*9090*/  MOV R24, R28 ;  /* 0x0000001c00187202 */ /* 0x000fe40000000f00 */
[----:B------:R-:W-:-:S07]  /*90a0*/  MOV R27, R23 ;  /* 0x00000017001b7202 */ /* 0x000fce0000000f00 */
[----:B------:R-:W-:Y:S05]  /*90b0*/  WARPSYNC.COLLECTIVE R15, `(.L_x_1684) ;  /* 0x000000000f087348 */ /* 0x000fea0003c00000 */
[----:B------:R0:W1:Y:S02]  /*90c0*/  SHFL.BFLY P2, R23, R24, R17, R22 ;  /* 0x0c00001118177389 */ /* 0x0000640000040016 */
[----:B01----:R-:W-:Y:S01]  /*90d0*/  ENDCOLLECTIVE ;  /* 0x000000000000791b */ /* 0x003fe20003800000 */
.L_x_1684:
[----:B------:R-:W-:-:S05]  /*90e0*/  FADD.FTZ R27, R27, R26 ;  /* 0x0000001a1b1b7221 */ /* 0x000fca0000010000 */
[----:B------:R-:W-:Y:S02]  /*90f0*/  MOV R24, R27 ;  /* 0x0000001b00187202 */ /* 0x000fe40000000f00 */
[----:B------:R-:W-:-:S07]  /*9100*/  MOV R29, R23 ;  /* 0x00000017001d7202 */ /* 0x000fce0000000f00 */
[----:B------:R-:W-:Y:S05]  /*9110*/  WARPSYNC.COLLECTIVE R15, `(.L_x_1685) ;  /* 0x000000000f087348 */ /* 0x000fea0003c00000 */
[----:B------:R0:W1:Y:S02]  /*9120*/  SHFL.BFLY P2, R23, R24, R17, R22 ;  /* 0x0c00001118177389 */ /* 0x0000640000040016 */
[----:B01----:R-:W-:Y:S01]  /*9130*/  ENDCOLLECTIVE ;  /* 0x000000000000791b */ /* 0x003fe20003800000 */
.L_x_1685:
[----:B------:R-:W-:Y:S01]  /*9140*/  FADD.FTZ R29, R28, R29 ;  /* 0x0000001d1c1d7221 */ /* 0x000fe20000010000 */
[----:B------:R-:W-:-:S04]  /*9150*/  HFMA2.MMA R17, -RZ, RZ, 0, 1.1920928955078125e-07 ;  /* 0x00000002ff117435 */ /* 0x000fc800000001ff */
[----:B------:R-:W-:Y:S02]  /*9160*/  MOV R24, R29 ;  /* 0x0000001d00187202 */ /* 0x000fe40000000f00 */
[----:B------:R-:W-:-:S07]  /*9170*/  MOV R30, R23 ;  /* 0x00000017001e7202 */ /* 0x000fce0000000f00 */
[----:B------:R-:W-:Y:S05]  /*9180*/  WARPSYNC.COLLECTIVE R15, `(.L_x_1686) ;  /* 0x000000000f087348 */ /* 0x000fea0003c00000 */
[----:B------:R0:W1:Y:S02]  /*9190*/  SHFL.BFLY P2, R23, R24, R17, R22 ;  /* 0x0c00001118177389 */ /* 0x0000640000040016 */
[----:B01----:R-:W-:Y:S01]  /*91a0*/  ENDCOLLECTIVE ;  /* 0x000000000000791b */ /* 0x003fe20003800000 */
.L_x_1686:
[----:B------:R-:W-:-:S05]  /*91b0*/  FADD.FTZ R30, R27, R30 ;  /* 0x0000001e1b1e7221 */ /* 0x000fca0000010000 */
[----:B------:R-:W-:Y:S02]  /*91c0*/  MOV R24, R30 ;  /* 0x0000001e00187202 */ /* 0x000fe40000000f00 */
[----:B------:R-:W-:-:S07]  /*91d0*/  MOV R32, R23 ;  /* 0x0000001700207202 */ /* 0x000fce0000000f00 */
[----:B------:R-:W-:Y:S05]  /*91e0*/  WARPSYNC.COLLECTIVE R15, `(.L_x_1687) ;  /* 0x000000000f087348 */ /* 0x000fea0003c00000 */
[----:B------:R0:W1:Y:S02]  /*91f0*/  SHFL.BFLY P2, R23, R24, R17, R22 ;  /* 0x0c00001118177389 */ /* 0x0000640000040016 */
[----:B01----:R-:W-:Y:S01]  /*9200*/  ENDCOLLECTIVE ;  /* 0x000000000000791b */ /* 0x003fe20003800000 */
.L_x_1687:
[----:B------:R-:W-:Y:S01]  /*9210*/  FADD.FTZ R32, R29, R32 ;  /* 0x000000201d207221 */ /* 0x000fe20000010000 */
[----:B------:R-:W-:-:S04]  /*9220*/  HFMA2.MMA R17, -RZ, RZ, 0, 5.9604644775390625e-08 ;  /* 0x00000001ff117435 */ /* 0x000fc800000001ff */
[----:B------:R-:W-:Y:S02]  /*9230*/  MOV R24, R32 ;  /* 0x0000002000187202 */ /* 0x000fe40000000f00 */
[----:B------:R-:W-:-:S07]  /*9240*/  MOV R25, R23 ;  /* 0x0000001700197202 */ /* 0x000fce0000000f00 */
[----:B------:R-:W-:Y:S05]  /*9250*/  WARPSYNC.COLLECTIVE R15, `(.L_x_1688) ;  /* 0x000000000f087348 */ /* 0x000fea0003c00000 */
[----:B------:R0:W1:Y:S02]  /*9260*/  SHFL.BFLY P2, R23, R24, R17, R22 ;  /* 0x0c00001118177389 */ /* 0x0000640000040016 */
[----:B01----:R-:W-:Y:S01]  /*9270*/  ENDCOLLECTIVE ;  /* 0x000000000000791b */ /* 0x003fe20003800000 */
.L_x_1688:
[----:B------:R-:W-:-:S05]  /*9280*/  FADD.FTZ R25, R30, R25 ;  /* 0x000000191e197221 */ /* 0x000fca0000010000 */
[----:B------:R-:W-:Y:S02]  /*9290*/  MOV R24, R25 ;  /* 0x0000001900187202 */ /* 0x000fe40000000f00 */
[----:B------:R-:W-:-:S07]  /*92a0*/  MOV R31, R23 ;  /* 0x00000017001f7202 */ /* 0x000fce0000000f00 */
[----:B------:R-:W-:Y:S05]  /*92b0*/  WARPSYNC.COLLECTIVE R15, `(.L_x_1689) ;  /* 0x000000000f087348 */ /* 0x000fea0003c00000 */
[----:B------:R0:W1:Y:S02]  /*92c0*/  SHFL.BFLY P2, R23, R24, R17, R22 ;  /* 0x0c00001118177389 */ /* 0x0000640000040016 */
[----:B01----:R-:W-:Y:S01]  /*92d0*/  ENDCOLLECTIVE ;  /* 0x000000000000791b */ /* 0x003fe20003800000 */
.L_x_1689:
[----:B------:R-:W-:Y:S01]  /*92e0*/  FADD.FTZ R31, R32, R31 ;  /* 0x0000001f201f7221 */ /* 0x000fe20000010000 */
[----:B------:R-:W-:Y:S06]  /*92f0*/  BRA `(.L_x_1690) ;  /* 0xffffffe800c47947 */ /* 0x000fec000383ffff */
.L_x_1669:
        /* <DEDUP_REMOVED lines=8> */
.L_x_1692:
[----:B------:R-:W-:Y:S05]  /*9380*/  BSYNC B1 ;  /* 0x0000000000017941 */ /* 0x000fea0003800000 */
.L_x_1691:
        /* <DEDUP_REMOVED lines=8> */
.L_x_1693:
[----:B------:R-:W-:Y:S01]  /*9410*/  FADD.FTZ R28, R28, R25 ;  /* 0x000000191c1c7221 */ /* 0x000fe20000010000 */
[----:B------:R-:W-:-:S04]  /*9420*/  HFMA2.MMA R17, -RZ, RZ, 0, 2.384185791015625e-07 ;  /* 0x00000004ff117435 */ /* 0x000fc800000001ff */
[----:B------:R-:W-:Y:S02]  /*9430*/  MOV R24, R28 ;  /* 0x0000001c00187202 */ /* 0x000fe40000000f00 */
[----:B------:R-:W-:-:S07]  /*9440*/  MOV R27, R23 ;  /* 0x00000017001b7202 */ /* 0x000fce0000000f00 */
[----:B------:R-:W-:Y:S05]  /*9450*/  WARPSYNC.COLLECTIVE R15, `(.L_x_1694) ;  /* 0x000000000f087348 */ /* 0x000fea0003c00000 */
[----:B------:R0:W1:Y:S02]  /*9460*/  SHFL.BFLY P2, R23, R24, R17, R22 ;  /* 0x0c00001118177389 */ /* 0x0000640000040016 */
[----:B01----:R-:W-:Y:S01]  /*9470*/  ENDCOLLECTIVE ;  /* 0x000000000000791b */ /* 0x003fe20003800000 */
.L_x_1694:
[----:B------:R-:W-:-:S05]  /*9480*/  FADD.FTZ R27, R27, R26 ;  /* 0x0000001a1b1b7221 */ /* 0x000fca0000010000 */
[----:B------:R-:W-:Y:S02]  /*9490*/  MOV R24, R27 ;  /* 0x0000001b00187202 */ /* 0x000fe40000000f00 */
[----:B------:R-:W-:-:S07]  /*94a0*/  MOV R29, R23 ;  /* 0x00000017001d7202 */ /* 0x000fce0000000f00 */
[----:B------:R-:W-:Y:S05]  /*94b0*/  WARPSYNC.COLLECTIVE R15, `(.L_x_1695) ;  /* 0x000000000f087348 */ /* 0x000fea0003c00000 */
[----:B------:R0:W1:Y:S02]  /*94c0*/  SHFL.BFLY P2, R23, R24, R17, R22 ;  /* 0x0c00001118177389 */ /* 0x0000640000040016 */
[----:B01----:R-:W-:Y:S01]  /*94d0*/  ENDCOLLECTIVE ;  /* 0x000000000000791b */ /* 0x003fe20003800000 */
.L_x_1695:
[----:B------:R-:W-:Y:S01]  /*94e0*/  FADD.FTZ R29, R28, R29 ;  /* 0x0000001d1c1d7221 */ /* 0x000fe20000010000 */
[----:B------:R-:W-:-:S04]  /*94f0*/  HFMA2.MMA R17, -RZ, RZ, 0, 1.1920928955078125e-07 ;  /* 0x00000002ff117435 */ /* 0x000fc800000001ff */
[----:B------:R-:W-:Y:S02]  /*9500*/  MOV R24, R29 ;  /* 0x0000001d00187202 */ /* 0x000fe40000000f00 */
[----:B------:R-:W-:-:S07]  /*9510*/  MOV R30, R23 ;  /* 0x00000017001e7202 */ /* 0x000fce0000000f00 */
[----:B------:R-:W-:Y:S05]  /*9520*/  WARPSYNC.COLLECTIVE R15, `(.L_x_1696) ;  /* 0x000000000f087348 */ /* 0x000fea0003c00000 */
[----:B------:R0:W1:Y:S02]  /*9530*/  SHFL.BFLY P2, R23, R24, R17, R22 ;  /* 0x0c00001118177389 */ /* 0x0000640000040016 */
[----:B01----:R-:W-:Y:S01]  /*9540*/  ENDCOLLECTIVE ;  /* 0x000000000000791b */ /* 0x003fe20003800000 */
.L_x_1696:
[----:B------:R-:W-:-:S05]  /*9550*/  FADD.FTZ R30, R27, R30 ;  /* 0x0000001e1b1e7221 */ /* 0x000fca0000010000 */
[----:B------:R-:W-:Y:S02]  /*9560*/  MOV R24, R30 ;  /* 0x0000001e00187202 */ /* 0x000fe40000000f00 */
[----:B------:R-:W-:-:S07]  /*9570*/  MOV R32, R23 ;  /* 0x0000001700207202 */ /* 0x000fce0000000f00 */
[----:B------:R-:W-:Y:S05]  /*9580*/  WARPSYNC.COLLECTIVE R15, `(.L_x_1697) ;  /* 0x000000000f087348 */ /* 0x000fea0003c00000 */
[----:B------:R0:W1:Y:S02]  /*9590*/  SHFL.BFLY P2, R23, R24, R17, R22 ;  /* 0x0c00001118177389 */ /* 0x0000640000040016 */
[----:B01----:R-:W-:Y:S01]  /*95a0*/  ENDCOLLECTIVE ;  /* 0x000000000000791b */ /* 0x003fe20003800000 */
.L_x_1697:
[----:B------:R-:W-:Y:S01]  /*95b0*/  FADD.FTZ R32, R29, R32 ;  /* 0x000000201d207221 */ /* 0x000fe20000010000 */
[----:B------:R-:W-:-:S04]  /*95c0*/  HFMA2.MMA R17, -RZ, RZ, 0, 5.9604644775390625e-08 ;  /* 0x00000001ff117435 */ /* 0x000fc800000001ff */
[----:B------:R-:W-:Y:S02]  /*95d0*/  MOV R24, R32 ;  /* 0x0000002000187202 */ /* 0x000fe40000000f00 */
[----:B------:R-:W-:-:S07]  /*95e0*/  MOV R25, R23 ;  /* 0x0000001700197202 */ /* 0x000fce0000000f00 */
[----:B------:R-:W-:Y:S05]  /*95f0*/  WARPSYNC.COLLECTIVE R15, `(.L_x_1698) ;  /* 0x000000000f087348 */ /* 0x000fea0003c00000 */
[----:B------:R0:W1:Y:S02]  /*9600*/  SHFL.BFLY P2, R23, R24, R17, R22 ;  /* 0x0c00001118177389 */ /* 0x0000640000040016 */
[----:B01----:R-:W-:Y:S01]  /*9610*/  ENDCOLLECTIVE ;  /* 0x000000000000791b */ /* 0x003fe20003800000 */
.L_x_1698:
[----:B------:R-:W-:-:S05]  /*9620*/  FADD.FTZ R25, R30, R25 ;  /* 0x000000191e197221 */ /* 0x000fca0000010000 */
[----:B------:R-:W-:Y:S02]  /*9630*/  MOV R24, R25 ;  /* 0x0000001900187202 */ /* 0x000fe40000000f00 */
[----:B------:R-:W-:-:S07]  /*9640*/  MOV R31, R23 ;  /* 0x00000017001f7202 */ /* 0x000fce0000000f00 */
[----:B------:R-:W-:Y:S05]  /*9650*/  WARPSYNC.COLLECTIVE R15, `(.L_x_1699) ;  /* 0x000000000f087348 */ /* 0x000fea0003c00000 */
[----:B------:R0:W1:Y:S02]  /*9660*/  SHFL.BFLY P2, R23, R24, R17, R22 ;  /* 0x0c00001118177389 */ /* 0x0000640000040016 */
[----:B01----:R-:W-:Y:S01]  /*9670*/  ENDCOLLECTIVE ;  /* 0x000000000000791b */ /* 0x003fe20003800000 */
.L_x_1699:
[----:B------:R-:W-:Y:S01]  /*9680*/  FADD.FTZ R31, R32, R31 ;  /* 0x0000001f201f7221 */ /* 0x000fe20000010000 */
[----:B------:R-:W-:Y:S06]  /*9690*/  BRA `(.L_x_1700) ;  /* 0xffffffe800787947 */ /* 0x000fec000383ffff */
.L_x_1670:
[----:B------:R-:W-:Y:S01]  /*96a0*/  HFMA2.MMA R17, -RZ, RZ, 0, 4.76837158203125e-07 ;  /* 0x00000008ff117435 */ /* 0x000fe200000001ff */
[----:B------:R-:W-:Y:S01]  /*96b0*/  BSSY B0, `(.L_x_1701) ;  /* 0x0000007000007945 */ /* 0x000fe20003800000 */
[----:B-1----:R-:W-:Y:S02]  /*96c0*/  MOV R24, R18 ;  /* 0x0000001200187202 */ /* 0x002fe40000000f00 */
[----:B------:R-:W-:Y:S02]  /*96d0*/  MOV R22, 0x101f ;  /* 0x0000101f00167802 */ /* 0x000fe40000000f00 */
[----:B0-----:R-:W-:-:S07]  /*96e0*/  MOV R15, 0xffff ;  /* 0x0000ffff000f7802 */ /* 0x001fce0000000f00 */
[----:B--2---:R-:W-:Y:S05]  /*96f0*/  WARPSYNC.COLLECTIVE R15, `(.L_x_1702) ;  /* 0x000000000f087348 */ /* 0x004fea0003c00000 */
[----:B------:R0:W1:Y:S02]  /*9700*/  SHFL.BFLY P2, R23, R24, R17, R22 ;  /* 0x0c00001118177389 */ /* 0x0000640000040016 */
[----:B012---:R-:W-:Y:S01]  /*9710*/  ENDCOLLECTIVE ;  /* 0x000000000000791b */ /* 0x007fe20003800000 */
.L_x_1702:
[----:B------:R-:W-:Y:S05]  /*9720*/  BSYNC B0 ;  /* 0x0000000000007941 */ /* 0x000fea0003800000 */
.L_x_1701:
        /* <DEDUP_REMOVED lines=10> */
.L_x_1703:
[----:B------:R-:W-:Y:S01]  /*97d0*/  @!P0 IADD3 R25, R26, 0x14, RZ ;  /* 0x000000141a198810 */ /* 0x000fe20007ffe0ff */
[----:B------:R-:W-:Y:S01]  /*97e0*/  FADD.FTZ R21, R21, R18 ;  /* 0x0000001215157221 */ /* 0x000fe20000010000 */
[----:B------:R-:W-:Y:S02]  /*97f0*/  @!P0 LEA R30, R47, UR4, 0x7 ;  /* 0x000000042f1e8c11 */ /* 0x000fe4000f8e38ff */
[----:B------:R-:W-:Y:S02]  /*9800*/  @!P0 LOP3.LUT R25, R25, R28, RZ, 0x3c, !PT ;  /* 0x0000001c19198212 */ /* 0x000fe400078e3cff */
[----:B------:R-:W-:Y:S02]  /*9810*/  MOV R29, RZ ;  /* 0x000000ff001d7202 */ /* 0x000fe40000000f00 */
[----:B------:R-:W-:Y:S02]  /*9820*/  @!P0 LEA R25, R25, R30, 0x2 ;  /* 0x0000001e19198211 */ /* 0x000fe400078e10ff */
[----:B------:R-:W-:-:S02]  /*9830*/  @!P0 LEA R31, R47, UR4, 0x7 ;  /* 0x000000042f1f8c11 */ /* 0x000fc4000f8e38ff */
[----:B------:R-:W-:Y:S01]  /*9840*/  MOV R33, RZ ;  /* 0x000000ff00217202 */ /* 0x000fe20000000f00 */
[----:B------:R-:W-:Y:S01]  /*9850*/  HFMA2.MMA R17, -RZ, RZ, 0, 2.384185791015625e-07 ;  /* 0x00000004ff117435 */ /* 0x000fe200000001ff */
[----:B------:R-:W-:Y:S01]  /*9860*/  MOV R24, R21 ;  /* 0x0000001500187202 */ /* 0x000fe20000000f00 */
[----:B------:R0:W1:Y:S01]  /*9870*/  @!P0 LDS R28, [R25+0x500] ;  /* 0x00050000191c8984 */ /* 0x0000620000000800 */
[----:B------:R-:W-:-:S03]  /*9880*/  @!P0 LEA R37, R47, UR4, 0x7 ;  /* 0x000000042f258c11 */ /* 0x000fc6000f8e38ff */
[----:B------:R0:W2:Y:S01]  /*9890*/  @!P0 LDS R27, [R25] ;  /* 0x00000000191b8984 */ /* 0x0000a20000000800 */
[----:B------:R-:W-:-:S07]  /*98a0*/  FADD.FTZ R18, R23, R19 ;  /* 0x0000001317127221 */ /* 0x000fce0000010000 */
[----:B012---:R-:W-:Y:S05]  /*98b0*/  WARPSYNC.COLLECTIVE R15, `(.L_x_1704) ;  /* 0x000000000f087348 */ /* 0x007fea0003c00000 */
[----:B------:R3:W4:Y:S02]  /*98c0*/  SHFL.BFLY P2, R23, R24, R17, R22 ;  /* 0x0c00001118177389 */ /* 0x0007240000040016 */
[----:B01234-:R-:W-:Y:S01]  /*98d0*/  ENDCOLLECTIVE ;  /* 0x000000000000791b */ /* 0x01ffe20003800000 */
.L_x_1704:
[----:B------:R-:W-:Y:S01]  /*98e0*/  HFMA2.MMA R25, -RZ, RZ, 0, 0 ;  /* 0x00000000ff197435 */ /* 0x000fe200000001ff */
[----:B------:R-:W-:Y:S02]  /*98f0*/  MOV R24, R18 ;  /* 0x0000001200187202 */ /* 0x000fe40000000f00 */
[----:B------:R-:W-:-:S08]  /*9900*/  MOV R20, R23 ;  /* 0x0000001700147202 */ /* 0x000fd00000000f00 */
[----:B------:R-:W-:Y:S05]  /*9910*/  WARPSYNC.COLLECTIVE R15, `(.L_x_1705) ;  /* 0x000000000f087348 */ /* 0x000fea0003c00000 */
[----:B------:R0:W1:Y:S02]  /*9920*/  SHFL.BFLY P2, R23, R24, R17, R22 ;  /* 0x0c00001118177389 */ /* 0x0000640000040016 */
[----:B01----:R-:W-:Y:S01]  /*9930*/  ENDCOLLECTIVE ;  /* 0x000000000000791b */ /* 0x003fe20003800000 */
.L_x_1705:
[----:B------:R-:W-:Y:S01]  /*9940*/  FADD.FTZ R20, R21, R20 ;  /* 0x0000001415147221 */ /* 0x000fe20000010000 */
[----:B------:R-:W-:Y:S02]  /*9950*/  @!P0 MOV R29, R28 ;  /* 0x0000001c001d8202 */ /* 0x000fe40000000f00 */
[----:B------:R-:W-:Y:S01]  /*9960*/  @!P0 MOV R25, R27 ;  /* 0x0000001b00198202 */ /* 0x000fe20000000f00 */
[----:B------:R-:W-:Y:S01]  /*9970*/  HFMA2.MMA R17, -RZ, RZ, 0, 1.1920928955078125e-07 ;  /* 0x00000002ff117435 */ /* 0x000fe200000001ff */
[----:B------:R-:W-:Y:S01]  /*9980*/  MOV R24, R20 ;  /* 0x0000001400187202 */ /* 0x000fe20000000f00 */
[----:B------:R-:W-:-:S09]  /*9990*/  FADD.FTZ R21, R18, R23 ;  /* 0x0000001712157221 */ /* 0x000fd20000010000 */
[----:B------:R-:W-:Y:S05]  /*99a0*/  WARPSYNC.COLLECTIVE R15, `(.L_x_1706) ;  /* 0x000000000f087348 */ /* 0x000fea0003c00000 */
[----:B------:R0:W1:Y:S02]  /*99b0*/  SHFL.BFLY P2, R23, R24, R17, R22 ;  /* 0x0c00001118177389 */ /* 0x0000640000040016 */
[----:B01----:R-:W-:Y:S01]  /*99c0*/  ENDCOLLECTIVE ;  /* 0x000000000000791b */ /* 0x003fe20003800000 */
.L_x_1706:
[----:B------:R-:W-:Y:S02]  /*99d0*/  MOV R24, R21 ;  /* 0x0000001500187202 */ /* 0x000fe40000000f00 */
[----:B------:R-:W-:-:S07]  /*99e0*/  MOV R19, R23 ;  /* 0x0000001700137202 */ /* 0x000fce0000000f00 */
[----:B------:R-:W-:Y:S05]  /*99f0*/  WARPSYNC.COLLECTIVE R15, `(.L_x_1707) ;  /* 0x000000000f087348 */ /* 0x000fea0003c00000 */
[----:B------:R0:W1:Y:S02]  /*9a00*/  SHFL.BFLY P2, R23, R24, R17, R22 ;  /* 0x0c00001118177389 */ /* 0x0000640000040016 */
[----:B01----:R-:W-:Y:S01]  /*9a10*/  ENDCOLLECTIVE ;  /* 0x000000000000791b */ /* 0x003fe20003800000 */
.L_x_1707:
        /* <DEDUP_REMOVED lines=9> */
.L_x_1708:
        /* <DEDUP_REMOVED lines=10> */
.L_x_1709:
[----:B------:R-:W-:Y:S01]  /*9b50*/  FADD.FTZ R19, R19, R28 ;  /* 0x0000001c13137221 */ /* 0x000fe20000010000 */
[----:B------:R-:W-:Y:S01]  /*9b60*/  HFMA2.MMA R17, -RZ, RZ, 0, 4.76837158203125e-07 ;  /* 0x00000008ff117435 */ /* 0x000fe200000001ff */
[----:B------:R-:W-:Y:S02]  /*9b70*/  MOV R24, R25 ;  /* 0x0000001900187202 */ /* 0x000fe40000000f00 */
[----:B------:R-:W-:-:S08]  /*9b80*/  MOV R27, R23 ;  /* 0x00000017001b7202 */ /* 0x000fd00000000f00 */
[----:B------:R-:W-:Y:S05]  /*9b90*/  WARPSYNC.COLLECTIVE R15, `(.L_x_1710) ;  /* 0x000000000f087348 */ /* 0x000fea0003c00000 */
[----:B------:R0:W1:Y:S02]  /*9ba0*/  SHFL.BFLY P2, R23, R24, R17, R22 ;  /* 0x0c00001118177389 */ /* 0x0000640000040016 */
[----:B01----:R-:W-:Y:S01]  /*9bb0*/  ENDCOLLECTIVE ;  /* 0x000000000000791b */ /* 0x003fe20003800000 */
.L_x_1710:
[----:B------:R-:W-:Y:S02]  /*9bc0*/  @!P0 MOV R33, R36 ;  /* 0x0000002400218202 */ /* 0x000fe40000000f00 */
[----:B------:R-:W-:Y:S02]  /*9bd0*/  @!P0 MOV R31, R35 ;  /* 0x00000023001f8202 */ /* 0x000fe40000000f00 */
[----:B------:R-:W-:Y:S02]  /*9be0*/  MOV R24, R29 ;  /* 0x0000001d00187202 */ /* 0x000fe40000000f00 */
[----:B------:R-:W-:-:S07]  /*9bf0*/  MOV R30, R23 ;  /* 0x00000017001e7202 */ /* 0x000fce0000000f00 */
[----:B------:R-:W-:Y:S05]  /*9c00*/  WARPSYNC.COLLECTIVE R15, `(.L_x_1711) ;  /* 0x000000000f087348 */ /* 0x000fea0003c00000 */
[----:B------:R0:W1:Y:S02]  /*9c10*/  SHFL.BFLY P2, R23, R24, R17, R22 ;  /* 0x0c00001118177389 */ /* 0x0000640000040016 */
[----:B01----:R-:W-:Y:S01]  /*9c20*/  ENDCOLLECTIVE ;  /* 0x000000000000791b */ /* 0x003fe20003800000 */
.L_x_1711:
[----:B------:R-:W-:Y:S01]  /*9c30*/  FADD.FTZ R30, R30, R25 ;  /* 0x000000191e1e7221 */ /* 0x000fe20000010000 */
[----:B------:R-:W-:-:S04]  /*9c40*/  HFMA2.MMA R17, -RZ, RZ, 0, 2.384185791015625e-07 ;  /* 0x00000004ff117435 */ /* 0x000fc800000001ff */
[----:B------:R-:W-:Y:S02]  /*9c50*/  MOV R24, R30 ;  /* 0x0000001e00187202 */ /* 0x000fe40000000f00 */
[----:B------:R-:W-:-:S07]  /*9c60*/  MOV R32, R23 ;  /* 0x0000001700207202 */ /* 0x000fce0000000f00 */
[----:B------:R-:W-:Y:S05]  /*9c70*/  WARPSYNC.COLLECTIVE R15, `(.L_x_1712) ;  /* 0x000000000f087348 */ /* 0x000fea0003c00000 */
[----:B------:R0:W1:Y:S02]  /*9c80*/  SHFL.BFLY P2, R23, R24, R17, R22 ;  /* 0x0c00001118177389 */ /* 0x0000640000040016 */
[----:B01----:R-:W-:Y:S01]  /*9c90*/  ENDCOLLECTIVE ;  /* 0x000000000000791b */ /* 0x003fe20003800000 */
.L_x_1712:
[----:B------:R-:W-:-:S05]  /*9ca0*/  FADD.FTZ R32, R32, R29 ;  /* 0x0000001d20207221 */ /* 0x000fca0000010000 */
[----:B------:R-:W-:Y:S02]  /*9cb0*/  MOV R24, R32 ;  /* 0x0000002000187202 */ /* 0x000fe40000000f00 */
[----:B------:R-:W-:-:S07]  /*9cc0*/  MOV R25, R23 ;  /* 0x0000001700197202 */ /* 0x000fce0000000f00 */
[----:B------:R-:W-:Y:S05]  /*9cd0*/  WARPSYNC.COLLECTIVE R15, `(.L_x_1713) ;  /* 0x000000000f087348 */ /* 0x000fea0003c00000 */
[----:B------:R0:W1:Y:S02]  /*9ce0*/  SHFL.BFLY P2, R23, R24, R17, R22 ;  /* 0x0c00001118177389 */ /* 0x0000640000040016 */
[----:B01----:R-:W-:Y:S01]  /*9cf0*/  ENDCOLLECTIVE ;  /* 0x000000000000791b */ /* 0x003fe20003800000 */
.L_x_1713:
[----:B------:R-:W-:Y:S01]  /*9d00*/  FADD.FTZ R25, R30, R25 ;  /* 0x000000191e197221 */ /* 0x000fe20000010000 */
[----:B------:R-:W-:-:S04]  /*9d10*/  HFMA2.MMA R17, -RZ, RZ, 0, 1.1920928955078125e-07 ;  /* 0x00000002ff117435 */ /* 0x000fc800000001ff */
[----:B------:R-:W-:Y:S02]  /*9d20*/  MOV R24, R25 ;  /* 0x0000001900187202 */ /* 0x000fe40000000f00 */
[----:B------:R-:W-:-:S07]  /*9d30*/  MOV R29, R23 ;  /* 0x00000017001d7202 */ /* 0x000fce0000000f00 */
[----:B------:R-:W-:Y:S05]  /*9d40*/  WARPSYNC.COLLECTIVE R15, `(.L_x_1714) ;  /* 0x000000000f087348 */ /* 0x000fea0003c00000 */
[----:B------:R0:W1:Y:S02]  /*9d50*/  SHFL.BFLY P2, R23, R24, R17, R22 ;  /* 0x0c00001118177389 */ /* 0x0000640000040016 */
[----:B01----:R-:W-:Y:S01]  /*9d60*/  ENDCOLLECTIVE ;  /* 0x000000000000791b */ /* 0x003fe20003800000 */
.L_x_1714:
[----:B------:R-:W-:-:S05]  /*9d70*/  FADD.FTZ R29, R32, R29 ;  /* 0x0000001d201d7221 */ /* 0x000fca0000010000 */
[----:B------:R-:W-:Y:S02]  /*9d80*/  MOV R24, R29 ;  /* 0x0000001d00187202 */ /* 0x000fe40000000f00 */
[----:B------:R-:W-:-:S07]  /*9d90*/  MOV R20, R23 ;  /* 0x0000001700147202 */ /* 0x000fce0000000f00 */
[----:B------:R-:W-:Y:S05]  /*9da0*/  WARPSYNC.COLLECTIVE R15, `(.L_x_1715) ;  /* 0x000000000f087348 */ /* 0x000fea0003c00000 */
[----:B------:R0:W1:Y:S02]  /*9db0*/  SHFL.BFLY P2, R23, R24, R17, R22 ;  /* 0x0c00001118177389 */ /* 0x0000640000040016 */
[----:B01----:R-:W-:Y:S01]  /*9dc0*/  ENDCOLLECTIVE ;  /* 0x000000000000791b */ /* 0x003fe20003800000 */
.L_x_1715:
[----:B------:R-:W-:Y:S01]  /*9dd0*/  FADD.FTZ R25, R25, R20 ;  /* 0x0000001419197221 */ /* 0x000fe20000010000 */
[----:B------:R-:W-:Y:S01]  /*9de0*/  @!P0 IADD3 R20, R26, 0x3c, RZ ;  /* 0x0000003c1a148810 */ /* 0x000fe20007ffe0ff */
[----:B------:R-:W-:-:S03]  /*9df0*/  HFMA2.MMA R17, -RZ, RZ, 0, 5.9604644775390625e-08 ;  /* 0x00000001ff117435 */ /* 0x000fc600000001ff */
[----:B------:R-:W-:Y:S02]  /*9e00*/  MOV R24, R25 ;  /* 0x0000001900187202 */ /* 0x000fe40000000f00 */
[----:B------:R-:W-:-:S07]  /*9e10*/  MOV R34, R23 ;  /* 0x0000001700227202 */ /* 0x000fce0000000f00 */
[----:B------:R-:W-:Y:S05]  /*9e20*/  WARPSYNC.COLLECTIVE R15, `(.L_x_1716) ;  /* 0x000000000f087348 */ /* 0x000fea0003c00000 */
[----:B------:R0:W1:Y:S02]  /*9e30*/  SHFL.BFLY P2, R23, R24, R17, R22 ;  /* 0x0c00001118177389 */ /* 0x0000640000040016 */
[----:B01----:R-:W-:Y:S01]  /*9e40*/  ENDCOLLECTIVE ;  /* 0x000000000000791b */ /* 0x003fe20003800000 */
.L_x_1716:
[----:B------:R-:W-:-:S05]  /*9e50*/  FADD.FTZ R34, R29, R34 ;  /* 0x000000221d227221 */ /* 0x000fca0000010000 */
[----:B------:R-:W-:Y:S02]  /*9e60*/  MOV R24, R34 ;  /* 0x0000002200187202 */ /* 0x000fe40000000f00 */
[----:B------:R-:W-:-:S07]  /*9e70*/  MOV R36, R23 ;  /* 0x0000001700247202 */ /* 0x000fce0000000f00 */
[----:B------:R-:W-:Y:S05]  /*9e80*/  WARPSYNC.COLLECTIVE R15, `(.L_x_1717) ;  /* 0x000000000f087348 */ /* 0x000fea0003c00000 */
[----:B------:R0:W1:Y:S02]  /*9e90*/  SHFL.BFLY P2, R23, R24, R17, R22 ;  /* 0x0c00001118177389 */ /* 0x0000640000040016 */
[----:B01----:R-:W-:Y:S01]  /*9ea0*/  ENDCOLLECTIVE ;  /* 0x000000000000791b */ /* 0x003fe20003800000 */
.L_x_1717:
[----:B------:R-:W-:Y:S01]  /*9eb0*/  FADD.FTZ R25, R25, R36 ;  /* 0x0000002419197221 */ /* 0x000fe20000010000 */
[----:B------:R-:W-:Y:S01]  /*9ec0*/  HFMA2.MMA R17, -RZ, RZ, 0, 4.76837158203125e-07 ;  /* 0x00000008ff117435 */ /* 0x000fe200000001ff */
[----:B------:R-:W-:Y:S02]  /*9ed0*/  MOV R24, R31 ;  /* 0x0000001f00187202 */ /* 0x000fe40000000f00 */
[----:B------:R-:W-:-:S08]  /*9ee0*/  MOV R35, R23 ;  /* 0x0000001700237202 */ /* 0x000fd00000000f00 */
[----:B------:R-:W-:Y:S05]  /*9ef0*/  WARPSYNC.COLLECTIVE R15, `(.L_x_1718) ;  /* 0x000000000f087348 */ /* 0x000fea0003c00000 */
[----:B------:R0:W1:Y:S02]  /*9f00*/  SHFL.BFLY P2, R23, R24, R17, R22 ;  /* 0x0c00001118177389 */ /* 0x0000640000040016 */
[----:B01----:R-:W-:Y:S01]  /*9f10*/  ENDCOLLECTIVE ;  /* 0x000000000000791b */ /* 0x003fe20003800000 */
.L_x_1718:
[----:B------:R-:W-:Y:S02]  /*9f20*/  MOV R24, R33 ;  /* 0x0000002100187202 */ /* 0x000fe40000000f00 */
[----:B------:R-:W-:-:S07]  /*9f30*/  MOV R38, R23 ;  /* 0x0000001700267202 */ /* 0x000fce0000000f00 */
[----:B------:R-:W-:Y:S05]  /*9f40*/  WARPSYNC.COLLECTIVE R15, `(.L_x_1719) ;  /* 0x000000000f087348 */ /* 0x000fea0003c00000 */
[----:B------:R0:W1:Y:S02]  /*9f50*/  SHFL.BFLY P2, R23, R24, R17, R22 ;  /* 0x0c00001118177389 */ /* 0x0000640000040016 */
[----:B01----:R-:W-:Y:S01]  /*9f60*/  ENDCOLLECTIVE ;  /* 0x000000000000791b */ /* 0x003fe20003800000 */
.L_x_1719:
[----:B------:R-:W-:Y:S01]  /*9f70*/  FADD.FTZ R38, R38, R31 ;  /* 0x0000001f26267221 */ /* 0x000fe20000010000 */
[----:B------:R-:W-:-:S04]  /*9f80*/  HFMA2.MMA R17, -RZ, RZ, 0, 2.384185791015625e-07 ;  /* 0x00000004ff117435 */ /* 0x000fc800000001ff */
[----:B------:R-:W-:Y:S02]  /*9f90*/  MOV R24, R38 ;  /* 0x0000002600187202 */ /* 0x000fe40000000f00 */
[----:B------:R-:W-:-:S07]  /*9fa0*/  MOV R40, R23 ;  /* 0x0000001700287202 */ /* 0x000fce0000000f00 */
[----:B------:R-:W-:Y:S05]  /*9fb0*/  WARPSYNC.COLLECTIVE R15, `(.L_x_1720) ;  /* 0x000000000f087348 */ /* 0x000fea0003c00000 */
[----:B------:R0:W1:Y:S02]  /*9fc0*/  SHFL.BFLY P2, R23, R24, R17, R22 ;  /* 0x0c00001118177389 */ /* 0x0000640000040016 */
[----:B01----:R-:W-:Y:S01]  /*9fd0*/  ENDCOLLECTIVE ;  /* 0x000000000000791b */ /* 0x003fe20003800000 */
.L_x_1720:
[----:B------:R-:W-:-:S05]  /*9fe0*/  FADD.FTZ R40, R40, R33 ;  /* 0x0000002128287221 */ /* 0x000fca0000010000 */
[----:B------:R-:W-:Y:S02]  /*9ff0*/  MOV R24, R40 ;  /* 0x0000002800187202 */ /* 0x000fe40000000f00 */
[----:B------:R-:W-:-:S07]  /*a000*/  MOV R31, R23 ;  /* 0x00000017001f7202 */ /* 0x000fce0000000f00 */
[----:B------:R-:W-:Y:S05]  /*a010*/  WARPSYNC.COLLECTIVE R15, `(.L_x_1721) ;  /* 0x000000000f087348 */ /* 0x000fea0003c00000 */
[----:B------:R0:W1:Y:S02]  /*a020*/  SHFL.BFLY P2, R23, R24, R17, R22 ;  /* 0x0c00001118177389 */ /* 0x0000640000040016 */
[----:B01----:R-:W-:Y:S01]  /*a030*/  ENDCOLLECTIVE ;  /* 0x000000000000791b */ /* 0x003fe20003800000 */
.L_x_1721:
        /* <DEDUP_REMOVED lines=10> */
.L_x_1722:
[----:B------:R-:W-:-:S05]  /*a0e0*/  @!P0 LEA R37, R20, R37, 0x2 ;  /* 0x0000002514258211 */ /* 0x000fca00078e10ff */
[----:B------:R-:W0:Y:S04]  /*a0f0*/  @!P0 LDS R42, [R37] ;  /* 0x00000000252a8984 */ /* 0x000e280000000800 */
[----:B------:R1:W2:Y:S01]  /*a100*/  @!P0 LDS R44, [R37+0x500] ;  /* 0x00050000252c8984 */ /* 0x0002a20000000800 */
[----:B------:R-:W-:Y:S01]  /*a110*/  MOV R24, R33 ;  /* 0x0000002100187202 */ /* 0x000fe20000000f00 */
[----:B-1----:R-:W-:Y:S01]  /*a120*/  HFMA2.MMA R37, -RZ, RZ, 0, 0 ;  /* 0x00000000ff257435 */ /* 0x002fe200000001ff */
[----:B------:R-:W-:-:S10]  /*a130*/  MOV R30, R23 ;  /* 0x00000017001e7202 */ /* 0x000fd40000000f00 */
[----:B0-2---:R-:W-:Y:S05]  /*a140*/  WARPSYNC.COLLECTIVE R15, `(.L_x_1723) ;  /* 0x000000000f087348 */ /* 0x005fea0003c00000 */
[----:B------:R1:W3:Y:S02]  /*a150*/  SHFL.BFLY P2, R23, R24, R17, R22 ;  /* 0x0c00001118177389 */ /* 0x0002e40000040016 */
[----:B0123--:R-:W-:Y:S01]  /*a160*/  ENDCOLLECTIVE ;  /* 0x000000000000791b */ /* 0x00ffe20003800000 */
.L_x_1723:
        /* <DEDUP_REMOVED lines=8> */
.L_x_1724:
[----:B------:R-:W-:Y:S01]  /*a1f0*/  @!P0 MOV R39, R44 ;  /* 0x0000002c00278202 */ /* 0x000fe20000000f00 */
[----:B------:R-:W-:Y:S01]  /*a200*/  FADD.FTZ R41, R33, R32 ;  /* 0x0000002021297221 */ /* 0x000fe20000010000 */
[----:B------:R-:W-:-:S04]  /*a210*/  ISETP.NE.AND P0, PT, R47, RZ, PT ;  /* 0x000000ff2f00720c */ /* 0x000fc80003f05270 */
[----:B------:R-:W-:-:S09]  /*a220*/  MOV R24, R41 ;  /* 0x0000002900187202 */ /* 0x000fd20000000f00 */
[----:B------:R-:W0:Y:S01]  /*a230*/  @!P0 LDC.64 R32, c[0x0][0x218] ;  /* 0x00008600ff208b82 */ /* 0x000e220000000a00 */
[----:B------:R-:W-:-:S07]  /*a240*/  MOV R43, R23 ;  /* 0x00000017002b7202 */ /* 0x000fce0000000f00 */
[----:B------:R-:W1:Y:S02]  /*a250*/  @!P0 LDC.64 R20, c[0x0][0x220] ;  /* 0x00008800ff148b82 */ /* 0x000e640000000a00 */
[----:B01----:R-:W-:Y:S05]  /*a260*/  WARPSYNC.COLLECTIVE R15, `(.L_x_1725) ;  /* 0x000000000f087348 */ /* 0x003fea0003c00000 */
[----:B------:R2:W3:Y:S02]  /*a270*/  SHFL.BFLY P2, R23, R24, R17, R22 ;  /* 0x0c00001118177389 */ /* 0x0004e40000040016 */
[----:B0123--:R-:W-:Y:S01]  /*a280*/  ENDCOLLECTIVE ;  /* 0x000000000000791b */ /* 0x00ffe20003800000 */
.L_x_1725:
        /* <DEDUP_REMOVED lines=9> */
.L_x_1726:
[----:B------:R-:W-:Y:S01]  /*a320*/  FADD.FTZ R41, R41, R42 ;  /* 0x0000002a29297221 */ /* 0x000fe20000010000 */
[----:B------:R-:W-:Y:S02]  /*a330*/  MOV R24, R39 ;  /* 0x0000002700187202 */ /* 0x000fe40000000f00 */
[----:B------:R-:W-:-:S07]  /*a340*/  MOV R46, R23 ;  /* 0x00000017002e7202 */ /* 0x000fce0000000f00 */
[----:B------:R-:W-:Y:S05]  /*a350*/  WARPSYNC.COLLECTIVE R15, `(.L_x_1727) ;  /* 0x000000000f087348 */ /* 0x000fea0003c00000 */
[----:B------:R0:W1:Y:S02]  /*a360*/  SHFL.BFLY P2, R23, R24, R17, R22 ;  /* 0x0c00001118177389 */ /* 0x0000640000040016 */
[----:B01----:R-:W-:Y:S01]  /*a370*/  ENDCOLLECTIVE ;  /* 0x000000000000791b */ /* 0x003fe20003800000 */
.L_x_1727:
[----:B------:R-:W-:Y:S01]  /*a380*/  FADD.FTZ R46, R46, R37 ;  /* 0x000000252e2e7221 */ /* 0x000fe20000010000 */
[----:B------:R-:W-:-:S04]  /*a390*/  HFMA2.MMA R17, -RZ, RZ, 0, 2.384185791015625e-07 ;  /* 0x00000004ff117435 */ /* 0x000fc800000001ff */
[----:B------:R-:W-:Y:S02]  /*a3a0*/  MOV R24, R46 ;  /* 0x0000002e00187202 */ /* 0x000fe40000000f00 */
[----:B------:R-:W-:-:S07]  /*a3b0*/  MOV R44, R23 ;  /* 0x00000017002c7202 */ /* 0x000fce0000000f00 */
[----:B------:R-:W-:Y:S05]  /*a3c0*/  WARPSYNC.COLLECTIVE R15, `(.L_x_1728) ;  /* 0x000000000f087348 */ /* 0x000fea0003c00000 */
[----:B------:R0:W1:Y:S02]  /*a3d0*/  SHFL.BFLY P2, R23, R24, R17, R22 ;  /* 0x0c00001118177389 */ /* 0x0000640000040016 */
[----:B01----:R-:W-:Y:S01]  /*a3e0*/  ENDCOLLECTIVE ;  /* 0x000000000000791b */ /* 0x003fe20003800000 */
.L_x_1728:
[----:B------:R-:W-:Y:S01]  /*a3f0*/  FADD.FTZ R38, R44, R39 ;  /* 0x000000272c267221 */ /* 0x000fe20000010000 */
[----:B------:R-:W-:-:S04]  /*a400*/  FADD.FTZ R44, R18, R27 ;  /* 0x0000001b122c7221 */ /* 0x000fc80000010000 */
[----:B------:R-:W-:Y:S02]  /*a410*/  MOV R24, R38 ;  /* 0x0000002600187202 */ /* 0x000fe40000000f00 */
[----:B------:R-:W-:-:S07]  /*a420*/  MOV R37, R23 ;  /* 0x0000001700257202 */ /* 0x000fce0000000f00 */
[----:B------:R-:W-:Y:S05]  /*a430*/  WARPSYNC.COLLECTIVE R15, `(.L_x_1729) ;  /* 0x000000000f087348 */ /* 0x000fea0003c00000 */
[----:B------:R0:W1:Y:S02]  /*a440*/  SHFL.BFLY P2, R23, R24, R17, R22 ;  /* 0x0c00001118177389 */ /* 0x0000640000040016 */
[----:B01----:R-:W-:Y:S01]  /*a450*/  ENDCOLLECTIVE ;  /* 0x000000000000791b */ /* 0x003fe20003800000 */
.L_x_1729:
        /* <DEDUP_REMOVED lines=8> */
[----:B------:R-:W-:Y:S01]  /*a4e0*/  @!P0 IMAD.WIDE R28, R37, 0x2, R28 ;  /* 0x00000002251c8825 */ /* 0x000fe200078e021c */
[----:B------:R-:W-:-:S07]  /*a4f0*/  MOV R39, R23 ;  /* 0x0000001700277202 */ /* 0x000fce0000000f00 */
[----:B0-----:R-:W-:Y:S05]  /*a500*/  WARPSYNC.COLLECTIVE R15, `(.L_x_1730) ;  /* 0x000000000f087348 */ /* 0x001fea0003c00000 */
[----:B------:R1:W2:Y:S02]  /*a510*/  SHFL.BFLY P2, R23, R24, R17, R22 ;  /* 0x0c00001118177389 */ /* 0x0002a40000040016 */
[----:B012---:R-:W-:Y:S01]  /*a520*/  ENDCOLLECTIVE ;  /* 0x000000000000791b */ /* 0x007fe20003800000 */
.L_x_1730:
        /* <DEDUP_REMOVED lines=12> */
.L_x_1731:
[----:B------:R0:W-:Y:S04]  /*a5f0*/  @!P0 STG.E.U16 desc[UR12][R32.64], R44 ;  /* 0x0000002c20008986 */ /* 0x0001e8000c10150c */
[----:B------:R1:W-:Y:S01]  /*a600*/  @!P0 STG.E.U16 desc[UR12][R20.64], R39 ;  /* 0x0000002714008986 */ /* 0x0003e2000c10150c */
[----:B------:R-:W-:Y:S01]  /*a610*/  @!P0 F2FP.BF16.F32.PACK_AB R15, RZ, R40 ;  /* 0x00000028ff0f823e */ /* 0x000fe200000010ff */
[----:B------:R-:W-:Y:S01]  /*a620*/  HFMA2.MMA R17, -RZ, RZ, 0, 5.9604644775390625e-08 ;  /* 0x00000001ff117435 */ /* 0x000fe200000001ff */
        /* <DEDUP_REMOVED lines=15> */
.L_x_1732:
        /* <DEDUP_REMOVED lines=8> */
.L_x_1733:
[----:B------:R-:W-:Y:S01]  /*a7a0*/  FADD.FTZ R33, R46, R33 ;  /* 0x000000212e217221 */ /* 0x000fe20000010000 */
[----:B------:R-:W-:Y:S06]  /*a7b0*/  BRA `(.L_x_1734) ;  /* 0xffffffe000d07947 */ /* 0x000fec000383ffff */
.L_x_1735:
        /* <DEDUP_REMOVED lines=12> */
.L_x_3777:


//--------------------- .text._ZN13group_norm_v214gn_cuda_kernelI13__nv_bfloat16Li320ELi1ELi32ELi40ELi256ELb0ELi256ELi40ELi40ELi4ELb0ELi116ELb0ELb0ENS_16CompileConditionILi900EEEEEvPT_PKS4_S7_S7_flPfS8_Pj --------------------------
	.section	.text._ZN13group_norm_v214gn_cuda_kernelI13__nv_bfloat16Li320ELi1ELi32ELi40ELi256ELb0ELi256ELi40ELi40ELi4ELb0ELi116ELb0ELb0ENS_16CompileConditionILi900EEEEEvPT_PKS4_S7_S7_flPfS8_Pj,"ax",@progbits
	.align	128
        .global         _ZN13group_norm_v214gn_cuda_kernelI13__nv_bfloat16Li320ELi1ELi32ELi40ELi256ELb0ELi256ELi40ELi40ELi4ELb0ELi116ELb0ELb0ENS_16CompileConditionILi900EEEEEvPT_PKS4_S7_S7_flPfS8_Pj
        .type           _ZN13group_norm_v214gn_cuda_kernelI13__nv_bfloat16Li320ELi1ELi32ELi40ELi256ELb0ELi256ELi40ELi40ELi4ELb0ELi116ELb0ELb0ENS_16CompileConditionILi900EEEEEvPT_PKS4_S7_S7_flPfS8_Pj,@function
        .size           _ZN13group_norm_v214gn_cuda_kernelI13__nv_bfloat16Li320ELi1ELi32ELi40ELi256ELb0ELi256ELi40ELi40ELi4ELb0ELi116ELb0ELb0ENS_16CompileConditionILi900EEEEEvPT_PKS4_S7_S7_flPfS8_Pj,(.L_x_3778 - _ZN13group_norm_v214gn_cuda_kernelI13__nv_bfloat16Li320ELi1ELi32ELi40ELi256ELb0ELi256ELi40ELi40ELi4ELb0ELi116ELb0ELb0ENS_16CompileConditionILi900EEEEEvPT_PKS4_S7_S7_flPfS8_Pj)
        .other          _ZN13group_norm_v214gn_cuda_kernelI13__nv_bfloat16Li320ELi1ELi32ELi40ELi256ELb0ELi256ELi40ELi40ELi4ELb0ELi116ELb0ELb0ENS_16CompileConditionILi900EEEEEvPT_PKS4_S7_S7_flPfS8_Pj,@"STO_CUDA_ENTRY STV_DEFAULT"
_ZN13group_norm_v214gn_cuda_kernelI13__nv_bfloat16Li320ELi1ELi32ELi40ELi256ELb0ELi256ELi40ELi40ELi4ELb0ELi116ELb0ELb0ENS_16CompileConditionILi900EEEEEvPT_PKS4_S7_S7_flPfS8_Pj:
.text._ZN13group_norm_v214gn_cuda_kernelI13__nv_bfloat16Li320ELi1ELi32ELi40ELi256ELb0ELi256ELi40ELi40ELi4ELb0ELi116ELb0ELb0ENS_16CompileConditionILi900EEEEEvPT_PKS4_S7_S7_flPfS8_Pj:
[----:B------:R-:W-:Y:S01]  /*0000*/  LDC R1, c[0x0][0x28] ;  /* 0x00000a00ff017b82 */ /* 0x000fe20000000800 */
[----:B------:R-:W0:Y:S01]  /*0010*/  S2R R19, SR_TID.X ;  /* 0x0000000000137919 */ /* 0x000e220000002100 */
[----:B------:R-:W-:Y:S01]  /*0020*/  ULDC.64 UR4, c[0x0][0x218] ;  /* 0x0000860000047ab9 */ /* 0x000fe20000000a00 */
[----:B------:R-:W-:Y:S01]  /*0030*/  ULDC.64 UR6, c[0x0][0x208] ;  /* 0x0000820000067ab9 */ /* 0x000fe20000000a00 */
[----:B------:R-:W-:Y:S01]  /*0040*/  ULDC.64 UR8, c[0x0][0x228] ;  /* 0x00008a0000087ab9 */ /* 0x000fe20000000a00 */
[----:B------:R-:W1:Y:S01]  /*0050*/  S2R R18, SR_CTAID.Y ;  /* 0x0000000000127919 */ /* 0x000e620000002600 */
[----:B0-----:R-:W-:Y:S01]  /*0060*/  IMAD.WIDE.U32 R2, R19, -0x33333333, RZ ;  /* 0xcccccccd13027825 */ /* 0x001fe200078e00ff */
[----:B-1----:R-:W-:-:S04]  /*0070*/  LOP3.LUT R17, R18, 0x1f, RZ, 0xc0, !PT ;  /* 0x0000001f12117812 */ /* 0x002fc800078ec0ff */
[----:B------:R-:W-:Y:S02]  /*0080*/  SHF.R.U32.HI R4, RZ, 0x3, R3 ;  /* 0x00000003ff047819 */ /* 0x000fe40000011603 */
[----:B------:R-:W-:-:S03]  /*0090*/  SHF.R.U32.HI R2, RZ, 0x5, R18 ;  /* 0x00000005ff027819 */ /* 0x000fc60000011612 */
[----:B------:R-:W-:Y:S02]  /*00a0*/  IMAD R0, R4, -0xa, R19 ;  /* 0xfffffff604007824 */ /* 0x000fe400078e0213 */
[----:B------:R-:W-:-:S04]  /*00b0*/  IMAD.WIDE.U32 R2, R2, 0x50000, RZ ;  /* 0x0005000002027825 */ /* 0x000fc800078e00ff */
[----:B------:R-:W-:Y:S02]  /*00c0*/  IMAD R0, R17, 0xa, R0 ;  /* 0x0000000a11007824 */ /* 0x000fe400078e0200 */
[----:B------:R-:W-:-:S03]  /*00d0*/  IMAD R5, R4, 0x500, RZ ;  /* 0x0000050004057824 */ /* 0x000fc600078e02ff */
[----:B------:R-:W-:-:S04]  /*00e0*/  SHF.L.U32 R16, R0, 0x2, RZ ;  /* 0x0000000200107819 */ /* 0x000fc800000006ff */
[----:B------:R-:W-:-:S04]  /*00f0*/  LOP3.LUT R14, R2, R16, RZ, 0xfc, !PT ;  /* 0x00000010020e7212 */ /* 0x000fc800078efcff */
[----:B------:R-:W-:-:S04]  /*0100*/  IADD3 R14, P0, R5, R14, RZ ;  /* 0x0000000e050e7210 */ /* 0x000fc80007f1e0ff */
[----:B------:R-:W-:Y:S02]  /*0110*/  IADD3.X R13, RZ, R3, RZ, P0, !PT ;  /* 0x00000003ff0d7210 */ /* 0x000fe400007fe4ff */
[----:B------:R-:W-:-:S04]  /*0120*/  LEA R4, P0, R14, UR4, 0x1 ;  /* 0x000000040e047c11 */ /* 0x000fc8000f8008ff */
[----:B------:R-:W-:Y:S01]  /*0130*/  LEA.HI.X R5, R14, UR5, R13, 0x1, P0 ;  /* 0x000000050e057c11 */ /* 0x000fe200080f0c0d */
[----:B------:R-:W-:-:S04]  /*0140*/  ULDC.64 UR4, c[0x0][0x220] ;  /* 0x0000880000047ab9 */ /* 0x000fc80000000a00 */
[----:B------:R-:W2:Y:S04]  /*0150*/  LDG.E.64.CONSTANT R10, desc[UR6][R4.64] ;  /* 0x00000006040a7981 */ /* 0x000ea8000c1e9b00 */
[----:B------:R-:W3:Y:S04]  /*0160*/  LDG.E.64.CONSTANT R6, desc[UR6][R4.64+0x14000] ;  /* 0x0140000604067981 */ /* 0x000ee8000c1e9b00 */
[----:B------:R-:W4:Y:S04]  /*0170*/  LDG.E.64.CONSTANT R2, desc[UR6][R4.64+0x28000] ;  /* 0x0280000604027981 */ /* 0x000f28000c1e9b00 */
[----:B------:R-:W4:Y:S04]  /*0180*/  LDG.E.64.CONSTANT R24, desc[UR6][R4.64+0x3c000] ;  /* 0x03c0000604187981 */ /* 0x000f28000c1e9b00 */
[----:B------:R-:W4:Y:S04]  /*0190*/  LDG.E.64.CONSTANT R26, desc[UR6][R4.64+0x50000] ;  /* 0x05000006041a7981 */ /* 0x000f28000c1e9b00 */
[----:B------:R-:W4:Y:S04]  /*01a0*/  LDG.E.64.CONSTANT R28, desc[UR6][R4.64+0x64000] ;  /* 0x06400006041c7981 */ /* 0x000f28000c1e9b00 */
[----:B------:R-:W4:Y:S04]  /*01b0*/  LDG.E.64.CONSTANT R30, desc[UR6][R4.64+0x78000] ;  /* 0x07800006041e7981 */ /* 0x000f28000c1e9b00 */
[----:B------:R0:W4:Y:S01]  /*01c0*/  LDG.E.64.CONSTANT R32, desc[UR6][R4.64+0x8c000] ;  /* 0x08c0000604207981 */ /* 0x000122000c1e9b00 */
[----:B------:R-:W-:-:S02]  /*01d0*/  SHF.L.U32 R20, R16, 0x1, RZ ;  /* 0x0000000110147819 */ /* 0x000fc400000006ff */
[----:B------:R-:W-:Y:S02]  /*01e0*/  SHF.R.U32.HI R0, RZ, 0x1f, R16 ;  /* 0x0000001fff007819 */ /* 0x000fe40000011610 */
[C---:B------:R-:W-:Y:S02]  /*01f0*/  IADD3 R22, P0, R20.reuse, UR4, RZ ;  /* 0x0000000414167c10 */ /* 0x040fe4000ff1e0ff */
[----:B------:R-:W-:Y:S02]  /*0200*/  IADD3 R20, P1, R20, UR8, RZ ;  /* 0x0000000814147c10 */ /* 0x000fe4000ff3e0ff */
[C---:B------:R-:W-:Y:S02]  /*0210*/  IADD3.X R23, R0.reuse, UR5, RZ, P0, !PT ;  /* 0x0000000500177c10 */ /* 0x040fe400087fe4ff */
[----:B------:R-:W-:-:S04]  /*0220*/  IADD3.X R21, R0, UR9, RZ, P1, !PT ;  /* 0x0000000900157c10 */ /* 0x000fc80008ffe4ff */
[----:B------:R-:W5:Y:S04]  /*0230*/  LDG.E.64.CONSTANT R22, desc[UR6][R22.64] ;  /* 0x0000000616167981 */ /* 0x000f68000c1e9b00 */
[----:B------:R-:W5:Y:S01]  /*0240*/  LDG.E.64.CONSTANT R20, desc[UR6][R20.64] ;  /* 0x0000000614147981 */ /* 0x000f62000c1e9b00 */
[----:B------:R-:W-:-:S13]  /*0250*/  LOP3.LUT P0, RZ, R19, 0x1f, RZ, 0xc0, !PT ;  /* 0x0000001f13ff7812 */ /* 0x000fda000780c0ff */
[----:B------:R-:W1:Y:S01]  /*0260*/  @!P0 S2R R52, SR_CgaCtaId ;  /* 0x0000000000348919 */ /* 0x000e620000008800 */
[C---:B--2---:R-:W-:Y:S02]  /*0270*/  PRMT R12, R10.reuse, 0x7632, R12 ;  /* 0x000076320a0c7816 */ /* 0x044fe4000000000c */
[----:B------:R-:W-:Y:S02]  /*0280*/  SHF.L.U32 R0, R10, 0x10, RZ ;  /* 0x000000100a007819 */ /* 0x000fe400000006ff */
[----:B------:R-:W-:-:S03]  /*0290*/  SHF.L.U32 R12, R12, 0x10, RZ ;  /* 0x000000100c0c7819 */ /* 0x000fc600000006ff */
[----:B0-----:R-:W-:Y:S01]  /*02a0*/  FADD.FTZ R5, RZ, R0 ;  /* 0x00000000ff057221 */ /* 0x001fe20000010000 */
[----:B------:R-:W-:Y:S01]  /*02b0*/  FFMA.FTZ R9, R0, R0, RZ ;  /* 0x0000000000097223 */ /* 0x000fe200000100ff */
[C---:B------:R-:W-:Y:S02]  /*02c0*/  PRMT R10, R11.reuse, 0x7632, R10 ;  /* 0x000076320b0a7816 */ /* 0x040fe4000000000a */
[----:B------:R-:W-:Y:S01]  /*02d0*/  SHF.L.U32 R11, R11, 0x10, RZ ;  /* 0x000000100b0b7819 */ /* 0x000fe200000006ff */
[----:B------:R-:W-:Y:S01]  /*02e0*/  FADD.FTZ R4, R5, R12 ;  /* 0x0000000c05047221 */ /* 0x000fe20000010000 */
[----:B------:R-:W-:Y:S01]  /*02f0*/  FFMA.FTZ R8, R12, R12, R9 ;  /* 0x0000000c0c087223 */ /* 0x000fe20000010009 */
[----:B------:R-:W-:Y:S02]  /*0300*/  SHF.L.U32 R10, R10, 0x10, RZ ;  /* 0x000000100a0a7819 */ /* 0x000fe400000006ff */
[----:B------:R-:W-:Y:S01]  /*0310*/  FADD.FTZ R5, R4, R11 ;  /* 0x0000000b04057221 */ /* 0x000fe20000010000 */
[--C-:B------:R-:W-:Y:S01]  /*0320*/  FFMA.FTZ R15, R11, R11, R8.reuse ;  /* 0x0000000b0b0f7223 */ /* 0x100fe20000010008 */
[----:B---3--:R-:W-:-:S02]  /*0330*/  PRMT R8, R6, 0x7632, R8 ;  /* 0x0000763206087816 */ /* 0x008fc40000000008 */
[----:B------:R-:W-:Y:S01]  /*0340*/  SHF.L.U32 R9, R6, 0x10, RZ ;  /* 0x0000001006097819 */ /* 0x000fe200000006ff */
[----:B------:R-:W-:Y:S01]  /*0350*/  FADD.FTZ R4, R5, R10 ;  /* 0x0000000a05047221 */ /* 0x000fe20000010000 */
[----:B------:R-:W-:Y:S01]  /*0360*/  FFMA.FTZ R6, R10, R10, R15 ;  /* 0x0000000a0a067223 */ /* 0x000fe2000001000f */
[----:B------:R-:W-:Y:S02]  /*0370*/  SHF.L.U32 R8, R8, 0x10, RZ ;  /* 0x0000001008087819 */ /* 0x000fe400000006ff */
[----:B------:R-:W-:Y:S01]  /*0380*/  FADD.FTZ R5, R4, R9 ;  /* 0x0000000904057221 */ /* 0x000fe20000010000 */
[--C-:B------:R-:W-:Y:S01]  /*0390*/  FFMA.FTZ R15, R9, R9, R6.reuse ;  /* 0x00000009090f7223 */ /* 0x100fe20000010006 */
[C---:B------:R-:W-:Y:S02]  /*03a0*/  PRMT R6, R7.reuse, 0x7632, R6 ;  /* 0x0000763207067816 */ /* 0x040fe40000000006 */
[----:B------:R-:W-:Y:S01]  /*03b0*/  SHF.L.U32 R7, R7, 0x10, RZ ;  /* 0x0000001007077819 */ /* 0x000fe200000006ff */
[----:B------:R-:W-:Y:S01]  /*03c0*/  FADD.FTZ R4, R5, R8 ;  /* 0x0000000805047221 */ /* 0x000fe20000010000 */
[----:B------:R-:W-:Y:S01]  /*03d0*/  FFMA.FTZ R34, R8, R8, R15 ;  /* 0x0000000808227223 */ /* 0x000fe2000001000f */
[----:B------:R-:W-:-:S02]  /*03e0*/  SHF.L.U32 R6, R6, 0x10, RZ ;  /* 0x0000001006067819 */ /* 0x000fc400000006ff */
[----:B------:R-:W-:Y:S01]  /*03f0*/  FADD.FTZ R15, R4, R7 ;  /* 0x00000007040f7221 */ /* 0x000fe20000010000 */
[----:B------:R-:W-:Y:S01]  /*0400*/  FFMA.FTZ R35, R7, R7, R34 ;  /* 0x0000000707237223 */ /* 0x000fe20000010022 */
[C---:B----4-:R-:W-:Y:S02]  /*0410*/  PRMT R4, R2.reuse, 0x7632, R4 ;  /* 0x0000763202047816 */ /* 0x050fe40000000004 */
[----:B------:R-:W-:Y:S01]  /*0420*/  SHF.L.U32 R5, R2, 0x10, RZ ;  /* 0x0000001002057819 */ /* 0x000fe200000006ff */
[----:B------:R-:W-:Y:S01]  /*0430*/  FADD.FTZ R2, R15, R6 ;  /* 0x000000060f027221 */ /* 0x000fe20000010000 */
[----:B------:R-:W-:Y:S01]  /*0440*/  FFMA.FTZ R34, R6, R6, R35 ;  /* 0x0000000606227223 */ /* 0x000fe20000010023 */
[----:B------:R-:W-:Y:S02]  /*0450*/  SHF.L.U32 R4, R4, 0x10, RZ ;  /* 0x0000001004047819 */ /* 0x000fe400000006ff */
[----:B------:R-:W-:Y:S01]  /*0460*/  FADD.FTZ R15, R2, R5 ;  /* 0x00000005020f7221 */ /* 0x000fe20000010000 */
[----:B------:R-:W-:Y:S01]  /*0470*/  FFMA.FTZ R35, R5, R5, R34 ;  /* 0x0000000505237223 */ /* 0x000fe20000010022 */
[----:B------:R-:W-:-:S02]  /*0480*/  PRMT R2, R3, 0x7632, R2 ;  /* 0x0000763203027816 */ /* 0x000fc40000000002 */
[----:B------:R-:W-:Y:S01]  /*0490*/  SHF.L.U32 R3, R3, 0x10, RZ ;  /* 0x0000001003037819 */ /* 0x000fe200000006ff */
[----:B------:R-:W-:Y:S01]  /*04a0*/  FADD.FTZ R34, R15, R4 ;  /* 0x000000040f227221 */ /* 0x000fe20000010000 */
[----:B------:R-:W-:Y:S01]  /*04b0*/  FFMA.FTZ R36, R4, R4, R35 ;  /* 0x0000000404247223 */ /* 0x000fe20000010023 */
[----:B------:R-:W-:Y:S02]  /*04c0*/  SHF.L.U32 R2, R2, 0x10, RZ ;  /* 0x0000001002027819 */ /* 0x000fe400000006ff */
[----:B------:R-:W-:Y:S01]  /*04d0*/  FADD.FTZ R35, R34, R3 ;  /* 0x0000000322237221 */ /* 0x000fe20000010000 */
[----:B------:R-:W-:Y:S01]  /*04e0*/  FFMA.FTZ R37, R3, R3, R36 ;  /* 0x0000000303257223 */ /* 0x000fe20000010024 */
[C---:B------:R-:W-:Y:S02]  /*04f0*/  PRMT R15, R24.reuse, 0x7632, R15 ;  /* 0x00007632180f7816 */ /* 0x040fe4000000000f */
[----:B------:R-:W-:Y:S01]  /*0500*/  SHF.L.U32 R24, R24, 0x10, RZ ;  /* 0x0000001018187819 */ /* 0x000fe200000006ff */
[----:B------:R-:W-:Y:S01]  /*0510*/  FADD.FTZ R35, R35, R2 ;  /* 0x0000000223237221 */ /* 0x000fe20000010000 */
[----:B------:R-:W-:Y:S01]  /*0520*/  FFMA.FTZ R37, R2, R2, R37 ;  /* 0x0000000202257223 */ /* 0x000fe20000010025 */
[----:B------:R-:W-:-:S02]  /*0530*/  SHF.L.U32 R15, R15, 0x10, RZ ;  /* 0x000000100f0f7819 */ /* 0x000fc400000006ff */
[----:B------:R-:W-:Y:S01]  /*0540*/  FADD.FTZ R36, R35, R24 ;  /* 0x0000001823247221 */ /* 0x000fe20000010000 */
[----:B------:R-:W-:Y:S01]  /*0550*/  FFMA.FTZ R38, R24, R24, R37 ;  /* 0x0000001818267223 */ /* 0x000fe20000010025 */
[C---:B------:R-:W-:Y:S02]  /*0560*/  PRMT R35, R25.reuse, 0x7632, R35 ;  /* 0x0000763219237816 */ /* 0x040fe40000000023 */
        /* <DEDUP_REMOVED lines=47> */
[--C-:B------:R-:W-:Y:S01]  /*0860*/  FFMA.FTZ R44, R42, R42, R43.reuse ;  /* 0x0000002a2a2c7223 */ /* 0x100fe2000001002b */
        /* <DEDUP_REMOVED lines=13> */
[----:B------:R-:W-:-:S03]  /*0940*/  FFMA.FTZ R45, R33, R33, R46 ;  /* 0x00000021212d7223 */ /* 0x000fc6000001002e */
[----:B------:R-:W-:Y:S01]  /*0950*/  FADD.FTZ R29, R29, R44 ;  /* 0x0000002c1d1d7221 */ /* 0x000fe20000010000 */
[----:B------:R-:W-:-:S04]  /*0960*/  FFMA.FTZ R45, R44, R44, R45 ;  /* 0x0000002c2c2d7223 */ /* 0x000fc8000001002d */
        /* <DEDUP_REMOVED lines=18> */
[----:B------:R-:W-:Y:S02]  /*0a90*/  @!P0 MOV R49, 0x400 ;  /* 0x0000040000318802 */ /* 0x000fe40000000f00 */
[----:B------:R-:W-:Y:S02]  /*0aa0*/  @!P0 SHF.R.U32.HI R47, RZ, 0x2, R19 ;  /* 0x00000002ff2f8819 */ /* 0x000fe40000011613 */
[----:B-1----:R-:W-:Y:S02]  /*0ab0*/  @!P0 LEA R52, R52, R49, 0x18 ;  /* 0x0000003134348211 */ /* 0x002fe400078ec0ff */
[----:B------:R-:W-:-:S04]  /*0ac0*/  @!P0 LOP3.LUT R47, R47, 0x3ffffff8, RZ, 0xc0, !PT ;  /* 0x3ffffff82f2f8812 */ /* 0x000fc800078ec0ff */
[----:B------:R-:W-:Y:S01]  /*0ad0*/  @!P0 IADD3 R47, R47, R52, RZ ;  /* 0x000000342f2f8210 */ /* 0x000fe20007ffe0ff */
[----:B0-----:R-:W-:Y:S01]  /*0ae0*/  FADD.FTZ R28, R45, R28 ;  /* 0x0000001c2d1c7221 */ /* 0x001fe20000010000 */
[----:B--2---:R-:W-:-:S05]  /*0af0*/  FADD.FTZ R29, R46, R29 ;  /* 0x0000001d2e1d7221 */ /* 0x004fca0000010000 */
[----:B------:R0:W-:Y:S01]  /*0b00*/  @!P0 STS.64 [R47], R28 ;  /* 0x0000001c2f008388 */ /* 0x0001e20000000a00 */
[----:B------:R-:W-:Y:S01]  /*0b10*/  BAR.SYNC.DEFER_BLOCKING 0x0 ;  /* 0x0000000000007b1d */ /* 0x000fe20000010000 */
[----:B------:R-:W-:-:S13]  /*0b20*/  ISETP.GT.U32.AND P0, PT, R19, 0x1f, PT ;  /* 0x0000001f1300780c */ /* 0x000fda0003f04070 */
[----:B0-----:R-:W-:Y:S05]  /*0b30*/  @P0 BRA `(.L_x_1736) ;  /* 0x0000000000880947 */ /* 0x001fea0003800000 */
[----:B------:R-:W-:Y:S01]  /*0b40*/  ISETP.GT.U32.AND P0, PT, R19, 0x9, PT ;  /* 0x000000091300780c */ /* 0x000fe20003f04070 */
[----:B------:R-:W-:-:S12]  /*0b50*/  UMOV UR4, 0xffffffff ;  /* 0xffffffff00047882 */ /* 0x000fd80000000000 */
[----:B------:R-:W0:Y:S01]  /*0b60*/  @!P0 S2R R29, SR_CgaCtaId ;  /* 0x00000000001d8919 */ /* 0x000e220000008800 */
[----:B------:R-:W-:-:S04]  /*0b70*/  @!P0 MOV R28, 0x400 ;  /* 0x00000400001c8802 */ /* 0x000fc80000000f00 */
[----:B0-----:R-:W-:Y:S02]  /*0b80*/  @!P0 LEA R46, R29, R28, 0x18 ;  /* 0x0000001c1d2e8211 */ /* 0x001fe400078ec0ff */
[----:B------:R-:W-:Y:S02]  /*0b90*/  CS2R R28, SRZ ;  /* 0x00000000001c7805 */ /* 0x000fe4000001ff00 */
[----:B------:R-:W-:-:S05]  /*0ba0*/  @!P0 LEA R45, R19, R46, 0x3 ;  /* 0x0000002e132d8211 */ /* 0x000fca00078e18ff */
[----:B------:R0:W1:Y:S01]  /*0bb0*/  @!P0 LDS.64 R28, [R45] ;  /* 0x000000002d1c8984 */ /* 0x0000620000000a00 */
[----:B------:R-:W-:Y:S05]  /*0bc0*/  BRA.DIV UR4, `(.L_x_1737) ;  /* 0x0000000e04a07947 */ /* 0x000fea000b800000 */
[----:B-1----:R-:W1:Y:S04]  /*0bd0*/  SHFL.BFLY PT, R51, R28, 0x8, 0x1f ;  /* 0x0d001f001c337f89 */ /* 0x002e6800000e0000 */
        /* <DEDUP_REMOVED lines=14> */
.L_x_1748:
[----:B------:R-:W-:Y:S01]  /*0cc0*/  ISETP.NE.AND P0, PT, R19, RZ, PT ;  /* 0x000000ff1300720c */ /* 0x000fe20003f05270 */
[----:B---3--:R-:W-:-:S12]  /*0cd0*/  FADD.FTZ R46, R53, R49 ;  /* 0x00000031352e7221 */ /* 0x008fd80000010000 */
[----:B------:R-:W1:Y:S01]  /*0ce0*/  @!P0 S2R R48, SR_CgaCtaId ;  /* 0x0000000000308919 */ /* 0x000e620000008800 */
[----:B------:R-:W-:Y:S01]  /*0cf0*/  @!P0 FMUL.FTZ R28, R28, 9.7656251455191522837e-05 ;  /* 0x38cccccd1c1c8820 */ /* 0x000fe20000410000 */
[----:B0-----:R-:W-:-:S03]  /*0d00*/  @!P0 MOV R45, 0x400 ;  /* 0x00000400002d8802 */ /* 0x001fc60000000f00 */
[----:B------:R-:W-:-:S04]  /*0d10*/  @!P0 FMUL.FTZ R29, R28, R28 ;  /* 0x0000001c1c1d8220 */ /* 0x000fc80000410000 */
[----:B------:R-:W-:-:S05]  /*0d20*/  @!P0 FFMA.FTZ R29, R46, 9.7656251455191522837e-05, -R29 ;  /* 0x38cccccd2e1d8823 */ /* 0x000fca000001081d */
[----:B------:R-:W-:Y:S02]  /*0d30*/  @!P0 FMNMX.FTZ R29, RZ, R29, !PT ;  /* 0x0000001dff1d8209 */ /* 0x000fe40007810000 */
[----:B-1----:R-:W-:-:S05]  /*0d40*/  @!P0 LEA R45, R48, R45, 0x18 ;  /* 0x0000002d302d8211 */ /* 0x002fca00078ec0ff */
[----:B------:R0:W-:Y:S02]  /*0d50*/  @!P0 STS.64 [R45+0x50], R28 ;  /* 0x0000501c2d008388 */ /* 0x0001e40000000a00 */
.L_x_1736:
[----:B------:R-:W-:Y:S05]  /*0d60*/  WARPSYNC.ALL ;  /* 0x0000000000007948 */ /* 0x000fea0003800000 */
[----:B------:R-:W-:Y:S01]  /*0d70*/  ULDC.64 UR4, c[0x0][0x240] ;  /* 0x0000900000047ab9 */ /* 0x000fe20000000a00 */
[----:B------:R-:W-:Y:S01]  /*0d80*/  BSSY B0, `(.L_x_1738) ;  /* 0x000000f000007945 */ /* 0x000fe20003800000 */
[----:B------:R-:W-:Y:S01]  /*0d90*/  BAR.SYNC.DEFER_BLOCKING 0x0 ;  /* 0x0000000000007b1d */ /* 0x000fe20000010000 */
[----:B------:R-:W-:-:S04]  /*0da0*/  ISETP.NE.U32.AND P0, PT, RZ, UR4, PT ;  /* 0x00000004ff007c0c */ /* 0x000fc8000bf05070 */
[----:B------:R-:W-:-:S04]  /*0db0*/  ISETP.NE.AND.EX P0, PT, RZ, UR5, PT, P0 ;  /* 0x00000005ff007c0c */ /* 0x000fc8000bf05300 */
[----:B------:R-:W-:-:S13]  /*0dc0*/  ISETP.NE.OR P0, PT, R19, RZ, !P0 ;  /* 0x000000ff1300720c */ /* 0x000fda0004705670 */
[----:B------:R-:W-:Y:S05]  /*0dd0*/  @P0 BRA `(.L_x_1739) ;  /* 0x0000000000240947 */ /* 0x000fea0003800000 */
[----:B------:R-:W1:Y:S01]  /*0de0*/  S2UR UR5, SR_CgaCtaId ;  /* 0x00000000000579c3 */ /* 0x000e620000008800 */
[----:B------:R-:W-:Y:S01]  /*0df0*/  UMOV UR4, 0x400 ;  /* 0x0000040000047882 */ /* 0x000fe20000000000 */
[----:B------:R-:W-:-:S04]  /*0e00*/  LOP3.LUT R19, R18, 0xffffffe0, RZ, 0xc0, !PT ;  /* 0xffffffe012137812 */ /* 0x000fc800078ec0ff */
[----:B------:R-:W-:Y:S02]  /*0e10*/  LOP3.LUT R19, R19, 0x1f, R18, 0xf8, !PT ;  /* 0x0000001f13137812 */ /* 0x000fe400078ef812 */
[----:B------:R-:W2:Y:S01]  /*0e20*/  LDC.64 R46, c[0x0][0x240] ;  /* 0x00009000ff2e7b82 */ /* 0x000ea20000000a00 */
[----:B-1----:R-:W-:Y:S02]  /*0e30*/  ULEA UR4, UR5, UR4, 0x18 ;  /* 0x0000000405047291 */ /* 0x002fe4000f8ec03f */
[----:B--2---:R-:W-:-:S07]  /*0e40*/  IMAD.WIDE.U32 R46, R19, 0x8, R46 ;  /* 0x00000008132e7825 */ /* 0x004fce00078e002e */
[----:B0-----:R-:W0:Y:S04]  /*0e50*/  LDS.64 R28, [UR4+0x50] ;  /* 0x00005004ff1c7984 */ /* 0x001e280008000a00 */
[----:B0-----:R1:W-:Y:S02]  /*0e60*/  STG.E.64 desc[UR6][R46.64], R28 ;  /* 0x0000001c2e007986 */ /* 0x0013e4000c101b06 */
.L_x_1739:
[----:B------:R-:W-:Y:S05]  /*0e70*/  BSYNC B0 ;  /* 0x0000000000007941 */ /* 0x000fea0003800000 */
.L_x_1738:
[----:B------:R-:W2:Y:S01]  /*0e80*/  S2UR UR5, SR_CgaCtaId ;  /* 0x00000000000579c3 */ /* 0x000ea20000008800 */
[----:B------:R-:W-:Y:S01]  /*0e90*/  IADD3 R18, RZ, -R17, RZ ;  /* 0x80000011ff127210 */ /* 0x000fe20007ffe0ff */
[----:B------:R-:W-:Y:S01]  /*0ea0*/  UMOV UR4, 0x400 ;  /* 0x0000040000047882 */ /* 0x000fe20000000000 */
[----:B------:R-:W-:Y:S01]  /*0eb0*/  IMAD.WIDE.U32 R16, R16, -0x33333333, RZ ;  /* 0xcccccccd10107825 */ /* 0x000fe200078e00ff */
[----:B------:R-:W-:Y:S01]  /*0ec0*/  UIADD3 UR4, UR4, 0x50, URZ ;  /* 0x0000005004047890 */ /* 0x000fe2000fffe03f */
[----:B------:R-:W-:Y:S02]  /*0ed0*/  MOV R16, R18 ;  /* 0x0000001200107202 */ /* 0x000fe40000000f00 */
[----:B01---5:R-:W-:Y:S02]  /*0ee0*/  PRMT R29, R22, 0x7632, R29 ;  /* 0x00007632161d7816 */ /* 0x023fe4000000001d */
[----:B------:R-:W-:Y:S02]  /*0ef0*/  LEA.HI R16, R17, R16, RZ, 0x1b ;  /* 0x0000001011107211 */ /* 0x000fe400078fd8ff */
[----:B------:R-:W-:Y:S01]  /*0f00*/  SHF.L.U32 R29, R29, 0x10, RZ ;  /* 0x000000101d1d7819 */ /* 0x000fe200000006ff */
[----:B--2---:R-:W-:-:S06]  /*0f10*/  ULEA UR4, UR5, UR4, 0x18 ;  /* 0x0000000405047291 */ /* 0x004fcc000f8ec03f */
[----:B------:R-:W-:Y:S01]  /*0f20*/  LEA R16, R16, UR4, 0x3 ;  /* 0x0000000410107c11 */ /* 0x000fe2000f8e18ff */
[----:B------:R-:W-:Y:S02]  /*0f30*/  ULDC.64 UR4, c[0x0][0x210] ;  /* 0x0000840000047ab9 */ /* 0x000fe40000000a00 */
[C---:B------:R-:W-:Y:S01]  /*0f40*/  LEA R18, P0, R14.reuse, UR4, 0x1 ;  /* 0x000000040e127c11 */ /* 0x040fe2000f8008ff */
[----:B------:R-:W-:Y:S02]  /*0f50*/  ULDC UR4, c[0x0][0x230] ;  /* 0x00008c0000047ab9 */ /* 0x000fe40000000800 */
[----:B------:R-:W0:Y:S01]  /*0f60*/  LDS.64 R16, [R16] ;  /* 0x0000000010107984 */ /* 0x000e220000000a00 */
[----:B------:R-:W-:Y:S02]  /*0f70*/  LEA.HI.X R19, R14, UR5, R13, 0x1, P0 ;  /* 0x000000050e137c11 */ /* 0x000fe400080f0c0d */
[----:B------:R-:W-:Y:S01]  /*0f80*/  SHF.L.U32 R13, R20, 0x10, RZ ;  /* 0x00000010140d7819 */ /* 0x000fe200000006ff */
[----:B0-----:R-:W-:Y:S01]  /*0f90*/  FADD.FTZ R17, R17, UR4 ;  /* 0x0000000411117e21 */ /* 0x001fe20008010000 */
[--C-:B------:R-:W-:Y:S01]  /*0fa0*/  FADD.FTZ R0, R0, -R16.reuse ;  /* 0x8000001000007221 */ /* 0x100fe20000010000 */
[--C-:B------:R-:W-:Y:S01]  /*0fb0*/  FADD.FTZ R9, R9, -R16.reuse ;  /* 0x8000001009097221 */ /* 0x100fe20000010000 */
[--C-:B------:R-:W-:Y:S01]  /*0fc0*/  FADD.FTZ R5, R5, -R16.reuse ;  /* 0x8000001005057221 */ /* 0x100fe20000010000 */
[--C-:B------:R-:W-:Y:S01]  /*0fd0*/  FADD.FTZ R24, R24, -R16.reuse ;  /* 0x8000001018187221 */ /* 0x100fe20000010000 */
[--C-:B------:R-:W-:Y:S01]  /*0fe0*/  FADD.FTZ R35, R35, -R16.reuse ;  /* 0x8000001023237221 */ /* 0x100fe20000010000 */
[----:B------:R-:W0:Y:S01]  /*0ff0*/  MUFU.RSQ R17, R17 ;  /* 0x0000001100117308 */ /* 0x000e220000001400 */
[--C-:B------:R-:W-:Y:S01]  /*1000*/  FADD.FTZ R38, R38, -R16.reuse ;  /* 0x8000001026267221 */ /* 0x100fe20000010000 */
        /* <DEDUP_REMOVED lines=25> */
[----:B------:R-:W-:Y:S01]  /*11a0*/  FADD.FTZ R16, R44, -R16 ;  /* 0x800000102c107221 */ /* 0x000fe20000010000 */
[----:B------:R-:W-:Y:S01]  /*11b0*/  SHF.L.U32 R44, R22, 0x10, RZ ;  /* 0x00000010162c7819 */ /* 0x000fe200000006ff */
[----:B0-----:R-:W-:Y:S01]  /*11c0*/  FMUL.FTZ R0, R0, R17 ;  /* 0x0000001100007220 */ /* 0x001fe20000410000 */
[C---:B------:R-:W-:Y:S01]  /*11d0*/  FMUL.FTZ R9, R17.reuse, R9 ;  /* 0x0000000911097220 */ /* 0x040fe20000410000 */
[C---:B------:R-:W-:Y:S01]  /*11e0*/  FMUL.FTZ R5, R17.reuse, R5 ;  /* 0x0000000511057220 */ /* 0x040fe20000410000 */
        /* <DEDUP_REMOVED lines=30> */
[--C-:B------:R-:W-:Y:S01]  /*13d0*/  FFMA.FTZ R0, R0, R44, R13.reuse ;  /* 0x0000002c00007223 */ /* 0x100fe2000001000d */
[C-C-:B------:R-:W-:Y:S01]  /*13e0*/  FFMA.FTZ R9, R44.reuse, R9, R13.reuse ;  /* 0x000000092c097223 */ /* 0x140fe2000001000d */
[C-C-:B------:R-:W-:Y:S01]  /*13f0*/  FFMA.FTZ R5, R44.reuse, R5, R13.reuse ;  /* 0x000000052c057223 */ /* 0x140fe2000001000d */
[C-C-:B------:R-:W-:Y:S01]  /*1400*/  FFMA.FTZ R24, R44.reuse, R24, R13.reuse ;  /* 0x000000182c187223 */ /* 0x140fe2000001000d */
[C-C-:B------:R-:W-:Y:S01]  /*1410*/  FFMA.FTZ R35, R44.reuse, R35, R13.reuse ;  /* 0x000000232c237223 */ /* 0x140fe2000001000d */
[C-C-:B------:R-:W-:Y:S01]  /*1420*/  FFMA.FTZ R38, R44.reuse, R38, R13.reuse ;  /* 0x000000262c267223 */ /* 0x140fe2000001000d */
[C-C-:B------:R-:W-:Y:S01]  /*1430*/  FFMA.FTZ R17, R44.reuse, R48, R13.reuse ;  /* 0x000000302c117223 */ /* 0x140fe2000001000d */
[----:B------:R-:W-:Y:S01]  /*1440*/  SHF.L.U32 R31, R31, 0x10, RZ ;  /* 0x000000101f1f7819 */ /* 0x000fe200000006ff */
[----:B------:R-:W-:Y:S01]  /*1450*/  FFMA.FTZ R13, R44, R32, R13 ;  /* 0x000000202c0d7223 */ /* 0x000fe2000001000d */
[----:B------:R-:W-:-:S02]  /*1460*/  PRMT R22, R23, 0x7632, R22 ;  /* 0x0000763217167816 */ /* 0x000fc40000000016 */
[C---:B------:R-:W-:Y:S01]  /*1470*/  PRMT R32, R21.reuse, 0x7632, R32 ;  /* 0x0000763215207816 */ /* 0x040fe20000000020 */
[--C-:B------:R-:W-:Y:S01]  /*1480*/  FFMA.FTZ R27, R12, R29, R31.reuse ;  /* 0x0000001d0c1b7223 */ /* 0x100fe2000001001f */
[----:B------:R-:W-:Y:S01]  /*1490*/  SHF.L.U32 R20, R21, 0x10, RZ ;  /* 0x0000001015147819 */ /* 0x000fe200000006ff */
[C-C-:B------:R-:W-:Y:S01]  /*14a0*/  FFMA.FTZ R8, R29.reuse, R8, R31.reuse ;  /* 0x000000081d087223 */ /* 0x140fe2000001001f */
[C-C-:B------:R-:W-:Y:S01]  /*14b0*/  FFMA.FTZ R4, R29.reuse, R4, R31.reuse ;  /* 0x000000041d047223 */ /* 0x140fe2000001001f */
[C-C-:B------:R-:W-:Y:S01]  /*14c0*/  FFMA.FTZ R15, R29.reuse, R15, R31.reuse ;  /* 0x0000000f1d0f7223 */ /* 0x140fe2000001001f */
[C-C-:B------:R-:W-:Y:S01]  /*14d0*/  FFMA.FTZ R26, R29.reuse, R26, R31.reuse ;  /* 0x0000001a1d1a7223 */ /* 0x140fe2000001001f */
[C-C-:B------:R-:W-:Y:S01]  /*14e0*/  FFMA.FTZ R21, R29.reuse, R28, R31.reuse ;  /* 0x0000001c1d157223 */ /* 0x140fe2000001001f */
[C-C-:B------:R-:W-:Y:S01]  /*14f0*/  FFMA.FTZ R30, R29.reuse, R30, R31.reuse ;  /* 0x0000001e1d1e7223 */ /* 0x140fe2000001001f */
[----:B------:R-:W-:Y:S01]  /*1500*/  FFMA.FTZ R52, R29, R52, R31 ;  /* 0x000000341d347223 */ /* 0x000fe2000001001f */
[----:B------:R-:W-:-:S02]  /*1510*/  SHF.L.U32 R23, R23, 0x10, RZ ;  /* 0x0000001017177819 */ /* 0x000fc400000006ff */
[----:B------:R-:W-:Y:S02]  /*1520*/  SHF.L.U32 R12, R22, 0x10, RZ ;  /* 0x00000010160c7819 */ /* 0x000fe400000006ff */
[----:B------:R-:W-:Y:S01]  /*1530*/  SHF.L.U32 R29, R32, 0x10, RZ ;  /* 0x00000010201d7819 */ /* 0x000fe200000006ff */
[--C-:B------:R-:W-:Y:S01]  /*1540*/  FFMA.FTZ R11, R11, R23, R20.reuse ;  /* 0x000000170b0b7223 */ /* 0x100fe20000010014 */
[C-C-:B------:R-:W-:Y:S01]  /*1550*/  FFMA.FTZ R7, R23.reuse, R7, R20.reuse ;  /* 0x0000000717077223 */ /* 0x140fe20000010014 */
[--C-:B------:R-:W-:Y:S01]  /*1560*/  FFMA.FTZ R3, R23, R3, R20.reuse ;  /* 0x0000000317037223 */ /* 0x100fe20000010014 */
[----:B------:R-:W-:Y:S01]  /*1570*/  F2FP.BF16.F32.PACK_AB R8, R8, R9 ;  /* 0x000000090808723e */ /* 0x000fe200000010ff */
[--C-:B------:R-:W-:Y:S01]  /*1580*/  FFMA.FTZ R10, R10, R12, R29.reuse ;  /* 0x0000000c0a0a7223 */ /* 0x100fe2000001001d */
[C-C-:B------:R-:W-:Y:S01]  /*1590*/  FFMA.FTZ R6, R12.reuse, R6, R29.reuse ;  /* 0x000000060c067223 */ /* 0x140fe2000001001d */
[--C-:B------:R-:W-:Y:S01]  /*15a0*/  FFMA.FTZ R2, R12, R2, R29.reuse ;  /* 0x000000020c027223 */ /* 0x100fe2000001001d */
[----:B------:R-:W-:Y:S01]  /*15b0*/  F2FP.BF16.F32.PACK_AB R0, R27, R0 ;  /* 0x000000001b00723e */ /* 0x000fe200000010ff */
[C-C-:B------:R-:W-:Y:S01]  /*15c0*/  FFMA.FTZ R34, R23.reuse, R34, R20.reuse ;  /* 0x0000002217227223 */ /* 0x140fe20000010014 */
[----:B------:R-:W-:Y:S01]  /*15d0*/  F2FP.BF16.F32.PACK_AB R11, R10, R11 ;  /* 0x0000000b0a0b723e */ /* 0x000fe200000010ff */
[--C-:B------:R-:W-:Y:S01]  /*15e0*/  FFMA.FTZ R36, R23, R36, R20.reuse ;  /* 0x0000002417247223 */ /* 0x100fe20000010014 */
[----:B------:R-:W-:Y:S01]  /*15f0*/  F2FP.BF16.F32.PACK_AB R7, R6, R7 ;  /* 0x000000070607723e */ /* 0x000fe200000010ff */
[C---:B------:R-:W-:Y:S01]  /*1600*/  FFMA.FTZ R31, R12.reuse, R25, R29 ;  /* 0x000000190c1f7223 */ /* 0x040fe2000001001d */
[----:B------:R-:W-:Y:S01]  /*1610*/  PRMT R9, R11, 0x7632, R9 ;  /* 0x000076320b097816 */ /* 0x000fe20000000009 */
[--C-:B------:R-:W-:Y:S01]  /*1620*/  FFMA.FTZ R27, R12, R14, R29.reuse ;  /* 0x0000000e0c1b7223 */ /* 0x100fe2000001001d */
[----:B------:R-:W-:Y:S01]  /*1630*/  F2FP.BF16.F32.PACK_AB R4, R4, R5 ;  /* 0x000000050404723e */ /* 0x000fe200000010ff */
[----:B------:R0:W-:Y:S01]  /*1640*/  STG.E.U16 desc[UR6][R18.64], R0 ;  /* 0x0000000012007986 */ /* 0x0001e2000c101506 */
[----:B------:R-:W-:Y:S01]  /*1650*/  F2FP.BF16.F32.PACK_AB R3, R2, R3 ;  /* 0x000000030203723e */ /* 0x000fe200000010ff */
[C---:B------:R-:W-:Y:S01]  /*1660*/  FFMA.FTZ R40, R23.reuse, R40, R20 ;  /* 0x0000002817287223 */ /* 0x040fe20000010014 */
[----:B------:R-:W-:Y:S01]  /*1670*/  PRMT R14, R0, 0x7632, R14 ;  /* 0x00007632000e7816 */ /* 0x000fe2000000000e */
[----:B------:R1:W-:Y:S01]  /*1680*/  STG.E.U16 desc[UR6][R18.64+0x6], R9 ;  /* 0x0000060912007986 */ /* 0x0003e2000c101506 */
[----:B------:R-:W-:Y:S01]  /*1690*/  PRMT R2, R4, 0x7632, R2 ;  /* 0x0000763204027816 */ /* 0x000fe20000000002 */
[C-C-:B------:R-:W-:Y:S01]  /*16a0*/  FFMA.FTZ R42, R23.reuse, R42, R20.reuse ;  /* 0x0000002a172a7223 */ /* 0x140fe20000010014 */
[----:B------:R-:W-:Y:S01]  /*16b0*/  FFMA.FTZ R33, R23, R33, R20 ;  /* 0x0000002117217223 */ /* 0x000fe20000010014 */
[----:B------:R-:W-:Y:S01]  /*16c0*/  F2FP.BF16.F32.PACK_AB R31, R31, R34 ;  /* 0x000000221f1f723e */ /* 0x000fe200000010ff */
[--C-:B------:R-:W-:Y:S01]  /*16d0*/  FFMA.FTZ R25, R12, R46, R29.reuse ;  /* 0x0000002e0c197223 */ /* 0x100fe2000001001d */
[----:B------:R-:W-:Y:S01]  /*16e0*/  F2FP.BF16.F32.PACK_AB R26, R26, R35 ;  /* 0x000000231a1a723e */ /* 0x000fe200000010ff */
[C-C-:B------:R-:W-:Y:S01]  /*16f0*/  FFMA.FTZ R23, R12.reuse, R50, R29.reuse ;  /* 0x000000320c177223 */ /* 0x140fe2000001001d */
[----:B0-----:R-:W-:Y:S01]  /*1700*/  PRMT R0, R7, 0x7632, R0 ;  /* 0x0000763207007816 */ /* 0x001fe20000000000 */
[----:B------:R-:W-:Y:S01]  /*1710*/  FFMA.FTZ R16, R12, R16, R29 ;  /* 0x000000100c107223 */ /* 0x000fe2000001001d */
[----:B------:R-:W-:Y:S01]  /*1720*/  F2FP.BF16.F32.PACK_AB R27, R27, R36 ;  /* 0x000000241b1b723e */ /* 0x000fe200000010ff */
[----:B------:R0:W-:Y:S01]  /*1730*/  STG.E.U16 desc[UR6][R18.64+0x28002], R2 ;  /* 0x0280020212007986 */ /* 0x0001e2000c101506 */
[----:B-1----:R-:W-:-:S02]  /*1740*/  PRMT R9, R3, 0x7632, R9 ;  /* 0x0000763203097816 */ /* 0x002fc40000000009 */
[----:B------:R-:W-:Y:S01]  /*1750*/  F2FP.BF16.F32.PACK_AB R21, R21, R38 ;  /* 0x000000261515723e */ /* 0x000fe200000010ff */
[----:B------:R1:W-:Y:S01]  /*1760*/  STG.E.U16 desc[UR6][R18.64+0x14006], R0 ;  /* 0x0140060012007986 */ /* 0x0003e2000c101506 */
[----:B------:R-:W-:Y:S02]  /*1770*/  F2FP.BF16.F32.PACK_AB R15, R15, R24 ;  /* 0x000000180f0f723e */ /* 0x000fe400000010ff */
[----:B------:R-:W-:Y:S01]  /*1780*/  F2FP.BF16.F32.PACK_AB R25, R25, R40 ;  /* 0x000000281919723e */ /* 0x000fe200000010ff */
[----:B------:R2:W-:Y:S01]  /*1790*/  STG.E.U16 desc[UR6][R18.64+0x28004], R3 ;  /* 0x0280040312007986 */ /* 0x0005e2000c101506 */
[----:B------:R-:W-:Y:S02]  /*17a0*/  F2FP.BF16.F32.PACK_AB R17, R30, R17 ;  /* 0x000000111e11723e */ /* 0x000fe400000010ff */
[----:B------:R-:W-:Y:S01]  /*17b0*/  F2FP.BF16.F32.PACK_AB R23, R23, R42 ;  /* 0x0000002a1717723e */ /* 0x000fe200000010ff */
[----:B------:R3:W-:Y:S01]  /*17c0*/  STG.E.U16 desc[UR6][R18.64+0x28006], R9 ;  /* 0x0280060912007986 */ /* 0x0007e2000c101506 */
[----:B0-----:R-:W-:-:S02]  /*17d0*/  PRMT R2, R27, 0x7632, R2 ;  /* 0x000076321b027816 */ /* 0x001fc40000000002 */
[----:B------:R-:W-:Y:S01]  /*17e0*/  F2FP.BF16.F32.PACK_AB R13, R52, R13 ;  /* 0x0000000d340d723e */ /* 0x000fe200000010ff */
[----:B------:R0:W-:Y:S01]  /*17f0*/  STG.E.U16 desc[UR6][R18.64+0x28000], R4 ;  /* 0x0280000412007986 */ /* 0x0001e2000c101506 */
[----:B-1----:R-:W-:Y:S02]  /*1800*/  PRMT R0, R31, 0x7632, R0 ;  /* 0x000076321f007816 */ /* 0x002fe40000000000 */
[----:B------:R-:W-:Y:S01]  /*1810*/  F2FP.BF16.F32.PACK_AB R16, R16, R33 ;  /* 0x000000211010723e */ /* 0x000fe200000010ff */
[----:B------:R1:W-:Y:S01]  /*1820*/  STG.E.U16 desc[UR6][R18.64+0x50006], R2 ;  /* 0x0500060212007986 */ /* 0x0003e2000c101506 */
[----:B--2---:R-:W-:Y:S02]  /*1830*/  PRMT R3, R21, 0x7632, R3 ;  /* 0x0000763215037816 */ /* 0x004fe40000000003 */
[----:B------:R-:W-:Y:S01]  /*1840*/  PRMT R6, R8, 0x7632, R6 ;  /* 0x0000763208067816 */ /* 0x000fe20000000006 */
[----:B------:R2:W-:Y:S01]  /*1850*/  STG.E.U16 desc[UR6][R18.64+0x3c006], R0 ;  /* 0x03c0060012007986 */ /* 0x0005e2000c101506 */
[----:B---3--:R-:W-:-:S02]  /*1860*/  PRMT R9, R26, 0x7632, R9 ;  /* 0x000076321a097816 */ /* 0x008fc40000000009 */
[----:B------:R-:W-:Y:S01]  /*1870*/  PRMT R5, R15, 0x7632, R5 ;  /* 0x000076320f057816 */ /* 0x000fe20000000005 */
[----:B------:R3:W-:Y:S01]  /*1880*/  STG.E.U16 desc[UR6][R18.64+0x64002], R3 ;  /* 0x0640020312007986 */ /* 0x0007e2000c101506 */
[----:B0-----:R-:W-:-:S03]  /*1890*/  PRMT R4, R16, 0x7632, R4 ;  /* 0x0000763210047816 */ /* 0x001fc60000000004 */
[----:B------:R0:W-:Y:S01]  /*18a0*/  STG.E.U16 desc[UR6][R18.64+0x50002], R9 ;  /* 0x0500020912007986 */ /* 0x0001e2000c101506 */
[----:B-1----:R-:W-:Y:S02]  /*18b0*/  PRMT R2, R23, 0x7632, R2 ;  /* 0x0000763217027816 */ /* 0x002fe40000000002 */
[----:B--2---:R-:W-:Y:S01]  /*18c0*/  PRMT R0, R17, 0x7632, R0 ;  /* 0x0000763211007816 */ /* 0x004fe20000000000 */
[----:B------:R-:W-:Y:S01]  /*18d0*/  STG.E.U16 desc[UR6][R18.64+0x2], R14 ;  /* 0x0000020e12007986 */ /* 0x000fe2000c101506 */
[----:B---3--:R-:W-:-:S03]  /*18e0*/  PRMT R3, R13, 0x7632, R3 ;  /* 0x000076320d037816 */ /* 0x008fc60000000003 */
[----:B------:R-:W-:Y:S01]  /*18f0*/  STG.E.U16 desc[UR6][R18.64+0x4], R11 ;  /* 0x0000040b12007986 */ /* 0x000fe2000c101506 */
[----:B0-----:R-:W-:-:S03]  /*1900*/  PRMT R9, R25, 0x7632, R9 ;  /* 0x0000763219097816 */ /* 0x001fc60000000009 */
[----:B------:R-:W-:Y:S04]  /*1910*/  STG.E.U16 desc[UR6][R18.64+0x14000], R8 ;  /* 0x0140000812007986 */ /* 0x000fe8000c101506 */
        /* <DEDUP_REMOVED lines=17> */
[----:B------:R-:W-:Y:S01]  /*1a30*/  STG.E.U16 desc[UR6][R18.64+0x8c006], R4 ;  /* 0x08c0060412007986 */ /* 0x000fe2000c101506 */
[----:B------:R-:W-:Y:S05]  /*1a40*/  EXIT ;  /* 0x000000000000794d */ /* 0x000fea0003800000 */
.L_x_1737:
[----:B------:R-:W-:Y:S01]  /*1a50*/  HFMA2.MMA R47, -RZ, RZ, 0, 4.76837158203125e-07 ;  /* 0x00000008ff2f7435 */ /* 0x000fe200000001ff */
[----:B-1----:R-:W-:Y:S02]  /*1a60*/  MOV R48, R28 ;  /* 0x0000001c00307202 */ /* 0x002fe40000000f00 */
[----:B------:R-:W-:Y:S02]  /*1a70*/  MOV R46, 0x1f ;  /* 0x0000001f002e7802 */ /* 0x000fe40000000f00 */
[----:B0-----:R-:W-:-:S07]  /*1a80*/  MOV R45, 0xffffffff ;  /* 0xffffffff002d7802 */ /* 0x001fce0000000f00 */
[----:B-----5:R-:W-:Y:S05]  /*1a90*/  WARPSYNC.COLLECTIVE R45, `(.L_x_1740) ;  /* 0x000000002d087348 */ /* 0x020fea0003c00000 */
[----:B------:R0:W1:Y:S02]  /*1aa0*/  SHFL.BFLY P0, R49, R48, R47, R46 ;  /* 0x0c00002f30317389 */ /* 0x000064000000002e */
[----:B01---5:R-:W-:Y:S01]  /*1ab0*/  ENDCOLLECTIVE ;  /* 0x000000000000791b */ /* 0x023fe20003800000 */
.L_x_1740:
[----:B------:R-:W-:Y:S02]  /*1ac0*/  MOV R48, R29 ;  /* 0x0000001d00307202 */ /* 0x000fe40000000f00 */
[----:B------:R-:W-:-:S07]  /*1ad0*/  MOV R51, R49 ;  /* 0x0000003100337202 */ /* 0x000fce0000000f00 */
[----:B------:R-:W-:Y:S05]  /*1ae0*/  WARPSYNC.COLLECTIVE R45, `(.L_x_1741) ;  /* 0x000000002d087348 */ /* 0x000fea0003c00000 */
[----:B------:R0:W1:Y:S02]  /*1af0*/  SHFL.BFLY P0, R49, R48, R47, R46 ;  /* 0x0c00002f30317389 */ /* 0x000064000000002e */
[----:B01----:R-:W-:Y:S01]  /*1b00*/  ENDCOLLECTIVE ;  /* 0x000000000000791b */ /* 0x003fe20003800000 */
.L_x_1741:
[----:B------:R-:W-:Y:S01]  /*1b10*/  FADD.FTZ R51, R51, R28 ;  /* 0x0000001c33337221 */ /* 0x000fe20000010000 */
[----:B------:R-:W-:-:S04]  /*1b20*/  HFMA2.MMA R47, -RZ, RZ, 0, 2.384185791015625e-07 ;  /* 0x00000004ff2f7435 */ /* 0x000fc800000001ff */
[----:B------:R-:W-:Y:S02]  /*1b30*/  MOV R48, R51 ;  /* 0x0000003300307202 */ /* 0x000fe40000000f00 */
[----:B------:R-:W-:-:S07]  /*1b40*/  MOV R50, R49 ;  /* 0x0000003100327202 */ /* 0x000fce0000000f00 */
[----:B------:R-:W-:Y:S05]  /*1b50*/  WARPSYNC.COLLECTIVE R45, `(.L_x_1742) ;  /* 0x000000002d087348 */ /* 0x000fea0003c00000 */
[----:B------:R0:W1:Y:S02]  /*1b60*/  SHFL.BFLY P0, R49, R48, R47, R46 ;  /* 0x0c00002f30317389 */ /* 0x000064000000002e */
[----:B01----:R-:W-:Y:S01]  /*1b70*/  ENDCOLLECTIVE ;  /* 0x000000000000791b */ /* 0x003fe20003800000 */
.L_x_1742:
[----:B------:R-:W-:-:S05]  /*1b80*/  FADD.FTZ R50, R50, R29 ;  /* 0x0000001d32327221 */ /* 0x000fca0000010000 */
[----:B------:R-:W-:Y:S02]  /*1b90*/  MOV R48, R50 ;  /* 0x0000003200307202 */ /* 0x000fe40000000f00 */
[----:B------:R-:W-:-:S07]  /*1ba0*/  MOV R52, R49 ;  /* 0x0000003100347202 */ /* 0x000fce0000000f00 */
[----:B------:R-:W-:Y:S05]  /*1bb0*/  WARPSYNC.COLLECTIVE R45, `(.L_x_1743) ;  /* 0x000000002d087348 */ /* 0x000fea0003c00000 */
[----:B------:R0:W1:Y:S02]  /*1bc0*/  SHFL.BFLY P0, R49, R48, R47, R46 ;  /* 0x0c00002f30317389 */ /* 0x000064000000002e */
[----:B01----:R-:W-:Y:S01]  /*1bd0*/  ENDCOLLECTIVE ;  /* 0x000000000000791b */ /* 0x003fe20003800000 */
.L_x_1743:
[----:B------:R-:W-:Y:S01]  /*1be0*/  FADD.FTZ R52, R51, R52 ;  /* 0x0000003433347221 */ /* 0x000fe20000010000 */
[----:B------:R-:W-:-:S04]  /*1bf0*/  HFMA2.MMA R47, -RZ, RZ, 0, 1.1920928955078125e-07 ;  /* 0x00000002ff2f7435 */ /* 0x000fc800000001ff */
[----:B------:R-:W-:Y:S02]  /*1c00*/  MOV R48, R52 ;  /* 0x0000003400307202 */ /* 0x000fe40000000f00 */
[----:B------:R-:W-:-:S07]  /*1c10*/  MOV R53, R49 ;  /* 0x0000003100357202 */ /* 0x000fce0000000f00 */
[----:B------:R-:W-:Y:S05]  /*1c20*/  WARPSYNC.COLLECTIVE R45, `(.L_x_1744) ;  /* 0x000000002d087348 */ /* 0x000fea0003c00000 */
[----:B------:R0:W1:Y:S02]  /*1c30*/  SHFL.BFLY P0, R49, R48, R47, R46 ;  /* 0x0c00002f30317389 */ /* 0x000064000000002e */
[----:B01----:R-:W-:Y:S01]  /*1c40*/  ENDCOLLECTIVE ;  /* 0x000000000000791b */ /* 0x003fe20003800000 */
.L_x_1744:
[----:B------:R-:W-:-:S05]  /*1c50*/  FADD.FTZ R53, R50, R53 ;  /* 0x0000003532357221 */ /* 0x000fca0000010000 */
[----:B------:R-:W-:Y:S02]  /*1c60*/  MOV R48, R53 ;  /* 0x0000003500307202 */ /* 0x000fe40000000f00 */
[----:B------:R-:W-:-:S07]  /*1c70*/  MOV R29, R49 ;  /* 0x00000031001d7202 */ /* 0x000fce0000000f00 */
[----:B------:R-:W-:Y:S05]  /*1c80*/  WARPSYNC.COLLECTIVE R45, `(.L_x_1745) ;  /* 0x000000002d087348 */ /* 0x000fea0003c00000 */
[----:B------:R0:W1:Y:S02]  /*1c90*/  SHFL.BFLY P0, R49, R48, R47, R46 ;  /* 0x0c00002f30317389 */ /* 0x000064000000002e */
[----:B01----:R-:W-:Y:S01]  /*1ca0*/  ENDCOLLECTIVE ;  /* 0x000000000000791b */ /* 0x003fe20003800000 */
.L_x_1745:
[----:B------:R-:W-:Y:S01]  /*1cb0*/  FADD.FTZ R29, R52, R29 ;  /* 0x0000001d341d7221 */ /* 0x000fe20000010000 */
[----:B------:R-:W-:-:S04]  /*1cc0*/  HFMA2.MMA R47, -RZ, RZ, 0, 5.9604644775390625e-08 ;  /* 0x00000001ff2f7435 */ /* 0x000fc800000001ff */
[----:B------:R-:W-:Y:S02]  /*1cd0*/  MOV R48, R29 ;  /* 0x0000001d00307202 */ /* 0x000fe40000000f00 */
[----:B------:R-:W-:-:S07]  /*1ce0*/  MOV R28, R49 ;  /* 0x00000031001c7202 */ /* 0x000fce0000000f00 */
[----:B------:R-:W-:Y:S05]  /*1cf0*/  WARPSYNC.COLLECTIVE R45, `(.L_x_1746) ;  /* 0x000000002d087348 */ /* 0x000fea0003c00000 */
[----:B------:R0:W1:Y:S02]  /*1d00*/  SHFL.BFLY P0, R49, R48, R47, R46 ;  /* 0x0c00002f30317389 */ /* 0x000064000000002e */
[----:B01----:R-:W-:Y:S01]  /*1d10*/  ENDCOLLECTIVE ;  /* 0x000000000000791b */ /* 0x003fe20003800000 */
.L_x_1746:
[----:B------:R-:W-:-:S05]  /*1d20*/  FADD.FTZ R53, R53, R28 ;  /* 0x0000001c35357221 */ /* 0x000fca0000010000 */
[----:B------:R-:W-:Y:S02]  /*1d30*/  MOV R48, R53 ;  /* 0x0000003500307202 */ /* 0x000fe40000000f00 */
[----:B------:R-:W-:-:S07]  /*1d40*/  MOV R50, R49 ;  /* 0x0000003100327202 */ /* 0x000fce0000000f00 */
[----:B------:R-:W-:Y:S05]  /*1d50*/  WARPSYNC.COLLECTIVE R45, `(.L_x_1747) ;  /* 0x000000002d087348 */ /* 0x000fea0003c00000 */
[----:B------:R0:W1:Y:S02]  /*1d60*/  SHFL.BFLY P0, R49, R48, R47, R46 ;  /* 0x0c00002f30317389 */ /* 0x000064000000002e */
[----:B01----:R-:W-:Y:S01]  /*1d70*/  ENDCOLLECTIVE ;  /* 0x000000000000791b */ /* 0x003fe20003800000 */
.L_x_1747:
[----:B------:R-:W-:Y:S01]  /*1d80*/  FADD.FTZ R28, R29, R50 ;  /* 0x000000321d1c7221 */ /* 0x000fe20000010000 */
[----:B------:R-:W-:Y:S06]  /*1d90*/  BRA `(.L_x_1748) ;  /* 0xffffffec00c87947 */ /* 0x000fec000383ffff */
.L_x_1749:
        /* <DEDUP_REMOVED lines=14> */
.L_x_3778:


//--------------------- .text._ZN13group_norm_v214gn_cuda_kernelI13__nv_bfloat16Li320ELi1ELi32ELi40ELi256ELb0ELi256ELi40ELi40ELi4ELb0ELi148ELb0ELb0ENS_16CompileConditionILi900EEEEEvPT_PKS4_S7_S7_flPfS8_Pj --------------------------
	.section	.text._ZN13group_norm_v214gn_cuda_kernelI13__nv_bfloat16Li320ELi1ELi32ELi40ELi256ELb0ELi256ELi40ELi40ELi4ELb0ELi148ELb0ELb0ENS_16CompileConditionILi900EEEEEvPT_PKS4_S7_S7_flPfS8_Pj,"ax",@progbits
	.align	128
        .global         _ZN13group_norm_v214gn_cuda_kernelI13__nv_bfloat16Li320ELi1ELi32ELi40ELi256ELb0ELi256ELi40ELi40ELi4ELb0ELi148ELb0ELb0ENS_16CompileConditionILi900EEEEEvPT_PKS4_S7_S7_flPfS8_Pj
        .type           _ZN13group_norm_v214gn_cuda_kernelI13__nv_bfloat16Li320ELi1ELi32ELi40ELi256ELb0ELi256ELi40ELi40ELi4ELb0ELi148ELb0ELb0ENS_16CompileConditionILi900EEEEEvPT_PKS4_S7_S7_flPfS8_Pj,@function
        .size           _ZN13group_norm_v214gn_cuda_kernelI13__nv_bfloat16Li320ELi1ELi32ELi40ELi256ELb0ELi256ELi40ELi40ELi4ELb0ELi148ELb0ELb0ENS_16CompileConditionILi900EEEEEvPT_PKS4_S7_S7_flPfS8_Pj,(.L_x_3779 - _ZN13group_norm_v214gn_cuda_kernelI13__nv_bfloat16Li320ELi1ELi32ELi40ELi256ELb0ELi256ELi40ELi40ELi4ELb0ELi148ELb0ELb0ENS_16CompileConditionILi900EEEEEvPT_PKS4_S7_S7_flPfS8_Pj)
        .other          _ZN13group_norm_v214gn_cuda_kernelI13__nv_bfloat16Li320ELi1ELi32ELi40ELi256ELb0ELi256ELi40ELi40ELi4ELb0ELi148ELb0ELb0ENS_16CompileConditionILi900EEEEEvPT_PKS4_S7_S7_flPfS8_Pj,@"STO_CUDA_ENTRY STV_DEFAULT"
_ZN13group_norm_v214gn_cuda_kernelI13__nv_bfloat16Li320ELi1ELi32ELi40ELi256ELb0ELi256ELi40ELi40ELi4ELb0ELi148ELb0ELb0ENS_16CompileConditionILi900EEEEEvPT_PKS4_S7_S7_flPfS8_Pj:
.text._ZN13group_norm_v214gn_cuda_kernelI13__nv_bfloat16Li320ELi1ELi32ELi40ELi256ELb0ELi256ELi40ELi40ELi4ELb0ELi148ELb0ELb0ENS_16CompileConditionILi900EEEEEvPT_PKS4_S7_S7_flPfS8_Pj:
        /* <DEDUP_REMOVED lines=204> */
.L_x_1762:
        /* <DEDUP_REMOVED lines=10> */
.L_x_1750:
        /* <DEDUP_REMOVED lines=17> */
.L_x_1753:
[----:B------:R-:W-:Y:S05]  /*0e70*/  BSYNC B0 ;  /* 0x0000000000007941 */ /* 0x000fea0003800000 */
.L_x_1752:
        /* <DEDUP_REMOVED lines=189> */
.L_x_1751:
[----:B------:R-:W-:Y:S01]  /*1a50*/  HFMA2.MMA R47, -RZ, RZ, 0, 4.76837158203125e-07 ;  /* 0x00000008ff2f7435 */ /* 0x000fe200000001ff */
[----:B-1----:R-:W-:Y:S02]  /*1a60*/  MOV R48, R28 ;  /* 0x0000001c00307202 */ /* 0x002fe40000000f00 */
[----:B------:R-:W-:Y:S02]  /*1a70*/  MOV R46, 0x1f ;  /* 0x0000001f002e7802 */ /* 0x000fe40000000f00 */
[----:B0-----:R-:W-:-:S07]  /*1a80*/  MOV R45, 0xffffffff ;  /* 0xffffffff002d7802 */ /* 0x001fce0000000f00 */
[----:B-----5:R-:W-:Y:S05]  /*1a90*/  WARPSYNC.COLLECTIVE R45, `(.L_x_1754) ;  /* 0x000000002d087348 */ /* 0x020fea0003c00000 */
[----:B------:R0:W1:Y:S02]  /*1aa0*/  SHFL.BFLY P0, R49, R48, R47, R46 ;  /* 0x0c00002f30317389 */ /* 0x000064000000002e */
[----:B01---5:R-:W-:Y:S01]  /*1ab0*/  ENDCOLLECTIVE ;  /* 0x000000000000791b */ /* 0x023fe20003800000 */
.L_x_1754:
[----:B------:R-:W-:Y:S02]  /*1ac0*/  MOV R48, R29 ;  /* 0x0000001d00307202 */ /* 0x000fe40000000f00 */
[----:B------:R-:W-:-:S07]  /*1ad0*/  MOV R51, R49 ;  /* 0x0000003100337202 */ /* 0x000fce0000000f00 */
[----:B------:R-:W-:Y:S05]  /*1ae0*/  WARPSYNC.COLLECTIVE R45, `(.L_x_1755) ;  /* 0x000000002d087348 */ /* 0x000fea0003c00000 */
[----:B------:R0:W1:Y:S02]  /*1af0*/  SHFL.BFLY P0, R49, R48, R47, R46 ;  /* 0x0c00002f30317389 */ /* 0x000064000000002e */
[----:B01----:R-:W-:Y:S01]  /*1b00*/  ENDCOLLECTIVE ;  /* 0x000000000000791b */ /* 0x003fe20003800000 */
.L_x_1755:
[----:B------:R-:W-:Y:S01]  /*1b10*/  FADD.FTZ R51, R51, R28 ;  /* 0x0000001c33337221 */ /* 0x000fe20000010000 */
[----:B------:R-:W-:-:S04]  /*1b20*/  HFMA2.MMA R47, -RZ, RZ, 0, 2.384185791015625e-07 ;  /* 0x00000004ff2f7435 */ /* 0x000fc800000001ff */
[----:B------:R-:W-:Y:S02]  /*1b30*/  MOV R48, R51 ;  /* 0x0000003300307202 */ /* 0x000fe40000000f00 */
[----:B------:R-:W-:-:S07]  /*1b40*/  MOV R50, R49 ;  /* 0x0000003100327202 */ /* 0x000fce0000000f00 */
[----:B------:R-:W-:Y:S05]  /*1b50*/  WARPSYNC.COLLECTIVE R45, `(.L_x_1756) ;  /* 0x000000002d087348 */ /* 0x000fea0003c00000 */
[----:B------:R0:W1:Y:S02]  /*1b60*/  SHFL.BFLY P0, R49, R48, R47, R46 ;  /* 0x0c00002f30317389 */ /* 0x000064000000002e */
[----:B01----:R-:W-:Y:S01]  /*1b70*/  ENDCOLLECTIVE ;  /* 0x000000000000791b */ /* 0x003fe20003800000 */
.L_x_1756:
[----:B------:R-:W-:-:S05]  /*1b80*/  FADD.FTZ R50, R50, R29 ;  /* 0x0000001d32327221 */ /* 0x000fca0000010000 */
[----:B------:R-:W-:Y:S02]  /*1b90*/  MOV R48, R50 ;  /* 0x0000003200307202 */ /* 0x000fe40000000f00 */
[----:B------:R-:W-:-:S07]  /*1ba0*/  MOV R52, R49 ;  /* 0x0000003100347202 */ /* 0x000fce0000000f00 */
[----:B------:R-:W-:Y:S05]  /*1bb0*/  WARPSYNC.COLLECTIVE R45, `(.L_x_1757) ;  /* 0x000000002d087348 */ /* 0x000fea0003c00000 */
[----:B------:R0:W1:Y:S02]  /*1bc0*/  SHFL.BFLY P0, R49, R48, R47, R46 ;  /* 0x0c00002f30317389 */ /* 0x000064000000002e */
[----:B01----:R-:W-:Y:S01]  /*1bd0*/  ENDCOLLECTIVE ;  /* 0x000000000000791b */ /* 0x003fe20003800000 */
.L_x_1757:
[----:B------:R-:W-:Y:S01]  /*1be0*/  FADD.FTZ R52, R51, R52 ;  /* 0x0000003433347221 */ /* 0x000fe20000010000 */
[----:B------:R-:W-:-:S04]  /*1bf0*/  HFMA2.MMA R47, -RZ, RZ, 0, 1.1920928955078125e-07 ;  /* 0x00000002ff2f7435 */ /* 0x000fc800000001ff */
[----:B------:R-:W-:Y:S02]  /*1c00*/  MOV R48, R52 ;  /* 0x0000003400307202 */ /* 0x000fe40000000f00 */
[----:B------:R-:W-:-:S07]  /*1c10*/  MOV R53, R49 ;  /* 0x0000003100357202 */ /* 0x000fce0000000f00 */
[----:B------:R-:W-:Y:S05]  /*1c20*/  WARPSYNC.COLLECTIVE R45, `(.L_x_1758) ;  /* 0x000000002d087348 */ /* 0x000fea0003c00000 */
[----:B------:R0:W1:Y:S02]  /*1c30*/  SHFL.BFLY P0, R49, R48, R47, R46 ;  /* 0x0c00002f30317389 */ /* 0x000064000000002e */
[----:B01----:R-:W-:Y:S01]  /*1c40*/  ENDCOLLECTIVE ;  /* 0x000000000000791b */ /* 0x003fe20003800000 */
.L_x_1758:
[----:B------:R-:W-:-:S05]  /*1c50*/  FADD.FTZ R53, R50, R53 ;  /* 0x0000003532357221 */ /* 0x000fca0000010000 */
[----:B------:R-:W-:Y:S02]  /*1c60*/  MOV R48, R53 ;  /* 0x0000003500307202 */ /* 0x000fe40000000f00 */
[----:B------:R-:W-:-:S07]  /*1c70*/  MOV R29, R49 ;  /* 0x00000031001d7202 */ /* 0x000fce0000000f00 */
[----:B------:R-:W-:Y:S05]  /*1c80*/  WARPSYNC.COLLECTIVE R45, `(.L_x_1759) ;  /* 0x000000002d087348 */ /* 0x000fea0003c00000 */
[----:B------:R0:W1:Y:S02]  /*1c90*/  SHFL.BFLY P0, R49, R48, R47, R46 ;  /* 0x0c00002f30317389 */ /* 0x000064000000002e */
[----:B01----:R-:W-:Y:S01]  /*1ca0*/  ENDCOLLECTIVE ;  /* 0x000000000000791b */ /* 0x003fe20003800000 */
.L_x_1759:
[----:B------:R-:W-:Y:S01]  /*1cb0*/  FADD.FTZ R29, R52, R29 ;  /* 0x0000001d341d7221 */ /* 0x000fe20000010000 */
[----:B------:R-:W-:-:S04]  /*1cc0*/  HFMA2.MMA R47, -RZ, RZ, 0, 5.9604644775390625e-08 ;  /* 0x00000001ff2f7435 */ /* 0x000fc800000001ff */
[----:B------:R-:W-:Y:S02]  /*1cd0*/  MOV R48, R29 ;  /* 0x0000001d00307202 */ /* 0x000fe40000000f00 */
[----:B------:R-:W-:-:S07]  /*1ce0*/  MOV R28, R49 ;  /* 0x00000031001c7202 */ /* 0x000fce0000000f00 */
[----:B------:R-:W-:Y:S05]  /*1cf0*/  WARPSYNC.COLLECTIVE R45, `(.L_x_1760) ;  /* 0x000000002d087348 */ /* 0x000fea0003c00000 */
[----:B------:R0:W1:Y:S02]  /*1d00*/  SHFL.BFLY P0, R49, R48, R47, R46 ;  /* 0x0c00002f30317389 */ /* 0x000064000000002e */
[----:B01----:R-:W-:Y:S01]  /*1d10*/  ENDCOLLECTIVE ;  /* 0x000000000000791b */ /* 0x003fe20003800000 */
.L_x_1760:
[----:B------:R-:W-:-:S05]  /*1d20*/  FADD.FTZ R53, R53, R28 ;  /* 0x0000001c35357221 */ /* 0x000fca0000010000 */
[----:B------:R-:W-:Y:S02]  /*1d30*/  MOV R48, R53 ;  /* 0x0000003500307202 */ /* 0x000fe40000000f00 */
[----:B------:R-:W-:-:S07]  /*1d40*/  MOV R50, R49 ;  /* 0x0000003100327202 */ /* 0x000fce0000000f00 */
[----:B------:R-:W-:Y:S05]  /*1d50*/  WARPSYNC.COLLECTIVE R45, `(.L_x_1761) ;  /* 0x000000002d087348 */ /* 0x000fea0003c00000 */
[----:B------:R0:W1:Y:S02]  /*1d60*/  SHFL.BFLY P0, R49, R48, R47, R46 ;  /* 0x0c00002f30317389 */ /* 0x000064000000002e */
[----:B01----:R-:W-:Y:S01]  /*1d70*/  ENDCOLLECTIVE ;  /* 0x000000000000791b */ /* 0x003fe20003800000 */
.L_x_1761:
[----:B------:R-:W-:Y:S01]  /*1d80*/  FADD.FTZ R28, R29, R50 ;  /* 0x000000321d1c7221 */ /* 0x000fe20000010000 */
[----:B------:R-:W-:Y:S06]  /*1d90*/  BRA `(.L_x_1762) ;  /* 0xffffffec00c87947 */ /* 0x000fec000383ffff */
.L_x_1763:
        /* <DEDUP_REMOVED lines=14> */
.L_x_3779:


//--------------------- .text._ZN13group_norm_v214gn_cuda_kernelI13__nv_bfloat16Li320ELi3ELi16ELi80ELi256ELb1ELi4ELi320ELi320ELi4ELb1ELi5ELb0ELb0ENS_16CompileConditionILi900EEEEEvPT_PKS4_S7_S7_flPfS8_Pj --------------------------
	.section	.text._ZN13group_norm_v214gn_cuda_kernelI13__nv_bfloat16Li320ELi3ELi16ELi80ELi256ELb1ELi4ELi320ELi320ELi4ELb1ELi5ELb0ELb0ENS_16CompileConditionILi900EEEEEvPT_PKS4_S7_S7_flPfS8_Pj,"ax",@progbits
	.align	128
        .global         _ZN13group_norm_v214gn_cuda_kernelI13__nv_bfloat16Li320ELi3ELi16ELi80ELi256ELb1ELi4ELi320ELi320ELi4ELb1ELi5ELb0ELb0ENS_16CompileConditionILi900EEEEEvPT_PKS4_S7_S7_flPfS8_Pj
        .type           _ZN13group_norm_v214gn_cuda_kernelI13__nv_bfloat16Li320ELi3ELi16ELi80ELi256ELb1ELi4ELi320ELi320ELi4ELb1ELi5ELb0ELb0ENS_16CompileConditionILi900EEEEEvPT_PKS4_S7_S7_flPfS8_Pj,@function
        .size           _ZN13group_norm_v214gn_cuda_kernelI13__nv_bfloat16Li320ELi3ELi16ELi80ELi256ELb1ELi4ELi320ELi320ELi4ELb1ELi5ELb0ELb0ENS_16CompileConditionILi900EEEEEvPT_PKS4_S7_S7_flPfS8_Pj,(.L_x_3780 - _ZN13group_norm_v214gn_cuda_kernelI13__nv_bfloat16Li320ELi3ELi16ELi80ELi256ELb1ELi4ELi320ELi320ELi4ELb1ELi5ELb0ELb0ENS_16CompileConditionILi900EEEEEvPT_PKS4_S7_S7_flPfS8_Pj)
        .other          _ZN13group_norm_v214gn_cuda_kernelI13__nv_bfloat16Li320ELi3ELi16ELi80ELi256ELb1ELi4ELi320ELi320ELi4ELb1ELi5ELb0ELb0ENS_16CompileConditionILi900EEEEEvPT_PKS4_S7_S7_flPfS8_Pj,@"STO_CUDA_ENTRY STV_DEFAULT"
_ZN13group_norm_v214gn_cuda_kernelI13__nv_bfloat16Li320ELi3ELi16ELi80ELi256ELb1ELi4ELi320ELi320ELi4ELb1ELi5ELb0ELb0ENS_16CompileConditionILi900EEEEEvPT_PKS4_S7_S7_flPfS8_Pj:
.text._ZN13group_norm_v214gn_cuda_kernelI13__nv_bfloat16Li320ELi3ELi16ELi80ELi256ELb1ELi4ELi320ELi320ELi4ELb1ELi5ELb0ELb0ENS_16CompileConditionILi900EEEEEvPT_PKS4_S7_S7_flPfS8_Pj:
[----:B------:R-:W-:Y:S01]  /*0000*/  LDC R1, c[0x0][0x28] ;  /* 0x00000a00ff017b82 */ /* 0x000fe20000000800 */
[----:B------:R-:W0:Y:S01]  /*0010*/  S2R R0, SR_CTAID.Y ;  /* 0x0000000000007919 */ /* 0x000e220000002600 */
[----:B------:R-:W-:Y:S02]  /*0020*/  ULDC.64 UR4, c[0x0][0x238] ;  /* 0x00008e0000047ab9 */ /* 0x000fe40000000a00 */
[----:B------:R-:W-:Y:S02]  /*0030*/  USHF.L.U64.HI UR5, UR4, 0x2, UR5 ;  /* 0x0000000204057899 */ /* 0x000fe40008010205 */
[----:B------:R-:W-:-:S04]  /*0040*/  USHF.L.U32 UR10, UR4, 0x2, URZ ;  /* 0x00000002040a7899 */ /* 0x000fc8000800063f */
[----:B------:R-:W-:Y:S02]  /*0050*/  IMAD.U32 R2, RZ, RZ, UR5 ;  /* 0x00000005ff027e24 */ /* 0x000fe4000f8e00ff */
[----:B0-----:R-:W-:-:S04]  /*0060*/  ISETP.LT.U32.AND P0, PT, R0, UR10, PT ;  /* 0x0000000a00007c0c */ /* 0x001fc8000bf01070 */
[----:B------:R-:W-:-:S13]  /*0070*/  ISETP.GT.AND.EX P0, PT, R2, RZ, PT, P0 ;  /* 0x000000ff0200720c */ /* 0x000fda0003f04300 */
[----:B------:R-:W-:Y:S05]  /*0080*/  @!P0 EXIT ;  /* 0x000000000000894d */ /* 0x000fea0003800000 */
[----:B------:R-:W0:Y:S01]  /*0090*/  S2R R2, SR_TID.X ;  /* 0x0000000000027919 */ /* 0x000e220000002100 */
[----:B------:R-:W-:Y:S01]  /*00a0*/  MOV R5, 0x400 ;  /* 0x0000040000057802 */ /* 0x000fe20000000f00 */
[----:B------:R-:W-:Y:S01]  /*00b0*/  UMOV UR4, URZ ;  /* 0x0000003f00047c82 */ /* 0x000fe20008000000 */
[----:B------:R-:W-:Y:S01]  /*00c0*/  ULDC.64 UR8, c[0x0][0x208] ;  /* 0x0000820000087ab9 */ /* 0x000fe20000000a00 */
[----:B------:R-:W1:Y:S01]  /*00d0*/  S2R R4, SR_CTAID.X ;  /* 0x0000000000047919 */ /* 0x000e620000002500 */
[----:B------:R-:W2:Y:S01]  /*00e0*/  S2R R8, SR_CgaCtaId ;  /* 0x0000000000087919 */ /* 0x000ea20000008800 */
[----:B0-----:R-:W-:Y:S01]  /*00f0*/  IMAD.WIDE.U32 R6, R2, -0x33333333, RZ ;  /* 0xcccccccd02067825 */ /* 0x001fe200078e00ff */
[----:B-1----:R-:W-:-:S04]  /*0100*/  SHF.L.U32 R3, R4, 0x2, RZ ;  /* 0x0000000204037819 */ /* 0x002fc800000006ff */
[----:B------:R-:W-:Y:S02]  /*0110*/  SHF.R.U32.HI R7, RZ, 0x6, R7 ;  /* 0x00000006ff077819 */ /* 0x000fe40000011607 */
[----:B--2---:R-:W-:Y:S01]  /*0120*/  LEA R5, R8, R5, 0x18 ;  /* 0x0000000508057211 */ /* 0x004fe200078ec0ff */
[----:B------:R-:W-:Y:S01]  /*0130*/  HFMA2.MMA R8, -RZ, RZ, 0, 0 ;  /* 0x00000000ff087435 */ /* 0x000fe200000001ff */
[----:B------:R-:W-:Y:S01]  /*0140*/  LOP3.LUT R3, R3, 0xfc, RZ, 0xc0, !PT ;  /* 0x000000fc03037812 */ /* 0x000fe200078ec0ff */
[----:B------:R-:W-:-:S04]  /*0150*/  IMAD R12, R7, -0x50, R2 ;  /* 0xffffffb0070c7824 */ /* 0x000fc800078e0202 */
[----:B------:R-:W-:Y:S01]  /*0160*/  IMAD R6, R12, 0x28, R5 ;  /* 0x000000280c067824 */ /* 0x000fe200078e0205 */
[----:B------:R-:W-:Y:S01]  /*0170*/  MOV R5, R0 ;  /* 0x0000000000057202 */ /* 0x000fe20000000f00 */
[----:B------:R-:W-:Y:S02]  /*0180*/  IMAD.IADD R3, R3, 0x1, R7 ;  /* 0x0000000103037824 */ /* 0x000fe400078e0207 */
[----:B------:R-:W-:Y:S02]  /*0190*/  IMAD R6, R7, 0x8, R6 ;  /* 0x0000000807067824 */ /* 0x000fe400078e0206 */
[----:B------:R-:W-:-:S07]  /*01a0*/  IMAD R10, R3, 0x500, RZ ;  /* 0x00000500030a7824 */ /* 0x000fce00078e02ff */
.L_x_1772:
[C---:B0-----:R-:W-:Y:S01]  /*01b0*/  LOP3.LUT R15, R5.reuse, 0x3, RZ, 0xc0, !PT ;  /* 0x00000003050f7812 */ /* 0x041fe200078ec0ff */
[----:B------:R-:W-:Y:S01]  /*01c0*/  IMAD.MOV.U32 R11, RZ, RZ, RZ ;  /* 0x000000ffff0b7224 */ /* 0x000fe200078e00ff */
[--C-:B------:R-:W-:Y:S01]  /*01d0*/  SHF.R.U64 R17, R5, 0x2, R8.reuse ;  /* 0x0000000205117819 */ /* 0x100fe20000001208 */
[----:B------:R-:W-:Y:S01]  /*01e0*/  ULDC.64 UR6, c[0x0][0x218] ;  /* 0x0000860000067ab9 */ /* 0x000fe20000000a00 */
[----:B------:R-:W-:Y:S01]  /*01f0*/  SHF.R.U32.HI R3, RZ, 0x2, R8 ;  /* 0x00000002ff037819 */ /* 0x000fe20000011608 */
[----:B------:R-:W-:Y:S01]  /*0200*/  IMAD R15, R15, 0x140, RZ ;  /* 0x000001400f0f7824 */ /* 0x000fe200078e02ff */
[----:B------:R-:W0:Y:S01]  /*0210*/  LDC.64 R18, c[0x0][0x220] ;  /* 0x00008800ff127b82 */ /* 0x000e220000000a00 */
[----:B------:R-:W-:-:S03]  /*0220*/  IMAD.WIDE.U32 R16, R17, 0x50000, R10 ;  /* 0x0005000011107825 */ /* 0x000fc600078e000a */
[----:B------:R-:W-:Y:S01]  /*0230*/  LEA R7, R12, R15, 0x2 ;  /* 0x0000000f0c077211 */ /* 0x000fe200078e10ff */
[----:B------:R-:W-:-:S03]  /*0240*/  IMAD R9, R3, 0x50000, RZ ;  /* 0x0005000003097824 */ /* 0x000fc600078e02ff */
[----:B------:R-:W-:Y:S01]  /*0250*/  SHF.R.S32.HI R3, RZ, 0x1f, R7 ;  /* 0x0000001fff037819 */ /* 0x000fe20000011407 */
[----:B------:R-:W1:Y:S01]  /*0260*/  LDC.64 R20, c[0x0][0x228] ;  /* 0x00008a00ff147b82 */ /* 0x000e620000000a00 */
[----:B------:R-:W-:-:S04]  /*0270*/  IADD3 R11, P0, R7, R16, RZ ;  /* 0x00000010070b7210 */ /* 0x000fc80007f1e0ff */
[----:B------:R-:W-:Y:S01]  /*0280*/  IADD3.X R16, R3, R17, R9, P0, !PT ;  /* 0x0000001103107210 */ /* 0x000fe200007fe409 */
[----:B------:R-:W-:-:S03]  /*0290*/  IMAD.SHL.U32 R9, R11, 0x2, RZ ;  /* 0x000000020b097824 */ /* 0x000fc600078e00ff */
[----:B------:R-:W-:Y:S02]  /*02a0*/  SHF.L.U64.HI R11, R11, 0x1, R16 ;  /* 0x000000010b0b7819 */ /* 0x000fe40000010210 */
[----:B------:R-:W-:-:S04]  /*02b0*/  IADD3 R16, P0, R9, UR6, RZ ;  /* 0x0000000609107c10 */ /* 0x000fc8000ff1e0ff */
[----:B------:R-:W-:-:S06]  /*02c0*/  IADD3.X R17, R11, UR7, RZ, P0, !PT ;  /* 0x000000070b117c10 */ /* 0x000fcc00087fe4ff */
[----:B------:R-:W2:Y:S01]  /*02d0*/  LDG.E.64.CONSTANT R16, desc[UR8][R16.64] ;  /* 0x0000000810107981 */ /* 0x000ea2000c1e9b00 */
[----:B0-----:R-:W-:-:S04]  /*02e0*/  IMAD.WIDE R18, R7, 0x2, R18 ;  /* 0x0000000207127825 */ /* 0x001fc800078e0212 */
[----:B-1----:R-:W-:Y:S02]  /*02f0*/  IMAD.WIDE R20, R7, 0x2, R20 ;  /* 0x0000000207147825 */ /* 0x002fe400078e0214 */
[----:B------:R-:W5:Y:S04]  /*0300*/  LDG.E.64.CONSTANT R18, desc[UR8][R18.64] ;  /* 0x0000000812127981 */ /* 0x000f68000c1e9b00 */
[----:B------:R-:W5:Y:S01]  /*0310*/  LDG.E.64.CONSTANT R20, desc[UR8][R20.64] ;  /* 0x0000000814147981 */ /* 0x000f62000c1e9b00 */
[----:B------:R-:W-:Y:S01]  /*0320*/  ISETP.GT.U32.AND P0, PT, R2, 0xf, PT ;  /* 0x0000000f0200780c */ /* 0x000fe20003f04070 */
[----:B------:R-:W-:Y:S01]  /*0330*/  BSSY B0, `(.L_x_1764) ;  /* 0x00000cf000007945 */ /* 0x000fe20003800000 */
[----:B------:R-:W-:Y:S02]  /*0340*/  CS2R R38, SRZ ;  /* 0x0000000000267805 */ /* 0x000fe4000001ff00 */
[----:B--2---:R-:W-:-:S02]  /*0350*/  PRMT R13, R16, 0x7632, R13 ;  /* 0x00007632100d7816 */ /* 0x004fc4000000000d */
[----:B------:R-:W-:Y:S02]  /*0360*/  SHF.L.U32 R3, R16, 0x10, RZ ;  /* 0x0000001010037819 */ /* 0x000fe400000006ff */
[----:B------:R-:W-:Y:S01]  /*0370*/  PRMT R14, R17, 0x7632, R14 ;  /* 0x00007632110e7816 */ /* 0x000fe2000000000e */
[----:B------:R-:W-:Y:S01]  /*0380*/  IMAD.U32 R24, R13, 0x10000, RZ ;  /* 0x000100000d187824 */ /* 0x000fe200078e00ff */
[----:B------:R-:W-:Y:S01]  /*0390*/  SHF.L.U32 R13, R17, 0x10, RZ ;  /* 0x00000010110d7819 */ /* 0x000fe200000006ff */
[----:B------:R-:W-:Y:S01]  /*03a0*/  FFMA.FTZ R23, R3, R3, RZ ;  /* 0x0000000303177223 */ /* 0x000fe200000100ff */
[----:B------:R-:W-:-:S03]  /*03b0*/  FADD.FTZ R22, RZ, R3 ;  /* 0x00000003ff167221 */ /* 0x000fc60000010000 */
[----:B------:R-:W-:Y:S01]  /*03c0*/  FFMA.FTZ R26, R24, R24, R23 ;  /* 0x00000018181a7223 */ /* 0x000fe20000010017 */
[----:B------:R-:W-:Y:S01]  /*03d0*/  FADD.FTZ R22, R22, R24 ;  /* 0x0000001816167221 */ /* 0x000fe20000010000 */
[----:B------:R-:W-:Y:S02]  /*03e0*/  IMAD.U32 R23, R14, 0x10000, RZ ;  /* 0x000100000e177824 */ /* 0x000fe400078e00ff */
[----:B------:R-:W-:Y:S01]  /*03f0*/  FFMA.FTZ R26, R13, R13, R26 ;  /* 0x0000000d0d1a7223 */ /* 0x000fe2000001001a */
[----:B------:R-:W-:-:S03]  /*0400*/  FADD.FTZ R22, R22, R13 ;  /* 0x0000000d16167221 */ /* 0x000fc60000010000 */
[----:B------:R-:W-:Y:S01]  /*0410*/  FFMA.FTZ R25, R23, R23, R26 ;  /* 0x0000001717197223 */ /* 0x000fe2000001001a */
[----:B------:R-:W-:-:S05]  /*0420*/  FADD.FTZ R24, R22, R23 ;  /* 0x0000001716187221 */ /* 0x000fca0000010000 */
[----:B------:R0:W-:Y:S01]  /*0430*/  STS.64 [R6], R24 ;  /* 0x0000001806007388 */ /* 0x0001e20000000a00 */
[----:B------:R-:W-:Y:S06]  /*0440*/  BAR.SYNC.DEFER_BLOCKING 0x0 ;  /* 0x0000000000007b1d */ /* 0x000fec0000010000 */
[----:B------:R-:W-:Y:S05]  /*0450*/  @P0 BRA `(.L_x_1765) ;  /* 0x0000000800f00947 */ /* 0x000fea0003800000 */
[----:B------:R-:W-:Y:S01]  /*0460*/  SHF.L.U32 R14, R5, 0x2, RZ ;  /* 0x00000002050e7819 */ /* 0x000fe200000006ff */
[----:B0-----:R-:W0:Y:S01]  /*0470*/  S2R R25, SR_CgaCtaId ;  /* 0x0000000000197919 */ /* 0x001e220000008800 */
[----:B------:R-:W-:Y:S02]  /*0480*/  MOV R42, 0x400 ;  /* 0x00000400002a7802 */ /* 0x000fe40000000f00 */
[----:B------:R-:W-:Y:S02]  /*0490*/  LOP3.LUT R23, R14, 0xc, RZ, 0xc0, !PT ;  /* 0x0000000c0e177812 */ /* 0x000fe400078ec0ff */
[C---:B------:R-:W-:Y:S02]  /*04a0*/  SHF.L.U32 R43, R2.reuse, 0x3, RZ ;  /* 0x00000003022b7819 */ /* 0x040fe400000006ff */
[----:B------:R-:W-:Y:S02]  /*04b0*/  LEA.HI R14, R2, R23, RZ, 0x1e ;  /* 0x00000017020e7211 */ /* 0x000fe400078ff0ff */
[----:B------:R-:W-:-:S03]  /*04c0*/  LOP3.LUT R43, R43, 0x18, RZ, 0xc0, !PT ;  /* 0x000000182b2b7812 */ /* 0x000fc600078ec0ff */
        /* <DEDUP_REMOVED lines=10> */
[----:B------:R-:W-:Y:S01]  /*0570*/  LEA.HI R33, R26, R33, RZ, 0x2 ;  /* 0x000000211a217211 */ /* 0x000fe200078f10ff */
[----:B------:R-:W-:Y:S01]  /*0580*/  VIADD R45, R14, 0x34 ;  /* 0x000000340e2d7836 */ /* 0x000fe20000000000 */
[----:B------:R-:W-:-:S02]  /*0590*/  SHF.R.S32.HI R26, RZ, 0x1f, R29 ;  /* 0x0000001fff1a7819 */ /* 0x000fc4000001141d */
[----:B------:R-:W-:Y:S02]  /*05a0*/  LEA.HI R35, R24, R35, RZ, 0x2 ;  /* 0x0000002318237211 */ /* 0x000fe400078f10ff */
[----:B------:R-:W-:Y:S02]  /*05b0*/  SHF.R.S32.HI R24, RZ, 0x1f, R31 ;  /* 0x0000001fff187819 */ /* 0x000fe4000001141f */
[----:B------:R-:W-:Y:S02]  /*05c0*/  LEA.HI R29, R26, R29, RZ, 0x2 ;  /* 0x0000001d1a1d7211 */ /* 0x000fe400078f10ff */
[C---:B------:R-:W-:Y:S02]  /*05d0*/  IADD3 R27, R14.reuse, 0x28, RZ ;  /* 0x000000280e1b7810 */ /* 0x040fe40007ffe0ff */
[----:B------:R-:W-:Y:S02]  /*05e0*/  SHF.R.S32.HI R15, RZ, 0x1f, R22 ;  /* 0x0000001fff0f7819 */ /* 0x000fe40000011416 */
[----:B------:R-:W-:-:S02]  /*05f0*/  IADD3 R26, R14, 0x20, RZ ;  /* 0x000000200e1a7810 */ /* 0x000fc40007ffe0ff */
[----:B------:R-:W-:Y:S02]  /*0600*/  LEA.HI R31, R24, R31, RZ, 0x2 ;  /* 0x0000001f181f7211 */ /* 0x000fe400078f10ff */
[C---:B------:R-:W-:Y:S02]  /*0610*/  IADD3 R41, R14.reuse, 0x18, RZ ;  /* 0x000000180e297810 */ /* 0x040fe40007ffe0ff */
[----:B------:R-:W-:Y:S02]  /*0620*/  SHF.R.S32.HI R24, RZ, 0x1f, R27 ;  /* 0x0000001fff187819 */ /* 0x000fe4000001141b */
[----:B------:R-:W-:Y:S01]  /*0630*/  LEA.HI R22, R15, R22, RZ, 0x2 ;  /* 0x000000160f167211 */ /* 0x000fe200078f10ff */
[C---:B------:R-:W-:Y:S01]  /*0640*/  VIADD R15, R14.reuse, 0x1c ;  /* 0x0000001c0e0f7836 */ /* 0x040fe20000000000 */
[----:B------:R-:W-:Y:S02]  /*0650*/  SHF.R.S32.HI R23, RZ, 0x1f, R26 ;  /* 0x0000001fff177819 */ /* 0x000fe4000001141a */
[----:B------:R-:W-:-:S02]  /*0660*/  IADD3 R47, R14, 0x30, RZ ;  /* 0x000000300e2f7810 */ /* 0x000fc40007ffe0ff */
[----:B------:R-:W-:Y:S02]  /*0670*/  SHF.R.S32.HI R28, RZ, 0x1f, R41 ;  /* 0x0000001fff1c7819 */ /* 0x000fe40000011429 */
[----:B------:R-:W-:Y:S02]  /*0680*/  LEA.HI R27, R24, R27, RZ, 0x2 ;  /* 0x0000001b181b7211 */ /* 0x000fe400078f10ff */
[----:B------:R-:W-:Y:S02]  /*0690*/  LEA.HI R26, R23, R26, RZ, 0x2 ;  /* 0x0000001a171a7211 */ /* 0x000fe400078f10ff */
[----:B------:R-:W-:Y:S02]  /*06a0*/  SHF.R.S32.HI R24, RZ, 0x1f, R47 ;  /* 0x0000001fff187819 */ /* 0x000fe4000001142f */
[----:B------:R-:W-:Y:S02]  /*06b0*/  SHF.R.S32.HI R23, RZ, 0x1f, R14 ;  /* 0x0000001fff177819 */ /* 0x000fe4000001140e */
[----:B------:R-:W-:-:S02]  /*06c0*/  SHF.R.S32.HI R30, RZ, 0x1f, R15 ;  /* 0x0000001fff1e7819 */ /* 0x000fc4000001140f */
[----:B------:R-:W-:Y:S01]  /*06d0*/  LEA.HI R41, R28, R41, RZ, 0x2 ;  /* 0x000000291c297211 */ /* 0x000fe200078f10ff */
[C---:B------:R-:W-:Y:S01]  /*06e0*/  VIADD R28, R14.reuse, 0x2c ;  /* 0x0000002c0e1c7836 */ /* 0x040fe20000000000 */
[----:B------:R-:W-:Y:S02]  /*06f0*/  IADD3 R53, R14, 0x38, RZ ;  /* 0x000000380e357810 */ /* 0x000fe40007ffe0ff */
[----:B------:R-:W-:Y:S02]  /*0700*/  LEA.HI R47, R24, R47, RZ, 0x2 ;  /* 0x0000002f182f7211 */ /* 0x000fe400078f10ff */
[----:B------:R-:W-:Y:S02]  /*0710*/  LEA.HI R24, R23, R14, RZ, 0x2 ;  /* 0x0000000e17187211 */ /* 0x000fe400078f10ff */
[----:B------:R-:W-:Y:S02]  /*0720*/  LEA.HI R15, R30, R15, RZ, 0x2 ;  /* 0x0000000f1e0f7211 */ /* 0x000fe400078f10ff */
[----:B0-----:R-:W-:-:S02]  /*0730*/  LEA R42, R25, R42, 0x18 ;  /* 0x0000002a192a7211 */ /* 0x001fc400078ec0ff */
[----:B------:R-:W-:Y:S02]  /*0740*/  SHF.R.S32.HI R30, RZ, 0x1f, R53 ;  /* 0x0000001fff1e7819 */ /* 0x000fe40000011435 */
[----:B------:R-:W-:Y:S02]  /*0750*/  SHF.R.S32.HI R25, RZ, 0x1f, R38 ;  /* 0x0000001fff197819 */ /* 0x000fe40000011426 */
[----:B------:R-:W-:Y:S02]  /*0760*/  SHF.R.S32.HI R37, RZ, 0x1f, R28 ;  /* 0x0000001fff257819 */ /* 0x000fe4000001141c */
[----:B------:R-:W-:Y:S02]  /*0770*/  SHF.R.S32.HI R24, RZ, 0x2, R24 ;  /* 0x00000002ff187819 */ /* 0x000fe40000011418 */
[----:B------:R-:W-:Y:S02]  /*0780*/  SHF.R.S32.HI R32, RZ, 0x1f, R39 ;  /* 0x0000001fff207819 */ /* 0x000fe40000011427 */
[----:B------:R-:W-:Y:S01]  /*0790*/  LEA.HI R53, R30, R53, RZ, 0x2 ;  /* 0x000000351e357211 */ /* 0x000fe200078f10ff */
[----:B------:R-:W-:Y:S01]  /*07a0*/  VIADD R30, R14, 0x44 ;  /* 0x000000440e1e7836 */ /* 0x000fe20000000000 */
[----:B------:R-:W-:Y:S01]  /*07b0*/  LEA.HI R38, R25, R38, RZ, 0x2 ;  /* 0x0000002619267211 */ /* 0x000fe200078f10ff */
[----:B------:R-:W-:Y:S01]  /*07c0*/  IMAD R24, R24, 0x28, R42 ;  /* 0x0000002818187824 */ /* 0x000fe200078e022a */
[----:B------:R-:W-:-:S02]  /*07d0*/  IADD3 R49, R14, 0x48, RZ ;  /* 0x000000480e317810 */ /* 0x000fc40007ffe0ff */
[----:B------:R-:W-:Y:S01]  /*07e0*/  SHF.R.S32.HI R22, RZ, 0x2, R22 ;  /* 0x00000002ff167819 */ /* 0x000fe20000011416 */
[----:B------:R-:W-:Y:S01]  /*07f0*/  IMAD.IADD R24, R24, 0x1, R43 ;  /* 0x0000000118187824 */ /* 0x000fe200078e022b */
[----:B------:R-:W-:Y:S02]  /*0800*/  LEA.HI R25, R37, R28, RZ, 0x2 ;  /* 0x0000001c25197211 */ /* 0x000fe400078f10ff */
[----:B------:R-:W-:Y:S01]  /*0810*/  SHF.R.S32.HI R28, RZ, 0x1f, R45 ;  /* 0x0000001fff1c7819 */ /* 0x000fe2000001142d */
[----:B------:R-:W-:Y:S01]  /*0820*/  IMAD R22, R22, 0x28, R42 ;  /* 0x0000002816167824 */ /* 0x000fe200078e022a */
[----:B------:R-:W-:Y:S01]  /*0830*/  LEA.HI R39, R32, R39, RZ, 0x2 ;  /* 0x0000002720277211 */ /* 0x000fe200078f10ff */
[C---:B------:R-:W-:Y:S01]  /*0840*/  VIADD R32, R14.reuse, 0x4c ;  /* 0x0000004c0e207836 */ /* 0x040fe20000000000 */
[----:B------:R-:W-:Y:S02]  /*0850*/  IADD3 R51, R14, 0x40, RZ ;  /* 0x000000400e337810 */ /* 0x000fe40007ffe0ff */
[----:B------:R-:W-:-:S02]  /*0860*/  SHF.R.S32.HI R14, RZ, 0x1f, R49 ;  /* 0x0000001fff0e7819 */ /* 0x000fc40000011431 */
[----:B------:R-:W-:Y:S02]  /*0870*/  SHF.R.S32.HI R37, RZ, 0x1f, R30 ;  /* 0x0000001fff257819 */ /* 0x000fe4000001141e */
[----:B------:R-:W-:Y:S02]  /*0880*/  SHF.R.S32.HI R35, RZ, 0x2, R35 ;  /* 0x00000002ff237819 */ /* 0x000fe40000011423 */
[----:B------:R-:W-:Y:S02]  /*0890*/  LEA.HI R45, R28, R45, RZ, 0x2 ;  /* 0x0000002d1c2d7211 */ /* 0x000fe400078f10ff */
[----:B------:R-:W-:Y:S02]  /*08a0*/  SHF.R.S32.HI R28, RZ, 0x1f, R51 ;  /* 0x0000001fff1c7819 */ /* 0x000fe40000011433 */
[----:B------:R-:W-:Y:S02]  /*08b0*/  SHF.R.S32.HI R33, RZ, 0x2, R33 ;  /* 0x00000002ff217819 */ /* 0x000fe40000011421 */
[----:B------:R-:W-:-:S02]  /*08c0*/  LEA.HI R49, R14, R49, RZ, 0x2 ;  /* 0x000000310e317211 */ /* 0x000fc400078f10ff */
[----:B------:R-:W-:Y:S02]  /*08d0*/  LEA.HI R23, R37, R30, RZ, 0x2 ;  /* 0x0000001e25177211 */ /* 0x000fe400078f10ff */
[----:B------:R-:W-:Y:S01]  /*08e0*/  SHF.R.S32.HI R14, RZ, 0x2, R26 ;  /* 0x00000002ff0e7819 */ /* 0x000fe2000001141a */
[----:B------:R-:W-:Y:S01]  /*08f0*/  IMAD R26, R35, 0x28, R42 ;  /* 0x00000028231a7824 */ /* 0x000fe200078e022a */
[----:B------:R-:W-:Y:S01]  /*0900*/  SHF.R.S32.HI R37, RZ, 0x1f, R32 ;  /* 0x0000001fff257819 */ /* 0x000fe20000011420 */
[----:B------:R0:W1:Y:S01]  /*0910*/  LDS.64 R34, [R24] ;  /* 0x0000000018227984 */ /* 0x0000620000000a00 */
[C---:B------:R-:W-:Y:S01]  /*0920*/  IADD3 R22, R43.reuse, R22, RZ ;  /* 0x000000162b167210 */ /* 0x040fe20007ffe0ff */
[----:B------:R-:W-:Y:S01]  /*0930*/  IMAD.IADD R26, R43, 0x1, R26 ;  /* 0x000000012b1a7824 */ /* 0x000fe200078e021a */
[----:B------:R-:W-:Y:S01]  /*0940*/  LEA.HI R51, R28, R51, RZ, 0x2 ;  /* 0x000000331c337211 */ /* 0x000fe200078f10ff */
[----:B------:R-:W-:Y:S01]  /*0950*/  IMAD R28, R33, 0x28, R42 ;  /* 0x00000028211c7824 */ /* 0x000fe200078e022a */
[----:B------:R-:W-:-:S02]  /*0960*/  SHF.R.S32.HI R31, RZ, 0x2, R31 ;  /* 0x00000002ff1f7819 */ /* 0x000fc4000001141f */
[----:B------:R-:W-:Y:S01]  /*0970*/  LEA.HI R37, R37, R32, RZ, 0x2 ;  /* 0x0000002025257211 */ /* 0x000fe200078f10ff */
[--C-:B0-----:R-:W-:Y:S01]  /*0980*/  IMAD R24, R14, 0x28, R42.reuse ;  /* 0x000000280e187824 */ /* 0x101fe200078e022a */
[----:B------:R-:W0:Y:S01]  /*0990*/  LDS.64 R32, [R22] ;  /* 0x0000000016207984 */ /* 0x000e220000000a00 */
[----:B------:R-:W-:Y:S01]  /*09a0*/  SHF.R.S32.HI R29, RZ, 0x2, R29 ;  /* 0x00000002ff1d7819 */ /* 0x000fe2000001141d */
[--C-:B------:R-:W-:Y:S01]  /*09b0*/  IMAD R36, R31, 0x28, R42.reuse ;  /* 0x000000281f247824 */ /* 0x100fe200078e022a */
[----:B------:R-:W-:Y:S01]  /*09c0*/  IADD3 R28, R43, R28, RZ ;  /* 0x0000001c2b1c7210 */ /* 0x000fe20007ffe0ff */
[----:B------:R2:W3:Y:S01]  /*09d0*/  LDS.64 R30, [R26] ;  /* 0x000000001a1e7984 */ /* 0x0004e20000000a00 */
        /* <DEDUP_REMOVED lines=9> */
[----:B------:R-:W4:Y:S01]  /*0a70*/  LDS.64 R40, [R40] ;  /* 0x0000000028287984 */ /* 0x000f220000000a00 */
[----:B--2---:R-:W-:Y:S01]  /*0a80*/  IMAD.IADD R26, R43, 0x1, R36 ;  /* 0x000000012b1a7824 */ /* 0x004fe200078e0224 */
[----:B------:R-:W-:-:S02]  /*0a90*/  SHF.R.S32.HI R25, RZ, 0x2, R25 ;  /* 0x00000002ff197819 */ /* 0x000fc40000011419 */
[----:B------:R2:W4:Y:S01]  /*0aa0*/  LDS.64 R14, [R44] ;  /* 0x000000002c0e7984 */ /* 0x0005220000000a00 */
[----:B------:R-:W-:Y:S01]  /*0ab0*/  SHF.R.S32.HI R38, RZ, 0x2, R38 ;  /* 0x00000002ff267819 */ /* 0x000fe20000011426 */
[--C-:B------:R-:W-:Y:S01]  /*0ac0*/  IMAD R22, R27, 0x28, R42.reuse ;  /* 0x000000281b167824 */ /* 0x100fe200078e022a */
[----:B------:R-:W-:Y:S01]  /*0ad0*/  IADD3 R48, R43, R46, RZ ;  /* 0x0000002e2b307210 */ /* 0x000fe20007ffe0ff */
[----:B------:R-:W4:Y:S01]  /*0ae0*/  LDS.64 R26, [R26] ;  /* 0x000000001a1a7984 */ /* 0x000f220000000a00 */
[----:B------:R-:W-:Y:S01]  /*0af0*/  IMAD R36, R25, 0x28, R42 ;  /* 0x0000002819247824 */ /* 0x000fe200078e022a */
[----:B------:R-:W-:Y:S01]  /*0b00*/  SHF.R.S32.HI R39, RZ, 0x2, R39 ;  /* 0x00000002ff277819 */ /* 0x000fe20000011427 */
[----:B------:R-:W-:Y:S01]  /*0b10*/  IMAD.IADD R46, R43, 0x1, R24 ;  /* 0x000000012b2e7824 */ /* 0x000fe200078e0218 */
[----:B------:R-:W-:Y:S01]  /*0b20*/  SHF.R.S32.HI R51, RZ, 0x2, R51 ;  /* 0x00000002ff337819 */ /* 0x000fe20000011433 */
[--C-:B------:R-:W-:Y:S01]  /*0b30*/  IMAD R38, R38, 0x28, R42.reuse ;  /* 0x0000002826267824 */ /* 0x100fe200078e022a */
[----:B------:R1:W4:Y:S01]  /*0b40*/  LDS.64 R24, [R48] ;  /* 0x0000000030187984 */ /* 0x0003220000000a00 */
[----:B------:R-:W-:Y:S01]  /*0b50*/  SHF.R.S32.HI R23, RZ, 0x2, R23 ;  /* 0x00000002ff177819 */ /* 0x000fe20000011417 */
[----:B------:R-:W-:Y:S01]  /*0b60*/  IMAD R50, R39, 0x28, R42 ;  /* 0x0000002827327824 */ /* 0x000fe200078e022a */
[----:B------:R-:W-:-:S02]  /*0b70*/  SHF.R.S32.HI R49, RZ, 0x2, R49 ;  /* 0x00000002ff317819 */ /* 0x000fc40000011431 */
[----:B--2---:R-:W-:Y:S02]  /*0b80*/  IADD3 R44, R43, R38, RZ ;  /* 0x000000262b2c7210 */ /* 0x004fe40007ffe0ff */
[----:B------:R2:W4:Y:S01]  /*0b90*/  LDS.64 R38, [R46] ;  /* 0x000000002e267984 */ /* 0x0005220000000a00 */
[----:B------:R-:W-:Y:S01]  /*0ba0*/  SHF.R.S32.HI R47, RZ, 0x2, R47 ;  /* 0x00000002ff2f7819 */ /* 0x000fe2000001142f */
[----:B-1----:R-:W-:Y:S01]  /*0bb0*/  IMAD R48, R51, 0x28, R42 ;  /* 0x0000002833307824 */ /* 0x002fe200078e022a */
[----:B------:R-:W-:Y:S01]  /*0bc0*/  SHF.R.S32.HI R45, RZ, 0x2, R45 ;  /* 0x00000002ff2d7819 */ /* 0x000fe2000001142d */
[----:B------:R-:W-:Y:S01]  /*0bd0*/  IMAD.IADD R51, R43, 0x1, R22 ;  /* 0x000000012b337824 */ /* 0x000fe200078e0216 */
[----:B------:R-:W-:Y:S01]  /*0be0*/  SHF.R.S32.HI R53, RZ, 0x2, R53 ;  /* 0x00000002ff357819 */ /* 0x000fe20000011435 */
[--C-:B------:R-:W-:Y:S01]  /*0bf0*/  IMAD R47, R47, 0x28, R42.reuse ;  /* 0x000000282f2f7824 */ /* 0x100fe200078e022a */
[----:B------:R-:W-:Y:S01]  /*0c00*/  SHF.R.S32.HI R37, RZ, 0x2, R37 ;  /* 0x00000002ff257819 */ /* 0x000fe20000011425 */
[----:B--2---:R-:W-:-:S02]  /*0c10*/  IMAD R46, R23, 0x28, R42 ;  /* 0x00000028172e7824 */ /* 0x004fc400078e022a */
[----:B------:R1:W2:Y:S01]  /*0c20*/  LDS.64 R22, [R44] ;  /* 0x000000002c167984 */ /* 0x0002a20000000a00 */
[--C-:B------:R-:W-:Y:S02]  /*0c30*/  IMAD R45, R45, 0x28, R42.reuse ;  /* 0x000000282d2d7824 */ /* 0x100fe400078e022a */
[--C-:B------:R-:W-:Y:S02]  /*0c40*/  IMAD R52, R53, 0x28, R42.reuse ;  /* 0x0000002835347824 */ /* 0x100fe400078e022a */
[----:B------:R-:W-:Y:S01]  /*0c50*/  FADD.FTZ R53, RZ, R35 ;  /* 0x00000023ff357221 */ /* 0x000fe20000010000 */
[----:B-1----:R-:W-:Y:S02]  /*0c60*/  IMAD R44, R49, 0x28, R42 ;  /* 0x00000028312c7824 */ /* 0x002fe400078e022a */
[----:B------:R-:W-:Y:S01]  /*0c70*/  FADD.FTZ R49, RZ, R34 ;  /* 0x00000022ff317221 */ /* 0x000fe20000010000 */
[----:B------:R-:W-:Y:S01]  /*0c80*/  IADD3 R34, R43, R36, RZ ;  /* 0x000000242b227210 */ /* 0x000fe20007ffe0ff */
[----:B------:R-:W-:-:S02]  /*0c90*/  IMAD R42, R37, 0x28, R42 ;  /* 0x00000028252a7824 */ /* 0x000fc400078e022a */
[----:B0-----:R-:W-:Y:S01]  /*0ca0*/  FADD.FTZ R53, R53, R33 ;  /* 0x0000002135357221 */ /* 0x001fe20000010000 */
[----:B------:R-:W0:Y:S01]  /*0cb0*/  LDS.64 R36, [R51] ;  /* 0x0000000033247984 */ /* 0x000e220000000a00 */
[----:B------:R-:W-:Y:S01]  /*0cc0*/  FADD.FTZ R49, R49, R32 ;  /* 0x0000002031317221 */ /* 0x000fe20000010000 */
[----:B------:R-:W-:Y:S02]  /*0cd0*/  IMAD.IADD R32, R43, 0x1, R47 ;  /* 0x000000012b207824 */ /* 0x000fe400078e022f */
[----:B---3--:R-:W-:Y:S01]  /*0ce0*/  FADD.FTZ R53, R53, R31 ;  /* 0x0000001f35357221 */ /* 0x008fe20000010000 */
[----:B------:R-:W1:Y:S01]  /*0cf0*/  LDS.64 R34, [R34] ;  /* 0x0000000022227984 */ /* 0x000e620000000a00 */
[----:B------:R-:W-:Y:S01]  /*0d00*/  FADD.FTZ R49, R49, R30 ;  /* 0x0000001e31317221 */ /* 0x000fe20000010000 */
[----:B------:R-:W-:Y:S02]  /*0d10*/  IADD3 R30, R43, R45, RZ ;  /* 0x0000002d2b1e7210 */ /* 0x000fe40007ffe0ff */
[----:B------:R-:W3:Y:S01]  /*0d20*/  LDS.64 R32, [R32] ;  /* 0x0000000020207984 */ /* 0x000ee20000000a00 */
[----:B----4-:R-:W-:Y:S01]  /*0d30*/  FADD.FTZ R49, R49, R28 ;  /* 0x0000001c31317221 */ /* 0x010fe20000010000 */
[----:B------:R-:W-:-:S02]  /*0d40*/  IMAD.IADD R28, R43, 0x1, R52 ;  /* 0x000000012b1c7824 */ /* 0x000fc400078e0234 */
[----:B------:R-:W-:Y:S01]  /*0d50*/  FADD.FTZ R52, R53, R29 ;  /* 0x0000001d35347221 */ /* 0x000fe20000010000 */
[----:B------:R-:W4:Y:S01]  /*0d60*/  LDS.64 R30, [R30] ;  /* 0x000000001e1e7984 */ /* 0x000f220000000a00 */
[----:B------:R-:W-:Y:S01]  /*0d70*/  FADD.FTZ R49, R49, R40 ;  /* 0x0000002831317221 */ /* 0x000fe20000010000 */
[----:B------:R-:W-:Y:S01]  /*0d80*/  IADD3 R40, R43, R50, RZ ;  /* 0x000000322b287210 */ /* 0x000fe20007ffe0ff */
[----:B------:R-:W-:Y:S01]  /*0d90*/  FADD.FTZ R52, R52, R41 ;  /* 0x0000002934347221 */ /* 0x000fe20000010000 */
[----:B------:R-:W4:Y:S01]  /*0da0*/  LDS.64 R28, [R28] ;  /* 0x000000001c1c7984 */ /* 0x000f220000000a00 */
[----:B------:R-:W-:Y:S01]  /*0db0*/  FADD.FTZ R49, R49, R14 ;  /* 0x0000000e31317221 */ /* 0x000fe20000010000 */
[----:B------:R-:W-:Y:S02]  /*0dc0*/  IMAD.IADD R14, R43, 0x1, R48 ;  /* 0x000000012b0e7824 */ /* 0x000fe400078e0230 */
[----:B------:R-:W-:Y:S01]  /*0dd0*/  FADD.FTZ R52, R52, R15 ;  /* 0x0000000f34347221 */ /* 0x000fe20000010000 */
[----:B------:R-:W4:Y:S01]  /*0de0*/  LDS.64 R40, [R40] ;  /* 0x0000000028287984 */ /* 0x000f220000000a00 */
[----:B------:R-:W-:Y:S01]  /*0df0*/  FADD.FTZ R49, R49, R26 ;  /* 0x0000001a31317221 */ /* 0x000fe20000010000 */
[----:B------:R-:W-:Y:S01]  /*0e00*/  IADD3 R26, R43, R46, RZ ;  /* 0x0000002e2b1a7210 */ /* 0x000fe20007ffe0ff */
[----:B------:R-:W-:Y:S01]  /*0e10*/  FADD.FTZ R52, R52, R27 ;  /* 0x0000001b34347221 */ /* 0x000fe20000010000 */
[----:B------:R-:W4:Y:S01]  /*0e20*/  LDS.64 R14, [R14] ;  /* 0x000000000e0e7984 */ /* 0x000f220000000a00 */
[----:B------:R-:W-:Y:S01]  /*0e30*/  FADD.FTZ R49, R49, R24 ;  /* 0x0000001831317221 */ /* 0x000fe20000010000 */
[----:B------:R-:W-:-:S02]  /*0e40*/  IMAD.IADD R24, R43, 0x1, R44 ;  /* 0x000000012b187824 */ /* 0x000fc400078e022c */
[----:B------:R-:W-:Y:S01]  /*0e50*/  FADD.FTZ R52, R52, R25 ;  /* 0x0000001934347221 */ /* 0x000fe20000010000 */
[----:B------:R-:W4:Y:S01]  /*0e60*/  LDS.64 R26, [R26] ;  /* 0x000000001a1a7984 */ /* 0x000f220000000a00 */
[----:B------:R-:W-:Y:S01]  /*0e70*/  IADD3 R42, R43, R42, RZ ;  /* 0x0000002a2b2a7210 */ /* 0x000fe20007ffe0ff */
[----:B------:R-:W-:Y:S01]  /*0e80*/  FADD.FTZ R49, R49, R38 ;  /* 0x0000002631317221 */ /* 0x000fe20000010000 */
[----:B------:R-:W-:Y:S01]  /*0e90*/  FADD.FTZ R52, R52, R39 ;  /* 0x0000002734347221 */ /* 0x000fe20000010000 */
[----:B------:R-:W4:Y:S02]  /*0ea0*/  LDS.64 R24, [R24] ;  /* 0x0000000018187984 */ /* 0x000f240000000a00 */
[----:B--2---:R-:W-:Y:S01]  /*0eb0*/  FADD.FTZ R49, R49, R22 ;  /* 0x0000001631317221 */ /* 0x004fe20000010000 */
[----:B------:R-:W-:Y:S01]  /*0ec0*/  FADD.FTZ R52, R52, R23 ;  /* 0x0000001734347221 */ /* 0x000fe20000010000 */
[----:B------:R-:W2:Y:S02]  /*0ed0*/  LDS.64 R38, [R42] ;  /* 0x000000002a267984 */ /* 0x000ea40000000a00 */
[----:B0-----:R-:W-:Y:S01]  /*0ee0*/  FADD.FTZ R49, R49, R36 ;  /* 0x0000002431317221 */ /* 0x001fe20000010000 */
[----:B------:R-:W-:-:S03]  /*0ef0*/  FADD.FTZ R52, R52, R37 ;  /* 0x0000002534347221 */ /* 0x000fc60000010000 */
[----:B-1----:R-:W-:Y:S01]  /*0f00*/  FADD.FTZ R49, R49, R34 ;  /* 0x0000002231317221 */ /* 0x002fe20000010000 */
[----:B------:R-:W-:-:S03]  /*0f10*/  FADD.FTZ R52, R52, R35 ;  /* 0x0000002334347221 */ /* 0x000fc60000010000 */
[----:B---3--:R-:W-:Y:S01]  /*0f20*/  FADD.FTZ R49, R49, R32 ;  /* 0x0000002031317221 */ /* 0x008fe20000010000 */
[----:B------:R-:W-:-:S03]  /*0f30*/  FADD.FTZ R52, R52, R33 ;  /* 0x0000002134347221 */ /* 0x000fc60000010000 */
[----:B----4-:R-:W-:Y:S01]  /*0f40*/  FADD.FTZ R49, R49, R30 ;  /* 0x0000001e31317221 */ /* 0x010fe20000010000 */
        /* <DEDUP_REMOVED lines=11> */
[----:B--2---:R-:W-:Y:S01]  /*1000*/  FADD.FTZ R38, R49, R38 ;  /* 0x0000002631267221 */ /* 0x004fe20000010000 */
[----:B------:R-:W-:-:S07]  /*1010*/  FADD.FTZ R39, R52, R39 ;  /* 0x0000002734277221 */ /* 0x000fce0000010000 */
.L_x_1765:
[----:B------:R-:W-:Y:S05]  /*1020*/  BSYNC B0 ;  /* 0x0000000000007941 */ /* 0x000fea0003800000 */
.L_x_1764:
[----:B------:R-:W1:Y:S01]  /*1030*/  SHFL.BFLY PT, R15, R38, 0x2, 0x1f ;  /* 0x0c401f00260f7f89 */ /* 0x000e6200000e0000 */
[----:B------:R-:W-:Y:S01]  /*1040*/  LOP3.LUT P0, RZ, R2, 0xfffffff3, RZ, 0xc0, !PT ;  /* 0xfffffff302ff7812 */ /* 0x000fe2000780c0ff */
[----:B------:R-:W-:Y:S02]  /*1050*/  BSSY B0, `(.L_x_1766) ;  /* 0x0000013000007945 */ /* 0x000fe40003800000 */
[----:B------:R-:W2:Y:S01]  /*1060*/  SHFL.BFLY PT, R14, R39, 0x2, 0x1f ;  /* 0x0c401f00270e7f89 */ /* 0x000ea200000e0000 */
[----:B-1----:R-:W-:Y:S01]  /*1070*/  FADD.FTZ R22, R15, R38 ;  /* 0x000000260f167221 */ /* 0x002fe20000010000 */
[----:B--2---:R-:W-:-:S04]  /*1080*/  FADD.FTZ R23, R14, R39 ;  /* 0x000000270e177221 */ /* 0x004fc80000010000 */
[----:B------:R-:W1:Y:S04]  /*1090*/  SHFL.BFLY PT, R15, R22, 0x1, 0x1f ;  /* 0x0c201f00160f7f89 */ /* 0x000e6800000e0000 */
[----:B0-----:R-:W0:Y:S01]  /*10a0*/  SHFL.BFLY PT, R24, R23, 0x1, 0x1f ;  /* 0x0c201f0017187f89 */ /* 0x001e2200000e0000 */
[----:B-1----:R-:W-:Y:S01]  /*10b0*/  FADD.FTZ R14, R22, R15 ;  /* 0x0000000f160e7221 */ /* 0x002fe20000010000 */
[----:B0-----:R-:W-:Y:S01]  /*10c0*/  FADD.FTZ R15, R23, R24 ;  /* 0x00000018170f7221 */ /* 0x001fe20000010000 */
[----:B------:R-:W-:Y:S06]  /*10d0*/  @P0 BRA `(.L_x_1767) ;  /* 0x0000000000280947 */ /* 0x000fec0003800000 */
[----:B------:R-:W0:Y:S01]  /*10e0*/  LDC R25, c[0x0][0x10] ;  /* 0x00000400ff197b82 */ /* 0x000e220000000800 */
[----:B------:R-:W-:-:S05]  /*10f0*/  SHF.R.U32.HI R24, RZ, 0x2, R2 ;  /* 0x00000002ff187819 */ /* 0x000fca0000011602 */
[----:B------:R-:W-:Y:S02]  /*1100*/  IMAD.SHL.U32 R27, R24, 0x40, RZ ;  /* 0x00000040181b7824 */ /* 0x000fe400078e00ff */
[----:B------:R-:W1:Y:S01]  /*1110*/  LDC.64 R22, c[0x0][0x248] ;  /* 0x00009200ff167b82 */ /* 0x000e620000000a00 */
[----:B0-----:R-:W-:Y:S02]  /*1120*/  IMAD R24, R25, UR4, R0 ;  /* 0x0000000419187c24 */ /* 0x001fe4000f8e0200 */
[----:B------:R-:W-:-:S04]  /*1130*/  LOP3.LUT R25, R27, 0xffffffc0, R4, 0xe2, !PT ;  /* 0xffffffc01b197812 */ /* 0x000fc800078ee204 */
[----:B------:R-:W-:-:S05]  /*1140*/  LEA R24, R24, R25, 0x8 ;  /* 0x0000001918187211 */ /* 0x000fca00078e40ff */
[----:B------:R-:W-:-:S04]  /*1150*/  IMAD.SHL.U32 R25, R24, 0x2, RZ ;  /* 0x0000000218197824 */ /* 0x000fc800078e00ff */
[----:B-1----:R-:W-:-:S05]  /*1160*/  IMAD.WIDE.U32 R22, R25, 0x4, R22 ;  /* 0x0000000419167825 */ /* 0x002fca00078e0016 */
[----:B------:R0:W-:Y:S02]  /*1170*/  STG.E.64 desc[UR8][R22.64], R14 ;  /* 0x0000000e16007986 */ /* 0x0001e4000c101b08 */
.L_x_1767:
[----:B------:R-:W-:Y:S05]  /*1180*/  BSYNC B0 ;  /* 0x0000000000007941 */ /* 0x000fea0003800000 */
.L_x_1766:
[C---:B------:R-:W-:Y:S01]  /*1190*/  ISETP.NE.AND P1, PT, R2.reuse, RZ, PT ;  /* 0x000000ff0200720c */ /* 0x040fe20003f25270 */
[----:B------:R-:W-:Y:S01]  /*11a0*/  BAR.SYNC.DEFER_BLOCKING 0x0 ;  /* 0x0000000000007b1d */ /* 0x000fe20000010000 */
[----:B------:R-:W-:Y:S02]  /*11b0*/  ISETP.GT.U32.AND P0, PT, R2, 0x7f, PT ;  /* 0x0000007f0200780c */ /* 0x000fe40003f04070 */
[----:B------:R-:W-:Y:S02]  /*11c0*/  PRMT R16, R16, 0x7632, R16 ;  /* 0x0000763210107816 */ /* 0x000fe40000000010 */
[----:B------:R-:W-:Y:S02]  /*11d0*/  PRMT R17, R17, 0x7632, R17 ;  /* 0x0000763211117816 */ /* 0x000fe40000000011 */
[----:B0----5:R-:W-:Y:S02]  /*11e0*/  PRMT R14, R18, 0x7632, R14 ;  /* 0x00007632120e7816 */ /* 0x021fe4000000000e */
[----:B------:R-:W-:-:S02]  /*11f0*/  PRMT R15, R19, 0x7632, R15 ;  /* 0x00007632130f7816 */ /* 0x000fc4000000000f */
[----:B------:R-:W-:Y:S02]  /*1200*/  PRMT R22, R20, 0x7632, R22 ;  /* 0x0000763214167816 */ /* 0x000fe40000000016 */
[----:B------:R-:W-:Y:S01]  /*1210*/  PRMT R23, R21, 0x7632, R23 ;  /* 0x0000763215177816 */ /* 0x000fe20000000017 */
[----:B------:R-:W-:Y:S06]  /*1220*/  @P1 BRA `(.L_x_1768) ;  /* 0x00000000003c1947 */ /* 0x000fec0003800000 */
        /* <DEDUP_REMOVED lines=9> */
.L_x_1769:
[----:B------:R-:W2:Y:S04]  /*12c0*/  LD.E.STRONG.GPU R26, desc[UR8][R24.64] ;  /* 0x00000008181a7980 */ /* 0x000ea8000c10f900 */
[----:B--2---:R-:W-:Y:S01]  /*12d0*/  CCTL.IVALL ;  /* 0x00000000ff00798f */ /* 0x004fe20002000000 */
[----:B------:R-:W-:Y:S05]  /*12e0*/  YIELD ;  /* 0x0000000000007946 */ /* 0x000fea0003800000 */
[----:B-----5:R-:W-:-:S04]  /*12f0*/  LOP3.LUT R26, R26, R27, RZ, 0x3c, !PT ;  /* 0x0000001b1a1a7212 */ /* 0x020fc800078e3cff */
[----:B------:R-:W-:-:S13]  /*1300*/  ISETP.GT.AND P1, PT, R26, -0x1, PT ;  /* 0xffffffff1a00780c */ /* 0x000fda0003f24270 */
[----:B------:R-:W-:Y:S05]  /*1310*/  @P1 BRA `(.L_x_1769) ;  /* 0xfffffffc00e81947 */ /* 0x000fea000383ffff */
.L_x_1768:
[----:B------:R-:W-:Y:S05]  /*1320*/  WARPSYNC.ALL ;  /* 0x0000000000007948 */ /* 0x000fea0003800000 */
[----:B------:R-:W1:Y:S01]  /*1330*/  @!P0 LDC R29, c[0x0][0x10] ;  /* 0x00000400ff1d8b82 */ /* 0x000e620000000800 */
[----:B------:R-:W-:-:S07]  /*1340*/  @!P0 IMAD.SHL.U32 R27, R2, 0x2, RZ ;  /* 0x00000002021b8824 */ /* 0x000fce00078e00ff */
[----:B------:R-:W-:Y:S01]  /*1350*/  BAR.SYNC.DEFER_BLOCKING 0x0 ;  /* 0x0000000000007b1d */ /* 0x000fe20000010000 */
[----:B------:R-:W-:-:S07]  /*1360*/  @!P0 LOP3.LUT R27, R27, 0x7fffffc0, RZ, 0xc0, !PT ;  /* 0x7fffffc01b1b8812 */ /* 0x000fce00078ec0ff */
[----:B0-----:R-:W0:Y:S01]  /*1370*/  @!P0 LDC.64 R24, c[0x0][0x248] ;  /* 0x00009200ff188b82 */ /* 0x001e220000000a00 */
[----:B------:R-:W-:Y:S01]  /*1380*/  ULDC.64 UR12, c[0x0][0x240] ;  /* 0x00009000000c7ab9 */ /* 0x000fe20000000a00 */
        /* <DEDUP_REMOVED lines=10> */
[----:B------:R-:W-:Y:S02]  /*1430*/  CS2R R28, SRZ ;  /* 0x00000000001c7805 */ /* 0x000fe4000001ff00 */
[----:B------:R-:W-:Y:S01]  /*1440*/  ISETP.EQ.U32.AND P1, PT, RZ, UR12, PT ;  /* 0x0000000cff007c0c */ /* 0x000fe2000bf22070 */
[----:B------:R-:W-:Y:S01]  /*1450*/  BSSY B0, `(.L_x_1770) ;  /* 0x000003c000007945 */ /* 0x000fe20003800000 */
[----:B--2---:R-:W-:Y:S01]  /*1460*/  @!P0 FADD.FTZ R31, RZ, R26 ;  /* 0x0000001aff1f8221 */ /* 0x004fe20000010000 */
[----:B------:R-:W-:-:S03]  /*1470*/  @!P0 FADD.FTZ R30, RZ, R27 ;  /* 0x0000001bff1e8221 */ /* 0x000fc60000010000 */
[----:B---3--:R-:W-:Y:S01]  /*1480*/  @!P0 FADD.FTZ R29, R24, R31 ;  /* 0x0000001f181d8221 */ /* 0x008fe20000010000 */
[----:B------:R-:W-:Y:S01]  /*1490*/  @!P0 FADD.FTZ R28, R25, R30 ;  /* 0x0000001e191c8221 */ /* 0x000fe20000010000 */
[----:B------:R-:W-:-:S03]  /*14a0*/  LOP3.LUT P0, RZ, R2, 0xffffff9f, RZ, 0xc0, !PT ;  /* 0xffffff9f02ff7812 */ /* 0x000fc6000780c0ff */
[----:B------:R-:W0:Y:S04]  /*14b0*/  SHFL.BFLY PT, R30, R29, 0x10, 0x1f ;  /* 0x0e001f001d1e7f89 */ /* 0x000e2800000e0000 */
[----:B------:R-:W1:Y:S06]  /*14c0*/  SHFL.BFLY PT, R31, R28, 0x10, 0x1f ;  /* 0x0e001f001c1f7f89 */ /* 0x000e6c00000e0000 */
[----:B------:R-:W2:Y:S01]  /*14d0*/  @!P0 S2R R33, SR_CgaCtaId ;  /* 0x0000000000218919 */ /* 0x000ea20000008800 */
[----:B0-----:R-:W-:Y:S01]  /*14e0*/  FADD.FTZ R30, R30, R29 ;  /* 0x0000001d1e1e7221 */ /* 0x001fe20000010000 */
[----:B-1----:R-:W-:-:S04]  /*14f0*/  FADD.FTZ R31, R31, R28 ;  /* 0x0000001c1f1f7221 */ /* 0x002fc80000010000 */
[----:B------:R-:W0:Y:S04]  /*1500*/  SHFL.BFLY PT, R25, R30, 0x8, 0x1f ;  /* 0x0d001f001e197f89 */ /* 0x000e2800000e0000 */
[----:B------:R-:W1:Y:S01]  /*1510*/  SHFL.BFLY PT, R24, R31, 0x8, 0x1f ;  /* 0x0d001f001f187f89 */ /* 0x000e6200000e0000 */
[----:B0-----:R-:W-:Y:S01]  /*1520*/  FADD.FTZ R25, R30, R25 ;  /* 0x000000191e197221 */ /* 0x001fe20000010000 */
[----:B-1----:R-:W-:-:S04]  /*1530*/  FADD.FTZ R24, R31, R24 ;  /* 0x000000181f187221 */ /* 0x002fc80000010000 */
[----:B------:R-:W0:Y:S01]  /*1540*/  SHFL.BFLY PT, R26, R25, 0x4, 0x1f ;  /* 0x0c801f00191a7f89 */ /* 0x000e2200000e0000 */
[----:B------:R-:W-:-:S03]  /*1550*/  @!P0 MOV R31, 0x400 ;  /* 0x00000400001f8802 */ /* 0x000fc60000000f00 */
[----:B------:R-:W1:Y:S01]  /*1560*/  SHFL.BFLY PT, R27, R24, 0x4, 0x1f ;  /* 0x0c801f00181b7f89 */ /* 0x000e6200000e0000 */
[----:B0-----:R-:W-:Y:S01]  /*1570*/  FADD.FTZ R26, R25, R26 ;  /* 0x0000001a191a7221 */ /* 0x001fe20000010000 */
[----:B-1----:R-:W-:-:S04]  /*1580*/  FADD.FTZ R27, R24, R27 ;  /* 0x0000001b181b7221 */ /* 0x002fc80000010000 */
[----:B------:R-:W0:Y:S04]  /*1590*/  SHFL.BFLY PT, R29, R26, 0x2, 0x1f ;  /* 0x0c401f001a1d7f89 */ /* 0x000e2800000e0000 */
[----:B------:R-:W1:Y:S01]  /*15a0*/  SHFL.BFLY PT, R28, R27, 0x2, 0x1f ;  /* 0x0c401f001b1c7f89 */ /* 0x000e6200000e0000 */
[----:B0-----:R-:W-:Y:S01]  /*15b0*/  FADD.FTZ R29, R26, R29 ;  /* 0x0000001d1a1d7221 */ /* 0x001fe20000010000 */
[----:B------:R-:W-:Y:S02]  /*15c0*/  @!P0 IADD3 R26, R31, 0xc80, RZ ;  /* 0x00000c801f1a8810 */ /* 0x000fe40007ffe0ff */
[----:B------:R-:W-:Y:S01]  /*15d0*/  @!P0 SHF.R.U32.HI R31, RZ, 0x2, R2 ;  /* 0x00000002ff1f8819 */ /* 0x000fe20000011602 */
[----:B-1----:R-:W-:Y:S01]  /*15e0*/  FADD.FTZ R28, R27, R28 ;  /* 0x0000001c1b1c7221 */ /* 0x002fe20000010000 */
[----:B------:R-:W0:Y:S01]  /*15f0*/  SHFL.BFLY PT, R30, R29, 0x1, 0x1f ;  /* 0x0c201f001d1e7f89 */ /* 0x000e2200000e0000 */
[----:B--2---:R-:W-:-:S02]  /*1600*/  @!P0 LEA R27, R33, R26, 0x18 ;  /* 0x0000001a211b8211 */ /* 0x004fc400078ec0ff */
[----:B------:R-:W-:Y:S01]  /*1610*/  @!P0 LOP3.LUT R26, R31, 0x3ffffff8, RZ, 0xc0, !PT ;  /* 0x3ffffff81f1a8812 */ /* 0x000fe200078ec0ff */
[----:B------:R-:W1:Y:S04]  /*1620*/  SHFL.BFLY PT, R25, R28, 0x1, 0x1f ;  /* 0x0c201f001c197f89 */ /* 0x000e6800000e0000 */
[----:B------:R-:W-:Y:S02]  /*1630*/  @!P0 IMAD.IADD R26, R26, 0x1, R27 ;  /* 0x000000011a1a8824 */ /* 0x000fe400078e021b */
[----:B0-----:R-:W-:-:S04]  /*1640*/  FADD.FTZ R24, R29, R30 ;  /* 0x0000001e1d187221 */ /* 0x001fc80000010000 */
[----:B------:R-:W-:Y:S01]  /*1650*/  @!P0 FMUL.FTZ R24, R24, 4.8828125727595761418e-05 ;  /* 0x384ccccd18188820 */ /* 0x000fe20000410000 */
[----:B-1----:R-:W-:-:S03]  /*1660*/  FADD.FTZ R30, R28, R25 ;  /* 0x000000191c1e7221 */ /* 0x002fc60000010000 */
[----:B------:R-:W-:-:S04]  /*1670*/  @!P0 FMUL.FTZ R25, R24, R24 ;  /* 0x0000001818198220 */ /* 0x000fc80000410000 */
[----:B------:R-:W-:-:S05]  /*1680*/  @!P0 FFMA.FTZ R25, R30, 4.8828125727595761418e-05, -R25 ;  /* 0x384ccccd1e198823 */ /* 0x000fca0000010819 */
[----:B------:R-:W-:-:S05]  /*1690*/  @!P0 FMNMX.FTZ R25, RZ, R25, !PT ;  /* 0x00000019ff198209 */ /* 0x000fca0007810000 */
[----:B------:R0:W-:Y:S01]  /*16a0*/  @!P0 STS.64 [R26], R24 ;  /* 0x000000181a008388 */ /* 0x0001e20000000a00 */
[----:B------:R-:W-:Y:S01]  /*16b0*/  BAR.SYNC.DEFER_BLOCKING 0x0 ;  /* 0x0000000000007b1d */ /* 0x000fe20000010000 */
[----:B------:R-:W-:-:S04]  /*16c0*/  LOP3.LUT P0, RZ, R4, 0x3f, RZ, 0xc0, !PT ;  /* 0x0000003f04ff7812 */ /* 0x000fc8000780c0ff */
[----:B------:R-:W-:-:S04]  /*16d0*/  ISETP.GT.U32.OR P0, PT, R2, 0x3, P0 ;  /* 0x000000030200780c */ /* 0x000fc80000704470 */
[----:B------:R-:W-:-:S13]  /*16e0*/  ISETP.EQ.OR.EX P0, PT, RZ, UR13, P0, P1 ;  /* 0x0000000dff007c0c */ /* 0x000fda0008702710 */
[----:B0-----:R-:W-:Y:S05]  /*16f0*/  @P0 BRA `(.L_x_1771) ;  /* 0x0000000000440947 */ /* 0x001fea0003800000 */
[----:B------:R-:W0:Y:S01]  /*1700*/  S2UR UR7, SR_CgaCtaId ;  /* 0x00000000000779c3 */ /* 0x000e220000008800 */
[----:B------:R-:W-:Y:S01]  /*1710*/  UMOV UR6, 0x400 ;  /* 0x0000040000067882 */ /* 0x000fe20000000000 */
[C---:B------:R-:W-:Y:S01]  /*1720*/  SHF.L.U32 R27, R5.reuse, 0x2, RZ ;  /* 0x00000002051b7819 */ /* 0x040fe200000006ff */
[----:B------:R-:W-:Y:S01]  /*1730*/  UIADD3 UR6, UR6, 0xc80, URZ ;  /* 0x00000c8006067890 */ /* 0x000fe2000fffe03f */
[----:B------:R-:W-:Y:S02]  /*1740*/  SHF.L.U64.HI R29, R5, 0x2, R8 ;  /* 0x00000002051d7819 */ /* 0x000fe40000010208 */
[C---:B------:R-:W-:Y:S02]  /*1750*/  LOP3.LUT R31, R27.reuse, 0xc, RZ, 0xc0, !PT ;  /* 0x0000000c1b1f7812 */ /* 0x040fe400078ec0ff */
[----:B------:R-:W-:Y:S02]  /*1760*/  LOP3.LUT R27, R27, 0xfffffff0, RZ, 0xc0, !PT ;  /* 0xfffffff01b1b7812 */ /* 0x000fe400078ec0ff */
[----:B------:R-:W-:Y:S01]  /*1770*/  LOP3.LUT R29, R29, 0x1fffffff, RZ, 0xc0, !PT ;  /* 0x1fffffff1d1d7812 */ /* 0x000fe200078ec0ff */
[----:B------:R-:W-:-:S05]  /*1780*/  IMAD.IADD R26, R31, 0x1, R2 ;  /* 0x000000011f1a7824 */ /* 0x000fca00078e0202 */
[----:B------:R-:W-:-:S04]  /*1790*/  IADD3 R27, P0, R26, R27, RZ ;  /* 0x0000001b1a1b7210 */ /* 0x000fc80007f1e0ff */
[----:B------:R-:W-:Y:S02]  /*17a0*/  LEA.HI.X.SX32 R28, R26, R29, 0x1, P0 ;  /* 0x0000001d1a1c7211 */ /* 0x000fe400000f0eff */
[----:B------:R-:W-:Y:S01]  /*17b0*/  LEA R26, P0, R27, UR12, 0x3 ;  /* 0x0000000c1b1a7c11 */ /* 0x000fe2000f8018ff */
[----:B0-----:R-:W-:-:S03]  /*17c0*/  ULEA UR6, UR7, UR6, 0x18 ;  /* 0x0000000607067291 */ /* 0x001fc6000f8ec03f */
[----:B------:R-:W-:-:S03]  /*17d0*/  LEA.HI.X R27, R27, UR13, R28, 0x3, P0 ;  /* 0x0000000d1b1b7c11 */ /* 0x000fc600080f1c1c */
[----:B------:R-:W-:-:S06]  /*17e0*/  LEA R24, R2, UR6, 0x3 ;  /* 0x0000000602187c11 */ /* 0x000fcc000f8e18ff */
[----:B------:R-:W0:Y:S04]  /*17f0*/  LDS.64 R24, [R24] ;  /* 0x0000000018187984 */ /* 0x000e280000000a00 */
[----:B0-----:R0:W-:Y:S02]  /*1800*/  STG.E.64 desc[UR8][R26.64], R24 ;  /* 0x000000181a007986 */ /* 0x0011e4000c101b08 */
.L_x_1771:
[----:B------:R-:W-:Y:S05]  /*1810*/  BSYNC B0 ;  /* 0x0000000000007941 */ /* 0x000fea0003800000 */
.L_x_1770:
[----:B------:R-:W1:Y:S01]  /*1820*/  S2UR UR7, SR_CgaCtaId ;  /* 0x00000000000779c3 */ /* 0x000e620000008800 */
[----:B0-----:R-:W-:Y:S01]  /*1830*/  SHF.L.U32 R24, R5, 0x2, RZ ;  /* 0x0000000205187819 */ /* 0x001fe200000006ff */
[----:B------:R-:W-:Y:S01]  /*1840*/  UMOV UR6, 0x400 ;  /* 0x0000040000067882 */ /* 0x000fe20000000000 */
[----:B------:R-:W-:Y:S01]  /*1850*/  IMAD.U32 R17, R17, 0x10000, RZ ;  /* 0x0001000011117824 */ /* 0x000fe200078e00ff */
[----:B------:R-:W-:Y:S01]  /*1860*/  UIADD3 UR6, UR6, 0xc80, URZ ;  /* 0x00000c8006067890 */ /* 0x000fe2000fffe03f */
[----:B------:R-:W-:Y:S01]  /*1870*/  LOP3.LUT R24, R24, 0xc, RZ, 0xc0, !PT ;  /* 0x0000000c18187812 */ /* 0x000fe200078ec0ff */
[----:B------:R-:W-:Y:S01]  /*1880*/  IMAD.U32 R20, R20, 0x10000, RZ ;  /* 0x0001000014147824 */ /* 0x000fe200078e00ff */
[----:B------:R-:W-:Y:S01]  /*1890*/  SHF.L.U32 R18, R18, 0x10, RZ ;  /* 0x0000001012127819 */ /* 0x000fe200000006ff */
[----:B------:R-:W-:Y:S01]  /*18a0*/  IMAD.U32 R22, R22, 0x10000, RZ ;  /* 0x0001000016167824 */ /* 0x000fe200078e00ff */
[----:B------:R-:W-:Y:S01]  /*18b0*/  SHF.L.U32 R19, R19, 0x10, RZ ;  /* 0x0000001013137819 */ /* 0x000fe200000006ff */
[----:B------:R-:W-:Y:S01]  /*18c0*/  IMAD.MOV R26, RZ, RZ, -R24 ;  /* 0x000000ffff1a7224 */ /* 0x000fe200078e0a18 */
[----:B------:R-:W-:Y:S01]  /*18d0*/  SHF.L.U32 R21, R21, 0x10, RZ ;  /* 0x0000001015157819 */ /* 0x000fe200000006ff */
[----:B------:R-:W-:Y:S01]  /*18e0*/  IMAD.WIDE.U32 R24, R7, -0x33333333, RZ ;  /* 0xcccccccd07187825 */ /* 0x000fe200078e00ff */
[----:B------:R-:W-:Y:S01]  /*18f0*/  SHF.L.U32 R14, R14, 0x10, RZ ;  /* 0x000000100e0e7819 */ /* 0x000fe200000006ff */
[----:B------:R-:W-:Y:S01]  /*1900*/  ULOP3.LUT UR4, UR4, 0x1, URZ, 0x3c, !UPT ;  /* 0x0000000104047892 */ /* 0x000fe2000f8e3c3f */
[----:B------:R-:W-:Y:S01]  /*1910*/  MOV R24, R26 ;  /* 0x0000001a00187202 */ /* 0x000fe20000000f00 */
[----:B------:R-:W-:-:S03]  /*1920*/  IMAD.U32 R7, R16, 0x10000, RZ ;  /* 0x0001000010077824 */ /* 0x000fc600078e00ff */
[----:B------:R-:W-:Y:S01]  /*1930*/  LEA.HI R24, R25, R24, RZ, 0x1a ;  /* 0x0000001819187211 */ /* 0x000fe200078fd0ff */
[----:B-1----:R-:W-:-:S06]  /*1940*/  ULEA UR6, UR7, UR6, 0x18 ;  /* 0x0000000607067291 */ /* 0x002fcc000f8ec03f */
[----:B------:R-:W-:Y:S01]  /*1950*/  LEA R24, R24, UR6, 0x3 ;  /* 0x0000000618187c11 */ /* 0x000fe2000f8e18ff */
[----:B------:R-:W-:-:S05]  /*1960*/  ULDC UR6, c[0x0][0x230] ;  /* 0x00008c0000067ab9 */ /* 0x000fca0000000800 */
[----:B------:R-:W0:Y:S02]  /*1970*/  LDS.64 R24, [R24] ;  /* 0x0000000018187984 */ /* 0x000e240000000a00 */
[----:B0-----:R-:W-:Y:S01]  /*1980*/  FADD.FTZ R25, R25, UR6 ;  /* 0x0000000619197e21 */ /* 0x001fe20008010000 */
[--C-:B------:R-:W-:Y:S01]  /*1990*/  FADD.FTZ R3, R3, -R24.reuse ;  /* 0x8000001803037221 */ /* 0x100fe20000010000 */
[----:B------:R-:W-:Y:S01]  /*19a0*/  FADD.FTZ R13, R13, -R24 ;  /* 0x800000180d0d7221 */ /* 0x000fe20000010000 */
[C---:B------:R-:W-:Y:S01]  /*19b0*/  FADD.FTZ R7, -R24.reuse, R7 ;  /* 0x0000000718077221 */ /* 0x040fe20000010100 */
[----:B------:R-:W0:Y:S01]  /*19c0*/  MUFU.RSQ R26, R25 ;  /* 0x00000019001a7308 */ /* 0x000e220000001400 */
[----:B------:R-:W-:Y:S01]  /*19d0*/  FADD.FTZ R17, -R24, R17 ;  /* 0x0000001118117221 */ /* 0x000fe20000010100 */
[----:B------:R-:W-:Y:S01]  /*19e0*/  ULDC.64 UR6, c[0x0][0x210] ;  /* 0x0000840000067ab9 */ /* 0x000fe20000000a00 */
[----:B0-----:R-:W-:Y:S01]  /*19f0*/  FMUL.FTZ R3, R3, R26 ;  /* 0x0000001a03037220 */ /* 0x001fe20000410000 */
[C---:B------:R-:W-:Y:S01]  /*1a00*/  FMUL.FTZ R16, R26.reuse, R13 ;  /* 0x0000000d1a107220 */ /* 0x040fe20000410000 */
[C---:B------:R-:W-:Y:S01]  /*1a10*/  FMUL.FTZ R7, R26.reuse, R7 ;  /* 0x000000071a077220 */ /* 0x040fe20000410000 */
[----:B------:R-:W-:Y:S01]  /*1a20*/  FMUL.FTZ R17, R26, R17 ;  /* 0x000000111a117220 */ /* 0x000fe20000410000 */
[----:B------:R-:W-:Y:S01]  /*1a30*/  FFMA.FTZ R3, R3, R18, R20 ;  /* 0x0000001203037223 */ /* 0x000fe20000010014 */
[----:B------:R-:W-:Y:S01]  /*1a40*/  FFMA.FTZ R19, R16, R19, R21 ;  /* 0x0000001310137223 */ /* 0x000fe20000010015 */
[----:B------:R-:W-:Y:S01]  /*1a50*/  SHF.L.U32 R18, R23, 0x10, RZ ;  /* 0x0000001017127819 */ /* 0x000fe200000006ff */
[----:B------:R-:W-:-:S02]  /*1a60*/  IMAD.U32 R16, R15, 0x10000, RZ ;  /* 0x000100000f107824 */ /* 0x000fc400078e00ff */
[----:B------:R-:W-:Y:S01]  /*1a70*/  FFMA.FTZ R14, R7, R14, R22 ;  /* 0x0000000e070e7223 */ /* 0x000fe20000010016 */
[----:B------:R-:W-:Y:S01]  /*1a80*/  FMUL.FTZ R7, R3, -1.4426950216293334961 ;  /* 0xbfb8aa3b03077820 */ /* 0x000fe20000410000 */
[----:B------:R-:W-:Y:S01]  /*1a90*/  FMUL.FTZ R15, R19, -1.4426950216293334961 ;  /* 0xbfb8aa3b130f7820 */ /* 0x000fe20000410000 */
[----:B------:R-:W-:Y:S01]  /*1aa0*/  FFMA.FTZ R17, R17, R16, R18 ;  /* 0x0000001011117223 */ /* 0x000fe20000010012 */
[----:B------:R-:W-:-:S03]  /*1ab0*/  FMUL.FTZ R13, R14, -1.4426950216293334961 ;  /* 0xbfb8aa3b0e0d7820 */ /* 0x000fc60000410000 */
[----:B------:R-:W-:Y:S01]  /*1ac0*/  FMUL.FTZ R20, R17, -1.4426950216293334961 ;  /* 0xbfb8aa3b11147820 */ /* 0x000fe20000410000 */
[----:B------:R-:W0:Y:S08]  /*1ad0*/  MUFU.EX2 R7, R7 ;  /* 0x0000000700077308 */ /* 0x000e300000000800 */
[----:B------:R-:W1:Y:S08]  /*1ae0*/  MUFU.EX2 R13, R13 ;  /* 0x0000000d000d7308 */ /* 0x000e700000000800 */
[----:B------:R-:W2:Y:S01]  /*1af0*/  MUFU.EX2 R15, R15 ;  /* 0x0000000f000f7308 */ /* 0x000ea20000000800 */
[----:B0-----:R-:W-:-:S07]  /*1b00*/  FADD.FTZ R7, R7, 1 ;  /* 0x3f80000007077421 */ /* 0x001fce0000010000 */
[----:B------:R-:W0:Y:S01]  /*1b10*/  MUFU.EX2 R20, R20 ;  /* 0x0000001400147308 */ /* 0x000e220000000800 */
[----:B-1----:R-:W-:-:S07]  /*1b20*/  FADD.FTZ R16, R13, 1 ;  /* 0x3f8000000d107421 */ /* 0x002fce0000010000 */
[----:B------:R-:W1:Y:S01]  /*1b30*/  MUFU.RCP R18, R7 ;  /* 0x0000000700127308 */ /* 0x000e620000001000 */
[----:B--2---:R-:W-:-:S07]  /*1b40*/  FADD.FTZ R13, R15, 1 ;  /* 0x3f8000000f0d7421 */ /* 0x004fce0000010000 */
[----:B------:R-:W2:Y:S01]  /*1b50*/  MUFU.RCP R23, R16 ;  /* 0x0000001000177308 */ /* 0x000ea20000001000 */
[----:B0-----:R-:W-:-:S07]  /*1b60*/  FADD.FTZ R21, R20, 1 ;  /* 0x3f80000014157421 */ /* 0x001fce0000010000 */
[----:B------:R-:W0:Y:S01]  /*1b70*/  MUFU.RCP R22, R13 ;  /* 0x0000000d00167308 */ /* 0x000e220000001000 */
[----:B-1----:R-:W-:-:S07]  /*1b80*/  FMUL.FTZ R3, R3, R18 ;  /* 0x0000001203037220 */ /* 0x002fce0000410000 */
[----:B------:R-:W1:Y:S01]  /*1b90*/  MUFU.RCP R24, R21 ;  /* 0x0000001500187308 */ /* 0x000e620000001000 */
[----:B--2---:R-:W-:Y:S01]  /*1ba0*/  FMUL.FTZ R18, R14, R23 ;  /* 0x000000170e127220 */ /* 0x004fe20000410000 */
[----:B------:R-:W-:-:S04]  /*1bb0*/  IADD3 R14, P0, R9, UR6, RZ ;  /* 0x00000006090e7c10 */ /* 0x000fc8000ff1e0ff */
[----:B------:R-:W-:Y:S02]  /*1bc0*/  F2FP.BF16.F32.PACK_AB R3, R18, R3 ;  /* 0x000000031203723e */ /* 0x000fe400000010ff */
[----:B------:R-:W-:Y:S01]  /*1bd0*/  IADD3.X R15, R11, UR7, RZ, P0, !PT ;  /* 0x000000070b0f7c10 */ /* 0x000fe200087fe4ff */
[----:B0-----:R-:W-:Y:S01]  /*1be0*/  FMUL.FTZ R19, R19, R22 ;  /* 0x0000001613137220 */ /* 0x001fe20000410000 */
[----:B------:R-:W-:Y:S02]  /*1bf0*/  PRMT R7, R3, 0x7632, R7 ;  /* 0x0000763203077816 */ /* 0x000fe40000000007 */
[----:B------:R-:W-:Y:S01]  /*1c00*/  IADD3 R5, P0, R5, 0x5, RZ ;  /* 0x0000000505057810 */ /* 0x000fe20007f1e0ff */
[----:B------:R0:W-:Y:S01]  /*1c10*/  STG.E.U16 desc[UR8][R14.64], R3 ;  /* 0x000000030e007986 */ /* 0x0001e2000c101508 */
[----:B-1----:R-:W-:-:S03]  /*1c20*/  FMUL.FTZ R20, R17, R24 ;  /* 0x0000001811147220 */ /* 0x002fc60000410000 */
[----:B------:R0:W-:Y:S01]  /*1c30*/  STG.E.U16 desc[UR8][R14.64+0x2], R7 ;  /* 0x000002070e007986 */ /* 0x0001e2000c101508 */
[----:B------:R-:W-:Y:S01]  /*1c40*/  IMAD.X R8, RZ, RZ, R8, P0 ;  /* 0x000000ffff087224 */ /* 0x000fe200000e0608 */
[----:B------:R-:W-:Y:S02]  /*1c50*/  ISETP.GE.U32.AND P0, PT, R5, UR10, PT ;  /* 0x0000000a05007c0c */ /* 0x000fe4000bf06070 */
[----:B------:R-:W-:Y:S02]  /*1c60*/  F2FP.BF16.F32.PACK_AB R19, R20, R19 ;  /* 0x000000131413723e */ /* 0x000fe400000010ff */
[----:B------:R-:W-:Y:S02]  /*1c70*/  ISETP.GE.AND.EX P0, PT, R8, UR5, PT, P0 ;  /* 0x0000000508007c0c */ /* 0x000fe4000bf06300 */
[----:B------:R-:W-:Y:S01]  /*1c80*/  PRMT R9, R19, 0x7632, R9 ;  /* 0x0000763213097816 */ /* 0x000fe20000000009 */
[----:B------:R0:W-:Y:S04]  /*1c90*/  STG.E.U16 desc[UR8][R14.64+0x4], R19 ;  /* 0x000004130e007986 */ /* 0x0001e8000c101508 */
[----:B------:R0:W-:Y:S06]  /*1ca0*/  STG.E.U16 desc[UR8][R14.64+0x6], R9 ;  /* 0x000006090e007986 */ /* 0x0001ec000c101508 */
[----:B------:R-:W-:Y:S05]  /*1cb0*/  @!P0 BRA `(.L_x_1772) ;  /* 0xffffffe4003c8947 */ /* 0x000fea000383ffff */
[----:B------:R-:W-:Y:S05]  /*1cc0*/  EXIT ;  /* 0x000000000000794d */ /* 0x000fea0003800000 */
.L_x_1773:
        /* <DEDUP_REMOVED lines=11> */
.L_x_3780:


//--------------------- .text._ZN13group_norm_v214gn_cuda_kernelI13__nv_bfloat16Li320ELi1ELi16ELi80ELi256ELb1ELi8ELi320ELi320ELi4ELb1ELi4ELb0ELb0ENS_16CompileConditionILi900EEEEEvPT_PKS4_S7_S7_flPfS8_Pj --------------------------
	.section	.text._ZN13group_norm_v214gn_cuda_kernelI13__nv_bfloat16Li320ELi1ELi16ELi80ELi256ELb1ELi8ELi320ELi320ELi4ELb1ELi4ELb0ELb0ENS_16CompileConditionILi900EEEEEvPT_PKS4_S7_S7_flPfS8_Pj,"ax",@progbits
	.align	128
        .global         _ZN13group_norm_v214gn_cuda_kernelI13__nv_bfloat16Li320ELi1ELi16ELi80ELi256ELb1ELi8ELi320ELi320ELi4ELb1ELi4ELb0ELb0ENS_16CompileConditionILi900EEEEEvPT_PKS4_S7_S7_flPfS8_Pj
        .type           _ZN13group_norm_v214gn_cuda_kernelI13__nv_bfloat16Li320ELi1ELi16ELi80ELi256ELb1ELi8ELi320ELi320ELi4ELb1ELi4ELb0ELb0ENS_16CompileConditionILi900EEEEEvPT_PKS4_S7_S7_flPfS8_Pj,@function
        .size           _ZN13group_norm_v214gn_cuda_kernelI13__nv_bfloat16Li320ELi1ELi16ELi80ELi256ELb1ELi8ELi320ELi320ELi4ELb1ELi4ELb0ELb0ENS_16CompileConditionILi900EEEEEvPT_PKS4_S7_S7_flPfS8_Pj,(.L_x_3781 - _ZN13group_norm_v214gn_cuda_kernelI13__nv_bfloat16Li320ELi1ELi16ELi80ELi256ELb1ELi8ELi320ELi320ELi4ELb1ELi4ELb0ELb0ENS_16CompileConditionILi900EEEEEvPT_PKS4_S7_S7_flPfS8_Pj)
        .other          _ZN13group_norm_v214gn_cuda_kernelI13__nv_bfloat16Li320ELi1ELi16ELi80ELi256ELb1ELi8ELi320ELi320ELi4ELb1ELi4ELb0ELb0ENS_16CompileConditionILi900EEEEEvPT_PKS4_S7_S7_flPfS8_Pj,@"STO_CUDA_ENTRY STV_DEFAULT"
_ZN13group_norm_v214gn_cuda_kernelI13__nv_bfloat16Li320ELi1ELi16ELi80ELi256ELb1ELi8ELi320ELi320ELi4ELb1ELi4ELb0ELb0ENS_16CompileConditionILi900EEEEEvPT_PKS4_S7_S7_flPfS8_Pj:
.text._ZN13group_norm_v214gn_cuda_kernelI13__nv_bfloat16Li320ELi1ELi16ELi80ELi256ELb1ELi8ELi320ELi320ELi4ELb1ELi4ELb0ELb0ENS_16CompileConditionILi900EEEEEvPT_PKS4_S7_S7_flPfS8_Pj:
[----:B------:R-:W-:Y:S01]  /*0000*/  LDC R1, c[0x0][0x28] ;  /* 0x00000a00ff017b82 */ /* 0x000fe20000000800 */
[----:B------:R-:W0:Y:S01]  /*0010*/  S2R R2, SR_CTAID.Y ;  /* 0x0000000000027919 */ /* 0x000e220000002600 */
[----:B------:R-:W-:Y:S01]  /*0020*/  ULDC.64 UR4, c[0x0][0x238] ;  /* 0x00008e0000047ab9 */ /* 0x000fe20000000a00 */
[----:B0-----:R-:W-:-:S04]  /*0030*/  SHF.R.U32.HI R20, RZ, 0x2, R2 ;  /* 0x00000002ff147819 */ /* 0x001fc80000011602 */
[----:B------:R-:W-:-:S04]  /*0040*/  ISETP.GE.U32.AND P0, PT, R20, UR4, PT ;  /* 0x0000000414007c0c */ /* 0x000fc8000bf06070 */
[----:B------:R-:W-:-:S13]  /*0050*/  ISETP.GE.AND.EX P0, PT, RZ, UR5, PT, P0 ;  /* 0x00000005ff007c0c */ /* 0x000fda000bf06300 */
[----:B------:R-:W-:Y:S05]  /*0060*/  @P0 EXIT ;  /* 0x000000000000094d */ /* 0x000fea0003800000 */
[----:B------:R-:W0:Y:S01]  /*0070*/  S2R R0, SR_TID.X ;  /* 0x0000000000007919 */ /* 0x000e220000002100 */
[----:B------:R-:W1:Y:S01]  /*0080*/  S2UR UR5, SR_CgaCtaId ;  /* 0x00000000000579c3 */ /* 0x000e620000008800 */
[C---:B------:R-:W-:Y:S01]  /*0090*/  LOP3.LUT R3, R2.reuse, 0x3, RZ, 0xc0, !PT ;  /* 0x0000000302037812 */ /* 0x040fe200078ec0ff */
[----:B------:R-:W-:Y:S01]  /*00a0*/  UMOV UR4, 0x400 ;  /* 0x0000040000047882 */ /* 0x000fe20000000000 */
[----:B------:R-:W2:Y:S01]  /*00b0*/  S2R R68, SR_CTAID.X ;  /* 0x0000000000447919 */ /* 0x000ea20000002500 */
[----:B------:R-:W-:Y:S01]  /*00c0*/  SHF.L.U32 R65, R2, 0x2, RZ ;  /* 0x0000000202417819 */ /* 0x000fe200000006ff */
[----:B------:R-:W-:Y:S01]  /*00d0*/  ULDC.64 UR8, c[0x0][0x208] ;  /* 0x0000820000087ab9 */ /* 0x000fe20000000a00 */
[----:B------:R-:W-:Y:S01]  /*00e0*/  IMAD R6, R3, 0x140, RZ ;  /* 0x0000014003067824 */ /* 0x000fe200078e02ff */
[----:B------:R-:W-:Y:S01]  /*00f0*/  MOV R67, 0x7fffffe1 ;  /* 0x7fffffe100437802 */ /* 0x000fe20000000f00 */
[----:B------:R-:W3:Y:S01]  /*0100*/  LDC.64 R70, c[0x0][0x250] ;  /* 0x00009400ff467b82 */ /* 0x000ee20000000a00 */
[----:B------:R-:W-:-:S04]  /*0110*/  LOP3.LUT R65, R65, 0xc, RZ, 0xc0, !PT ;  /* 0x0000000c41417812 */ /* 0x000fc800078ec0ff */
[----:B------:R-:W-:Y:S01]  /*0120*/  IADD3 R10, RZ, -R65, RZ ;  /* 0x80000041ff0a7210 */ /* 0x000fe20007ffe0ff */
[----:B-1----:R-:W-:Y:S02]  /*0130*/  ULEA UR6, UR5, UR4, 0x18 ;  /* 0x0000000405067291 */ /* 0x002fe4000f8ec03f */
[----:B------:R-:W-:-:S04]  /*0140*/  UIADD3 UR4, UR4, 0xc80, URZ ;  /* 0x00000c8004047890 */ /* 0x000fc8000fffe03f */
[----:B------:R-:W-:Y:S01]  /*0150*/  MOV R3, UR6 ;  /* 0x0000000600037c02 */ /* 0x000fe20008000f00 */
[----:B0-----:R-:W-:Y:S01]  /*0160*/  IMAD.WIDE.U32 R4, R0, -0x33333333, RZ ;  /* 0xcccccccd00047825 */ /* 0x001fe200078e00ff */
[----:B------:R-:W-:Y:S01]  /*0170*/  SHF.R.U32.HI R66, RZ, 0x2, R0 ;  /* 0x00000002ff427819 */ /* 0x000fe20000011600 */
[----:B------:R-:W-:Y:S01]  /*0180*/  ULDC.64 UR6, c[0x0][0x240] ;  /* 0x0000900000067ab9 */ /* 0x000fe20000000a00 */
[----:B------:R-:W-:Y:S01]  /*0190*/  ULEA UR5, UR5, UR4, 0x18 ;  /* 0x0000000405057291 */ /* 0x000fe2000f8ec03f */
[----:B--2---:R-:W-:Y:S01]  /*01a0*/  ISETP.NE.AND P1, PT, R68, RZ, PT ;  /* 0x000000ff4400720c */ /* 0x004fe20003f25270 */
[----:B---3--:R-:W-:Y:S01]  /*01b0*/  IMAD.WIDE.U32 R70, R2, 0x4, R70 ;  /* 0x0000000402467825 */ /* 0x008fe200078e0046 */
[----:B------:R-:W-:Y:S01]  /*01c0*/  SHF.R.U32.HI R8, RZ, 0x6, R5 ;  /* 0x00000006ff087819 */ /* 0x000fe20000011605 */
[----:B------:R-:W-:Y:S01]  /*01d0*/  UMOV UR4, URZ ;  /* 0x0000003f00047c82 */ /* 0x000fe20008000000 */
[----:B------:R-:W-:Y:S02]  /*01e0*/  IADD3 R7, R66, R65, RZ ;  /* 0x0000004142077210 */ /* 0x000fe40007ffe0ff */
[----:B------:R-:W-:Y:S01]  /*01f0*/  LOP3.LUT P0, RZ, R68, 0x1f, RZ, 0xc0, !PT ;  /* 0x0000001f44ff7812 */ /* 0x000fe2000780c0ff */
[----:B------:R-:W-:Y:S01]  /*0200*/  IMAD R4, R8, -0x50, R0 ;  /* 0xffffffb008047824 */ /* 0x000fe200078e0200 */
[----:B------:R-:W-:Y:S01]  /*0210*/  LOP3.LUT R68, R68, 0x1f, RZ, 0xc0, !PT ;  /* 0x0000001f44447812 */ /* 0x000fe200078ec0ff */
[----:B------:R-:W-:Y:S01]  /*0220*/  IMAD R7, R7, 0x50, -R6 ;  /* 0x0000005007077824 */ /* 0x000fe200078e0a06 */
[----:B------:R-:W-:Y:S01]  /*0230*/  SHF.L.U32 R9, R66, 0x5, RZ ;  /* 0x0000000542097819 */ /* 0x000fe200000006ff */
[C---:B------:R-:W-:Y:S01]  /*0240*/  IMAD R69, R4.reuse, 0x28, R3 ;  /* 0x0000002804457824 */ /* 0x040fe200078e0203 */
[----:B------:R-:W-:Y:S01]  /*0250*/  LEA R5, R4, R6, 0x2 ;  /* 0x0000000604057211 */ /* 0x000fe200078e10ff */
[C---:B------:R-:W-:Y:S01]  /*0260*/  VIADD R21, R7.reuse, 0x24 ;  /* 0x0000002407157836 */ /* 0x040fe20000000000 */
[----:B------:R-:W-:Y:S01]  /*0270*/  LOP3.LUT R6, R7, 0x4, RZ, 0xfc, !PT ;  /* 0x0000000407067812 */ /* 0x000fe200078efcff */
[----:B------:R-:W-:Y:S01]  /*0280*/  IMAD R69, R8, 0x8, R69 ;  /* 0x0000000808457824 */ /* 0x000fe200078e0245 */
[----:B------:R-:W-:Y:S01]  /*0290*/  LOP3.LUT R68, R9, 0xffffffe0, R68, 0xe2, !PT ;  /* 0xffffffe009447812 */ /* 0x000fe200078ee244 */
[----:B------:R-:W-:Y:S01]  /*02a0*/  IMAD.WIDE.U32 R4, R5, -0x33333333, RZ ;  /* 0xcccccccd05047825 */ /* 0x000fe200078e00ff */
[----:B------:R-:W-:-:S02]  /*02b0*/  MOV R4, R10 ;  /* 0x0000000a00047202 */ /* 0x000fc40000000f00 */
[C---:B------:R-:W-:Y:S01]  /*02c0*/  LOP3.LUT R8, R7.reuse, 0x8, RZ, 0xfc, !PT ;  /* 0x0000000807087812 */ /* 0x040fe200078efcff */
[----:B------:R-:W-:Y:S01]  /*02d0*/  VIADD R35, R7, 0x40 ;  /* 0x0000004007237836 */ /* 0x000fe20000000000 */
[----:B------:R-:W-:Y:S02]  /*02e0*/  LEA.HI R64, R5, R4, RZ, 0x1a ;  /* 0x0000000405407211 */ /* 0x000fe400078fd0ff */
[C---:B------:R-:W-:Y:S02]  /*02f0*/  IADD3 R11, R7.reuse, 0x10, RZ ;  /* 0x00000010070b7810 */ /* 0x040fe40007ffe0ff */
[C---:B------:R-:W-:Y:S02]  /*0300*/  IADD3 R13, R7.reuse, 0x14, RZ ;  /* 0x00000014070d7810 */ /* 0x040fe40007ffe0ff */
[C---:B------:R-:W-:Y:S02]  /*0310*/  IADD3 R15, R7.reuse, 0x18, RZ ;  /* 0x00000018070f7810 */ /* 0x040fe40007ffe0ff */
[----:B------:R-:W-:-:S02]  /*0320*/  IADD3 R17, R7, 0x1c, RZ ;  /* 0x0000001c07117810 */ /* 0x000fc40007ffe0ff */
[C---:B------:R-:W-:Y:S02]  /*0330*/  LOP3.LUT R9, R7.reuse, 0xc, RZ, 0xfc, !PT ;  /* 0x0000000c07097812 */ /* 0x040fe400078efcff */
[C---:B------:R-:W-:Y:S02]  /*0340*/  IADD3 R19, R7.reuse, 0x20, RZ ;  /* 0x0000002007137810 */ /* 0x040fe40007ffe0ff */
[C---:B------:R-:W-:Y:S02]  /*0350*/  IADD3 R23, R7.reuse, 0x28, RZ ;  /* 0x0000002807177810 */ /* 0x040fe40007ffe0ff */
[C---:B------:R-:W-:Y:S02]  /*0360*/  IADD3 R25, R7.reuse, 0x2c, RZ ;  /* 0x0000002c07197810 */ /* 0x040fe40007ffe0ff */
[C---:B------:R-:W-:Y:S02]  /*0370*/  IADD3 R27, R7.reuse, 0x30, RZ ;  /* 0x00000030071b7810 */ /* 0x040fe40007ffe0ff */
[----:B------:R-:W-:-:S02]  /*0380*/  IADD3 R29, R7, 0x34, RZ ;  /* 0x00000034071d7810 */ /* 0x000fc40007ffe0ff */
[C---:B------:R-:W-:Y:S02]  /*0390*/  IADD3 R31, R7.reuse, 0x38, RZ ;  /* 0x00000038071f7810 */ /* 0x040fe40007ffe0ff */
[C---:B------:R-:W-:Y:S02]  /*03a0*/  IADD3 R33, R7.reuse, 0x3c, RZ ;  /* 0x0000003c07217810 */ /* 0x040fe40007ffe0ff */
[C---:B------:R-:W-:Y:S02]  /*03b0*/  IADD3 R37, R7.reuse, 0x44, RZ ;  /* 0x0000004407257810 */ /* 0x040fe40007ffe0ff */
[C---:B------:R-:W-:Y:S02]  /*03c0*/  IADD3 R39, R7.reuse, 0x48, RZ ;  /* 0x0000004807277810 */ /* 0x040fe40007ffe0ff */
[----:B------:R-:W-:Y:S02]  /*03d0*/  SHF.R.S32.HI R4, RZ, 0x2, R7 ;  /* 0x00000002ff047819 */ /* 0x000fe40000011407 */
[----:B------:R-:W-:-:S02]  /*03e0*/  IADD3 R7, R7, 0x4c, RZ ;  /* 0x0000004c07077810 */ /* 0x000fc40007ffe0ff */
[----:B------:R-:W-:Y:S01]  /*03f0*/  SHF.R.S32.HI R6, RZ, 0x2, R6 ;  /* 0x00000002ff067819 */ /* 0x000fe20000011406 */
[----:B------:R-:W-:Y:S01]  /*0400*/  IMAD R4, R4, 0x28, R3 ;  /* 0x0000002804047824 */ /* 0x000fe200078e0203 */
[----:B------:R-:W-:Y:S02]  /*0410*/  SHF.R.S32.HI R8, RZ, 0x2, R8 ;  /* 0x00000002ff087819 */ /* 0x000fe40000011408 */
[----:B------:R-:W-:Y:S01]  /*0420*/  SHF.R.S32.HI R12, RZ, 0x2, R11 ;  /* 0x00000002ff0c7819 */ /* 0x000fe2000001140b */
[----:B------:R-:W-:Y:S01]  /*0430*/  IMAD R6, R6, 0x28, R3 ;  /* 0x0000002806067824 */ /* 0x000fe200078e0203 */
[----:B------:R-:W-:Y:S01]  /*0440*/  SHF.R.S32.HI R14, RZ, 0x2, R13 ;  /* 0x00000002ff0e7819 */ /* 0x000fe2000001140d */
[----:B------:R-:W-:Y:S01]  /*0450*/  IMAD R8, R8, 0x28, R3 ;  /* 0x0000002808087824 */ /* 0x000fe200078e0203 */
[----:B------:R-:W-:Y:S01]  /*0460*/  SHF.R.S32.HI R16, RZ, 0x2, R15 ;  /* 0x00000002ff107819 */ /* 0x000fe2000001140f */
[----:B------:R-:W-:Y:S01]  /*0470*/  IMAD R12, R12, 0x28, R3 ;  /* 0x000000280c0c7824 */ /* 0x000fe200078e0203 */
[----:B------:R-:W-:Y:S01]  /*0480*/  SHF.R.S32.HI R18, RZ, 0x2, R17 ;  /* 0x00000002ff127819 */ /* 0x000fe20000011411 */
[--C-:B------:R-:W-:Y:S01]  /*0490*/  IMAD R14, R14, 0x28, R3.reuse ;  /* 0x000000280e0e7824 */ /* 0x100fe200078e0203 */
[----:B------:R-:W-:Y:S01]  /*04a0*/  SHF.L.U32 R5, R0, 0x3, RZ ;  /* 0x0000000300057819 */ /* 0x000fe200000006ff */
[----:B------:R-:W-:Y:S01]  /*04b0*/  IMAD R16, R16, 0x28, R3 ;  /* 0x0000002810107824 */ /* 0x000fe200078e0203 */
[----:B------:R-:W-:Y:S01]  /*04c0*/  SHF.R.S32.HI R10, RZ, 0x2, R9 ;  /* 0x00000002ff0a7819 */ /* 0x000fe20000011409 */
[----:B------:R-:W-:Y:S01]  /*04d0*/  IMAD R18, R18, 0x28, R3 ;  /* 0x0000002812127824 */ /* 0x000fe200078e0203 */
[----:B------:R-:W-:-:S02]  /*04e0*/  SHF.R.S32.HI R22, RZ, 0x2, R19 ;  /* 0x00000002ff167819 */ /* 0x000fc40000011413 */
[----:B------:R-:W-:Y:S01]  /*04f0*/  SHF.R.S32.HI R24, RZ, 0x2, R21 ;  /* 0x00000002ff187819 */ /* 0x000fe20000011415 */
[----:B------:R-:W-:Y:S01]  /*0500*/  IMAD R10, R10, 0x28, R3 ;  /* 0x000000280a0a7824 */ /* 0x000fe200078e0203 */
        /* <DEDUP_REMOVED lines=20> */
[----:B------:R-:W-:Y:S01]  /*0650*/  LOP3.LUT R19, R5, 0x18, RZ, 0xc0, !PT ;  /* 0x0000001805137812 */ /* 0x000fe200078ec0ff */
[--C-:B------:R-:W-:Y:S01]  /*0660*/  IMAD R40, R40, 0x28, R3.reuse ;  /* 0x0000002828287824 */ /* 0x100fe200078e0203 */
[----:B------:R-:W-:Y:S01]  /*0670*/  ISETP.EQ.U32.AND P2, PT, RZ, UR6, PT ;  /* 0x00000006ff007c0c */ /* 0x000fe2000bf42070 */
[----:B------:R-:W-:Y:S01]  /*0680*/  IMAD R44, R44, 0x28, R3 ;  /* 0x000000282c2c7824 */ /* 0x000fe200078e0203 */
[----:B------:R-:W-:Y:S01]  /*0690*/  ISETP.GT.U32.OR P0, PT, R0, 0x3, P0 ;  /* 0x000000030000780c */ /* 0x000fe20000704470 */
[----:B------:R-:W-:Y:S01]  /*06a0*/  IMAD.IADD R58, R19, 0x1, R10 ;  /* 0x00000001133a7824 */ /* 0x000fe200078e020a */
[----:B------:R-:W-:Y:S01]  /*06b0*/  IADD3 R65, R65, R0, RZ ;  /* 0x0000000041417210 */ /* 0x000fe20007ffe0ff */
[----:B------:R-:W-:Y:S01]  /*06c0*/  HFMA2.MMA R21, -RZ, RZ, 0, 0 ;  /* 0x00000000ff157435 */ /* 0x000fe200000001ff */
[----:B------:R-:W-:Y:S01]  /*06d0*/  IADD3 R63, R4, R19, RZ ;  /* 0x00000013043f7210 */ /* 0x000fe20007ffe0ff */
[C---:B------:R-:W-:Y:S01]  /*06e0*/  IMAD.IADD R10, R19.reuse, 0x1, R26 ;  /* 0x00000001130a7824 */ /* 0x040fe200078e021a */
[C---:B------:R-:W-:Y:S01]  /*06f0*/  IADD3 R62, R19.reuse, R6, RZ ;  /* 0x00000006133e7210 */ /* 0x040fe20007ffe0ff */
[C---:B------:R-:W-:Y:S01]  /*0700*/  IMAD.IADD R17, R19.reuse, 0x1, R40 ;  /* 0x0000000113117824 */ /* 0x040fe200078e0228 */
[----:B------:R-:W-:-:S02]  /*0710*/  IADD3 R60, R19, R8, RZ ;  /* 0x00000008133c7210 */ /* 0x000fc40007ffe0ff */
[C---:B------:R-:W-:Y:S02]  /*0720*/  IADD3 R4, R19.reuse, R12, RZ ;  /* 0x0000000c13047210 */ /* 0x040fe40007ffe0ff */
[C---:B------:R-:W-:Y:S02]  /*0730*/  IADD3 R5, R19.reuse, R14, RZ ;  /* 0x0000000e13057210 */ /* 0x040fe40007ffe0ff */
[C---:B------:R-:W-:Y:S02]  /*0740*/  IADD3 R6, R19.reuse, R16, RZ ;  /* 0x0000001013067210 */ /* 0x040fe40007ffe0ff */
[C---:B------:R-:W-:Y:S02]  /*0750*/  IADD3 R7, R19.reuse, R18, RZ ;  /* 0x0000001213077210 */ /* 0x040fe40007ffe0ff */
[C---:B------:R-:W-:Y:S02]  /*0760*/  IADD3 R8, R19.reuse, R22, RZ ;  /* 0x0000001613087210 */ /* 0x040fe40007ffe0ff */
        /* <DEDUP_REMOVED lines=8> */
[----:B------:R-:W-:Y:S02]  /*07f0*/  IADD3 R19, R19, R44, RZ ;  /* 0x0000002c13137210 */ /* 0x000fe40007ffe0ff */
[----:B------:R-:W-:Y:S02]  /*0800*/  ISETP.EQ.OR.EX P0, PT, RZ, UR7, P0, P2 ;  /* 0x00000007ff007c0c */ /* 0x000fe40008702720 */
[----:B------:R-:W-:Y:S02]  /*0810*/  LOP3.LUT R66, R66, 0x3ffffff8, RZ, 0xc0, !PT ;  /* 0x3ffffff842427812 */ /* 0x000fe400078ec0ff */
[----:B------:R-:W-:Y:S02]  /*0820*/  SEL R67, R67, 0x1, !P1 ;  /* 0x0000000143437807 */ /* 0x000fe40004800000 */
[----:B------:R-:W-:-:S02]  /*0830*/  SHF.R.S32.HI R22, RZ, 0x1f, R65 ;  /* 0x0000001fff167819 */ /* 0x000fc40000011441 */
[----:B------:R-:W-:-:S07]  /*0840*/  LEA R64, R64, UR5, 0x3 ;  /* 0x0000000540407c11 */ /* 0x000fce000f8e18ff */
.L_x_1784:
[----:B------:R-:W0:Y:S01]  /*0850*/  S2UR UR6, SR_CTAID.X ;  /* 0x00000000000679c3 */ /* 0x000e220000002500 */
[----:B-1----:R-:W-:Y:S01]  /*0860*/  IMAD.WIDE.U32 R24, R0, -0x33333333, RZ ;  /* 0xcccccccd00187825 */ /* 0x002fe200078e00ff */
[----:B------:R-:W-:Y:S01]  /*0870*/  LOP3.LUT R24, R2, 0x3, RZ, 0xc0, !PT ;  /* 0x0000000302187812 */ /* 0x000fe200078ec0ff */
[----:B------:R-:W-:Y:S02]  /*0880*/  ULDC.64 UR10, c[0x0][0x228] ;  /* 0x00008a00000a7ab9 */ /* 0x000fe40000000a00 */
[----:B------:R-:W-:Y:S01]  /*0890*/  IMAD R23, R21, 0x50000, RZ ;  /* 0x0005000015177824 */ /* 0x000fe200078e02ff */
[----:B------:R-:W-:-:S05]  /*08a0*/  SHF.R.U32.HI R25, RZ, 0x6, R25 ;  /* 0x00000006ff197819 */ /* 0x000fca0000011619 */
[----:B------:R-:W-:-:S04]  /*08b0*/  IMAD R3, R25, -0x50, R0 ;  /* 0xffffffb019037824 */ /* 0x000fc800078e0200 */
[----:B------:R-:W-:-:S05]  /*08c0*/  IMAD R24, R24, 0x50, R3 ;  /* 0x0000005018187824 */ /* 0x000fca00078e0203 */
[----:B------:R-:W-:Y:S01]  /*08d0*/  SHF.L.U32 R24, R24, 0x2, RZ ;  /* 0x0000000218187819 */ /* 0x000fe200000006ff */
[----:B0-----:R-:W-:-:S04]  /*08e0*/  USHF.L.U32 UR6, UR6, 0x3, URZ ;  /* 0x0000000306067899 */ /* 0x001fc8000800063f */
[----:B------:R-:W-:-:S06]  /*08f0*/  ULOP3.LUT UR6, UR6, 0xf8, URZ, 0xc0, !UPT ;  /* 0x000000f806067892 */ /* 0x000fcc000f8ec03f */
[----:B------:R-:W-:Y:S01]  /*0900*/  IADD3 R3, R25, UR6, RZ ;  /* 0x0000000619037c10 */ /* 0x000fe2000fffe0ff */
[----:B------:R-:W-:Y:S01]  /*0910*/  IMAD.MOV.U32 R25, RZ, RZ, RZ ;  /* 0x000000ffff197224 */ /* 0x000fe200078e00ff */
[----:B------:R-:W-:Y:S01]  /*0920*/  ULDC.64 UR6, c[0x0][0x218] ;  /* 0x0000860000067ab9 */ /* 0x000fe20000000a00 */
[----:B------:R-:W-:-:S04]  /*0930*/  IMAD.WIDE.U32 R28, R20, 0x50000, R24 ;  /* 0x00050000141c7825 */ /* 0x000fc800078e0018 */
[----:B------:R-:W-:Y:S01]  /*0940*/  IMAD R3, R3, 0x500, RZ ;  /* 0x0000050003037824 */ /* 0x000fe200078e02ff */
[----:B------:R-:W-:-:S04]  /*0950*/  IADD3 R56, R29, R23, RZ ;  /* 0x000000171d387210 */ /* 0x000fc80007ffe0ff */
[C---:B------:R-:W-:Y:S02]  /*0960*/  IADD3 R23, P1, R3.reuse, R28, RZ ;  /* 0x0000001c03177210 */ /* 0x040fe40007f3e0ff */
[----:B------:R-:W-:Y:S02]  /*0970*/  IADD3 R55, R3, 0x1400, RZ ;  /* 0x0000140003377810 */ /* 0x000fe40007ffe0ff */
[----:B------:R-:W-:Y:S02]  /*0980*/  IADD3.X R54, RZ, R56, RZ, P1, !PT ;  /* 0x00000038ff367210 */ /* 0x000fe40000ffe4ff */
[----:B------:R-:W-:-:S04]  /*0990*/  LEA R26, P1, R23, UR6, 0x1 ;  /* 0x00000006171a7c11 */ /* 0x000fc8000f8208ff */
[----:B------:R-:W-:Y:S02]  /*09a0*/  LEA.HI.X R27, R23, UR7, R54, 0x1, P1 ;  /* 0x00000007171b7c11 */ /* 0x000fe400088f0c36 */
[----:B------:R-:W-:-:S04]  /*09b0*/  IADD3 R55, P1, R55, R28, RZ ;  /* 0x0000001c37377210 */ /* 0x000fc80007f3e0ff */
[----:B------:R-:W2:Y:S01]  /*09c0*/  LDG.E.64.CONSTANT R26, desc[UR8][R26.64] ;  /* 0x000000081a1a7981 */ /* 0x000ea2000c1e9b00 */
[----:B------:R-:W-:Y:S02]  /*09d0*/  IADD3.X R56, RZ, R56, RZ, P1, !PT ;  /* 0x00000038ff387210 */ /* 0x000fe40000ffe4ff */
[----:B------:R-:W-:-:S04]  /*09e0*/  LEA R28, P1, R55, UR6, 0x1 ;  /* 0x00000006371c7c11 */ /* 0x000fc8000f8208ff */
[----:B------:R-:W-:Y:S01]  /*09f0*/  LEA.HI.X R29, R55, UR7, R56, 0x1, P1 ;  /* 0x00000007371d7c11 */ /* 0x000fe200088f0c38 */
[----:B------:R-:W-:-:S05]  /*0a00*/  ULDC.64 UR6, c[0x0][0x220] ;  /* 0x0000880000067ab9 */ /* 0x000fca0000000a00 */
[----:B------:R-:W3:Y:S01]  /*0a10*/  LDG.E.64.CONSTANT R28, desc[UR8][R28.64] ;  /* 0x000000081c1c7981 */ /* 0x000ee2000c1e9b00 */
[----:B------:R-:W-:Y:S02]  /*0a20*/  SHF.L.U32 R32, R24, 0x1, RZ ;  /* 0x0000000118207819 */ /* 0x000fe400000006ff */
[----:B------:R-:W-:Y:S02]  /*0a30*/  SHF.R.U32.HI R24, RZ, 0x1f, R24 ;  /* 0x0000001fff187819 */ /* 0x000fe40000011618 */
[C---:B------:R-:W-:Y:S02]  /*0a40*/  IADD3 R30, P1, R32.reuse, UR6, RZ ;  /* 0x00000006201e7c10 */ /* 0x040fe4000ff3e0ff */
[----:B------:R-:W-:Y:S02]  /*0a50*/  IADD3 R32, P2, R32, UR10, RZ ;  /* 0x0000000a20207c10 */ /* 0x000fe4000ff5e0ff */
[C---:B------:R-:W-:Y:S02]  /*0a60*/  IADD3.X R31, R24.reuse, UR7, RZ, P1, !PT ;  /* 0x00000007181f7c10 */ /* 0x040fe40008ffe4ff */
[----:B------:R-:W-:-:S04]  /*0a70*/  IADD3.X R33, R24, UR11, RZ, P2, !PT ;  /* 0x0000000b18217c10 */ /* 0x000fc800097fe4ff */
[----:B------:R-:W5:Y:S04]  /*0a80*/  LDG.E.64.CONSTANT R30, desc[UR8][R30.64] ;  /* 0x000000081e1e7981 */ /* 0x000f68000c1e9b00 */
[----:B------:R-:W5:Y:S01]  /*0a90*/  LDG.E.64.CONSTANT R32, desc[UR8][R32.64] ;  /* 0x0000000820207981 */ /* 0x000f62000c1e9b00 */
[----:B------:R-:W-:Y:S01]  /*0aa0*/  ISETP.GT.U32.AND P1, PT, R0, 0xf, PT ;  /* 0x0000000f0000780c */ /* 0x000fe20003f24070 */
[----:B------:R-:W-:Y:S01]  /*0ab0*/  BSSY B0, `(.L_x_1774) ;  /* 0x000005d000007945 */ /* 0x000fe20003800000 */
[C---:B--2---:R-:W-:Y:S01]  /*0ac0*/  PRMT R24, R26.reuse, 0x7632, R24 ;  /* 0x000076321a187816 */ /* 0x044fe20000000018 */
[----:B------:R-:W-:Y:S01]  /*0ad0*/  IMAD.U32 R57, R27, 0x10000, RZ ;  /* 0x000100001b397824 */ /* 0x000fe200078e00ff */
[----:B------:R-:W-:Y:S02]  /*0ae0*/  SHF.L.U32 R3, R26, 0x10, RZ ;  /* 0x000000101a037819 */ /* 0x000fe400000006ff */
[----:B------:R-:W-:-:S02]  /*0af0*/  SHF.L.U32 R35, R24, 0x10, RZ ;  /* 0x0000001018237819 */ /* 0x000fc400000006ff */
[----:B------:R-:W-:Y:S01]  /*0b00*/  PRMT R24, R27, 0x7632, R24 ;  /* 0x000076321b187816 */ /* 0x000fe20000000018 */
[----:B------:R-:W-:Y:S01]  /*0b10*/  FFMA.FTZ R34, R3, R3, RZ ;  /* 0x0000000303227223 */ /* 0x000fe200000100ff */
[----:B------:R-:W-:-:S03]  /*0b20*/  FADD.FTZ R25, RZ, R3 ;  /* 0x00000003ff197221 */ /* 0x000fc60000010000 */
[----:B------:R-:W-:Y:S01]  /*0b30*/  FFMA.FTZ R36, R35, R35, R34 ;  /* 0x0000002323247223 */ /* 0x000fe20000010022 */
[----:B------:R-:W-:Y:S01]  /*0b40*/  FADD.FTZ R34, R25, R35 ;  /* 0x0000002319227221 */ /* 0x000fe20000010000 */
[----:B------:R-:W-:Y:S02]  /*0b50*/  SHF.L.U32 R25, R24, 0x10, RZ ;  /* 0x0000001018197819 */ /* 0x000fe400000006ff */
[----:B------:R-:W-:Y:S01]  /*0b60*/  FFMA.FTZ R36, R57, R57, R36 ;  /* 0x0000003939247223 */ /* 0x000fe20000010024 */
[----:B------:R-:W-:Y:S01]  /*0b70*/  FADD.FTZ R34, R34, R57 ;  /* 0x0000003922227221 */ /* 0x000fe20000010000 */
[C---:B---3--:R-:W-:Y:S02]  /*0b80*/  SHF.L.U32 R59, R28.reuse, 0x10, RZ ;  /* 0x000000101c3b7819 */ /* 0x048fe400000006ff */
[----:B------:R-:W-:Y:S01]  /*0b90*/  PRMT R24, R28, 0x7632, R24 ;  /* 0x000076321c187816 */ /* 0x000fe20000000018 */
[----:B------:R-:W-:Y:S01]  /*0ba0*/  FFMA.FTZ R36, R25, R25, R36 ;  /* 0x0000001919247223 */ /* 0x000fe20000010024 */
[----:B------:R-:W-:Y:S01]  /*0bb0*/  FADD.FTZ R34, R34, R25 ;  /* 0x0000001922227221 */ /* 0x000fe20000010000 */
[----:B------:R-:W-:-:S02]  /*0bc0*/  SHF.L.U32 R61, R29, 0x10, RZ ;  /* 0x000000101d3d7819 */ /* 0x000fc400000006ff */
[----:B------:R-:W-:Y:S01]  /*0bd0*/  SHF.L.U32 R25, R24, 0x10, RZ ;  /* 0x0000001018197819 */ /* 0x000fe200000006ff */
[----:B------:R-:W-:Y:S01]  /*0be0*/  FFMA.FTZ R36, R59, R59, R36 ;  /* 0x0000003b3b247223 */ /* 0x000fe20000010024 */
[----:B------:R-:W-:Y:S01]  /*0bf0*/  FADD.FTZ R34, R34, R59 ;  /* 0x0000003b22227221 */ /* 0x000fe20000010000 */
[----:B------:R-:W-:Y:S02]  /*0c00*/  PRMT R24, R29, 0x7632, R24 ;  /* 0x000076321d187816 */ /* 0x000fe40000000018 */
[----:B------:R-:W-:Y:S01]  /*0c10*/  FFMA.FTZ R36, R25, R25, R36 ;  /* 0x0000001919247223 */ /* 0x000fe20000010024 */
[----:B------:R-:W-:Y:S01]  /*0c20*/  FADD.FTZ R34, R34, R25 ;  /* 0x0000001922227221 */ /* 0x000fe20000010000 */
[----:B------:R-:W-:Y:S02]  /*0c30*/  SHF.L.U32 R38, R24, 0x10, RZ ;  /* 0x0000001018267819 */ /* 0x000fe400000006ff */
[----:B------:R-:W-:Y:S01]  /*0c40*/  FFMA.FTZ R25, R61, R61, R36 ;  /* 0x0000003d3d197223 */ /* 0x000fe20000010024 */
[----:B------:R-:W-:Y:S01]  /*0c50*/  FADD.FTZ R24, R34, R61 ;  /* 0x0000003d22187221 */ /* 0x000fe20000010000 */
[----:B------:R-:W-:-:S02]  /*0c60*/  CS2R R36, SRZ ;  /* 0x0000000000247805 */ /* 0x000fc4000001ff00 */
[----:B------:R-:W-:Y:S01]  /*0c70*/  FFMA.FTZ R25, R38, R38, R25 ;  /* 0x0000002626197223 */ /* 0x000fe20000010019 */
[----:B------:R-:W-:-:S05]  /*0c80*/  FADD.FTZ R24, R24, R38 ;  /* 0x0000002618187221 */ /* 0x000fca0000010000 */
[----:B------:R0:W-:Y:S01]  /*0c90*/  STS.64 [R69], R24 ;  /* 0x0000001845007388 */ /* 0x0001e20000000a00 */
[----:B------:R-:W-:Y:S06]  /*0ca0*/  BAR.SYNC.DEFER_BLOCKING 0x0 ;  /* 0x0000000000007b1d */ /* 0x000fec0000010000 */
[----:B------:R-:W-:Y:S05]  /*0cb0*/  @P1 BRA `(.L_x_1775) ;  /* 0x0000000000f01947 */ /* 0x000fea0003800000 */
[----:B------:R-:W1:Y:S04]  /*0cc0*/  LDS.64 R48, [R63] ;  /* 0x000000003f307984 */ /* 0x000e680000000a00 */
[----:B------:R-:W2:Y:S04]  /*0cd0*/  LDS.64 R46, [R62] ;  /* 0x000000003e2e7984 */ /* 0x000ea80000000a00 */
[----:B------:R-:W3:Y:S04]  /*0ce0*/  LDS.64 R44, [R60] ;  /* 0x000000003c2c7984 */ /* 0x000ee80000000a00 */
[----:B------:R-:W4:Y:S04]  /*0cf0*/  LDS.64 R42, [R58] ;  /* 0x000000003a2a7984 */ /* 0x000f280000000a00 */
[----:B------:R-:W4:Y:S04]  /*0d00*/  LDS.64 R52, [R4] ;  /* 0x0000000004347984 */ /* 0x000f280000000a00 */
[----:B0-----:R-:W0:Y:S04]  /*0d10*/  LDS.64 R24, [R5] ;  /* 0x0000000005187984 */ /* 0x001e280000000a00 */
[----:B------:R-:W0:Y:S04]  /*0d20*/  LDS.64 R40, [R6] ;  /* 0x0000000006287984 */ /* 0x000e280000000a00 */
[----:B------:R-:W0:Y:S04]  /*0d30*/  LDS.64 R38, [R7] ;  /* 0x0000000007267984 */ /* 0x000e280000000a00 */
[----:B------:R-:W0:Y:S04]  /*0d40*/  LDS.64 R36, [R8] ;  /* 0x0000000008247984 */ /* 0x000e280000000a00 */
[----:B------:R-:W0:Y:S01]  /*0d50*/  LDS.64 R34, [R9] ;  /* 0x0000000009227984 */ /* 0x000e220000000a00 */
[----:B-1----:R-:W-:-:S03]  /*0d60*/  FADD.FTZ R73, RZ, R48 ;  /* 0x00000030ff497221 */ /* 0x002fc60000010000 */
[----:B------:R-:W1:Y:S01]  /*0d70*/  LDS.64 R50, [R10] ;  /* 0x000000000a327984 */ /* 0x000e620000000a00 */
[----:B------:R-:W-:Y:S01]  /*0d80*/  FADD.FTZ R72, RZ, R49 ;  /* 0x00000031ff487221 */ /* 0x000fe20000010000 */
[----:B--2---:R-:W-:Y:S02]  /*0d90*/  FADD.FTZ R73, R73, R46 ;  /* 0x0000002e49497221 */ /* 0x004fe40000010000 */
[----:B------:R-:W2:Y:S01]  /*0da0*/  LDS.64 R48, [R11] ;  /* 0x000000000b307984 */ /* 0x000ea20000000a00 */
[----:B------:R-:W-:Y:S01]  /*0db0*/  FADD.FTZ R72, R72, R47 ;  /* 0x0000002f48487221 */ /* 0x000fe20000010000 */
[----:B---3--:R-:W-:Y:S02]  /*0dc0*/  FADD.FTZ R73, R73, R44 ;  /* 0x0000002c49497221 */ /* 0x008fe40000010000 */
[----:B------:R-:W3:Y:S01]  /*0dd0*/  LDS.64 R46, [R12] ;  /* 0x000000000c2e7984 */ /* 0x000ee20000000a00 */
[----:B------:R-:W-:Y:S01]  /*0de0*/  FADD.FTZ R72, R72, R45 ;  /* 0x0000002d48487221 */ /* 0x000fe20000010000 */
[----:B----4-:R-:W-:-:S02]  /*0df0*/  FADD.FTZ R73, R73, R42 ;  /* 0x0000002a49497221 */ /* 0x010fc40000010000 */
[----:B------:R-:W4:Y:S01]  /*0e00*/  LDS.64 R44, [R13] ;  /* 0x000000000d2c7984 */ /* 0x000f220000000a00 */
[----:B------:R-:W-:Y:S01]  /*0e10*/  FADD.FTZ R72, R72, R43 ;  /* 0x0000002b48487221 */ /* 0x000fe20000010000 */
[----:B------:R-:W-:Y:S02]  /*0e20*/  FADD.FTZ R73, R73, R52 ;  /* 0x0000003449497221 */ /* 0x000fe40000010000 */
[----:B------:R-:W4:Y:S01]  /*0e30*/  LDS.64 R42, [R14] ;  /* 0x000000000e2a7984 */ /* 0x000f220000000a00 */
[----:B------:R-:W-:Y:S01]  /*0e40*/  FADD.FTZ R72, R72, R53 ;  /* 0x0000003548487221 */ /* 0x000fe20000010000 */
[----:B0-----:R-:W-:Y:S02]  /*0e50*/  FADD.FTZ R73, R73, R24 ;  /* 0x0000001849497221 */ /* 0x001fe40000010000 */
[----:B------:R-:W0:Y:S01]  /*0e60*/  LDS.64 R52, [R15] ;  /* 0x000000000f347984 */ /* 0x000e220000000a00 */
[----:B------:R-:W-:Y:S01]  /*0e70*/  FADD.FTZ R72, R72, R25 ;  /* 0x0000001948487221 */ /* 0x000fe20000010000 */
[----:B------:R-:W-:-:S02]  /*0e80*/  FADD.FTZ R73, R73, R40 ;  /* 0x0000002849497221 */ /* 0x000fc40000010000 */
[----:B------:R-:W0:Y:S01]  /*0e90*/  LDS.64 R24, [R16] ;  /* 0x0000000010187984 */ /* 0x000e220000000a00 */
[----:B------:R-:W-:Y:S01]  /*0ea0*/  FADD.FTZ R72, R72, R41 ;  /* 0x0000002948487221 */ /* 0x000fe20000010000 */
[----:B------:R-:W-:Y:S02]  /*0eb0*/  FADD.FTZ R73, R73, R38 ;  /* 0x0000002649497221 */ /* 0x000fe40000010000 */
[----:B------:R-:W0:Y:S01]  /*0ec0*/  LDS.64 R40, [R17] ;  /* 0x0000000011287984 */ /* 0x000e220000000a00 */
[----:B------:R-:W-:Y:S01]  /*0ed0*/  FADD.FTZ R72, R72, R39 ;  /* 0x0000002748487221 */ /* 0x000fe20000010000 */
[----:B------:R-:W-:Y:S02]  /*0ee0*/  FADD.FTZ R73, R73, R36 ;  /* 0x0000002449497221 */ /* 0x000fe40000010000 */
[----:B------:R-:W0:Y:S01]  /*0ef0*/  LDS.64 R38, [R18] ;  /* 0x0000000012267984 */ /* 0x000e220000000a00 */
[----:B------:R-:W-:Y:S01]  /*0f00*/  FADD.FTZ R72, R72, R37 ;  /* 0x0000002548487221 */ /* 0x000fe20000010000 */
[----:B------:R-:W-:-:S02]  /*0f10*/  FADD.FTZ R73, R73, R34 ;  /* 0x0000002249497221 */ /* 0x000fc40000010000 */
[----:B------:R-:W0:Y:S01]  /*0f20*/  LDS.64 R36, [R19] ;  /* 0x0000000013247984 */ /* 0x000e220000000a00 */
[----:B------:R-:W-:Y:S01]  /*0f30*/  FADD.FTZ R72, R72, R35 ;  /* 0x0000002348487221 */ /* 0x000fe20000010000 */
[----:B-1----:R-:W-:-:S03]  /*0f40*/  FADD.FTZ R73, R73, R50 ;  /* 0x0000003249497221 */ /* 0x002fc60000010000 */
[----:B------:R-:W-:Y:S01]  /*0f50*/  FADD.FTZ R72, R72, R51 ;  /* 0x0000003348487221 */ /* 0x000fe20000010000 */
[----:B--2---:R-:W-:-:S03]  /*0f60*/  FADD.FTZ R73, R73, R48 ;  /* 0x0000003049497221 */ /* 0x004fc60000010000 */
[----:B------:R-:W-:Y:S01]  /*0f70*/  FADD.FTZ R72, R72, R49 ;  /* 0x0000003148487221 */ /* 0x000fe20000010000 */
[----:B---3--:R-:W-:-:S03]  /*0f80*/  FADD.FTZ R73, R73, R46 ;  /* 0x0000002e49497221 */ /* 0x008fc60000010000 */
[----:B------:R-:W-:Y:S01]  /*0f90*/  FADD.FTZ R72, R72, R47 ;  /* 0x0000002f48487221 */ /* 0x000fe20000010000 */
[----:B----4-:R-:W-:-:S03]  /*0fa0*/  FADD.FTZ R73, R73, R44 ;  /* 0x0000002c49497221 */ /* 0x010fc60000010000 */
[----:B------:R-:W-:Y:S01]  /*0fb0*/  FADD.FTZ R72, R72, R45 ;  /* 0x0000002d48487221 */ /* 0x000fe20000010000 */
[----:B------:R-:W-:-:S03]  /*0fc0*/  FADD.FTZ R73, R73, R42 ;  /* 0x0000002a49497221 */ /* 0x000fc60000010000 */
[----:B------:R-:W-:Y:S01]  /*0fd0*/  FADD.FTZ R72, R72, R43 ;  /* 0x0000002b48487221 */ /* 0x000fe20000010000 */
[----:B0-----:R-:W-:-:S03]  /*0fe0*/  FADD.FTZ R73, R73, R52 ;  /* 0x0000003449497221 */ /* 0x001fc60000010000 */
        /* <DEDUP_REMOVED lines=8> */
[----:B------:R-:W-:-:S07]  /*1070*/  FADD.FTZ R37, R72, R37 ;  /* 0x0000002548257221 */ /* 0x000fce0000010000 */
.L_x_1775:
[----:B------:R-:W-:Y:S05]  /*1080*/  BSYNC B0 ;  /* 0x0000000000007941 */ /* 0x000fea0003800000 */
.L_x_1774:
[----:B0-----:R-:W0:Y:S01]  /*1090*/  SHFL.BFLY PT, R25, R36, 0x2, 0x1f ;  /* 0x0c401f0024197f89 */ /* 0x001e2200000e0000 */
[C---:B------:R-:W-:Y:S01]  /*10a0*/  LOP3.LUT P2, RZ, R0.reuse, 0xfffffff3, RZ, 0xc0, !PT ;  /* 0xfffffff300ff7812 */ /* 0x040fe2000784c0ff */
[----:B------:R-:W-:Y:S01]  /*10b0*/  BSSY B0, `(.L_x_1776) ;  /* 0x0000012000007945 */ /* 0x000fe20003800000 */
[C---:B------:R-:W-:Y:S01]  /*10c0*/  ISETP.NE.AND P3, PT, R0.reuse, RZ, PT ;  /* 0x000000ff0000720c */ /* 0x040fe20003f65270 */
[----:B------:R-:W1:Y:S01]  /*10d0*/  SHFL.BFLY PT, R24, R37, 0x2, 0x1f ;  /* 0x0c401f0025187f89 */ /* 0x000e6200000e0000 */
[----:B------:R-:W-:Y:S01]  /*10e0*/  ISETP.GT.U32.AND P1, PT, R0, 0x7f, PT ;  /* 0x0000007f0000780c */ /* 0x000fe20003f24070 */
[----:B0-----:R-:W-:Y:S01]  /*10f0*/  FADD.FTZ R38, R25, R36 ;  /* 0x0000002419267221 */ /* 0x001fe20000010000 */
[----:B-1----:R-:W-:-:S04]  /*1100*/  FADD.FTZ R24, R24, R37 ;  /* 0x0000002518187221 */ /* 0x002fc80000010000 */
[----:B------:R0:W1:Y:S04]  /*1110*/  SHFL.BFLY PT, R39, R38, 0x1, 0x1f ;  /* 0x0c201f0026277f89 */ /* 0x00006800000e0000 */
[----:B------:R0:W2:Y:S01]  /*1120*/  SHFL.BFLY PT, R41, R24, 0x1, 0x1f ;  /* 0x0c201f0018297f89 */ /* 0x0000a200000e0000 */
[----:B------:R-:W-:Y:S05]  /*1130*/  @P2 BRA `(.L_x_1777) ;  /* 0x0000000000242947 */ /* 0x000fea0003800000 */
[----:B------:R-:W3:Y:S08]  /*1140*/  LDC R25, c[0x0][0x10] ;  /* 0x00000400ff197b82 */ /* 0x000ef00000000800 */
[----:B------:R-:W4:Y:S01]  /*1150*/  LDC.64 R34, c[0x0][0x248] ;  /* 0x00009200ff227b82 */ /* 0x000f220000000a00 */
[----:B---3--:R-:W-:-:S05]  /*1160*/  IMAD R25, R25, UR4, R2 ;  /* 0x0000000419197c24 */ /* 0x008fca000f8e0202 */
[----:B------:R-:W-:-:S04]  /*1170*/  LEA R25, R25, R68, 0x7 ;  /* 0x0000004419197211 */ /* 0x000fc800078e38ff */
[----:B------:R-:W-:Y:S01]  /*1180*/  SHF.L.U32 R37, R25, 0x1, RZ ;  /* 0x0000000119257819 */ /* 0x000fe200000006ff */
[----:B--2---:R-:W-:Y:S01]  /*1190*/  FADD.FTZ R25, R24, R41 ;  /* 0x0000002918197221 */ /* 0x004fe20000010000 */
[----:B01----:R-:W-:-:S03]  /*11a0*/  FADD.FTZ R24, R38, R39 ;  /* 0x0000002726187221 */ /* 0x003fc60000010000 */
[----:B----4-:R-:W-:-:S05]  /*11b0*/  IMAD.WIDE.U32 R34, R37, 0x4, R34 ;  /* 0x0000000425227825 */ /* 0x010fca00078e0022 */
[----:B------:R3:W-:Y:S02]  /*11c0*/  STG.E.64 desc[UR8][R34.64], R24 ;  /* 0x0000001822007986 */ /* 0x0007e4000c101b08 */
.L_x_1777:
[----:B------:R-:W-:Y:S05]  /*11d0*/  BSYNC B0 ;  /* 0x0000000000007941 */ /* 0x000fea0003800000 */
.L_x_1776:
[----:B------:R-:W-:Y:S01]  /*11e0*/  BAR.SYNC.DEFER_BLOCKING 0x0 ;  /* 0x0000000000007b1d */ /* 0x000fe20000010000 */
[----:B---3--:R-:W-:-:S05]  /*11f0*/  CS2R R34, SRZ ;  /* 0x0000000000227805 */ /* 0x008fca000001ff00 */
[----:B------:R-:W-:Y:S05]  /*1200*/  @P3 BRA `(.L_x_1778) ;  /* 0x0000000000283947 */ /* 0x000fea0003800000 */
[----:B------:R-:W-:Y:S06]  /*1210*/  MEMBAR.ALL.GPU ;  /* 0x0000000000007992 */ /* 0x000fec000000a000 */
[----:B------:R-:W-:-:S00]  /*1220*/  ERRBAR ;  /* 0x00000000000079ab */ /* 0x000fc00000000000 */
[----:B------:R-:W-:Y:S06]  /*1230*/  CGAERRBAR ;  /* 0x00000000000075ab */ /* 0x000fec0000000000 */
[----:B0-----:R0:W5:Y:S02]  /*1240*/  ATOM.E.ADD.STRONG.GPU PT, R24, desc[UR8][R70.64], R67 ;  /* 0x000000434618798a */ /* 0x00116400081ee1c8 */
.L_x_1779:
[----:B------:R-:W3:Y:S04]  /*1250*/  LD.E.STRONG.GPU R25, desc[UR8][R70.64] ;  /* 0x0000000846197980 */ /* 0x000ee8000c10f900 */
[----:B---3--:R-:W-:Y:S01]  /*1260*/  CCTL.IVALL ;  /* 0x00000000ff00798f */ /* 0x008fe20002000000 */
[----:B------:R-:W-:Y:S05]  /*1270*/  YIELD ;  /* 0x0000000000007946 */ /* 0x000fea0003800000 */
[----:B-----5:R-:W-:-:S04]  /*1280*/  LOP3.LUT R25, R25, R24, RZ, 0x3c, !PT ;  /* 0x0000001819197212 */ /* 0x020fc800078e3cff */
[----:B------:R-:W-:-:S13]  /*1290*/  ISETP.GT.AND P2, PT, R25, -0x1, PT ;  /* 0xffffffff1900780c */ /* 0x000fda0003f44270 */
[----:B------:R-:W-:Y:S05]  /*12a0*/  @P2 BRA `(.L_x_1779) ;  /* 0xfffffffc00e82947 */ /* 0x000fea000383ffff */
.L_x_1778:
[----:B------:R-:W-:Y:S05]  /*12b0*/  WARPSYNC.ALL ;  /* 0x0000000000007948 */ /* 0x000fea0003800000 */
[----:B------:R-:W-:Y:S06]  /*12c0*/  BAR.SYNC.DEFER_BLOCKING 0x0 ;  /* 0x0000000000007b1d */ /* 0x000fec0000010000 */
[----:B------:R-:W-:Y:S04]  /*12d0*/  BSSY B0, `(.L_x_1780) ;  /* 0x000000e000007945 */ /* 0x000fe80003800000 */
[----:B------:R-:W-:Y:S05]  /*12e0*/  @P1 BRA `(.L_x_1781) ;  /* 0x0000000000301947 */ /* 0x000fea0003800000 */
[----:B------:R-:W3:Y:S01]  /*12f0*/  LDC R35, c[0x0][0x10] ;  /* 0x00000400ff237b82 */ /* 0x000ee20000000800 */
[----:B------:R-:W-:-:S07]  /*1300*/  LOP3.LUT R37, R0, 0x1f, RZ, 0xc0, !PT ;  /* 0x0000001f00257812 */ /* 0x000fce00078ec0ff */
[----:B0-----:R-:W0:Y:S01]  /*1310*/  LDC.64 R24, c[0x0][0x248] ;  /* 0x00009200ff187b82 */ /* 0x001e220000000a00 */
[----:B---3--:R-:W-:Y:S01]  /*1320*/  IMAD R34, R35, UR4, R2 ;  /* 0x0000000423227c24 */ /* 0x008fe2000f8e0202 */
[----:B------:R-:W-:-:S05]  /*1330*/  LOP3.LUT R35, R0, 0x7fffffe0, RZ, 0xc0, !PT ;  /* 0x7fffffe000237812 */ /* 0x000fca00078ec0ff */
[----:B------:R-:W-:-:S05]  /*1340*/  IMAD R34, R34, 0x80, R35 ;  /* 0x0000008022227824 */ /* 0x000fca00078e0223 */
[----:B------:R-:W-:-:S04]  /*1350*/  IADD3 R34, R34, R37, RZ ;  /* 0x0000002522227210 */ /* 0x000fc80007ffe0ff */
[----:B------:R-:W-:-:S05]  /*1360*/  SHF.L.U32 R35, R34, 0x1, RZ ;  /* 0x0000000122237819 */ /* 0x000fca00000006ff */
[----:B0-----:R-:W-:-:S06]  /*1370*/  IMAD.WIDE.U32 R24, R35, 0x4, R24 ;  /* 0x0000000423187825 */ /* 0x001fcc00078e0018 */
[----:B------:R-:W3:Y:S02]  /*1380*/  LDG.E.64 R24, desc[UR8][R24.64] ;  /* 0x0000000818187981 */ /* 0x000ee4000c1e1b00 */
[----:B---3--:R-:W-:Y:S01]  /*1390*/  FADD.FTZ R35, RZ, R24 ;  /* 0x00000018ff237221 */ /* 0x008fe20000010000 */
[----:B------:R-:W-:-:S07]  /*13a0*/  FADD.FTZ R34, RZ, R25 ;  /* 0x00000019ff227221 */ /* 0x000fce0000010000 */
.L_x_1781:
[----:B------:R-:W-:Y:S05]  /*13b0*/  BSYNC B0 ;  /* 0x0000000000007941 */ /* 0x000fea0003800000 */
.L_x_1780:
[----:B0-----:R-:W0:Y:S01]  /*13c0*/  SHFL.BFLY PT, R24, R35, 0x10, 0x1f ;  /* 0x0e001f0023187f89 */ /* 0x001e2200000e0000 */
[----:B------:R-:W-:Y:S01]  /*13d0*/  LOP3.LUT P1, RZ, R0, 0xffffff9f, RZ, 0xc0, !PT ;  /* 0xffffff9f00ff7812 */ /* 0x000fe2000782c0ff */
[----:B------:R-:W-:Y:S01]  /*13e0*/  BSSY B0, `(.L_x_1782) ;  /* 0x000002f000007945 */ /* 0x000fe20003800000 */
[----:B------:R-:W-:Y:S01]  /*13f0*/  PRMT R28, R28, 0x7632, R28 ;  /* 0x000076321c1c7816 */ /* 0x000fe2000000001c */
[----:B------:R-:W3:Y:S01]  /*1400*/  SHFL.BFLY PT, R25, R34, 0x10, 0x1f ;  /* 0x0e001f0022197f89 */ /* 0x000ee200000e0000 */
[----:B------:R-:W-:Y:S01]  /*1410*/  PRMT R29, R29, 0x7632, R29 ;  /* 0x000076321d1d7816 */ /* 0x000fe2000000001d */
[----:B0-----:R-:W-:Y:S01]  /*1420*/  FADD.FTZ R24, R24, R35 ;  /* 0x0000002318187221 */ /* 0x001fe20000010000 */
[----:B---3--:R-:W-:-:S04]  /*1430*/  FADD.FTZ R25, R25, R34 ;  /* 0x0000002219197221 */ /* 0x008fc80000010000 */
[----:B------:R-:W0:Y:S04]  /*1440*/  SHFL.BFLY PT, R37, R24, 0x8, 0x1f ;  /* 0x0d001f0018257f89 */ /* 0x000e2800000e0000 */
[----:B------:R-:W3:Y:S01]  /*1450*/  SHFL.BFLY PT, R36, R25, 0x8, 0x1f ;  /* 0x0d001f0019247f89 */ /* 0x000ee200000e0000 */
[----:B0-----:R-:W-:Y:S01]  /*1460*/  FADD.FTZ R37, R24, R37 ;  /* 0x0000002518257221 */ /* 0x001fe20000010000 */
[----:B---3--:R-:W-:-:S04]  /*1470*/  FADD.FTZ R36, R25, R36 ;  /* 0x0000002419247221 */ /* 0x008fc80000010000 */
[----:B------:R-:W0:Y:S04]  /*1480*/  SHFL.BFLY PT, R38, R37, 0x4, 0x1f ;  /* 0x0c801f0025267f89 */ /* 0x000e2800000e0000 */
[----:B-1----:R-:W1:Y:S01]  /*1490*/  SHFL.BFLY PT, R39, R36, 0x4, 0x1f ;  /* 0x0c801f0024277f89 */ /* 0x002e6200000e0000 */
[----:B0-----:R-:W-:Y:S01]  /*14a0*/  FADD.FTZ R38, R37, R38 ;  /* 0x0000002625267221 */ /* 0x001fe20000010000 */
[----:B-1----:R-:W-:-:S04]  /*14b0*/  FADD.FTZ R39, R36, R39 ;  /* 0x0000002724277221 */ /* 0x002fc80000010000 */
[----:B------:R-:W0:Y:S01]  /*14c0*/  SHFL.BFLY PT, R35, R38, 0x2, 0x1f ;  /* 0x0c401f0026237f89 */ /* 0x000e2200000e0000 */
[----:B------:R-:W-:-:S03]  /*14d0*/  PRMT R36, R26, 0x7632, R36 ;  /* 0x000076321a247816 */ /* 0x000fc60000000024 */
[----:B------:R-:W1:Y:S01]  /*14e0*/  SHFL.BFLY PT, R34, R39, 0x2, 0x1f ;  /* 0x0c401f0027227f89 */ /* 0x000e6200000e0000 */
[----:B0-----:R-:W-:Y:S01]  /*14f0*/  FADD.FTZ R35, R38, R35 ;  /* 0x0000002326237221 */ /* 0x001fe20000010000 */
[----:B------:R-:W-:Y:S01]  /*1500*/  PRMT R38, R27, 0x7632, R38 ;  /* 0x000076321b267816 */ /* 0x000fe20000000026 */
[----:B-1----:R-:W-:-:S03]  /*1510*/  FADD.FTZ R40, R39, R34 ;  /* 0x0000002227287221 */ /* 0x002fc60000010000 */
[----:B------:R-:W0:Y:S01]  /*1520*/  SHFL.BFLY PT, R24, R35, 0x1, 0x1f ;  /* 0x0c201f0023187f89 */ /* 0x000e2200000e0000 */
[----:B-----5:R-:W-:-:S03]  /*1530*/  PRMT R39, R30, 0x7632, R39 ;  /* 0x000076321e277816 */ /* 0x020fc60000000027 */
[----:B------:R-:W1:Y:S01]  /*1540*/  SHFL.BFLY PT, R25, R40, 0x1, 0x1f ;  /* 0x0c201f0028197f89 */ /* 0x000e6200000e0000 */
[----:B0-----:R-:W-:Y:S01]  /*1550*/  @!P1 FADD.FTZ R24, R35, R24 ;  /* 0x0000001823189221 */ /* 0x001fe20000010000 */
[----:B------:R-:W-:-:S03]  /*1560*/  PRMT R35, R31, 0x7632, R35 ;  /* 0x000076321f237816 */ /* 0x000fc60000000023 */
[----:B------:R-:W-:Y:S01]  /*1570*/  @!P1 FMUL.FTZ R24, R24, 4.8828125727595761418e-05 ;  /* 0x384ccccd18189820 */ /* 0x000fe20000410000 */
[----:B-1----:R-:W-:Y:S01]  /*1580*/  @!P1 FADD.FTZ R34, R40, R25 ;  /* 0x0000001928229221 */ /* 0x002fe20000010000 */
[----:B------:R-:W-:Y:S02]  /*1590*/  PRMT R40, R32, 0x7632, R40 ;  /* 0x0000763220287816 */ /* 0x000fe40000000028 */
[----:B------:R-:W-:-:S04]  /*15a0*/  @!P1 FMUL.FTZ R25, R24, R24 ;  /* 0x0000001818199220 */ /* 0x000fc80000410000 */
[----:B------:R-:W-:Y:S01]  /*15b0*/  @!P1 FFMA.FTZ R25, R34, 4.8828125727595761418e-05, -R25 ;  /* 0x384ccccd22199823 */ /* 0x000fe20000010819 */
[----:B------:R-:W-:-:S04]  /*15c0*/  PRMT R34, R33, 0x7632, R34 ;  /* 0x0000763221227816 */ /* 0x000fc80000000022 */
[----:B------:R-:W-:-:S05]  /*15d0*/  @!P1 FMNMX.FTZ R25, RZ, R25, !PT ;  /* 0x00000019ff199209 */ /* 0x000fca0007810000 */
[----:B------:R0:W-:Y:S01]  /*15e0*/  @!P1 STS.64 [R66+UR5], R24 ;  /* 0x0000001842009988 */ /* 0x0001e20008000a05 */
[----:B------:R-:W-:Y:S06]  /*15f0*/  BAR.SYNC.DEFER_BLOCKING 0x0 ;  /* 0x0000000000007b1d */ /* 0x000fec0000010000 */
[----:B------:R-:W-:Y:S05]  /*1600*/  @P0 BRA `(.L_x_1783) ;  /* 0x0000000000300947 */ /* 0x000fea0003800000 */
[----:B------:R-:W1:Y:S01]  /*1610*/  S2UR UR7, SR_CgaCtaId ;  /* 0x00000000000779c3 */ /* 0x000e620000008800 */
[----:B------:R-:W-:Y:S01]  /*1620*/  UMOV UR6, 0x400 ;  /* 0x0000040000067882 */ /* 0x000fe20000000000 */
[----:B------:R-:W-:Y:S01]  /*1630*/  LEA R27, P1, R20, R65, 0x4 ;  /* 0x00000041141b7211 */ /* 0x000fe200078220ff */
[----:B------:R-:W-:-:S03]  /*1640*/  UIADD3 UR6, UR6, 0xc80, URZ ;  /* 0x00000c8006067890 */ /* 0x000fc6000fffe03f */
[----:B------:R-:W-:Y:S01]  /*1650*/  LEA.HI.X R42, R20, R22, R21, 0x4, P1 ;  /* 0x00000016142a7211 */ /* 0x000fe200008f2415 */
[----:B-1----:R-:W-:-:S06]  /*1660*/  ULEA UR6, UR7, UR6, 0x18 ;  /* 0x0000000607067291 */ /* 0x002fcc000f8ec03f */
[----:B0-----:R-:W-:Y:S01]  /*1670*/  LEA R24, R0, UR6, 0x3 ;  /* 0x0000000600187c11 */ /* 0x001fe2000f8e18ff */
[----:B------:R-:W-:Y:S02]  /*1680*/  ULDC.64 UR6, c[0x0][0x240] ;  /* 0x0000900000067ab9 */ /* 0x000fe40000000a00 */
[----:B------:R-:W-:-:S03]  /*1690*/  LEA R26, P1, R27, UR6, 0x3 ;  /* 0x000000061b1a7c11 */ /* 0x000fc6000f8218ff */
[----:B------:R-:W0:Y:S01]  /*16a0*/  LDS.64 R24, [R24] ;  /* 0x0000000018187984 */ /* 0x000e220000000a00 */
[----:B------:R-:W-:-:S05]  /*16b0*/  LEA.HI.X R27, R27, UR7, R42, 0x3, P1 ;  /* 0x000000071b1b7c11 */ /* 0x000fca00088f1c2a */
[----:B0-----:R1:W-:Y:S04]  /*16c0*/  STG.E.64 desc[UR8][R26.64], R24 ;  /* 0x000000181a007986 */ /* 0x0013e8000c101b08 */
.L_x_1783:
[----:B------:R-:W-:Y:S05]  /*16d0*/  BSYNC B0 ;  /* 0x0000000000007941 */ /* 0x000fea0003800000 */
.L_x_1782:
[----:B01----:R-:W0:Y:S01]  /*16e0*/  LDS.64 R24, [R64] ;  /* 0x0000000040187984 */ /* 0x003e220000000a00 */
[----:B------:R-:W-:Y:S01]  /*16f0*/  ULDC UR6, c[0x0][0x230] ;  /* 0x00008c0000067ab9 */ /* 0x000fe20000000800 */
[----:B------:R-:W-:Y:S01]  /*1700*/  SHF.L.U32 R30, R30, 0x10, RZ ;  /* 0x000000101e1e7819 */ /* 0x000fe200000006ff */
[----:B------:R-:W-:Y:S01]  /*1710*/  ULOP3.LUT UR4, UR4, 0x1, URZ, 0x3c, !UPT ;  /* 0x0000000104047892 */ /* 0x000fe2000f8e3c3f */
[----:B------:R-:W-:Y:S02]  /*1720*/  SHF.L.U32 R37, R32, 0x10, RZ ;  /* 0x0000001020257819 */ /* 0x000fe400000006ff */
[----:B------:R-:W-:Y:S02]  /*1730*/  SHF.L.U32 R33, R33, 0x10, RZ ;  /* 0x0000001021217819 */ /* 0x000fe400000006ff */
[----:B------:R-:W-:Y:S02]  /*1740*/  SHF.L.U32 R43, R28, 0x10, RZ ;  /* 0x000000101c2b7819 */ /* 0x000fe400000006ff */
[----:B------:R-:W-:-:S02]  /*1750*/  SHF.L.U32 R35, R35, 0x10, RZ ;  /* 0x0000001023237819 */ /* 0x000fc400000006ff */
[----:B------:R-:W-:Y:S01]  /*1760*/  SHF.L.U32 R34, R34, 0x10, RZ ;  /* 0x0000001022227819 */ /* 0x000fe200000006ff */
[----:B0-----:R-:W-:Y:S01]  /*1770*/  FADD.FTZ R25, R25, UR6 ;  /* 0x0000000619197e21 */ /* 0x001fe20008010000 */
[--C-:B------:R-:W-:Y:S01]  /*1780*/  FADD.FTZ R26, R3, -R24.reuse ;  /* 0x80000018031a7221 */ /* 0x100fe20000010000 */
[----:B------:R-:W-:Y:S01]  /*1790*/  SHF.L.U32 R3, R36, 0x10, RZ ;  /* 0x0000001024037819 */ /* 0x000fe200000006ff */
[----:B------:R-:W-:Y:S01]  /*17a0*/  FADD.FTZ R42, R57, -R24 ;  /* 0x80000018392a7221 */ /* 0x000fe20000010000 */
[C---:B------:R-:W-:Y:S01]  /*17b0*/  FADD.FTZ R44, -R24.reuse, R43 ;  /* 0x0000002b182c7221 */ /* 0x040fe20000010100 */
[----:B------:R-:W-:Y:S01]  /*17c0*/  SHF.L.U32 R43, R29, 0x10, RZ ;  /* 0x000000101d2b7819 */ /* 0x000fe200000006ff */
[----:B------:R-:W0:Y:S01]  /*17d0*/  MUFU.RSQ R25, R25 ;  /* 0x0000001900197308 */ /* 0x000e220000001400 */
[----:B------:R-:W-:Y:S01]  /*17e0*/  FADD.FTZ R32, -R24, R3 ;  /* 0x0000000318207221 */ /* 0x000fe20000010100 */
[----:B------:R-:W-:Y:S01]  /*17f0*/  ULDC.64 UR6, c[0x0][0x210] ;  /* 0x0000840000067ab9 */ /* 0x000fe20000000a00 */
[----:B0-----:R-:W-:Y:S01]  /*1800*/  FMUL.FTZ R26, R26, R25 ;  /* 0x000000191a1a7220 */ /* 0x001fe20000410000 */
[C---:B------:R-:W-:Y:S01]  /*1810*/  FMUL.FTZ R42, R25.reuse, R42 ;  /* 0x0000002a192a7220 */ /* 0x040fe20000410000 */
[----:B------:R-:W-:-:S02]  /*1820*/  FMUL.FTZ R44, R25, R44 ;  /* 0x0000002c192c7220 */ /* 0x000fc40000410000 */
[----:B------:R-:W-:Y:S01]  /*1830*/  FFMA.FTZ R3, R26, R30, R37 ;  /* 0x0000001e1a037223 */ /* 0x000fe20000010025 */
[----:B------:R-:W-:Y:S02]  /*1840*/  SHF.L.U32 R26, R39, 0x10, RZ ;  /* 0x00000010271a7819 */ /* 0x000fe400000006ff */
[----:B------:R-:W-:Y:S01]  /*1850*/  SHF.L.U32 R39, R40, 0x10, RZ ;  /* 0x0000001028277819 */ /* 0x000fe200000006ff */
[----:B------:R-:W-:Y:S01]  /*1860*/  FMUL.FTZ R40, R25, R32 ;  /* 0x0000002019287220 */ /* 0x000fe20000410000 */
[----:B------:R-:W-:Y:S01]  /*1870*/  IMAD.U32 R32, R31, 0x10000, RZ ;  /* 0x000100001f207824 */ /* 0x000fe200078e00ff */
[----:B------:R-:W-:Y:S01]  /*1880*/  SHF.L.U32 R31, R38, 0x10, RZ ;  /* 0x00000010261f7819 */ /* 0x000fe200000006ff */
[----:B------:R-:W-:Y:S01]  /*1890*/  FMUL.FTZ R36, R3, -1.4426950216293334961 ;  /* 0xbfb8aa3b03247820 */ /* 0x000fe20000410000 */
[--C-:B------:R-:W-:Y:S01]  /*18a0*/  FFMA.FTZ R27, R40, R26, R39.reuse ;  /* 0x0000001a281b7223 */ /* 0x100fe20000010027 */
[----:B------:R-:W-:Y:S01]  /*18b0*/  FFMA.FTZ R39, R26, R44, R39 ;  /* 0x0000002c1a277223 */ /* 0x000fe20000010027 */
[C---:B------:R-:W-:Y:S01]  /*18c0*/  FADD.FTZ R44, -R24.reuse, R43 ;  /* 0x0000002b182c7221 */ /* 0x040fe20000010100 */
[----:B------:R-:W-:Y:S01]  /*18d0*/  FADD.FTZ R40, -R24, R31 ;  /* 0x0000001f18287221 */ /* 0x000fe20000010100 */
[----:B------:R-:W-:Y:S01]  /*18e0*/  FFMA.FTZ R31, R42, R32, R33 ;  /* 0x000000202a1f7223 */ /* 0x000fe20000010021 */
[----:B------:R-:W-:Y:S01]  /*18f0*/  FADD.FTZ R42, R59, -R24 ;  /* 0x800000183b2a7221 */ /* 0x000fe20000010000 */
[----:B------:R-:W-:Y:S01]  /*1900*/  FMUL.FTZ R38, R27, -1.4426950216293334961 ;  /* 0xbfb8aa3b1b267820 */ /* 0x000fe20000410000 */
[----:B--2---:R-:W-:Y:S01]  /*1910*/  FMUL.FTZ R41, R25, R40 ;  /* 0x0000002819297220 */ /* 0x004fe20000410000 */
[----:B------:R-:W-:Y:S01]  /*1920*/  FMUL.FTZ R40, R31, -1.4426950216293334961 ;  /* 0xbfb8aa3b1f287820 */ /* 0x000fe20000410000 */
[C---:B------:R-:W-:Y:S01]  /*1930*/  FMUL.FTZ R42, R25.reuse, R42 ;  /* 0x0000002a192a7220 */ /* 0x040fe20000410000 */
[----:B------:R-:W-:Y:S01]  /*1940*/  FMUL.FTZ R44, R25, R44 ;  /* 0x0000002c192c7220 */ /* 0x000fe20000410000 */
[----:B------:R-:W-:Y:S01]  /*1950*/  FFMA.FTZ R28, R41, R35, R34 ;  /* 0x00000023291c7223 */ /* 0x000fe20000010022 */
[----:B------:R-:W0:Y:S01]  /*1960*/  MUFU.EX2 R36, R36 ;  /* 0x0000002400247308 */ /* 0x000e220000000800 */
[----:B------:R-:W-:Y:S01]  /*1970*/  FFMA.FTZ R30, R30, R42, R37 ;  /* 0x0000002a1e1e7223 */ /* 0x000fe20000010025 */
[----:B------:R-:W-:Y:S01]  /*1980*/  FADD.FTZ R42, R61, -R24 ;  /* 0x800000183d2a7221 */ /* 0x000fe20000010000 */
[----:B------:R-:W-:Y:S01]  /*1990*/  FMUL.FTZ R41, R28, -1.4426950216293334961 ;  /* 0xbfb8aa3b1c297820 */ /* 0x000fe20000410000 */
[----:B------:R-:W-:Y:S01]  /*19a0*/  FFMA.FTZ R34, R35, R44, R34 ;  /* 0x0000002c23227223 */ /* 0x000fe20000010022 */
[----:B------:R-:W-:Y:S01]  /*19b0*/  FMUL.FTZ R26, R30, -1.4426950216293334961 ;  /* 0xbfb8aa3b1e1a7820 */ /* 0x000fe20000410000 */
[----:B------:R-:W-:Y:S01]  /*19c0*/  FMUL.FTZ R42, R25, R42 ;  /* 0x0000002a192a7220 */ /* 0x000fe20000410000 */
[----:B------:R-:W-:Y:S01]  /*19d0*/  FMUL.FTZ R29, R39, -1.4426950216293334961 ;  /* 0xbfb8aa3b271d7820 */ /* 0x000fe20000410000 */
[----:B------:R-:W1:Y:S02]  /*19e0*/  MUFU.EX2 R38, R38 ;  /* 0x0000002600267308 */ /* 0x000e640000000800 */
[----:B------:R-:W-:Y:S01]  /*19f0*/  FFMA.FTZ R32, R32, R42, R33 ;  /* 0x0000002a20207223 */ /* 0x000fe20000010021 */
[----:B------:R-:W-:-:S03]  /*1a00*/  FMUL.FTZ R33, R34, -1.4426950216293334961 ;  /* 0xbfb8aa3b22217820 */ /* 0x000fc60000410000 */
[----:B------:R-:W-:Y:S02]  /*1a10*/  FMUL.FTZ R25, R32, -1.4426950216293334961 ;  /* 0xbfb8aa3b20197820 */ /* 0x000fe40000410000 */
[----:B------:R-:W2:Y:S01]  /*1a20*/  MUFU.EX2 R40, R40 ;  /* 0x0000002800287308 */ /* 0x000ea20000000800 */
[----:B0-----:R-:W-:-:S07]  /*1a30*/  FADD.FTZ R36, R36, 1 ;  /* 0x3f80000024247421 */ /* 0x001fce0000010000 */
[----:B------:R-:W0:Y:S01]  /*1a40*/  MUFU.EX2 R37, R41 ;  /* 0x0000002900257308 */ /* 0x000e220000000800 */
[----:B-1----:R-:W-:-:S07]  /*1a50*/  FADD.FTZ R38, R38, 1 ;  /* 0x3f80000026267421 */ /* 0x002fce0000010000 */
[----:B------:R-:W-:Y:S01]  /*1a60*/  MUFU.EX2 R26, R26 ;  /* 0x0000001a001a7308 */ /* 0x000fe20000000800 */
[----:B--2---:R-:W-:-:S07]  /*1a70*/  FADD.FTZ R40, R40, 1 ;  /* 0x3f80000028287421 */ /* 0x004fce0000010000 */
[----:B------:R-:W1:Y:S01]  /*1a80*/  MUFU.EX2 R25, R25 ;  /* 0x0000001900197308 */ /* 0x000e620000000800 */
[----:B0-----:R-:W-:-:S07]  /*1a90*/  FADD.FTZ R37, R37, 1 ;  /* 0x3f80000025257421 */ /* 0x001fce0000010000 */
[----:B------:R-:W0:Y:S08]  /*1aa0*/  MUFU.EX2 R41, R33 ;  /* 0x0000002100297308 */ /* 0x000e300000000800 */
[----:B------:R2:W3:Y:S01]  /*1ab0*/  MUFU.EX2 R24, R29 ;  /* 0x0000001d00187308 */ /* 0x0004e20000000800 */
[----:B-1----:R-:W-:-:S07]  /*1ac0*/  FADD.FTZ R35, R25, 1 ;  /* 0x3f80000019237421 */ /* 0x002fce0000010000 */
[----:B------:R-:W1:Y:S01]  /*1ad0*/  MUFU.RCP R36, R36 ;  /* 0x0000002400247308 */ /* 0x000e620000001000 */
[----:B--2---:R-:W-:Y:S01]  /*1ae0*/  FADD.FTZ R29, R26, 1 ;  /* 0x3f8000001a1d7421 */ /* 0x004fe20000010000 */
[----:B0-----:R-:W-:Y:S01]  /*1af0*/  FADD.FTZ R41, R41, 1 ;  /* 0x3f80000029297421 */ /* 0x001fe20000010000 */
[----:B------:R-:W-:-:S05]  /*1b00*/  LEA R26, P2, R55, UR6, 0x1 ;  /* 0x00000006371a7c11 */ /* 0x000fca000f8408ff */
[----:B------:R-:W0:Y:S01]  /*1b10*/  MUFU.RCP R38, R38 ;  /* 0x0000002600267308 */ /* 0x000e220000001000 */
[----:B---3--:R-:W-:Y:S01]  /*1b20*/  FADD.FTZ R33, R24, 1 ;  /* 0x3f80000018217421 */ /* 0x008fe20000010000 */
[----:B------:R-:W-:-:S04]  /*1b30*/  LEA R24, P1, R23, UR6, 0x1 ;  /* 0x0000000617187c11 */ /* 0x000fc8000f8208ff */
[----:B------:R-:W-:Y:S02]  /*1b40*/  LEA.HI.X R25, R23, UR7, R54, 0x1, P1 ;  /* 0x0000000717197c11 */ /* 0x000fe400088f0c36 */
[----:B------:R-:W2:Y:S01]  /*1b50*/  MUFU.RCP R40, R40 ;  /* 0x0000002800287308 */ /* 0x000ea20000001000 */
[----:B-1----:R-:W-:Y:S01]  /*1b60*/  FMUL.FTZ R3, R3, R36 ;  /* 0x0000002403037220 */ /* 0x002fe20000410000 */
[----:B------:R-:W-:-:S04]  /*1b70*/  IADD3 R20, P1, R20, 0x1, RZ ;  /* 0x0000000114147810 */ /* 0x000fc80007f3e0ff */
[----:B------:R-:W-:Y:S02]  /*1b80*/  IADD3.X R21, RZ, R21, RZ, P1, !PT ;  /* 0x00000015ff157210 */ /* 0x000fe40000ffe4ff */
[----:B------:R-:W1:Y:S01]  /*1b90*/  MUFU.RCP R37, R37 ;  /* 0x0000002500257308 */ /* 0x000e620000001000 */
[----:B0-----:R-:W-:Y:S01]  /*1ba0*/  FMUL.FTZ R36, R27, R38 ;  /* 0x000000261b247220 */ /* 0x001fe20000410000 */
[----:B------:R-:W-:Y:S01]  /*1bb0*/  LEA.HI.X R27, R55, UR7, R56, 0x1, P2 ;  /* 0x00000007371b7c11 */ /* 0x000fe200090f0c38 */
[----:B------:R-:W-:Y:S02]  /*1bc0*/  ULDC.64 UR6, c[0x0][0x238] ;  /* 0x00008e0000067ab9 */ /* 0x000fe40000000a00 */
[----:B------:R-:W-:Y:S02]  /*1bd0*/  ISETP.GE.U32.AND P1, PT, R20, UR6, PT ;  /* 0x0000000614007c0c */ /* 0x000fe4000bf26070 */
[----:B------:R-:W-:Y:S01]  /*1be0*/  F2FP.BF16.F32.PACK_AB R3, R36, R3 ;  /* 0x000000032403723e */ /* 0x000fe200000010ff */
[----:B------:R-:W0:Y:S01]  /*1bf0*/  MUFU.RCP R29, R29 ;  /* 0x0000001d001d7308 */ /* 0x000e220000001000 */
[----:B--2---:R-:W-:Y:S01]  /*1c00*/  FMUL.FTZ R31, R31, R40 ;  /* 0x000000281f1f7220 */ /* 0x004fe20000410000 */
[----:B------:R-:W-:-:S02]  /*1c10*/  ISETP.GE.AND.EX P1, PT, R21, UR7, PT, P1 ;  /* 0x0000000715007c0c */ /* 0x000fc4000bf26310 */
[----:B------:R-:W-:Y:S04]  /*1c20*/  STG.E.U16 desc[UR8][R24.64], R3 ;  /* 0x0000000318007986 */ /* 0x000fe8000c101508 */
[----:B------:R-:W2:Y:S01]  /*1c30*/  MUFU.RCP R42, R33 ;  /* 0x00000021002a7308 */ /* 0x000ea20000001000 */
[----:B-1----:R-:W-:-:S05]  /*1c40*/  FMUL.FTZ R28, R28, R37 ;  /* 0x000000251c1c7220 */ /* 0x002fca0000410000 */
[----:B------:R-:W-:Y:S02]  /*1c50*/  F2FP.BF16.F32.PACK_AB R31, R28, R31 ;  /* 0x0000001f1c1f723e */ /* 0x000fe400000010ff */
[----:B------:R-:W1:Y:S01]  /*1c60*/  MUFU.RCP R35, R35 ;  /* 0x0000002300237308 */ /* 0x000e620000001000 */
[----:B0-----:R-:W-:Y:S01]  /*1c70*/  FMUL.FTZ R30, R30, R29 ;  /* 0x0000001d1e1e7220 */ /* 0x001fe20000410000 */
[----:B------:R-:W-:Y:S01]  /*1c80*/  PRMT R28, R3, 0x7632, R28 ;  /* 0x00007632031c7816 */ /* 0x000fe2000000001c */
[----:B------:R-:W-:Y:S01]  /*1c90*/  STG.E.U16 desc[UR8][R24.64+0x4], R31 ;  /* 0x0000041f18007986 */ /* 0x000fe2000c101508 */
[----:B------:R-:W-:-:S03]  /*1ca0*/  PRMT R29, R31, 0x7632, R29 ;  /* 0x000076321f1d7816 */ /* 0x000fc6000000001d */
[----:B------:R-:W-:Y:S01]  /*1cb0*/  STG.E.U16 desc[UR8][R24.64+0x2], R28 ;  /* 0x0000021c18007986 */ /* 0x000fe2000c101508 */
[----:B------:R-:W0:Y:S01]  /*1cc0*/  MUFU.RCP R41, R41 ;  /* 0x0000002900297308 */ /* 0x000e220000001000 */
[----:B--2---:R-:W-:Y:S02]  /*1cd0*/  FMUL.FTZ R39, R39, R42 ;  /* 0x0000002a27277220 */ /* 0x004fe40000410000 */
[----:B------:R2:W-:Y:S03]  /*1ce0*/  STG.E.U16 desc[UR8][R24.64+0x6], R29 ;  /* 0x0000061d18007986 */ /* 0x0005e6000c101508 */
[----:B------:R-:W-:Y:S01]  /*1cf0*/  F2FP.BF16.F32.PACK_AB R30, R39, R30 ;  /* 0x0000001e271e723e */ /* 0x000fe200000010ff */
[----:B-1----:R-:W-:-:S04]  /*1d00*/  FMUL.FTZ R32, R32, R35 ;  /* 0x0000002320207220 */ /* 0x002fc80000410000 */
[----:B------:R1:W-:Y:S01]  /*1d10*/  STG.E.U16 desc[UR8][R26.64], R30 ;  /* 0x0000001e1a007986 */ /* 0x0003e2000c101508 */
[----:B0-----:R-:W-:-:S05]  /*1d20*/  FMUL.FTZ R23, R34, R41 ;  /* 0x0000002922177220 */ /* 0x001fca0000410000 */
[----:B------:R-:W-:Y:S02]  /*1d30*/  F2FP.BF16.F32.PACK_AB R32, R23, R32 ;  /* 0x000000201720723e */ /* 0x000fe400000010ff */
[----:B------:R-:W-:Y:S02]  /*1d40*/  PRMT R23, R30, 0x7632, R23 ;  /* 0x000076321e177816 */ /* 0x000fe40000000017 */
[----:B--2---:R-:W-:Y:S01]  /*1d50*/  PRMT R25, R32, 0x7632, R25 ;  /* 0x0000763220197816 */ /* 0x004fe20000000019 */
[----:B------:R1:W-:Y:S04]  /*1d60*/  STG.E.U16 desc[UR8][R26.64+0x4], R32 ;  /* 0x000004201a007986 */ /* 0x0003e8000c101508 */
[----:B------:R1:W-:Y:S04]  /*1d70*/  STG.E.U16 desc[UR8][R26.64+0x2], R23 ;  /* 0x000002171a007986 */ /* 0x0003e8000c101508 */
[----:B------:R1:W-:Y:S01]  /*1d80*/  STG.E.U16 desc[UR8][R26.64+0x6], R25 ;  /* 0x000006191a007986 */ /* 0x0003e2000c101508 */
[----:B------:R-:W-:Y:S05]  /*1d90*/  @!P1 BRA `(.L_x_1784) ;  /* 0xffffffe800ac9947 */ /* 0x000fea000383ffff */
[----:B------:R-:W-:Y:S05]  /*1da0*/  EXIT ;  /* 0x000000000000794d */ /* 0x000fea0003800000 */
.L_x_1785:
        /* <DEDUP_REMOVED lines=13> */
.L_x_3781:


//--------------------- .text._ZN13group_norm_v214gn_cuda_kernelI13__nv_bfloat16Li320ELi3ELi16ELi80ELi256ELb1ELi8ELi320ELi320ELi4ELb1ELi10ELb0ELb0ENS_16CompileConditionILi900EEEEEvPT_PKS4_S7_S7_flPfS8_Pj --------------------------
	.section	.text._ZN13group_norm_v214gn_cuda_kernelI13__nv_bfloat16Li320ELi3ELi16ELi80ELi256ELb1ELi8ELi320ELi320ELi4ELb1ELi10ELb0ELb0ENS_16CompileConditionILi900EEEEEvPT_PKS4_S7_S7_flPfS8_Pj,"ax",@progbits
	.align	128
        .global         _ZN13group_norm_v214gn_cuda_kernelI13__nv_bfloat16Li320ELi3ELi16ELi80ELi256ELb1ELi8ELi320ELi320ELi4ELb1ELi10ELb0ELb0ENS_16CompileConditionILi900EEEEEvPT_PKS4_S7_S7_flPfS8_Pj
        .type           _ZN13group_norm_v214gn_cuda_kernelI13__nv_bfloat16Li320ELi3ELi16ELi80ELi256ELb1ELi8ELi320ELi320ELi4ELb1ELi10ELb0ELb0ENS_16CompileConditionILi900EEEEEvPT_PKS4_S7_S7_flPfS8_Pj,@function
        .size           _ZN13group_norm_v214gn_cuda_kernelI13__nv_bfloat16Li320ELi3ELi16ELi80ELi256ELb1ELi8ELi320ELi320ELi4ELb1ELi10ELb0ELb0ENS_16CompileConditionILi900EEEEEvPT_PKS4_S7_S7_flPfS8_Pj,(.L_x_3782 - _ZN13group_norm_v214gn_cuda_kernelI13__nv_bfloat16Li320ELi3ELi16ELi80ELi256ELb1ELi8ELi320ELi320ELi4ELb1ELi10ELb0ELb0ENS_16CompileConditionILi900EEEEEvPT_PKS4_S7_S7_flPfS8_Pj)
        .other          _ZN13group_norm_v214gn_cuda_kernelI13__nv_bfloat16Li320ELi3ELi16ELi80ELi256ELb1ELi8ELi320ELi320ELi4ELb1ELi10ELb0ELb0ENS_16CompileConditionILi900EEEEEvPT_PKS4_S7_S7_flPfS8_Pj,@"STO_CUDA_ENTRY STV_DEFAULT"
_ZN13group_norm_v214gn_cuda_kernelI13__nv_bfloat16Li320ELi3ELi16ELi80ELi256ELb1ELi8ELi320ELi320ELi4ELb1ELi10ELb0ELb0ENS_16CompileConditionILi900EEEEEvPT_PKS4_S7_S7_flPfS8_Pj:
.text._ZN13group_norm_v214gn_cuda_kernelI13__nv_bfloat16Li320ELi3ELi16ELi80ELi256ELb1ELi8ELi320ELi320ELi4ELb1ELi10ELb0ELb0ENS_16CompileConditionILi900EEEEEvPT_PKS4_S7_S7_flPfS8_Pj:
[----:B------:R-:W-:Y:S01]  /*0000*/  LDC R1, c[0x0][0x28] ;  /* 0x00000a00ff017b82 */ /* 0x000fe20000000800 */
[----:B------:R-:W0:Y:S01]  /*0010*/  S2R R0, SR_CTAID.Y ;  /* 0x0000000000007919 */ /* 0x000e220000002600 */
[----:B------:R-:W-:Y:S02]  /*0020*/  ULDC.64 UR4, c[0x0][0x238] ;  /* 0x00008e0000047ab9 */ /* 0x000fe40000000a00 */
[----:B------:R-:W-:Y:S02]  /*0030*/  USHF.L.U32 UR10, UR4, 0x2, URZ ;  /* 0x00000002040a7899 */ /* 0x000fe4000800063f */
[----:B------:R-:W-:-:S06]  /*0040*/  USHF.L.U64.HI UR5, UR4, 0x2, UR5 ;  /* 0x0000000204057899 */ /* 0x000fcc0008010205 */
[----:B------:R-:W-:Y:S02]  /*0050*/  MOV R2, UR5 ;  /* 0x0000000500027c02 */ /* 0x000fe40008000f00 */
[----:B0-----:R-:W-:-:S04]  /*0060*/  ISETP.LT.U32.AND P0, PT, R0, UR10, PT ;  /* 0x0000000a00007c0c */ /* 0x001fc8000bf01070 */
[----:B------:R-:W-:-:S13]  /*0070*/  ISETP.GT.AND.EX P0, PT, R2, RZ, PT, P0 ;  /* 0x000000ff0200720c */ /* 0x000fda0003f04300 */
[----:B------:R-:W-:Y:S05]  /*0080*/  @!P0 EXIT ;  /* 0x000000000000894d */ /* 0x000fea0003800000 */
[----:B------:R-:W0:Y:S01]  /*0090*/  S2R R2, SR_TID.X ;  /* 0x0000000000027919 */ /* 0x000e220000002100 */
[----:B------:R-:W-:Y:S01]  /*00a0*/  MOV R3, 0x400 ;  /* 0x0000040000037802 */ /* 0x000fe20000000f00 */
[----:B------:R-:W-:Y:S01]  /*00b0*/  IMAD.MOV.U32 R35, RZ, RZ, R0 ;  /* 0x000000ffff237224 */ /* 0x000fe200078e0000 */
[----:B------:R-:W-:Y:S01]  /*00c0*/  UMOV UR4, URZ ;  /* 0x0000003f00047c82 */ /* 0x000fe20008000000 */
[----:B------:R-:W1:Y:S01]  /*00d0*/  S2R R6, SR_CgaCtaId ;  /* 0x0000000000067919 */ /* 0x000e620000008800 */
[----:B------:R-:W-:Y:S01]  /*00e0*/  IMAD.MOV.U32 R38, RZ, RZ, RZ ;  /* 0x000000ffff267224 */ /* 0x000fe200078e00ff */
[----:B------:R-:W-:Y:S01]  /*00f0*/  ULDC.64 UR8, c[0x0][0x208] ;  /* 0x0000820000087ab9 */ /* 0x000fe20000000a00 */
[----:B------:R-:W2:Y:S01]  /*0100*/  S2R R34, SR_CTAID.X ;  /* 0x0000000000227919 */ /* 0x000ea20000002500 */
[----:B0-----:R-:W-:Y:S01]  /*0110*/  IMAD.WIDE.U32 R4, R2, -0x33333333, RZ ;  /* 0xcccccccd02047825 */ /* 0x001fe200078e00ff */
[----:B-1----:R-:W-:-:S04]  /*0120*/  LEA R4, R6, R3, 0x18 ;  /* 0x0000000306047211 */ /* 0x002fc800078ec0ff */
[----:B------:R-:W-:-:S05]  /*0130*/  SHF.R.U32.HI R5, RZ, 0x6, R5 ;  /* 0x00000006ff057819 */ /* 0x000fca0000011605 */
[----:B------:R-:W-:-:S04]  /*0140*/  IMAD R3, R5, -0x50, R2 ;  /* 0xffffffb005037824 */ /* 0x000fc800078e0202 */
[----:B------:R-:W-:-:S05]  /*0150*/  IMAD R3, R3, 0x28, R4 ;  /* 0x0000002803037824 */ /* 0x000fca00078e0204 */
[----:B--2---:R-:W-:-:S07]  /*0160*/  LEA R36, R5, R3, 0x3 ;  /* 0x0000000305247211 */ /* 0x004fce00078e18ff */
.L_x_1794:
[----:B0-----:R-:W-:Y:S01]  /*0170*/  IMAD.WIDE.U32 R4, R2, -0x33333333, RZ ;  /* 0xcccccccd02047825 */ /* 0x001fe200078e00ff */
[----:B------:R-:W-:Y:S01]  /*0180*/  LOP3.LUT R37, R35, 0x3, RZ, 0xc0, !PT ;  /* 0x0000000323257812 */ /* 0x000fe200078ec0ff */
[----:B------:R-:W-:Y:S01]  /*0190*/  ULDC.64 UR6, c[0x0][0x218] ;  /* 0x0000860000067ab9 */ /* 0x000fe20000000a00 */
[----:B------:R-:W-:Y:S01]  /*01a0*/  SHF.L.U32 R3, R34, 0x3, RZ ;  /* 0x0000000322037819 */ /* 0x000fe200000006ff */
[----:B------:R-:W0:Y:S01]  /*01b0*/  LDC.64 R14, c[0x0][0x220] ;  /* 0x00008800ff0e7b82 */ /* 0x000e220000000a00 */
[----:B------:R-:W-:Y:S01]  /*01c0*/  SHF.R.U32.HI R4, RZ, 0x6, R5 ;  /* 0x00000006ff047819 */ /* 0x000fe20000011605 */
[----:B------:R-:W-:Y:S01]  /*01d0*/  IMAD R13, R37, 0x140, RZ ;  /* 0x00000140250d7824 */ /* 0x000fe200078e02ff */
[----:B------:R-:W-:Y:S02]  /*01e0*/  LOP3.LUT R3, R3, 0xf8, RZ, 0xc0, !PT ;  /* 0x000000f803037812 */ /* 0x000fe400078ec0ff */
[----:B------:R-:W-:Y:S01]  /*01f0*/  SHF.R.U32.HI R41, RZ, 0x2, R38 ;  /* 0x00000002ff297819 */ /* 0x000fe20000011626 */
[----:B------:R-:W-:Y:S01]  /*0200*/  IMAD R40, R4, -0x50, R2 ;  /* 0xffffffb004287824 */ /* 0x000fe200078e0202 */
[----:B------:R-:W-:-:S02]  /*0210*/  SHF.R.U64 R39, R35, 0x2, R38 ;  /* 0x0000000223277819 */ /* 0x000fc40000001226 */
[----:B------:R-:W-:Y:S01]  /*0220*/  IADD3 R3, R3, R4, RZ ;  /* 0x0000000403037210 */ /* 0x000fe20007ffe0ff */
[----:B------:R-:W-:Y:S02]  /*0230*/  IMAD R8, R40, 0x4, R13 ;  /* 0x0000000428087824 */ /* 0x000fe400078e020d */
[----:B------:R-:W-:Y:S02]  /*0240*/  IMAD R41, R41, 0x50000, RZ ;  /* 0x0005000029297824 */ /* 0x000fe400078e02ff */
[----:B------:R-:W-:Y:S01]  /*0250*/  IMAD R42, R3, 0x500, RZ ;  /* 0x00000500032a7824 */ /* 0x000fe200078e02ff */
[----:B------:R-:W-:-:S03]  /*0260*/  SHF.R.S32.HI R9, RZ, 0x1f, R8 ;  /* 0x0000001fff097819 */ /* 0x000fc60000011408 */
[----:B------:R-:W-:Y:S02]  /*0270*/  VIADD R43, R42, 0x1400 ;  /* 0x000014002a2b7836 */ /* 0x000fe40000000000 */
[----:B------:R-:W-:-:S04]  /*0280*/  IMAD.WIDE.U32 R6, R39, 0x50000, R8 ;  /* 0x0005000027067825 */ /* 0x000fc800078e0008 */
[----:B------:R-:W-:Y:S01]  /*0290*/  IMAD.IADD R9, R7, 0x1, R41 ;  /* 0x0000000107097824 */ /* 0x000fe200078e0229 */
[----:B------:R-:W-:-:S04]  /*02a0*/  IADD3 R3, P0, R42, R6, RZ ;  /* 0x000000062a037210 */ /* 0x000fc80007f1e0ff */
[----:B------:R-:W-:Y:S02]  /*02b0*/  IADD3.X R10, RZ, R9, RZ, P0, !PT ;  /* 0x00000009ff0a7210 */ /* 0x000fe400007fe4ff */
[----:B------:R-:W-:-:S04]  /*02c0*/  LEA R4, P0, R3, UR6, 0x1 ;  /* 0x0000000603047c11 */ /* 0x000fc8000f8008ff */
[----:B------:R-:W-:Y:S02]  /*02d0*/  LEA.HI.X R5, R3, UR7, R10, 0x1, P0 ;  /* 0x0000000703057c11 */ /* 0x000fe400080f0c0a */
[----:B------:R-:W-:-:S04]  /*02e0*/  IADD3 R7, P0, R43, R6, RZ ;  /* 0x000000062b077210 */ /* 0x000fc80007f1e0ff */
[----:B------:R-:W2:Y:S01]  /*02f0*/  LDG.E.64.CONSTANT R4, desc[UR8][R4.64] ;  /* 0x0000000804047981 */ /* 0x000ea2000c1e9b00 */
[----:B------:R-:W-:Y:S02]  /*0300*/  IADD3.X R10, RZ, R9, RZ, P0, !PT ;  /* 0x00000009ff0a7210 */ /* 0x000fe400007fe4ff */
[----:B------:R-:W-:-:S04]  /*0310*/  LEA R6, P0, R7, UR6, 0x1 ;  /* 0x0000000607067c11 */ /* 0x000fc8000f8008ff */
[----:B------:R-:W-:Y:S02]  /*0320*/  LEA.HI.X R7, R7, UR7, R10, 0x1, P0 ;  /* 0x0000000707077c11 */ /* 0x000fe400080f0c0a */
[----:B------:R-:W1:Y:S04]  /*0330*/  LDC.64 R10, c[0x0][0x228] ;  /* 0x00008a00ff0a7b82 */ /* 0x000e680000000a00 */
[----:B------:R-:W3:Y:S01]  /*0340*/  LDG.E.64.CONSTANT R6, desc[UR8][R6.64] ;  /* 0x0000000806067981 */ /* 0x000ee2000c1e9b00 */
[----:B0-----:R-:W-:-:S04]  /*0350*/  IMAD.WIDE R14, R8, 0x2, R14 ;  /* 0x00000002080e7825 */ /* 0x001fc800078e020e */
[----:B-1----:R-:W-:Y:S02]  /*0360*/  IMAD.WIDE R10, R8, 0x2, R10 ;  /* 0x00000002080a7825 */ /* 0x002fe400078e020a */
[----:B------:R0:W5:Y:S04]  /*0370*/  LDG.E.64.CONSTANT R8, desc[UR8][R14.64] ;  /* 0x000000080e087981 */ /* 0x000168000c1e9b00 */
[----:B------:R-:W5:Y:S01]  /*0380*/  LDG.E.64.CONSTANT R10, desc[UR8][R10.64] ;  /* 0x000000080a0a7981 */ /* 0x000f62000c1e9b00 */
[----:B------:R-:W-:Y:S01]  /*0390*/  ISETP.GT.U32.AND P0, PT, R2, 0xf, PT ;  /* 0x0000000f0200780c */ /* 0x000fe20003f04070 */
[----:B------:R-:W-:Y:S01]  /*03a0*/  BSSY B0, `(.L_x_1786) ;  /* 0x00000dd000007945 */ /* 0x000fe20003800000 */
[----:B------:R-:W-:Y:S02]  /*03b0*/  CS2R R22, SRZ ;  /* 0x0000000000167805 */ /* 0x000fe4000001ff00 */
[C---:B--2---:R-:W-:Y:S01]  /*03c0*/  PRMT R12, R4.reuse, 0x7632, R12 ;  /* 0x00007632040c7816 */ /* 0x044fe2000000000c */
[----:B------:R-:W-:-:S02]  /*03d0*/  IMAD.U32 R3, R4, 0x10000, RZ ;  /* 0x0001000004037824 */ /* 0x000fc400078e00ff */
[----:B------:R-:W-:Y:S01]  /*03e0*/  IMAD.U32 R45, R5, 0x10000, RZ ;  /* 0x00010000052d7824 */ /* 0x000fe200078e00ff */
[----:B------:R-:W-:Y:S01]  /*03f0*/  SHF.L.U32 R18, R12, 0x10, RZ ;  /* 0x000000100c127819 */ /* 0x000fe200000006ff */
[----:B------:R-:W-:Y:S01]  /*0400*/  FFMA.FTZ R17, R3, R3, RZ ;  /* 0x0000000303117223 */ /* 0x000fe200000100ff */
[----:B------:R-:W-:Y:S01]  /*0410*/  FADD.FTZ R16, RZ, R3 ;  /* 0x00000003ff107221 */ /* 0x000fe20000010000 */
[----:B------:R-:W-:Y:S02]  /*0420*/  PRMT R12, R5, 0x7632, R12 ;  /* 0x00007632050c7816 */ /* 0x000fe4000000000c */
[----:B------:R-:W-:Y:S01]  /*0430*/  FFMA.FTZ R20, R18, R18, R17 ;  /* 0x0000001212147223 */ /* 0x000fe20000010011 */
[----:B------:R-:W-:Y:S01]  /*0440*/  FADD.FTZ R16, R16, R18 ;  /* 0x0000001210107221 */ /* 0x000fe20000010000 */
[----:B0-----:R-:W-:Y:S02]  /*0450*/  SHF.L.U32 R15, R12, 0x10, RZ ;  /* 0x000000100c0f7819 */ /* 0x001fe400000006ff */
[----:B------:R-:W-:Y:S01]  /*0460*/  FFMA.FTZ R20, R45, R45, R20 ;  /* 0x0000002d2d147223 */ /* 0x000fe20000010014 */
[----:B------:R-:W-:Y:S01]  /*0470*/  FADD.FTZ R16, R16, R45 ;  /* 0x0000002d10107221 */ /* 0x000fe20000010000 */
[C---:B---3--:R-:W-:Y:S01]  /*0480*/  PRMT R12, R6.reuse, 0x7632, R12 ;  /* 0x00007632060c7816 */ /* 0x048fe2000000000c */
[----:B------:R-:W-:-:S02]  /*0490*/  IMAD.U32 R47, R6, 0x10000, RZ ;  /* 0x00010000062f7824 */ /* 0x000fc400078e00ff */
[----:B------:R-:W-:Y:S01]  /*04a0*/  FFMA.FTZ R20, R15, R15, R20 ;  /* 0x0000000f0f147223 */ /* 0x000fe20000010014 */
[----:B------:R-:W-:Y:S01]  /*04b0*/  FADD.FTZ R16, R16, R15 ;  /* 0x0000000f10107221 */ /* 0x000fe20000010000 */
[----:B------:R-:W-:Y:S01]  /*04c0*/  SHF.L.U32 R15, R12, 0x10, RZ ;  /* 0x000000100c0f7819 */ /* 0x000fe200000006ff */
[----:B------:R-:W-:Y:S02]  /*04d0*/  IMAD.U32 R49, R7, 0x10000, RZ ;  /* 0x0001000007317824 */ /* 0x000fe400078e00ff */
[----:B------:R-:W-:Y:S01]  /*04e0*/  FFMA.FTZ R20, R47, R47, R20 ;  /* 0x0000002f2f147223 */ /* 0x000fe20000010014 */
[----:B------:R-:W-:Y:S01]  /*04f0*/  FADD.FTZ R16, R16, R47 ;  /* 0x0000002f10107221 */ /* 0x000fe20000010000 */
[----:B------:R-:W-:Y:S02]  /*0500*/  PRMT R12, R7, 0x7632, R12 ;  /* 0x00007632070c7816 */ /* 0x000fe4000000000c */
[----:B------:R-:W-:Y:S01]  /*0510*/  FFMA.FTZ R20, R15, R15, R20 ;  /* 0x0000000f0f147223 */ /* 0x000fe20000010014 */
[----:B------:R-:W-:Y:S01]  /*0520*/  FADD.FTZ R16, R16, R15 ;  /* 0x0000000f10107221 */ /* 0x000fe20000010000 */
[----:B------:R-:W-:-:S02]  /*0530*/  SHF.L.U32 R15, R12, 0x10, RZ ;  /* 0x000000100c0f7819 */ /* 0x000fc400000006ff */
[----:B------:R-:W-:Y:S01]  /*0540*/  FFMA.FTZ R20, R49, R49, R20 ;  /* 0x0000003131147223 */ /* 0x000fe20000010014 */
[----:B------:R-:W-:-:S03]  /*0550*/  FADD.FTZ R16, R16, R49 ;  /* 0x0000003110107221 */ /* 0x000fc60000010000 */
[----:B------:R-:W-:Y:S01]  /*0560*/  FFMA.FTZ R17, R15, R15, R20 ;  /* 0x0000000f0f117223 */ /* 0x000fe20000010014 */
[----:B------:R-:W-:-:S05]  /*0570*/  FADD.FTZ R16, R16, R15 ;  /* 0x0000000f10107221 */ /* 0x000fca0000010000 */
[----:B------:R0:W-:Y:S01]  /*0580*/  STS.64 [R36], R16 ;  /* 0x0000001024007388 */ /* 0x0001e20000000a00 */
[----:B------:R-:W-:Y:S06]  /*0590*/  BAR.SYNC.DEFER_BLOCKING 0x0 ;  /* 0x0000000000007b1d */ /* 0x000fec0000010000 */
[----:B------:R-:W-:Y:S05]  /*05a0*/  @P0 BRA `(.L_x_1787) ;  /* 0x0000000800f00947 */ /* 0x000fea0003800000 */
[----:B------:R-:W-:Y:S01]  /*05b0*/  IMAD.SHL.U32 R12, R35, 0x4, RZ ;  /* 0x00000004230c7824 */ /* 0x000fe200078e00ff */
[----:B------:R-:W1:Y:S01]  /*05c0*/  S2R R21, SR_CgaCtaId ;  /* 0x0000000000157919 */ /* 0x000e620000008800 */
[----:B------:R-:W-:Y:S01]  /*05d0*/  MOV R44, 0x400 ;  /* 0x00000400002c7802 */ /* 0x000fe20000000f00 */
[----:B------:R-:W-:Y:S02]  /*05e0*/  IMAD.SHL.U32 R51, R2, 0x8, RZ ;  /* 0x0000000802337824 */ /* 0x000fe400078e00ff */
[----:B------:R-:W-:-:S03]  /*05f0*/  LOP3.LUT R15, R12, 0xc, RZ, 0xc0, !PT ;  /* 0x0000000c0c0f7812 */ /* 0x000fc600078ec0ff */
[----:B------:R-:W-:Y:S02]  /*0600*/  LOP3.LUT R51, R51, 0x18, RZ, 0xc0, !PT ;  /* 0x0000001833337812 */ /* 0x000fe400078ec0ff */
[----:B------:R-:W-:-:S05]  /*0610*/  LEA.HI R12, R2, R15, RZ, 0x1e ;  /* 0x0000000f020c7211 */ /* 0x000fca00078ff0ff */
[----:B------:R-:W-:-:S04]  /*0620*/  IMAD R13, R12, 0x50, -R13 ;  /* 0x000000500c0d7824 */ /* 0x000fc800078e0a0d */
[C---:B0-----:R-:W-:Y:S01]  /*0630*/  VIADD R17, R13.reuse, 0x8 ;  /* 0x000000080d117836 */ /* 0x041fe20000000000 */
[C---:B------:R-:W-:Y:S01]  /*0640*/  IADD3 R12, R13.reuse, 0x4, RZ ;  /* 0x000000040d0c7810 */ /* 0x040fe20007ffe0ff */
[C---:B------:R-:W-:Y:S01]  /*0650*/  VIADD R25, R13.reuse, 0x10 ;  /* 0x000000100d197836 */ /* 0x040fe20000000000 */
[C---:B------:R-:W-:Y:S01]  /*0660*/  IADD3 R19, R13.reuse, 0xc, RZ ;  /* 0x0000000c0d137810 */ /* 0x040fe20007ffe0ff */
[C---:B------:R-:W-:Y:S01]  /*0670*/  VIADD R61, R13.reuse, 0x18 ;  /* 0x000000180d3d7836 */ /* 0x040fe20000000000 */
[----:B------:R-:W-:Y:S01]  /*0680*/  SHF.R.S32.HI R15, RZ, 0x1f, R12 ;  /* 0x0000001fff0f7819 */ /* 0x000fe2000001140c */
[C---:B------:R-:W-:Y:S01]  /*0690*/  VIADD R29, R13.reuse, 0x28 ;  /* 0x000000280d1d7836 */ /* 0x040fe20000000000 */
[----:B------:R-:W-:Y:S01]  /*06a0*/  SHF.R.S32.HI R14, RZ, 0x1f, R17 ;  /* 0x0000001fff0e7819 */ /* 0x000fe20000011411 */
[C---:B------:R-:W-:Y:S01]  /*06b0*/  VIADD R33, R13.reuse, 0x30 ;  /* 0x000000300d217836 */ /* 0x040fe20000000000 */
[----:B------:R-:W-:Y:S01]  /*06c0*/  SHF.R.S32.HI R16, RZ, 0x1f, R19 ;  /* 0x0000001fff107819 */ /* 0x000fe20000011413 */
[----:B------:R-:W-:Y:S01]  /*06d0*/  VIADD R22, R13, 0x20 ;  /* 0x000000200d167836 */ /* 0x000fe20000000000 */
[----:B------:R-:W-:Y:S01]  /*06e0*/  LEA.HI R12, R15, R12, RZ, 0x2 ;  /* 0x0000000c0f0c7211 */ /* 0x000fe200078f10ff */
[C---:B------:R-:W-:Y:S01]  /*06f0*/  VIADD R27, R13.reuse, 0x40 ;  /* 0x000000400d1b7836 */ /* 0x040fe20000000000 */
[C---:B------:R-:W-:Y:S01]  /*0700*/  IADD3 R15, R13.reuse, 0x14, RZ ;  /* 0x000000140d0f7810 */ /* 0x040fe20007ffe0ff */
[----:B------:R-:W-:Y:S01]  /*0710*/  VIADD R31, R13, 0x38 ;  /* 0x000000380d1f7836 */ /* 0x000fe20000000000 */
[----:B------:R-:W-:-:S02]  /*0720*/  LEA.HI R17, R14, R17, RZ, 0x2 ;  /* 0x000000110e117211 */ /* 0x000fc400078f10ff */
[----:B------:R-:W-:Y:S02]  /*0730*/  LEA.HI R19, R16, R19, RZ, 0x2 ;  /* 0x0000001310137211 */ /* 0x000fe400078f10ff */
[----:B------:R-:W-:Y:S02]  /*0740*/  SHF.R.S32.HI R14, RZ, 0x1f, R25 ;  /* 0x0000001fff0e7819 */ /* 0x000fe40000011419 */
[----:B------:R-:W-:Y:S02]  /*0750*/  SHF.R.S32.HI R16, RZ, 0x1f, R15 ;  /* 0x0000001fff107819 */ /* 0x000fe4000001140f */
[----:B------:R-:W-:Y:S02]  /*0760*/  IADD3 R59, R13, 0x24, RZ ;  /* 0x000000240d3b7810 */ /* 0x000fe40007ffe0ff */
[----:B------:R-:W-:Y:S02]  /*0770*/  SHF.R.S32.HI R18, RZ, 0x1f, R61 ;  /* 0x0000001fff127819 */ /* 0x000fe4000001143d */
[----:B------:R-:W-:-:S02]  /*0780*/  LEA.HI R25, R14, R25, RZ, 0x2 ;  /* 0x000000190e197211 */ /* 0x000fc400078f10ff */
[----:B------:R-:W-:Y:S02]  /*0790*/  LEA.HI R14, R16, R15, RZ, 0x2 ;  /* 0x0000000f100e7211 */ /* 0x000fe400078f10ff */
[----:B------:R-:W-:Y:S02]  /*07a0*/  SHF.R.S32.HI R16, RZ, 0x1f, R59 ;  /* 0x0000001fff107819 */ /* 0x000fe4000001143b */
[----:B------:R-:W-:Y:S02]  /*07b0*/  LEA.HI R61, R18, R61, RZ, 0x2 ;  /* 0x0000003d123d7211 */ /* 0x000fe400078f10ff */
[----:B------:R-:W-:Y:S02]  /*07c0*/  SHF.R.S32.HI R18, RZ, 0x1f, R29 ;  /* 0x0000001fff127819 */ /* 0x000fe4000001141d */
[----:B------:R-:W-:Y:S02]  /*07d0*/  IADD3 R20, R13, 0x1c, RZ ;  /* 0x0000001c0d147810 */ /* 0x000fe40007ffe0ff */
[----:B------:R-:W-:-:S02]  /*07e0*/  LEA.HI R59, R16, R59, RZ, 0x2 ;  /* 0x0000003b103b7211 */ /* 0x000fc400078f10ff */
[----:B------:R-:W-:Y:S02]  /*07f0*/  IADD3 R55, R13, 0x34, RZ ;  /* 0x000000340d377810 */ /* 0x000fe40007ffe0ff */
[----:B------:R-:W-:Y:S02]  /*0800*/  SHF.R.S32.HI R16, RZ, 0x1f, R33 ;  /* 0x0000001fff107819 */ /* 0x000fe40000011421 */
[----:B-1----:R-:W-:Y:S02]  /*0810*/  LEA R44, R21, R44, 0x18 ;  /* 0x0000002c152c7211 */ /* 0x002fe400078ec0ff */
[----:B------:R-:W-:Y:S02]  /*0820*/  LEA.HI R29, R18, R29, RZ, 0x2 ;  /* 0x0000001d121d7211 */ /* 0x000fe400078f10ff */
[----:B------:R-:W-:Y:S02]  /*0830*/  SHF.R.S32.HI R21, RZ, 0x1f, R20 ;  /* 0x0000001fff157819 */ /* 0x000fe40000011414 */
[----:B------:R-:W-:-:S02]  /*0840*/  SHF.R.S32.HI R18, RZ, 0x1f, R55 ;  /* 0x0000001fff127819 */ /* 0x000fc40000011437 */
[----:B------:R-:W-:Y:S02]  /*0850*/  LEA.HI R33, R16, R33, RZ, 0x2 ;  /* 0x0000002110217211 */ /* 0x000fe400078f10ff */
[----:B------:R-:W-:Y:S02]  /*0860*/  SHF.R.S32.HI R16, RZ, 0x1f, R13 ;  /* 0x0000001fff107819 */ /* 0x000fe4000001140d */
[----:B------:R-:W-:Y:S01]  /*0870*/  LEA.HI R20, R21, R20, RZ, 0x2 ;  /* 0x0000001415147211 */ /* 0x000fe200078f10ff */
[----:B------:R-:W-:Y:S01]  /*0880*/  VIADD R21, R13, 0x48 ;  /* 0x000000480d157836 */ /* 0x000fe20000000000 */
[----:B------:R-:W-:Y:S02]  /*0890*/  LEA.HI R55, R18, R55, RZ, 0x2 ;  /* 0x0000003712377211 */ /* 0x000fe400078f10ff */
[----:B------:R-:W-:Y:S02]  /*08a0*/  SHF.R.S32.HI R15, RZ, 0x1f, R22 ;  /* 0x0000001fff0f7819 */ /* 0x000fe40000011416 */
[----:B------:R-:W-:-:S02]  /*08b0*/  SHF.R.S32.HI R18, RZ, 0x1f, R27 ;  /* 0x0000001fff127819 */ /* 0x000fc4000001141b */
[----:B------:R-:W-:Y:S02]  /*08c0*/  LEA.HI R16, R16, R13, RZ, 0x2 ;  /* 0x0000000d10107211 */ /* 0x000fe400078f10ff */
[----:B------:R-:W-:Y:S02]  /*08d0*/  IADD3 R57, R13, 0x2c, RZ ;  /* 0x0000002c0d397810 */ /* 0x000fe40007ffe0ff */
[----:B------:R-:W-:Y:S02]  /*08e0*/  LEA.HI R22, R15, R22, RZ, 0x2 ;  /* 0x000000160f167211 */ /* 0x000fe400078f10ff */
[----:B------:R-:W-:Y:S02]  /*08f0*/  LEA.HI R27, R18, R27, RZ, 0x2 ;  /* 0x0000001b121b7211 */ /* 0x000fe400078f10ff */
[----:B------:R-:W-:Y:S02]  /*0900*/  SHF.R.S32.HI R18, RZ, 0x1f, R21 ;  /* 0x0000001fff127819 */ /* 0x000fe40000011415 */
[----:B------:R-:W-:-:S02]  /*0910*/  SHF.R.S32.HI R15, RZ, 0x2, R16 ;  /* 0x00000002ff0f7819 */ /* 0x000fc40000011410 */
[----:B------:R-:W-:Y:S02]  /*0920*/  SHF.R.S32.HI R24, RZ, 0x1f, R57 ;  /* 0x0000001fff187819 */ /* 0x000fe40000011439 */
[----:B------:R-:W-:Y:S01]  /*0930*/  LEA.HI R21, R18, R21, RZ, 0x2 ;  /* 0x0000001512157211 */ /* 0x000fe200078f10ff */
[----:B------:R-:W-:Y:S01]  /*0940*/  IMAD R16, R15, 0x28, R44 ;  /* 0x000000280f107824 */ /* 0x000fe200078e022c */
[----:B------:R-:W-:Y:S02]  /*0950*/  SHF.R.S32.HI R18, RZ, 0x2, R12 ;  /* 0x00000002ff127819 */ /* 0x000fe4000001140c */
[----:B------:R-:W-:Y:S02]  /*0960*/  LEA.HI R57, R24, R57, RZ, 0x2 ;  /* 0x0000003918397211 */ /* 0x000fe400078f10ff */
[----:B------:R-:W-:Y:S01]  /*0970*/  SHF.R.S32.HI R24, RZ, 0x1f, R31 ;  /* 0x0000001fff187819 */ /* 0x000fe2000001141f */
[----:B------:R-:W-:Y:S01]  /*0980*/  IMAD R18, R18, 0x28, R44 ;  /* 0x0000002812127824 */ /* 0x000fe200078e022c */
[----:B------:R-:W-:-:S02]  /*0990*/  IADD3 R23, R13, 0x44, RZ ;  /* 0x000000440d177810 */ /* 0x000fc40007ffe0ff */
[----:B------:R-:W-:Y:S02]  /*09a0*/  SHF.R.S32.HI R12, RZ, 0x2, R14 ;  /* 0x00000002ff0c7819 */ /* 0x000fe4000001140e */
[----:B------:R-:W-:Y:S01]  /*09b0*/  IADD3 R14, R16, R51, RZ ;  /* 0x00000033100e7210 */ /* 0x000fe20007ffe0ff */
[----:B------:R-:W-:Y:S01]  /*09c0*/  IMAD.IADD R16, R51, 0x1, R18 ;  /* 0x0000000133107824 */ /* 0x000fe200078e0212 */
[----:B------:R-:W-:Y:S01]  /*09d0*/  LEA.HI R31, R24, R31, RZ, 0x2 ;  /* 0x0000001f181f7211 */ /* 0x000fe200078f10ff */
[----:B------:R-:W-:Y:S01]  /*09e0*/  IMAD R32, R12, 0x28, R44 ;  /* 0x000000280c207824 */ /* 0x000fe200078e022c */
[----:B------:R-:W-:Y:S02]  /*09f0*/  IADD3 R53, R13, 0x3c, RZ ;  /* 0x0000003c0d357810 */ /* 0x000fe40007ffe0ff */
[----:B------:R-:W-:Y:S01]  /*0a00*/  SHF.R.S32.HI R24, RZ, 0x1f, R23 ;  /* 0x0000001fff187819 */ /* 0x000fe20000011417 */
[----:B------:R-:W0:Y:S01]  /*0a10*/  LDS.64 R14, [R14] ;  /* 0x000000000e0e7984 */ /* 0x000e220000000a00 */
[----:B------:R-:W-:Y:S01]  /*0a20*/  SHF.R.S32.HI R17, RZ, 0x2, R17 ;  /* 0x00000002ff117819 */ /* 0x000fe20000011411 */
[----:B------:R-:W-:Y:S01]  /*0a30*/  IMAD.IADD R32, R51, 0x1, R32 ;  /* 0x0000000133207824 */ /* 0x000fe200078e0220 */
[----:B------:R-:W-:-:S02]  /*0a40*/  IADD3 R13, R13, 0x4c, RZ ;  /* 0x0000004c0d0d7810 */ /* 0x000fc40007ffe0ff */
[----:B------:R-:W-:Y:S01]  /*0a50*/  LEA.HI R23, R24, R23, RZ, 0x2 ;  /* 0x0000001718177211 */ /* 0x000fe200078f10ff */
[--C-:B------:R-:W-:Y:S01]  /*0a60*/  IMAD R18, R17, 0x28, R44.reuse ;  /* 0x0000002811127824 */ /* 0x100fe200078e022c */
[----:B------:R-:W-:Y:S01]  /*0a70*/  SHF.R.S32.HI R24, RZ, 0x1f, R13 ;  /* 0x0000001fff187819 */ /* 0x000fe2000001140d */
[----:B------:R-:W1:Y:S01]  /*0a80*/  LDS.64 R16, [R16] ;  /* 0x0000000010107984 */ /* 0x000e620000000a00 */
[----:B------:R-:W-:Y:S02]  /*0a90*/  SHF.R.S32.HI R19, RZ, 0x2, R19 ;  /* 0x00000002ff137819 */ /* 0x000fe40000011413 */
[----:B------:R-:W-:Y:S02]  /*0aa0*/  SHF.R.S32.HI R25, RZ, 0x2, R25 ;  /* 0x00000002ff197819 */ /* 0x000fe40000011419 */
[----:B------:R-:W-:Y:S01]  /*0ab0*/  LEA.HI R13, R24, R13, RZ, 0x2 ;  /* 0x0000000d180d7211 */ /* 0x000fe200078f10ff */
[--C-:B------:R-:W-:Y:S01]  /*0ac0*/  IMAD R24, R19, 0x28, R44.reuse ;  /* 0x0000002813187824 */ /* 0x100fe200078e022c */
[----:B------:R-:W-:Y:S01]  /*0ad0*/  IADD3 R18, R51, R18, RZ ;  /* 0x0000001233127210 */ /* 0x000fe20007ffe0ff */
[----:B------:R-:W-:Y:S01]  /*0ae0*/  IMAD R28, R25, 0x28, R44 ;  /* 0x00000028191c7824 */ /* 0x000fe200078e022c */
[----:B------:R-:W-:Y:S01]  /*0af0*/  SHF.R.S32.HI R61, RZ, 0x2, R61 ;  /* 0x00000002ff3d7819 */ /* 0x000fe2000001143d */
[----:B------:R-:W-:Y:S01]  /*0b00*/  IMAD.IADD R24, R51, 0x1, R24 ;  /* 0x0000000133187824 */ /* 0x000fe200078e0218 */
[----:B------:R-:W-:-:S02]  /*0b10*/  SHF.R.S32.HI R29, RZ, 0x2, R29 ;  /* 0x00000002ff1d7819 */ /* 0x000fc4000001141d */
[----:B------:R-:W2:Y:S01]  /*0b20*/  LDS.64 R18, [R18] ;  /* 0x0000000012127984 */ /* 0x000ea20000000a00 */
[----:B------:R-:W-:Y:S01]  /*0b30*/  IADD3 R28, R51, R28, RZ ;  /* 0x0000001c331c7210 */ /* 0x000fe20007ffe0ff */
[----:B------:R-:W-:Y:S01]  /*0b40*/  IMAD R46, R61, 0x28, R44 ;  /* 0x000000283d2e7824 */ /* 0x000fe200078e022c */
[----:B------:R-:W-:Y:S01]  /*0b50*/  SHF.R.S32.HI R26, RZ, 0x1f, R53 ;  /* 0x0000001fff1a7819 */ /* 0x000fe20000011435 */
[----:B------:R-:W3:Y:S01]  /*0b60*/  LDS.64 R24, [R24] ;  /* 0x0000000018187984 */ /* 0x000ee20000000a00 */
[----:B------:R-:W-:Y:S01]  /*0b70*/  SHF.R.S32.HI R20, RZ, 0x2, R20 ;  /* 0x00000002ff147819 */ /* 0x000fe20000011414 */
[--C-:B------:R-:W-:Y:S01]  /*0b80*/  IMAD R12, R29, 0x28, R44.reuse ;  /* 0x000000281d0c7824 */ /* 0x100fe200078e022c */
[----:B------:R-:W-:Y:S01]  /*0b90*/  SHF.R.S32.HI R57, RZ, 0x2, R57 ;  /* 0x00000002ff397819 */ /* 0x000fe20000011439 */
[----:B------:R-:W4:Y:S01]  /*0ba0*/  LDS.64 R28, [R28] ;  /* 0x000000001c1c7984 */ /* 0x000f220000000a00 */
[----:B------:R-:W-:Y:S01]  /*0bb0*/  SHF.R.S32.HI R33, RZ, 0x2, R33 ;  /* 0x00000002ff217819 */ /* 0x000fe20000011421 */
[--C-:B------:R-:W-:Y:S01]  /*0bc0*/  IMAD R30, R20, 0x28, R44.reuse ;  /* 0x00000028141e7824 */ /* 0x100fe200078e022c */
[----:B------:R-:W-:Y:S01]  /*0bd0*/  LEA.HI R53, R26, R53, RZ, 0x2 ;  /* 0x000000351a357211 */ /* 0x000fe200078f10ff */
[----:B------:R-:W-:Y:S01]  /*0be0*/  IMAD R58, R57, 0x28, R44 ;  /* 0x00000028393a7824 */ /* 0x000fe200078e022c */
[----:B------:R-:W-:Y:S01]  /*0bf0*/  SHF.R.S32.HI R22, RZ, 0x2, R22 ;  /* 0x00000002ff167819 */ /* 0x000fe20000011416 */
[--C-:B------:R-:W-:Y:S01]  /*0c00*/  IMAD R56, R33, 0x28, R44.reuse ;  /* 0x0000002821387824 */ /* 0x100fe200078e022c */
[----:B------:R-:W-:Y:S01]  /*0c10*/  SHF.R.S32.HI R55, RZ, 0x2, R55 ;  /* 0x00000002ff377819 */ /* 0x000fe20000011437 */
[----:B------:R-:W4:Y:S01]  /*0c20*/  LDS.64 R32, [R32] ;  /* 0x0000000020207984 */ /* 0x000f220000000a00 */
[----:B------:R-:W-:Y:S01]  /*0c30*/  SHF.R.S32.HI R31, RZ, 0x2, R31 ;  /* 0x00000002ff1f7819 */ /* 0x000fe2000001141f */
[--C-:B------:R-:W-:Y:S01]  /*0c40*/  IMAD R26, R22, 0x28, R44.reuse ;  /* 0x00000028161a7824 */ /* 0x100fe200078e022c */
[----:B------:R-:W-:Y:S01]  /*0c50*/  IADD3 R57, R51, R46, RZ ;  /* 0x0000002e33397210 */ /* 0x000fe20007ffe0ff */
[--C-:B------:R-:W-:Y:S01]  /*0c60*/  IMAD R54, R55, 0x28, R44.reuse ;  /* 0x0000002837367824 */ /* 0x100fe200078e022c */
[----:B------:R-:W-:Y:S01]  /*0c70*/  SHF.R.S32.HI R53, RZ, 0x2, R53 ;  /* 0x00000002ff357819 */ /* 0x000fe20000011435 */
[----:B------:R-:W-:Y:S01]  /*0c80*/  IMAD R20, R31, 0x28, R44 ;  /* 0x000000281f147824 */ /* 0x000fe200078e022c */
[----:B------:R-:W-:-:S02]  /*0c90*/  SHF.R.S32.HI R27, RZ, 0x2, R27 ;  /* 0x00000002ff1b7819 */ /* 0x000fc4000001141b */
[----:B------:R-:W-:Y:S01]  /*0ca0*/  SHF.R.S32.HI R59, RZ, 0x2, R59 ;  /* 0x00000002ff3b7819 */ /* 0x000fe2000001143b */
[--C-:B------:R-:W-:Y:S01]  /*0cb0*/  IMAD R52, R53, 0x28, R44.reuse ;  /* 0x0000002835347824 */ /* 0x100fe200078e022c */
[----:B------:R-:W-:Y:S01]  /*0cc0*/  IADD3 R55, R51, R30, RZ ;  /* 0x0000001e33377210 */ /* 0x000fe20007ffe0ff */
[----:B------:R-:W-:Y:S01]  /*0cd0*/  IMAD R50, R27, 0x28, R44 ;  /* 0x000000281b327824 */ /* 0x000fe200078e022c */
[----:B------:R-:W4:Y:S01]  /*0ce0*/  LDS.64 R30, [R57] ;  /* 0x00000000391e7984 */ /* 0x000f220000000a00 */
[----:B------:R-:W-:Y:S01]  /*0cf0*/  SHF.R.S32.HI R23, RZ, 0x2, R23 ;  /* 0x00000002ff177819 */ /* 0x000fe20000011417 */
[----:B------:R-:W-:Y:S01]  /*0d00*/  IMAD.IADD R53, R51, 0x1, R26 ;  /* 0x0000000133357824 */ /* 0x000fe200078e021a */
[----:B------:R-:W-:Y:S01]  /*0d10*/  SHF.R.S32.HI R21, RZ, 0x2, R21 ;  /* 0x00000002ff157819 */ /* 0x000fe20000011415 */
[--C-:B------:R-:W-:Y:S01]  /*0d20*/  IMAD R22, R59, 0x28, R44.reuse ;  /* 0x000000283b167824 */ /* 0x100fe200078e022c */
[----:B------:R-:W-:Y:S01]  /*0d30*/  SHF.R.S32.HI R13, RZ, 0x2, R13 ;  /* 0x00000002ff0d7819 */ /* 0x000fe2000001140d */
[----:B------:R2:W4:Y:S01]  /*0d40*/  LDS.64 R26, [R55] ;  /* 0x00000000371a7984 */ /* 0x0005220000000a00 */
[--C-:B------:R-:W-:Y:S01]  /*0d50*/  IMAD R48, R23, 0x28, R44.reuse ;  /* 0x0000002817307824 */ /* 0x100fe200078e022c */
[----:B------:R-:W-:Y:S01]  /*0d60*/  IADD3 R56, R51, R56, RZ ;  /* 0x0000003833387210 */ /* 0x000fe20007ffe0ff */
[----:B------:R-:W-:-:S02]  /*0d70*/  IMAD R46, R21, 0x28, R44 ;  /* 0x00000028152e7824 */ /* 0x000fc400078e022c */
[----:B0-----:R-:W-:Y:S01]  /*0d80*/  FADD.FTZ R21, RZ, R14 ;  /* 0x0000000eff157221 */ /* 0x001fe20000010000 */
[----:B------:R-:W-:Y:S01]  /*0d90*/  IMAD R44, R13, 0x28, R44 ;  /* 0x000000280d2c7824 */ /* 0x000fe200078e022c */
[C---:B------:R-:W-:Y:S02]  /*0da0*/  IADD3 R13, R51.reuse, R22, RZ ;  /* 0x00000016330d7210 */ /* 0x040fe40007ffe0ff */
[----:B------:R3:W0:Y:S01]  /*0db0*/  LDS.64 R22, [R53] ;  /* 0x0000000035167984 */ /* 0x0006220000000a00 */
[----:B------:R-:W-:Y:S01]  /*0dc0*/  IADD3 R14, R51, R12, RZ ;  /* 0x0000000c330e7210 */ /* 0x000fe20007ffe0ff */
[----:B-1----:R-:W-:Y:S01]  /*0dd0*/  FADD.FTZ R21, R21, R16 ;  /* 0x0000001015157221 */ /* 0x002fe20000010000 */
[----:B------:R-:W-:Y:S01]  /*0de0*/  FADD.FTZ R16, RZ, R15 ;  /* 0x0000000fff107221 */ /* 0x000fe20000010000 */
[----:B------:R-:W1:Y:S01]  /*0df0*/  LDS.64 R12, [R13] ;  /* 0x000000000d0c7984 */ /* 0x000e620000000a00 */
[----:B--2---:R-:W-:Y:S02]  /*0e00*/  IMAD.IADD R55, R51, 0x1, R58 ;  /* 0x0000000133377824 */ /* 0x004fe400078e023a */
[----:B------:R-:W-:Y:S01]  /*0e10*/  FADD.FTZ R21, R21, R18 ;  /* 0x0000001215157221 */ /* 0x000fe20000010000 */
[----:B------:R-:W-:Y:S01]  /*0e20*/  FADD.FTZ R58, R16, R17 ;  /* 0x00000011103a7221 */ /* 0x000fe20000010000 */
[----:B------:R-:W2:Y:S01]  /*0e30*/  LDS.64 R14, [R14] ;  /* 0x000000000e0e7984 */ /* 0x000ea20000000a00 */
[----:B------:R-:W-:Y:S01]  /*0e40*/  IADD3 R54, R51, R54, RZ ;  /* 0x0000003633367210 */ /* 0x000fe20007ffe0ff */
[----:B---3--:R-:W-:Y:S01]  /*0e50*/  FADD.FTZ R53, R21, R24 ;  /* 0x0000001815357221 */ /* 0x008fe20000010000 */
[----:B------:R-:W-:Y:S01]  /*0e60*/  FADD.FTZ R58, R58, R19 ;  /* 0x000000133a3a7221 */ /* 0x000fe20000010000 */
[----:B------:R-:W3:Y:S01]  /*0e70*/  LDS.64 R16, [R55] ;  /* 0x0000000037107984 */ /* 0x000ee20000000a00 */
[----:B------:R-:W-:-:S02]  /*0e80*/  IMAD.IADD R24, R51, 0x1, R20 ;  /* 0x0000000133187824 */ /* 0x000fc400078e0214 */
[----:B----4-:R-:W-:Y:S01]  /*0e90*/  FADD.FTZ R53, R53, R28 ;  /* 0x0000001c35357221 */ /* 0x010fe20000010000 */
[----:B------:R-:W-:Y:S01]  /*0ea0*/  FADD.FTZ R58, R58, R25 ;  /* 0x000000193a3a7221 */ /* 0x000fe20000010000 */
[----:B------:R-:W4:Y:S01]  /*0eb0*/  LDS.64 R18, [R56] ;  /* 0x0000000038127984 */ /* 0x000f220000000a00 */
[----:B------:R-:W-:Y:S01]  /*0ec0*/  IADD3 R28, R51, R52, RZ ;  /* 0x00000034331c7210 */ /* 0x000fe20007ffe0ff */
[----:B------:R-:W-:Y:S01]  /*0ed0*/  FADD.FTZ R53, R53, R32 ;  /* 0x0000002035357221 */ /* 0x000fe20000010000 */
[----:B------:R-:W-:Y:S01]  /*0ee0*/  FADD.FTZ R58, R58, R29 ;  /* 0x0000001d3a3a7221 */ /* 0x000fe20000010000 */
[----:B------:R-:W4:Y:S01]  /*0ef0*/  LDS.64 R20, [R54] ;  /* 0x0000000036147984 */ /* 0x000f220000000a00 */
[C---:B------:R-:W-:Y:S02]  /*0f00*/  IADD3 R32, R51.reuse, R50, RZ ;  /* 0x0000003233207210 */ /* 0x040fe40007ffe0ff */
[----:B------:R-:W-:Y:S01]  /*0f10*/  FADD.FTZ R58, R58, R33 ;  /* 0x000000213a3a7221 */ /* 0x000fe20000010000 */
[----:B------:R-:W4:Y:S01]  /*0f20*/  LDS.64 R24, [R24] ;  /* 0x0000000018187984 */ /* 0x000f220000000a00 */
[----:B------:R-:W-:Y:S01]  /*0f30*/  IADD3 R44, R51, R44, RZ ;  /* 0x0000002c332c7210 */ /* 0x000fe20007ffe0ff */
[----:B------:R-:W-:Y:S01]  /*0f40*/  FADD.FTZ R53, R53, R30 ;  /* 0x0000001e35357221 */ /* 0x000fe20000010000 */
[----:B------:R-:W-:Y:S01]  /*0f50*/  IMAD.IADD R30, R51, 0x1, R48 ;  /* 0x00000001331e7824 */ /* 0x000fe200078e0230 */
[----:B------:R-:W4:Y:S01]  /*0f60*/  LDS.64 R28, [R28] ;  /* 0x000000001c1c7984 */ /* 0x000f220000000a00 */
[----:B------:R-:W-:-:S03]  /*0f70*/  FADD.FTZ R58, R58, R31 ;  /* 0x0000001f3a3a7221 */ /* 0x000fc60000010000 */
[----:B------:R-:W4:Y:S01]  /*0f80*/  LDS.64 R32, [R32] ;  /* 0x0000000020207984 */ /* 0x000f220000000a00 */
[----:B------:R-:W-:Y:S01]  /*0f90*/  FADD.FTZ R53, R53, R26 ;  /* 0x0000001a35357221 */ /* 0x000fe20000010000 */
[----:B------:R-:W-:Y:S01]  /*0fa0*/  IADD3 R26, R51, R46, RZ ;  /* 0x0000002e331a7210 */ /* 0x000fe20007ffe0ff */
[----:B------:R-:W-:Y:S01]  /*0fb0*/  FADD.FTZ R58, R58, R27 ;  /* 0x0000001b3a3a7221 */ /* 0x000fe20000010000 */
[----:B------:R-:W4:Y:S01]  /*0fc0*/  LDS.64 R30, [R30] ;  /* 0x000000001e1e7984 */ /* 0x000f220000000a00 */
[----:B0-----:R-:W-:-:S03]  /*0fd0*/  FADD.FTZ R53, R53, R22 ;  /* 0x0000001635357221 */ /* 0x001fc60000010000 */
[----:B------:R-:W0:Y:S01]  /*0fe0*/  LDS.64 R26, [R26] ;  /* 0x000000001a1a7984 */ /* 0x000e220000000a00 */
[----:B------:R-:W-:Y:S01]  /*0ff0*/  FADD.FTZ R58, R58, R23 ;  /* 0x000000173a3a7221 */ /* 0x000fe20000010000 */
[----:B-1----:R-:W-:Y:S02]  /*1000*/  FADD.FTZ R53, R53, R12 ;  /* 0x0000000c35357221 */ /* 0x002fe40000010000 */
[----:B------:R-:W1:Y:S01]  /*1010*/  LDS.64 R22, [R44] ;  /* 0x000000002c167984 */ /* 0x000e620000000a00 */
        /* <DEDUP_REMOVED lines=17> */
[----:B0-----:R-:W-:-:S03]  /*1130*/  FADD.FTZ R53, R53, R26 ;  /* 0x0000001a35357221 */ /* 0x001fc60000010000 */
[----:B------:R-:W-:Y:S01]  /*1140*/  FADD.FTZ R58, R58, R27 ;  /* 0x0000001b3a3a7221 */ /* 0x000fe20000010000 */
[----:B-1----:R-:W-:-:S03]  /*1150*/  FADD.FTZ R22, R53, R22 ;  /* 0x0000001635167221 */ /* 0x002fc60000010000 */
[----:B------:R-:W-:-:S07]  /*1160*/  FADD.FTZ R23, R58, R23 ;  /* 0x000000173a177221 */ /* 0x000fce0000010000 */
.L_x_1787:
[----:B------:R-:W-:Y:S05]  /*1170*/  BSYNC B0 ;  /* 0x0000000000007941 */ /* 0x000fea0003800000 */
.L_x_1786:
        /* <DEDUP_REMOVED lines=21> */
.L_x_1789:
[----:B------:R-:W-:Y:S05]  /*12d0*/  BSYNC B0 ;  /* 0x0000000000007941 */ /* 0x000fea0003800000 */
.L_x_1788:
[----:B------:R-:W-:Y:S01]  /*12e0*/  ISETP.NE.AND P1, PT, R2, RZ, PT ;  /* 0x000000ff0200720c */ /* 0x000fe20003f25270 */
[----:B------:R-:W-:Y:S01]  /*12f0*/  BAR.SYNC.DEFER_BLOCKING 0x0 ;  /* 0x0000000000007b1d */ /* 0x000fe20000010000 */
[----:B------:R-:W-:Y:S02]  /*1300*/  PRMT R18, R4, 0x7632, R18 ;  /* 0x0000763204127816 */ /* 0x000fe40000000012 */
[----:B0-----:R-:W-:Y:S02]  /*1310*/  PRMT R14, R5, 0x7632, R14 ;  /* 0x00007632050e7816 */ /* 0x001fe4000000000e */
[----:B------:R-:W-:Y:S02]  /*1320*/  ISETP.GT.U32.AND P0, PT, R2, 0x7f, PT ;  /* 0x0000007f0200780c */ /* 0x000fe40003f04070 */
[----:B------:R-:W-:Y:S02]  /*1330*/  PRMT R12, R6, 0x7632, R12 ;  /* 0x00007632060c7816 */ /* 0x000fe4000000000c */
[----:B------:R-:W-:-:S02]  /*1340*/  PRMT R7, R7, 0x7632, R7 ;  /* 0x0000763207077816 */ /* 0x000fc40000000007 */
[----:B-----5:R-:W-:Y:S02]  /*1350*/  PRMT R16, R8, 0x7632, R16 ;  /* 0x0000763208107816 */ /* 0x020fe40000000010 */
[----:B------:R-:W-:Y:S02]  /*1360*/  PRMT R15, R9, 0x7632, R15 ;  /* 0x00007632090f7816 */ /* 0x000fe4000000000f */
[----:B------:R-:W-:Y:S02]  /*1370*/  PRMT R17, R10, 0x7632, R17 ;  /* 0x000076320a117816 */ /* 0x000fe40000000011 */
[----:B------:R-:W-:Y:S01]  /*1380*/  PRMT R13, R11, 0x7632, R13 ;  /* 0x000076320b0d7816 */ /* 0x000fe2000000000d */
[----:B------:R-:W-:Y:S06]  /*1390*/  @P1 BRA `(.L_x_1790) ;  /* 0x00000000003c1947 */ /* 0x000fec0003800000 */
        /* <DEDUP_REMOVED lines=9> */
.L_x_1791:
[----:B------:R-:W2:Y:S04]  /*1430*/  LD.E.STRONG.GPU R6, desc[UR8][R4.64] ;  /* 0x0000000804067980 */ /* 0x000ea8000c10f900 */
[----:B--2---:R-:W-:Y:S01]  /*1440*/  CCTL.IVALL ;  /* 0x00000000ff00798f */ /* 0x004fe20002000000 */
[----:B------:R-:W-:Y:S05]  /*1450*/  YIELD ;  /* 0x0000000000007946 */ /* 0x000fea0003800000 */
[----:B-----5:R-:W-:-:S04]  /*1460*/  LOP3.LUT R6, R6, R19, RZ, 0x3c, !PT ;  /* 0x0000001306067212 */ /* 0x020fc800078e3cff */
[----:B------:R-:W-:-:S13]  /*1470*/  ISETP.GT.AND P1, PT, R6, -0x1, PT ;  /* 0xffffffff0600780c */ /* 0x000fda0003f24270 */
[----:B------:R-:W-:Y:S05]  /*1480*/  @P1 BRA `(.L_x_1791) ;  /* 0xfffffffc00e81947 */ /* 0x000fea000383ffff */
.L_x_1790:
[----:B------:R-:W-:Y:S05]  /*1490*/  WARPSYNC.ALL ;  /* 0x0000000000007948 */ /* 0x000fea0003800000 */
[----:B------:R-:W1:Y:S08]  /*14a0*/  @!P0 LDC R19, c[0x0][0x10] ;  /* 0x00000400ff138b82 */ /* 0x000e700000000800 */
[----:B------:R-:W-:Y:S01]  /*14b0*/  BAR.SYNC.DEFER_BLOCKING 0x0 ;  /* 0x0000000000007b1d */ /* 0x000fe20000010000 */
[----:B------:R-:W-:-:S05]  /*14c0*/  @!P0 LOP3.LUT R21, R2, 0x1f, RZ, 0xc0, !PT ;  /* 0x0000001f02158812 */ /* 0x000fca00078ec0ff */
[----:B------:R-:W-:Y:S02]  /*14d0*/  ULDC.64 UR12, c[0x0][0x240] ;  /* 0x00009000000c7ab9 */ /* 0x000fe40000000a00 */
[----:B0-----:R-:W0:Y:S01]  /*14e0*/  @!P0 LDC.64 R4, c[0x0][0x248] ;  /* 0x00009200ff048b82 */ /* 0x001e220000000a00 */
[----:B-1----:R-:W-:Y:S01]  /*14f0*/  @!P0 IMAD R6, R19, UR4, R0 ;  /* 0x0000000413068c24 */ /* 0x002fe2000f8e0200 */
[----:B------:R-:W-:-:S04]  /*1500*/  @!P0 LOP3.LUT R19, R2, 0x7fffffe0, RZ, 0xc0, !PT ;  /* 0x7fffffe002138812 */ /* 0x000fc800078ec0ff */
[----:B------:R-:W-:-:S04]  /*1510*/  @!P0 LEA R6, R6, R19, 0x7 ;  /* 0x0000001306068211 */ /* 0x000fc800078e38ff */
[----:B------:R-:W-:-:S05]  /*1520*/  @!P0 IADD3 R6, R6, R21, RZ ;  /* 0x0000001506068210 */ /* 0x000fca0007ffe0ff */
[----:B------:R-:W-:-:S04]  /*1530*/  @!P0 IMAD.SHL.U32 R19, R6, 0x2, RZ ;  /* 0x0000000206138824 */ /* 0x000fc800078e00ff */
[----:B0-----:R-:W-:-:S06]  /*1540*/  @!P0 IMAD.WIDE.U32 R4, R19, 0x4, R4 ;  /* 0x0000000413048825 */ /* 0x001fcc00078e0004 */
[----:B------:R-:W2:Y:S01]  /*1550*/  @!P0 LDG.E.64 R4, desc[UR8][R4.64] ;  /* 0x0000000804048981 */ /* 0x000ea2000c1e1b00 */
[----:B------:R-:W-:Y:S01]  /*1560*/  HFMA2.MMA R19, -RZ, RZ, 0, 0 ;  /* 0x00000000ff137435 */ /* 0x000fe200000001ff */
[----:B------:R-:W-:Y:S01]  /*1570*/  MOV R6, RZ ;  /* 0x000000ff00067202 */ /* 0x000fe20000000f00 */
[----:B------:R-:W-:Y:S01]  /*1580*/  BSSY B0, `(.L_x_1792) ;  /* 0x000003b000007945 */ /* 0x000fe20003800000 */
[----:B------:R-:W-:-:S03]  /*1590*/  ISETP.EQ.U32.AND P1, PT, RZ, UR12, PT ;  /* 0x0000000cff007c0c */ /* 0x000fc6000bf22070 */
[----:B--2---:R-:W-:Y:S01]  /*15a0*/  @!P0 FADD.FTZ R19, RZ, R4 ;  /* 0x00000004ff138221 */ /* 0x004fe20000010000 */
[----:B------:R-:W-:Y:S01]  /*15b0*/  @!P0 FADD.FTZ R6, RZ, R5 ;  /* 0x00000005ff068221 */ /* 0x000fe20000010000 */
        /* <DEDUP_REMOVED lines=21> */
[----:B------:R-:W-:-:S03]  /*1710*/  @!P0 MOV R19, 0x400 ;  /* 0x0000040000138802 */ /* 0x000fc60000000f00 */
[----:B------:R-:W-:Y:S01]  /*1720*/  @!P0 FMUL.FTZ R4, R4, 4.8828125727595761418e-05 ;  /* 0x384ccccd04048820 */ /* 0x000fe20000410000 */
[----:B-1----:R-:W-:Y:S01]  /*1730*/  FADD.FTZ R20, R24, R21 ;  /* 0x0000001518147221 */ /* 0x002fe20000010000 */
[----:B------:R-:W-:Y:S01]  /*1740*/  @!P0 VIADD R19, R19, 0xc80 ;  /* 0x00000c8013138836 */ /* 0x000fe20000000000 */
[----:B------:R-:W-:Y:S01]  /*1750*/  @!P0 SHF.R.U32.HI R21, RZ, 0x2, R2 ;  /* 0x00000002ff158819 */ /* 0x000fe20000011602 */
[----:B------:R-:W-:-:S03]  /*1760*/  @!P0 FMUL.FTZ R5, R4, R4 ;  /* 0x0000000404058220 */ /* 0x000fc60000410000 */
[----:B--2---:R-:W-:Y:S01]  /*1770*/  @!P0 LEA R19, R26, R19, 0x18 ;  /* 0x000000131a138211 */ /* 0x004fe200078ec0ff */
[----:B------:R-:W-:Y:S01]  /*1780*/  @!P0 FFMA.FTZ R5, R20, 4.8828125727595761418e-05, -R5 ;  /* 0x384ccccd14058823 */ /* 0x000fe20000010805 */
[----:B------:R-:W-:-:S04]  /*1790*/  @!P0 LOP3.LUT R6, R21, 0x3ffffff8, RZ, 0xc0, !PT ;  /* 0x3ffffff815068812 */ /* 0x000fc800078ec0ff */
[----:B------:R-:W-:Y:S02]  /*17a0*/  @!P0 IADD3 R6, R6, R19, RZ ;  /* 0x0000001306068210 */ /* 0x000fe40007ffe0ff */
        /* <DEDUP_REMOVED lines=24> */
.L_x_1793:
[----:B------:R-:W-:Y:S05]  /*1930*/  BSYNC B0 ;  /* 0x0000000000007941 */ /* 0x000fea0003800000 */
.L_x_1792:
[----:B------:R-:W1:Y:S01]  /*1940*/  S2UR UR7, SR_CgaCtaId ;  /* 0x00000000000779c3 */ /* 0x000e620000008800 */
[----:B0-----:R-:W-:Y:S01]  /*1950*/  SHF.L.U32 R4, R35, 0x2, RZ ;  /* 0x0000000223047819 */ /* 0x001fe200000006ff */
[----:B------:R-:W-:Y:S01]  /*1960*/  IMAD R6, R37, 0x50, R40 ;  /* 0x0000005025067824 */ /* 0x000fe200078e0228 */
[----:B------:R-:W-:Y:S01]  /*1970*/  UMOV UR6, 0x400 ;  /* 0x0000040000067882 */ /* 0x000fe20000000000 */
[----:B------:R-:W-:Y:S01]  /*1980*/  IMAD.U32 R22, R11, 0x10000, RZ ;  /* 0x000100000b167824 */ /* 0x000fe200078e00ff */
[----:B------:R-:W-:Y:S01]  /*1990*/  LOP3.LUT R4, R4, 0xc, RZ, 0xc0, !PT ;  /* 0x0000000c04047812 */ /* 0x000fe200078ec0ff */
[----:B------:R-:W-:Y:S01]  /*19a0*/  UIADD3 UR6, UR6, 0xc80, URZ ;  /* 0x00000c8006067890 */ /* 0x000fe2000fffe03f */
        /* <DEDUP_REMOVED lines=8> */
[----:B------:R-:W-:-:S02]  /*1a30*/  MOV R4, R19 ;  /* 0x0000001300047202 */ /* 0x000fc40000000f00 */
[----:B------:R-:W-:Y:S02]  /*1a40*/  SHF.L.U32 R19, R8, 0x10, RZ ;  /* 0x0000001008137819 */ /* 0x000fe400000006ff */
[----:B------:R-:W-:Y:S01]  /*1a50*/  LEA.HI R4, R5, R4, RZ, 0x1a ;  /* 0x0000000405047211 */ /* 0x000fe200078fd0ff */
[----:B-1----:R-:W-:-:S06]  /*1a60*/  ULEA UR6, UR7, UR6, 0x18 ;  /* 0x0000000607067291 */ /* 0x002fcc000f8ec03f */
[----:B------:R-:W-:Y:S01]  /*1a70*/  LEA R4, R4, UR6, 0x3 ;  /* 0x0000000604047c11 */ /* 0x000fe2000f8e18ff */
[----:B------:R-:W-:-:S05]  /*1a80*/  ULDC UR6, c[0x0][0x230] ;  /* 0x00008c0000067ab9 */ /* 0x000fca0000000800 */
[----:B------:R-:W0:Y:S02]  /*1a90*/  LDS.64 R4, [R4] ;  /* 0x0000000004047984 */ /* 0x000e240000000a00 */
[----:B0-----:R-:W-:Y:S01]  /*1aa0*/  FADD.FTZ R5, R5, UR6 ;  /* 0x0000000605057e21 */ /* 0x001fe20008010000 */
[--C-:B------:R-:W-:Y:S01]  /*1ab0*/  FADD.FTZ R20, R3, -R4.reuse ;  /* 0x8000000403147221 */ /* 0x100fe20000010000 */
[----:B------:R-:W-:Y:S01]  /*1ac0*/  IMAD.U32 R3, R18, 0x10000, RZ ;  /* 0x0001000012037824 */ /* 0x000fe200078e00ff */
[----:B------:R-:W-:Y:S01]  /*1ad0*/  SHF.L.U32 R18, R10, 0x10, RZ ;  /* 0x000000100a127819 */ /* 0x000fe200000006ff */
        /* <DEDUP_REMOVED lines=10> */
[----:B------:R-:W-:Y:S01]  /*1b80*/  IMAD.U32 R20, R17, 0x10000, RZ ;  /* 0x0001000011147824 */ /* 0x000fe200078e00ff */
[----:B------:R-:W-:-:S02]  /*1b90*/  SHF.L.U32 R17, R9, 0x10, RZ ;  /* 0x0000001009117819 */ /* 0x000fc400000006ff */
[----:B------:R-:W-:Y:S01]  /*1ba0*/  SHF.L.U32 R9, R14, 0x10, RZ ;  /* 0x000000100e097819 */ /* 0x000fe200000006ff */
[--C-:B------:R-:W-:Y:S01]  /*1bb0*/  FFMA.FTZ R8, R8, R21, R20.reuse ;  /* 0x0000001508087223 */ /* 0x100fe20000010014 */
[----:B------:R-:W-:Y:S01]  /*1bc0*/  FFMA.FTZ R11, R21, R11, R20 ;  /* 0x0000000b150b7223 */ /* 0x000fe20000010014 */
[----:B------:R-:W-:Y:S01]  /*1bd0*/  SHF.L.U32 R21, R7, 0x10, RZ ;  /* 0x0000001007157819 */ /* 0x000fe200000006ff */
[----:B------:R-:W-:Y:S01]  /*1be0*/  FADD.FTZ R20, R49, -R4 ;  /* 0x8000000431147221 */ /* 0x000fe20000010000 */
[----:B------:R-:W-:Y:S01]  /*1bf0*/  FADD.FTZ R24, -R4, R9 ;  /* 0x0000000904187221 */ /* 0x000fe20000010100 */
[----:B------:R-:W-:Y:S01]  /*1c00*/  FFMA.FTZ R9, R10, R17, R22 ;  /* 0x000000110a097223 */ /* 0x000fe20000010016 */
[----:B------:R-:W-:Y:S01]  /*1c10*/  FMUL.FTZ R16, R3, -1.4426950216293334961 ;  /* 0xbfb8aa3b03107820 */ /* 0x000fe20000410000 */
[C---:B------:R-:W-:Y:S01]  /*1c20*/  FMUL.FTZ R20, R5.reuse, R20 ;  /* 0x0000001405147220 */ /* 0x040fe20000410000 */
[----:B------:R-:W-:Y:S01]  /*1c30*/  FMUL.FTZ R10, R5, R24 ;  /* 0x00000018050a7220 */ /* 0x000fe20000410000 */
[----:B------:R-:W-:Y:S01]  /*1c40*/  FMUL.FTZ R12, R9, -1.4426950216293334961 ;  /* 0xbfb8aa3b090c7820 */ /* 0x000fe20000410000 */
[----:B------:R-:W-:Y:S01]  /*1c50*/  FADD.FTZ R24, R47, -R4 ;  /* 0x800000042f187221 */ /* 0x000fe20000010000 */
[----:B------:R-:W-:Y:S01]  /*1c60*/  FMUL.FTZ R14, R8, -1.4426950216293334961 ;  /* 0xbfb8aa3b080e7820 */ /* 0x000fe20000410000 */
[----:B------:R-:W-:Y:S01]  /*1c70*/  FFMA.FTZ R10, R10, R15, R26 ;  /* 0x0000000f0a0a7223 */ /* 0x000fe2000001001a */
[----:B------:R0:W1:Y:S01]  /*1c80*/  MUFU.EX2 R13, R12 ;  /* 0x0000000c000d7308 */ /* 0x0000620000000800 */
[----:B------:R-:W-:Y:S01]  /*1c90*/  FMUL.FTZ R24, R5, R24 ;  /* 0x0000001805187220 */ /* 0x000fe20000410000 */
[----:B------:R-:W-:Y:S01]  /*1ca0*/  FFMA.FTZ R17, R17, R20, R22 ;  /* 0x0000001411117223 */ /* 0x000fe20000010016 */
[----:B------:R-:W-:Y:S01]  /*1cb0*/  FMUL.FTZ R23, R10, -1.4426950216293334961 ;  /* 0xbfb8aa3b0a177820 */ /* 0x000fe20000410000 */
[----:B------:R-:W-:Y:S01]  /*1cc0*/  FMUL.FTZ R7, R11, -1.4426950216293334961 ;  /* 0xbfb8aa3b0b077820 */ /* 0x000fe20000410000 */
[----:B------:R-:W-:-:S03]  /*1cd0*/  FFMA.FTZ R19, R19, R24, R18 ;  /* 0x0000001813137223 */ /* 0x000fc60000010012 */
[----:B------:R-:W2:Y:S01]  /*1ce0*/  MUFU.EX2 R16, R16 ;  /* 0x0000001000107308 */ /* 0x000ea20000000800 */
[----:B0-----:R-:W-:Y:S01]  /*1cf0*/  FADD.FTZ R12, -R4, R21 ;  /* 0x00000015040c7221 */ /* 0x001fe20000010100 */
[----:B------:R-:W-:-:S03]  /*1d00*/  FMUL.FTZ R18, R19, -1.4426950216293334961 ;  /* 0xbfb8aa3b13127820 */ /* 0x000fc60000410000 */
[----:B------:R-:W-:Y:S01]  /*1d10*/  FMUL.FTZ R12, R5, R12 ;  /* 0x0000000c050c7220 */ /* 0x000fe20000410000 */
[----:B------:R-:W-:Y:S02]  /*1d20*/  FMUL.FTZ R5, R17, -1.4426950216293334961 ;  /* 0xbfb8aa3b11057820 */ /* 0x000fe40000410000 */
[----:B------:R-:W0:Y:S01]  /*1d30*/  MUFU.EX2 R23, R23 ;  /* 0x0000001700177308 */ /* 0x000e220000000800 */
[----:B------:R-:W-:Y:S01]  /*1d40*/  FFMA.FTZ R12, R15, R12, R26 ;  /* 0x0000000c0f0c7223 */ /* 0x000fe2000001001a */
[----:B-1----:R-:W-:-:S03]  /*1d50*/  FADD.FTZ R13, R13, 1 ;  /* 0x3f8000000d0d7421 */ /* 0x002fc60000010000 */
[----:B------:R-:W-:-:S03]  /*1d60*/  FMUL.FTZ R15, R12, -1.4426950216293334961 ;  /* 0xbfb8aa3b0c0f7820 */ /* 0x000fc60000410000 */
[----:B------:R-:W1:Y:S01]  /*1d70*/  MUFU.EX2 R14, R14 ;  /* 0x0000000e000e7308 */ /* 0x000e620000000800 */
[----:B--2---:R-:W-:-:S07]  /*1d80*/  FADD.FTZ R16, R16, 1 ;  /* 0x3f80000010107421 */ /* 0x004fce0000010000 */
[----:B------:R-:W2:Y:S01]  /*1d90*/  MUFU.EX2 R18, R18 ;  /* 0x0000001200127308 */ /* 0x000ea20000000800 */
[----:B0-----:R-:W-:-:S07]  /*1da0*/  FADD.FTZ R23, R23, 1 ;  /* 0x3f80000017177421 */ /* 0x001fce0000010000 */
[----:B------:R-:W-:Y:S01]  /*1db0*/  MUFU.EX2 R5, R5 ;  /* 0x0000000500057308 */ /* 0x000fe20000000800 */
[----:B-1----:R-:W-:-:S07]  /*1dc0*/  FADD.FTZ R14, R14, 1 ;  /* 0x3f8000000e0e7421 */ /* 0x002fce0000010000 */
[----:B------:R-:W0:Y:S01]  /*1dd0*/  MUFU.EX2 R15, R15 ;  /* 0x0000000f000f7308 */ /* 0x000e220000000800 */
[----:B--2---:R-:W-:-:S07]  /*1de0*/  FADD.FTZ R18, R18, 1 ;  /* 0x3f80000012127421 */ /* 0x004fce0000010000 */
[----:B------:R1:W2:Y:S08]  /*1df0*/  MUFU.EX2 R4, R7 ;  /* 0x0000000700047308 */ /* 0x0002b00000000800 */
[----:B------:R3:W4:Y:S01]  /*1e00*/  MUFU.RCP R21, R14 ;  /* 0x0000000e00157308 */ /* 0x0007220000001000 */
[----:B0-----:R-:W-:Y:S01]  /*1e10*/  FADD.FTZ R15, R15, 1 ;  /* 0x3f8000000f0f7421 */ /* 0x001fe20000010000 */
[----:B-1----:R-:W-:-:S03]  /*1e20*/  SHF.R.S32.HI R7, RZ, 0x1f, R6 ;  /* 0x0000001fff077819 */ /* 0x002fc60000011406 */
[----:B------:R-:W-:-:S03]  /*1e30*/  IMAD.WIDE.U32 R6, R39, 0x50000, R6 ;  /* 0x0005000027067825 */ /* 0x000fc600078e0006 */
[----:B------:R-:W0:Y:S01]  /*1e40*/  MUFU.RCP R16, R16 ;  /* 0x0000001000107308 */ /* 0x000e220000001000 */
[----:B---3--:R-:W-:Y:S01]  /*1e50*/  FADD.FTZ R14, R5, 1 ;  /* 0x3f800000050e7421 */ /* 0x008fe20000010000 */
[----:B--2---:R-:W-:Y:S01]  /*1e60*/  FADD.FTZ R4, R4, 1 ;  /* 0x3f80000004047421 */ /* 0x004fe20000010000 */
[----:B------:R-:W-:Y:S02]  /*1e70*/  IADD3 R24, R41, R7, RZ ;  /* 0x0000000729187210 */ /* 0x000fe40007ffe0ff */
[----:B------:R-:W-:-:S03]  /*1e80*/  IADD3 R42, P1, R42, R6, RZ ;  /* 0x000000062a2a7210 */ /* 0x000fc60007f3e0ff */
[----:B------:R-:W1:Y:S01]  /*1e90*/  MUFU.RCP R20, R13 ;  /* 0x0000000d00147308 */ /* 0x000e620000001000 */
[----:B----4-:R-:W-:Y:S01]  /*1ea0*/  FMUL.FTZ R8, R8, R21 ;  /* 0x0000001508087220 */ /* 0x010fe20000410000 */
[----:B------:R-:W-:Y:S01]  /*1eb0*/  IADD3 R7, P0, R43, R6, RZ ;  /* 0x000000062b077210 */ /* 0x000fe20007f1e0ff */
[----:B------:R-:W-:-:S03]  /*1ec0*/  IMAD.X R5, RZ, RZ, R24, P1 ;  /* 0x000000ffff057224 */ /* 0x000fc600008e0618 */
[----:B------:R-:W-:Y:S02]  /*1ed0*/  IADD3.X R24, RZ, R24, RZ, P0, !PT ;  /* 0x00000018ff187210 */ /* 0x000fe400007fe4ff */
[----:B------:R-:W2:Y:S01]  /*1ee0*/  MUFU.RCP R23, R23 ;  /* 0x0000001700177308 */ /* 0x000ea20000001000 */
[----:B0-----:R-:W-:Y:S01]  /*1ef0*/  FMUL.FTZ R3, R3, R16 ;  /* 0x0000001003037220 */ /* 0x001fe20000410000 */
[----:B------:R-:W-:-:S04]  /*1f00*/  LEA R6, P0, R7, UR6, 0x1 ;  /* 0x0000000607067c11 */ /* 0x000fc8000f8008ff */
[----:B------:R-:W-:Y:S02]  /*1f10*/  F2FP.BF16.F32.PACK_AB R3, R8, R3 ;  /* 0x000000030803723e */ /* 0x000fe400000010ff */
[----:B------:R-:W0:Y:S01]  /*1f20*/  MUFU.RCP R18, R18 ;  /* 0x0000001200127308 */ /* 0x000e220000001000 */
[----:B-1----:R-:W-:Y:S01]  /*1f30*/  FMUL.FTZ R9, R9, R20 ;  /* 0x0000001409097220 */ /* 0x002fe20000410000 */
[----:B------:R-:W-:Y:S02]  /*1f40*/  LEA.HI.X R7, R7, UR7, R24, 0x1, P0 ;  /* 0x0000000707077c11 */ /* 0x000fe400080f0c18 */
[----:B------:R-:W-:-:S04]  /*1f50*/  IADD3 R35, P0, R35, 0xa, RZ ;  /* 0x0000000a23237810 */ /* 0x000fc80007f1e0ff */
[----:B------:R1:W3:Y:S01]  /*1f60*/  MUFU.RCP R22, R4 ;  /* 0x0000000400167308 */ /* 0x0002e20000001000 */
[----:B--2---:R-:W-:Y:S01]  /*1f70*/  FMUL.FTZ R10, R10, R23 ;  /* 0x000000170a0a7220 */ /* 0x004fe20000410000 */
[----:B------:R-:W-:Y:S02]  /*1f80*/  IADD3.X R38, RZ, R38, RZ, P0, !PT ;  /* 0x00000026ff267210 */ /* 0x000fe400007fe4ff */
[----:B------:R-:W-:Y:S02]  /*1f90*/  ISETP.GE.U32.AND P0, PT, R35, UR10, PT ;  /* 0x0000000a23007c0c */ /* 0x000fe4000bf06070 */
[----:B------:R-:W-:Y:S02]  /*1fa0*/  F2FP.BF16.F32.PACK_AB R9, R10, R9 ;  /* 0x000000090a09723e */ /* 0x000fe400000010ff */
[----:B------:R-:W2:Y:S01]  /*1fb0*/  MUFU.RCP R14, R14 ;  /* 0x0000000e000e7308 */ /* 0x000ea20000001000 */
[----:B-1----:R-:W-:Y:S01]  /*1fc0*/  LEA R4, P1, R42, UR6, 0x1 ;  /* 0x000000062a047c11 */ /* 0x002fe2000f8208ff */
[----:B0-----:R-:W-:Y:S01]  /*1fd0*/  FMUL.FTZ R19, R19, R18 ;  /* 0x0000001213137220 */ /* 0x001fe20000410000 */
[----:B------:R-:W-:-:S02]  /*1fe0*/  PRMT R10, R3, 0x7632, R10 ;  /* 0x00007632030a7816 */ /* 0x000fc4000000000a */
[----:B------:R-:W-:Y:S02]  /*1ff0*/  LEA.HI.X R5, R42, UR7, R5, 0x1, P1 ;  /* 0x000000072a057c11 */ /* 0x000fe400088f0c05 */
[----:B------:R-:W-:Y:S01]  /*2000*/  ISETP.GE.AND.EX P0, PT, R38, UR5, PT, P0 ;  /* 0x0000000526007c0c */ /* 0x000fe2000bf06300 */
[----:B------:R-:W0:Y:S01]  /*2010*/  MUFU.RCP R15, R15 ;  /* 0x0000000f000f7308 */ /* 0x000e220000001000 */
[----:B---3--:R-:W-:Y:S01]  /*2020*/  FMUL.FTZ R8, R11, R22 ;  /* 0x000000160b087220 */ /* 0x008fe20000410000 */
[----:B------:R-:W-:Y:S01]  /*2030*/  PRMT R11, R9, 0x7632, R11 ;  /* 0x00007632090b7816 */ /* 0x000fe2000000000b */
[----:B------:R-:W-:Y:S03]  /*2040*/  STG.E.U16 desc[UR8][R4.64], R3 ;  /* 0x0000000304007986 */ /* 0x000fe6000c101508 */
[----:B------:R-:W-:Y:S01]  /*2050*/  F2FP.BF16.F32.PACK_AB R19, R8, R19 ;  /* 0x000000130813723e */ /* 0x000fe200000010ff */
[----:B------:R-:W-:Y:S01]  /*2060*/  STG.E.U16 desc[UR8][R4.64+0x2], R10 ;  /* 0x0000020a04007986 */ /* 0x000fe2000c101508 */
[----:B--2---:R-:W-:-:S03]  /*2070*/  FMUL.FTZ R17, R17, R14 ;  /* 0x0000000e11117220 */ /* 0x004fc60000410000 */
[----:B------:R-:W-:Y:S04]  /*2080*/  STG.E.U16 desc[UR8][R4.64+0x4], R9 ;  /* 0x0000040904007986 */ /* 0x000fe8000c101508 */
[----:B------:R1:W-:Y:S01]  /*2090*/  STG.E.U16 desc[UR8][R4.64+0x6], R11 ;  /* 0x0000060b04007986 */ /* 0x0003e2000c101508 */
[----:B0-----:R-:W-:-:S03]  /*20a0*/  FMUL.FTZ R12, R12, R15 ;  /* 0x0000000f0c0c7220 */ /* 0x001fc60000410000 */
[----:B------:R0:W-:Y:S02]  /*20b0*/  STG.E.U16 desc[UR8][R6.64], R19 ;  /* 0x0000001306007986 */ /* 0x0001e4000c101508 */
[----:B------:R-:W-:-:S04]  /*20c0*/  F2FP.BF16.F32.PACK_AB R17, R12, R17 ;  /* 0x000000110c11723e */ /* 0x000fc800000010ff */
[----:B------:R-:W-:Y:S01]  /*20d0*/  PRMT R8, R17, 0x7632, R8 ;  /* 0x0000763211087816 */ /* 0x000fe20000000008 */
[----:B------:R0:W-:Y:S01]  /*20e0*/  STG.E.U16 desc[UR8][R6.64+0x4], R17 ;  /* 0x0000041106007986 */ /* 0x0001e2000c101508 */
[----:B-1----:R-:W-:-:S03]  /*20f0*/  PRMT R5, R19, 0x7632, R5 ;  /* 0x0000763213057816 */ /* 0x002fc60000000005 */
[----:B------:R0:W-:Y:S04]  /*2100*/  STG.E.U16 desc[UR8][R6.64+0x6], R8 ;  /* 0x0000060806007986 */ /* 0x0001e8000c101508 */
[----:B------:R0:W-:Y:S01]  /*2110*/  STG.E.U16 desc[UR8][R6.64+0x2], R5 ;  /* 0x0000020506007986 */ /* 0x0001e2000c101508 */
[----:B------:R-:W-:Y:S05]  /*2120*/  @!P0 BRA `(.L_x_1794) ;  /* 0xffffffe000108947 */ /* 0x000fea000383ffff */
[----:B------:R-:W-:Y:S05]  /*2130*/  EXIT ;  /* 0x000000000000794d */ /* 0x000fea0003800000 */
.L_x_1795:
        /* <DEDUP_REMOVED lines=12> */
.L_x_3782:


//--------------------- .text._ZN13group_norm_v214gn_cuda_kernelI13__nv_bfloat16Li320ELi1ELi16ELi80ELi256ELb1ELi16ELi320ELi320ELi4ELb1ELi9ELb0ELb0ENS_16CompileConditionILi900EEEEEvPT_PKS4_S7_S7_flPfS8_Pj --------------------------
	.section	.text._ZN13group_norm_v214gn_cuda_kernelI13__nv_bfloat16Li320ELi1ELi16ELi80ELi256ELb1ELi16ELi320ELi320ELi4ELb1ELi9ELb0ELb0ENS_16CompileConditionILi900EEEEEvPT_PKS4_S7_S7_flPfS8_Pj,"ax",@progbits
	.align	128
        .global         _ZN13group_norm_v214gn_cuda_kernelI13__nv_bfloat16Li320ELi1ELi16ELi80ELi256ELb1ELi16ELi320ELi320ELi4ELb1ELi9ELb0ELb0ENS_16CompileConditionILi900EEEEEvPT_PKS4_S7_S7_flPfS8_Pj
        .type           _ZN13group_norm_v214gn_cuda_kernelI13__nv_bfloat16Li320ELi1ELi16ELi80ELi256ELb1ELi16ELi320ELi320ELi4ELb1ELi9ELb0ELb0ENS_16CompileConditionILi900EEEEEvPT_PKS4_S7_S7_flPfS8_Pj,@function
        .size           _ZN13group_norm_v214gn_cuda_kernelI13__nv_bfloat16Li320ELi1ELi16ELi80ELi256ELb1ELi16ELi320ELi320ELi4ELb1ELi9ELb0ELb0ENS_16CompileConditionILi900EEEEEvPT_PKS4_S7_S7_flPfS8_Pj,(.L_x_3783 - _ZN13group_norm_v214gn_cuda_kernelI13__nv_bfloat16Li320ELi1ELi16ELi80ELi256ELb1ELi16ELi320ELi320ELi4ELb1ELi9ELb0ELb0ENS_16CompileConditionILi900EEEEEvPT_PKS4_S7_S7_flPfS8_Pj)
        .other          _ZN13group_norm_v214gn_cuda_kernelI13__nv_bfloat16Li320ELi1ELi16ELi80ELi256ELb1ELi16ELi320ELi320ELi4ELb1ELi9ELb0ELb0ENS_16CompileConditionILi900EEEEEvPT_PKS4_S7_S7_flPfS8_Pj,@"STO_CUDA_ENTRY STV_DEFAULT"
_ZN13group_norm_v214gn_cuda_kernelI13__nv_bfloat16Li320ELi1ELi16ELi80ELi256ELb1ELi16ELi320ELi320ELi4ELb1ELi9ELb0ELb0ENS_16CompileConditionILi900EEEEEvPT_PKS4_S7_S7_flPfS8_Pj:
.text._ZN13group_norm_v214gn_cuda_kernelI13__nv_bfloat16Li320ELi1ELi16ELi80ELi256ELb1ELi16ELi320ELi320ELi4ELb1ELi9ELb0ELb0ENS_16CompileConditionILi900EEEEEvPT_PKS4_S7_S7_flPfS8_Pj:
[----:B------:R-:W-:Y:S08]  /*0000*/  LDC R1, c[0x0][0x28] ;  /* 0x00000a00ff017b82 */ /* 0x000ff00000000800 */
[----:B------:R-:W0:Y:S08]  /*0010*/  LDC.64 R2, c[0x0][0x238] ;  /* 0x00008e00ff027b82 */ /* 0x000e300000000a00 */
[----:B------:R-:W1:Y:S01]  /*0020*/  S2UR UR8, SR_CTAID.Y ;  /* 0x00000000000879c3 */ /* 0x000e620000002600 */
[----:B0-----:R-:W-:-:S02]  /*0030*/  SHF.L.U32 R0, R2, 0x2, RZ ;  /* 0x0000000202007819 */ /* 0x001fc400000006ff */
[----:B------:R-:W-:Y:S02]  /*0040*/  SHF.L.U64.HI R2, R2, 0x2, R3 ;  /* 0x0000000202027819 */ /* 0x000fe40000010203 */
[----:B-1----:R-:W-:-:S04]  /*0050*/  ISETP.GT.U32.AND P0, PT, R0, UR8, PT ;  /* 0x0000000800007c0c */ /* 0x002fc8000bf04070 */
[----:B------:R-:W-:-:S13]  /*0060*/  ISETP.GT.AND.EX P0, PT, R2, RZ, PT, P0 ;  /* 0x000000ff0200720c */ /* 0x000fda0003f04300 */
[----:B------:R-:W-:Y:S05]  /*0070*/  @!P0 EXIT ;  /* 0x000000000000894d */ /* 0x000fea0003800000 */
[----:B------:R-:W0:Y:S01]  /*0080*/  S2R R40, SR_TID.X ;  /* 0x0000000000287919 */ /* 0x000e220000002100 */
[----:B------:R-:W1:Y:S01]  /*0090*/  S2UR UR5, SR_CgaCtaId ;  /* 0x00000000000579c3 */ /* 0x000e620000008800 */
[----:B------:R-:W-:Y:S01]  /*00a0*/  UMOV UR4, 0x400 ;  /* 0x0000040000047882 */ /* 0x000fe20000000000 */
[----:B------:R-:W-:Y:S01]  /*00b0*/  IMAD.MOV.U32 R47, RZ, RZ, 0x1 ;  /* 0x00000001ff2f7424 */ /* 0x000fe200078e00ff */
[----:B------:R-:W2:Y:S01]  /*00c0*/  S2R R6, SR_CTAID.X ;  /* 0x0000000000067919 */ /* 0x000ea20000002500 */
[----:B------:R-:W-:Y:S01]  /*00d0*/  ULDC.64 UR10, c[0x0][0x240] ;  /* 0x00009000000a7ab9 */ /* 0x000fe20000000a00 */
[----:B------:R-:W-:Y:S01]  /*00e0*/  HFMA2.MMA R44, -RZ, RZ, 0, 0 ;  /* 0x00000000ff2c7435 */ /* 0x000fe200000001ff */
[----:B------:R-:W-:Y:S01]  /*00f0*/  ISETP.EQ.U32.AND P2, PT, RZ, UR10, PT ;  /* 0x0000000aff007c0c */ /* 0x000fe2000bf42070 */
[----:B------:R-:W-:Y:S01]  /*0100*/  IMAD.MOV.U32 R46, RZ, RZ, RZ ;  /* 0x000000ffff2e7224 */ /* 0x000fe200078e00ff */
[----:B------:R-:W3:Y:S01]  /*0110*/  LDC R43, c[0x0][0x10] ;  /* 0x00000400ff2b7b82 */ /* 0x000ee20000000800 */
[----:B------:R-:W-:Y:S01]  /*0120*/  MOV R45, UR8 ;  /* 0x00000008002d7c02 */ /* 0x000fe20008000f00 */
[----:B-1----:R-:W-:-:S02]  /*0130*/  ULEA UR6, UR5, UR4, 0x18 ;  /* 0x0000000405067291 */ /* 0x002fc4000f8ec03f */
[----:B------:R-:W-:-:S04]  /*0140*/  UIADD3 UR4, UR4, 0xc80, URZ ;  /* 0x00000c8004047890 */ /* 0x000fc8000fffe03f */
[----:B------:R-:W-:Y:S01]  /*0150*/  MOV R8, UR6 ;  /* 0x0000000600087c02 */ /* 0x000fe20008000f00 */
[----:B0-----:R-:W-:Y:S01]  /*0160*/  IMAD.WIDE.U32 R4, R40, -0x33333333, RZ ;  /* 0xcccccccd28047825 */ /* 0x001fe200078e00ff */
[--C-:B------:R-:W-:Y:S01]  /*0170*/  SHF.R.U32.HI R3, RZ, 0x2, R40.reuse ;  /* 0x00000002ff037819 */ /* 0x100fe20000011628 */
[----:B------:R-:W-:Y:S01]  /*0180*/  ULDC.64 UR6, c[0x0][0x250] ;  /* 0x0000940000067ab9 */ /* 0x000fe20000000a00 */
[----:B------:R-:W-:Y:S01]  /*0190*/  ULEA UR4, UR5, UR4, 0x18 ;  /* 0x0000000405047291 */ /* 0x000fe2000f8ec03f */
[----:B--2---:R-:W-:Y:S01]  /*01a0*/  LOP3.LUT R41, R6, 0xf, RZ, 0xc0, !PT ;  /* 0x0000000f06297812 */ /* 0x004fe200078ec0ff */
[----:B------:R-:W-:Y:S01]  /*01b0*/  ULEA UR6, UP0, UR8, UR6, 0x2 ;  /* 0x0000000608067291 */ /* 0x000fe2000f80103f */
[----:B------:R-:W-:Y:S02]  /*01c0*/  SHF.L.U32 R4, R3, 0x4, RZ ;  /* 0x0000000403047819 */ /* 0x000fe400000006ff */
[----:B------:R-:W-:Y:S01]  /*01d0*/  SHF.R.U32.HI R5, RZ, 0x6, R5 ;  /* 0x00000006ff057819 */ /* 0x000fe20000011605 */
[----:B------:R-:W-:Y:S01]  /*01e0*/  ULEA.HI.X UR7, UR8, UR7, URZ, 0x2, UP0 ;  /* 0x0000000708077291 */ /* 0x000fe200080f143f */
[----:B------:R-:W-:Y:S01]  /*01f0*/  LOP3.LUT R41, R4, 0xfffffff0, R41, 0xe2, !PT ;  /* 0xfffffff004297812 */ /* 0x000fe200078ee229 */
[C---:B------:R-:W-:Y:S01]  /*0200*/  IMAD.SHL.U32 R4, R6.reuse, 0x10, RZ ;  /* 0x0000001006047824 */ /* 0x040fe200078e00ff */
[C---:B------:R-:W-:Y:S01]  /*0210*/  LOP3.LUT P0, RZ, R6.reuse, 0xf, RZ, 0xc0, !PT ;  /* 0x0000000f06ff7812 */ /* 0x040fe2000780c0ff */
[----:B------:R-:W-:Y:S01]  /*0220*/  IMAD R3, R5, -0x50, R40 ;  /* 0xffffffb005037824 */ /* 0x000fe200078e0228 */
[----:B------:R-:W-:-:S02]  /*0230*/  ISETP.NE.AND P1, PT, R6, RZ, PT ;  /* 0x000000ff0600720c */ /* 0x000fc40003f25270 */
[----:B------:R-:W-:Y:S01]  /*0240*/  LOP3.LUT R4, R4, 0xf0, RZ, 0xc0, !PT ;  /* 0x000000f004047812 */ /* 0x000fe200078ec0ff */
[----:B------:R-:W-:Y:S01]  /*0250*/  IMAD R3, R3, 0x28, R8 ;  /* 0x0000002803037824 */ /* 0x000fe200078e0208 */
[----:B------:R-:W-:Y:S02]  /*0260*/  SHF.R.U32.HI R49, RZ, 0x1, R40 ;  /* 0x00000001ff317819 */ /* 0x000fe40000011628 */
[----:B------:R-:W-:Y:S02]  /*0270*/  IADD3 R4, R4, R5, RZ ;  /* 0x0000000504047210 */ /* 0x000fe40007ffe0ff */
[----:B------:R-:W-:Y:S02]  /*0280*/  ISETP.GT.U32.OR P0, PT, R40, 0x3, P0 ;  /* 0x000000032800780c */ /* 0x000fe40000704470 */
[----:B------:R-:W-:Y:S01]  /*0290*/  LEA R42, R5, R3, 0x3 ;  /* 0x00000003052a7211 */ /* 0x000fe200078e18ff */
[----:B------:R-:W-:Y:S01]  /*02a0*/  IMAD R48, R4, 0x500, RZ ;  /* 0x0000050004307824 */ /* 0x000fe200078e02ff */
[----:B------:R-:W-:-:S02]  /*02b0*/  SEL R47, R47, 0x7ffffff1, P1 ;  /* 0x7ffffff12f2f7807 */ /* 0x000fc40000800000 */
[----:B------:R-:W-:Y:S01]  /*02c0*/  LOP3.LUT R49, R49, 0x7ffffff8, RZ, 0xc0, !PT ;  /* 0x7ffffff831317812 */ /* 0x000fe200078ec0ff */
[----:B------:R-:W-:Y:S01]  /*02d0*/  VIADD R51, R48, 0x1400 ;  /* 0x0000140030337836 */ /* 0x000fe20000000000 */
[----:B------:R-:W-:Y:S02]  /*02e0*/  MOV R4, UR6 ;  /* 0x0000000600047c02 */ /* 0x000fe40008000f00 */
[----:B------:R-:W-:Y:S02]  /*02f0*/  MOV R5, UR7 ;  /* 0x0000000700057c02 */ /* 0x000fe40008000f00 */
[----:B------:R-:W-:Y:S02]  /*0300*/  LEA R50, R40, UR4, 0x3 ;  /* 0x0000000428327c11 */ /* 0x000fe4000f8e18ff */
[C---:B------:R-:W-:Y:S02]  /*0310*/  IADD3 R52, R48.reuse, 0x2800, RZ ;  /* 0x0000280030347810 */ /* 0x040fe40007ffe0ff */
[----:B------:R-:W-:-:S02]  /*0320*/  IADD3 R53, R48, 0x3c00, RZ ;  /* 0x00003c0030357810 */ /* 0x000fc40007ffe0ff */
[----:B------:R-:W-:Y:S01]  /*0330*/  ISETP.EQ.OR.EX P0, PT, RZ, UR11, P0, P2 ;  /* 0x0000000bff007c0c */ /* 0x000fe20008702720 */
[----:B---3--:R-:W-:-:S12]  /*0340*/  ULDC.64 UR10, c[0x0][0x208] ;  /* 0x00008200000a7ab9 */ /* 0x008fd80000000a00 */
.L_x_1804:
[----:B0-----:R-:W-:Y:S01]  /*0350*/  IMAD.WIDE.U32 R6, R40, -0x33333333, RZ ;  /* 0xcccccccd28067825 */ /* 0x001fe200078e00ff */
[C---:B------:R-:W-:Y:S01]  /*0360*/  LOP3.LUT R54, R45.reuse, 0x3, RZ, 0xc0, !PT ;  /* 0x000000032d367812 */ /* 0x040fe200078ec0ff */
[----:B------:R-:W-:Y:S01]  /*0370*/  ULDC.64 UR6, c[0x0][0x218] ;  /* 0x0000860000067ab9 */ /* 0x000fe20000000a00 */
[--C-:B------:R-:W-:Y:S01]  /*0380*/  SHF.R.U32.HI R56, RZ, 0x2, R46.reuse ;  /* 0x00000002ff387819 */ /* 0x100fe2000001162e */
[----:B------:R-:W0:Y:S01]  /*0390*/  LDC.64 R16, c[0x0][0x228] ;  /* 0x00008a00ff107b82 */ /* 0x000e220000000a00 */
[----:B------:R-:W-:Y:S01]  /*03a0*/  SHF.R.U32.HI R7, RZ, 0x6, R7 ;  /* 0x00000006ff077819 */ /* 0x000fe20000011607 */
[----:B------:R-:W-:Y:S01]  /*03b0*/  IMAD R18, R54, 0x140, RZ ;  /* 0x0000014036127824 */ /* 0x000fe200078e02ff */
[----:B------:R-:W-:Y:S01]  /*03c0*/  SHF.R.U64 R57, R45, 0x2, R46 ;  /* 0x000000022d397819 */ /* 0x000fe2000000122e */
[----:B------:R-:W-:Y:S02]  /*03d0*/  IMAD R3, R56, 0x50000, RZ ;  /* 0x0005000038037824 */ /* 0x000fe400078e02ff */
[----:B------:R-:W-:-:S02]  /*03e0*/  IMAD R55, R7, -0x50, R40 ;  /* 0xffffffb007377824 */ /* 0x000fc400078e0228 */
[----:B------:R-:W1:Y:S03]  /*03f0*/  LDC.64 R20, c[0x0][0x220] ;  /* 0x00008800ff147b82 */ /* 0x000e660000000a00 */
[----:B------:R-:W-:-:S04]  /*0400*/  LEA R14, R55, R18, 0x2 ;  /* 0x00000012370e7211 */ /* 0x000fc800078e10ff */
[----:B------:R-:W-:-:S03]  /*0410*/  SHF.R.S32.HI R15, RZ, 0x1f, R14 ;  /* 0x0000001fff0f7819 */ /* 0x000fc6000001140e */
[----:B------:R-:W-:-:S04]  /*0420*/  IMAD.WIDE.U32 R10, R57, 0x50000, R14 ;  /* 0x00050000390a7825 */ /* 0x000fc800078e000e */
[----:B------:R-:W-:Y:S01]  /*0430*/  IMAD.IADD R3, R11, 0x1, R3 ;  /* 0x000000010b037824 */ /* 0x000fe200078e0203 */
[----:B------:R-:W-:-:S04]  /*0440*/  IADD3 R59, P1, R48, R10, RZ ;  /* 0x0000000a303b7210 */ /* 0x000fc80007f3e0ff */
[----:B------:R-:W-:Y:S02]  /*0450*/  IADD3.X R6, RZ, R3, RZ, P1, !PT ;  /* 0x00000003ff067210 */ /* 0x000fe40000ffe4ff */
[C---:B------:R-:W-:Y:S02]  /*0460*/  SHF.L.U32 R58, R59.reuse, 0x1, RZ ;  /* 0x000000013b3a7819 */ /* 0x040fe400000006ff */
[----:B------:R-:W-:Y:S02]  /*0470*/  SHF.L.U64.HI R59, R59, 0x1, R6 ;  /* 0x000000013b3b7819 */ /* 0x000fe40000010206 */
[----:B------:R-:W-:-:S04]  /*0480*/  IADD3 R6, P1, R58, UR6, RZ ;  /* 0x000000063a067c10 */ /* 0x000fc8000ff3e0ff */
[----:B------:R-:W-:Y:S02]  /*0490*/  IADD3.X R7, R59, UR7, RZ, P1, !PT ;  /* 0x000000073b077c10 */ /* 0x000fe40008ffe4ff */
[----:B------:R-:W-:-:S04]  /*04a0*/  IADD3 R61, P1, R51, R10, RZ ;  /* 0x0000000a333d7210 */ /* 0x000fc80007f3e0ff */
[----:B------:R-:W2:Y:S01]  /*04b0*/  LDG.E.64.CONSTANT R6, desc[UR10][R6.64] ;  /* 0x0000000a06067981 */ /* 0x000ea2000c1e9b00 */
[----:B------:R-:W-:Y:S01]  /*04c0*/  IADD3.X R8, RZ, R3, RZ, P1, !PT ;  /* 0x00000003ff087210 */ /* 0x000fe20000ffe4ff */
[----:B------:R-:W-:-:S03]  /*04d0*/  IMAD.SHL.U32 R60, R61, 0x2, RZ ;  /* 0x000000023d3c7824 */ /* 0x000fc600078e00ff */
[----:B------:R-:W-:Y:S02]  /*04e0*/  SHF.L.U64.HI R61, R61, 0x1, R8 ;  /* 0x000000013d3d7819 */ /* 0x000fe40000010208 */
[----:B------:R-:W-:-:S04]  /*04f0*/  IADD3 R8, P1, R60, UR6, RZ ;  /* 0x000000063c087c10 */ /* 0x000fc8000ff3e0ff */
[----:B------:R-:W-:Y:S02]  /*0500*/  IADD3.X R9, R61, UR7, RZ, P1, !PT ;  /* 0x000000073d097c10 */ /* 0x000fe40008ffe4ff */
[----:B------:R-:W-:-:S04]  /*0510*/  IADD3 R63, P1, R52, R10, RZ ;  /* 0x0000000a343f7210 */ /* 0x000fc80007f3e0ff */
[----:B------:R-:W3:Y:S01]  /*0520*/  LDG.E.64.CONSTANT R8, desc[UR10][R8.64] ;  /* 0x0000000a08087981 */ /* 0x000ee2000c1e9b00 */
[----:B------:R-:W-:Y:S02]  /*0530*/  IADD3.X R12, RZ, R3, RZ, P1, !PT ;  /* 0x00000003ff0c7210 */ /* 0x000fe40000ffe4ff */
[C---:B------:R-:W-:Y:S02]  /*0540*/  SHF.L.U32 R62, R63.reuse, 0x1, RZ ;  /* 0x000000013f3e7819 */ /* 0x040fe400000006ff */
[----:B------:R-:W-:Y:S02]  /*0550*/  SHF.L.U64.HI R63, R63, 0x1, R12 ;  /* 0x000000013f3f7819 */ /* 0x000fe4000001020c */
[----:B------:R-:W-:-:S04]  /*0560*/  IADD3 R22, P1, R62, UR6, RZ ;  /* 0x000000063e167c10 */ /* 0x000fc8000ff3e0ff */
[----:B------:R-:W-:Y:S02]  /*0570*/  IADD3.X R23, R63, UR7, RZ, P1, !PT ;  /* 0x000000073f177c10 */ /* 0x000fe40008ffe4ff */
[----:B------:R-:W-:-:S03]  /*0580*/  IADD3 R65, P1, R53, R10, RZ ;  /* 0x0000000a35417210 */ /* 0x000fc60007f3e0ff */
[----:B------:R4:W3:Y:S01]  /*0590*/  LDG.E.64.CONSTANT R10, desc[UR10][R22.64] ;  /* 0x0000000a160a7981 */ /* 0x0008e2000c1e9b00 */
[----:B------:R-:W-:Y:S01]  /*05a0*/  IADD3.X R12, RZ, R3, RZ, P1, !PT ;  /* 0x00000003ff0c7210 */ /* 0x000fe20000ffe4ff */
[----:B------:R-:W-:-:S03]  /*05b0*/  IMAD.SHL.U32 R64, R65, 0x2, RZ ;  /* 0x0000000241407824 */ /* 0x000fc600078e00ff */
[----:B------:R-:W-:Y:S02]  /*05c0*/  SHF.L.U64.HI R65, R65, 0x1, R12 ;  /* 0x0000000141417819 */ /* 0x000fe4000001020c */
[----:B------:R-:W-:-:S04]  /*05d0*/  IADD3 R12, P1, R64, UR6, RZ ;  /* 0x00000006400c7c10 */ /* 0x000fc8000ff3e0ff */
[----:B------:R-:W-:-:S06]  /*05e0*/  IADD3.X R13, R65, UR7, RZ, P1, !PT ;  /* 0x00000007410d7c10 */ /* 0x000fcc0008ffe4ff */
[----:B------:R-:W3:Y:S01]  /*05f0*/  LDG.E.64.CONSTANT R12, desc[UR10][R12.64] ;  /* 0x0000000a0c0c7981 */ /* 0x000ee2000c1e9b00 */
[----:B0-----:R-:W-:-:S04]  /*0600*/  IMAD.WIDE R16, R14, 0x2, R16 ;  /* 0x000000020e107825 */ /* 0x001fc800078e0210 */
[----:B-1----:R-:W-:Y:S02]  /*0610*/  IMAD.WIDE R20, R14, 0x2, R20 ;  /* 0x000000020e147825 */ /* 0x002fe400078e0214 */
[----:B------:R-:W5:Y:S04]  /*0620*/  LDG.E.64.CONSTANT R16, desc[UR10][R16.64] ;  /* 0x0000000a10107981 */ /* 0x000f68000c1e9b00 */
[----:B------:R0:W5:Y:S01]  /*0630*/  LDG.E.64.CONSTANT R14, desc[UR10][R20.64] ;  /* 0x0000000a140e7981 */ /* 0x000162000c1e9b00 */
[----:B------:R-:W-:Y:S01]  /*0640*/  ISETP.GT.U32.AND P1, PT, R40, 0xf, PT ;  /* 0x0000000f2800780c */ /* 0x000fe20003f24070 */
[----:B------:R-:W-:Y:S01]  /*0650*/  BSSY B0, `(.L_x_1796) ;  /* 0x00000f9000007945 */ /* 0x000fe20003800000 */
[----:B------:R-:W-:-:S04]  /*0660*/  SHF.L.U32 R81, R45, 0x2, RZ ;  /* 0x000000022d517819 */ /* 0x000fc800000006ff */
[----:B------:R-:W-:Y:S02]  /*0670*/  LOP3.LUT R81, R81, 0xc, RZ, 0xc0, !PT ;  /* 0x0000000c51517812 */ /* 0x000fe400078ec0ff */
[C---:B--2---:R-:W-:Y:S02]  /*0680*/  PRMT R19, R6.reuse, 0x7632, R19 ;  /* 0x0000763206137816 */ /* 0x044fe40000000013 */
[----:B------:R-:W-:Y:S02]  /*0690*/  SHF.L.U32 R3, R6, 0x10, RZ ;  /* 0x0000001006037819 */ /* 0x000fe400000006ff */
[----:B------:R-:W-:-:S03]  /*06a0*/  SHF.L.U32 R24, R19, 0x10, RZ ;  /* 0x0000001013187819 */ /* 0x000fc600000006ff */
[----:B----4-:R-:W-:Y:S01]  /*06b0*/  FFMA.FTZ R23, R3, R3, RZ ;  /* 0x0000000303177223 */ /* 0x010fe200000100ff */
[----:B------:R-:W-:Y:S01]  /*06c0*/  FADD.FTZ R22, RZ, R3 ;  /* 0x00000003ff167221 */ /* 0x000fe20000010000 */
[C---:B------:R-:W-:Y:S02]  /*06d0*/  SHF.L.U32 R67, R7.reuse, 0x10, RZ ;  /* 0x0000001007437819 */ /* 0x040fe400000006ff */
[----:B------:R-:W-:Y:S01]  /*06e0*/  PRMT R19, R7, 0x7632, R19 ;  /* 0x0000763207137816 */ /* 0x000fe20000000013 */
[----:B------:R-:W-:Y:S01]  /*06f0*/  FFMA.FTZ R26, R24, R24, R23 ;  /* 0x00000018181a7223 */ /* 0x000fe20000010017 */
[----:B------:R-:W-:-:S03]  /*0700*/  FADD.FTZ R22, R22, R24 ;  /* 0x0000001816167221 */ /* 0x000fc60000010000 */
[----:B0-----:R-:W-:Y:S02]  /*0710*/  IMAD.U32 R21, R19, 0x10000, RZ ;  /* 0x0001000013157824 */ /* 0x001fe400078e00ff */
[----:B------:R-:W-:Y:S01]  /*0720*/  FFMA.FTZ R26, R67, R67, R26 ;  /* 0x00000043431a7223 */ /* 0x000fe2000001001a */
[----:B------:R-:W-:Y:S01]  /*0730*/  FADD.FTZ R22, R22, R67 ;  /* 0x0000004316167221 */ /* 0x000fe20000010000 */
[C---:B---3--:R-:W-:Y:S02]  /*0740*/  SHF.L.U32 R69, R8.reuse, 0x10, RZ ;  /* 0x0000001008457819 */ /* 0x048fe400000006ff */
[----:B------:R-:W-:Y:S01]  /*0750*/  PRMT R19, R8, 0x7632, R19 ;  /* 0x0000763208137816 */ /* 0x000fe20000000013 */
[----:B------:R-:W-:Y:S01]  /*0760*/  FFMA.FTZ R26, R21, R21, R26 ;  /* 0x00000015151a7223 */ /* 0x000fe2000001001a */
[----:B------:R-:W-:Y:S02]  /*0770*/  FADD.FTZ R22, R22, R21 ;  /* 0x0000001516167221 */ /* 0x000fe40000010000 */
[----:B------:R-:W-:Y:S01]  /*0780*/  SHF.L.U32 R21, R19, 0x10, RZ ;  /* 0x0000001013157819 */ /* 0x000fe200000006ff */
[----:B------:R-:W-:Y:S01]  /*0790*/  FFMA.FTZ R26, R69, R69, R26 ;  /* 0x00000045451a7223 */ /* 0x000fe2000001001a */
[----:B------:R-:W-:Y:S01]  /*07a0*/  FADD.FTZ R22, R22, R69 ;  /* 0x0000004516167221 */ /* 0x000fe20000010000 */
[----:B------:R-:W-:-:S02]  /*07b0*/  SHF.L.U32 R71, R9, 0x10, RZ ;  /* 0x0000001009477819 */ /* 0x000fc400000006ff */
[----:B------:R-:W-:Y:S01]  /*07c0*/  PRMT R19, R9, 0x7632, R19 ;  /* 0x0000763209137816 */ /* 0x000fe20000000013 */
[----:B------:R-:W-:Y:S01]  /*07d0*/  FFMA.FTZ R26, R21, R21, R26 ;  /* 0x00000015151a7223 */ /* 0x000fe2000001001a */
[----:B------:R-:W-:-:S03]  /*07e0*/  FADD.FTZ R22, R22, R21 ;  /* 0x0000001516167221 */ /* 0x000fc60000010000 */
[----:B------:R-:W-:Y:S02]  /*07f0*/  IMAD.U32 R21, R19, 0x10000, RZ ;  /* 0x0001000013157824 */ /* 0x000fe400078e00ff */
[----:B------:R-:W-:Y:S01]  /*0800*/  FFMA.FTZ R26, R71, R71, R26 ;  /* 0x00000047471a7223 */ /* 0x000fe2000001001a */
[----:B------:R-:W-:Y:S01]  /*0810*/  FADD.FTZ R22, R22, R71 ;  /* 0x0000004716167221 */ /* 0x000fe20000010000 */
[C---:B------:R-:W-:Y:S02]  /*0820*/  SHF.L.U32 R73, R10.reuse, 0x10, RZ ;  /* 0x000000100a497819 */ /* 0x040fe400000006ff */
        /* <DEDUP_REMOVED lines=26> */
[----:B------:R-:W-:-:S03]  /*09d0*/  FADD.FTZ R20, R22, R79 ;  /* 0x0000004f16147221 */ /* 0x000fc60000010000 */
[----:B------:R-:W-:Y:S01]  /*09e0*/  FFMA.FTZ R21, R24, R24, R21 ;  /* 0x0000001818157223 */ /* 0x000fe20000010015 */
[----:B------:R-:W-:Y:S01]  /*09f0*/  FADD.FTZ R20, R20, R24 ;  /* 0x0000001814147221 */ /* 0x000fe20000010000 */
[----:B------:R-:W-:-:S04]  /*0a00*/  CS2R R22, SRZ ;  /* 0x0000000000167805 */ /* 0x000fc8000001ff00 */
[----:B------:R0:W-:Y:S01]  /*0a10*/  STS.64 [R42], R20 ;  /* 0x000000142a007388 */ /* 0x0001e20000000a00 */
[----:B------:R-:W-:Y:S06]  /*0a20*/  BAR.SYNC.DEFER_BLOCKING 0x0 ;  /* 0x0000000000007b1d */ /* 0x000fec0000010000 */
[----:B------:R-:W-:Y:S05]  /*0a30*/  @P1 BRA `(.L_x_1797) ;  /* 0x0000000800e81947 */ /* 0x000fea0003800000 */
[C---:B------:R-:W-:Y:S01]  /*0a40*/  LEA.HI R19, R40.reuse, R81, RZ, 0x1e ;  /* 0x0000005128137211 */ /* 0x040fe200078ff0ff */
[----:B------:R-:W1:Y:S01]  /*0a50*/  S2R R26, SR_CgaCtaId ;  /* 0x00000000001a7919 */ /* 0x000e620000008800 */
[----:B------:R-:W-:Y:S02]  /*0a60*/  MOV R85, 0x400 ;  /* 0x0000040000557802 */ /* 0x000fe40000000f00 */
[----:B------:R-:W-:Y:S01]  /*0a70*/  SHF.L.U32 R66, R40, 0x3, RZ ;  /* 0x0000000328427819 */ /* 0x000fe200000006ff */
[----:B------:R-:W-:-:S03]  /*0a80*/  IMAD R18, R19, 0x50, -R18 ;  /* 0x0000005013127824 */ /* 0x000fc600078e0a12 */
[----:B------:R-:W-:Y:S01]  /*0a90*/  LOP3.LUT R66, R66, 0x18, RZ, 0xc0, !PT ;  /* 0x0000001842427812 */ /* 0x000fe200078ec0ff */
[C---:B------:R-:W-:Y:S01]  /*0aa0*/  VIADD R23, R18.reuse, 0xc ;  /* 0x0000000c12177836 */ /* 0x040fe20000000000 */
[C---:B0-----:R-:W-:Y:S01]  /*0ab0*/  IADD3 R21, R18.reuse, 0x8, RZ ;  /* 0x0000000812157810 */ /* 0x041fe20007ffe0ff */
[C---:B------:R-:W-:Y:S01]  /*0ac0*/  VIADD R30, R18.reuse, 0x1c ;  /* 0x0000001c121e7836 */ /* 0x040fe20000000000 */
[C---:B------:R-:W-:Y:S01]  /*0ad0*/  IADD3 R32, R18.reuse, 0x10, RZ ;  /* 0x0000001012207810 */ /* 0x040fe20007ffe0ff */
[C---:B------:R-:W-:Y:S01]  /*0ae0*/  VIADD R72, R18.reuse, 0x3c ;  /* 0x0000003c12487836 */ /* 0x040fe20000000000 */
[----:B------:R-:W-:Y:S01]  /*0af0*/  SHF.R.S32.HI R22, RZ, 0x1f, R21 ;  /* 0x0000001fff167819 */ /* 0x000fe20000011415 */
[C---:B------:R-:W-:Y:S01]  /*0b00*/  VIADD R68, R18.reuse, 0x4c ;  /* 0x0000004c12447836 */ /* 0x040fe20000000000 */
[----:B------:R-:W-:Y:S02]  /*0b10*/  SHF.R.S32.HI R24, RZ, 0x1f, R23 ;  /* 0x0000001fff187819 */ /* 0x000fe40000011417 */
[----:B------:R-:W-:-:S02]  /*0b20*/  IADD3 R34, R18, 0x18, RZ ;  /* 0x0000001812227810 */ /* 0x000fc40007ffe0ff */
[----:B------:R-:W-:Y:S02]  /*0b30*/  IADD3 R19, R18, 0x4, RZ ;  /* 0x0000000412137810 */ /* 0x000fe40007ffe0ff */
[----:B------:R-:W-:Y:S02]  /*0b40*/  LEA.HI R21, R22, R21, RZ, 0x2 ;  /* 0x0000001516157211 */ /* 0x000fe400078f10ff */
[----:B------:R-:W-:Y:S02]  /*0b50*/  LEA.HI R22, R24, R23, RZ, 0x2 ;  /* 0x0000001718167211 */ /* 0x000fe400078f10ff */
[----:B------:R-:W-:Y:S02]  /*0b60*/  IADD3 R36, R18, 0x14, RZ ;  /* 0x0000001412247810 */ /* 0x000fe40007ffe0ff */
[----:B------:R-:W-:Y:S02]  /*0b70*/  SHF.R.S32.HI R23, RZ, 0x1f, R32 ;  /* 0x0000001fff177819 */ /* 0x000fe40000011420 */
[----:B------:R-:W-:-:S02]  /*0b80*/  SHF.R.S32.HI R27, RZ, 0x1f, R34 ;  /* 0x0000001fff1b7819 */ /* 0x000fc40000011422 */
[C---:B------:R-:W-:Y:S02]  /*0b90*/  IADD3 R82, R18.reuse, 0x20, RZ ;  /* 0x0000002012527810 */ /* 0x040fe40007ffe0ff */
[----:B------:R-:W-:Y:S02]  /*0ba0*/  SHF.R.S32.HI R20, RZ, 0x1f, R19 ;  /* 0x0000001fff147819 */ /* 0x000fe40000011413 */
[C---:B------:R-:W-:Y:S02]  /*0bb0*/  IADD3 R80, R18.reuse, 0x28, RZ ;  /* 0x0000002812507810 */ /* 0x040fe40007ffe0ff */
[----:B------:R-:W-:Y:S02]  /*0bc0*/  SHF.R.S32.HI R25, RZ, 0x1f, R36 ;  /* 0x0000001fff197819 */ /* 0x000fe40000011424 */
[----:B------:R-:W-:Y:S02]  /*0bd0*/  LEA.HI R32, R23, R32, RZ, 0x2 ;  /* 0x0000002017207211 */ /* 0x000fe400078f10ff */
[----:B------:R-:W-:-:S02]  /*0be0*/  IADD3 R78, R18, 0x24, RZ ;  /* 0x00000024124e7810 */ /* 0x000fc40007ffe0ff */
[----:B------:R-:W-:Y:S02]  /*0bf0*/  LEA.HI R34, R27, R34, RZ, 0x2 ;  /* 0x000000221b227211 */ /* 0x000fe400078f10ff */
[----:B------:R-:W-:Y:S02]  /*0c00*/  SHF.R.S32.HI R23, RZ, 0x1f, R82 ;  /* 0x0000001fff177819 */ /* 0x000fe40000011452 */
[----:B------:R-:W-:Y:S02]  /*0c10*/  LEA.HI R19, R20, R19, RZ, 0x2 ;  /* 0x0000001314137211 */ /* 0x000fe400078f10ff */
[----:B------:R-:W-:Y:S02]  /*0c20*/  SHF.R.S32.HI R27, RZ, 0x1f, R80 ;  /* 0x0000001fff1b7819 */ /* 0x000fe40000011450 */
[----:B------:R-:W-:Y:S02]  /*0c30*/  IADD3 R76, R18, 0x30, RZ ;  /* 0x00000030124c7810 */ /* 0x000fe40007ffe0ff */
[----:B------:R-:W-:-:S02]  /*0c40*/  LEA.HI R36, R25, R36, RZ, 0x2 ;  /* 0x0000002419247211 */ /* 0x000fc400078f10ff */
[C---:B------:R-:W-:Y:S02]  /*0c50*/  IADD3 R20, R18.reuse, 0x38, RZ ;  /* 0x0000003812147810 */ /* 0x040fe40007ffe0ff */
[----:B------:R-:W-:Y:S02]  /*0c60*/  SHF.R.S32.HI R25, RZ, 0x1f, R78 ;  /* 0x0000001fff197819 */ /* 0x000fe4000001144e */
[----:B------:R-:W-:Y:S02]  /*0c70*/  LEA.HI R82, R23, R82, RZ, 0x2 ;  /* 0x0000005217527211 */ /* 0x000fe400078f10ff */
[----:B------:R-:W-:Y:S02]  /*0c80*/  IADD3 R74, R18, 0x34, RZ ;  /* 0x00000034124a7810 */ /* 0x000fe40007ffe0ff */
[----:B------:R-:W-:Y:S02]  /*0c90*/  LEA.HI R80, R27, R80, RZ, 0x2 ;  /* 0x000000501b507211 */ /* 0x000fe400078f10ff */
[----:B------:R-:W-:-:S02]  /*0ca0*/  SHF.R.S32.HI R23, RZ, 0x1f, R76 ;  /* 0x0000001fff177819 */ /* 0x000fc4000001144c */
[----:B------:R-:W-:Y:S02]  /*0cb0*/  SHF.R.S32.HI R27, RZ, 0x1f, R20 ;  /* 0x0000001fff1b7819 */ /* 0x000fe40000011414 */
[----:B------:R-:W-:Y:S02]  /*0cc0*/  LEA.HI R78, R25, R78, RZ, 0x2 ;  /* 0x0000004e194e7211 */ /* 0x000fe400078f10ff */
[----:B------:R-:W-:Y:S02]  /*0cd0*/  SHF.R.S32.HI R25, RZ, 0x1f, R74 ;  /* 0x0000001fff197819 */ /* 0x000fe4000001144a */
[----:B------:R-:W-:Y:S02]  /*0ce0*/  LEA.HI R76, R23, R76, RZ, 0x2 ;  /* 0x0000004c174c7211 */ /* 0x000fe400078f10ff */
[----:B------:R-:W-:Y:S02]  /*0cf0*/  LEA.HI R23, R27, R20, RZ, 0x2 ;  /* 0x000000141b177211 */ /* 0x000fe400078f10ff */
[----:B------:R-:W-:-:S02]  /*0d00*/  IADD3 R20, R18, 0x40, RZ ;  /* 0x0000004012147810 */ /* 0x000fc40007ffe0ff */
[----:B------:R-:W-:Y:S02]  /*0d10*/  LEA.HI R74, R25, R74, RZ, 0x2 ;  /* 0x0000004a194a7211 */ /* 0x000fe400078f10ff */
[----:B-1----:R-:W-:Y:S01]  /*0d20*/  LEA R85, R26, R85, 0x18 ;  /* 0x000000551a557211 */ /* 0x002fe200078ec0ff */
[C---:B------:R-:W-:Y:S01]  /*0d30*/  VIADD R26, R18.reuse, 0x2c ;  /* 0x0000002c121a7836 */ /* 0x040fe20000000000 */
[----:B------:R-:W-:Y:S02]  /*0d40*/  SHF.R.S32.HI R25, RZ, 0x1f, R18 ;  /* 0x0000001fff197819 */ /* 0x000fe40000011412 */
[----:B------:R-:W-:Y:S02]  /*0d50*/  SHF.R.S32.HI R29, RZ, 0x1f, R30 ;  /* 0x0000001fff1d7819 */ /* 0x000fe4000001141e */
[----:B------:R-:W-:Y:S02]  /*0d60*/  SHF.R.S32.HI R27, RZ, 0x1f, R20 ;  /* 0x0000001fff1b7819 */ /* 0x000fe40000011414 */
[----:B------:R-:W-:-:S02]  /*0d70*/  IADD3 R28, R18, 0x48, RZ ;  /* 0x00000048121c7810 */ /* 0x000fc40007ffe0ff */
[----:B------:R-:W-:Y:S02]  /*0d80*/  LEA.HI R25, R25, R18, RZ, 0x2 ;  /* 0x0000001219197211 */ /* 0x000fe400078f10ff */
[----:B------:R-:W-:Y:S02]  /*0d90*/  LEA.HI R30, R29, R30, RZ, 0x2 ;  /* 0x0000001e1d1e7211 */ /* 0x000fe400078f10ff */
[----:B------:R-:W-:Y:S02]  /*0da0*/  IADD3 R70, R18, 0x44, RZ ;  /* 0x0000004412467810 */ /* 0x000fe40007ffe0ff */
[----:B------:R-:W-:Y:S02]  /*0db0*/  SHF.R.S32.HI R29, RZ, 0x1f, R26 ;  /* 0x0000001fff1d7819 */ /* 0x000fe4000001141a */
[----:B------:R-:W-:Y:S02]  /*0dc0*/  LEA.HI R18, R27, R20, RZ, 0x2 ;  /* 0x000000141b127211 */ /* 0x000fe400078f10ff */
[----:B------:R-:W-:-:S02]  /*0dd0*/  SHF.R.S32.HI R27, RZ, 0x1f, R28 ;  /* 0x0000001fff1b7819 */ /* 0x000fc4000001141c */
[----:B------:R-:W-:Y:S02]  /*0de0*/  SHF.R.S32.HI R24, RZ, 0x2, R25 ;  /* 0x00000002ff187819 */ /* 0x000fe40000011419 */
[----:B------:R-:W-:Y:S02]  /*0df0*/  LEA.HI R26, R29, R26, RZ, 0x2 ;  /* 0x0000001a1d1a7211 */ /* 0x000fe400078f10ff */
[----:B------:R-:W-:Y:S02]  /*0e00*/  SHF.R.S32.HI R29, RZ, 0x1f, R72 ;  /* 0x0000001fff1d7819 */ /* 0x000fe40000011448 */
[----:B------:R-:W-:Y:S02]  /*0e10*/  LEA.HI R20, R27, R28, RZ, 0x2 ;  /* 0x0000001c1b147211 */ /* 0x000fe400078f10ff */
[----:B------:R-:W-:Y:S01]  /*0e20*/  SHF.R.S32.HI R28, RZ, 0x2, R19 ;  /* 0x00000002ff1c7819 */ /* 0x000fe20000011413 */
[----:B------:R-:W-:Y:S01]  /*0e30*/  IMAD R19, R24, 0x28, R85 ;  /* 0x0000002818137824 */ /* 0x000fe200078e0255 */
[----:B------:R-:W-:-:S02]  /*0e40*/  LEA.HI R72, R29, R72, RZ, 0x2 ;  /* 0x000000481d487211 */ /* 0x000fc400078f10ff */
[----:B------:R-:W-:Y:S02]  /*0e50*/  SHF.R.S32.HI R29, RZ, 0x1f, R70 ;  /* 0x0000001fff1d7819 */ /* 0x000fe40000011446 */
[----:B------:R-:W-:Y:S01]  /*0e60*/  SHF.R.S32.HI R24, RZ, 0x2, R21 ;  /* 0x00000002ff187819 */ /* 0x000fe20000011415 */
[----:B------:R-:W-:Y:S01]  /*0e70*/  IMAD R21, R28, 0x28, R85 ;  /* 0x000000281c157824 */ /* 0x000fe200078e0255 */
[----:B------:R-:W-:Y:S02]  /*0e80*/  IADD3 R19, R19, R66, RZ ;  /* 0x0000004213137210 */ /* 0x000fe40007ffe0ff */
[----:B------:R-:W-:Y:S02]  /*0e90*/  LEA.HI R70, R29, R70, RZ, 0x2 ;  /* 0x000000461d467211 */ /* 0x000fe400078f10ff */
[----:B------:R-:W-:Y:S02]  /*0ea0*/  SHF.R.S32.HI R38, RZ, 0x2, R22 ;  /* 0x00000002ff267819 */ /* 0x000fe40000011416 */
[----:B------:R-:W-:-:S02]  /*0eb0*/  SHF.R.S32.HI R29, RZ, 0x1f, R68 ;  /* 0x0000001fff1d7819 */ /* 0x000fc40000011444 */
[----:B------:R-:W-:Y:S01]  /*0ec0*/  SHF.R.S32.HI R22, RZ, 0x2, R23 ;  /* 0x00000002ff167819 */ /* 0x000fe20000011417 */
[--C-:B------:R-:W-:Y:S01]  /*0ed0*/  IMAD R23, R24, 0x28, R85.reuse ;  /* 0x0000002818177824 */ /* 0x100fe200078e0255 */
[----:B------:R-:W-:Y:S01]  /*0ee0*/  IADD3 R21, R66, R21, RZ ;  /* 0x0000001542157210 */ /* 0x000fe20007ffe0ff */
[----:B------:R0:W1:Y:S01]  /*0ef0*/  LDS.64 R24, [R19] ;  /* 0x0000000013187984 */ /* 0x0000620000000a00 */
[----:B------:R-:W-:Y:S01]  /*0f00*/  SHF.R.S32.HI R32, RZ, 0x2, R32 ;  /* 0x00000002ff207819 */ /* 0x000fe20000011420 */
[----:B------:R-:W-:Y:S01]  /*0f10*/  IMAD R27, R38, 0x28, R85 ;  /* 0x00000028261b7824 */ /* 0x000fe200078e0255 */
[----:B------:R-:W-:Y:S01]  /*0f20*/  LEA.HI R68, R29, R68, RZ, 0x2 ;  /* 0x000000441d447211 */ /* 0x000fe200078f10ff */
[----:B------:R-:W-:Y:S01]  /*0f30*/  IMAD.IADD R23, R66, 0x1, R23 ;  /* 0x0000000142177824 */ /* 0x000fe200078e0217 */
[----:B------:R-:W-:Y:S01]  /*0f40*/  SHF.R.S32.HI R36, RZ, 0x2, R36 ;  /* 0x00000002ff247819 */ /* 0x000fe20000011424 */
[----:B------:R2:W3:Y:S01]  /*0f50*/  LDS.64 R28, [R21] ;  /* 0x00000000151c7984 */ /* 0x0004e20000000a00 */
[--C-:B------:R-:W-:Y:S01]  /*0f60*/  IMAD R31, R32, 0x28, R85.reuse ;  /* 0x00000028201f7824 */ /* 0x100fe200078e0255 */
[----:B------:R-:W-:Y:S01]  /*0f70*/  IADD3 R27, R66, R27, RZ ;  /* 0x0000001b421b7210 */ /* 0x000fe20007ffe0ff */
[--C-:B------:R-:W-:Y:S01]  /*0f80*/  IMAD R93, R22, 0x28, R85.reuse ;  /* 0x00000028165d7824 */ /* 0x100fe200078e0255 */
[----:B------:R-:W4:Y:S01]  /*0f90*/  LDS.64 R32, [R23] ;  /* 0x0000000017207984 */ /* 0x000f220000000a00 */
[----:B------:R-:W-:Y:S01]  /*0fa0*/  SHF.R.S32.HI R34, RZ, 0x2, R34 ;  /* 0x00000002ff227819 */ /* 0x000fe20000011422 */
[--C-:B------:R-:W-:Y:S01]  /*0fb0*/  IMAD R35, R36, 0x28, R85.reuse ;  /* 0x0000002824237824 */ /* 0x100fe200078e0255 */
[----:B------:R-:W-:Y:S01]  /*0fc0*/  IADD3 R38, R66, R31, RZ ;  /* 0x0000001f42267210 */ /* 0x000fe20007ffe0ff */
[----:B------:R2:W4:Y:S01]  /*0fd0*/  LDS.64 R36, [R27] ;  /* 0x000000001b247984 */ /* 0x0005220000000a00 */
[----:B------:R-:W-:Y:S01]  /*0fe0*/  SHF.R.S32.HI R30, RZ, 0x2, R30 ;  /* 0x00000002ff1e7819 */ /* 0x000fe2000001141e */
[----:B0-----:R-:W-:Y:S01]  /*0ff0*/  IMAD R19, R34, 0x28, R85 ;  /* 0x0000002822137824 */ /* 0x001fe200078e0255 */
[----:B------:R-:W-:-:S02]  /*1000*/  IADD3 R35, R66, R35, RZ ;  /* 0x0000002342237210 */ /* 0x000fc40007ffe0ff */
[----:B------:R-:W0:Y:S01]  /*1010*/  LDS.64 R38, [R38] ;  /* 0x0000000026267984 */ /* 0x000e220000000a00 */
[----:B--2---:R-:W-:Y:S01]  /*1020*/  IMAD R21, R30, 0x28, R85 ;  /* 0x000000281e157824 */ /* 0x004fe200078e0255 */
[----:B------:R-:W-:Y:S01]  /*1030*/  SHF.R.S32.HI R82, RZ, 0x2, R82 ;  /* 0x00000002ff527819 */ /* 0x000fe20000011452 */
[C---:B------:R-:W-:Y:S01]  /*1040*/  IMAD.IADD R30, R66.reuse, 0x1, R19 ;  /* 0x00000001421e7824 */ /* 0x040fe200078e0213 */
[----:B------:R-:W2:Y:S01]  /*1050*/  LDS.64 R34, [R35] ;  /* 0x0000000023227984 */ /* 0x000ea20000000a00 */
[----:B------:R-:W-:Y:S02]  /*1060*/  SHF.R.S32.HI R26, RZ, 0x2, R26 ;  /* 0x00000002ff1a7819 */ /* 0x000fe4000001141a */
[----:B------:R-:W-:Y:S01]  /*1070*/  IADD3 R27, R66, R21, RZ ;  /* 0x00000015421b7210 */ /* 0x000fe20007ffe0ff */
[--C-:B------:R-:W-:Y:S01]  /*1080*/  IMAD R83, R82, 0x28, R85.reuse ;  /* 0x0000002852537824 */ /* 0x100fe200078e0255 */
[----:B------:R-:W-:Y:S01]  /*1090*/  SHF.R.S32.HI R78, RZ, 0x2, R78 ;  /* 0x00000002ff4e7819 */ /* 0x000fe2000001144e */
[----:B------:R-:W2:Y:S01]  /*10a0*/  LDS.64 R30, [R30] ;  /* 0x000000001e1e7984 */ /* 0x000ea20000000a00 */
[----:B------:R-:W-:Y:S01]  /*10b0*/  IMAD R21, R26, 0x28, R85 ;  /* 0x000000281a157824 */ /* 0x000fe200078e0255 */
[----:B------:R-:W-:-:S02]  /*10c0*/  SHF.R.S32.HI R80, RZ, 0x2, R80 ;  /* 0x00000002ff507819 */ /* 0x000fc40000011450 */
[----:B------:R-:W-:Y:S01]  /*10d0*/  SHF.R.S32.HI R72, RZ, 0x2, R72 ;  /* 0x00000002ff487819 */ /* 0x000fe20000011448 */
[----:B------:R-:W2:Y:S01]  /*10e0*/  LDS.64 R26, [R27] ;  /* 0x000000001b1a7984 */ /* 0x000ea20000000a00 */
[--C-:B------:R-:W-:Y:S01]  /*10f0*/  IMAD R87, R78, 0x28, R85.reuse ;  /* 0x000000284e577824 */ /* 0x100fe200078e0255 */
[----:B------:R-:W-:Y:S01]  /*1100*/  IADD3 R23, R66, R83, RZ ;  /* 0x0000005342177210 */ /* 0x000fe20007ffe0ff */
[--C-:B------:R-:W-:Y:S01]  /*1110*/  IMAD R19, R80, 0x28, R85.reuse ;  /* 0x0000002850137824 */ /* 0x100fe200078e0255 */
[----:B------:R-:W-:Y:S01]  /*1120*/  SHF.R.S32.HI R70, RZ, 0x2, R70 ;  /* 0x00000002ff467819 */ /* 0x000fe20000011446 */
[--C-:B------:R-:W-:Y:S01]  /*1130*/  IMAD R91, R72, 0x28, R85.reuse ;  /* 0x00000028485b7824 */ /* 0x100fe200078e0255 */
[----:B------:R-:W-:Y:S01]  /*1140*/  SHF.R.S32.HI R18, RZ, 0x2, R18 ;  /* 0x00000002ff127819 */ /* 0x000fe20000011412 */
[----:B-1----:R-:W-:Y:S01]  /*1150*/  FADD.FTZ R24, RZ, R24 ;  /* 0x00000018ff187221 */ /* 0x002fe20000010000 */
[----:B------:R-:W-:Y:S01]  /*1160*/  IADD3 R72, R66, R87, RZ ;  /* 0x0000005742487210 */ /* 0x000fe20007ffe0ff */
[----:B------:R-:W1:Y:S01]  /*1170*/  LDS.64 R22, [R23] ;  /* 0x0000000017167984 */ /* 0x000e620000000a00 */
[----:B------:R-:W-:Y:S01]  /*1180*/  SHF.R.S32.HI R76, RZ, 0x2, R76 ;  /* 0x00000002ff4c7819 */ /* 0x000fe2000001144c */
[--C-:B------:R-:W-:Y:S01]  /*1190*/  IMAD R87, R70, 0x28, R85.reuse ;  /* 0x0000002846577824 */ /* 0x100fe200078e0255 */
[----:B------:R-:W-:Y:S01]  /*11a0*/  SHF.R.S32.HI R74, RZ, 0x2, R74 ;  /* 0x00000002ff4a7819 */ /* 0x000fe2000001144a */
[----:B------:R-:W-:Y:S01]  /*11b0*/  IMAD R89, R18, 0x28, R85 ;  /* 0x0000002812597824 */ /* 0x000fe200078e0255 */
[----:B------:R-:W-:Y:S01]  /*11c0*/  SHF.R.S32.HI R20, RZ, 0x2, R20 ;  /* 0x00000002ff147819 */ /* 0x000fe20000011414 */
[----:B------:R-:W-:Y:S01]  /*11d0*/  IMAD.IADD R70, R66, 0x1, R19 ;  /* 0x0000000142467824 */ /* 0x000fe200078e0213 */
[----:B------:R-:W-:Y:S01]  /*11e0*/  SHF.R.S32.HI R68, RZ, 0x2, R68 ;  /* 0x00000002ff447819 */ /* 0x000fe20000011444 */
[----:B------:R-:W1:Y:S01]  /*11f0*/  LDS.64 R18, [R72] ;  /* 0x0000000048127984 */ /* 0x000e620000000a00 */
[--C-:B------:R-:W-:Y:S01]  /*1200*/  IMAD R76, R76, 0x28, R85.reuse ;  /* 0x000000284c4c7824 */ /* 0x100fe200078e0255 */
[----:B------:R-:W-:Y:S01]  /*1210*/  IADD3 R78, R66, R21, RZ ;  /* 0x00000015424e7210 */ /* 0x000fe20007ffe0ff */
[----:B------:R-:W-:-:S02]  /*1220*/  IMAD R74, R74, 0x28, R85 ;  /* 0x000000284a4a7824 */ /* 0x000fc400078e0255 */
[----:B---3--:R-:W-:Y:S01]  /*1230*/  FADD.FTZ R28, R24, R28 ;  /* 0x0000001c181c7221 */ /* 0x008fe20000010000 */
[--C-:B------:R-:W-:Y:S01]  /*1240*/  IMAD R83, R20, 0x28, R85.reuse ;  /* 0x0000002814537824 */ /* 0x100fe200078e0255 */
[----:B------:R-:W-:Y:S01]  /*1250*/  IADD3 R76, R66, R76, RZ ;  /* 0x0000004c424c7210 */ /* 0x000fe20007ffe0ff */
[----:B------:R-:W-:Y:S01]  /*1260*/  IMAD R85, R68, 0x28, R85 ;  /* 0x0000002844557824 */ /* 0x000fe200078e0255 */
[----:B------:R3:W1:Y:S01]  /*1270*/  LDS.64 R20, [R70] ;  /* 0x0000000046147984 */ /* 0x0006620000000a00 */
[----:B------:R-:W-:Y:S01]  /*1280*/  FADD.FTZ R68, RZ, R25 ;  /* 0x00000019ff447221 */ /* 0x000fe20000010000 */
[----:B----4-:R-:W-:Y:S01]  /*1290*/  FADD.FTZ R32, R28, R32 ;  /* 0x000000201c207221 */ /* 0x010fe20000010000 */
[----:B------:R-:W-:Y:S01]  /*12a0*/  IADD3 R74, R66, R74, RZ ;  /* 0x0000004a424a7210 */ /* 0x000fe20007ffe0ff */
[----:B------:R-:W4:Y:S01]  /*12b0*/  LDS.64 R24, [R78] ;  /* 0x000000004e187984 */ /* 0x000f220000000a00 */
[----:B------:R-:W-:Y:S01]  /*12c0*/  FADD.FTZ R68, R68, R29 ;  /* 0x0000001d44447221 */ /* 0x000fe20000010000 */
[----:B------:R-:W-:Y:S01]  /*12d0*/  FADD.FTZ R36, R32, R36 ;  /* 0x0000002420247221 */ /* 0x000fe20000010000 */
[----:B------:R-:W-:Y:S01]  /*12e0*/  IADD3 R85, R66, R85, RZ ;  /* 0x0000005542557210 */ /* 0x000fe20007ffe0ff */
[----:B------:R-:W4:Y:S01]  /*12f0*/  LDS.64 R28, [R76] ;  /* 0x000000004c1c7984 */ /* 0x000f220000000a00 */
[----:B------:R-:W-:Y:S01]  /*1300*/  FADD.FTZ R68, R68, R33 ;  /* 0x0000002144447221 */ /* 0x000fe20000010000 */
[----:B---3--:R-:W-:-:S02]  /*1310*/  IMAD.IADD R70, R66, 0x1, R93 ;  /* 0x0000000142467824 */ /* 0x008fc400078e025d */
[----:B0-----:R-:W-:Y:S01]  /*1320*/  FADD.FTZ R93, R36, R38 ;  /* 0x00000026245d7221 */ /* 0x001fe20000010000 */
[----:B------:R-:W0:Y:S01]  /*1330*/  LDS.64 R32, [R74] ;  /* 0x000000004a207984 */ /* 0x000e220000000a00 */
[----:B------:R-:W-:Y:S01]  /*1340*/  FADD.FTZ R68, R68, R37 ;  /* 0x0000002544447221 */ /* 0x000fe20000010000 */
[----:B------:R-:W-:Y:S01]  /*1350*/  IADD3 R38, R66, R91, RZ ;  /* 0x0000005b42267210 */ /* 0x000fe20007ffe0ff */
[----:B--2---:R-:W-:Y:S01]  /*1360*/  FADD.FTZ R93, R93, R34 ;  /* 0x000000225d5d7221 */ /* 0x004fe20000010000 */
[----:B------:R-:W2:Y:S01]  /*1370*/  LDS.64 R36, [R70] ;  /* 0x0000000046247984 */ /* 0x000ea20000000a00 */
[----:B------:R-:W-:Y:S01]  /*1380*/  FADD.FTZ R68, R68, R39 ;  /* 0x0000002744447221 */ /* 0x000fe20000010000 */
[----:B------:R-:W-:Y:S01]  /*1390*/  IADD3 R34, R66, R89, RZ ;  /* 0x0000005942227210 */ /* 0x000fe20007ffe0ff */
[----:B------:R-:W-:Y:S01]  /*13a0*/  FADD.FTZ R93, R93, R30 ;  /* 0x0000001e5d5d7221 */ /* 0x000fe20000010000 */
[----:B------:R-:W3:Y:S01]  /*13b0*/  LDS.64 R38, [R38] ;  /* 0x0000000026267984 */ /* 0x000ee20000000a00 */
[----:B------:R-:W-:Y:S01]  /*13c0*/  FADD.FTZ R68, R68, R35 ;  /* 0x0000002344447221 */ /* 0x000fe20000010000 */
[----:B------:R-:W-:Y:S01]  /*13d0*/  IADD3 R30, R66, R87, RZ ;  /* 0x00000057421e7210 */ /* 0x000fe20007ffe0ff */
[----:B------:R-:W-:Y:S01]  /*13e0*/  FADD.FTZ R93, R93, R26 ;  /* 0x0000001a5d5d7221 */ /* 0x000fe20000010000 */
[----:B------:R-:W3:Y:S01]  /*13f0*/  LDS.64 R34, [R34] ;  /* 0x0000000022227984 */ /* 0x000ee20000000a00 */
[----:B------:R-:W-:Y:S01]  /*1400*/  FADD.FTZ R68, R68, R31 ;  /* 0x0000001f44447221 */ /* 0x000fe20000010000 */
[----:B------:R-:W-:-:S02]  /*1410*/  IMAD.IADD R26, R66, 0x1, R83 ;  /* 0x00000001421a7824 */ /* 0x000fc400078e0253 */
[----:B-1----:R-:W-:Y:S01]  /*1420*/  FADD.FTZ R93, R93, R22 ;  /* 0x000000165d5d7221 */ /* 0x002fe20000010000 */
[----:B------:R-:W1:Y:S01]  /*1430*/  LDS.64 R30, [R30] ;  /* 0x000000001e1e7984 */ /* 0x000e620000000a00 */
[----:B------:R-:W-:-:S03]  /*1440*/  FADD.FTZ R68, R68, R27 ;  /* 0x0000001b44447221 */ /* 0x000fc60000010000 */
[----:B------:R-:W1:Y:S01]  /*1450*/  LDS.64 R26, [R26] ;  /* 0x000000001a1a7984 */ /* 0x000e620000000a00 */
[----:B------:R-:W-:Y:S01]  /*1460*/  FADD.FTZ R68, R68, R23 ;  /* 0x0000001744447221 */ /* 0x000fe20000010000 */
[----:B------:R-:W-:Y:S02]  /*1470*/  FADD.FTZ R93, R93, R18 ;  /* 0x000000125d5d7221 */ /* 0x000fe40000010000 */
[----:B------:R-:W1:Y:S01]  /*1480*/  LDS.64 R22, [R85] ;  /* 0x0000000055167984 */ /* 0x000e620000000a00 */
[----:B------:R-:W-:Y:S01]  /*1490*/  FADD.FTZ R68, R68, R19 ;  /* 0x0000001344447221 */ /* 0x000fe20000010000 */
[----:B------:R-:W-:-:S03]  /*14a0*/  FADD.FTZ R93, R93, R20 ;  /* 0x000000145d5d7221 */ /* 0x000fc60000010000 */
[----:B------:R-:W-:Y:S01]  /*14b0*/  FADD.FTZ R68, R68, R21 ;  /* 0x0000001544447221 */ /* 0x000fe20000010000 */
[----:B----4-:R-:W-:-:S03]  /*14c0*/  FADD.FTZ R93, R93, R24 ;  /* 0x000000185d5d7221 */ /* 0x010fc60000010000 */
[----:B------:R-:W-:Y:S01]  /*14d0*/  FADD.FTZ R68, R68, R25 ;  /* 0x0000001944447221 */ /* 0x000fe20000010000 */
[----:B------:R-:W-:-:S03]  /*14e0*/  FADD.FTZ R93, R93, R28 ;  /* 0x0000001c5d5d7221 */ /* 0x000fc60000010000 */
[----:B------:R-:W-:Y:S01]  /*14f0*/  FADD.FTZ R68, R68, R29 ;  /* 0x0000001d44447221 */ /* 0x000fe20000010000 */
[----:B0-----:R-:W-:-:S03]  /*1500*/  FADD.FTZ R93, R93, R32 ;  /* 0x000000205d5d7221 */ /* 0x001fc60000010000 */
[----:B------:R-:W-:Y:S01]  /*1510*/  FADD.FTZ R68, R68, R33 ;  /* 0x0000002144447221 */ /* 0x000fe20000010000 */
[----:B--2---:R-:W-:-:S03]  /*1520*/  FADD.FTZ R93, R93, R36 ;  /* 0x000000245d5d7221 */ /* 0x004fc60000010000 */
[----:B------:R-:W-:Y:S01]  /*1530*/  FADD.FTZ R68, R68, R37 ;  /* 0x0000002544447221 */ /* 0x000fe20000010000 */
[----:B---3--:R-:W-:-:S03]  /*1540*/  FADD.FTZ R93, R93, R38 ;  /* 0x000000265d5d7221 */ /* 0x008fc60000010000 */
[----:B------:R-:W-:Y:S01]  /*1550*/  FADD.FTZ R68, R68, R39 ;  /* 0x0000002744447221 */ /* 0x000fe20000010000 */
[----:B------:R-:W-:-:S03]  /*1560*/  FADD.FTZ R93, R93, R34 ;  /* 0x000000225d5d7221 */ /* 0x000fc60000010000 */
[----:B------:R-:W-:Y:S01]  /*1570*/  FADD.FTZ R68, R68, R35 ;  /* 0x0000002344447221 */ /* 0x000fe20000010000 */
[----:B-1----:R-:W-:-:S03]  /*1580*/  FADD.FTZ R93, R93, R30 ;  /* 0x0000001e5d5d7221 */ /* 0x002fc60000010000 */
[----:B------:R-:W-:Y:S01]  /*1590*/  FADD.FTZ R68, R68, R31 ;  /* 0x0000001f44447221 */ /* 0x000fe20000010000 */
[----:B------:R-:W-:-:S03]  /*15a0*/  FADD.FTZ R93, R93, R26 ;  /* 0x0000001a5d5d7221 */ /* 0x000fc60000010000 */
[----:B------:R-:W-:Y:S01]  /*15b0*/  FADD.FTZ R68, R68, R27 ;  /* 0x0000001b44447221 */ /* 0x000fe20000010000 */
[----:B------:R-:W-:-:S03]  /*15c0*/  FADD.FTZ R22, R93, R22 ;  /* 0x000000165d167221 */ /* 0x000fc60000010000 */
[----:B------:R-:W-:-:S07]  /*15d0*/  FADD.FTZ R23, R68, R23 ;  /* 0x0000001744177221 */ /* 0x000fce0000010000 */
.L_x_1797:
[----:B------:R-:W-:Y:S05]  /*15e0*/  BSYNC B0 ;  /* 0x0000000000007941 */ /* 0x000fea0003800000 */
.L_x_1796:
[----:B------:R-:W1:Y:S01]  /*15f0*/  SHFL.BFLY PT, R19, R22, 0x2, 0x1f ;  /* 0x0c401f0016137f89 */ /* 0x000e6200000e0000 */
[C---:B------:R-:W-:Y:S02]  /*1600*/  LOP3.LUT P2, RZ, R40.reuse, 0xfffffff3, RZ, 0xc0, !PT ;  /* 0xfffffff328ff7812 */ /* 0x040fe4000784c0ff */
[C---:B------:R-:W-:Y:S01]  /*1610*/  ISETP.NE.AND P3, PT, R40.reuse, RZ, PT ;  /* 0x000000ff2800720c */ /* 0x040fe20003f65270 */
[----:B------:R-:W2:Y:S01]  /*1620*/  SHFL.BFLY PT, R18, R23, 0x2, 0x1f ;  /* 0x0c401f0017127f89 */ /* 0x000ea200000e0000 */
[----:B------:R-:W-:-:S09]  /*1630*/  ISETP.GT.U32.AND P1, PT, R40, 0x3f, PT ;  /* 0x0000003f2800780c */ /* 0x000fd20003f24070 */
[----:B0-----:R-:W-:-:S05]  /*1640*/  @!P2 IMAD R20, R43, R44, UR8 ;  /* 0x000000082b14ae24 */ /* 0x001fca000f8e022c */
[----:B------:R-:W-:-:S04]  /*1650*/  @!P2 LEA R20, R20, R41, 0x6 ;  /* 0x000000291414a211 */ /* 0x000fc800078e30ff */
[----:B------:R-:W-:Y:S01]  /*1660*/  @!P2 SHF.L.U32 R21, R20, 0x1, RZ ;  /* 0x000000011415a819 */ /* 0x000fe200000006ff */
[----:B-1----:R-:W-:Y:S01]  /*1670*/  FADD.FTZ R24, R19, R22 ;  /* 0x0000001613187221 */ /* 0x002fe20000010000 */
[----:B--2---:R-:W-:-:S04]  /*1680*/  FADD.FTZ R25, R18, R23 ;  /* 0x0000001712197221 */ /* 0x004fc80000010000 */
[----:B------:R-:W0:Y:S01]  /*1690*/  SHFL.BFLY PT, R27, R24, 0x1, 0x1f ;  /* 0x0c201f00181b7f89 */ /* 0x000e2200000e0000 */
[----:B------:R-:W1:Y:S01]  /*16a0*/  @!P2 LDC.64 R18, c[0x0][0x248] ;  /* 0x00009200ff12ab82 */ /* 0x000e620000000a00 */
[----:B------:R-:W-:Y:S02]  /*16b0*/  CS2R R22, SRZ ;  /* 0x0000000000167805 */ /* 0x000fe4000001ff00 */
[----:B------:R-:W2:Y:S01]  /*16c0*/  SHFL.BFLY PT, R26, R25, 0x1, 0x1f ;  /* 0x0c201f00191a7f89 */ /* 0x000ea200000e0000 */
[----:B0-----:R-:W-:Y:S01]  /*16d0*/  @!P2 FADD.FTZ R20, R24, R27 ;  /* 0x0000001b1814a221 */ /* 0x001fe20000010000 */
[----:B-1----:R-:W-:-:S04]  /*16e0*/  @!P2 IMAD.WIDE.U32 R18, R21, 0x4, R18 ;  /* 0x000000041512a825 */ /* 0x002fc800078e0012 */
[----:B--2---:R-:W-:-:S05]  /*16f0*/  @!P2 FADD.FTZ R21, R25, R26 ;  /* 0x0000001a1915a221 */ /* 0x004fca0000010000 */
[----:B------:R0:W-:Y:S01]  /*1700*/  @!P2 STG.E.64 desc[UR10][R18.64], R20 ;  /* 0x000000141200a986 */ /* 0x0001e2000c101b0a */
[----:B------:R-:W-:Y:S06]  /*1710*/  BAR.SYNC.DEFER_BLOCKING 0x0 ;  /* 0x0000000000007b1d */ /* 0x000fec0000010000 */
[----:B------:R-:W-:Y:S05]  /*1720*/  @P3 BRA `(.L_x_1798) ;  /* 0x0000000000283947 */ /* 0x000fea0003800000 */
[----:B------:R-:W-:Y:S06]  /*1730*/  MEMBAR.ALL.GPU ;  /* 0x0000000000007992 */ /* 0x000fec000000a000 */
[----:B------:R-:W-:-:S00]  /*1740*/  ERRBAR ;  /* 0x00000000000079ab */ /* 0x000fc00000000000 */
[----:B------:R-:W-:Y:S06]  /*1750*/  CGAERRBAR ;  /* 0x00000000000075ab */ /* 0x000fec0000000000 */
[----:B0-----:R0:W5:Y:S02]  /*1760*/  ATOM.E.ADD.STRONG.GPU PT, R18, desc[UR10][R4.64], R47 ;  /* 0x0000002f0412798a */ /* 0x00116400081ee1ca */
.L_x_1799:
[----:B------:R-:W2:Y:S04]  /*1770*/  LD.E.STRONG.GPU R19, desc[UR10][R4.64] ;  /* 0x0000000a04137980 */ /* 0x000ea8000c10f900 */
[----:B--2---:R-:W-:Y:S01]  /*1780*/  CCTL.IVALL ;  /* 0x00000000ff00798f */ /* 0x004fe20002000000 */
[----:B------:R-:W-:Y:S05]  /*1790*/  YIELD ;  /* 0x0000000000007946 */ /* 0x000fea0003800000 */
[----:B-----5:R-:W-:-:S04]  /*17a0*/  LOP3.LUT R19, R19, R18, RZ, 0x3c, !PT ;  /* 0x0000001213137212 */ /* 0x020fc800078e3cff */
[----:B------:R-:W-:-:S13]  /*17b0*/  ISETP.GT.AND P2, PT, R19, -0x1, PT ;  /* 0xffffffff1300780c */ /* 0x000fda0003f44270 */
[----:B------:R-:W-:Y:S05]  /*17c0*/  @P2 BRA `(.L_x_1799) ;  /* 0xfffffffc00e82947 */ /* 0x000fea000383ffff */
.L_x_1798:
[----:B------:R-:W-:Y:S05]  /*17d0*/  WARPSYNC.ALL ;  /* 0x0000000000007948 */ /* 0x000fea0003800000 */
[----:B------:R-:W-:Y:S06]  /*17e0*/  BAR.SYNC.DEFER_BLOCKING 0x0 ;  /* 0x0000000000007b1d */ /* 0x000fec0000010000 */
[----:B------:R-:W-:Y:S04]  /*17f0*/  BSSY B0, `(.L_x_1800) ;  /* 0x000000d000007945 */ /* 0x000fe80003800000 */
[----:B------:R-:W-:Y:S05]  /*1800*/  @P1 BRA `(.L_x_1801) ;  /* 0x00000000002c1947 */ /* 0x000fea0003800000 */
[----:B0-----:R-:W0:Y:S01]  /*1810*/  LDC.64 R18, c[0x0][0x248] ;  /* 0x00009200ff127b82 */ /* 0x001e220000000a00 */
[C---:B------:R-:W-:Y:S01]  /*1820*/  LOP3.LUT R21, R40.reuse, 0x7ffffff0, RZ, 0xc0, !PT ;  /* 0x7ffffff028157812 */ /* 0x040fe200078ec0ff */
[----:B------:R-:W-:Y:S01]  /*1830*/  IMAD R22, R43, R44, UR8 ;  /* 0x000000082b167e24 */ /* 0x000fe2000f8e022c */
[----:B------:R-:W-:-:S03]  /*1840*/  LOP3.LUT R20, R40, 0xf, RZ, 0xc0, !PT ;  /* 0x0000000f28147812 */ /* 0x000fc600078ec0ff */
[----:B------:R-:W-:-:S05]  /*1850*/  IMAD R21, R22, 0x40, R21 ;  /* 0x0000004016157824 */ /* 0x000fca00078e0215 */
[----:B------:R-:W-:-:S04]  /*1860*/  IADD3 R20, R20, R21, RZ ;  /* 0x0000001514147210 */ /* 0x000fc80007ffe0ff */
[----:B------:R-:W-:-:S05]  /*1870*/  SHF.L.U32 R21, R20, 0x1, RZ ;  /* 0x0000000114157819 */ /* 0x000fca00000006ff */
[----:B0-----:R-:W-:-:S06]  /*1880*/  IMAD.WIDE.U32 R18, R21, 0x4, R18 ;  /* 0x0000000415127825 */ /* 0x001fcc00078e0012 */
[----:B------:R-:W2:Y:S02]  /*1890*/  LDG.E.64 R18, desc[UR10][R18.64] ;  /* 0x0000000a12127981 */ /* 0x000ea4000c1e1b00 */
[----:B--2---:R-:W-:Y:S01]  /*18a0*/  FADD.FTZ R23, RZ, R18 ;  /* 0x00000012ff177221 */ /* 0x004fe20000010000 */
[----:B------:R-:W-:-:S07]  /*18b0*/  FADD.FTZ R22, RZ, R19 ;  /* 0x00000013ff167221 */ /* 0x000fce0000010000 */
.L_x_1801:
[----:B------:R-:W-:Y:S05]  /*18c0*/  BSYNC B0 ;  /* 0x0000000000007941 */ /* 0x000fea0003800000 */
.L_x_1800:
[----:B0-----:R-:W0:Y:S01]  /*18d0*/  SHFL.BFLY PT, R18, R23, 0x8, 0x1f ;  /* 0x0d001f0017127f89 */ /* 0x001e2200000e0000 */
[----:B------:R-:W-:Y:S01]  /*18e0*/  LOP3.LUT P1, RZ, R40, 0xffffffcf, RZ, 0xc0, !PT ;  /* 0xffffffcf28ff7812 */ /* 0x000fe2000782c0ff */
[----:B------:R-:W-:Y:S01]  /*18f0*/  BSSY B0, `(.L_x_1802) ;  /* 0x000002c000007945 */ /* 0x000fe20003800000 */
[----:B------:R-:W-:Y:S01]  /*1900*/  PRMT R10, R10, 0x7632, R10 ;  /* 0x000076320a0a7816 */ /* 0x000fe2000000000a */
[----:B------:R-:W1:Y:S01]  /*1910*/  SHFL.BFLY PT, R19, R22, 0x8, 0x1f ;  /* 0x0d001f0016137f89 */ /* 0x000e6200000e0000 */
[----:B------:R-:W-:Y:S02]  /*1920*/  PRMT R11, R11, 0x7632, R11 ;  /* 0x000076320b0b7816 */ /* 0x000fe4000000000b */
[----:B------:R-:W-:Y:S02]  /*1930*/  PRMT R12, R12, 0x7632, R12 ;  /* 0x000076320c0c7816 */ /* 0x000fe4000000000c */
[----:B------:R-:W-:Y:S02]  /*1940*/  PRMT R13, R13, 0x7632, R13 ;  /* 0x000076320d0d7816 */ /* 0x000fe4000000000d */
[----:B-----5:R-:W-:Y:S01]  /*1950*/  PRMT R26, R17, 0x7632, R26 ;  /* 0x00007632111a7816 */ /* 0x020fe2000000001a */
        /* <DEDUP_REMOVED lines=9> */
[----:B------:R-:W-:Y:S01]  /*19f0*/  PRMT R21, R8, 0x7632, R21 ;  /* 0x0000763208157816 */ /* 0x000fe20000000015 */
[----:B-1----:R-:W-:-:S03]  /*1a00*/  FADD.FTZ R25, R20, R25 ;  /* 0x0000001914197221 */ /* 0x002fc60000010000 */
[----:B------:R-:W0:Y:S01]  /*1a10*/  SHFL.BFLY PT, R23, R24, 0x1, 0x1f ;  /* 0x0c201f0018177f89 */ /* 0x000e2200000e0000 */
[----:B------:R-:W-:-:S03]  /*1a20*/  PRMT R20, R9, 0x7632, R20 ;  /* 0x0000763209147816 */ /* 0x000fc60000000014 */
[----:B------:R-:W1:Y:S01]  /*1a30*/  SHFL.BFLY PT, R22, R25, 0x1, 0x1f ;  /* 0x0c201f0019167f89 */ /* 0x000e6200000e0000 */
[--C-:B0-----:R-:W-:Y:S01]  /*1a40*/  @!P1 FADD.FTZ R18, R24, R23.reuse ;  /* 0x0000001718129221 */ /* 0x101fe20000010000 */
[----:B------:R-:W-:Y:S02]  /*1a50*/  PRMT R23, R7, 0x7632, R23 ;  /* 0x0000763207177816 */ /* 0x000fe40000000017 */
[----:B------:R-:W-:Y:S01]  /*1a60*/  PRMT R24, R14, 0x7632, R24 ;  /* 0x000076320e187816 */ /* 0x000fe20000000018 */
[----:B------:R-:W-:Y:S01]  /*1a70*/  @!P1 FMUL.FTZ R18, R18, 4.8828125727595761418e-05 ;  /* 0x384ccccd12129820 */ /* 0x000fe20000410000 */
[----:B-1----:R-:W-:Y:S01]  /*1a80*/  @!P1 FADD.FTZ R22, R25, R22 ;  /* 0x0000001619169221 */ /* 0x002fe20000010000 */
[----:B------:R-:W-:Y:S02]  /*1a90*/  PRMT R25, R15, 0x7632, R25 ;  /* 0x000076320f197816 */ /* 0x000fe40000000019 */
[----:B------:R-:W-:-:S04]  /*1aa0*/  @!P1 FMUL.FTZ R19, R18, R18 ;  /* 0x0000001212139220 */ /* 0x000fc80000410000 */
[----:B------:R-:W-:Y:S01]  /*1ab0*/  @!P1 FFMA.FTZ R19, R22, 4.8828125727595761418e-05, -R19 ;  /* 0x384ccccd16139823 */ /* 0x000fe20000010813 */
[----:B------:R-:W-:-:S04]  /*1ac0*/  PRMT R22, R6, 0x7632, R22 ;  /* 0x0000763206167816 */ /* 0x000fc80000000016 */
[----:B------:R-:W-:-:S05]  /*1ad0*/  @!P1 FMNMX.FTZ R19, RZ, R19, !PT ;  /* 0x00000013ff139209 */ /* 0x000fca0007810000 */
[----:B------:R0:W-:Y:S02]  /*1ae0*/  @!P1 STS.64 [R49+UR4], R18 ;  /* 0x0000001231009988 */ /* 0x0001e40008000a04 */
[----:B0-----:R-:W-:Y:S01]  /*1af0*/  PRMT R19, R16, 0x7632, R19 ;  /* 0x0000763210137816 */ /* 0x001fe20000000013 */
[----:B------:R-:W-:Y:S06]  /*1b00*/  BAR.SYNC.DEFER_BLOCKING 0x0 ;  /* 0x0000000000007b1d */ /* 0x000fec0000010000 */
[----:B------:R-:W-:Y:S05]  /*1b10*/  @P0 BRA `(.L_x_1803) ;  /* 0x0000000000240947 */ /* 0x000fea0003800000 */
[----:B------:R-:W0:Y:S01]  /*1b20*/  LDS.64 R6, [R50] ;  /* 0x0000000032067984 */ /* 0x000e220000000a00 */
[----:B------:R-:W-:Y:S01]  /*1b30*/  IADD3 R8, R81, R40, RZ ;  /* 0x0000002851087210 */ /* 0x000fe20007ffe0ff */
[----:B------:R-:W-:-:S03]  /*1b40*/  ULDC.64 UR6, c[0x0][0x240] ;  /* 0x0000900000067ab9 */ /* 0x000fc60000000a00 */
[----:B------:R-:W-:Y:S02]  /*1b50*/  SHF.R.S32.HI R9, RZ, 0x1f, R8 ;  /* 0x0000001fff097819 */ /* 0x000fe40000011408 */
[----:B------:R-:W-:-:S04]  /*1b60*/  LEA R18, P1, R57, R8, 0x4 ;  /* 0x0000000839127211 */ /* 0x000fc800078220ff */
[----:B------:R-:W-:Y:S02]  /*1b70*/  LEA.HI.X R9, R57, R9, R56, 0x4, P1 ;  /* 0x0000000939097211 */ /* 0x000fe400008f2438 */
[----:B------:R-:W-:-:S04]  /*1b80*/  LEA R8, P1, R18, UR6, 0x3 ;  /* 0x0000000612087c11 */ /* 0x000fc8000f8218ff */
[----:B------:R-:W-:-:S05]  /*1b90*/  LEA.HI.X R9, R18, UR7, R9, 0x3, P1 ;  /* 0x0000000712097c11 */ /* 0x000fca00088f1c09 */
[----:B0-----:R0:W-:Y:S04]  /*1ba0*/  STG.E.64 desc[UR10][R8.64], R6 ;  /* 0x0000000608007986 */ /* 0x0011e8000c101b0a */
.L_x_1803:
[----:B------:R-:W-:Y:S05]  /*1bb0*/  BSYNC B0 ;  /* 0x0000000000007941 */ /* 0x000fea0003800000 */
.L_x_1802:
[----:B------:R-:W1:Y:S01]  /*1bc0*/  S2UR UR6, SR_CgaCtaId ;  /* 0x00000000000679c3 */ /* 0x000e620000008800 */
[----:B0-----:R-:W-:Y:S01]  /*1bd0*/  IMAD R6, R54, 0x50, R55 ;  /* 0x0000005036067824 */ /* 0x001fe200078e0237 */
[----:B------:R-:W-:Y:S01]  /*1be0*/  UMOV UR5, 0x400 ;  /* 0x0000040000057882 */ /* 0x000fe20000000000 */
[----:B------:R-:W-:Y:S01]  /*1bf0*/  IADD3 R81, RZ, -R81, RZ ;  /* 0x80000051ff517210 */ /* 0x000fe20007ffe0ff */
[----:B------:R-:W-:Y:S01]  /*1c00*/  UIADD3 UR5, UR5, 0xc80, URZ ;  /* 0x00000c8005057890 */ /* 0x000fe2000fffe03f */
[----:B------:R-:W-:Y:S01]  /*1c10*/  IMAD.SHL.U32 R6, R6, 0x4, RZ ;  /* 0x0000000406067824 */ /* 0x000fe200078e00ff */
[----:B------:R-:W-:Y:S01]  /*1c20*/  SHF.L.U32 R14, R14, 0x10, RZ ;  /* 0x000000100e0e7819 */ /* 0x000fe200000006ff */
[----:B------:R-:W-:Y:S01]  /*1c30*/  IMAD.U32 R26, R26, 0x10000, RZ ;  /* 0x000100001a1a7824 */ /* 0x000fe200078e00ff */
[----:B------:R-:W-:Y:S01]  /*1c40*/  SHF.L.U32 R9, R16, 0x10, RZ ;  /* 0x0000001010097819 */ /* 0x000fe200000006ff */
[----:B------:R-:W-:Y:S01]  /*1c50*/  IMAD.WIDE.U32 R6, R6, -0x33333333, RZ ;  /* 0xcccccccd06067825 */ /* 0x000fe200078e00ff */
[----:B------:R-:W-:-:S02]  /*1c60*/  MOV R6, R81 ;  /* 0x0000005100067202 */ /* 0x000fc40000000f00 */
[----:B------:R-:W-:Y:S01]  /*1c70*/  SHF.L.U32 R16, R24, 0x10, RZ ;  /* 0x0000001018107819 */ /* 0x000fe200000006ff */
[----:B------:R-:W-:Y:S01]  /*1c80*/  IMAD.U32 R39, R11, 0x10000, RZ ;  /* 0x000100000b277824 */ /* 0x000fe200078e00ff */
[----:B------:R-:W-:Y:S02]  /*1c90*/  LEA.HI R6, R7, R6, RZ, 0x1a ;  /* 0x0000000607067211 */ /* 0x000fe400078fd0ff */
[----:B------:R-:W-:Y:S02]  /*1ca0*/  SHF.L.U32 R31, R21, 0x10, RZ ;  /* 0x00000010151f7819 */ /* 0x000fe400000006ff */
[----:B------:R-:W-:Y:S02]  /*1cb0*/  SHF.L.U32 R19, R19, 0x10, RZ ;  /* 0x0000001013137819 */ /* 0x000fe400000006ff */
[----:B------:R-:W-:Y:S02]  /*1cc0*/  SHF.L.U32 R35, R20, 0x10, RZ ;  /* 0x0000001014237819 */ /* 0x000fe400000006ff */
[----:B------:R-:W-:Y:S01]  /*1cd0*/  SHF.L.U32 R25, R25, 0x10, RZ ;  /* 0x0000001019197819 */ /* 0x000fe200000006ff */
[----:B-1----:R-:W-:Y:S01]  /*1ce0*/  ULEA UR5, UR6, UR5, 0x18 ;  /* 0x0000000506057291 */ /* 0x002fe2000f8ec03f */
[----:B------:R-:W-:-:S02]  /*1cf0*/  SHF.L.U32 R37, R10, 0x10, RZ ;  /* 0x000000100a257819 */ /* 0x000fc400000006ff */
[----:B------:R-:W-:Y:S01]  /*1d00*/  SHF.L.U32 R57, R13, 0x10, RZ ;  /* 0x000000100d397819 */ /* 0x000fe200000006ff */
[----:B------:R-:W-:Y:S01]  /*1d10*/  ULDC.64 UR6, c[0x0][0x210] ;  /* 0x0000840000067ab9 */ /* 0x000fe20000000a00 */
[----:B------:R-:W-:Y:S02]  /*1d20*/  LOP3.LUT R44, R44, 0x1, RZ, 0x3c, !PT ;  /* 0x000000012c2c7812 */ /* 0x000fe400078e3cff */
[----:B------:R-:W-:Y:S01]  /*1d30*/  LEA R6, R6, UR5, 0x3 ;  /* 0x0000000506067c11 */ /* 0x000fe2000f8e18ff */
[----:B------:R-:W-:Y:S01]  /*1d40*/  ULDC UR5, c[0x0][0x230] ;  /* 0x00008c0000057ab9 */ /* 0x000fe20000000800 */
[----:B------:R-:W-:-:S04]  /*1d50*/  IADD3 R58, P1, R58, UR6, RZ ;  /* 0x000000063a3a7c10 */ /* 0x000fc8000ff3e0ff */
[----:B------:R-:W0:Y:S01]  /*1d60*/  LDS.64 R6, [R6] ;  /* 0x0000000006067984 */ /* 0x000e220000000a00 */
[----:B------:R-:W-:Y:S02]  /*1d70*/  IADD3.X R59, R59, UR7, RZ, P1, !PT ;  /* 0x000000073b3b7c10 */ /* 0x000fe40008ffe4ff */
[----:B------:R-:W-:-:S04]  /*1d80*/  IADD3 R60, P1, R60, UR6, RZ ;  /* 0x000000063c3c7c10 */ /* 0x000fc8000ff3e0ff */
[----:B------:R-:W-:Y:S02]  /*1d90*/  IADD3.X R61, R61, UR7, RZ, P1, !PT ;  /* 0x000000073d3d7c10 */ /* 0x000fe40008ffe4ff */
[----:B------:R-:W-:-:S04]  /*1da0*/  IADD3 R62, P1, R62, UR6, RZ ;  /* 0x000000063e3e7c10 */ /* 0x000fc8000ff3e0ff */
[----:B------:R-:W-:Y:S02]  /*1db0*/  IADD3.X R63, R63, UR7, RZ, P1, !PT ;  /* 0x000000073f3f7c10 */ /* 0x000fe40008ffe4ff */
[----:B------:R-:W-:-:S04]  /*1dc0*/  IADD3 R64, P1, R64, UR6, RZ ;  /* 0x0000000640407c10 */ /* 0x000fc8000ff3e0ff */
[----:B------:R-:W-:Y:S02]  /*1dd0*/  IADD3.X R65, R65, UR7, RZ, P1, !PT ;  /* 0x0000000741417c10 */ /* 0x000fe40008ffe4ff */
[----:B------:R-:W-:-:S04]  /*1de0*/  IADD3 R45, P1, R45, 0x9, RZ ;  /* 0x000000092d2d7810 */ /* 0x000fc80007f3e0ff */
[----:B------:R-:W-:Y:S02]  /*1df0*/  IADD3.X R46, RZ, R46, RZ, P1, !PT ;  /* 0x0000002eff2e7210 */ /* 0x000fe40000ffe4ff */
[----:B------:R-:W-:-:S04]  /*1e00*/  ISETP.GE.U32.AND P1, PT, R45, R0, PT ;  /* 0x000000002d00720c */ /* 0x000fc80003f26070 */
[----:B------:R-:W-:Y:S01]  /*1e10*/  ISETP.GE.AND.EX P1, PT, R46, R2, PT, P1 ;  /* 0x000000022e00720c */ /* 0x000fe20003f26310 */
[----:B0-----:R-:W-:Y:S01]  /*1e20*/  FADD.FTZ R7, R7, UR5 ;  /* 0x0000000507077e21 */ /* 0x001fe20008010000 */
[--C-:B------:R-:W-:Y:S01]  /*1e30*/  FADD.FTZ R8, R3, -R6.reuse ;  /* 0x8000000603087221 */ /* 0x100fe20000010000 */
[----:B------:R-:W-:Y:S02]  /*1e40*/  IMAD.U32 R3, R22, 0x10000, RZ ;  /* 0x0001000016037824 */ /* 0x000fe400078e00ff */
[--C-:B------:R-:W-:Y:S01]  /*1e50*/  FADD.FTZ R24, R67, -R6.reuse ;  /* 0x8000000643187221 */ /* 0x100fe20000010000 */
[--C-:B------:R-:W-:Y:S01]  /*1e60*/  FADD.FTZ R38, R75, -R6.reuse ;  /* 0x800000064b267221 */ /* 0x100fe20000010000 */
[--C-:B------:R-:W-:Y:S01]  /*1e70*/  FADD.FTZ R32, R73, -R6.reuse ;  /* 0x8000000649207221 */ /* 0x100fe20000010000 */
[----:B------:R-:W0:Y:S01]  /*1e80*/  MUFU.RSQ R7, R7 ;  /* 0x0000000700077308 */ /* 0x000e220000001400 */
[----:B------:R-:W-:Y:S01]  /*1e90*/  FADD.FTZ R18, -R6, R3 ;  /* 0x0000000306127221 */ /* 0x000fe20000010100 */
[--C-:B------:R-:W-:Y:S01]  /*1ea0*/  FADD.FTZ R54, R77, -R6.reuse ;  /* 0x800000064d367221 */ /* 0x100fe20000010000 */
[----:B0-----:R-:W-:Y:S01]  /*1eb0*/  FMUL.FTZ R8, R8, R7 ;  /* 0x0000000708087220 */ /* 0x001fe20000410000 */
[C---:B------:R-:W-:Y:S01]  /*1ec0*/  FMUL.FTZ R28, R7.reuse, R24 ;  /* 0x00000018071c7220 */ /* 0x040fe20000410000 */
[C---:B------:R-:W-:Y:S01]  /*1ed0*/  FMUL.FTZ R11, R7.reuse, R38 ;  /* 0x00000026070b7220 */ /* 0x040fe20000410000 */
[----:B------:R-:W-:Y:S01]  /*1ee0*/  FADD.FTZ R38, -R6, R39 ;  /* 0x0000002706267221 */ /* 0x000fe20000010100 */
[----:B------:R-:W-:Y:S01]  /*1ef0*/  FFMA.FTZ R3, R8, R14, R9 ;  /* 0x0000000e08037223 */ /* 0x000fe20000010009 */
[----:B------:R-:W-:Y:S01]  /*1f00*/  FMUL.FTZ R8, R7, R18 ;  /* 0x0000001207087220 */ /* 0x000fe20000410000 */
[----:B------:R-:W-:Y:S01]  /*1f10*/  IMAD.U32 R18, R15, 0x10000, RZ ;  /* 0x000100000f127824 */ /* 0x000fe200078e00ff */
[----:B------:R-:W-:Y:S01]  /*1f20*/  SHF.L.U32 R15, R23, 0x10, RZ ;  /* 0x00000010170f7819 */ /* 0x000fe200000006ff */
[----:B------:R-:W-:Y:S01]  /*1f30*/  FMUL.FTZ R22, R3, -1.4426950216293334961 ;  /* 0xbfb8aa3b03167820 */ /* 0x000fe20000410000 */
[----:B------:R-:W-:Y:S01]  /*1f40*/  SHF.L.U32 R23, R17, 0x10, RZ ;  /* 0x0000001011177819 */ /* 0x000fe200000006ff */
[----:B------:R-:W-:Y:S01]  /*1f50*/  FMUL.FTZ R54, R7, R54 ;  /* 0x0000003607367220 */ /* 0x000fe20000410000 */
[----:B------:R-:W-:Y:S01]  /*1f60*/  SHF.L.U32 R39, R12, 0x10, RZ ;  /* 0x000000100c277819 */ /* 0x000fe200000006ff */
[----:B------:R-:W-:Y:S01]  /*1f70*/  FADD.FTZ R30, -R6, R15 ;  /* 0x0000000f061e7221 */ /* 0x000fe20000010100 */
[----:B------:R-:W-:Y:S01]  /*1f80*/  FFMA.FTZ R8, R8, R16, R19 ;  /* 0x0000001008087223 */ /* 0x000fe20000010013 */
[----:B------:R-:W-:Y:S01]  /*1f90*/  FFMA.FTZ R15, R28, R18, R23 ;  /* 0x000000121c0f7223 */ /* 0x000fe20000010017 */
[--C-:B------:R-:W-:Y:S01]  /*1fa0*/  FADD.FTZ R28, R69, -R6.reuse ;  /* 0x80000006451c7221 */ /* 0x100fe20000010000 */
[----:B------:R-:W-:Y:S01]  /*1fb0*/  FMUL.FTZ R17, R7, R30 ;  /* 0x0000001e07117220 */ /* 0x000fe20000410000 */
[----:B------:R-:W-:Y:S01]  /*1fc0*/  FADD.FTZ R30, R71, -R6 ;  /* 0x80000006471e7221 */ /* 0x000fe20000010000 */
[----:B------:R-:W0:Y:S01]  /*1fd0*/  MUFU.EX2 R22, R22 ;  /* 0x0000001600167308 */ /* 0x000e220000000800 */
[----:B------:R-:W-:Y:S01]  /*1fe0*/  FMUL.FTZ R21, R7, R28 ;  /* 0x0000001c07157220 */ /* 0x000fe20000410000 */
[C---:B------:R-:W-:Y:S01]  /*1ff0*/  FADD.FTZ R28, -R6.reuse, R31 ;  /* 0x0000001f061c7221 */ /* 0x040fe20000010100 */
[----:B------:R-:W-:Y:S01]  /*2000*/  FADD.FTZ R56, -R6, R39 ;  /* 0x0000002706387221 */ /* 0x000fe20000010100 */
[--C-:B------:R-:W-:Y:S01]  /*2010*/  FFMA.FTZ R17, R17, R25, R26.reuse ;  /* 0x0000001911117223 */ /* 0x100fe2000001001a */
[----:B------:R-:W-:Y:S01]  /*2020*/  FFMA.FTZ R21, R14, R21, R9 ;  /* 0x000000150e157223 */ /* 0x000fe20000010009 */
[C---:B------:R-:W-:Y:S01]  /*2030*/  FMUL.FTZ R28, R7.reuse, R28 ;  /* 0x0000001c071c7220 */ /* 0x040fe20000410000 */
[C---:B------:R-:W-:Y:S01]  /*2040*/  FMUL.FTZ R12, R7.reuse, R38 ;  /* 0x00000026070c7220 */ /* 0x040fe20000410000 */
[C---:B------:R-:W-:Y:S01]  /*2050*/  FMUL.FTZ R56, R7.reuse, R56 ;  /* 0x0000003807387220 */ /* 0x040fe20000410000 */
[----:B------:R-:W-:Y:S01]  /*2060*/  FMUL.FTZ R24, R8, -1.4426950216293334961 ;  /* 0xbfb8aa3b08187820 */ /* 0x000fe20000410000 */
[----:B------:R-:W-:Y:S01]  /*2070*/  FFMA.FTZ R20, R16, R28, R19 ;  /* 0x0000001c10147223 */ /* 0x000fe20000010013 */
[----:B------:R-:W-:Y:S01]  /*2080*/  FMUL.FTZ R28, R7, R30 ;  /* 0x0000001e071c7220 */ /* 0x000fe20000410000 */
[----:B------:R-:W-:Y:S01]  /*2090*/  FADD.FTZ R30, -R6, R35 ;  /* 0x00000023061e7221 */ /* 0x000fe20000010100 */
[----:B------:R-:W-:Y:S01]  /*20a0*/  FMUL.FTZ R27, R15, -1.4426950216293334961 ;  /* 0xbfb8aa3b0f1b7820 */ /* 0x000fe20000410000 */
[----:B------:R-:W-:Y:S01]  /*20b0*/  FMUL.FTZ R29, R17, -1.4426950216293334961 ;  /* 0xbfb8aa3b111d7820 */ /* 0x000fe20000410000 */
[C-C-:B------:R-:W-:Y:S01]  /*20c0*/  FFMA.FTZ R28, R18.reuse, R28, R23.reuse ;  /* 0x0000001c121c7223 */ /* 0x140fe20000010017 */
[----:B------:R-:W-:Y:S01]  /*20d0*/  FMUL.FTZ R30, R7, R30 ;  /* 0x0000001e071e7220 */ /* 0x000fe20000410000 */
[----:B------:R-:W-:Y:S01]  /*20e0*/  FFMA.FTZ R11, R18, R11, R23 ;  /* 0x0000000b120b7223 */ /* 0x000fe20000010017 */
[C-C-:B------:R-:W-:Y:S01]  /*20f0*/  FFMA.FTZ R12, R25.reuse, R12, R26.reuse ;  /* 0x0000000c190c7223 */ /* 0x140fe2000001001a */
[----:B------:R-:W-:Y:S01]  /*2100*/  FMUL.FTZ R34, R28, -1.4426950216293334961 ;  /* 0xbfb8aa3b1c227820 */ /* 0x000fe20000410000 */
[----:B------:R-:W-:Y:S01]  /*2110*/  FFMA.FTZ R10, R25, R30, R26 ;  /* 0x0000001e190a7223 */ /* 0x000fe2000001001a */
[----:B------:R-:W-:Y:S01]  /*2120*/  FMUL.FTZ R30, R7, R32 ;  /* 0x00000020071e7220 */ /* 0x000fe20000410000 */
[----:B------:R-:W-:Y:S01]  /*2130*/  FADD.FTZ R32, -R6, R37 ;  /* 0x0000002506207221 */ /* 0x000fe20000010100 */
[----:B------:R-:W-:Y:S01]  /*2140*/  FMUL.FTZ R33, R20, -1.4426950216293334961 ;  /* 0xbfb8aa3b14217820 */ /* 0x000fe20000410000 */
[----:B------:R-:W-:Y:S01]  /*2150*/  FMUL.FTZ R35, R10, -1.4426950216293334961 ;  /* 0xbfb8aa3b0a237820 */ /* 0x000fe20000410000 */
[C-C-:B------:R-:W-:Y:S01]  /*2160*/  FFMA.FTZ R30, R14.reuse, R30, R9.reuse ;  /* 0x0000001e0e1e7223 */ /* 0x140fe20000010009 */
[----:B------:R-:W-:Y:S01]  /*2170*/  FFMA.FTZ R9, R14, R54, R9 ;  /* 0x000000360e097223 */ /* 0x000fe20000010009 */
[----:B------:R-:W-:Y:S01]  /*2180*/  FADD.FTZ R54, R79, -R6 ;  /* 0x800000064f367221 */ /* 0x000fe20000010000 */
[----:B------:R-:W-:Y:S01]  /*2190*/  FADD.FTZ R6, -R6, R57 ;  /* 0x0000003906067221 */ /* 0x000fe20000010100 */
[----:B------:R-:W-:Y:S01]  /*21a0*/  FMUL.FTZ R32, R7, R32 ;  /* 0x0000002007207220 */ /* 0x000fe20000410000 */
[----:B------:R-:W-:Y:S01]  /*21b0*/  FMUL.FTZ R38, R11, -1.4426950216293334961 ;  /* 0xbfb8aa3b0b267820 */ /* 0x000fe20000410000 */
[C---:B------:R-:W-:Y:S01]  /*21c0*/  FMUL.FTZ R55, R7.reuse, R54 ;  /* 0x0000003607377220 */ /* 0x040fe20000410000 */
[----:B------:R-:W-:Y:S01]  /*21d0*/  FMUL.FTZ R7, R7, R6 ;  /* 0x0000000607077220 */ /* 0x000fe20000410000 */
[C-C-:B------:R-:W-:Y:S01]  /*21e0*/  FFMA.FTZ R32, R16.reuse, R32, R19.reuse ;  /* 0x0000002010207223 */ /* 0x140fe20000010013 */
[----:B------:R-:W-:Y:S01]  /*21f0*/  FFMA.FTZ R16, R16, R56, R19 ;  /* 0x0000003810107223 */ /* 0x000fe20000010013 */
[----:B------:R-:W-:Y:S01]  /*2200*/  FFMA.FTZ R18, R18, R55, R23 ;  /* 0x0000003712127223 */ /* 0x000fe20000010017 */
[----:B------:R-:W-:Y:S01]  /*2210*/  FFMA.FTZ R25, R25, R7, R26 ;  /* 0x0000000719197223 */ /* 0x000fe2000001001a */
[----:B------:R-:W-:Y:S01]  /*2220*/  FMUL.FTZ R37, R32, -1.4426950216293334961 ;  /* 0xbfb8aa3b20257820 */ /* 0x000fe20000410000 */
[----:B0-----:R-:W-:Y:S01]  /*2230*/  FADD.FTZ R22, R22, 1 ;  /* 0x3f80000016167421 */ /* 0x001fe20000010000 */
[----:B------:R-:W0:Y:S01]  /*2240*/  MUFU.EX2 R24, R24 ;  /* 0x0000001800187308 */ /* 0x000e220000000800 */
[----:B------:R-:W-:Y:S01]  /*2250*/  FMUL.FTZ R31, R21, -1.4426950216293334961 ;  /* 0xbfb8aa3b151f7820 */ /* 0x000fe20000410000 */
[----:B------:R-:W-:Y:S01]  /*2260*/  FMUL.FTZ R6, R18, -1.4426950216293334961 ;  /* 0xbfb8aa3b12067820 */ /* 0x000fe20000410000 */
[----:B------:R-:W-:Y:S01]  /*2270*/  FMUL.FTZ R7, R25, -1.4426950216293334961 ;  /* 0xbfb8aa3b19077820 */ /* 0x000fe20000410000 */
[----:B------:R-:W-:Y:S01]  /*2280*/  FMUL.FTZ R36, R30, -1.4426950216293334961 ;  /* 0xbfb8aa3b1e247820 */ /* 0x000fe20000410000 */
[----:B------:R-:W-:Y:S01]  /*2290*/  FMUL.FTZ R54, R16, -1.4426950216293334961 ;  /* 0xbfb8aa3b10367820 */ /* 0x000fe20000410000 */
[----:B------:R-:W-:Y:S01]  /*22a0*/  FMUL.FTZ R39, R12, -1.4426950216293334961 ;  /* 0xbfb8aa3b0c277820 */ /* 0x000fe20000410000 */
[----:B------:R-:W-:Y:S01]  /*22b0*/  FMUL.FTZ R19, R9, -1.4426950216293334961 ;  /* 0xbfb8aa3b09137820 */ /* 0x000fe20000410000 */
[----:B------:R-:W1:Y:S08]  /*22c0*/  MUFU.EX2 R35, R35 ;  /* 0x0000002300237308 */ /* 0x000e700000000800 */
[----:B------:R-:W2:Y:S01]  /*22d0*/  MUFU.EX2 R27, R27 ;  /* 0x0000001b001b7308 */ /* 0x000ea20000000800 */
[----:B0-----:R-:W-:-:S07]  /*22e0*/  FADD.FTZ R24, R24, 1 ;  /* 0x3f80000018187421 */ /* 0x001fce0000010000 */
[----:B------:R-:W0:Y:S01]  /*22f0*/  MUFU.EX2 R29, R29 ;  /* 0x0000001d001d7308 */ /* 0x000e220000000800 */
[----:B-1----:R-:W-:-:S07]  /*2300*/  FADD.FTZ R35, R35, 1 ;  /* 0x3f80000023237421 */ /* 0x002fce0000010000 */
[----:B------:R-:W1:Y:S01]  /*2310*/  MUFU.EX2 R34, R34 ;  /* 0x0000002200227308 */ /* 0x000e620000000800 */
[----:B--2---:R-:W-:-:S07]  /*2320*/  FADD.FTZ R27, R27, 1 ;  /* 0x3f8000001b1b7421 */ /* 0x004fce0000010000 */
[----:B------:R-:W2:Y:S01]  /*2330*/  MUFU.EX2 R33, R33 ;  /* 0x0000002100217308 */ /* 0x000ea20000000800 */
[----:B0-----:R-:W-:-:S07]  /*2340*/  FADD.FTZ R29, R29, 1 ;  /* 0x3f8000001d1d7421 */ /* 0x001fce0000010000 */
[----:B------:R-:W0:Y:S01]  /*2350*/  MUFU.EX2 R37, R37 ;  /* 0x0000002500257308 */ /* 0x000e220000000800 */
[----:B-1----:R-:W-:-:S07]  /*2360*/  FADD.FTZ R34, R34, 1 ;  /* 0x3f80000022227421 */ /* 0x002fce0000010000 */
[----:B------:R-:W1:Y:S01]  /*2370*/  MUFU.EX2 R38, R38 ;  /* 0x0000002600267308 */ /* 0x000e620000000800 */
[----:B--2---:R-:W-:-:S07]  /*2380*/  FADD.FTZ R33, R33, 1 ;  /* 0x3f80000021217421 */ /* 0x004fce0000010000 */
[----:B------:R-:W2:Y:S01]  /*2390*/  MUFU.RCP R22, R22 ;  /* 0x0000001600167308 */ /* 0x000ea20000001000 */
[----:B0-----:R-:W-:-:S07]  /*23a0*/  FADD.FTZ R37, R37, 1 ;  /* 0x3f80000025257421 */ /* 0x001fce0000010000 */
[----:B------:R-:W0:Y:S01]  /*23b0*/  MUFU.EX2 R31, R31 ;  /* 0x0000001f001f7308 */ /* 0x000e220000000800 */
[----:B-1----:R-:W-:-:S07]  /*23c0*/  FADD.FTZ R38, R38, 1 ;  /* 0x3f80000026267421 */ /* 0x002fce0000010000 */
[----:B------:R-:W-:Y:S01]  /*23d0*/  MUFU.EX2 R6, R6 ;  /* 0x0000000600067308 */ /* 0x000fe20000000800 */
[----:B--2---:R-:W-:-:S07]  /*23e0*/  FMUL.FTZ R3, R3, R22 ;  /* 0x0000001603037220 */ /* 0x004fce0000410000 */
[----:B------:R-:W1:Y:S01]  /*23f0*/  MUFU.EX2 R7, R7 ;  /* 0x0000000700077308 */ /* 0x000e620000000800 */
[----:B0-----:R-:W-:-:S07]  /*2400*/  FADD.FTZ R31, R31, 1 ;  /* 0x3f8000001f1f7421 */ /* 0x001fce0000010000 */
[----:B------:R-:W0:Y:S08]  /*2410*/  MUFU.EX2 R36, R36 ;  /* 0x0000002400247308 */ /* 0x000e300000000800 */
[----:B------:R-:W2:Y:S01]  /*2420*/  MUFU.EX2 R14, R39 ;  /* 0x00000027000e7308 */ /* 0x000ea20000000800 */
[----:B-1----:R-:W-:-:S07]  /*2430*/  FADD.FTZ R22, R7, 1 ;  /* 0x3f80000007167421 */ /* 0x002fce0000010000 */
[----:B------:R1:W3:Y:S01]  /*2440*/  MUFU.EX2 R13, R19 ;  /* 0x00000013000d7308 */ /* 0x0002e20000000800 */
[----:B0-----:R-:W-:-:S07]  /*2450*/  FADD.FTZ R36, R36, 1 ;  /* 0x3f80000024247421 */ /* 0x001fce0000010000 */
[----:B------:R-:W0:Y:S01]  /*2460*/  MUFU.EX2 R54, R54 ;  /* 0x0000003600367308 */ /* 0x000e220000000800 */
[----:B-1----:R-:W-:Y:S01]  /*2470*/  FADD.FTZ R19, R6, 1 ;  /* 0x3f80000006137421 */ /* 0x002fe20000010000 */
[----:B--2---:R-:W-:-:S06]  /*2480*/  FADD.FTZ R14, R14, 1 ;  /* 0x3f8000000e0e7421 */ /* 0x004fcc0000010000 */
[----:B------:R-:W1:Y:S01]  /*2490*/  MUFU.RCP R23, R24 ;  /* 0x0000001800177308 */ /* 0x000e620000001000 */
[----:B---3--:R-:W-:-:S07]  /*24a0*/  FADD.FTZ R13, R13, 1 ;  /* 0x3f8000000d0d7421 */ /* 0x008fce0000010000 */
[----:B------:R-:W2:Y:S01]  /*24b0*/  MUFU.RCP R26, R27 ;  /* 0x0000001b001a7308 */ /* 0x000ea20000001000 */
[----:B0-----:R-:W-:-:S07]  /*24c0*/  FADD.FTZ R54, R54, 1 ;  /* 0x3f80000036367421 */ /* 0x001fce0000010000 */
[----:B------:R-:W0:Y:S01]  /*24d0*/  MUFU.RCP R56, R29 ;  /* 0x0000001d00387308 */ /* 0x000e220000001000 */
[----:B-1----:R-:W-:-:S05]  /*24e0*/  FMUL.FTZ R8, R8, R23 ;  /* 0x0000001708087220 */ /* 0x002fca0000410000 */
[----:B------:R-:W-:Y:S02]  /*24f0*/  F2FP.BF16.F32.PACK_AB R3, R8, R3 ;  /* 0x000000030803723e */ /* 0x000fe400000010ff */
[----:B------:R-:W1:Y:S01]  /*2500*/  MUFU.RCP R39, R34 ;  /* 0x0000002200277308 */ /* 0x000e620000001000 */
[----:B--2---:R-:W-:Y:S02]  /*2510*/  FMUL.FTZ R15, R15, R26 ;  /* 0x0000001a0f0f7220 */ /* 0x004fe40000410000 */
[----:B------:R2:W-:Y:S05]  /*2520*/  STG.E.U16 desc[UR10][R58.64], R3 ;  /* 0x000000033a007986 */ /* 0x0005ea000c10150a */
[----:B------:R-:W3:Y:S01]  /*2530*/  MUFU.RCP R35, R35 ;  /* 0x0000002300237308 */ /* 0x000ee20000001000 */
[----:B0-----:R-:W-:-:S05]  /*2540*/  FMUL.FTZ R6, R17, R56 ;  /* 0x0000003811067220 */ /* 0x001fca0000410000 */
[----:B------:R-:W-:Y:S02]  /*2550*/  F2FP.BF16.F32.PACK_AB R15, R6, R15 ;  /* 0x0000000f060f723e */ /* 0x000fe400000010ff */
[----:B------:R-:W0:Y:S01]  /*2560*/  MUFU.RCP R66, R31 ;  /* 0x0000001f00427308 */ /* 0x000e220000001000 */
[----:B-1----:R-:W-:Y:S01]  /*2570*/  FMUL.FTZ R28, R28, R39 ;  /* 0x000000271c1c7220 */ /* 0x002fe20000410000 */
[----:B------:R-:W-:Y:S01]  /*2580*/  PRMT R6, R15, 0x7632, R6 ;  /* 0x000076320f067816 */ /* 0x000fe20000000006 */
[----:B------:R-:W-:Y:S04]  /*2590*/  STG.E.U16 desc[UR10][R58.64+0x4], R15 ;  /* 0x0000040f3a007986 */ /* 0x000fe8000c10150a */
[----:B------:R1:W-:Y:S01]  /*25a0*/  STG.E.U16 desc[UR10][R58.64+0x6], R6 ;  /* 0x000006063a007986 */ /* 0x0003e2000c10150a */
[----:B------:R-:W4:Y:S01]  /*25b0*/  MUFU.RCP R33, R33 ;  /* 0x0000002100217308 */ /* 0x000f220000001000 */
[----:B---3--:R-:W-:-:S05]  /*25c0*/  FMUL.FTZ R7, R10, R35 ;  /* 0x000000230a077220 */ /* 0x008fca0000410000 */
[----:B------:R-:W-:Y:S02]  /*25d0*/  F2FP.BF16.F32.PACK_AB R28, R7, R28 ;  /* 0x0000001c071c723e */ /* 0x000fe400000010ff */
[----:B------:R-:W3:Y:S01]  /*25e0*/  MUFU.RCP R27, R36 ;  /* 0x00000024001b7308 */ /* 0x000ee20000001000 */
[----:B0-----:R-:W-:-:S07]  /*25f0*/  FMUL.FTZ R21, R21, R66 ;  /* 0x0000004215157220 */ /* 0x001fce0000410000 */
[----:B------:R-:W-:Y:S01]  /*2600*/  MUFU.RCP R37, R37 ;  /* 0x0000002500257308 */ /* 0x000fe20000001000 */
[----:B----4-:R-:W-:-:S05]  /*2610*/  FMUL.FTZ R20, R20, R33 ;  /* 0x0000002114147220 */ /* 0x010fca0000410000 */
[----:B------:R-:W-:Y:S02]  /*2620*/  F2FP.BF16.F32.PACK_AB R21, R20, R21 ;  /* 0x000000151415723e */ /* 0x000fe400000010ff */
[----:B------:R-:W0:Y:S01]  /*2630*/  MUFU.RCP R38, R38 ;  /* 0x0000002600267308 */ /* 0x000e220000001000 */
[----:B---3--:R-:W-:Y:S01]  /*2640*/  FMUL.FTZ R30, R30, R27 ;  /* 0x0000001b1e1e7220 */ /* 0x008fe20000410000 */
[----:B------:R-:W-:-:S06]  /*2650*/  PRMT R7, R21, 0x7632, R7 ;  /* 0x0000763215077816 */ /* 0x000fcc0000000007 */
[----:B------:R-:W3:Y:S08]  /*2660*/  MUFU.RCP R29, R14 ;  /* 0x0000000e001d7308 */ /* 0x000ef00000001000 */
[----:B------:R4:W5:Y:S01]  /*2670*/  MUFU.RCP R24, R13 ;  /* 0x0000000d00187308 */ /* 0x0009620000001000 */
[----:B0-----:R-:W-:-:S07]  /*2680*/  FMUL.FTZ R11, R11, R38 ;  /* 0x000000260b0b7220 */ /* 0x001fce0000410000 */
[----:B------:R-:W0:Y:S01]  /*2690*/  MUFU.RCP R31, R54 ;  /* 0x00000036001f7308 */ /* 0x000e220000001000 */
[----:B----4-:R-:W-:Y:S01]  /*26a0*/  FMUL.FTZ R13, R32, R37 ;  /* 0x00000025200d7220 */ /* 0x010fe20000410000 */
[----:B---3--:R-:W-:Y:S01]  /*26b0*/  FMUL.FTZ R12, R12, R29 ;  /* 0x0000001d0c0c7220 */ /* 0x008fe20000410000 */
[----:B------:R-:W-:Y:S02]  /*26c0*/  PRMT R29, R3, 0x7632, R29 ;  /* 0x00007632031d7816 */ /* 0x000fe4000000001d */
[----:B--2---:R-:W-:Y:S02]  /*26d0*/  PRMT R3, R28, 0x7632, R3 ;  /* 0x000076321c037816 */ /* 0x004fe40000000003 */
[----:B------:R-:W-:Y:S01]  /*26e0*/  F2FP.BF16.F32.PACK_AB R30, R13, R30 ;  /* 0x0000001e0d1e723e */ /* 0x000fe200000010ff */
[----:B------:R-:W2:Y:S01]  /*26f0*/  MUFU.RCP R19, R19 ;  /* 0x0000001300137308 */ /* 0x000ea20000001000 */
[----:B-----5:R-:W-:Y:S01]  /*2700*/  FMUL.FTZ R9, R9, R24 ;  /* 0x0000001809097220 */ /* 0x020fe20000410000 */
[----:B------:R-:W-:Y:S01]  /*2710*/  F2FP.BF16.F32.PACK_AB R11, R12, R11 ;  /* 0x0000000b0c0b723e */ /* 0x000fe200000010ff */
[----:B------:R-:W-:Y:S03]  /*2720*/  STG.E.U16 desc[UR10][R58.64+0x2], R29 ;  /* 0x0000021d3a007986 */ /* 0x000fe6000c10150a */
[----:B-1----:R-:W-:Y:S01]  /*2730*/  PRMT R6, R11, 0x7632, R6 ;  /* 0x000076320b067816 */ /* 0x002fe20000000006 */
[----:B------:R1:W-:Y:S01]  /*2740*/  STG.E.U16 desc[UR10][R60.64+0x6], R3 ;  /* 0x000006033c007986 */ /* 0x0003e2000c10150a */
[----:B------:R-:W3:Y:S01]  /*2750*/  MUFU.RCP R22, R22 ;  /* 0x0000001600167308 */ /* 0x000ee20000001000 */
[----:B0-----:R-:W-:Y:S01]  /*2760*/  FMUL.FTZ R16, R16, R31 ;  /* 0x0000001f10107220 */ /* 0x001fe20000410000 */
[----:B------:R-:W-:Y:S01]  /*2770*/  PRMT R31, R30, 0x7632, R31 ;  /* 0x000076321e1f7816 */ /* 0x000fe2000000001f */
[----:B------:R0:W-:Y:S03]  /*2780*/  STG.E.U16 desc[UR10][R60.64], R21 ;  /* 0x000000153c007986 */ /* 0x0001e6000c10150a */
[----:B------:R-:W-:Y:S01]  /*2790*/  F2FP.BF16.F32.PACK_AB R9, R16, R9 ;  /* 0x000000091009723e */ /* 0x000fe200000010ff */
[----:B------:R0:W-:Y:S01]  /*27a0*/  STG.E.U16 desc[UR10][R60.64+0x2], R7 ;  /* 0x000002073c007986 */ /* 0x0001e2000c10150a */
[----:B--2---:R-:W-:-:S02]  /*27b0*/  FMUL.FTZ R18, R18, R19 ;  /* 0x0000001312127220 */ /* 0x004fc40000410000 */
[----:B------:R-:W-:Y:S01]  /*27c0*/  PRMT R32, R9, 0x7632, R32 ;  /* 0x0000763209207816 */ /* 0x000fe20000000020 */
[----:B------:R0:W-:Y:S04]  /*27d0*/  STG.E.U16 desc[UR10][R60.64+0x4], R28 ;  /* 0x0000041c3c007986 */ /* 0x0001e8000c10150a */
[----:B------:R0:W-:Y:S01]  /*27e0*/  STG.E.U16 desc[UR10][R62.64], R30 ;  /* 0x0000001e3e007986 */ /* 0x0001e2000c10150a */
[----:B---3--:R-:W-:-:S03]  /*27f0*/  FMUL.FTZ R25, R25, R22 ;  /* 0x0000001619197220 */ /* 0x008fc60000410000 */
[----:B------:R0:W-:Y:S02]  /*2800*/  STG.E.U16 desc[UR10][R62.64+0x2], R31 ;  /* 0x0000021f3e007986 */ /* 0x0001e4000c10150a */
[----:B------:R-:W-:Y:S02]  /*2810*/  F2FP.BF16.F32.PACK_AB R18, R25, R18 ;  /* 0x000000121912723e */ /* 0x000fe400000010ff */
[----:B------:R0:W-:Y:S02]  /*2820*/  STG.E.U16 desc[UR10][R62.64+0x4], R11 ;  /* 0x0000040b3e007986 */ /* 0x0001e4000c10150a */
[----:B-1----:R-:W-:Y:S02]  /*2830*/  PRMT R3, R18, 0x7632, R3 ;  /* 0x0000763212037816 */ /* 0x002fe40000000003 */
[----:B------:R0:W-:Y:S04]  /*2840*/  STG.E.U16 desc[UR10][R62.64+0x6], R6 ;  /* 0x000006063e007986 */ /* 0x0001e8000c10150a */
[----:B------:R0:W-:Y:S04]  /*2850*/  STG.E.U16 desc[UR10][R64.64], R9 ;  /* 0x0000000940007986 */ /* 0x0001e8000c10150a */
[----:B------:R0:W-:Y:S04]  /*2860*/  STG.E.U16 desc[UR10][R64.64+0x2], R32 ;  /* 0x0000022040007986 */ /* 0x0001e8000c10150a */
[----:B------:R0:W-:Y:S04]  /*2870*/  STG.E.U16 desc[UR10][R64.64+0x4], R18 ;  /* 0x0000041240007986 */ /* 0x0001e8000c10150a */
[----:B------:R0:W-:Y:S01]  /*2880*/  STG.E.U16 desc[UR10][R64.64+0x6], R3 ;  /* 0x0000060340007986 */ /* 0x0001e2000c10150a */
[----:B------:R-:W-:Y:S05]  /*2890*/  @!P1 BRA `(.L_x_1804) ;  /* 0xffffffd800ac9947 */ /* 0x000fea000383ffff */
[----:B------:R-:W-:Y:S05]  /*28a0*/  EXIT ;  /* 0x000000000000794d */ /* 0x000fea0003800000 */
.L_x_1805:
        /* <DEDUP_REMOVED lines=13> */
.L_x_3783:


//--------------------- .text._ZN13group_norm_v214gn_cuda_kernelI13__nv_bfloat16Li320ELi3ELi16ELi80ELi256ELb1ELi16ELi320ELi320ELi4ELb1ELi21ELb0ELb0ENS_16CompileConditionILi900EEEEEvPT_PKS4_S7_S7_flPfS8_Pj --------------------------
	.section	.text._ZN13group_norm_v214gn_cuda_kernelI13__nv_bfloat16Li320ELi3ELi16ELi80ELi256ELb1ELi16ELi320ELi320ELi4ELb1ELi21ELb0ELb0ENS_16CompileConditionILi900EEEEEvPT_PKS4_S7_S7_flPfS8_Pj,"ax",@progbits
	.align	128
        .global         _ZN13group_norm_v214gn_cuda_kernelI13__nv_bfloat16Li320ELi3ELi16ELi80ELi256ELb1ELi16ELi320ELi320ELi4ELb1ELi21ELb0ELb0ENS_16CompileConditionILi900EEEEEvPT_PKS4_S7_S7_flPfS8_Pj
        .type           _ZN13group_norm_v214gn_cuda_kernelI13__nv_bfloat16Li320ELi3ELi16ELi80ELi256ELb1ELi16ELi320ELi320ELi4ELb1ELi21ELb0ELb0ENS_16CompileConditionILi900EEEEEvPT_PKS4_S7_S7_flPfS8_Pj,@function
        .size           _ZN13group_norm_v214gn_cuda_kernelI13__nv_bfloat16Li320ELi3ELi16ELi80ELi256ELb1ELi16ELi320ELi320ELi4ELb1ELi21ELb0ELb0ENS_16CompileConditionILi900EEEEEvPT_PKS4_S7_S7_flPfS8_Pj,(.L_x_3784 - _ZN13group_norm_v214gn_cuda_kernelI13__nv_bfloat16Li320ELi3ELi16ELi80ELi256ELb1ELi16ELi320ELi320ELi4ELb1ELi21ELb0ELb0ENS_16CompileConditionILi900EEEEEvPT_PKS4_S7_S7_flPfS8_Pj)
        .other          _ZN13group_norm_v214gn_cuda_kernelI13__nv_bfloat16Li320ELi3ELi16ELi80ELi256ELb1ELi16ELi320ELi320ELi4ELb1ELi21ELb0ELb0ENS_16CompileConditionILi900EEEEEvPT_PKS4_S7_S7_flPfS8_Pj,@"STO_CUDA_ENTRY STV_DEFAULT"
_ZN13group_norm_v214gn_cuda_kernelI13__nv_bfloat16Li320ELi3ELi16ELi80ELi256ELb1ELi16ELi320ELi320ELi4ELb1ELi21ELb0ELb0ENS_16CompileConditionILi900EEEEEvPT_PKS4_S7_S7_flPfS8_Pj:
.text._ZN13group_norm_v214gn_cuda_kernelI13__nv_bfloat16Li320ELi3ELi16ELi80ELi256ELb1ELi16ELi320ELi320ELi4ELb1ELi21ELb0ELb0ENS_16CompileConditionILi900EEEEEvPT_PKS4_S7_S7_flPfS8_Pj:
        /* <DEDUP_REMOVED lines=11> */
[----:B------:R-:W-:Y:S01]  /*00b0*/  UMOV UR4, URZ ;  /* 0x0000003f00047c82 */ /* 0x000fe20008000000 */
[----:B------:R-:W-:Y:S01]  /*00c0*/  MOV R5, R6 ;  /* 0x0000000600057202 */ /* 0x000fe20000000f00 */
[----:B------:R-:W1:Y:S01]  /*00d0*/  S2R R3, SR_CgaCtaId ;  /* 0x0000000000037919 */ /* 0x000e620000008800 */
[----:B------:R-:W-:Y:S01]  /*00e0*/  ULDC.64 UR8, c[0x0][0x208] ;  /* 0x0000820000087ab9 */ /* 0x000fe20000000a00 */
[----:B------:R-:W2:Y:S01]  /*00f0*/  S2R R2, SR_CTAID.X ;  /* 0x0000000000027919 */ /* 0x000ea20000002500 */
[----:B0-----:R-:W-:Y:S01]  /*0100*/  IMAD.WIDE.U32 R8, R4, -0x33333333, RZ ;  /* 0xcccccccd04087825 */ /* 0x001fe200078e00ff */
[----:B-1----:R-:W-:-:S04]  /*0110*/  LEA R3, R3, R0, 0x18 ;  /* 0x0000000003037211 */ /* 0x002fc800078ec0ff */
[----:B------:R-:W-:-:S05]  /*0120*/  SHF.R.U32.HI R9, RZ, 0x6, R9 ;  /* 0x00000006ff097819 */ /* 0x000fca0000011609 */
[----:B------:R-:W-:-:S04]  /*0130*/  IMAD R0, R9, -0x50, R4 ;  /* 0xffffffb009007824 */ /* 0x000fc800078e0204 */
[----:B------:R-:W-:-:S04]  /*0140*/  IMAD R0, R0, 0x28, R3 ;  /* 0x0000002800007824 */ /* 0x000fc800078e0203 */
[----:B------:R-:W-:Y:S01]  /*0150*/  IMAD R50, R9, 0x8, R0 ;  /* 0x0000000809327824 */ /* 0x000fe200078e0200 */
[----:B--2---:R-:W-:-:S11]  /*0160*/  HFMA2.MMA R0, -RZ, RZ, 0, 0 ;  /* 0x00000000ff007435 */ /* 0x004fd600000001ff */
.L_x_1814:
[----:B-1----:R-:W-:Y:S01]  /*0170*/  IMAD.WIDE.U32 R8, R4, -0x33333333, RZ ;  /* 0xcccccccd04087825 */ /* 0x002fe200078e00ff */
        /* <DEDUP_REMOVED lines=15> */
[----:B------:R-:W-:-:S05]  /*0270*/  IMAD.WIDE.U32 R18, R8, 0x50000, R16 ;  /* 0x0005000008127825 */ /* 0x000fca00078e0010 */
[----:B------:R-:W-:Y:S02]  /*0280*/  IADD3 R13, R19, R9, RZ ;  /* 0x00000009130d7210 */ /* 0x000fe40007ffe0ff */
[----:B------:R-:W-:-:S05]  /*0290*/  IADD3 R3, P0, R48, R18, RZ ;  /* 0x0000001230037210 */ /* 0x000fca0007f1e0ff */
[----:B------:R-:W-:Y:S01]  /*02a0*/  IMAD.X R10, RZ, RZ, R13, P0 ;  /* 0x000000ffff0a7224 */ /* 0x000fe200000e060d */
[----:B------:R-:W-:-:S04]  /*02b0*/  LEA R26, P0, R3, UR6, 0x1 ;  /* 0x00000006031a7c11 */ /* 0x000fc8000f8008ff */
[----:B------:R-:W-:Y:S02]  /*02c0*/  LEA.HI.X R27, R3, UR7, R10, 0x1, P0 ;  /* 0x00000007031b7c11 */ /* 0x000fe400080f0c0a */
[----:B------:R-:W-:-:S04]  /*02d0*/  IADD3 R10, R48, 0x1400, RZ ;  /* 0x00001400300a7810 */ /* 0x000fc80007ffe0ff */
[----:B------:R-:W2:Y:S01]  /*02e0*/  LDG.E.64.CONSTANT R26, desc[UR8][R26.64] ;  /* 0x000000081a1a7981 */ /* 0x000ea2000c1e9b00 */
[----:B------:R-:W-:Y:S01]  /*02f0*/  IADD3 R3, P0, R10, R18, RZ ;  /* 0x000000120a037210 */ /* 0x000fe20007f1e0ff */
[----:B------:R-:W-:-:S03]  /*0300*/  VIADD R11, R48, 0x2800 ;  /* 0x00002800300b7836 */ /* 0x000fc60000000000 */
[----:B------:R-:W-:Y:S02]  /*0310*/  IADD3.X R12, RZ, R13, RZ, P0, !PT ;  /* 0x0000000dff0c7210 */ /* 0x000fe400007fe4ff */
[----:B------:R-:W-:-:S04]  /*0320*/  LEA R24, P0, R3, UR6, 0x1 ;  /* 0x0000000603187c11 */ /* 0x000fc8000f8008ff */
[----:B------:R-:W-:Y:S02]  /*0330*/  LEA.HI.X R25, R3, UR7, R12, 0x1, P0 ;  /* 0x0000000703197c11 */ /* 0x000fe400080f0c0c */
[----:B------:R-:W-:-:S04]  /*0340*/  IADD3 R3, P0, R11, R18, RZ ;  /* 0x000000120b037210 */ /* 0x000fc80007f1e0ff */
[----:B------:R-:W3:Y:S01]  /*0350*/  LDG.E.64.CONSTANT R24, desc[UR8][R24.64] ;  /* 0x0000000818187981 */ /* 0x000ee2000c1e9b00 */
[----:B------:R-:W-:Y:S02]  /*0360*/  IADD3.X R12, RZ, R13, RZ, P0, !PT ;  /* 0x0000000dff0c7210 */ /* 0x000fe400007fe4ff */
[----:B------:R-:W-:-:S04]  /*0370*/  LEA R22, P0, R3, UR6, 0x1 ;  /* 0x0000000603167c11 */ /* 0x000fc8000f8008ff */
[----:B------:R-:W-:Y:S02]  /*0380*/  LEA.HI.X R23, R3, UR7, R12, 0x1, P0 ;  /* 0x0000000703177c11 */ /* 0x000fe400080f0c0c */
[----:B------:R-:W-:-:S04]  /*0390*/  IADD3 R12, R48, 0x3c00, RZ ;  /* 0x00003c00300c7810 */ /* 0x000fc80007ffe0ff */
[----:B------:R-:W4:Y:S01]  /*03a0*/  LDG.E.64.CONSTANT R22, desc[UR8][R22.64] ;  /* 0x0000000816167981 */ /* 0x000f22000c1e9b00 */
[----:B------:R-:W-:-:S05]  /*03b0*/  IADD3 R18, P0, R12, R18, RZ ;  /* 0x000000120c127210 */ /* 0x000fca0007f1e0ff */
[----:B------:R-:W-:Y:S01]  /*03c0*/  IMAD.X R3, RZ, RZ, R13, P0 ;  /* 0x000000ffff037224 */ /* 0x000fe200000e060d */
[----:B------:R-:W-:-:S04]  /*03d0*/  LEA R20, P0, R18, UR6, 0x1 ;  /* 0x0000000612147c11 */ /* 0x000fc8000f8008ff */
[----:B------:R-:W-:Y:S02]  /*03e0*/  LEA.HI.X R21, R18, UR7, R3, 0x1, P0 ;  /* 0x0000000712157c11 */ /* 0x000fe400080f0c03 */
[----:B------:R-:W1:Y:S04]  /*03f0*/  LDC.64 R18, c[0x0][0x220] ;  /* 0x00008800ff127b82 */ /* 0x000e680000000a00 */
[----:B------:R-:W4:Y:S01]  /*0400*/  LDG.E.64.CONSTANT R20, desc[UR8][R20.64] ;  /* 0x0000000814147981 */ /* 0x000f22000c1e9b00 */
[----:B-1----:R-:W-:-:S04]  /*0410*/  IMAD.WIDE R18, R16, 0x2, R18 ;  /* 0x0000000210127825 */ /* 0x002fc800078e0212 */
[----:B0-----:R-:W-:Y:S02]  /*0420*/  IMAD.WIDE R16, R16, 0x2, R28 ;  /* 0x0000000210107825 */ /* 0x001fe400078e021c */
[----:B------:R-:W5:Y:S04]  /*0430*/  LDG.E.64.CONSTANT R18, desc[UR8][R18.64] ;  /* 0x0000000812127981 */ /* 0x000f68000c1e9b00 */
[----:B------:R-:W5:Y:S01]  /*0440*/  LDG.E.64.CONSTANT R16, desc[UR8][R16.64] ;  /* 0x0000000810107981 */ /* 0x000f62000c1e9b00 */
[----:B------:R-:W-:Y:S01]  /*0450*/  ISETP.GT.U32.AND P0, PT, R4, 0xf, PT ;  /* 0x0000000f0400780c */ /* 0x000fe20003f04070 */
[----:B------:R-:W-:Y:S01]  /*0460*/  BSSY B0, `(.L_x_1806) ;  /* 0x00000f9000007945 */ /* 0x000fe20003800000 */
[----:B------:R-:W-:Y:S02]  /*0470*/  CS2R R46, SRZ ;  /* 0x00000000002e7805 */ /* 0x000fe4000001ff00 */
[----:B--2---:R-:W-:-:S02]  /*0480*/  PRMT R13, R26, 0x7632, R13 ;  /* 0x000076321a0d7816 */ /* 0x004fc4000000000d */
[----:B------:R-:W-:Y:S02]  /*0490*/  SHF.L.U32 R3, R26, 0x10, RZ ;  /* 0x000000101a037819 */ /* 0x000fe400000006ff */
[----:B------:R-:W-:Y:S01]  /*04a0*/  SHF.L.U32 R30, R13, 0x10, RZ ;  /* 0x000000100d1e7819 */ /* 0x000fe200000006ff */
[C---:B------:R-:W-:Y:S01]  /*04b0*/  IMAD.U32 R13, R27.reuse, 0x10000, RZ ;  /* 0x000100001b0d7824 */ /* 0x040fe200078e00ff */
[----:B------:R-:W-:Y:S01]  /*04c0*/  PRMT R15, R27, 0x7632, R15 ;  /* 0x000076321b0f7816 */ /* 0x000fe2000000000f */
[----:B------:R-:W-:Y:S01]  /*04d0*/  FFMA.FTZ R29, R3, R3, RZ ;  /* 0x00000003031d7223 */ /* 0x000fe200000100ff */
[----:B------:R-:W-:Y:S02]  /*04e0*/  FADD.FTZ R28, RZ, R3 ;  /* 0x00000003ff1c7221 */ /* 0x000fe40000010000 */
[----:B------:R-:W-:Y:S01]  /*04f0*/  SHF.L.U32 R31, R15, 0x10, RZ ;  /* 0x000000100f1f7819 */ /* 0x000fe200000006ff */
[----:B------:R-:W-:Y:S01]  /*0500*/  FFMA.FTZ R32, R30, R30, R29 ;  /* 0x0000001e1e207223 */ /* 0x000fe2000001001d */
[----:B------:R-:W-:-:S03]  /*0510*/  FADD.FTZ R28, R28, R30 ;  /* 0x0000001e1c1c7221 */ /* 0x000fc60000010000 */
[----:B------:R-:W-:Y:S01]  /*0520*/  FFMA.FTZ R32, R13, R13, R32 ;  /* 0x0000000d0d207223 */ /* 0x000fe20000010020 */
[----:B------:R-:W-:Y:S01]  /*0530*/  FADD.FTZ R29, R28, R13 ;  /* 0x0000000d1c1d7221 */ /* 0x000fe20000010000 */
[C---:B---3--:R-:W-:Y:S02]  /*0540*/  SHF.L.U32 R15, R24.reuse, 0x10, RZ ;  /* 0x00000010180f7819 */ /* 0x048fe400000006ff */
[----:B------:R-:W-:Y:S01]  /*0550*/  PRMT R28, R24, 0x7632, R28 ;  /* 0x00007632181c7816 */ /* 0x000fe2000000001c */
[----:B------:R-:W-:Y:S01]  /*0560*/  FFMA.FTZ R32, R31, R31, R32 ;  /* 0x0000001f1f207223 */ /* 0x000fe20000010020 */
[----:B------:R-:W-:Y:S01]  /*0570*/  FADD.FTZ R30, R29, R31 ;  /* 0x0000001f1d1e7221 */ /* 0x000fe20000010000 */
[----:B------:R-:W-:Y:S02]  /*0580*/  SHF.L.U32 R49, R25, 0x10, RZ ;  /* 0x0000001019317819 */ /* 0x000fe400000006ff */
[----:B------:R-:W-:Y:S02]  /*0590*/  IMAD.U32 R29, R28, 0x10000, RZ ;  /* 0x000100001c1d7824 */ /* 0x000fe400078e00ff */
[----:B------:R-:W-:Y:S01]  /*05a0*/  FFMA.FTZ R32, R15, R15, R32 ;  /* 0x0000000f0f207223 */ /* 0x000fe20000010020 */
[----:B------:R-:W-:Y:S01]  /*05b0*/  FADD.FTZ R30, R30, R15 ;  /* 0x0000000f1e1e7221 */ /* 0x000fe20000010000 */
[----:B------:R-:W-:-:S02]  /*05c0*/  PRMT R28, R25, 0x7632, R28 ;  /* 0x00007632191c7816 */ /* 0x000fc4000000001c */
[----:B------:R-:W-:Y:S01]  /*05d0*/  FFMA.FTZ R32, R29, R29, R32 ;  /* 0x0000001d1d207223 */ /* 0x000fe20000010020 */
[----:B------:R-:W-:Y:S01]  /*05e0*/  FADD.FTZ R30, R30, R29 ;  /* 0x0000001d1e1e7221 */ /* 0x000fe20000010000 */
[----:B------:R-:W-:Y:S01]  /*05f0*/  SHF.L.U32 R29, R28, 0x10, RZ ;  /* 0x000000101c1d7819 */ /* 0x000fe200000006ff */
[----:B----4-:R-:W-:Y:S02]  /*0600*/  IMAD.U32 R51, R22, 0x10000, RZ ;  /* 0x0001000016337824 */ /* 0x010fe400078e00ff */
[----:B------:R-:W-:Y:S01]  /*0610*/  FFMA.FTZ R32, R49, R49, R32 ;  /* 0x0000003131207223 */ /* 0x000fe20000010020 */
[----:B------:R-:W-:Y:S01]  /*0620*/  FADD.FTZ R30, R30, R49 ;  /* 0x000000311e1e7221 */ /* 0x000fe20000010000 */
[----:B------:R-:W-:Y:S02]  /*0630*/  PRMT R28, R22, 0x7632, R28 ;  /* 0x00007632161c7816 */ /* 0x000fe4000000001c */
[----:B------:R-:W-:Y:S01]  /*0640*/  FFMA.FTZ R32, R29, R29, R32 ;  /* 0x0000001d1d207223 */ /* 0x000fe20000010020 */
[----:B------:R-:W-:Y:S01]  /*0650*/  FADD.FTZ R30, R30, R29 ;  /* 0x0000001d1e1e7221 */ /* 0x000fe20000010000 */
[----:B------:R-:W-:-:S02]  /*0660*/  SHF.L.U32 R29, R28, 0x10, RZ ;  /* 0x000000101c1d7819 */ /* 0x000fc400000006ff */
[----:B------:R-:W-:Y:S01]  /*0670*/  FFMA.FTZ R32, R51, R51, R32 ;  /* 0x0000003333207223 */ /* 0x000fe20000010020 */
[----:B------:R-:W-:Y:S01]  /*0680*/  FADD.FTZ R30, R30, R51 ;  /* 0x000000331e1e7221 */ /* 0x000fe20000010000 */
[C---:B------:R-:W-:Y:S02]  /*0690*/  SHF.L.U32 R53, R23.reuse, 0x10, RZ ;  /* 0x0000001017357819 */ /* 0x040fe400000006ff */
[----:B------:R-:W-:Y:S01]  /*06a0*/  PRMT R28, R23, 0x7632, R28 ;  /* 0x00007632171c7816 */ /* 0x000fe2000000001c */
[----:B------:R-:W-:Y:S01]  /*06b0*/  FFMA.FTZ R32, R29, R29, R32 ;  /* 0x0000001d1d207223 */ /* 0x000fe20000010020 */
[----:B------:R-:W-:Y:S01]  /*06c0*/  FADD.FTZ R30, R30, R29 ;  /* 0x0000001d1e1e7221 */ /* 0x000fe20000010000 */
[----:B------:R-:W-:Y:S01]  /*06d0*/  SHF.L.U32 R55, R20, 0x10, RZ ;  /* 0x0000001014377819 */ /* 0x000fe200000006ff */
[----:B------:R-:W-:Y:S02]  /*06e0*/  IMAD.U32 R57, R21, 0x10000, RZ ;  /* 0x0001000015397824 */ /* 0x000fe400078e00ff */
[----:B------:R-:W-:Y:S01]  /*06f0*/  FFMA.FTZ R32, R53, R53, R32 ;  /* 0x0000003535207223 */ /* 0x000fe20000010020 */
[----:B------:R-:W-:-:S02]  /*0700*/  IMAD.U32 R29, R28, 0x10000, RZ ;  /* 0x000100001c1d7824 */ /* 0x000fc400078e00ff */
[----:B------:R-:W-:Y:S01]  /*0710*/  FADD.FTZ R30, R30, R53 ;  /* 0x000000351e1e7221 */ /* 0x000fe20000010000 */
[----:B------:R-:W-:Y:S01]  /*0720*/  PRMT R28, R20, 0x7632, R28 ;  /* 0x00007632141c7816 */ /* 0x000fe2000000001c */
[----:B------:R-:W-:Y:S02]  /*0730*/  FFMA.FTZ R32, R29, R29, R32 ;  /* 0x0000001d1d207223 */ /* 0x000fe40000010020 */
[----:B------:R-:W-:Y:S01]  /*0740*/  FADD.FTZ R30, R30, R29 ;  /* 0x0000001d1e1e7221 */ /* 0x000fe20000010000 */
[----:B------:R-:W-:Y:S01]  /*0750*/  SHF.L.U32 R29, R28, 0x10, RZ ;  /* 0x000000101c1d7819 */ /* 0x000fe200000006ff */
[----:B------:R-:W-:Y:S02]  /*0760*/  FFMA.FTZ R32, R55, R55, R32 ;  /* 0x0000003737207223 */ /* 0x000fe40000010020 */
[----:B------:R-:W-:Y:S01]  /*0770*/  FADD.FTZ R30, R30, R55 ;  /* 0x000000371e1e7221 */ /* 0x000fe20000010000 */
[----:B------:R-:W-:Y:S01]  /*0780*/  PRMT R28, R21, 0x7632, R28 ;  /* 0x00007632151c7816 */ /* 0x000fe2000000001c */
[----:B------:R-:W-:-:S02]  /*0790*/  FFMA.FTZ R32, R29, R29, R32 ;  /* 0x0000001d1d207223 */ /* 0x000fc40000010020 */
[----:B------:R-:W-:Y:S01]  /*07a0*/  FADD.FTZ R30, R30, R29 ;  /* 0x0000001d1e1e7221 */ /* 0x000fe20000010000 */
[----:B------:R-:W-:Y:S01]  /*07b0*/  SHF.L.U32 R34, R28, 0x10, RZ ;  /* 0x000000101c227819 */ /* 0x000fe200000006ff */
[----:B------:R-:W-:Y:S02]  /*07c0*/  FFMA.FTZ R29, R57, R57, R32 ;  /* 0x00000039391d7223 */ /* 0x000fe40000010020 */
[----:B------:R-:W-:Y:S02]  /*07d0*/  FADD.FTZ R28, R30, R57 ;  /* 0x000000391e1c7221 */ /* 0x000fe40000010000 */
[----:B------:R-:W-:Y:S02]  /*07e0*/  FFMA.FTZ R29, R34, R34, R29 ;  /* 0x00000022221d7223 */ /* 0x000fe4000001001d */
[----:B------:R-:W-:-:S05]  /*07f0*/  FADD.FTZ R28, R28, R34 ;  /* 0x000000221c1c7221 */ /* 0x000fca0000010000 */
[----:B------:R0:W-:Y:S01]  /*0800*/  STS.64 [R50], R28 ;  /* 0x0000001c32007388 */ /* 0x0001e20000000a00 */
[----:B------:R-:W-:Y:S06]  /*0810*/  BAR.SYNC.DEFER_BLOCKING 0x0 ;  /* 0x0000000000007b1d */ /* 0x000fec0000010000 */
[----:B------:R-:W-:Y:S05]  /*0820*/  @P0 BRA `(.L_x_1807) ;  /* 0x0000000800f00947 */ /* 0x000fea0003800000 */
[----:B------:R-:W1:Y:S01]  /*0830*/  S2R R33, SR_CgaCtaId ;  /* 0x0000000000217919 */ /* 0x000e620000008800 */
[----:B0-----:R-:W-:Y:S02]  /*0840*/  SHF.L.U32 R28, R5, 0x2, RZ ;  /* 0x00000002051c7819 */ /* 0x001fe400000006ff */
[----:B------:R-:W-:Y:S02]  /*0850*/  MOV R38, 0x400 ;  /* 0x0000040000267802 */ /* 0x000fe40000000f00 */
[----:B------:R-:W-:Y:S02]  /*0860*/  LOP3.LUT R29, R28, 0xc, RZ, 0xc0, !PT ;  /* 0x0000000c1c1d7812 */ /* 0x000fe400078ec0ff */
[C---:B------:R-:W-:Y:S02]  /*0870*/  SHF.L.U32 R46, R4.reuse, 0x3, RZ ;  /* 0x00000003042e7819 */ /* 0x040fe400000006ff */
[----:B------:R-:W-:Y:S02]  /*0880*/  LEA.HI R29, R4, R29, RZ, 0x1e ;  /* 0x0000001d041d7211 */ /* 0x000fe400078ff0ff */
[----:B------:R-:W-:-:S03]  /*0890*/  LOP3.LUT R46, R46, 0x18, RZ, 0xc0, !PT ;  /* 0x000000182e2e7812 */ /* 0x000fc600078ec0ff */
[----:B------:R-:W-:-:S04]  /*08a0*/  IMAD R52, R29, 0x50, -R52 ;  /* 0x000000501d347824 */ /* 0x000fc800078e0a34 */
[C---:B------:R-:W-:Y:S01]  /*08b0*/  VIADD R30, R52.reuse, 0x8 ;  /* 0x00000008341e7836 */ /* 0x040fe20000000000 */
[----:B------:R-:W-:Y:S01]  /*08c0*/  SHF.R.S32.HI R29, RZ, 0x1f, R52 ;  /* 0x0000001fff1d7819 */ /* 0x000fe20000011434 */
[C---:B------:R-:W-:Y:S01]  /*08d0*/  VIADD R44, R52.reuse, 0x18 ;  /* 0x00000018342c7836 */ /* 0x040fe20000000000 */
[C---:B------:R-:W-:Y:S01]  /*08e0*/  IADD3 R28, R52.reuse, 0x4, RZ ;  /* 0x00000004341c7810 */ /* 0x040fe20007ffe0ff */
[C---:B------:R-:W-:Y:S01]  /*08f0*/  VIADD R40, R52.reuse, 0x24 ;  /* 0x0000002434287836 */ /* 0x040fe20000000000 */
[----:B------:R-:W-:Y:S01]  /*0900*/  LEA.HI R29, R29, R52, RZ, 0x2 ;  /* 0x000000341d1d7211 */ /* 0x000fe200078f10ff */
[----:B------:R-:W-:Y:S01]  /*0910*/  VIADD R59, R52, 0x40 ;  /* 0x00000040343b7836 */ /* 0x000fe20000000000 */
[----:B------:R-:W-:Y:S02]  /*0920*/  SHF.R.S32.HI R31, RZ, 0x1f, R28 ;  /* 0x0000001fff1f7819 */ /* 0x000fe4000001141c */
[----:B------:R-:W-:Y:S02]  /*0930*/  SHF.R.S32.HI R29, RZ, 0x2, R29 ;  /* 0x00000002ff1d7819 */ /* 0x000fe4000001141d */
[----:B------:R-:W-:-:S02]  /*0940*/  LEA.HI R31, R31, R28, RZ, 0x2 ;  /* 0x0000001c1f1f7211 */ /* 0x000fc400078f10ff */
[----:B------:R-:W-:Y:S02]  /*0950*/  IADD3 R39, R52, 0x14, RZ ;  /* 0x0000001434277810 */ /* 0x000fe40007ffe0ff */
[----:B-1----:R-:W-:Y:S02]  /*0960*/  LEA R38, R33, R38, 0x18 ;  /* 0x0000002621267211 */ /* 0x002fe400078ec0ff */
[----:B------:R-:W-:Y:S02]  /*0970*/  SHF.R.S32.HI R31, RZ, 0x2, R31 ;  /* 0x00000002ff1f7819 */ /* 0x000fe4000001141f */
[----:B------:R-:W-:Y:S01]  /*0980*/  SHF.R.S32.HI R33, RZ, 0x1f, R30 ;  /* 0x0000001fff217819 */ /* 0x000fe2000001141e */
[----:B------:R-:W-:Y:S01]  /*0990*/  IMAD R29, R29, 0x28, R38 ;  /* 0x000000281d1d7824 */ /* 0x000fe200078e0226 */
[----:B------:R-:W-:Y:S01]  /*09a0*/  SHF.R.S32.HI R41, RZ, 0x1f, R44 ;  /* 0x0000001fff297819 */ /* 0x000fe2000001142c */
[----:B------:R-:W-:Y:S01]  /*09b0*/  IMAD R31, R31, 0x28, R38 ;  /* 0x000000281f1f7824 */ /* 0x000fe200078e0226 */
[----:B------:R-:W-:-:S02]  /*09c0*/  LEA.HI R33, R33, R30, RZ, 0x2 ;  /* 0x0000001e21217211 */ /* 0x000fc400078f10ff */
[----:B------:R-:W-:Y:S01]  /*09d0*/  IADD3 R29, R29, R46, RZ ;  /* 0x0000002e1d1d7210 */ /* 0x000fe20007ffe0ff */
[----:B------:R-:W-:Y:S01]  /*09e0*/  IMAD.IADD R31, R46, 0x1, R31 ;  /* 0x000000012e1f7824 */ /* 0x000fe200078e021f */
[C---:B------:R-:W-:Y:S02]  /*09f0*/  IADD3 R30, R52.reuse, 0xc, RZ ;  /* 0x0000000c341e7810 */ /* 0x040fe40007ffe0ff */
[----:B------:R-:W-:Y:S02]  /*0a00*/  SHF.R.S32.HI R33, RZ, 0x2, R33 ;  /* 0x00000002ff217819 */ /* 0x000fe40000011421 */
[----:B------:R-:W0:Y:S01]  /*0a10*/  LDS.64 R28, [R29] ;  /* 0x000000001d1c7984 */ /* 0x000e220000000a00 */
[----:B------:R-:W-:Y:S02]  /*0a20*/  SHF.R.S32.HI R35, RZ, 0x1f, R30 ;  /* 0x0000001fff237819 */ /* 0x000fe4000001141e */
[----:B------:R-:W-:Y:S01]  /*0a30*/  IMAD R33, R33, 0x28, R38 ;  /* 0x0000002821217824 */ /* 0x000fe200078e0226 */
[----:B------:R-:W-:-:S02]  /*0a40*/  IADD3 R42, R52, 0x1c, RZ ;  /* 0x0000001c342a7810 */ /* 0x000fc40007ffe0ff */
[----:B------:R-:W-:Y:S02]  /*0a50*/  LEA.HI R35, R35, R30, RZ, 0x2 ;  /* 0x0000001e23237211 */ /* 0x000fe400078f10ff */
[----:B------:R-:W1:Y:S01]  /*0a60*/  LDS.64 R30, [R31] ;  /* 0x000000001f1e7984 */ /* 0x000e620000000a00 */
[----:B------:R-:W-:Y:S02]  /*0a70*/  IADD3 R37, R52, 0x10, RZ ;  /* 0x0000001034257810 */ /* 0x000fe40007ffe0ff */
[----:B------:R-:W-:Y:S02]  /*0a80*/  SHF.R.S32.HI R35, RZ, 0x2, R35 ;  /* 0x00000002ff237819 */ /* 0x000fe40000011423 */
[----:B------:R-:W-:Y:S02]  /*0a90*/  IADD3 R33, R46, R33, RZ ;  /* 0x000000212e217210 */ /* 0x000fe40007ffe0ff */
[----:B------:R-:W-:Y:S01]  /*0aa0*/  SHF.R.S32.HI R36, RZ, 0x1f, R39 ;  /* 0x0000001fff247819 */ /* 0x000fe20000011427 */
[----:B------:R-:W-:Y:S01]  /*0ab0*/  IMAD R35, R35, 0x28, R38 ;  /* 0x0000002823237824 */ /* 0x000fe200078e0226 */
[----:B------:R-:W-:-:S02]  /*0ac0*/  LEA.HI R44, R41, R44, RZ, 0x2 ;  /* 0x0000002c292c7211 */ /* 0x000fc400078f10ff */
[----:B------:R-:W-:Y:S01]  /*0ad0*/  IADD3 R45, R52, 0x20, RZ ;  /* 0x00000020342d7810 */ /* 0x000fe20007ffe0ff */
[----:B------:R-:W2:Y:S01]  /*0ae0*/  LDS.64 R32, [R33] ;  /* 0x0000000021207984 */ /* 0x000ea20000000a00 */
[----:B------:R-:W-:Y:S02]  /*0af0*/  SHF.R.S32.HI R41, RZ, 0x1f, R42 ;  /* 0x0000001fff297819 */ /* 0x000fe4000001142a */
[----:B------:R-:W-:Y:S02]  /*0b00*/  SHF.R.S32.HI R34, RZ, 0x1f, R37 ;  /* 0x0000001fff227819 */ /* 0x000fe40000011425 */
[----:B------:R-:W-:Y:S02]  /*0b10*/  LEA.HI R39, R36, R39, RZ, 0x2 ;  /* 0x0000002724277211 */ /* 0x000fe400078f10ff */
[----:B------:R-:W-:Y:S02]  /*0b20*/  IADD3 R35, R46, R35, RZ ;  /* 0x000000232e237210 */ /* 0x000fe40007ffe0ff */
[----:B------:R-:W-:-:S02]  /*0b30*/  SHF.R.S32.HI R36, RZ, 0x1f, R45 ;  /* 0x0000001fff247819 */ /* 0x000fc4000001142d */
[----:B------:R-:W-:Y:S02]  /*0b40*/  LEA.HI R42, R41, R42, RZ, 0x2 ;  /* 0x0000002a292a7211 */ /* 0x000fe400078f10ff */
[----:B------:R-:W-:Y:S02]  /*0b50*/  SHF.R.S32.HI R41, RZ, 0x1f, R40 ;  /* 0x0000001fff297819 */ /* 0x000fe40000011428 */
[----:B------:R-:W-:Y:S02]  /*0b60*/  LEA.HI R37, R34, R37, RZ, 0x2 ;  /* 0x0000002522257211 */ /* 0x000fe400078f10ff */
[----:B------:R-:W-:Y:S01]  /*0b70*/  IADD3 R43, R52, 0x28, RZ ;  /* 0x00000028342b7810 */ /* 0x000fe20007ffe0ff */
[----:B------:R-:W3:Y:S01]  /*0b80*/  LDS.64 R34, [R35] ;  /* 0x0000000023227984 */ /* 0x000ee20000000a00 */
[----:B------:R-:W-:Y:S02]  /*0b90*/  LEA.HI R45, R36, R45, RZ, 0x2 ;  /* 0x0000002d242d7211 */ /* 0x000fe400078f10ff */
[----:B------:R-:W-:-:S02]  /*0ba0*/  LEA.HI R36, R41, R40, RZ, 0x2 ;  /* 0x0000002829247211 */ /* 0x000fc400078f10ff */
[----:B------:R-:W-:Y:S02]  /*0bb0*/  SHF.R.S32.HI R54, RZ, 0x1f, R43 ;  /* 0x0000001fff367819 */ /* 0x000fe4000001142b */
[----:B------:R-:W-:Y:S02]  /*0bc0*/  SHF.R.S32.HI R41, RZ, 0x2, R37 ;  /* 0x00000002ff297819 */ /* 0x000fe40000011425 */
[----:B------:R-:W-:Y:S02]  /*0bd0*/  LEA.HI R37, R54, R43, RZ, 0x2 ;  /* 0x0000002b36257211 */ /* 0x000fe400078f10ff */
[----:B------:R-:W-:Y:S01]  /*0be0*/  SHF.R.S32.HI R39, RZ, 0x2, R39 ;  /* 0x00000002ff277819 */ /* 0x000fe20000011427 */
[----:B------:R-:W-:Y:S02]  /*0bf0*/  IMAD R43, R41, 0x28, R38 ;  /* 0x00000028292b7824 */ /* 0x000fe400078e0226 */
[----:B0-----:R-:W-:Y:S01]  /*0c00*/  FADD.FTZ R41, RZ, R28 ;  /* 0x0000001cff297221 */ /* 0x001fe20000010000 */
[----:B------:R-:W-:Y:S01]  /*0c10*/  FADD.FTZ R28, RZ, R29 ;  /* 0x0000001dff1c7221 */ /* 0x000fe20000010000 */
[----:B------:R-:W-:Y:S01]  /*0c20*/  IADD3 R47, R52, 0x2c, RZ ;  /* 0x0000002c342f7810 */ /* 0x000fe20007ffe0ff */
[----:B------:R-:W-:-:S02]  /*0c30*/  IMAD.IADD R29, R46, 0x1, R43 ;  /* 0x000000012e1d7824 */ /* 0x000fc400078e022b */
[----:B-1----:R-:W-:Y:S01]  /*0c40*/  FADD.FTZ R41, R41, R30 ;  /* 0x0000001e29297221 */ /* 0x002fe20000010000 */
[----:B------:R-:W-:Y:S01]  /*0c50*/  FADD.FTZ R30, R28, R31 ;  /* 0x0000001f1c1e7221 */ /* 0x000fe20000010000 */
[C---:B------:R-:W-:Y:S02]  /*0c60*/  IADD3 R43, R52.reuse, 0x34, RZ ;  /* 0x00000034342b7810 */ /* 0x040fe40007ffe0ff */
[----:B------:R-:W-:Y:S01]  /*0c70*/  IADD3 R54, R52, 0x30, RZ ;  /* 0x0000003034367810 */ /* 0x000fe20007ffe0ff */
[----:B------:R-:W0:Y:S01]  /*0c80*/  LDS.64 R28, [R29] ;  /* 0x000000001d1c7984 */ /* 0x000e220000000a00 */
[----:B--2---:R-:W-:Y:S01]  /*0c90*/  FADD.FTZ R31, R41, R32 ;  /* 0x00000020291f7221 */ /* 0x004fe20000010000 */
[----:B------:R-:W-:Y:S01]  /*0ca0*/  SHF.R.S32.HI R32, RZ, 0x1f, R43 ;  /* 0x0000001fff207819 */ /* 0x000fe2000001142b */
[----:B------:R-:W-:Y:S01]  /*0cb0*/  FADD.FTZ R30, R30, R33 ;  /* 0x000000211e1e7221 */ /* 0x000fe20000010000 */
[----:B------:R-:W-:Y:S01]  /*0cc0*/  IMAD R33, R39, 0x28, R38 ;  /* 0x0000002827217824 */ /* 0x000fe200078e0226 */
[----:B------:R-:W-:-:S02]  /*0cd0*/  IADD3 R41, R52, 0x38, RZ ;  /* 0x0000003834297810 */ /* 0x000fc40007ffe0ff */
[----:B------:R-:W-:Y:S02]  /*0ce0*/  LEA.HI R32, R32, R43, RZ, 0x2 ;  /* 0x0000002b20207211 */ /* 0x000fe400078f10ff */
[C---:B------:R-:W-:Y:S02]  /*0cf0*/  IADD3 R43, R52.reuse, 0x44, RZ ;  /* 0x00000044342b7810 */ /* 0x040fe40007ffe0ff */
[----:B------:R-:W-:Y:S02]  /*0d00*/  IADD3 R61, R52, 0x3c, RZ ;  /* 0x0000003c343d7810 */ /* 0x000fe40007ffe0ff */
[----:B------:R-:W-:Y:S02]  /*0d10*/  SHF.R.S32.HI R44, RZ, 0x2, R44 ;  /* 0x00000002ff2c7819 */ /* 0x000fe4000001142c */
[----:B------:R-:W-:Y:S02]  /*0d20*/  SHF.R.S32.HI R40, RZ, 0x1f, R47 ;  /* 0x0000001fff287819 */ /* 0x000fe4000001142f */
[----:B------:R-:W-:Y:S01]  /*0d30*/  SHF.R.S32.HI R45, RZ, 0x2, R45 ;  /* 0x00000002ff2d7819 */ /* 0x000fe2000001142d */
[----:B---3--:R-:W-:Y:S01]  /*0d40*/  FADD.FTZ R31, R31, R34 ;  /* 0x000000221f1f7221 */ /* 0x008fe20000010000 */
[----:B------:R-:W-:Y:S01]  /*0d50*/  SHF.R.S32.HI R34, RZ, 0x1f, R59 ;  /* 0x0000001fff227819 */ /* 0x000fe2000001143b */
[----:B------:R-:W-:Y:S01]  /*0d60*/  FADD.FTZ R30, R30, R35 ;  /* 0x000000231e1e7221 */ /* 0x000fe20000010000 */
[----:B------:R-:W-:Y:S01]  /*0d70*/  IADD3 R35, R52, 0x4c, RZ ;  /* 0x0000004c34237810 */ /* 0x000fe20007ffe0ff */
[----:B------:R-:W-:Y:S01]  /*0d80*/  IMAD R44, R44, 0x28, R38 ;  /* 0x000000282c2c7824 */ /* 0x000fe200078e0226 */
[----:B------:R-:W-:-:S02]  /*0d90*/  LEA.HI R59, R34, R59, RZ, 0x2 ;  /* 0x0000003b223b7211 */ /* 0x000fc400078f10ff */
[----:B------:R-:W-:Y:S02]  /*0da0*/  SHF.R.S32.HI R34, RZ, 0x1f, R43 ;  /* 0x0000001fff227819 */ /* 0x000fe4000001142b */
[----:B------:R-:W-:Y:S02]  /*0db0*/  LEA.HI R40, R40, R47, RZ, 0x2 ;  /* 0x0000002f28287211 */ /* 0x000fe400078f10ff */
[----:B------:R-:W-:Y:S02]  /*0dc0*/  LEA.HI R43, R34, R43, RZ, 0x2 ;  /* 0x0000002b222b7211 */ /* 0x000fe400078f10ff */
[----:B------:R-:W-:Y:S01]  /*0dd0*/  IADD3 R34, R52, 0x48, RZ ;  /* 0x0000004834227810 */ /* 0x000fe20007ffe0ff */
[----:B------:R-:W-:Y:S01]  /*0de0*/  IMAD.IADD R52, R46, 0x1, R33 ;  /* 0x000000012e347824 */ /* 0x000fe200078e0221 */
[----:B------:R-:W-:Y:S02]  /*0df0*/  SHF.R.S32.HI R33, RZ, 0x2, R42 ;  /* 0x00000002ff217819 */ /* 0x000fe4000001142a */
[----:B------:R-:W-:-:S02]  /*0e00*/  SHF.R.S32.HI R39, RZ, 0x1f, R34 ;  /* 0x0000001fff277819 */ /* 0x000fc40000011422 */
[----:B------:R-:W-:Y:S02]  /*0e10*/  SHF.R.S32.HI R47, RZ, 0x1f, R54 ;  /* 0x0000001fff2f7819 */ /* 0x000fe40000011436 */
[----:B------:R-:W-:Y:S01]  /*0e20*/  LEA.HI R39, R39, R34, RZ, 0x2 ;  /* 0x0000002227277211 */ /* 0x000fe200078f10ff */
[----:B0-----:R-:W-:Y:S01]  /*0e30*/  FADD.FTZ R31, R31, R28 ;  /* 0x0000001c1f1f7221 */ /* 0x001fe20000010000 */
[----:B------:R-:W-:Y:S01]  /*0e40*/  FADD.FTZ R58, R30, R29 ;  /* 0x0000001d1e3a7221 */ /* 0x000fe20000010000 */
[----:B------:R-:W-:Y:S01]  /*0e50*/  SHF.R.S32.HI R30, RZ, 0x1f, R35 ;  /* 0x0000001fff1e7819 */ /* 0x000fe20000011423 */
[----:B------:R-:W0:Y:S01]  /*0e60*/  LDS.64 R28, [R52] ;  /* 0x00000000341c7984 */ /* 0x000e220000000a00 */
[----:B------:R-:W-:Y:S02]  /*0e70*/  SHF.R.S32.HI R34, RZ, 0x2, R32 ;  /* 0x00000002ff227819 */ /* 0x000fe40000011420 */
[----:B------:R-:W-:Y:S02]  /*0e80*/  IADD3 R32, R46, R44, RZ ;  /* 0x0000002c2e207210 */ /* 0x000fe40007ffe0ff */
[----:B------:R-:W-:Y:S01]  /*0e90*/  LEA.HI R35, R30, R35, RZ, 0x2 ;  /* 0x000000231e237211 */ /* 0x000fe200078f10ff */
[----:B------:R-:W-:Y:S01]  /*0ea0*/  IMAD R34, R34, 0x28, R38 ;  /* 0x0000002822227824 */ /* 0x000fe200078e0226 */
[----:B------:R-:W-:Y:S01]  /*0eb0*/  SHF.R.S32.HI R30, RZ, 0x2, R40 ;  /* 0x00000002ff1e7819 */ /* 0x000fe20000011428 */
[--C-:B------:R-:W-:Y:S01]  /*0ec0*/  IMAD R40, R33, 0x28, R38.reuse ;  /* 0x0000002821287824 */ /* 0x100fe200078e0226 */
[----:B------:R-:W-:Y:S01]  /*0ed0*/  LEA.HI R47, R47, R54, RZ, 0x2 ;  /* 0x000000362f2f7211 */ /* 0x000fe200078f10ff */
[----:B------:R-:W1:Y:S01]  /*0ee0*/  LDS.64 R32, [R32] ;  /* 0x0000000020207984 */ /* 0x000e620000000a00 */
[----:B------:R-:W-:Y:S01]  /*0ef0*/  SHF.R.S32.HI R54, RZ, 0x1f, R41 ;  /* 0x0000001fff367819 */ /* 0x000fe20000011429 */
[----:B------:R-:W-:Y:S01]  /*0f00*/  IMAD R30, R30, 0x28, R38 ;  /* 0x000000281e1e7824 */ /* 0x000fe200078e0226 */
[----:B------:R-:W-:Y:S01]  /*0f10*/  SHF.R.S32.HI R36, RZ, 0x2, R36 ;  /* 0x00000002ff247819 */ /* 0x000fe20000011424 */
[----:B------:R-:W-:Y:S01]  /*0f20*/  IMAD.IADD R34, R46, 0x1, R34 ;  /* 0x000000012e227824 */ /* 0x000fe200078e0222 */
[----:B------:R-:W-:-:S02]  /*0f30*/  SHF.R.S32.HI R37, RZ, 0x2, R37 ;  /* 0x00000002ff257819 */ /* 0x000fc40000011425 */
[----:B------:R-:W-:Y:S01]  /*0f40*/  IADD3 R44, R46, R40, RZ ;  /* 0x000000282e2c7210 */ /* 0x000fe20007ffe0ff */
[--C-:B------:R-:W-:Y:S01]  /*0f50*/  IMAD R40, R45, 0x28, R38.reuse ;  /* 0x000000282d287824 */ /* 0x100fe200078e0226 */
[----:B------:R-:W-:Y:S01]  /*0f60*/  LEA.HI R41, R54, R41, RZ, 0x2 ;  /* 0x0000002936297211 */ /* 0x000fe200078f10ff */
[--C-:B------:R-:W-:Y:S01]  /*0f70*/  IMAD R45, R36, 0x28, R38.reuse ;  /* 0x00000028242d7824 */ /* 0x100fe200078e0226 */
[----:B------:R-:W-:Y:S01]  /*0f80*/  SHF.R.S32.HI R56, RZ, 0x1f, R61 ;  /* 0x0000001fff387819 */ /* 0x000fe2000001143d */
[--C-:B------:R-:W-:Y:S01]  /*0f90*/  IMAD R42, R37, 0x28, R38.reuse ;  /* 0x00000028252a7824 */ /* 0x100fe200078e0226 */
[----:B------:R-:W-:Y:S01]  /*0fa0*/  SHF.R.S32.HI R41, RZ, 0x2, R41 ;  /* 0x00000002ff297819 */ /* 0x000fe20000011429 */
[----:B------:R-:W2:Y:S01]  /*0fb0*/  LDS.64 R36, [R44] ;  /* 0x000000002c247984 */ /* 0x000ea20000000a00 */
[C---:B------:R-:W-:Y:S01]  /*0fc0*/  IADD3 R40, R46.reuse, R40, RZ ;  /* 0x000000282e287210 */ /* 0x040fe20007ffe0ff */
[----:B------:R-:W-:Y:S01]  /*0fd0*/  IMAD.IADD R45, R46, 0x1, R45 ;  /* 0x000000012e2d7824 */ /* 0x000fe200078e022d */
[----:B------:R-:W-:Y:S01]  /*0fe0*/  LEA.HI R61, R56, R61, RZ, 0x2 ;  /* 0x0000003d383d7211 */ /* 0x000fe200078f10ff */
[----:B------:R-:W-:Y:S01]  /*0ff0*/  IMAD R56, R41, 0x28, R38 ;  /* 0x0000002829387824 */ /* 0x000fe200078e0226 */
[----:B------:R-:W-:-:S02]  /*1000*/  SHF.R.S32.HI R47, RZ, 0x2, R47 ;  /* 0x00000002ff2f7819 */ /* 0x000fc4000001142f */
[----:B------:R-:W3:Y:S01]  /*1010*/  LDS.64 R40, [R40] ;  /* 0x0000000028287984 */ /* 0x000ee20000000a00 */
[----:B------:R-:W-:Y:S02]  /*1020*/  SHF.R.S32.HI R61, RZ, 0x2, R61 ;  /* 0x00000002ff3d7819 */ /* 0x000fe4000001143d */
[----:B------:R-:W-:Y:S01]  /*1030*/  SHF.R.S32.HI R59, RZ, 0x2, R59 ;  /* 0x00000002ff3b7819 */ /* 0x000fe2000001143b */
[----:B------:R-:W4:Y:S01]  /*1040*/  LDS.64 R44, [R45] ;  /* 0x000000002d2c7984 */ /* 0x000f220000000a00 */
[----:B------:R-:W-:Y:S01]  /*1050*/  SHF.R.S32.HI R39, RZ, 0x2, R39 ;  /* 0x00000002ff277819 */ /* 0x000fe20000011427 */
[--C-:B------:R-:W-:Y:S01]  /*1060*/  IMAD R47, R47, 0x28, R38.reuse ;  /* 0x000000282f2f7824 */ /* 0x100fe200078e0226 */
[----:B------:R-:W-:Y:S01]  /*1070*/  SHF.R.S32.HI R43, RZ, 0x2, R43 ;  /* 0x00000002ff2b7819 */ /* 0x000fe2000001142b */
[----:B------:R-:W-:Y:S01]  /*1080*/  IMAD R61, R61, 0x28, R38 ;  /* 0x000000283d3d7824 */ /* 0x000fe200078e0226 */
[----:B------:R-:W-:Y:S01]  /*1090*/  SHF.R.S32.HI R35, RZ, 0x2, R35 ;  /* 0x00000002ff237819 */ /* 0x000fe20000011423 */
[----:B0-----:R-:W-:Y:S01]  /*10a0*/  FADD.FTZ R31, R31, R28 ;  /* 0x0000001c1f1f7221 */ /* 0x001fe20000010000 */
[C---:B------:R-:W-:Y:S01]  /*10b0*/  IADD3 R28, R46.reuse, R42, RZ ;  /* 0x0000002a2e1c7210 */ /* 0x040fe20007ffe0ff */
[--C-:B------:R-:W-:Y:S01]  /*10c0*/  IMAD R59, R59, 0x28, R38.reuse ;  /* 0x000000283b3b7824 */ /* 0x100fe200078e0226 */
[----:B------:R-:W-:Y:S01]  /*10d0*/  IADD3 R30, R46, R30, RZ ;  /* 0x0000001e2e1e7210 */ /* 0x000fe20007ffe0ff */
[----:B------:R-:W-:-:S02]  /*10e0*/  IMAD R39, R39, 0x28, R38 ;  /* 0x0000002827277824 */ /* 0x000fc400078e0226 */
[----:B------:R-:W-:Y:S01]  /*10f0*/  FADD.FTZ R58, R58, R29 ;  /* 0x0000001d3a3a7221 */ /* 0x000fe20000010000 */
[--C-:B------:R-:W-:Y:S01]  /*1100*/  IMAD R43, R43, 0x28, R38.reuse ;  /* 0x000000282b2b7824 */ /* 0x100fe200078e0226 */
[----:B------:R-:W0:Y:S01]  /*1110*/  LDS.64 R28, [R28] ;  /* 0x000000001c1c7984 */ /* 0x000e220000000a00 */
[----:B------:R-:W-:Y:S01]  /*1120*/  IMAD R35, R35, 0x28, R38 ;  /* 0x0000002823237824 */ /* 0x000fe200078e0226 */
[C---:B------:R-:W-:Y:S01]  /*1130*/  IADD3 R47, R46.reuse, R47, RZ ;  /* 0x0000002f2e2f7210 */ /* 0x040fe20007ffe0ff */
[C---:B------:R-:W-:Y:S01]  /*1140*/  IMAD.IADD R42, R46.reuse, 0x1, R43 ;  /* 0x000000012e2a7824 */ /* 0x040fe200078e022b */
[----:B------:R-:W-:Y:S01]  /*1150*/  IADD3 R56, R46, R56, RZ ;  /* 0x000000382e387210 */ /* 0x000fe20007ffe0ff */
[----:B-1----:R-:W-:Y:S01]  /*1160*/  FADD.FTZ R58, R58, R33 ;  /* 0x000000213a3a7221 */ /* 0x002fe20000010000 */
[C---:B------:R-:W-:Y:S02]  /*1170*/  IADD3 R38, R46.reuse, R61, RZ ;  /* 0x0000003d2e267210 */ /* 0x040fe40007ffe0ff */
[----:B------:R-:W-:-:S02]  /*1180*/  IADD3 R54, R46, R59, RZ ;  /* 0x0000003b2e367210 */ /* 0x000fc40007ffe0ff */
[C---:B------:R-:W-:Y:S02]  /*1190*/  IADD3 R52, R46.reuse, R39, RZ ;  /* 0x000000272e347210 */ /* 0x040fe40007ffe0ff */
[----:B------:R-:W-:Y:S01]  /*11a0*/  IADD3 R46, R46, R35, RZ ;  /* 0x000000232e2e7210 */ /* 0x000fe20007ffe0ff */
[----:B------:R-:W-:Y:S02]  /*11b0*/  FADD.FTZ R35, R31, R32 ;  /* 0x000000201f237221 */ /* 0x000fe40000010000 */
[----:B------:R-:W1:Y:S01]  /*11c0*/  LDS.64 R30, [R30] ;  /* 0x000000001e1e7984 */ /* 0x000e620000000a00 */
[----:B--2---:R-:W-:Y:S01]  /*11d0*/  FADD.FTZ R58, R58, R37 ;  /* 0x000000253a3a7221 */ /* 0x004fe20000010000 */
[----:B------:R-:W-:Y:S02]  /*11e0*/  FADD.FTZ R39, R35, R36 ;  /* 0x0000002423277221 */ /* 0x000fe40000010000 */
[----:B------:R-:W2:Y:S04]  /*11f0*/  LDS.64 R32, [R47] ;  /* 0x000000002f207984 */ /* 0x000ea80000000a00 */
[----:B------:R-:W2:Y:S01]  /*1200*/  LDS.64 R34, [R34] ;  /* 0x0000000022227984 */ /* 0x000ea20000000a00 */
[----:B---3--:R-:W-:Y:S01]  /*1210*/  FADD.FTZ R43, R39, R40 ;  /* 0x00000028272b7221 */ /* 0x008fe20000010000 */
[----:B------:R-:W-:-:S02]  /*1220*/  FADD.FTZ R58, R58, R41 ;  /* 0x000000293a3a7221 */ /* 0x000fc40000010000 */
[----:B------:R-:W3:Y:S01]  /*1230*/  LDS.64 R36, [R56] ;  /* 0x0000000038247984 */ /* 0x000ee20000000a00 */
[----:B----4-:R-:W-:Y:S01]  /*1240*/  FADD.FTZ R59, R43, R44 ;  /* 0x0000002c2b3b7221 */ /* 0x010fe20000010000 */
[----:B------:R-:W-:Y:S02]  /*1250*/  FADD.FTZ R58, R58, R45 ;  /* 0x0000002d3a3a7221 */ /* 0x000fe40000010000 */
[----:B------:R-:W4:Y:S04]  /*1260*/  LDS.64 R38, [R38] ;  /* 0x0000000026267984 */ /* 0x000f280000000a00 */
[----:B------:R-:W4:Y:S04]  /*1270*/  LDS.64 R40, [R54] ;  /* 0x0000000036287984 */ /* 0x000f280000000a00 */
[----:B------:R-:W4:Y:S01]  /*1280*/  LDS.64 R42, [R42] ;  /* 0x000000002a2a7984 */ /* 0x000f220000000a00 */
[----:B0-----:R-:W-:Y:S01]  /*1290*/  FADD.FTZ R59, R59, R28 ;  /* 0x0000001c3b3b7221 */ /* 0x001fe20000010000 */
[----:B------:R-:W-:-:S02]  /*12a0*/  FADD.FTZ R58, R58, R29 ;  /* 0x0000001d3a3a7221 */ /* 0x000fc40000010000 */
[----:B------:R-:W0:Y:S04]  /*12b0*/  LDS.64 R44, [R52] ;  /* 0x00000000342c7984 */ /* 0x000e280000000a00 */
[----:B------:R-:W0:Y:S01]  /*12c0*/  LDS.64 R46, [R46] ;  /* 0x000000002e2e7984 */ /* 0x000e220000000a00 */
        /* <DEDUP_REMOVED lines=14> */
[----:B0-----:R-:W-:Y:S01]  /*13b0*/  FADD.FTZ R59, R59, R44 ;  /* 0x0000002c3b3b7221 */ /* 0x001fe20000010000 */
[----:B------:R-:W-:-:S03]  /*13c0*/  FADD.FTZ R58, R58, R45 ;  /* 0x0000002d3a3a7221 */ /* 0x000fc60000010000 */
[----:B------:R-:W-:Y:S01]  /*13d0*/  FADD.FTZ R46, R59, R46 ;  /* 0x0000002e3b2e7221 */ /* 0x000fe20000010000 */
[----:B------:R-:W-:-:S07]  /*13e0*/  FADD.FTZ R47, R58, R47 ;  /* 0x0000002f3a2f7221 */ /* 0x000fce0000010000 */
.L_x_1807:
[----:B------:R-:W-:Y:S05]  /*13f0*/  BSYNC B0 ;  /* 0x0000000000007941 */ /* 0x000fea0003800000 */
.L_x_1806:
[----:B0-----:R-:W0:Y:S01]  /*1400*/  SHFL.BFLY PT, R29, R46, 0x2, 0x1f ;  /* 0x0c401f002e1d7f89 */ /* 0x001e2200000e0000 */
        /* <DEDUP_REMOVED lines=20> */
.L_x_1809:
[----:B------:R-:W-:Y:S05]  /*1550*/  BSYNC B0 ;  /* 0x0000000000007941 */ /* 0x000fea0003800000 */
.L_x_1808:
[----:B------:R-:W-:Y:S01]  /*1560*/  ISETP.NE.AND P0, PT, R4, RZ, PT ;  /* 0x000000ff0400720c */ /* 0x000fe20003f05270 */
[----:B------:R-:W-:Y:S01]  /*1570*/  BAR.SYNC.DEFER_BLOCKING 0x0 ;  /* 0x0000000000007b1d */ /* 0x000fe20000010000 */
[----:B------:R-:W-:Y:S02]  /*1580*/  PRMT R35, R26, 0x7632, R35 ;  /* 0x000076321a237816 */ /* 0x000fe40000000023 */
[----:B------:R-:W-:Y:S02]  /*1590*/  PRMT R32, R24, 0x7632, R32 ;  /* 0x0000763218207816 */ /* 0x000fe40000000020 */
[----:B0-----:R-:W-:Y:S02]  /*15a0*/  PRMT R31, R25, 0x7632, R31 ;  /* 0x00007632191f7816 */ /* 0x001fe4000000001f */
[----:B------:R-:W-:Y:S02]  /*15b0*/  PRMT R27, R27, 0x7632, R27 ;  /* 0x000076321b1b7816 */ /* 0x000fe4000000001b */
[----:B------:R-:W-:-:S02]  /*15c0*/  PRMT R30, R22, 0x7632, R30 ;  /* 0x00007632161e7816 */ /* 0x000fc4000000001e */
[----:B------:R-:W-:Y:S02]  /*15d0*/  PRMT R28, R23, 0x7632, R28 ;  /* 0x00007632171c7816 */ /* 0x000fe4000000001c */
[----:B------:R-:W-:Y:S02]  /*15e0*/  ISETP.GT.U32.AND P1, PT, R4, 0x3f, PT ;  /* 0x0000003f0400780c */ /* 0x000fe40003f24070 */
[----:B------:R-:W-:Y:S02]  /*15f0*/  PRMT R29, R20, 0x7632, R29 ;  /* 0x00007632141d7816 */ /* 0x000fe4000000001d */
[----:B------:R-:W-:Y:S02]  /*1600*/  PRMT R24, R21, 0x7632, R24 ;  /* 0x0000763215187816 */ /* 0x000fe40000000018 */
[----:B-----5:R-:W-:Y:S02]  /*1610*/  PRMT R34, R18, 0x7632, R34 ;  /* 0x0000763212227816 */ /* 0x020fe40000000022 */
        /* <DEDUP_REMOVED lines=13> */
.L_x_1811:
[----:B------:R-:W2:Y:S04]  /*16f0*/  LD.E.STRONG.GPU R22, desc[UR8][R20.64] ;  /* 0x0000000814167980 */ /* 0x000ea8000c10f900 */
[----:B--2---:R-:W-:Y:S01]  /*1700*/  CCTL.IVALL ;  /* 0x00000000ff00798f */ /* 0x004fe20002000000 */
[----:B------:R-:W-:Y:S05]  /*1710*/  YIELD ;  /* 0x0000000000007946 */ /* 0x000fea0003800000 */
[----:B-----5:R-:W-:-:S04]  /*1720*/  LOP3.LUT R22, R22, R23, RZ, 0x3c, !PT ;  /* 0x0000001716167212 */ /* 0x020fc800078e3cff */
[----:B------:R-:W-:-:S13]  /*1730*/  ISETP.GT.AND P0, PT, R22, -0x1, PT ;  /* 0xffffffff1600780c */ /* 0x000fda0003f04270 */
[----:B------:R-:W-:Y:S05]  /*1740*/  @P0 BRA `(.L_x_1811) ;  /* 0xfffffffc00e80947 */ /* 0x000fea000383ffff */
.L_x_1810:
[----:B------:R-:W-:Y:S05]  /*1750*/  WARPSYNC.ALL ;  /* 0x0000000000007948 */ /* 0x000fea0003800000 */
[----:B------:R-:W1:Y:S08]  /*1760*/  @!P1 LDC R23, c[0x0][0x10] ;  /* 0x00000400ff179b82 */ /* 0x000e700000000800 */
[----:B------:R-:W-:Y:S01]  /*1770*/  BAR.SYNC.DEFER_BLOCKING 0x0 ;  /* 0x0000000000007b1d */ /* 0x000fe20000010000 */
[----:B------:R-:W-:-:S07]  /*1780*/  @!P1 LOP3.LUT R37, R4, 0xf, RZ, 0xc0, !PT ;  /* 0x0000000f04259812 */ /* 0x000fce00078ec0ff */
[----:B0-----:R-:W0:Y:S01]  /*1790*/  @!P1 LDC.64 R20, c[0x0][0x248] ;  /* 0x00009200ff149b82 */ /* 0x001e220000000a00 */
[C---:B------:R-:W-:Y:S01]  /*17a0*/  LOP3.LUT P0, RZ, R4.reuse, 0xffffffcf, RZ, 0xc0, !PT ;  /* 0xffffffcf04ff7812 */ /* 0x040fe2000780c0ff */
[----:B------:R-:W-:Y:S01]  /*17b0*/  ULDC.64 UR12, c[0x0][0x240] ;  /* 0x00009000000c7ab9 */ /* 0x000fe20000000a00 */
[----:B-1----:R-:W-:Y:S01]  /*17c0*/  @!P1 IMAD R22, R23, UR4, R6 ;  /* 0x0000000417169c24 */ /* 0x002fe2000f8e0206 */
[----:B------:R-:W-:-:S04]  /*17d0*/  @!P1 LOP3.LUT R23, R4, 0x7ffffff0, RZ, 0xc0, !PT ;  /* 0x7ffffff004179812 */ /* 0x000fc800078ec0ff */
[----:B------:R-:W-:-:S05]  /*17e0*/  @!P1 LEA R22, R22, R23, 0x6 ;  /* 0x0000001716169211 */ /* 0x000fca00078e30ff */
[----:B------:R-:W-:-:S05]  /*17f0*/  @!P1 IMAD.IADD R22, R22, 0x1, R37 ;  /* 0x0000000116169824 */ /* 0x000fca00078e0225 */
[----:B------:R-:W-:-:S05]  /*1800*/  @!P1 SHF.L.U32 R23, R22, 0x1, RZ ;  /* 0x0000000116179819 */ /* 0x000fca00000006ff */
[----:B0-----:R-:W-:-:S06]  /*1810*/  @!P1 IMAD.WIDE.U32 R20, R23, 0x4, R20 ;  /* 0x0000000417149825 */ /* 0x001fcc00078e0014 */
[----:B------:R-:W2:Y:S01]  /*1820*/  @!P1 LDG.E.64 R20, desc[UR8][R20.64] ;  /* 0x0000000814149981 */ /* 0x000ea2000c1e1b00 */
[----:B------:R-:W-:Y:S01]  /*1830*/  CS2R R22, SRZ ;  /* 0x0000000000167805 */ /* 0x000fe2000001ff00 */
[----:B------:R-:W-:Y:S01]  /*1840*/  BSSY B0, `(.L_x_1812) ;  /* 0x0000036000007945 */ /* 0x000fe20003800000 */
[----:B------:R-:W0:Y:S01]  /*1850*/  @!P0 S2R R43, SR_CgaCtaId ;  /* 0x00000000002b8919 */ /* 0x000e220000008800 */
[----:B--2---:R-:W-:Y:S01]  /*1860*/  @!P1 FADD.FTZ R23, RZ, R20 ;  /* 0x00000014ff179221 */ /* 0x004fe20000010000 */
[----:B------:R-:W-:Y:S01]  /*1870*/  @!P1 FADD.FTZ R22, RZ, R21 ;  /* 0x00000015ff169221 */ /* 0x000fe20000010000 */
[----:B------:R-:W-:-:S03]  /*1880*/  ISETP.EQ.U32.AND P1, PT, RZ, UR12, PT ;  /* 0x0000000cff007c0c */ /* 0x000fc6000bf22070 */
[----:B------:R-:W1:Y:S04]  /*1890*/  SHFL.BFLY PT, R36, R23, 0x8, 0x1f ;  /* 0x0d001f0017247f89 */ /* 0x000e6800000e0000 */
[----:B------:R-:W2:Y:S01]  /*18a0*/  SHFL.BFLY PT, R37, R22, 0x8, 0x1f ;  /* 0x0d001f0016257f89 */ /* 0x000ea200000e0000 */
[----:B-1----:R-:W-:Y:S01]  /*18b0*/  FADD.FTZ R36, R36, R23 ;  /* 0x0000001724247221 */ /* 0x002fe20000010000 */
[----:B------:R-:W-:Y:S01]  /*18c0*/  @!P0 SHF.R.U32.HI R23, RZ, 0x1, R4 ;  /* 0x00000001ff178819 */ /* 0x000fe20000011604 */
[----:B--2---:R-:W-:-:S03]  /*18d0*/  FADD.FTZ R37, R37, R22 ;  /* 0x0000001625257221 */ /* 0x004fc60000010000 */
[----:B------:R-:W1:Y:S01]  /*18e0*/  SHFL.BFLY PT, R39, R36, 0x4, 0x1f ;  /* 0x0c801f0024277f89 */ /* 0x000e6200000e0000 */
[----:B------:R-:W-:-:S03]  /*18f0*/  @!P0 LOP3.LUT R23, R23, 0x7ffffff8, RZ, 0xc0, !PT ;  /* 0x7ffffff817178812 */ /* 0x000fc600078ec0ff */
[----:B------:R-:W2:Y:S01]  /*1900*/  SHFL.BFLY PT, R38, R37, 0x4, 0x1f ;  /* 0x0c801f0025267f89 */ /* 0x000ea200000e0000 */
[----:B-1----:R-:W-:Y:S01]  /*1910*/  FADD.FTZ R39, R36, R39 ;  /* 0x0000002724277221 */ /* 0x002fe20000010000 */
[----:B------:R-:W-:Y:S01]  /*1920*/  @!P0 MOV R36, 0x400 ;  /* 0x0000040000248802 */ /* 0x000fe20000000f00 */
[----:B--2---:R-:W-:-:S03]  /*1930*/  FADD.FTZ R38, R37, R38 ;  /* 0x0000002625267221 */ /* 0x004fc60000010000 */
[----:B------:R-:W1:Y:S01]  /*1940*/  SHFL.BFLY PT, R20, R39, 0x2, 0x1f ;  /* 0x0c401f0027147f89 */ /* 0x000e6200000e0000 */
[----:B------:R-:W-:-:S03]  /*1950*/  @!P0 IADD3 R36, R36, 0xc80, RZ ;  /* 0x00000c8024248810 */ /* 0x000fc60007ffe0ff */
[----:B------:R-:W2:Y:S01]  /*1960*/  SHFL.BFLY PT, R41, R38, 0x2, 0x1f ;  /* 0x0c401f0026297f89 */ /* 0x000ea200000e0000 */
[----:B0-----:R-:W-:-:S04]  /*1970*/  @!P0 LEA R36, R43, R36, 0x18 ;  /* 0x000000242b248211 */ /* 0x001fc800078ec0ff */
[----:B------:R-:W-:Y:S01]  /*1980*/  @!P0 IADD3 R23, R23, R36, RZ ;  /* 0x0000002417178210 */ /* 0x000fe20007ffe0ff */
[----:B-1----:R-:W-:Y:S01]  /*1990*/  FADD.FTZ R21, R39, R20 ;  /* 0x0000001427157221 */ /* 0x002fe20000010000 */
[----:B--2---:R-:W-:-:S04]  /*19a0*/  FADD.FTZ R41, R38, R41 ;  /* 0x0000002926297221 */ /* 0x004fc80000010000 */
[----:B------:R-:W0:Y:S04]  /*19b0*/  SHFL.BFLY PT, R20, R21, 0x1, 0x1f ;  /* 0x0c201f0015147f89 */ /* 0x000e2800000e0000 */
[----:B------:R-:W1:Y:S01]  /*19c0*/  SHFL.BFLY PT, R22, R41, 0x1, 0x1f ;  /* 0x0c201f0029167f89 */ /* 0x000e6200000e0000 */
        /* <DEDUP_REMOVED lines=14> */
[C---:B------:R-:W-:Y:S01]  /*1ab0*/  IMAD.SHL.U32 R23, R5.reuse, 0x4, RZ ;  /* 0x0000000405177824 */ /* 0x040fe200078e00ff */
[----:B------:R-:W-:Y:S01]  /*1ac0*/  UIADD3 UR6, UR6, 0xc80, URZ ;  /* 0x00000c8006067890 */ /* 0x000fe2000fffe03f */
[----:B------:R-:W-:-:S03]  /*1ad0*/  SHF.L.U64.HI R37, R5, 0x2, R0 ;  /* 0x0000000205257819 */ /* 0x000fc60000010200 */
[C---:B------:R-:W-:Y:S02]  /*1ae0*/  LOP3.LUT R39, R23.reuse, 0xc, RZ, 0xc0, !PT ;  /* 0x0000000c17277812 */ /* 0x040fe400078ec0ff */
[----:B------:R-:W-:Y:S02]  /*1af0*/  LOP3.LUT R23, R23, 0xfffffff0, RZ, 0xc0, !PT ;  /* 0xfffffff017177812 */ /* 0x000fe400078ec0ff */
[----:B------:R-:W-:Y:S02]  /*1b00*/  IADD3 R22, R39, R4, RZ ;  /* 0x0000000427167210 */ /* 0x000fe40007ffe0ff */
[----:B------:R-:W-:Y:S02]  /*1b10*/  LOP3.LUT R37, R37, 0x1fffffff, RZ, 0xc0, !PT ;  /* 0x1fffffff25257812 */ /* 0x000fe400078ec0ff */
        /* <DEDUP_REMOVED lines=8> */
.L_x_1813:
[----:B------:R-:W-:Y:S05]  /*1ba0*/  BSYNC B0 ;  /* 0x0000000000007941 */ /* 0x000fea0003800000 */
.L_x_1812:
[----:B------:R-:W1:Y:S01]  /*1bb0*/  S2UR UR7, SR_CgaCtaId ;  /* 0x00000000000779c3 */ /* 0x000e620000008800 */
[----:B0-----:R-:W-:Y:S01]  /*1bc0*/  SHF.L.U32 R20, R5, 0x2, RZ ;  /* 0x0000000205147819 */ /* 0x001fe200000006ff */
[----:B------:R-:W-:Y:S01]  /*1bd0*/  IMAD R14, R14, 0x50, R7 ;  /* 0x000000500e0e7824 */ /* 0x000fe200078e0207 */
[----:B------:R-:W-:Y:S01]  /*1be0*/  UMOV UR6, 0x400 ;  /* 0x0000040000067882 */ /* 0x000fe20000000000 */
[----:B------:R-:W-:Y:S01]  /*1bf0*/  SHF.L.U32 R35, R35, 0x10, RZ ;  /* 0x0000001023237819 */ /* 0x000fe200000006ff */
        /* <DEDUP_REMOVED lines=13> */
[----:B------:R-:W-:Y:S02]  /*1cd0*/  LEA.HI R20, R21, R20, RZ, 0x1a ;  /* 0x0000001415147211 */ /* 0x000fe400078fd0ff */
[----:B------:R-:W-:Y:S01]  /*1ce0*/  SHF.L.U32 R31, R31, 0x10, RZ ;  /* 0x000000101f1f7819 */ /* 0x000fe200000006ff */
[----:B-1----:R-:W-:Y:S01]  /*1cf0*/  ULEA UR6, UR7, UR6, 0x18 ;  /* 0x0000000607067291 */ /* 0x002fe2000f8ec03f */
[----:B------:R-:W-:Y:S02]  /*1d00*/  SHF.L.U32 R43, R30, 0x10, RZ ;  /* 0x000000101e2b7819 */ /* 0x000fe400000006ff */
[----:B------:R-:W-:Y:S02]  /*1d10*/  SHF.L.U32 R45, R28, 0x10, RZ ;  /* 0x000000101c2d7819 */ /* 0x000fe400000006ff */
[----:B------:R-:W-:-:S02]  /*1d20*/  SHF.L.U32 R18, R18, 0x10, RZ ;  /* 0x0000001012127819 */ /* 0x000fc400000006ff */
[----:B------:R-:W-:Y:S01]  /*1d30*/  LEA R20, R20, UR6, 0x3 ;  /* 0x0000000614147c11 */ /* 0x000fe2000f8e18ff */
[----:B------:R-:W-:-:S05]  /*1d40*/  ULDC UR6, c[0x0][0x230] ;  /* 0x00008c0000067ab9 */ /* 0x000fca0000000800 */
[----:B------:R-:W0:Y:S02]  /*1d50*/  LDS.64 R20, [R20] ;  /* 0x0000000014147984 */ /* 0x000e240000000a00 */
[----:B0-----:R-:W-:Y:S01]  /*1d60*/  FADD.FTZ R7, R21, UR6 ;  /* 0x0000000615077e21 */ /* 0x001fe20008010000 */
[----:B------:R-:W-:Y:S02]  /*1d70*/  IMAD.U32 R21, R16, 0x10000, RZ ;  /* 0x0001000010157824 */ /* 0x000fe400078e00ff */
[----:B------:R-:W-:Y:S01]  /*1d80*/  FADD.FTZ R16, -R20, R35 ;  /* 0x0000002314107221 */ /* 0x000fe20000010100 */
[--C-:B------:R-:W-:Y:S01]  /*1d90*/  FADD.FTZ R38, R13, -R20.reuse ;  /* 0x800000140d267221 */ /* 0x100fe20000010000 */
[----:B------:R-:W-:Y:S01]  /*1da0*/  SHF.L.U32 R35, R26, 0x10, RZ ;  /* 0x000000101a237819 */ /* 0x000fe200000006ff */
[--C-:B------:R-:W-:Y:S01]  /*1db0*/  FADD.FTZ R26, R15, -R20.reuse ;  /* 0x800000140f1a7221 */ /* 0x100fe20000010000 */
[----:B------:R-:W0:Y:S01]  /*1dc0*/  MUFU.RSQ R7, R7 ;  /* 0x0000000700077308 */ /* 0x000e220000001400 */
[C---:B------:R-:W-:Y:S01]  /*1dd0*/  FADD.FTZ R40, -R20.reuse, R23 ;  /* 0x0000001714287221 */ /* 0x040fe20000010100 */
[--C-:B------:R-:W-:Y:S01]  /*1de0*/  FADD.FTZ R22, R3, -R20.reuse ;  /* 0x8000001403167221 */ /* 0x100fe20000010000 */
[C---:B------:R-:W-:Y:S01]  /*1df0*/  FADD.FTZ R52, -R20.reuse, R47 ;  /* 0x0000002f14347221 */ /* 0x040fe20000010100 */
[----:B------:R-:W-:Y:S01]  /*1e00*/  FADD.FTZ R46, -R20, R45 ;  /* 0x0000002d142e7221 */ /* 0x000fe20000010100 */
[----:B------:R-:W-:Y:S01]  /*1e10*/  FADD.FTZ R44, R53, -R20 ;  /* 0x80000014352c7221 */ /* 0x000fe20000010000 */
[----:B------:R-:W-:Y:S01]  /*1e20*/  ULDC.64 UR6, c[0x0][0x210] ;  /* 0x0000840000067ab9 */ /* 0x000fe20000000a00 */
[C---:B0-----:R-:W-:Y:S01]  /*1e30*/  FMUL.FTZ R16, R7.reuse, R16 ;  /* 0x0000001007107220 */ /* 0x041fe20000410000 */
[----:B------:R-:W-:Y:S01]  /*1e40*/  FMUL.FTZ R17, R7, R38 ;  /* 0x0000002607117220 */ /* 0x000fe20000410000 */
[----:B------:R-:W-:Y:S01]  /*1e50*/  SHF.L.U32 R38, R25, 0x10, RZ ;  /* 0x0000001019267819 */ /* 0x000fe200000006ff */
[----:B------:R-:W-:-:S02]  /*1e60*/  IMAD.U32 R25, R32, 0x10000, RZ ;  /* 0x0001000020197824 */ /* 0x000fc400078e00ff */
[----:B------:R-:W-:Y:S01]  /*1e70*/  FFMA.FTZ R13, R16, R34, R33 ;  /* 0x00000022100d7223 */ /* 0x000fe20000010021 */
[----:B------:R-:W-:Y:S01]  /*1e80*/  FADD.FTZ R32, R49, -R20 ;  /* 0x8000001431207221 */ /* 0x000fe20000010000 */
[----:B------:R-:W-:Y:S01]  /*1e90*/  FFMA.FTZ R16, R17, R19, R36 ;  /* 0x0000001311107223 */ /* 0x000fe20000010024 */
[C---:B------:R-:W-:Y:S01]  /*1ea0*/  FMUL.FTZ R17, R7.reuse, R26 ;  /* 0x0000001a07117220 */ /* 0x040fe20000410000 */
[C---:B------:R-:W-:Y:S01]  /*1eb0*/  FADD.FTZ R26, -R20.reuse, R25 ;  /* 0x00000019141a7221 */ /* 0x040fe20000010100 */
[C---:B------:R-:W-:Y:S01]  /*1ec0*/  FMUL.FTZ R25, R7.reuse, R32 ;  /* 0x0000002007197220 */ /* 0x040fe20000410000 */
[----:B------:R-:W-:Y:S01]  /*1ed0*/  FADD.FTZ R32, -R20, R31 ;  /* 0x0000001f14207221 */ /* 0x000fe20000010100 */
[----:B------:R-:W-:Y:S01]  /*1ee0*/  FMUL.FTZ R23, R7, R40 ;  /* 0x0000002807177220 */ /* 0x000fe20000410000 */
[----:B------:R-:W-:Y:S01]  /*1ef0*/  FMUL.FTZ R22, R22, R7 ;  /* 0x0000000716167220 */ /* 0x000fe20000410000 */
[----:B------:R-:W-:Y:S01]  /*1f00*/  FMUL.FTZ R27, R13, -1.4426950216293334961 ;  /* 0xbfb8aa3b0d1b7820 */ /* 0x000fe20000410000 */
[----:B------:R-:W-:Y:S01]  /*1f10*/  FMUL.FTZ R31, R7, R32 ;  /* 0x00000020071f7220 */ /* 0x000fe20000410000 */
[----:B------:R-:W-:Y:S01]  /*1f20*/  FADD.FTZ R32, R51, -R20 ;  /* 0x8000001433207221 */ /* 0x000fe20000010000 */
[----:B------:R-:W-:Y:S01]  /*1f30*/  FFMA.FTZ R23, R23, R35, R38 ;  /* 0x0000002317177223 */ /* 0x000fe20000010026 */
[C---:B------:R-:W-:Y:S01]  /*1f40*/  FMUL.FTZ R26, R7.reuse, R26 ;  /* 0x0000001a071a7220 */ /* 0x040fe20000410000 */
[C---:B------:R-:W-:Y:S01]  /*1f50*/  FMUL.FTZ R52, R7.reuse, R52 ;  /* 0x0000003407347220 */ /* 0x040fe20000410000 */
[----:B------:R-:W-:Y:S01]  /*1f60*/  FMUL.FTZ R30, R7, R32 ;  /* 0x00000020071e7220 */ /* 0x000fe20000410000 */
[----:B------:R-:W-:Y:S01]  /*1f70*/  FADD.FTZ R32, -R20, R43 ;  /* 0x0000002b14207221 */ /* 0x000fe20000010100 */
[----:B------:R-:W-:Y:S01]  /*1f80*/  FFMA.FTZ R3, R22, R18, R21 ;  /* 0x0000001216037223 */ /* 0x000fe20000010015 */
[----:B------:R-:W-:Y:S01]  /*1f90*/  FMUL.FTZ R15, R23, -1.4426950216293334961 ;  /* 0xbfb8aa3b170f7820 */ /* 0x000fe20000410000 */
[C---:B------:R-:W-:Y:S01]  /*1fa0*/  FMUL.FTZ R29, R7.reuse, R46 ;  /* 0x0000002e071d7220 */ /* 0x040fe20000410000 */
[----:B------:R-:W-:Y:S01]  /*1fb0*/  FMUL.FTZ R32, R7, R32 ;  /* 0x0000002007207220 */ /* 0x000fe20000410000 */
[--C-:B------:R-:W-:Y:S01]  /*1fc0*/  FADD.FTZ R46, R55, -R20.reuse ;  /* 0x80000014372e7221 */ /* 0x100fe20000010000 */
[----:B------:R-:W-:Y:S01]  /*1fd0*/  SHF.L.U32 R49, R24, 0x10, RZ ;  /* 0x0000001018317819 */ /* 0x000fe200000006ff */
[C-C-:B------:R-:W-:Y:S01]  /*1fe0*/  FFMA.FTZ R26, R34.reuse, R26, R33.reuse ;  /* 0x0000001a221a7223 */ /* 0x140fe20000010021 */
[C-C-:B------:R-:W-:Y:S01]  /*1ff0*/  FFMA.FTZ R32, R34.reuse, R32, R33.reuse ;  /* 0x0000002022207223 */ /* 0x140fe20000010021 */
[----:B------:R-:W-:Y:S01]  /*2000*/  FFMA.FTZ R33, R34, R52, R33 ;  /* 0x0000003422217223 */ /* 0x000fe20000010021 */
[----:B------:R-:W-:Y:S01]  /*2010*/  FMUL.FTZ R22, R3, -1.4426950216293334961 ;  /* 0xbfb8aa3b03167820 */ /* 0x000fe20000410000 */
[----:B------:R-:W-:Y:S01]  /*2020*/  MUFU.EX2 R27, R27 ;  /* 0x0000001b001b7308 */ /* 0x000fe20000000800 */
[----:B------:R-:W-:Y:S01]  /*2030*/  FMUL.FTZ R37, R16, -1.4426950216293334961 ;  /* 0xbfb8aa3b10257820 */ /* 0x000fe20000410000 */
[----:B------:R-:W-:Y:S01]  /*2040*/  FADD.FTZ R52, R57, -R20 ;  /* 0x8000001439347221 */ /* 0x000fe20000010000 */
[----:B------:R-:W-:Y:S01]  /*2050*/  FFMA.FTZ R17, R18, R17, R21 ;  /* 0x0000001112117223 */ /* 0x000fe20000010015 */
[----:B------:R-:W-:Y:S01]  /*2060*/  FMUL.FTZ R47, R7, R46 ;  /* 0x0000002e072f7220 */ /* 0x000fe20000410000 */
[----:B------:R-:W-:Y:S01]  /*2070*/  FFMA.FTZ R25, R19, R25, R36 ;  /* 0x0000001913197223 */ /* 0x000fe20000010024 */
[--C-:B------:R-:W-:Y:S01]  /*2080*/  FFMA.FTZ R31, R35, R31, R38.reuse ;  /* 0x0000001f231f7223 */ /* 0x100fe20000010026 */
[----:B------:R-:W-:Y:S01]  /*2090*/  FMUL.FTZ R28, R7, R44 ;  /* 0x0000002c071c7220 */ /* 0x000fe20000410000 */
[----:B------:R-:W0:Y:S01]  /*20a0*/  MUFU.EX2 R15, R15 ;  /* 0x0000000f000f7308 */ /* 0x000e220000000800 */
[----:B------:R-:W-:Y:S01]  /*20b0*/  FADD.FTZ R54, -R20, R49 ;  /* 0x0000003114367221 */ /* 0x000fe20000010100 */
[----:B------:R-:W-:Y:S01]  /*20c0*/  FFMA.FTZ R29, R35, R29, R38 ;  /* 0x0000001d231d7223 */ /* 0x000fe20000010026 */
[C-C-:B------:R-:W-:Y:S01]  /*20d0*/  FFMA.FTZ R30, R18.reuse, R30, R21.reuse ;  /* 0x0000001e121e7223 */ /* 0x140fe20000010015 */
[----:B------:R-:W-:Y:S01]  /*20e0*/  FMUL.FTZ R52, R7, R52 ;  /* 0x0000003407347220 */ /* 0x000fe20000410000 */
[----:B------:R-:W-:Y:S01]  /*20f0*/  FMUL.FTZ R40, R17, -1.4426950216293334961 ;  /* 0xbfb8aa3b11287820 */ /* 0x000fe20000410000 */
[----:B------:R-:W-:Y:S01]  /*2100*/  FFMA.FTZ R18, R18, R47, R21 ;  /* 0x0000002f12127223 */ /* 0x000fe20000010015 */
[----:B------:R-:W-:Y:S01]  /*2110*/  FMUL.FTZ R39, R26, -1.4426950216293334961 ;  /* 0xbfb8aa3b1a277820 */ /* 0x000fe20000410000 */
[----:B------:R-:W1:Y:S01]  /*2120*/  MUFU.EX2 R22, R22 ;  /* 0x0000001600167308 */ /* 0x000e620000000800 */
[----:B------:R-:W-:Y:S01]  /*2130*/  FMUL.FTZ R41, R25, -1.4426950216293334961 ;  /* 0xbfb8aa3b19297820 */ /* 0x000fe20000410000 */
[----:B------:R-:W-:Y:S01]  /*2140*/  FMUL.FTZ R42, R31, -1.4426950216293334961 ;  /* 0xbfb8aa3b1f2a7820 */ /* 0x000fe20000410000 */
[--C-:B------:R-:W-:Y:S01]  /*2150*/  FFMA.FTZ R28, R19, R28, R36.reuse ;  /* 0x0000001c131c7223 */ /* 0x100fe20000010024 */
[----:B------:R-:W-:Y:S01]  /*2160*/  FMUL.FTZ R54, R7, R54 ;  /* 0x0000003607367220 */ /* 0x000fe20000410000 */
[----:B------:R-:W-:Y:S01]  /*2170*/  FMUL.FTZ R46, R29, -1.4426950216293334961 ;  /* 0xbfb8aa3b1d2e7820 */ /* 0x000fe20000410000 */
[----:B------:R-:W-:Y:S01]  /*2180*/  FFMA.FTZ R19, R19, R52, R36 ;  /* 0x0000003413137223 */ /* 0x000fe20000010024 */
[----:B------:R-:W-:Y:S01]  /*2190*/  FMUL.FTZ R43, R30, -1.4426950216293334961 ;  /* 0xbfb8aa3b1e2b7820 */ /* 0x000fe20000410000 */
[----:B------:R-:W-:Y:S01]  /*21a0*/  MUFU.EX2 R37, R37 ;  /* 0x0000002500257308 */ /* 0x000fe20000000800 */
[----:B------:R-:W-:Y:S01]  /*21b0*/  FMUL.FTZ R44, R32, -1.4426950216293334961 ;  /* 0xbfb8aa3b202c7820 */ /* 0x000fe20000410000 */
[----:B------:R-:W-:Y:S01]  /*21c0*/  FMUL.FTZ R34, R18, -1.4426950216293334961 ;  /* 0xbfb8aa3b12227820 */ /* 0x000fe20000410000 */
[----:B------:R-:W-:Y:S01]  /*21d0*/  FMUL.FTZ R45, R28, -1.4426950216293334961 ;  /* 0xbfb8aa3b1c2d7820 */ /* 0x000fe20000410000 */
[----:B------:R-:W-:Y:S01]  /*21e0*/  FFMA.FTZ R35, R35, R54, R38 ;  /* 0x0000003623237223 */ /* 0x000fe20000010026 */
[----:B------:R-:W-:Y:S01]  /*21f0*/  FMUL.FTZ R47, R33, -1.4426950216293334961 ;  /* 0xbfb8aa3b212f7820 */ /* 0x000fe20000410000 */
[----:B0-----:R-:W-:-:S02]  /*2200*/  FADD.FTZ R15, R15, 1 ;  /* 0x3f8000000f0f7421 */ /* 0x001fc40000010000 */
[----:B------:R-:W0:Y:S01]  /*2210*/  MUFU.EX2 R40, R40 ;  /* 0x0000002800287308 */ /* 0x000e220000000800 */
[----:B------:R-:W-:Y:S01]  /*2220*/  FMUL.FTZ R7, R35, -1.4426950216293334961 ;  /* 0xbfb8aa3b23077820 */ /* 0x000fe20000410000 */
[----:B-1----:R-:W-:-:S06]  /*2230*/  FADD.FTZ R22, R22, 1 ;  /* 0x3f80000016167421 */ /* 0x002fcc0000010000 */
[----:B------:R1:W-:Y:S08]  /*2240*/  MUFU.EX2 R21, R46 ;  /* 0x0000002e00157308 */ /* 0x0003f00000000800 */
[----:B------:R-:W-:Y:S01]  /*2250*/  MUFU.EX2 R39, R39 ;  /* 0x0000002700277308 */ /* 0x000fe20000000800 */
[----:B-1----:R-:W-:Y:S01]  /*2260*/  FMUL.FTZ R46, R19, -1.4426950216293334961 ;  /* 0xbfb8aa3b132e7820 */ /* 0x002fe20000410000 */
[----:B0-----:R-:W-:-:S06]  /*2270*/  FADD.FTZ R38, R40, 1 ;  /* 0x3f80000028267421 */ /* 0x001fcc0000010000 */
[----:B------:R-:W0:Y:S08]  /*2280*/  MUFU.EX2 R41, R41 ;  /* 0x0000002900297308 */ /* 0x000e300000000800 */
[----:B------:R-:W1:Y:S08]  /*2290*/  MUFU.EX2 R42, R42 ;  /* 0x0000002a002a7308 */ /* 0x000e700000000800 */
[----:B------:R2:W3:Y:S01]  /*22a0*/  MUFU.EX2 R24, R34 ;  /* 0x0000002200187308 */ /* 0x0004e20000000800 */
[----:B0-----:R-:W-:-:S07]  /*22b0*/  FADD.FTZ R40, R41, 1 ;  /* 0x3f80000029287421 */ /* 0x001fce0000010000 */
[----:B------:R-:W0:Y:S01]  /*22c0*/  MUFU.EX2 R43, R43 ;  /* 0x0000002b002b7308 */ /* 0x000e220000000800 */
[----:B--2---:R-:W-:Y:S01]  /*22d0*/  FADD.FTZ R34, R27, 1 ;  /* 0x3f8000001b227421 */ /* 0x004fe20000010000 */
[----:B------:R-:W-:Y:S01]  /*22e0*/  FADD.FTZ R27, R37, 1 ;  /* 0x3f800000251b7421 */ /* 0x000fe20000010000 */
[----:B------:R-:W-:Y:S01]  /*22f0*/  FADD.FTZ R37, R39, 1 ;  /* 0x3f80000027257421 */ /* 0x000fe20000010000 */
[----:B-1----:R-:W-:-:S04]  /*2300*/  FADD.FTZ R42, R42, 1 ;  /* 0x3f8000002a2a7421 */ /* 0x002fc80000010000 */
[----:B------:R-:W1:Y:S01]  /*2310*/  MUFU.EX2 R44, R44 ;  /* 0x0000002c002c7308 */ /* 0x000e620000000800 */
[----:B---3--:R-:W-:-:S07]  /*2320*/  FADD.FTZ R24, R24, 1 ;  /* 0x3f80000018187421 */ /* 0x008fce0000010000 */
[----:B------:R-:W2:Y:S01]  /*2330*/  MUFU.EX2 R45, R45 ;  /* 0x0000002d002d7308 */ /* 0x000ea20000000800 */
[----:B0-----:R-:W-:-:S07]  /*2340*/  FADD.FTZ R39, R43, 1 ;  /* 0x3f8000002b277421 */ /* 0x001fce0000010000 */
[----:B------:R-:W-:Y:S01]  /*2350*/  MUFU.EX2 R20, R47 ;  /* 0x0000002f00147308 */ /* 0x000fe20000000800 */
[----:B-1----:R-:W-:Y:S01]  /*2360*/  FADD.FTZ R41, R44, 1 ;  /* 0x3f8000002c297421 */ /* 0x002fe20000010000 */
[----:B------:R-:W-:-:S06]  /*2370*/  FADD.FTZ R44, R21, 1 ;  /* 0x3f800000152c7421 */ /* 0x000fcc0000010000 */
[----:B------:R-:W-:Y:S01]  /*2380*/  MUFU.EX2 R46, R46 ;  /* 0x0000002e002e7308 */ /* 0x000fe20000000800 */
[----:B--2---:R-:W-:-:S07]  /*2390*/  FADD.FTZ R43, R45, 1 ;  /* 0x3f8000002d2b7421 */ /* 0x004fce0000010000 */
[----:B------:R-:W0:Y:S08]  /*23a0*/  MUFU.EX2 R7, R7 ;  /* 0x0000000700077308 */ /* 0x000e300000000800 */
[----:B------:R-:W1:Y:S08]  /*23b0*/  MUFU.RCP R34, R34 ;  /* 0x0000002200227308 */ /* 0x000e700000001000 */
[----:B------:R2:W3:Y:S01]  /*23c0*/  MUFU.RCP R36, R15 ;  /* 0x0000000f00247308 */ /* 0x0004e20000001000 */
[----:B0-----:R-:W-:-:S07]  /*23d0*/  FADD.FTZ R7, R7, 1 ;  /* 0x3f80000007077421 */ /* 0x001fce0000010000 */
[----:B------:R-:W0:Y:S01]  /*23e0*/  MUFU.RCP R22, R22 ;  /* 0x0000001600167308 */ /* 0x000e220000001000 */
[--C-:B--2---:R-:W-:Y:S01]  /*23f0*/  SHF.R.S32.HI R15, RZ, 0x1f, R14.reuse ;  /* 0x0000001fff0f7819 */ /* 0x104fe2000001140e */
[----:B-1----:R-:W-:Y:S02]  /*2400*/  FMUL.FTZ R13, R13, R34 ;  /* 0x000000220d0d7220 */ /* 0x002fe40000410000 */
[----:B------:R-:W-:-:S04]  /*2410*/  IMAD.WIDE.U32 R14, R8, 0x50000, R14 ;  /* 0x00050000080e7825 */ /* 0x000fc800078e000e */
[----:B------:R-:W1:Y:S01]  /*2420*/  MUFU.RCP R27, R27 ;  /* 0x0000001b001b7308 */ /* 0x000e620000001000 */
[----:B---3--:R-:W-:Y:S01]  /*2430*/  FMUL.FTZ R36, R23, R36 ;  /* 0x0000002417247220 */ /* 0x008fe20000410000 */
[-C--:B------:R-:W-:Y:S01]  /*2440*/  IADD3 R21, P0, R12, R14.reuse, RZ ;  /* 0x0000000e0c157210 */ /* 0x080fe20007f1e0ff */
[----:B------:R-:W-:Y:S01]  /*2450*/  FADD.FTZ R12, R20, 1 ;  /* 0x3f800000140c7421 */ /* 0x000fe20000010000 */
[----:B------:R-:W-:Y:S02]  /*2460*/  IADD3 R49, R9, R15, RZ ;  /* 0x0000000f09317210 */ /* 0x000fe40007ffe0ff */
[----:B------:R-:W-:Y:S02]  /*2470*/  IADD3 R48, P1, R48, R14, RZ ;  /* 0x0000000e30307210 */ /* 0x000fe40007f3e0ff */
[----:B------:R2:W3:Y:S01]  /*2480*/  MUFU.RCP R45, R24 ;  /* 0x00000018002d7308 */ /* 0x0004e20000001000 */
[----:B0-----:R-:W-:Y:S01]  /*2490*/  FMUL.FTZ R22, R3, R22 ;  /* 0x0000001603167220 */ /* 0x001fe20000410000 */
[----:B------:R-:W-:Y:S01]  /*24a0*/  IADD3 R15, P2, R10, R14, RZ ;  /* 0x0000000e0a0f7210 */ /* 0x000fe20007f5e0ff */
[----:B------:R-:W-:Y:S01]  /*24b0*/  IMAD.X R52, RZ, RZ, R49, P0 ;  /* 0x000000ffff347224 */ /* 0x000fe200000e0631 */
[----:B------:R-:W-:-:S02]  /*24c0*/  IADD3.X R9, RZ, R49, RZ, P1, !PT ;  /* 0x00000031ff097210 */ /* 0x000fc40000ffe4ff */
[----:B------:R-:W-:Y:S02]  /*24d0*/  LEA R8, P3, R48, UR6, 0x1 ;  /* 0x0000000630087c11 */ /* 0x000fe4000f8608ff */
[----:B------:R-:W0:Y:S01]  /*24e0*/  MUFU.RCP R38, R38 ;  /* 0x0000002600267308 */ /* 0x000e220000001000 */
[----:B--2---:R-:W-:Y:S01]  /*24f0*/  FADD.FTZ R24, R46, 1 ;  /* 0x3f8000002e187421 */ /* 0x004fe20000010000 */
[----:B-1----:R-:W-:Y:S01]  /*2500*/  FMUL.FTZ R27, R16, R27 ;  /* 0x0000001b101b7220 */ /* 0x002fe20000410000 */
[----:B------:R-:W-:Y:S02]  /*2510*/  F2FP.BF16.F32.PACK_AB R22, R13, R22 ;  /* 0x000000160d16723e */ /* 0x000fe400000010ff */
[----:B------:R-:W-:Y:S02]  /*2520*/  LEA.HI.X R9, R48, UR7, R9, 0x1, P3 ;  /* 0x0000000730097c11 */ /* 0x000fe400098f0c09 */
[----:B------:R-:W-:Y:S01]  /*2530*/  F2FP.BF16.F32.PACK_AB R27, R36, R27 ;  /* 0x0000001b241b723e */ /* 0x000fe200000010ff */
[----:B------:R-:W1:Y:S01]  /*2540*/  MUFU.RCP R37, R37 ;  /* 0x0000002500257308 */ /* 0x000e620000001000 */
[----:B------:R-:W-:Y:S01]  /*2550*/  PRMT R3, R22, 0x7632, R3 ;  /* 0x0000763216037816 */ /* 0x000fe20000000003 */
[----:B---3--:R-:W-:Y:S01]  /*2560*/  FMUL.FTZ R45, R18, R45 ;  /* 0x0000002d122d7220 */ /* 0x008fe20000410000 */
[----:B------:R-:W-:Y:S01]  /*2570*/  IADD3 R47, P1, R11, R14, RZ ;  /* 0x0000000e0b2f7210 */ /* 0x000fe20007f3e0ff */
[----:B------:R-:W-:Y:S01]  /*2580*/  STG.E.U16 desc[UR8][R8.64], R22 ;  /* 0x0000001608007986 */ /* 0x000fe2000c101508 */
[----:B------:R-:W-:-:S02]  /*2590*/  IADD3.X R46, RZ, R49, RZ, P2, !PT ;  /* 0x00000031ff2e7210 */ /* 0x000fc400017fe4ff */
[----:B------:R-:W-:Y:S01]  /*25a0*/  LEA R10, P0, R15, UR6, 0x1 ;  /* 0x000000060f0a7c11 */ /* 0x000fe2000f8008ff */
[----:B------:R-:W2:Y:S01]  /*25b0*/  MUFU.RCP R40, R40 ;  /* 0x0000002800287308 */ /* 0x000ea20000001000 */
[----:B0-----:R-:W-:Y:S01]  /*25c0*/  FMUL.FTZ R38, R17, R38 ;  /* 0x0000002611267220 */ /* 0x001fe20000410000 */
[----:B------:R0:W-:Y:S01]  /*25d0*/  STG.E.U16 desc[UR8][R8.64+0x2], R3 ;  /* 0x0000020308007986 */ /* 0x0001e2000c101508 */
[----:B------:R-:W-:Y:S02]  /*25e0*/  IADD3.X R48, RZ, R49, RZ, P1, !PT ;  /* 0x00000031ff307210 */ /* 0x000fe40000ffe4ff */
[----:B------:R-:W-:Y:S01]  /*25f0*/  LEA.HI.X R11, R15, UR7, R46, 0x1, P0 ;  /* 0x000000070f0b7c11 */ /* 0x000fe200080f0c2e */
[----:B------:R-:W-:Y:S01]  /*2600*/  STG.E.U16 desc[UR8][R8.64+0x4], R27 ;  /* 0x0000041b08007986 */ /* 0x000fe2000c101508 */
[----:B------:R-:W-:Y:S01]  /*2610*/  LEA R14, P1, R47, UR6, 0x1 ;  /* 0x000000062f0e7c11 */ /* 0x000fe2000f8208ff */
[----:B------:R-:W3:Y:S01]  /*2620*/  MUFU.RCP R42, R42 ;  /* 0x0000002a002a7308 */ /* 0x000ee20000001000 */
[----:B-1----:R-:W-:Y:S01]  /*2630*/  FMUL.FTZ R37, R26, R37 ;  /* 0x000000251a257220 */ /* 0x002fe20000410000 */
[----:B------:R-:W-:-:S02]  /*2640*/  LEA R20, P2, R21, UR6, 0x1 ;  /* 0x0000000615147c11 */ /* 0x000fc4000f8408ff */
[----:B------:R-:W-:Y:S02]  /*2650*/  LEA.HI.X R15, R47, UR7, R48, 0x1, P1 ;  /* 0x000000072f0f7c11 */ /* 0x000fe400088f0c30 */
[----:B------:R-:W-:Y:S02]  /*2660*/  F2FP.BF16.F32.PACK_AB R38, R37, R38 ;  /* 0x000000262526723e */ /* 0x000fe400000010ff */
[----:B------:R-:W1:Y:S01]  /*2670*/  MUFU.RCP R39, R39 ;  /* 0x0000002700277308 */ /* 0x000e620000001000 */
[----:B--2---:R-:W-:Y:S01]  /*2680*/  FMUL.FTZ R40, R25, R40 ;  /* 0x0000002819287220 */ /* 0x004fe20000410000 */
[----:B------:R-:W-:Y:S02]  /*2690*/  LEA.HI.X R21, R21, UR7, R52, 0x1, P2 ;  /* 0x0000000715157c11 */ /* 0x000fe400090f0c34 */
[----:B------:R-:W-:-:S04]  /*26a0*/  IADD3 R5, P0, R5, 0x15, RZ ;  /* 0x0000001505057810 */ /* 0x000fc80007f1e0ff */
[----:B------:R-:W2:Y:S01]  /*26b0*/  MUFU.RCP R41, R41 ;  /* 0x0000002900297308 */ /* 0x000ea20000001000 */
[----:B---3--:R-:W-:Y:S01]  /*26c0*/  FMUL.FTZ R31, R31, R42 ;  /* 0x0000002a1f1f7220 */ /* 0x008fe20000410000 */
[----:B------:R-:W-:Y:S02]  /*26d0*/  IADD3.X R0, RZ, R0, RZ, P0, !PT ;  /* 0x00000000ff007210 */ /* 0x000fe400007fe4ff */
[----:B------:R-:W-:Y:S02]  /*26e0*/  ISETP.GE.U32.AND P0, PT, R5, UR10, PT ;  /* 0x0000000a05007c0c */ /* 0x000fe4000bf06070 */
[----:B------:R-:W-:Y:S02]  /*26f0*/  F2FP.BF16.F32.PACK_AB R40, R31, R40 ;  /* 0x000000281f28723e */ /* 0x000fe400000010ff */
[----:B------:R-:W3:Y:S01]  /*2700*/  MUFU.RCP R43, R43 ;  /* 0x0000002b002b7308 */ /* 0x000ee20000001000 */
[----:B-1----:R-:W-:Y:S01]  /*2710*/  FMUL.FTZ R39, R30, R39 ;  /* 0x000000271e277220 */ /* 0x002fe20000410000 */
[----:B------:R-:W-:-:S02]  /*2720*/  PRMT R13, R40, 0x7632, R13 ;  /* 0x00007632280d7816 */ /* 0x000fc4000000000d */
[----:B------:R-:W-:-:S04]  /*2730*/  ISETP.GE.AND.EX P0, PT, R0, UR5, PT, P0 ;  /* 0x0000000500007c0c */ /* 0x000fc8000bf06300 */
[----:B------:R-:W1:Y:S01]  /*2740*/  MUFU.RCP R44, R44 ;  /* 0x0000002c002c7308 */ /* 0x000e620000001000 */
[----:B--2---:R-:W-:-:S05]  /*2750*/  FMUL.FTZ R32, R32, R41 ;  /* 0x0000002920207220 */ /* 0x004fca0000410000 */
[----:B------:R-:W-:Y:S02]  /*2760*/  F2FP.BF16.F32.PACK_AB R39, R32, R39 ;  /* 0x000000272027723e */ /* 0x000fe400000010ff */
[----:B------:R-:W2:Y:S01]  /*2770*/  MUFU.RCP R12, R12 ;  /* 0x0000000c000c7308 */ /* 0x000ea20000001000 */
[----:B---3--:R-:W-:-:S07]  /*2780*/  FMUL.FTZ R43, R28, R43 ;  /* 0x0000002b1c2b7220 */ /* 0x008fce0000410000 */
[----:B------:R-:W3:Y:S01]  /*2790*/  MUFU.RCP R24, R24 ;  /* 0x0000001800187308 */ /* 0x000ee20000001000 */
[----:B-1----:R-:W-:-:S05]  /*27a0*/  FMUL.FTZ R44, R29, R44 ;  /* 0x0000002c1d2c7220 */ /* 0x002fca0000410000 */
[----:B------:R-:W-:Y:S02]  /*27b0*/  F2FP.BF16.F32.PACK_AB R43, R44, R43 ;  /* 0x0000002b2c2b723e */ /* 0x000fe400000010ff */
[----:B------:R1:W4:Y:S01]  /*27c0*/  MUFU.RCP R34, R7 ;  /* 0x0000000700227308 */ /* 0x0003220000001000 */
[----:B--2---:R-:W-:Y:S01]  /*27d0*/  FMUL.FTZ R12, R33, R12 ;  /* 0x0000000c210c7220 */ /* 0x004fe20000410000 */
[----:B0-----:R-:W-:-:S04]  /*27e0*/  PRMT R3, R43, 0x7632, R3 ;  /* 0x000076322b037816 */ /* 0x001fc80000000003 */
[----:B------:R-:W-:Y:S02]  /*27f0*/  F2FP.BF16.F32.PACK_AB R45, R12, R45 ;  /* 0x0000002d0c2d723e */ /* 0x000fe400000010ff */
[----:B-1----:R-:W-:Y:S01]  /*2800*/  PRMT R7, R27, 0x7632, R7 ;  /* 0x000076321b077816 */ /* 0x002fe20000000007 */
[----:B---3--:R-:W-:-:S04]  /*2810*/  FMUL.FTZ R24, R19, R24 ;  /* 0x0000001813187220 */ /* 0x008fc80000410000 */
[----:B------:R0:W-:Y:S01]  /*2820*/  STG.E.U16 desc[UR8][R8.64+0x6], R7 ;  /* 0x0000060708007986 */ /* 0x0001e2000c101508 */
[----:B----4-:R-:W-:-:S03]  /*2830*/  FMUL.FTZ R35, R35, R34 ;  /* 0x0000002223237220 */ /* 0x010fc60000410000 */
[----:B------:R-:W-:Y:S02]  /*2840*/  STG.E.U16 desc[UR8][R10.64], R38 ;  /* 0x000000260a007986 */ /* 0x000fe4000c101508 */
[----:B------:R-:W-:Y:S02]  /*2850*/  F2FP.BF16.F32.PACK_AB R24, R35, R24 ;  /* 0x000000182318723e */ /* 0x000fe400000010ff */
[----:B------:R-:W-:Y:S01]  /*2860*/  STG.E.U16 desc[UR8][R10.64+0x4], R40 ;  /* 0x000004280a007986 */ /* 0x000fe2000c101508 */
[----:B0-----:R-:W-:-:S03]  /*2870*/  PRMT R9, R38, 0x7632, R9 ;  /* 0x0000763226097816 */ /* 0x001fc60000000009 */
[----:B------:R-:W-:Y:S01]  /*2880*/  STG.E.U16 desc[UR8][R10.64+0x6], R13 ;  /* 0x0000060d0a007986 */ /* 0x000fe2000c101508 */
[----:B------:R-:W-:Y:S02]  /*2890*/  PRMT R7, R39, 0x7632, R7 ;  /* 0x0000763227077816 */ /* 0x000fe40000000007 */
[----:B------:R-:W-:Y:S01]  /*28a0*/  PRMT R8, R24, 0x7632, R8 ;  /* 0x0000763218087816 */ /* 0x000fe20000000008 */
[----:B------:R0:W-:Y:S04]  /*28b0*/  STG.E.U16 desc[UR8][R10.64+0x2], R9 ;  /* 0x000002090a007986 */ /* 0x0001e8000c101508 */
[----:B------:R1:W-:Y:S04]  /*28c0*/  STG.E.U16 desc[UR8][R14.64], R39 ;  /* 0x000000270e007986 */ /* 0x0003e8000c101508 */
[----:B------:R1:W-:Y:S01]  /*28d0*/  STG.E.U16 desc[UR8][R14.64+0x2], R7 ;  /* 0x000002070e007986 */ /* 0x0003e2000c101508 */
[----:B0-----:R-:W-:-:S03]  /*28e0*/  PRMT R10, R45, 0x7632, R10 ;  /* 0x000076322d0a7816 */ /* 0x001fc6000000000a */
[----:B------:R1:W-:Y:S04]  /*28f0*/  STG.E.U16 desc[UR8][R14.64+0x4], R43 ;  /* 0x0000042b0e007986 */ /* 0x0003e8000c101508 */
[----:B------:R1:W-:Y:S04]  /*2900*/  STG.E.U16 desc[UR8][R14.64+0x6], R3 ;  /* 0x000006030e007986 */ /* 0x0003e8000c101508 */
[----:B------:R1:W-:Y:S04]  /*2910*/  STG.E.U16 desc[UR8][R20.64], R45 ;  /* 0x0000002d14007986 */ /* 0x0003e8000c101508 */
[----:B------:R1:W-:Y:S04]  /*2920*/  STG.E.U16 desc[UR8][R20.64+0x2], R10 ;  /* 0x0000020a14007986 */ /* 0x0003e8000c101508 */
[----:B------:R1:W-:Y:S04]  /*2930*/  STG.E.U16 desc[UR8][R20.64+0x4], R24 ;  /* 0x0000041814007986 */ /* 0x0003e8000c101508 */
[----:B------:R1:W-:Y:S01]  /*2940*/  STG.E.U16 desc[UR8][R20.64+0x6], R8 ;  /* 0x0000060814007986 */ /* 0x0003e2000c101508 */
[----:B------:R-:W-:Y:S05]  /*2950*/  @!P0 BRA `(.L_x_1814) ;  /* 0xffffffd800048947 */ /* 0x000fea000383ffff */
[----:B------:R-:W-:Y:S05]  /*2960*/  EXIT ;  /* 0x000000000000794d */ /* 0x000fea0003800000 */
.L_x_1815:
        /* <DEDUP_REMOVED lines=9> */
.L_x_3784:


//--------------------- .text._ZN13group_norm_v214gn_cuda_kernelI13__nv_bfloat16Li320ELi1ELi16ELi80ELi256ELb1ELi32ELi320ELi320ELi4ELb1ELi18ELb0ELb0ENS_16CompileConditionILi900EEEEEvPT_PKS4_S7_S7_flPfS8_Pj --------------------------
	.section	.text._ZN13group_norm_v214gn_cuda_kernelI13__nv_bfloat16Li320ELi1ELi16ELi80ELi256ELb1ELi32ELi320ELi320ELi4ELb1ELi18ELb0ELb0ENS_16CompileConditionILi900EEEEEvPT_PKS4_S7_S7_flPfS8_Pj,"ax",@progbits
	.align	128
        .global         _ZN13group_norm_v214gn_cuda_kernelI13__nv_bfloat16Li320ELi1ELi16ELi80ELi256ELb1ELi32ELi320ELi320ELi4ELb1ELi18ELb0ELb0ENS_16CompileConditionILi900EEEEEvPT_PKS4_S7_S7_flPfS8_Pj
        .type           _ZN13group_norm_v214gn_cuda_kernelI13__nv_bfloat16Li320ELi1ELi16ELi80ELi256ELb1ELi32ELi320ELi320ELi4ELb1ELi18ELb0ELb0ENS_16CompileConditionILi900EEEEEvPT_PKS4_S7_S7_flPfS8_Pj,@function
        .size           _ZN13group_norm_v214gn_cuda_kernelI13__nv_bfloat16Li320ELi1ELi16ELi80ELi256ELb1ELi32ELi320ELi320ELi4ELb1ELi18ELb0ELb0ENS_16CompileConditionILi900EEEEEvPT_PKS4_S7_S7_flPfS8_Pj,(.L_x_3785 - _ZN13group_norm_v214gn_cuda_kernelI13__nv_bfloat16Li320ELi1ELi16ELi80ELi256ELb1ELi32ELi320ELi320ELi4ELb1ELi18ELb0ELb0ENS_16CompileConditionILi900EEEEEvPT_PKS4_S7_S7_flPfS8_Pj)
        .other          _ZN13group_norm_v214gn_cuda_kernelI13__nv_bfloat16Li320ELi1ELi16ELi80ELi256ELb1ELi32ELi320ELi320ELi4ELb1ELi18ELb0ELb0ENS_16CompileConditionILi900EEEEEvPT_PKS4_S7_S7_flPfS8_Pj,@"STO_CUDA_ENTRY STV_DEFAULT"
_ZN13group_norm_v214gn_cuda_kernelI13__nv_bfloat16Li320ELi1ELi16ELi80ELi256ELb1ELi32ELi320ELi320ELi4ELb1ELi18ELb0ELb0ENS_16CompileConditionILi900EEEEEvPT_PKS4_S7_S7_flPfS8_Pj:
.text._ZN13group_norm_v214gn_cuda_kernelI13__nv_bfloat16Li320ELi1ELi16ELi80ELi256ELb1ELi32ELi320ELi320ELi4ELb1ELi18ELb0ELb0ENS_16CompileConditionILi900EEEEEvPT_PKS4_S7_S7_flPfS8_Pj:
        /* <DEDUP_REMOVED lines=17> */
[----:B------:R-:W-:-:S04]  /*0110*/  HFMA2.MMA R6, -RZ, RZ, 0, 0 ;  /* 0x00000000ff067435 */ /* 0x000fc800000001ff */
[----:B------:R-:W-:Y:S02]  /*0120*/  SHF.R.U32.HI R11, RZ, 0x6, R7 ;  /* 0x00000006ff0b7819 */ /* 0x000fe40000011607 */
[----:B-1----:R-:W-:-:S03]  /*0130*/  LEA R7, R9, R0, 0x18 ;  /* 0x0000000009077211 */ /* 0x002fc600078ec0ff */
[----:B------:R-:W-:-:S04]  /*0140*/  IMAD R0, R11, -0x50, R4 ;  /* 0xffffffb00b007824 */ /* 0x000fc800078e0204 */
[----:B------:R-:W-:-:S05]  /*0150*/  IMAD R0, R0, 0x28, R7 ;  /* 0x0000002800007824 */ /* 0x000fca00078e0207 */
[----:B--2---:R-:W-:-:S07]  /*0160*/  LEA R76, R11, R0, 0x3 ;  /* 0x000000000b4c7211 */ /* 0x004fce00078e18ff */
.L_x_1824:
        /* <DEDUP_REMOVED lines=10> */
[----:B------:R-:W-:Y:S01]  /*0210*/  SHF.R.U64 R9, R2, 0x2, R6 ;  /* 0x0000000202097819 */ /* 0x000fe20000001206 */
[----:B------:R-:W1:Y:S01]  /*0220*/  LDC.64 R46, c[0x0][0x228] ;  /* 0x00008a00ff2e7b82 */ /* 0x000e620000000a00 */
[----:B------:R-:W-:Y:S01]  /*0230*/  IADD3 R0, R0, R11, RZ ;  /* 0x0000000b00007210 */ /* 0x000fe20007ffe0ff */
[----:B------:R-:W-:Y:S01]  /*0240*/  IMAD R10, R10, 0x50000, RZ ;  /* 0x000500000a0a7824 */ /* 0x000fe200078e02ff */
[----:B------:R-:W-:-:S03]  /*0250*/  LEA R20, R8, R27, 0x2 ;  /* 0x0000001b08147211 */ /* 0x000fc600078e10ff */
[----:B------:R-:W-:Y:S01]  /*0260*/  IMAD R11, R0, 0x500, RZ ;  /* 0x00000500000b7824 */ /* 0x000fe200078e02ff */
[----:B------:R-:W-:-:S04]  /*0270*/  SHF.R.S32.HI R21, RZ, 0x1f, R20 ;  /* 0x0000001fff157819 */ /* 0x000fc80000011414 */
[----:B------:R-:W-:Y:S01]  /*0280*/  IADD3 R12, R11, 0x1400, RZ ;  /* 0x000014000b0c7810 */ /* 0x000fe20007ffe0ff */
[----:B------:R-:W-:-:S05]  /*0290*/  IMAD.WIDE.U32 R22, R9, 0x50000, R20 ;  /* 0x0005000009167825 */ /* 0x000fca00078e0014 */
[----:B------:R-:W-:Y:S02]  /*02a0*/  IADD3 R21, R23, R10, RZ ;  /* 0x0000000a17157210 */ /* 0x000fe40007ffe0ff */
        /* <DEDUP_REMOVED lines=9> */
[----:B------:R-:W-:-:S05]  /*0340*/  VIADD R13, R11, 0x2800 ;  /* 0x000028000b0d7836 */ /* 0x000fca0000000000 */
[----:B------:R-:W3:Y:S01]  /*0350*/  LDG.E.64.CONSTANT R30, desc[UR8][R30.64] ;  /* 0x000000081e1e7981 */ /* 0x000ee2000c1e9b00 */
[----:B------:R-:W-:Y:S02]  /*0360*/  IADD3 R0, P0, R13, R22, RZ ;  /* 0x000000160d007210 */ /* 0x000fe40007f1e0ff */
[----:B------:R-:W-:Y:S02]  /*0370*/  IADD3 R14, R11, 0x3c00, RZ ;  /* 0x00003c000b0e7810 */ /* 0x000fe40007ffe0ff */
[----:B------:R-:W-:Y:S02]  /*0380*/  IADD3.X R15, RZ, R21, RZ, P0, !PT ;  /* 0x00000015ff0f7210 */ /* 0x000fe400007fe4ff */
[----:B------:R-:W-:-:S04]  /*0390*/  LEA R32, P0, R0, UR6, 0x1 ;  /* 0x0000000600207c11 */ /* 0x000fc8000f8008ff */
[----:B------:R-:W-:Y:S02]  /*03a0*/  LEA.HI.X R33, R0, UR7, R15, 0x1, P0 ;  /* 0x0000000700217c11 */ /* 0x000fe400080f0c0f */
[----:B------:R-:W-:-:S04]  /*03b0*/  IADD3 R0, P0, R14, R22, RZ ;  /* 0x000000160e007210 */ /* 0x000fc80007f1e0ff */
[----:B------:R-:W4:Y:S01]  /*03c0*/  LDG.E.64.CONSTANT R32, desc[UR8][R32.64] ;  /* 0x0000000820207981 */ /* 0x000f22000c1e9b00 */
[----:B------:R-:W-:Y:S02]  /*03d0*/  IADD3.X R15, RZ, R21, RZ, P0, !PT ;  /* 0x00000015ff0f7210 */ /* 0x000fe400007fe4ff */
[----:B------:R-:W-:-:S04]  /*03e0*/  LEA R34, P0, R0, UR6, 0x1 ;  /* 0x0000000600227c11 */ /* 0x000fc8000f8008ff */
[----:B------:R-:W-:Y:S02]  /*03f0*/  LEA.HI.X R35, R0, UR7, R15, 0x1, P0 ;  /* 0x0000000700237c11 */ /* 0x000fe400080f0c0f */
[----:B------:R-:W-:-:S04]  /*0400*/  IADD3 R15, R11, 0x5000, RZ ;  /* 0x000050000b0f7810 */ /* 0x000fc80007ffe0ff */
[----:B------:R-:W4:Y:S01]  /*0410*/  LDG.E.64.CONSTANT R34, desc[UR8][R34.64] ;  /* 0x0000000822227981 */ /* 0x000f22000c1e9b00 */
        /* <DEDUP_REMOVED lines=19> */
[----:B------:R-:W-:Y:S01]  /*0550*/  IMAD.X R19, RZ, RZ, R21, P0 ;  /* 0x000000ffff137224 */ /* 0x000fe200000e0615 */
[----:B------:R-:W-:-:S04]  /*0560*/  LEA R42, P0, R22, UR6, 0x1 ;  /* 0x00000006162a7c11 */ /* 0x000fc8000f8008ff */
[----:B------:R-:W-:-:S06]  /*0570*/  LEA.HI.X R43, R22, UR7, R19, 0x1, P0 ;  /* 0x00000007162b7c11 */ /* 0x000fcc00080f0c13 */
[----:B------:R-:W4:Y:S01]  /*0580*/  LDG.E.64.CONSTANT R42, desc[UR8][R42.64] ;  /* 0x000000082a2a7981 */ /* 0x000f22000c1e9b00 */
        /* <DEDUP_REMOVED lines=9> */
[----:B------:R-:W-:Y:S02]  /*0620*/  SHF.L.U32 R23, R19, 0x10, RZ ;  /* 0x0000001013177819 */ /* 0x000fe400000006ff */
[C---:B------:R-:W-:Y:S01]  /*0630*/  SHF.L.U32 R19, R29.reuse, 0x10, RZ ;  /* 0x000000101d137819 */ /* 0x040fe200000006ff */
[----:B------:R-:W-:Y:S01]  /*0640*/  FFMA.FTZ R22, R0, R0, RZ ;  /* 0x0000000000167223 */ /* 0x000fe200000100ff */
[----:B------:R-:W-:Y:S01]  /*0650*/  FADD.FTZ R21, RZ, R0 ;  /* 0x00000000ff157221 */ /* 0x000fe20000010000 */
[----:B------:R-:W-:Y:S02]  /*0660*/  PRMT R20, R29, 0x7632, R20 ;  /* 0x000076321d147816 */ /* 0x000fe40000000014 */
[----:B------:R-:W-:Y:S01]  /*0670*/  FFMA.FTZ R24, R23, R23, R22 ;  /* 0x0000001717187223 */ /* 0x000fe20000010016 */
[----:B------:R-:W-:Y:S01]  /*0680*/  FADD.FTZ R22, R21, R23 ;  /* 0x0000001715167221 */ /* 0x000fe20000010000 */
[----:B------:R-:W-:-:S02]  /*0690*/  SHF.L.U32 R23, R20, 0x10, RZ ;  /* 0x0000001014177819 */ /* 0x000fc400000006ff */
[----:B------:R-:W-:Y:S01]  /*06a0*/  FFMA.FTZ R24, R19, R19, R24 ;  /* 0x0000001313187223 */ /* 0x000fe20000010018 */
[----:B------:R-:W-:Y:S01]  /*06b0*/  FADD.FTZ R22, R22, R19 ;  /* 0x0000001316167221 */ /* 0x000fe20000010000 */
[C---:B---3--:R-:W-:Y:S02]  /*06c0*/  SHF.L.U32 R20, R30.reuse, 0x10, RZ ;  /* 0x000000101e147819 */ /* 0x048fe400000006ff */
[----:B------:R-:W-:Y:S01]  /*06d0*/  PRMT R21, R30, 0x7632, R21 ;  /* 0x000076321e157816 */ /* 0x000fe20000000015 */
[----:B------:R-:W-:Y:S01]  /*06e0*/  FFMA.FTZ R25, R23, R23, R24 ;  /* 0x0000001717197223 */ /* 0x000fe20000010018 */
[----:B------:R-:W-:Y:S01]  /*06f0*/  FADD.FTZ R23, R22, R23 ;  /* 0x0000001716177221 */ /* 0x000fe20000010000 */
[----:B------:R-:W-:Y:S02]  /*0700*/  PRMT R22, R31, 0x7632, R22 ;  /* 0x000076321f167816 */ /* 0x000fe40000000016 */
[----:B------:R-:W-:Y:S01]  /*0710*/  SHF.L.U32 R24, R21, 0x10, RZ ;  /* 0x0000001015187819 */ /* 0x000fe200000006ff */
[----:B------:R-:W-:Y:S01]  /*0720*/  FFMA.FTZ R25, R20, R20, R25 ;  /* 0x0000001414197223 */ /* 0x000fe20000010019 */
[----:B------:R-:W-:Y:S01]  /*0730*/  FADD.FTZ R23, R23, R20 ;  /* 0x0000001417177221 */ /* 0x000fe20000010000 */
[----:B------:R-:W-:-:S02]  /*0740*/  SHF.L.U32 R21, R31, 0x10, RZ ;  /* 0x000000101f157819 */ /* 0x000fc400000006ff */
[----:B------:R-:W-:Y:S01]  /*0750*/  FFMA.FTZ R26, R24, R24, R25 ;  /* 0x00000018181a7223 */ /* 0x000fe20000010019 */
[----:B------:R-:W-:Y:S01]  /*0760*/  FADD.FTZ R24, R23, R24 ;  /* 0x0000001817187221 */ /* 0x000fe20000010000 */
[----:B------:R-:W-:Y:S02]  /*0770*/  SHF.L.U32 R25, R22, 0x10, RZ ;  /* 0x0000001016197819 */ /* 0x000fe400000006ff */
[----:B------:R-:W-:Y:S01]  /*0780*/  FFMA.FTZ R26, R21, R21, R26 ;  /* 0x00000015151a7223 */ /* 0x000fe2000001001a */
[----:B------:R-:W-:Y:S01]  /*0790*/  FADD.FTZ R24, R24, R21 ;  /* 0x0000001518187221 */ /* 0x000fe20000010000 */
[C---:B----4-:R-:W-:Y:S02]  /*07a0*/  SHF.L.U32 R22, R32.reuse, 0x10, RZ ;  /* 0x0000001020167819 */ /* 0x050fe400000006ff */
[----:B------:R-:W-:Y:S01]  /*07b0*/  PRMT R23, R32, 0x7632, R23 ;  /* 0x0000763220177816 */ /* 0x000fe20000000017 */
[----:B------:R-:W-:Y:S01]  /*07c0*/  FFMA.FTZ R49, R25, R25, R26 ;  /* 0x0000001919317223 */ /* 0x000fe2000001001a */
[----:B------:R-:W-:Y:S01]  /*07d0*/  FADD.FTZ R25, R24, R25 ;  /* 0x0000001918197221 */ /* 0x000fe20000010000 */
[----:B------:R-:W-:-:S02]  /*07e0*/  PRMT R24, R33, 0x7632, R24 ;  /* 0x0000763221187816 */ /* 0x000fc40000000018 */
[----:B------:R-:W-:Y:S01]  /*07f0*/  SHF.L.U32 R26, R23, 0x10, RZ ;  /* 0x00000010171a7819 */ /* 0x000fe200000006ff */
[----:B------:R-:W-:Y:S01]  /*0800*/  FFMA.FTZ R49, R22, R22, R49 ;  /* 0x0000001616317223 */ /* 0x000fe20000010031 */
[----:B------:R-:W-:Y:S01]  /*0810*/  FADD.FTZ R25, R25, R22 ;  /* 0x0000001619197221 */ /* 0x000fe20000010000 */
[----:B------:R-:W-:Y:S02]  /*0820*/  IMAD.U32 R23, R33, 0x10000, RZ ;  /* 0x0001000021177824 */ /* 0x000fe400078e00ff */
[----:B------:R-:W-:Y:S01]  /*0830*/  FFMA.FTZ R48, R26, R26, R49 ;  /* 0x0000001a1a307223 */ /* 0x000fe20000010031 */
[----:B------:R-:W-:Y:S01]  /*0840*/  FADD.FTZ R26, R25, R26 ;  /* 0x0000001a191a7221 */ /* 0x000fe20000010000 */
[----:B------:R-:W-:Y:S02]  /*0850*/  SHF.L.U32 R49, R24, 0x10, RZ ;  /* 0x0000001018317819 */ /* 0x000fe400000006ff */
[----:B------:R-:W-:Y:S01]  /*0860*/  FFMA.FTZ R48, R23, R23, R48 ;  /* 0x0000001717307223 */ /* 0x000fe20000010030 */
[----:B------:R-:W-:Y:S01]  /*0870*/  FADD.FTZ R26, R26, R23 ;  /* 0x000000171a1a7221 */ /* 0x000fe20000010000 */
[----:B------:R-:W-:-:S02]  /*0880*/  SHF.L.U32 R24, R34, 0x10, RZ ;  /* 0x0000001022187819 */ /* 0x000fc400000006ff */
[----:B------:R-:W-:Y:S01]  /*0890*/  PRMT R25, R34, 0x7632, R25 ;  /* 0x0000763222197816 */ /* 0x000fe20000000019 */
[----:B------:R-:W-:Y:S01]  /*08a0*/  FFMA.FTZ R51, R49, R49, R48 ;  /* 0x0000003131337223 */ /* 0x000fe20000010030 */
[----:B------:R-:W-:Y:S01]  /*08b0*/  FADD.FTZ R49, R26, R49 ;  /* 0x000000311a317221 */ /* 0x000fe20000010000 */
[----:B------:R-:W-:Y:S02]  /*08c0*/  PRMT R26, R35, 0x7632, R26 ;  /* 0x00007632231a7816 */ /* 0x000fe4000000001a */
[----:B------:R-:W-:Y:S01]  /*08d0*/  SHF.L.U32 R48, R25, 0x10, RZ ;  /* 0x0000001019307819 */ /* 0x000fe200000006ff */
[----:B------:R-:W-:Y:S01]  /*08e0*/  FFMA.FTZ R51, R24, R24, R51 ;  /* 0x0000001818337223 */ /* 0x000fe20000010033 */
[----:B------:R-:W-:Y:S01]  /*08f0*/  FADD.FTZ R49, R49, R24 ;  /* 0x0000001831317221 */ /* 0x000fe20000010000 */
[----:B------:R-:W-:Y:S02]  /*0900*/  SHF.L.U32 R25, R35, 0x10, RZ ;  /* 0x0000001023197819 */ /* 0x000fe400000006ff */
        /* <DEDUP_REMOVED lines=9> */
[----:B------:R-:W-:Y:S02]  /*09a0*/  SHF.L.U32 R69, R37, 0x10, RZ ;  /* 0x0000001025457819 */ /* 0x000fe400000006ff */
[----:B------:R-:W-:Y:S01]  /*09b0*/  SHF.L.U32 R48, R26, 0x10, RZ ;  /* 0x000000101a307819 */ /* 0x000fe200000006ff */
[----:B------:R-:W-:Y:S01]  /*09c0*/  FFMA.FTZ R51, R68, R68, R51 ;  /* 0x0000004444337223 */ /* 0x000fe20000010033 */
[----:B------:R-:W-:Y:S01]  /*09d0*/  FADD.FTZ R49, R49, R68 ;  /* 0x0000004431317221 */ /* 0x000fe20000010000 */
[----:B------:R-:W-:-:S02]  /*09e0*/  PRMT R26, R37, 0x7632, R26 ;  /* 0x00007632251a7816 */ /* 0x000fc4000000001a */
[----:B------:R-:W-:Y:S01]  /*09f0*/  FFMA.FTZ R50, R48, R48, R51 ;  /* 0x0000003030327223 */ /* 0x000fe20000010033 */
[----:B------:R-:W-:Y:S01]  /*0a00*/  FADD.FTZ R48, R49, R48 ;  /* 0x0000003031307221 */ /* 0x000fe20000010000 */
[----:B------:R-:W-:Y:S02]  /*0a10*/  SHF.L.U32 R49, R26, 0x10, RZ ;  /* 0x000000101a317819 */ /* 0x000fe400000006ff */
[----:B------:R-:W-:Y:S01]  /*0a20*/  FFMA.FTZ R50, R69, R69, R50 ;  /* 0x0000004545327223 */ /* 0x000fe20000010032 */
[----:B------:R-:W-:Y:S01]  /*0a30*/  FADD.FTZ R48, R48, R69 ;  /* 0x0000004530307221 */ /* 0x000fe20000010000 */
[C---:B------:R-:W-:Y:S02]  /*0a40*/  SHF.L.U32 R70, R38.reuse, 0x10, RZ ;  /* 0x0000001026467819 */ /* 0x040fe400000006ff */
[----:B------:R-:W-:Y:S01]  /*0a50*/  PRMT R26, R38, 0x7632, R26 ;  /* 0x00007632261a7816 */ /* 0x000fe2000000001a */
[----:B------:R-:W-:Y:S01]  /*0a60*/  FFMA.FTZ R51, R49, R49, R50 ;  /* 0x0000003131337223 */ /* 0x000fe20000010032 */
[----:B------:R-:W-:Y:S01]  /*0a70*/  FADD.FTZ R49, R48, R49 ;  /* 0x0000003130317221 */ /* 0x000fe20000010000 */
[----:B------:R-:W-:-:S02]  /*0a80*/  SHF.L.U32 R71, R39, 0x10, RZ ;  /* 0x0000001027477819 */ /* 0x000fc400000006ff */
[----:B------:R-:W-:Y:S02]  /*0a90*/  IMAD.U32 R48, R26, 0x10000, RZ ;  /* 0x000100001a307824 */ /* 0x000fe400078e00ff */
        /* <DEDUP_REMOVED lines=12> */
[----:B------:R-:W-:Y:S02]  /*0b60*/  SHF.L.U32 R73, R41, 0x10, RZ ;  /* 0x0000001029497819 */ /* 0x000fe400000006ff */
[----:B------:R-:W-:Y:S01]  /*0b70*/  SHF.L.U32 R48, R26, 0x10, RZ ;  /* 0x000000101a307819 */ /* 0x000fe200000006ff */
        /* <DEDUP_REMOVED lines=29> */
[----:B------:R-:W-:Y:S02]  /*0d50*/  MOV R78, 0x400 ;  /* 0x00000400004e7802 */ /* 0x000fe40000000f00 */
[----:B------:R-:W-:Y:S02]  /*0d60*/  SHF.L.U32 R77, R4, 0x3, RZ ;  /* 0x00000003044d7819 */ /* 0x000fe400000006ff */
[----:B0-----:R-:W-:Y:S02]  /*0d70*/  LOP3.LUT R49, R26, 0xc, RZ, 0xc0, !PT ;  /* 0x0000000c1a317812 */ /* 0x001fe400078ec0ff */
[----:B------:R-:W-:Y:S02]  /*0d80*/  LOP3.LUT R77, R77, 0x18, RZ, 0xc0, !PT ;  /* 0x000000184d4d7812 */ /* 0x000fe400078ec0ff */
[----:B------:R-:W-:-:S05]  /*0d90*/  LEA.HI R26, R4, R49, RZ, 0x1e ;  /* 0x00000031041a7211 */ /* 0x000fca00078ff0ff */
[----:B------:R-:W-:-:S04]  /*0da0*/  IMAD R49, R26, 0x50, -R27 ;  /* 0x000000501a317824 */ /* 0x000fc800078e0a1b */
[C---:B------:R-:W-:Y:S01]  /*0db0*/  VIADD R87, R49.reuse, 0x2c ;  /* 0x0000002c31577836 */ /* 0x040fe20000000000 */
[C---:B------:R-:W-:Y:S02]  /*0dc0*/  IADD3 R26, R49.reuse, 0x4, RZ ;  /* 0x00000004311a7810 */ /* 0x040fe40007ffe0ff */
[C---:B------:R-:W-:Y:S02]  /*0dd0*/  IADD3 R48, R49.reuse, 0x8, RZ ;  /* 0x0000000831307810 */ /* 0x040fe40007ffe0ff */
[----:B------:R-:W-:Y:S02]  /*0de0*/  SHF.R.S32.HI R27, RZ, 0x1f, R26 ;  /* 0x0000001fff1b7819 */ /* 0x000fe4000001141a */
[----:B------:R-:W-:Y:S02]  /*0df0*/  SHF.R.S32.HI R51, RZ, 0x1f, R48 ;  /* 0x0000001fff337819 */ /* 0x000fe40000011430 */
[----:B------:R-:W-:Y:S02]  /*0e00*/  IADD3 R59, R49, 0xc, RZ ;  /* 0x0000000c313b7810 */ /* 0x000fe40007ffe0ff */
[----:B------:R-:W-:-:S02]  /*0e10*/  LEA.HI R26, R27, R26, RZ, 0x2 ;  /* 0x0000001a1b1a7211 */ /* 0x000fc400078f10ff */
[----:B------:R-:W-:Y:S02]  /*0e20*/  LEA.HI R27, R51, R48, RZ, 0x2 ;  /* 0x00000030331b7211 */ /* 0x000fe400078f10ff */
[C---:B------:R-:W-:Y:S02]  /*0e30*/  IADD3 R57, R49.reuse, 0x10, RZ ;  /* 0x0000001031397810 */ /* 0x040fe40007ffe0ff */
[----:B------:R-:W-:Y:S02]  /*0e40*/  SHF.R.S32.HI R50, RZ, 0x1f, R59 ;  /* 0x0000001fff327819 */ /* 0x000fe4000001143b */
[C---:B------:R-:W-:Y:S02]  /*0e50*/  IADD3 R51, R49.reuse, 0x1c, RZ ;  /* 0x0000001c31337810 */ /* 0x040fe40007ffe0ff */
[----:B------:R-:W-:Y:S02]  /*0e60*/  IADD3 R55, R49, 0x14, RZ ;  /* 0x0000001431377810 */ /* 0x000fe40007ffe0ff */
[----:B------:R-:W-:-:S02]  /*0e70*/  SHF.R.S32.HI R48, RZ, 0x1f, R57 ;  /* 0x0000001fff307819 */ /* 0x000fc40000011439 */
[----:B------:R-:W-:Y:S02]  /*0e80*/  LEA.HI R59, R50, R59, RZ, 0x2 ;  /* 0x0000003b323b7211 */ /* 0x000fe400078f10ff */
[----:B------:R-:W-:Y:S02]  /*0e90*/  SHF.R.S32.HI R54, RZ, 0x1f, R51 ;  /* 0x0000001fff367819 */ /* 0x000fe40000011433 */
[----:B------:R-:W-:Y:S02]  /*0ea0*/  SHF.R.S32.HI R50, RZ, 0x1f, R55 ;  /* 0x0000001fff327819 */ /* 0x000fe40000011437 */
[C---:B------:R-:W-:Y:S02]  /*0eb0*/  IADD3 R89, R49.reuse, 0x28, RZ ;  /* 0x0000002831597810 */ /* 0x040fe40007ffe0ff */
[----:B------:R-:W-:Y:S02]  /*0ec0*/  IADD3 R91, R49, 0x20, RZ ;  /* 0x00000020315b7810 */ /* 0x000fe40007ffe0ff */
[----:B------:R-:W-:-:S02]  /*0ed0*/  LEA.HI R57, R48, R57, RZ, 0x2 ;  /* 0x0000003930397211 */ /* 0x000fc400078f10ff */
[----:B------:R-:W-:Y:S02]  /*0ee0*/  LEA.HI R48, R54, R51, RZ, 0x2 ;  /* 0x0000003336307211 */ /* 0x000fe400078f10ff */
[----:B------:R-:W-:Y:S02]  /*0ef0*/  LEA.HI R55, R50, R55, RZ, 0x2 ;  /* 0x0000003732377211 */ /* 0x000fe400078f10ff */
[----:B------:R-:W-:Y:S02]  /*0f00*/  SHF.R.S32.HI R54, RZ, 0x1f, R89 ;  /* 0x0000001fff367819 */ /* 0x000fe40000011459 */
[----:B------:R-:W-:Y:S02]  /*0f10*/  SHF.R.S32.HI R50, RZ, 0x1f, R91 ;  /* 0x0000001fff327819 */ /* 0x000fe4000001145b */
[C---:B------:R-:W-:Y:S02]  /*0f20*/  IADD3 R83, R49.reuse, 0x38, RZ ;  /* 0x0000003831537810 */ /* 0x040fe40007ffe0ff */
[----:B------:R-:W-:-:S02]  /*0f30*/  IADD3 R51, R49, 0x30, RZ ;  /* 0x0000003031337810 */ /* 0x000fc40007ffe0ff */
[----:B------:R-:W-:Y:S02]  /*0f40*/  LEA.HI R89, R54, R89, RZ, 0x2 ;  /* 0x0000005936597211 */ /* 0x000fe400078f10ff */
[----:B------:R-:W-:Y:S02]  /*0f50*/  LEA.HI R91, R50, R91, RZ, 0x2 ;  /* 0x0000005b325b7211 */ /* 0x000fe400078f10ff */
[----:B------:R-:W-:Y:S02]  /*0f60*/  SHF.R.S32.HI R54, RZ, 0x1f, R83 ;  /* 0x0000001fff367819 */ /* 0x000fe40000011453 */
[----:B------:R-:W-:Y:S02]  /*0f70*/  SHF.R.S32.HI R50, RZ, 0x1f, R51 ;  /* 0x0000001fff327819 */ /* 0x000fe40000011433 */
[----:B------:R-:W-:Y:S02]  /*0f80*/  IADD3 R67, R49, 0x18, RZ ;  /* 0x0000001831437810 */ /* 0x000fe40007ffe0ff */
[----:B------:R-:W-:-:S02]  /*0f90*/  LEA.HI R83, R54, R83, RZ, 0x2 ;  /* 0x0000005336537211 */ /* 0x000fc400078f10ff */
[----:B------:R-:W-:Y:S02]  /*0fa0*/  LEA.HI R51, R50, R51, RZ, 0x2 ;  /* 0x0000003332337211 */ /* 0x000fe400078f10ff */
[----:B------:R-:W-:Y:S02]  /*0fb0*/  IADD3 R54, R49, 0x44, RZ ;  /* 0x0000004431367810 */ /* 0x000fe40007ffe0ff */
[----:B-1----:R-:W-:Y:S02]  /*0fc0*/  LEA R78, R53, R78, 0x18 ;  /* 0x0000004e354e7211 */ /* 0x002fe400078ec0ff */
[----:B------:R-:W-:Y:S02]  /*0fd0*/  SHF.R.S32.HI R52, RZ, 0x1f, R67 ;  /* 0x0000001fff347819 */ /* 0x000fe40000011443 */
[----:B------:R-:W-:Y:S02]  /*0fe0*/  SHF.R.S32.HI R50, RZ, 0x1f, R49 ;  /* 0x0000001fff327819 */ /* 0x000fe40000011431 */
[----:B------:R-:W-:-:S02]  /*0ff0*/  IADD3 R53, R49, 0x24, RZ ;  /* 0x0000002431357810 */ /* 0x000fc40007ffe0ff */
[----:B------:R-:W-:Y:S02]  /*1000*/  SHF.R.S32.HI R61, RZ, 0x1f, R54 ;  /* 0x0000001fff3d7819 */ /* 0x000fe40000011436 */
[----:B------:R-:W-:Y:S02]  /*1010*/  LEA.HI R67, R52, R67, RZ, 0x2 ;  /* 0x0000004334437211 */ /* 0x000fe400078f10ff */
[----:B------:R-:W-:Y:S02]  /*1020*/  LEA.HI R50, R50, R49, RZ, 0x2 ;  /* 0x0000003132327211 */ /* 0x000fe400078f10ff */
[----:B------:R-:W-:Y:S02]  /*1030*/  SHF.R.S32.HI R52, RZ, 0x1f, R53 ;  /* 0x0000001fff347819 */ /* 0x000fe40000011435 */
[C---:B------:R-:W-:Y:S02]  /*1040*/  IADD3 R85, R49.reuse, 0x34, RZ ;  /* 0x0000003431557810 */ /* 0x040fe40007ffe0ff */
[----:B------:R-:W-:-:S02]  /*1050*/  IADD3 R65, R49, 0x3c, RZ ;  /* 0x0000003c31417810 */ /* 0x000fc40007ffe0ff */
[C---:B------:R-:W-:Y:S02]  /*1060*/  IADD3 R81, R49.reuse, 0x40, RZ ;  /* 0x0000004031517810 */ /* 0x040fe40007ffe0ff */
[C---:B------:R-:W-:Y:S02]  /*1070*/  IADD3 R63, R49.reuse, 0x48, RZ ;  /* 0x00000048313f7810 */ /* 0x040fe40007ffe0ff */
[----:B------:R-:W-:Y:S02]  /*1080*/  IADD3 R79, R49, 0x4c, RZ ;  /* 0x0000004c314f7810 */ /* 0x000fe40007ffe0ff */
[----:B------:R-:W-:Y:S02]  /*1090*/  LEA.HI R49, R61, R54, RZ, 0x2 ;  /* 0x000000363d317211 */ /* 0x000fe400078f10ff */
[----:B------:R-:W-:Y:S02]  /*10a0*/  SHF.R.S32.HI R61, RZ, 0x2, R50 ;  /* 0x00000002ff3d7819 */ /* 0x000fe40000011432 */
[----:B------:R-:W-:-:S02]  /*10b0*/  LEA.HI R53, R52, R53, RZ, 0x2 ;  /* 0x0000003534357211 */ /* 0x000fc400078f10ff */
[----:B------:R-:W-:Y:S02]  /*10c0*/  SHF.R.S32.HI R52, RZ, 0x1f, R85 ;  /* 0x0000001fff347819 */ /* 0x000fe40000011455 */
[----:B------:R-:W-:Y:S01]  /*10d0*/  SHF.R.S32.HI R93, RZ, 0x2, R26 ;  /* 0x00000002ff5d7819 */ /* 0x000fe2000001141a */
[----:B------:R-:W-:Y:S01]  /*10e0*/  IMAD R26, R61, 0x28, R78 ;  /* 0x000000283d1a7824 */ /* 0x000fe200078e024e */
[----:B------:R-:W-:Y:S02]  /*10f0*/  LEA.HI R85, R52, R85, RZ, 0x2 ;  /* 0x0000005534557211 */ /* 0x000fe400078f10ff */
[----:B------:R-:W-:Y:S02]  /*1100*/  SHF.R.S32.HI R52, RZ, 0x1f, R81 ;  /* 0x0000001fff347819 */ /* 0x000fe40000011451 */
[----:B------:R-:W-:Y:S02]  /*1110*/  SHF.R.S32.HI R61, RZ, 0x2, R27 ;  /* 0x00000002ff3d7819 */ /* 0x000fe4000001141b */
[----:B------:R-:W-:Y:S01]  /*1120*/  SHF.R.S32.HI R27, RZ, 0x2, R48 ;  /* 0x00000002ff1b7819 */ /* 0x000fe20000011430 */
[--C-:B------:R-:W-:Y:S01]  /*1130*/  IMAD R48, R93, 0x28, R78.reuse ;  /* 0x000000285d307824 */ /* 0x100fe200078e024e */
[----:B------:R-:W-:Y:S01]  /*1140*/  IADD3 R26, R26, R77, RZ ;  /* 0x0000004d1a1a7210 */ /* 0x000fe20007ffe0ff */
[----:B------:R-:W-:Y:S01]  /*1150*/  IMAD R50, R61, 0x28, R78 ;  /* 0x000000283d327824 */ /* 0x000fe200078e024e */
[----:B------:R-:W-:Y:S01]  /*1160*/  LEA.HI R81, R52, R81, RZ, 0x2 ;  /* 0x0000005134517211 */ /* 0x000fe200078f10ff */
[----:B------:R-:W-:Y:S01]  /*1170*/  IMAD.IADD R48, R77, 0x1, R48 ;  /* 0x000000014d307824 */ /* 0x000fe200078e0230 */
[----:B------:R-:W-:Y:S01]  /*1180*/  SHF.R.S32.HI R56, RZ, 0x1f, R87 ;  /* 0x0000001fff387819 */ /* 0x000fe20000011457 */
[----:B------:R0:W1:Y:S01]  /*1190*/  LDS.64 R60, [R26] ;  /* 0x000000001a3c7984 */ /* 0x0000620000000a00 */
[----:B------:R-:W-:-:S02]  /*11a0*/  SHF.R.S32.HI R52, RZ, 0x1f, R63 ;  /* 0x0000001fff347819 */ /* 0x000fc4000001143f */
[----:B------:R-:W-:Y:S02]  /*11b0*/  SHF.R.S32.HI R59, RZ, 0x2, R59 ;  /* 0x00000002ff3b7819 */ /* 0x000fe4000001143b */
[----:B------:R-:W-:Y:S02]  /*11c0*/  SHF.R.S32.HI R54, RZ, 0x1f, R79 ;  /* 0x0000001fff367819 */ /* 0x000fe4000001144f */
[----:B------:R-:W-:Y:S02]  /*11d0*/  SHF.R.S32.HI R57, RZ, 0x2, R57 ;  /* 0x00000002ff397819 */ /* 0x000fe40000011439 */
[----:B------:R-:W-:Y:S02]  /*11e0*/  LEA.HI R87, R56, R87, RZ, 0x2 ;  /* 0x0000005738577211 */ /* 0x000fe400078f10ff */
[----:B------:R-:W-:Y:S01]  /*11f0*/  LEA.HI R63, R52, R63, RZ, 0x2 ;  /* 0x0000003f343f7211 */ /* 0x000fe200078f10ff */
[----:B------:R-:W-:Y:S01]  /*1200*/  IMAD R52, R59, 0x28, R78 ;  /* 0x000000283b347824 */ /* 0x000fe200078e024e */
[----:B------:R-:W-:Y:S01]  /*1210*/  SHF.R.S32.HI R56, RZ, 0x1f, R65 ;  /* 0x0000001fff387819 */ /* 0x000fe20000011441 */
[----:B------:R-:W2:Y:S01]  /*1220*/  LDS.64 R58, [R48] ;  /* 0x00000000303a7984 */ /* 0x000ea20000000a00 */
[----:B------:R-:W-:-:S02]  /*1230*/  IADD3 R50, R77, R50, RZ ;  /* 0x000000324d327210 */ /* 0x000fc40007ffe0ff */
[----:B------:R-:W-:Y:S01]  /*1240*/  LEA.HI R79, R54, R79, RZ, 0x2 ;  /* 0x0000004f364f7211 */ /* 0x000fe200078f10ff */
[--C-:B------:R-:W-:Y:S01]  /*1250*/  IMAD R54, R57, 0x28, R78.reuse ;  /* 0x0000002839367824 */ /* 0x100fe200078e024e */
[----:B------:R-:W-:Y:S02]  /*1260*/  SHF.R.S32.HI R55, RZ, 0x2, R55 ;  /* 0x00000002ff377819 */ /* 0x000fe40000011437 */
[----:B------:R-:W-:Y:S02]  /*1270*/  LEA.HI R65, R56, R65, RZ, 0x2 ;  /* 0x0000004138417211 */ /* 0x000fe400078f10ff */
[----:B------:R-:W-:Y:S01]  /*1280*/  IADD3 R52, R77, R52, RZ ;  /* 0x000000344d347210 */ /* 0x000fe20007ffe0ff */
[----:B------:R3:W4:Y:S01]  /*1290*/  LDS.64 R56, [R50] ;  /* 0x0000000032387984 */ /* 0x0007220000000a00 */
[----:B------:R-:W-:Y:S01]  /*12a0*/  SHF.R.S32.HI R67, RZ, 0x2, R67 ;  /* 0x00000002ff437819 */ /* 0x000fe20000011443 */
[----:B------:R-:W-:Y:S01]  /*12b0*/  IMAD R62, R55, 0x28, R78 ;  /* 0x00000028373e7824 */ /* 0x000fe200078e024e */
[----:B------:R-:W-:-:S02]  /*12c0*/  IADD3 R66, R77, R54, RZ ;  /* 0x000000364d427210 */ /* 0x000fc40007ffe0ff */
[----:B------:R-:W4:Y:S01]  /*12d0*/  LDS.64 R54, [R52] ;  /* 0x0000000034367984 */ /* 0x000f220000000a00 */
[--C-:B------:R-:W-:Y:S01]  /*12e0*/  IMAD R64, R67, 0x28, R78.reuse ;  /* 0x0000002843407824 */ /* 0x100fe200078e024e */
[----:B0-----:R-:W-:Y:S01]  /*12f0*/  IADD3 R26, R77, R62, RZ ;  /* 0x0000003e4d1a7210 */ /* 0x001fe20007ffe0ff */
[--C-:B------:R-:W-:Y:S01]  /*1300*/  IMAD R62, R27, 0x28, R78.reuse ;  /* 0x000000281b3e7824 */ /* 0x100fe200078e024e */
[----:B------:R-:W0:Y:S01]  /*1310*/  LDS.64 R66, [R66] ;  /* 0x0000000042427984 */ /* 0x000e220000000a00 */
[----:B------:R-:W-:Y:S02]  /*1320*/  SHF.R.S32.HI R53, RZ, 0x2, R53 ;  /* 0x00000002ff357819 */ /* 0x000fe40000011435 */
[----:B------:R-:W-:Y:S01]  /*1330*/  IADD3 R80, R77, R64, RZ ;  /* 0x000000404d507210 */ /* 0x000fe20007ffe0ff */
[----:B------:R-:W0:Y:S01]  /*1340*/  LDS.64 R26, [R26] ;  /* 0x000000001a1a7984 */ /* 0x000e220000000a00 */
[----:B------:R-:W-:Y:S01]  /*1350*/  SHF.R.S32.HI R91, RZ, 0x2, R91 ;  /* 0x00000002ff5b7819 */ /* 0x000fe2000001145b */
[--C-:B------:R-:W-:Y:S01]  /*1360*/  IMAD R64, R53, 0x28, R78.reuse ;  /* 0x0000002835407824 */ /* 0x100fe200078e024e */
[----:B------:R-:W-:Y:S01]  /*1370*/  SHF.R.S32.HI R51, RZ, 0x2, R51 ;  /* 0x00000002ff337819 */ /* 0x000fe20000011433 */
[----:B------:R1:W0:Y:S01]  /*1380*/  LDS.64 R52, [R80] ;  /* 0x0000000050347984 */ /* 0x0002220000000a00 */
[----:B---3--:R-:W-:Y:S01]  /*1390*/  IADD3 R50, R77, R62, RZ ;  /* 0x0000003e4d327210 */ /* 0x008fe20007ffe0ff */
[--C-:B------:R-:W-:Y:S01]  /*13a0*/  IMAD R82, R91, 0x28, R78.reuse ;  /* 0x000000285b527824 */ /* 0x100fe200078e024e */
[----:B------:R-:W-:Y:S01]  /*13b0*/  SHF.R.S32.HI R87, RZ, 0x2, R87 ;  /* 0x00000002ff577819 */ /* 0x000fe20000011457 */
[----:B------:R-:W-:Y:S01]  /*13c0*/  IMAD R92, R51, 0x28, R78 ;  /* 0x00000028335c7824 */ /* 0x000fe200078e024e */
[----:B------:R-:W-:-:S02]  /*13d0*/  SHF.R.S32.HI R89, RZ, 0x2, R89 ;  /* 0x00000002ff597819 */ /* 0x000fc40000011459 */
[----:B------:R-:W-:Y:S01]  /*13e0*/  SHF.R.S32.HI R83, RZ, 0x2, R83 ;  /* 0x00000002ff537819 */ /* 0x000fe20000011453 */
[----:B------:R-:W3:Y:S01]  /*13f0*/  LDS.64 R50, [R50] ;  /* 0x0000000032327984 */ /* 0x000ee20000000a00 */
[----:B------:R-:W-:Y:S01]  /*1400*/  SHF.R.S32.HI R65, RZ, 0x2, R65 ;  /* 0x00000002ff417819 */ /* 0x000fe20000011441 */
[--C-:B------:R-:W-:Y:S01]  /*1410*/  IMAD R62, R87, 0x28, R78.reuse ;  /* 0x00000028573e7824 */ /* 0x100fe200078e024e */
[----:B------:R-:W-:Y:S01]  /*1420*/  IADD3 R87, R77, R82, RZ ;  /* 0x000000524d577210 */ /* 0x000fe20007ffe0ff */
[--C-:B------:R-:W-:Y:S01]  /*1430*/  IMAD R48, R89, 0x28, R78.reuse ;  /* 0x0000002859307824 */ /* 0x100fe200078e024e */
[----:B------:R-:W-:Y:S01]  /*1440*/  SHF.R.S32.HI R85, RZ, 0x2, R85 ;  /* 0x00000002ff557819 */ /* 0x000fe20000011455 */
[--C-:B------:R-:W-:Y:S01]  /*1450*/  IMAD R88, R83, 0x28, R78.reuse ;  /* 0x0000002853587824 */ /* 0x100fe200078e024e */
[----:B------:R-:W-:Y:S01]  /*1460*/  SHF.R.S32.HI R49, RZ, 0x2, R49 ;  /* 0x00000002ff317819 */ /* 0x000fe20000011431 */
[--C-:B------:R-:W-:Y:S01]  /*1470*/  IMAD R86, R65, 0x28, R78.reuse ;  /* 0x0000002841567824 */ /* 0x100fe200078e024e */
[----:B------:R-:W-:Y:S01]  /*1480*/  SHF.R.S32.HI R81, RZ, 0x2, R81 ;  /* 0x00000002ff517819 */ /* 0x000fe20000011451 */
[--C-:B------:R-:W-:Y:S01]  /*1490*/  IMAD R90, R85, 0x28, R78.reuse ;  /* 0x00000028555a7824 */ /* 0x100fe200078e024e */
[----:B------:R-:W-:Y:S01]  /*14a0*/  IADD3 R83, R77, R64, RZ ;  /* 0x000000404d537210 */ /* 0x000fe20007ffe0ff */
[--C-:B------:R-:W-:Y:S01]  /*14b0*/  IMAD R82, R49, 0x28, R78.reuse ;  /* 0x0000002831527824 */ /* 0x100fe200078e024e */
[----:B------:R-:W3:Y:S01]  /*14c0*/  LDS.64 R64, [R87] ;  /* 0x0000000057407984 */ /* 0x000ee20000000a00 */
[----:B------:R-:W-:Y:S01]  /*14d0*/  SHF.R.S32.HI R63, RZ, 0x2, R63 ;  /* 0x00000002ff3f7819 */ /* 0x000fe2000001143f */
[----:B------:R-:W-:Y:S01]  /*14e0*/  IMAD R84, R81, 0x28, R78 ;  /* 0x0000002851547824 */ /* 0x000fe200078e024e */
[----:B------:R-:W-:Y:S01]  /*14f0*/  SHF.R.S32.HI R79, RZ, 0x2, R79 ;  /* 0x00000002ff4f7819 */ /* 0x000fe2000001144f */
[----:B-1----:R-:W-:Y:S01]  /*1500*/  FADD.FTZ R81, RZ, R60 ;  /* 0x0000003cff517221 */ /* 0x002fe20000010000 */
[----:B------:R-:W-:Y:S01]  /*1510*/  IADD3 R85, R77, R48, RZ ;  /* 0x000000304d557210 */ /* 0x000fe20007ffe0ff */
[--C-:B------:R-:W-:Y:S01]  /*1520*/  IMAD R80, R63, 0x28, R78.reuse ;  /* 0x000000283f507824 */ /* 0x100fe200078e024e */
[----:B------:R-:W1:Y:S01]  /*1530*/  LDS.64 R48, [R83] ;  /* 0x0000000053307984 */ /* 0x000e620000000a00 */
[----:B------:R-:W-:Y:S01]  /*1540*/  IADD3 R60, R77, R62, RZ ;  /* 0x0000003e4d3c7210 */ /* 0x000fe20007ffe0ff */
[----:B------:R-:W-:-:S02]  /*1550*/  IMAD R78, R79, 0x28, R78 ;  /* 0x000000284f4e7824 */ /* 0x000fc400078e024e */
[----:B------:R-:W-:Y:S01]  /*1560*/  FADD.FTZ R79, RZ, R61 ;  /* 0x0000003dff4f7221 */ /* 0x000fe20000010000 */
[----:B------:R-:W1:Y:S01]  /*1570*/  LDS.64 R62, [R85] ;  /* 0x00000000553e7984 */ /* 0x000e620000000a00 */
[----:B--2---:R-:W-:Y:S01]  /*1580*/  FADD.FTZ R81, R81, R58 ;  /* 0x0000003a51517221 */ /* 0x004fe20000010000 */
[----:B------:R-:W-:Y:S02]  /*1590*/  IMAD.IADD R58, R77, 0x1, R92 ;  /* 0x000000014d3a7824 */ /* 0x000fe400078e025c */
[----:B------:R-:W-:Y:S01]  /*15a0*/  FADD.FTZ R92, R79, R59 ;  /* 0x0000003b4f5c7221 */ /* 0x000fe20000010000 */
[----:B------:R-:W2:Y:S01]  /*15b0*/  LDS.64 R60, [R60] ;  /* 0x000000003c3c7984 */ /* 0x000ea20000000a00 */
[----:B----4-:R-:W-:Y:S01]  /*15c0*/  FADD.FTZ R81, R81, R56 ;  /* 0x0000003851517221 */ /* 0x010fe20000010000 */
[----:B------:R-:W-:Y:S01]  /*15d0*/  IADD3 R56, R77, R90, RZ ;  /* 0x0000005a4d387210 */ /* 0x000fe20007ffe0ff */
[----:B------:R-:W-:Y:S01]  /*15e0*/  FADD.FTZ R92, R92, R57 ;  /* 0x000000395c5c7221 */ /* 0x000fe20000010000 */
[----:B------:R-:W4:Y:S01]  /*15f0*/  LDS.64 R58, [R58] ;  /* 0x000000003a3a7984 */ /* 0x000f220000000a00 */
[----:B------:R-:W-:Y:S01]  /*1600*/  FADD.FTZ R81, R81, R54 ;  /* 0x0000003651517221 */ /* 0x000fe20000010000 */
[----:B------:R-:W-:Y:S01]  /*1610*/  IADD3 R54, R77, R88, RZ ;  /* 0x000000584d367210 */ /* 0x000fe20007ffe0ff */
[----:B------:R-:W-:Y:S01]  /*1620*/  FADD.FTZ R92, R92, R55 ;  /* 0x000000375c5c7221 */ /* 0x000fe20000010000 */
[----:B------:R-:W4:Y:S01]  /*1630*/  LDS.64 R56, [R56] ;  /* 0x0000000038387984 */ /* 0x000f220000000a00 */
[----:B0-----:R-:W-:Y:S01]  /*1640*/  FADD.FTZ R81, R81, R66 ;  /* 0x0000004251517221 */ /* 0x001fe20000010000 */
[----:B------:R-:W-:Y:S01]  /*1650*/  IADD3 R66, R77, R86, RZ ;  /* 0x000000564d427210 */ /* 0x000fe20007ffe0ff */
[----:B------:R-:W-:Y:S01]  /*1660*/  FADD.FTZ R92, R92, R67 ;  /* 0x000000435c5c7221 */ /* 0x000fe20000010000 */
[----:B------:R-:W0:Y:S01]  /*1670*/  LDS.64 R54, [R54] ;  /* 0x0000000036367984 */ /* 0x000e220000000a00 */
[----:B------:R-:W-:Y:S01]  /*1680*/  FADD.FTZ R81, R81, R26 ;  /* 0x0000001a51517221 */ /* 0x000fe20000010000 */
[----:B------:R-:W-:Y:S01]  /*1690*/  IADD3 R26, R77, R84, RZ ;  /* 0x000000544d1a7210 */ /* 0x000fe20007ffe0ff */
[----:B------:R-:W-:Y:S01]  /*16a0*/  FADD.FTZ R92, R92, R27 ;  /* 0x0000001b5c5c7221 */ /* 0x000fe20000010000 */
[----:B------:R-:W0:Y:S01]  /*16b0*/  LDS.64 R66, [R66] ;  /* 0x0000000042427984 */ /* 0x000e220000000a00 */
[----:B------:R-:W-:Y:S01]  /*16c0*/  FADD.FTZ R81, R81, R52 ;  /* 0x0000003451517221 */ /* 0x000fe20000010000 */
[----:B------:R-:W-:Y:S01]  /*16d0*/  IADD3 R52, R77, R82, RZ ;  /* 0x000000524d347210 */ /* 0x000fe20007ffe0ff */
[----:B------:R-:W-:Y:S01]  /*16e0*/  FADD.FTZ R92, R92, R53 ;  /* 0x000000355c5c7221 */ /* 0x000fe20000010000 */
[----:B------:R-:W0:Y:S01]  /*16f0*/  LDS.64 R26, [R26] ;  /* 0x000000001a1a7984 */ /* 0x000e220000000a00 */
[----:B---3--:R-:W-:Y:S01]  /*1700*/  FADD.FTZ R81, R81, R50 ;  /* 0x0000003251517221 */ /* 0x008fe20000010000 */
[C---:B------:R-:W-:Y:S01]  /*1710*/  IADD3 R50, R77.reuse, R80, RZ ;  /* 0x000000504d327210 */ /* 0x040fe20007ffe0ff */
[----:B------:R-:W-:Y:S01]  /*1720*/  FADD.FTZ R92, R92, R51 ;  /* 0x000000335c5c7221 */ /* 0x000fe20000010000 */
[----:B------:R-:W3:Y:S01]  /*1730*/  LDS.64 R52, [R52] ;  /* 0x0000000034347984 */ /* 0x000ee20000000a00 */
[----:B------:R-:W-:Y:S01]  /*1740*/  IADD3 R78, R77, R78, RZ ;  /* 0x0000004e4d4e7210 */ /* 0x000fe20007ffe0ff */
[----:B------:R-:W-:Y:S01]  /*1750*/  FADD.FTZ R81, R81, R64 ;  /* 0x0000004051517221 */ /* 0x000fe20000010000 */
[----:B------:R-:W-:Y:S01]  /*1760*/  FADD.FTZ R92, R92, R65 ;  /* 0x000000415c5c7221 */ /* 0x000fe20000010000 */
[----:B------:R-:W3:Y:S02]  /*1770*/  LDS.64 R50, [R50] ;  /* 0x0000000032327984 */ /* 0x000ee40000000a00 */
[----:B-1----:R-:W-:-:S02]  /*1780*/  FADD.FTZ R81, R81, R48 ;  /* 0x0000003051517221 */ /* 0x002fc40000010000 */
[----:B------:R-:W1:Y:S01]  /*1790*/  LDS.64 R64, [R78] ;  /* 0x000000004e407984 */ /* 0x000e620000000a00 */
[----:B------:R-:W-:Y:S01]  /*17a0*/  FADD.FTZ R92, R92, R49 ;  /* 0x000000315c5c7221 */ /* 0x000fe20000010000 */
[----:B------:R-:W-:-:S03]  /*17b0*/  FADD.FTZ R81, R81, R62 ;  /* 0x0000003e51517221 */ /* 0x000fc60000010000 */
[----:B------:R-:W-:Y:S01]  /*17c0*/  FADD.FTZ R92, R92, R63 ;  /* 0x0000003f5c5c7221 */ /* 0x000fe20000010000 */
[----:B--2---:R-:W-:-:S03]  /*17d0*/  FADD.FTZ R81, R81, R60 ;  /* 0x0000003c51517221 */ /* 0x004fc60000010000 */
        /* <DEDUP_REMOVED lines=15> */
[----:B-1----:R-:W-:-:S03]  /*18d0*/  FADD.FTZ R64, R81, R64 ;  /* 0x0000004051407221 */ /* 0x002fc60000010000 */
[----:B------:R-:W-:-:S07]  /*18e0*/  FADD.FTZ R65, R92, R65 ;  /* 0x000000415c417221 */ /* 0x000fce0000010000 */
.L_x_1817:
[----:B------:R-:W-:Y:S05]  /*18f0*/  BSYNC B0 ;  /* 0x0000000000007941 */ /* 0x000fea0003800000 */
.L_x_1816:
        /* <DEDUP_REMOVED lines=15> */
[----:B------:R-:W-:Y:S01]  /*19f0*/  LOP3.LUT R51, R54, 0xfffffff8, R3, 0xe2, !PT ;  /* 0xfffffff836337812 */ /* 0x000fe200078ee203 */
[----:B0-----:R-:W-:-:S05]  /*1a00*/  IMAD R50, R52, UR4, R5 ;  /* 0x0000000434327c24 */ /* 0x001fca000f8e0205 */
[----:B------:R-:W-:-:S04]  /*1a10*/  LEA R50, R50, R51, 0x5 ;  /* 0x0000003332327211 */ /* 0x000fc800078e28ff */
[----:B------:R-:W-:-:S05]  /*1a20*/  SHF.L.U32 R51, R50, 0x1, RZ ;  /* 0x0000000132337819 */ /* 0x000fca00000006ff */
[----:B-1----:R-:W-:-:S05]  /*1a30*/  IMAD.WIDE.U32 R48, R51, 0x4, R48 ;  /* 0x0000000433307825 */ /* 0x002fca00078e0030 */
[----:B------:R0:W-:Y:S02]  /*1a40*/  STG.E.64 desc[UR8][R48.64], R26 ;  /* 0x0000001a30007986 */ /* 0x0001e4000c101b08 */
.L_x_1819:
[----:B------:R-:W-:Y:S05]  /*1a50*/  BSYNC B0 ;  /* 0x0000000000007941 */ /* 0x000fea0003800000 */
.L_x_1818:
[----:B------:R-:W-:Y:S01]  /*1a60*/  ISETP.NE.AND P0, PT, R4, RZ, PT ;  /* 0x000000ff0400720c */ /* 0x000fe20003f05270 */
[----:B------:R-:W-:Y:S01]  /*1a70*/  BAR.SYNC.DEFER_BLOCKING 0x0 ;  /* 0x0000000000007b1d */ /* 0x000fe20000010000 */
        /* <DEDUP_REMOVED lines=22> */
[----:B0-----:R-:W0:Y:S01]  /*1be0*/  LDC.64 R26, c[0x0][0x250] ;  /* 0x00009400ff1a7b82 */ /* 0x001e220000000a00 */
        /* <DEDUP_REMOVED lines=8> */
.L_x_1821:
[----:B------:R-:W2:Y:S04]  /*1c70*/  LD.E.STRONG.GPU R28, desc[UR8][R26.64] ;  /* 0x000000081a1c7980 */ /* 0x000ea8000c10f900 */
[----:B--2---:R-:W-:Y:S01]  /*1c80*/  CCTL.IVALL ;  /* 0x00000000ff00798f */ /* 0x004fe20002000000 */
[----:B------:R-:W-:Y:S05]  /*1c90*/  YIELD ;  /* 0x0000000000007946 */ /* 0x000fea0003800000 */
[----:B-----5:R-:W-:-:S04]  /*1ca0*/  LOP3.LUT R28, R28, R29, RZ, 0x3c, !PT ;  /* 0x0000001d1c1c7212 */ /* 0x020fc800078e3cff */
[----:B------:R-:W-:-:S13]  /*1cb0*/  ISETP.GT.AND P0, PT, R28, -0x1, PT ;  /* 0xffffffff1c00780c */ /* 0x000fda0003f04270 */
[----:B------:R-:W-:Y:S05]  /*1cc0*/  @P0 BRA `(.L_x_1821) ;  /* 0xfffffffc00e80947 */ /* 0x000fea000383ffff */
.L_x_1820:
[----:B------:R-:W-:Y:S05]  /*1cd0*/  WARPSYNC.ALL ;  /* 0x0000000000007948 */ /* 0x000fea0003800000 */
[----:B------:R-:W1:Y:S08]  /*1ce0*/  @!P1 LDC R28, c[0x0][0x10] ;  /* 0x00000400ff1c9b82 */ /* 0x000e700000000800 */
[----:B------:R-:W-:Y:S01]  /*1cf0*/  BAR.SYNC.DEFER_BLOCKING 0x0 ;  /* 0x0000000000007b1d */ /* 0x000fe20000010000 */
[----:B------:R-:W-:-:S02]  /*1d00*/  @!P1 LOP3.LUT R29, R4, 0x7ffffff8, RZ, 0xc0, !PT ;  /* 0x7ffffff8041d9812 */ /* 0x000fc400078ec0ff */
[----:B0-----:R-:W-:-:S05]  /*1d10*/  @!P1 LOP3.LUT R49, R4, 0x7, RZ, 0xc0, !PT ;  /* 0x0000000704319812 */ /* 0x001fca00078ec0ff */
[----:B------:R-:W0:Y:S01]  /*1d20*/  @!P1 LDC.64 R26, c[0x0][0x248] ;  /* 0x00009200ff1a9b82 */ /* 0x000e220000000a00 */
[----:B------:R-:W-:Y:S01]  /*1d30*/  LOP3.LUT P0, RZ, R4, 0xffffffe7, RZ, 0xc0, !PT ;  /* 0xffffffe704ff7812 */ /* 0x000fe2000780c0ff */
[----:B------:R-:W-:Y:S01]  /*1d40*/  ULDC.64 UR12, c[0x0][0x240] ;  /* 0x00009000000c7ab9 */ /* 0x000fe20000000a00 */
[----:B-1----:R-:W-:-:S05]  /*1d50*/  @!P1 IMAD R28, R28, UR4, R5 ;  /* 0x000000041c1c9c24 */ /* 0x002fca000f8e0205 */
[----:B------:R-:W-:-:S04]  /*1d60*/  @!P1 LEA R28, R28, R29, 0x5 ;  /* 0x0000001d1c1c9211 */ /* 0x000fc800078e28ff */
[----:B------:R-:W-:-:S04]  /*1d70*/  @!P1 IADD3 R28, R28, R49, RZ ;  /* 0x000000311c1c9210 */ /* 0x000fc80007ffe0ff */
        /* <DEDUP_REMOVED lines=12> */
[----:B--2---:R-:W-:-:S04]  /*1e40*/  FADD.FTZ R49, R49, R28 ;  /* 0x0000001c31317221 */ /* 0x004fc80000010000 */
[----:B------:R-:W1:Y:S01]  /*1e50*/  SHFL.BFLY PT, R51, R48, 0x2, 0x1f ;  /* 0x0c401f0030337f89 */ /* 0x000e6200000e0000 */
[----:B------:R-:W-:-:S03]  /*1e60*/  @!P0 MOV R28, 0x400 ;  /* 0x00000400001c8802 */ /* 0x000fc60000000f00 */
[----:B------:R-:W2:Y:S01]  /*1e70*/  SHFL.BFLY PT, R52, R49, 0x2, 0x1f ;  /* 0x0c401f0031347f89 */ /* 0x000ea200000e0000 */
[----:B------:R-:W-:-:S04]  /*1e80*/  @!P0 IADD3 R28, R28, 0xc80, RZ ;  /* 0x00000c801c1c8810 */ /* 0x000fc80007ffe0ff */
[----:B0-----:R-:W-:Y:S02]  /*1e90*/  @!P0 LEA R29, R55, R28, 0x18 ;  /* 0x0000001c371d8211 */ /* 0x001fe400078ec0ff */
[----:B------:R-:W-:-:S04]  /*1ea0*/  @!P0 LOP3.LUT R28, R4, 0xfffffff8, RZ, 0xc0, !PT ;  /* 0xfffffff8041c8812 */ /* 0x000fc800078ec0ff */
        /* <DEDUP_REMOVED lines=24> */
[----:B------:R-:W-:-:S02]  /*2030*/  IADD3 R28, R51, R4, RZ ;  /* 0x00000004331c7210 */ /* 0x000fc40007ffe0ff */
        /* <DEDUP_REMOVED lines=9> */
.L_x_1823:
[----:B------:R-:W-:Y:S05]  /*20d0*/  BSYNC B0 ;  /* 0x0000000000007941 */ /* 0x000fea0003800000 */
.L_x_1822:
        /* <DEDUP_REMOVED lines=9> */
[----:B------:R-:W-:Y:S01]  /*2170*/  ULOP3.LUT UR4, UR4, 0x1, URZ, 0x3c, !UPT ;  /* 0x0000000104047892 */ /* 0x000fe2000f8e3c3f */
[----:B------:R-:W-:-:S02]  /*2180*/  IADD3 R7, RZ, -R26, RZ ;  /* 0x8000001aff077210 */ /* 0x000fc40007ffe0ff */
[----:B------:R-:W-:Y:S01]  /*2190*/  SHF.L.U32 R8, R32, 0x10, RZ ;  /* 0x0000001020087819 */ /* 0x000fe200000006ff */
[----:B------:R-:W-:Y:S01]  /*21a0*/  IMAD.WIDE.U32 R26, R28, -0x33333333, RZ ;  /* 0xcccccccd1c1a7825 */ /* 0x000fe200078e00ff */
[----:B------:R-:W-:Y:S02]  /*21b0*/  SHF.L.U32 R44, R44, 0x10, RZ ;  /* 0x000000102c2c7819 */ /* 0x000fe400000006ff */
[----:B------:R-:W-:Y:S01]  /*21c0*/  SHF.L.U32 R46, R46, 0x10, RZ ;  /* 0x000000102e2e7819 */ /* 0x000fe200000006ff */
[----:B------:R-:W-:Y:S01]  /*21d0*/  IMAD.MOV.U32 R26, RZ, RZ, R7 ;  /* 0x000000ffff1a7224 */ /* 0x000fe200078e0007 */
[----:B------:R-:W-:Y:S02]  /*21e0*/  SHF.L.U32 R33, R33, 0x10, RZ ;  /* 0x0000001021217819 */ /* 0x000fe400000006ff */
[----:B------:R-:W-:Y:S02]  /*21f0*/  SHF.L.U32 R45, R45, 0x10, RZ ;  /* 0x000000102d2d7819 */ /* 0x000fe400000006ff */
[----:B------:R-:W-:Y:S01]  /*2200*/  LEA.HI R26, R27, R26, RZ, 0x1a ;  /* 0x0000001a1b1a7211 */ /* 0x000fe200078fd0ff */
[----:B-1----:R-:W-:Y:S01]  /*2210*/  ULEA UR6, UR7, UR6, 0x18 ;  /* 0x0000000607067291 */ /* 0x002fe2000f8ec03f */
[----:B------:R-:W-:-:S02]  /*2220*/  SHF.L.U32 R47, R47, 0x10, RZ ;  /* 0x000000102f2f7819 */ /* 0x000fc400000006ff */
[----:B------:R-:W-:Y:S02]  /*2230*/  SHF.L.U32 R55, R37, 0x10, RZ ;  /* 0x0000001025377819 */ /* 0x000fe400000006ff */
[----:B------:R-:W-:Y:S02]  /*2240*/  SHF.L.U32 R63, R59, 0x10, RZ ;  /* 0x000000103b3f7819 */ /* 0x000fe400000006ff */
[----:B------:R-:W-:Y:S01]  /*2250*/  LEA R26, R26, UR6, 0x3 ;  /* 0x000000061a1a7c11 */ /* 0x000fe2000f8e18ff */
[----:B------:R-:W-:Y:S01]  /*2260*/  ULDC UR6, c[0x0][0x230] ;  /* 0x00008c0000067ab9 */ /* 0x000fe20000000800 */
[----:B------:R-:W-:Y:S02]  /*2270*/  SHF.L.U32 R39, R39, 0x10, RZ ;  /* 0x0000001027277819 */ /* 0x000fe400000006ff */
[----:B------:R-:W-:Y:S02]  /*2280*/  SHF.L.U32 R79, R62, 0x10, RZ ;  /* 0x000000103e4f7819 */ /* 0x000fe400000006ff */
[----:B------:R-:W0:Y:S01]  /*2290*/  LDS.64 R26, [R26] ;  /* 0x000000001a1a7984 */ /* 0x000e220000000a00 */
[----:B------:R-:W-:-:S02]  /*22a0*/  SHF.L.U32 R85, R40, 0x10, RZ ;  /* 0x0000001028557819 */ /* 0x000fc400000006ff */
[----:B------:R-:W-:Y:S02]  /*22b0*/  SHF.L.U32 R61, R53, 0x10, RZ ;  /* 0x00000010353d7819 */ /* 0x000fe400000006ff */
[----:B------:R-:W-:Y:S01]  /*22c0*/  SHF.L.U32 R81, R38, 0x10, RZ ;  /* 0x0000001026517819 */ /* 0x000fe200000006ff */
[----:B0-----:R-:W-:Y:S01]  /*22d0*/  FADD.FTZ R7, R27, UR6 ;  /* 0x000000061b077e21 */ /* 0x001fe20008010000 */
[--C-:B------:R-:W-:Y:S01]  /*22e0*/  FADD.FTZ R0, R0, -R26.reuse ;  /* 0x8000001a00007221 */ /* 0x100fe20000010000 */
[----:B------:R-:W-:Y:S01]  /*22f0*/  FADD.FTZ R36, -R26, R29 ;  /* 0x0000001d1a247221 */ /* 0x000fe20000010100 */
[--C-:B------:R-:W-:Y:S01]  /*2300*/  FADD.FTZ R32, R19, -R26.reuse ;  /* 0x8000001a13207221 */ /* 0x100fe20000010000 */
[--C-:B------:R-:W-:Y:S01]  /*2310*/  FADD.FTZ R20, R20, -R26.reuse ;  /* 0x8000001a14147221 */ /* 0x100fe20000010000 */
[--C-:B------:R-:W-:Y:S01]  /*2320*/  FADD.FTZ R78, R25, -R26.reuse ;  /* 0x8000001a194e7221 */ /* 0x100fe20000010000 */
[----:B------:R-:W0:Y:S01]  /*2330*/  MUFU.RSQ R7, R7 ;  /* 0x0000000700077308 */ /* 0x000e220000001400 */
[--C-:B------:R-:W-:Y:S01]  /*2340*/  FADD.FTZ R22, R22, -R26.reuse ;  /* 0x8000001a16167221 */ /* 0x100fe20000010000 */
[--C-:B------:R-:W-:Y:S01]  /*2350*/  FADD.FTZ R64, R24, -R26.reuse ;  /* 0x8000001a18407221 */ /* 0x100fe20000010000 */
[----:B------:R-:W-:Y:S01]  /*2360*/  FADD.FTZ R84, -R26, R39 ;  /* 0x000000271a547221 */ /* 0x000fe20000010100 */
[--C-:B------:R-:W-:Y:S01]  /*2370*/  FADD.FTZ R68, R68, -R26.reuse ;  /* 0x8000001a44447221 */ /* 0x100fe20000010000 */
[--C-:B------:R-:W-:Y:S01]  /*2380*/  FADD.FTZ R86, R72, -R26.reuse ;  /* 0x8000001a48567221 */ /* 0x100fe20000010000 */
[--C-:B------:R-:W-:Y:S01]  /*2390*/  FADD.FTZ R80, R70, -R26.reuse ;  /* 0x8000001a46507221 */ /* 0x100fe20000010000 */
[----:B------:R-:W-:Y:S01]  /*23a0*/  FADD.FTZ R88, R74, -R26 ;  /* 0x8000001a4a587221 */ /* 0x000fe20000010000 */
[----:B------:R-:W-:Y:S01]  /*23b0*/  ULDC.64 UR6, c[0x0][0x210] ;  /* 0x0000840000067ab9 */ /* 0x000fe20000000a00 */
[----:B0-----:R-:W-:Y:S01]  /*23c0*/  FMUL.FTZ R27, R0, R7 ;  /* 0x00000007001b7220 */ /* 0x001fe20000410000 */
[----:B------:R-:W-:Y:S01]  /*23d0*/  SHF.L.U32 R0, R30, 0x10, RZ ;  /* 0x000000101e007819 */ /* 0x000fe200000006ff */
[C---:B------:R-:W-:Y:S01]  /*23e0*/  FMUL.FTZ R29, R7.reuse, R36 ;  /* 0x00000024071d7220 */ /* 0x040fe20000410000 */
[----:B------:R-:W-:Y:S01]  /*23f0*/  FMUL.FTZ R32, R7, R32 ;  /* 0x0000002007207220 */ /* 0x000fe20000410000 */
[----:B------:R-:W-:Y:S01]  /*2400*/  FFMA.FTZ R27, R27, R44, R46 ;  /* 0x0000002c1b1b7223 */ /* 0x000fe2000001002e */
[----:B------:R-:W-:Y:S01]  /*2410*/  FMUL.FTZ R84, R7, R84 ;  /* 0x0000005407547220 */ /* 0x000fe20000410000 */
[----:B------:R-:W-:Y:S01]  /*2420*/  FFMA.FTZ R30, R29, R8, R0 ;  /* 0x000000081d1e7223 */ /* 0x000fe20000010000 */
[----:B------:R-:W-:Y:S01]  /*2430*/  SHF.L.U32 R29, R31, 0x10, RZ ;  /* 0x000000101f1d7819 */ /* 0x000fe200000006ff */
[----:B------:R-:W-:Y:S01]  /*2440*/  FMUL.FTZ R36, R27, -1.4426950216293334961 ;  /* 0xbfb8aa3b1b247820 */ /* 0x000fe20000410000 */
[----:B------:R-:W-:Y:S01]  /*2450*/  FFMA.FTZ R32, R32, R45, R47 ;  /* 0x0000002d20207223 */ /* 0x000fe2000001002f */
[----:B------:R-:W-:Y:S01]  /*2460*/  FMUL.FTZ R67, R7, R68 ;  /* 0x0000004407437220 */ /* 0x000fe20000410000 */
[C---:B------:R-:W-:Y:S01]  /*2470*/  FADD.FTZ R68, -R26.reuse, R79 ;  /* 0x0000004f1a447221 */ /* 0x040fe20000010100 */
[----:B------:R-:W-:Y:S01]  /*2480*/  FADD.FTZ R48, -R26, R29 ;  /* 0x0000001d1a307221 */ /* 0x000fe20000010100 */
[----:B------:R-:W-:Y:S01]  /*2490*/  SHF.L.U32 R29, R35, 0x10, RZ ;  /* 0x00000010231d7819 */ /* 0x000fe200000006ff */
[----:B------:R0:W-:Y:S01]  /*24a0*/  MUFU.EX2 R19, R36 ;  /* 0x0000002400137308 */ /* 0x0001e20000000800 */
[C---:B------:R-:W-:Y:S01]  /*24b0*/  FMUL.FTZ R35, R7.reuse, R20 ;  /* 0x0000001407237220 */ /* 0x040fe20000410000 */
[----:B------:R-:W-:Y:S01]  /*24c0*/  FMUL.FTZ R52, R7, R48 ;  /* 0x0000003007347220 */ /* 0x000fe20000410000 */
[----:B------:R-:W-:Y:S01]  /*24d0*/  FMUL.FTZ R48, R32, -1.4426950216293334961 ;  /* 0xbfb8aa3b20307820 */ /* 0x000fe20000410000 */
[----:B------:R-:W-:Y:S01]  /*24e0*/  FFMA.FTZ R72, R33, R84, R29 ;  /* 0x0000005421487223 */ /* 0x000fe2000001001d */
[----:B------:R-:W-:Y:S01]  /*24f0*/  FFMA.FTZ R35, R44, R35, R46 ;  /* 0x000000232c237223 */ /* 0x000fe2000001002e */
[----:B------:R-:W-:Y:S01]  /*2500*/  SHF.L.U32 R79, R66, 0x10, RZ ;  /* 0x00000010424f7819 */ /* 0x000fe200000006ff */
[----:B------:R-:W-:Y:S01]  /*2510*/  FADD.FTZ R84, -R26, R85 ;  /* 0x000000551a547221 */ /* 0x000fe20000010100 */
[----:B------:R1:W2:Y:S01]  /*2520*/  MUFU.EX2 R34, R48 ;  /* 0x0000003000227308 */ /* 0x0002a20000000800 */
[----:B0-----:R-:W-:Y:S01]  /*2530*/  FFMA.FTZ R36, R52, R33, R29 ;  /* 0x0000002134247223 */ /* 0x001fe2000001001d */
[----:B------:R-:W-:Y:S01]  /*2540*/  FADD.FTZ R52, -R26, R49 ;  /* 0x000000311a347221 */ /* 0x000fe20000010100 */
[----:B------:R-:W-:Y:S01]  /*2550*/  FMUL.FTZ R51, R35, -1.4426950216293334961 ;  /* 0xbfb8aa3b23337820 */ /* 0x000fe20000410000 */
[C---:B------:R-:W-:Y:S01]  /*2560*/  FMUL.FTZ R85, R7.reuse, R84 ;  /* 0x0000005407557220 */ /* 0x040fe20000410000 */
[C---:B------:R-:W-:Y:S01]  /*2570*/  FMUL.FTZ R83, R7.reuse, R86 ;  /* 0x0000005607537220 */ /* 0x040fe20000410000 */
[----:B------:R-:W-:Y:S01]  /*2580*/  FMUL.FTZ R49, R7, R52 ;  /* 0x0000003407317220 */ /* 0x000fe20000410000 */
[--C-:B------:R-:W-:Y:S01]  /*2590*/  FADD.FTZ R52, R21, -R26.reuse ;  /* 0x8000001a15347221 */ /* 0x100fe20000010000 */
[----:B------:R0:W-:Y:S01]  /*25a0*/  MUFU.EX2 R37, R51 ;  /* 0x0000003300257308 */ /* 0x0001e20000000800 */
[----:B------:R-:W-:Y:S01]  /*25b0*/  FADD.FTZ R84, R73, -R26 ;  /* 0x8000001a49547221 */ /* 0x000fe20000010000 */
[--C-:B------:R-:W-:Y:S01]  /*25c0*/  FFMA.FTZ R73, R8, R85, R0.reuse ;  /* 0x0000005508497223 */ /* 0x100fe20000010000 */
[C---:B-1----:R-:W-:Y:S01]  /*25d0*/  FMUL.FTZ R48, R7.reuse, R52 ;  /* 0x0000003407307220 */ /* 0x042fe20000410000 */
[----:B------:R-:W-:Y:S01]  /*25e0*/  FADD.FTZ R52, -R26, R55 ;  /* 0x000000371a347221 */ /* 0x000fe20000010100 */
[----:B------:R-:W-:Y:S01]  /*25f0*/  SHF.L.U32 R55, R50, 0x10, RZ ;  /* 0x0000001032377819 */ /* 0x000fe200000006ff */
[----:B------:R-:W-:Y:S01]  /*2600*/  FMUL.FTZ R87, R7, R88 ;  /* 0x0000005807577220 */ /* 0x000fe20000410000 */
[----:B------:R-:W-:Y:S01]  /*2610*/  FFMA.FTZ R48, R45, R48, R47 ;  /* 0x000000302d307223 */ /* 0x000fe2000001002f */
[----:B------:R-:W-:Y:S01]  /*2620*/  FFMA.FTZ R49, R8, R49, R0 ;  /* 0x0000003108317223 */ /* 0x000fe20000010000 */
[----:B0-----:R-:W-:Y:S01]  /*2630*/  FMUL.FTZ R51, R7, R22 ;  /* 0x0000001607337220 */ /* 0x001fe20000410000 */
[----:B------:R-:W-:Y:S01]  /*2640*/  FADD.FTZ R58, -R26, R55 ;  /* 0x000000371a3a7221 */ /* 0x000fe20000010100 */
[----:B------:R-:W-:Y:S01]  /*2650*/  FMUL.FTZ R54, R48, -1.4426950216293334961 ;  /* 0xbfb8aa3b30367820 */ /* 0x000fe20000410000 */
[----:B------:R-:W-:Y:S01]  /*2660*/  SHF.L.U32 R85, R41, 0x10, RZ ;  /* 0x0000001029557819 */ /* 0x000fe200000006ff */
[C---:B------:R-:W-:Y:S01]  /*2670*/  FFMA.FTZ R51, R44.reuse, R51, R46 ;  /* 0x000000332c337223 */ /* 0x040fe2000001002e */
[----:B------:R-:W-:Y:S01]  /*2680*/  FMUL.FTZ R55, R7, R58 ;  /* 0x0000003a07377220 */ /* 0x000fe20000410000 */
[----:B------:R-:W-:Y:S01]  /*2690*/  FADD.FTZ R58, R23, -R26 ;  /* 0x8000001a173a7221 */ /* 0x000fe20000010000 */
[----:B------:R0:W-:Y:S01]  /*26a0*/  MUFU.EX2 R50, R54 ;  /* 0x0000003600327308 */ /* 0x0001e20000000800 */
[----:B------:R-:W-:Y:S01]  /*26b0*/  FMUL.FTZ R57, R51, -1.4426950216293334961 ;  /* 0xbfb8aa3b33397820 */ /* 0x000fe20000410000 */
[C-C-:B------:R-:W-:Y:S01]  /*26c0*/  FFMA.FTZ R62, R44.reuse, R67, R46.reuse ;  /* 0x000000432c3e7223 */ /* 0x140fe2000001002e */
[----:B------:R-:W-:Y:S01]  /*26d0*/  FFMA.FTZ R40, R44, R83, R46 ;  /* 0x000000532c287223 */ /* 0x000fe2000001002e */
[----:B------:R-:W-:Y:S01]  /*26e0*/  FMUL.FTZ R21, R49, -1.4426950216293334961 ;  /* 0xbfb8aa3b31157820 */ /* 0x000fe20000410000 */
[----:B------:R-:W-:Y:S01]  /*26f0*/  FADD.FTZ R86, -R26, R85 ;  /* 0x000000551a567221 */ /* 0x000fe20000010100 */
[----:B------:R-:W-:-:S02]  /*2700*/  IMAD.U32 R85, R42, 0x10000, RZ ;  /* 0x000100002a557824 */ /* 0x000fc400078e00ff */
[C---:B------:R-:W-:Y:S01]  /*2710*/  FMUL.FTZ R52, R7.reuse, R52 ;  /* 0x0000003407347220 */ /* 0x040fe20000410000 */
[----:B------:R1:W-:Y:S01]  /*2720*/  MUFU.EX2 R23, R57 ;  /* 0x0000003900177308 */ /* 0x0003e20000000800 */
[C---:B0-----:R-:W-:Y:S01]  /*2730*/  FMUL.FTZ R54, R7.reuse, R58 ;  /* 0x0000003a07367220 */ /* 0x041fe20000410000 */
[----:B------:R-:W-:Y:S01]  /*2740*/  FADD.FTZ R58, -R26, R61 ;  /* 0x0000003d1a3a7221 */ /* 0x000fe20000010100 */
[----:B------:R-:W-:Y:S01]  /*2750*/  SHF.L.U32 R61, R56, 0x10, RZ ;  /* 0x00000010383d7819 */ /* 0x000fe200000006ff */
[----:B------:R-:W-:Y:S01]  /*2760*/  FMUL.FTZ R86, R7, R86 ;  /* 0x0000005607567220 */ /* 0x000fe20000410000 */
[----:B------:R-:W-:Y:S01]  /*2770*/  FFMA.FTZ R54, R45, R54, R47 ;  /* 0x000000362d367223 */ /* 0x000fe2000001002f */
[C---:B------:R-:W-:Y:S01]  /*2780*/  FMUL.FTZ R58, R7.reuse, R58 ;  /* 0x0000003a073a7220 */ /* 0x040fe20000410000 */
[----:B------:R-:W-:Y:S01]  /*2790*/  FMUL.FTZ R31, R30, -1.4426950216293334961 ;  /* 0xbfb8aa3b1e1f7820 */ /* 0x000fe20000410000 */
[----:B------:R-:W0:Y:S01]  /*27a0*/  MUFU.EX2 R21, R21 ;  /* 0x0000001500157308 */ /* 0x000e220000000800 */
[----:B------:R-:W-:Y:S01]  /*27b0*/  FMUL.FTZ R60, R54, -1.4426950216293334961 ;  /* 0xbfb8aa3b363c7820 */ /* 0x000fe20000410000 */
[----:B-1----:R-:W-:Y:S01]  /*27c0*/  FMUL.FTZ R57, R7, R64 ;  /* 0x0000004007397220 */ /* 0x002fe20000410000 */
[----:B------:R-:W-:Y:S01]  /*27d0*/  FADD.FTZ R64, -R26, R61 ;  /* 0x0000003d1a407221 */ /* 0x000fe20000010100 */
[----:B------:R-:W-:Y:S01]  /*27e0*/  FFMA.FTZ R74, R33, R86, R29 ;  /* 0x00000056214a7223 */ /* 0x000fe2000001001d */
[----:B------:R-:W-:Y:S01]  /*27f0*/  FMUL.FTZ R20, R36, -1.4426950216293334961 ;  /* 0xbfb8aa3b24147820 */ /* 0x000fe20000410000 */
[----:B------:R-:W-:Y:S01]  /*2800*/  FFMA.FTZ R57, R44, R57, R46 ;  /* 0x000000392c397223 */ /* 0x000fe2000001002e */
[----:B------:R-:W-:Y:S01]  /*2810*/  FMUL.FTZ R61, R7, R64 ;  /* 0x00000040073d7220 */ /* 0x000fe20000410000 */
[----:B------:R1:W-:Y:S01]  /*2820*/  MUFU.EX2 R24, R60 ;  /* 0x0000003c00187308 */ /* 0x0003e20000000800 */
[----:B------:R-:W-:Y:S01]  /*2830*/  FADD.FTZ R86, -R26, R85 ;  /* 0x000000551a567221 */ /* 0x000fe20000010100 */
[----:B------:R-:W-:Y:S01]  /*2840*/  FMUL.FTZ R64, R57, -1.4426950216293334961 ;  /* 0xbfb8aa3b39407820 */ /* 0x000fe20000410000 */
[C-C-:B------:R-:W-:Y:S01]  /*2850*/  FFMA.FTZ R52, R33.reuse, R52, R29.reuse ;  /* 0x0000003421347223 */ /* 0x140fe2000001001d */
[----:B------:R-:W-:Y:S01]  /*2860*/  FFMA.FTZ R58, R33, R58, R29 ;  /* 0x0000003a213a7223 */ /* 0x000fe2000001001d */
[C---:B------:R-:W-:Y:S01]  /*2870*/  FMUL.FTZ R67, R7.reuse, R68 ;  /* 0x0000004407437220 */ /* 0x040fe20000410000 */
[--C-:B------:R-:W-:Y:S01]  /*2880*/  FFMA.FTZ R55, R8, R55, R0.reuse ;  /* 0x0000003708377223 */ /* 0x100fe20000010000 */
[C---:B------:R-:W-:Y:S01]  /*2890*/  FMUL.FTZ R89, R7.reuse, R86 ;  /* 0x0000005607597220 */ /* 0x040fe20000410000 */
[----:B------:R-:W-:Y:S01]  /*28a0*/  MUFU.EX2 R59, R64 ;  /* 0x00000040003b7308 */ /* 0x000fe20000000800 */
[----:B-1----:R-:W-:Y:S01]  /*28b0*/  FMUL.FTZ R60, R7, R78 ;  /* 0x0000004e073c7220 */ /* 0x002fe20000410000 */
[----:B------:R-:W-:Y:S01]  /*28c0*/  FADD.FTZ R78, -R26, R63 ;  /* 0x0000003f1a4e7221 */ /* 0x000fe20000010100 */
[----:B------:R-:W-:Y:S01]  /*28d0*/  FMUL.FTZ R22, R52, -1.4426950216293334961 ;  /* 0xbfb8aa3b34167820 */ /* 0x000fe20000410000 */
[----:B------:R-:W-:Y:S01]  /*28e0*/  FMUL.FTZ R56, R58, -1.4426950216293334961 ;  /* 0xbfb8aa3b3a387820 */ /* 0x000fe20000410000 */
[----:B------:R-:W-:Y:S01]  /*28f0*/  FFMA.FTZ R60, R45, R60, R47 ;  /* 0x0000003c2d3c7223 */ /* 0x000fe2000001002f */
[----:B------:R-:W-:Y:S01]  /*2900*/  FMUL.FTZ R78, R7, R78 ;  /* 0x0000004e074e7220 */ /* 0x000fe20000410000 */
[----:B------:R-:W-:Y:S01]  /*2910*/  FFMA.FTZ R61, R8, R61, R0 ;  /* 0x0000003d083d7223 */ /* 0x000fe20000010000 */
[----:B------:R-:W1:Y:S01]  /*2920*/  MUFU.EX2 R31, R31 ;  /* 0x0000001f001f7308 */ /* 0x000e620000000800 */
[----:B------:R-:W-:Y:S01]  /*2930*/  FMUL.FTZ R77, R60, -1.4426950216293334961 ;  /* 0xbfb8aa3b3c4d7820 */ /* 0x000fe20000410000 */
[----:B------:R-:W-:Y:S01]  /*2940*/  FFMA.FTZ R63, R33, R78, R29 ;  /* 0x0000004e213f7223 */ /* 0x000fe2000001001d */
[----:B------:R-:W-:Y:S01]  /*2950*/  FADD.FTZ R78, R69, -R26 ;  /* 0x8000001a454e7221 */ /* 0x000fe20000010000 */
[----:B------:R-:W-:Y:S01]  /*2960*/  FFMA.FTZ R67, R8, R67, R0 ;  /* 0x0000004308437223 */ /* 0x000fe20000010000 */
[----:B------:R-:W-:Y:S01]  /*2970*/  FMUL.FTZ R53, R55, -1.4426950216293334961 ;  /* 0xbfb8aa3b37357820 */ /* 0x000fe20000410000 */
[----:B------:R-:W-:Y:S01]  /*2980*/  FADD.FTZ R86, R75, -R26 ;  /* 0x8000001a4b567221 */ /* 0x000fe20000010000 */
[C---:B------:R-:W-:Y:S01]  /*2990*/  FMUL.FTZ R66, R7.reuse, R78 ;  /* 0x0000004e07427220 */ /* 0x040fe20000410000 */
[C---:B------:R-:W-:Y:S01]  /*29a0*/  FADD.FTZ R78, -R26.reuse, R79 ;  /* 0x0000004f1a4e7221 */ /* 0x040fe20000010100 */
[----:B------:R-:W-:Y:S01]  /*29b0*/  FMUL.FTZ R79, R7, R80 ;  /* 0x00000050074f7220 */ /* 0x000fe20000410000 */
[----:B------:R-:W-:Y:S01]  /*29c0*/  FADD.FTZ R80, -R26, R81 ;  /* 0x000000511a507221 */ /* 0x000fe20000010100 */
[----:B------:R-:W-:Y:S01]  /*29d0*/  FFMA.FTZ R66, R45, R66, R47 ;  /* 0x000000422d427223 */ /* 0x000fe2000001002f */
[C---:B------:R-:W-:Y:S01]  /*29e0*/  FMUL.FTZ R78, R7.reuse, R78 ;  /* 0x0000004e074e7220 */ /* 0x040fe20000410000 */
[C---:B------:R-:W-:Y:S01]  /*29f0*/  FFMA.FTZ R38, R44.reuse, R79, R46 ;  /* 0x0000004f2c267223 */ /* 0x040fe2000001002e */
[----:B------:R-:W-:Y:S01]  /*2a00*/  FMUL.FTZ R81, R7, R80 ;  /* 0x0000005007517220 */ /* 0x000fe20000410000 */
[----:B------:R-:W-:Y:S01]  /*2a10*/  FADD.FTZ R80, R71, -R26 ;  /* 0x8000001a47507221 */ /* 0x000fe20000010000 */
[----:B------:R-:W-:Y:S01]  /*2a20*/  FFMA.FTZ R46, R44, R87, R46 ;  /* 0x000000572c2e7223 */ /* 0x000fe2000001002e */
[----:B------:R-:W-:Y:S01]  /*2a30*/  SHF.L.U32 R87, R43, 0x10, RZ ;  /* 0x000000102b577819 */ /* 0x000fe200000006ff */
[----:B------:R-:W-:Y:S01]  /*2a40*/  FFMA.FTZ R70, R33, R78, R29 ;  /* 0x0000004e21467223 */ /* 0x000fe2000001001d */
[----:B------:R-:W-:Y:S01]  /*2a50*/  FMUL.FTZ R82, R7, R80 ;  /* 0x0000005007527220 */ /* 0x000fe20000410000 */
[----:B------:R3:W-:Y:S01]  /*2a60*/  MUFU.EX2 R64, R77 ;  /* 0x0000004d00407308 */ /* 0x0007e20000000800 */
[----:B------:R-:W-:Y:S01]  /*2a70*/  FFMA.FTZ R71, R8, R81, R0 ;  /* 0x0000005108477223 */ /* 0x000fe20000010000 */
[----:B------:R-:W-:Y:S01]  /*2a80*/  FADD.FTZ R88, -R26, R87 ;  /* 0x000000571a587221 */ /* 0x000fe20000010100 */
[----:B------:R-:W-:Y:S01]  /*2a90*/  FFMA.FTZ R39, R45, R82, R47 ;  /* 0x000000522d277223 */ /* 0x000fe2000001002f */
[----:B------:R-:W-:Y:S01]  /*2aa0*/  FMUL.FTZ R78, R70, -1.4426950216293334961 ;  /* 0xbfb8aa3b464e7820 */ /* 0x000fe20000410000 */
[----:B------:R-:W-:Y:S01]  /*2ab0*/  FMUL.FTZ R79, R38, -1.4426950216293334961 ;  /* 0xbfb8aa3b264f7820 */ /* 0x000fe20000410000 */
[----:B------:R-:W-:Y:S01]  /*2ac0*/  FMUL.FTZ R88, R7, R88 ;  /* 0x0000005807587220 */ /* 0x000fe20000410000 */
[----:B------:R-:W-:Y:S01]  /*2ad0*/  FMUL.FTZ R80, R71, -1.4426950216293334961 ;  /* 0xbfb8aa3b47507820 */ /* 0x000fe20000410000 */
[----:B------:R-:W-:Y:S01]  /*2ae0*/  FMUL.FTZ R82, R39, -1.4426950216293334961 ;  /* 0xbfb8aa3b27527820 */ /* 0x000fe20000410000 */
[----:B---3--:R-:W-:Y:S01]  /*2af0*/  FMUL.FTZ R77, R66, -1.4426950216293334961 ;  /* 0xbfb8aa3b424d7820 */ /* 0x008fe20000410000 */
[----:B------:R-:W-:Y:S01]  /*2b00*/  FFMA.FTZ R33, R33, R88, R29 ;  /* 0x0000005821217223 */ /* 0x000fe2000001001d */
[----:B------:R-:W-:Y:S01]  /*2b10*/  MUFU.EX2 R78, R78 ;  /* 0x0000004e004e7308 */ /* 0x000fe20000000800 */
[----:B------:R-:W-:Y:S01]  /*2b20*/  SHF.R.S32.HI R29, RZ, 0x1f, R28 ;  /* 0x0000001fff1d7819 */ /* 0x000fe2000001141c */
[----:B------:R-:W-:Y:S01]  /*2b30*/  FFMA.FTZ R0, R8, R89, R0 ;  /* 0x0000005908007223 */ /* 0x000fe20000010000 */
[----:B--2---:R-:W-:Y:S01]  /*2b40*/  FADD.FTZ R34, R34, 1 ;  /* 0x3f80000022227421 */ /* 0x004fe20000010000 */
[----:B------:R-:W-:Y:S01]  /*2b50*/  FMUL.FTZ R84, R7, R84 ;  /* 0x0000005407547220 */ /* 0x000fe20000410000 */
[----:B------:R-:W-:Y:S01]  /*2b60*/  FMUL.FTZ R25, R61, -1.4426950216293334961 ;  /* 0xbfb8aa3b3d197820 */ /* 0x000fe20000410000 */
[----:B------:R-:W-:-:S04]  /*2b70*/  IMAD.WIDE.U32 R28, R9, 0x50000, R28 ;  /* 0x00050000091c7825 */ /* 0x000fc800078e001c */
[----:B------:R-:W-:Y:S01]  /*2b80*/  FMUL.FTZ R65, R63, -1.4426950216293334961 ;  /* 0xbfb8aa3b3f417820 */ /* 0x000fe20000410000 */
[----:B------:R-:W-:Y:S01]  /*2b90*/  MUFU.EX2 R77, R77 ;  /* 0x0000004d004d7308 */ /* 0x000fe20000000800 */
[----:B------:R-:W-:Y:S01]  /*2ba0*/  FMUL.FTZ R85, R74, -1.4426950216293334961 ;  /* 0xbfb8aa3b4a557820 */ /* 0x000fe20000410000 */
[----:B------:R-:W-:Y:S01]  /*2bb0*/  FMUL.FTZ R86, R7, R86 ;  /* 0x0000005607567220 */ /* 0x000fe20000410000 */
[----:B------:R-:W-:Y:S01]  /*2bc0*/  FMUL.FTZ R75, R0, -1.4426950216293334961 ;  /* 0xbfb8aa3b004b7820 */ /* 0x000fe20000410000 */
[----:B------:R-:W-:Y:S01]  /*2bd0*/  FMUL.FTZ R68, R62, -1.4426950216293334961 ;  /* 0xbfb8aa3b3e447820 */ /* 0x000fe20000410000 */
[----:B------:R-:W-:Y:S01]  /*2be0*/  FMUL.FTZ R69, R67, -1.4426950216293334961 ;  /* 0xbfb8aa3b43457820 */ /* 0x000fe20000410000 */
[----:B0-----:R-:W-:Y:S01]  /*2bf0*/  FADD.FTZ R21, R21, 1 ;  /* 0x3f80000015157421 */ /* 0x001fe20000010000 */
[----:B------:R-:W-:Y:S01]  /*2c00*/  FMUL.FTZ R8, R46, -1.4426950216293334961 ;  /* 0xbfb8aa3b2e087820 */ /* 0x000fe20000410000 */
[----:B------:R-:W-:Y:S01]  /*2c10*/  MUFU.EX2 R79, R79 ;  /* 0x0000004f004f7308 */ /* 0x000fe20000000800 */
[----:B------:R-:W-:Y:S01]  /*2c20*/  IADD3 R29, R10, R29, RZ ;  /* 0x0000001d0a1d7210 */ /* 0x000fe20007ffe0ff */
[--C-:B------:R-:W-:Y:S01]  /*2c30*/  FFMA.FTZ R84, R45, R84, R47.reuse ;  /* 0x000000542d547223 */ /* 0x100fe2000001002f */
[----:B------:R-:W-:Y:S01]  /*2c40*/  IADD3 R11, P0, R11, R28, RZ ;  /* 0x0000001c0b0b7210 */ /* 0x000fe20007f1e0ff */
[----:B------:R-:W-:Y:S01]  /*2c50*/  FFMA.FTZ R45, R45, R86, R47 ;  /* 0x000000562d2d7223 */ /* 0x000fe2000001002f */
[----:B------:R-:W-:Y:S01]  /*2c60*/  FMUL.FTZ R81, R72, -1.4426950216293334961 ;  /* 0xbfb8aa3b48517820 */ /* 0x000fe20000410000 */
[----:B------:R-:W-:Y:S01]  /*2c70*/  FMUL.FTZ R41, R73, -1.4426950216293334961 ;  /* 0xbfb8aa3b49297820 */ /* 0x000fe20000410000 */
[-C--:B------:R-:W-:Y:S01]  /*2c80*/  IADD3.X R10, RZ, R29.reuse, RZ, P0, !PT ;  /* 0x0000001dff0a7210 */ /* 0x080fe200007fe4ff */
[----:B------:R-:W0:Y:S01]  /*2c90*/  MUFU.EX2 R20, R20 ;  /* 0x0000001400147308 */ /* 0x000e220000000800 */
[----:B------:R-:W-:Y:S01]  /*2ca0*/  FMUL.FTZ R83, R40, -1.4426950216293334961 ;  /* 0xbfb8aa3b28537820 */ /* 0x000fe20000410000 */
[----:B------:R-:W-:Y:S01]  /*2cb0*/  FMUL.FTZ R42, R84, -1.4426950216293334961 ;  /* 0xbfb8aa3b542a7820 */ /* 0x000fe20000410000 */
[----:B------:R-:W-:Y:S01]  /*2cc0*/  FMUL.FTZ R47, R45, -1.4426950216293334961 ;  /* 0xbfb8aa3b2d2f7820 */ /* 0x000fe20000410000 */
[-C--:B------:R-:W-:Y:S01]  /*2cd0*/  IADD3 R12, P4, R12, R28.reuse, RZ ;  /* 0x0000001c0c0c7210 */ /* 0x080fe20007f9e0ff */
[----:B------:R-:W-:Y:S01]  /*2ce0*/  FMUL.FTZ R7, R33, -1.4426950216293334961 ;  /* 0xbfb8aa3b21077820 */ /* 0x000fe20000410000 */
[-C--:B------:R-:W-:Y:S01]  /*2cf0*/  IADD3 R15, P3, R15, R28.reuse, RZ ;  /* 0x0000001c0f0f7210 */ /* 0x080fe20007f7e0ff */
[----:B------:R-:W-:Y:S01]  /*2d00*/  FADD.FTZ R19, R19, 1 ;  /* 0x3f80000013137421 */ /* 0x000fe20000010000 */
[----:B------:R-:W-:Y:S01]  /*2d10*/  MUFU.EX2 R80, R80 ;  /* 0x0000005000507308 */ /* 0x000fe20000000800 */
[-C--:B------:R-:W-:Y:S01]  /*2d20*/  IADD3 R13, P5, R13, R28.reuse, RZ ;  /* 0x0000001c0d0d7210 */ /* 0x080fe20007fbe0ff */
[----:B-1----:R-:W-:Y:S01]  /*2d30*/  FADD.FTZ R31, R31, 1 ;  /* 0x3f8000001f1f7421 */ /* 0x002fe20000010000 */
[----:B------:R-:W-:Y:S01]  /*2d40*/  IADD3 R18, P2, R18, R28, RZ ;  /* 0x0000001c12127210 */ /* 0x000fe20007f5e0ff */
[----:B------:R-:W-:Y:S01]  /*2d50*/  FADD.FTZ R37, R37, 1 ;  /* 0x3f80000025257421 */ /* 0x000fe20000010000 */
[-C--:B------:R-:W-:Y:S01]  /*2d60*/  IADD3.X R90, RZ, R29.reuse, RZ, P3, !PT ;  /* 0x0000001dff5a7210 */ /* 0x080fe20001ffe4ff */
[----:B------:R-:W-:Y:S01]  /*2d70*/  FADD.FTZ R50, R50, 1 ;  /* 0x3f80000032327421 */ /* 0x000fe20000010000 */
[----:B------:R-:W-:Y:S01]  /*2d80*/  FADD.FTZ R24, R24, 1 ;  /* 0x3f80000018187421 */ /* 0x000fe20000010000 */
[----:B------:R-:W-:Y:S01]  /*2d90*/  MUFU.EX2 R82, R82 ;  /* 0x0000005200527308 */ /* 0x000fe20000000800 */
[----:B0-----:R-:W-:Y:S01]  /*2da0*/  FADD.FTZ R20, R20, 1 ;  /* 0x3f80000014147421 */ /* 0x001fe20000010000 */
[----:B------:R-:W-:Y:S01]  /*2db0*/  IADD3.X R91, RZ, R29, RZ, P2, !PT ;  /* 0x0000001dff5b7210 */ /* 0x000fe200017fe4ff */
[----:B------:R-:W-:Y:S01]  /*2dc0*/  FADD.FTZ R23, R23, 1 ;  /* 0x3f80000017177421 */ /* 0x000fe20000010000 */
[----:B------:R-:W-:Y:S01]  /*2dd0*/  FADD.FTZ R59, R59, 1 ;  /* 0x3f8000003b3b7421 */ /* 0x000fe20000010000 */
[----:B------:R-:W-:-:S03]  /*2de0*/  FADD.FTZ R64, R64, 1 ;  /* 0x3f80000040407421 */ /* 0x000fc60000010000 */
[----:B------:R-:W0:Y:S08]  /*2df0*/  MUFU.EX2 R22, R22 ;  /* 0x0000001600167308 */ /* 0x000e300000000800 */
[----:B------:R-:W1:Y:S08]  /*2e00*/  MUFU.EX2 R56, R56 ;  /* 0x0000003800387308 */ /* 0x000e700000000800 */
[----:B------:R-:W2:Y:S01]  /*2e10*/  MUFU.EX2 R53, R53 ;  /* 0x0000003500357308 */ /* 0x000ea20000000800 */
[----:B0-----:R-:W-:-:S07]  /*2e20*/  FADD.FTZ R22, R22, 1 ;  /* 0x3f80000016167421 */ /* 0x001fce0000010000 */
[----:B------:R-:W0:Y:S01]  /*2e30*/  MUFU.RCP R34, R34 ;  /* 0x0000002200227308 */ /* 0x000e220000001000 */
[----:B-1----:R-:W-:-:S07]  /*2e40*/  FADD.FTZ R56, R56, 1 ;  /* 0x3f80000038387421 */ /* 0x002fce0000010000 */
[----:B------:R-:W1:Y:S01]  /*2e50*/  MUFU.EX2 R44, R85 ;  /* 0x00000055002c7308 */ /* 0x000e620000000800 */
[----:B--2---:R-:W-:-:S07]  /*2e60*/  FADD.FTZ R53, R53, 1 ;  /* 0x3f80000035357421 */ /* 0x004fce0000010000 */
[----:B------:R2:W3:Y:S01]  /*2e70*/  MUFU.EX2 R26, R75 ;  /* 0x0000004b001a7308 */ /* 0x0004e20000000800 */
[----:B0-----:R-:W-:-:S07]  /*2e80*/  FMUL.FTZ R34, R32, R34 ;  /* 0x0000002220227220 */ /* 0x001fce0000410000 */
[----:B------:R-:W0:Y:S01]  /*2e90*/  MUFU.EX2 R25, R25 ;  /* 0x0000001900197308 */ /* 0x000e220000000800 */
[----:B--2---:R-:W-:Y:S01]  /*2ea0*/  FADD.FTZ R75, R77, 1 ;  /* 0x3f8000004d4b7421 */ /* 0x004fe20000010000 */
[----:B------:R-:W-:Y:S01]  /*2eb0*/  FADD.FTZ R77, R78, 1 ;  /* 0x3f8000004e4d7421 */ /* 0x000fe20000010000 */
[----:B------:R-:W-:Y:S01]  /*2ec0*/  FADD.FTZ R78, R79, 1 ;  /* 0x3f8000004f4e7421 */ /* 0x000fe20000010000 */
[----:B------:R-:W-:Y:S01]  /*2ed0*/  FADD.FTZ R79, R80, 1 ;  /* 0x3f800000504f7421 */ /* 0x000fe20000010000 */
[----:B------:R-:W-:Y:S01]  /*2ee0*/  FADD.FTZ R80, R82, 1 ;  /* 0x3f80000052507421 */ /* 0x000fe20000010000 */
[----:B------:R-:W-:Y:S01]  /*2ef0*/  IADD3 R82, P1, R17, R28, RZ ;  /* 0x0000001c11527210 */ /* 0x000fe20007f3e0ff */
[----:B-1----:R-:W-:Y:S01]  /*2f00*/  FADD.FTZ R89, R44, 1 ;  /* 0x3f8000002c597421 */ /* 0x002fe20000010000 */
[----:B------:R-:W1:Y:S01]  /*2f10*/  MUFU.EX2 R65, R65 ;  /* 0x0000004100417308 */ /* 0x000e620000000800 */
[----:B---3--:R-:W-:Y:S01]  /*2f20*/  FADD.FTZ R32, R26, 1 ;  /* 0x3f8000001a207421 */ /* 0x008fe20000010000 */
[----:B------:R-:W-:-:S06]  /*2f30*/  IADD3.X R93, RZ, R29, RZ, P1, !PT ;  /* 0x0000001dff5d7210 */ /* 0x000fcc0000ffe4ff */
[----:B------:R2:W-:Y:S01]  /*2f40*/  MUFU.EX2 R43, R8 ;  /* 0x00000008002b7308 */ /* 0x0005e20000000800 */
[----:B0-----:R-:W-:-:S07]  /*2f50*/  FADD.FTZ R25, R25, 1 ;  /* 0x3f80000019197421 */ /* 0x001fce0000010000 */
[----:B------:R-:W0:Y:S01]  /*2f60*/  MUFU.EX2 R68, R68 ;  /* 0x0000004400447308 */ /* 0x000e220000000800 */
[----:B--2---:R-:W-:Y:S01]  /*2f70*/  LEA R8, P0, R11, UR6, 0x1 ;  /* 0x000000060b087c11 */ /* 0x004fe2000f8008ff */
[----:B-1----:R-:W-:-:S03]  /*2f80*/  FADD.FTZ R65, R65, 1 ;  /* 0x3f80000041417421 */ /* 0x002fc60000010000 */
[----:B------:R-:W-:Y:S02]  /*2f90*/  LEA.HI.X R9, R11, UR7, R10, 0x1, P0 ;  /* 0x000000070b097c11 */ /* 0x000fe400080f0c0a */
[-C--:B------:R-:W-:Y:S01]  /*2fa0*/  IADD3.X R11, RZ, R29.reuse, RZ, P4, !PT ;  /* 0x0000001dff0b7210 */ /* 0x080fe200027fe4ff */
[----:B------:R-:W1:Y:S01]  /*2fb0*/  MUFU.EX2 R69, R69 ;  /* 0x0000004500457308 */ /* 0x000e620000000800 */
[-C--:B------:R-:W-:Y:S02]  /*2fc0*/  IADD3 R85, P0, R16, R28.reuse, RZ ;  /* 0x0000001c10557210 */ /* 0x080fe40007f1e0ff */
[----:B------:R-:W-:Y:S02]  /*2fd0*/  IADD3 R86, P4, R14, R28, RZ ;  /* 0x0000001c0e567210 */ /* 0x000fe40007f9e0ff */
[----:B------:R-:W-:Y:S02]  /*2fe0*/  IADD3.X R28, RZ, R29, RZ, P5, !PT ;  /* 0x0000001dff1c7210 */ /* 0x000fe40002ffe4ff */
[C---:B------:R-:W-:Y:S01]  /*2ff0*/  LEA R16, P3, R13.reuse, UR6, 0x1 ;  /* 0x000000060d107c11 */ /* 0x040fe2000f8608ff */
[----:B------:R-:W2:Y:S01]  /*3000*/  MUFU.RCP R21, R21 ;  /* 0x0000001500157308 */ /* 0x000ea20000001000 */
[----:B------:R-:W-:Y:S01]  /*3010*/  LEA R10, P6, R12, UR6, 0x1 ;  /* 0x000000060c0a7c11 */ /* 0x000fe2000f8c08ff */
[----:B0-----:R-:W-:Y:S01]  /*3020*/  FADD.FTZ R68, R68, 1 ;  /* 0x3f80000044447421 */ /* 0x001fe20000010000 */
[----:B------:R-:W-:-:S02]  /*3030*/  LEA.HI.X R17, R13, UR7, R28, 0x1, P3 ;  /* 0x000000070d117c11 */ /* 0x000fc400098f0c1c */
[C---:B------:R-:W-:Y:S02]  /*3040*/  LEA R28, P2, R18.reuse, UR6, 0x1 ;  /* 0x00000006121c7c11 */ /* 0x040fe4000f8408ff */
[-C--:B------:R-:W-:Y:S01]  /*3050*/  IADD3.X R87, RZ, R29.reuse, RZ, P4, !PT ;  /* 0x0000001dff577210 */ /* 0x080fe200027fe4ff */
[----:B------:R-:W0:Y:S01]  /*3060*/  MUFU.EX2 R81, R81 ;  /* 0x0000005100517308 */ /* 0x000e220000000800 */
[----:B------:R-:W-:Y:S01]  /*3070*/  IADD3.X R44, RZ, R29, RZ, P0, !PT ;  /* 0x0000001dff2c7210 */ /* 0x000fe200007fe4ff */
[----:B-1----:R-:W-:Y:S01]  /*3080*/  FADD.FTZ R69, R69, 1 ;  /* 0x3f80000045457421 */ /* 0x002fe20000010000 */
[----:B------:R-:W-:Y:S02]  /*3090*/  LEA.HI.X R29, R18, UR7, R91, 0x1, P2 ;  /* 0x00000007121d7c11 */ /* 0x000fe400090f0c5b */
[----:B------:R-:W-:Y:S02]  /*30a0*/  LEA.HI.X R11, R12, UR7, R11, 0x1, P6 ;  /* 0x000000070c0b7c11 */ /* 0x000fe4000b0f0c0b */
[----:B------:R-:W-:Y:S01]  /*30b0*/  LEA R12, P4, R86, UR6, 0x1 ;  /* 0x00000006560c7c11 */ /* 0x000fe2000f8808ff */
[----:B------:R-:W1:Y:S01]  /*30c0*/  MUFU.EX2 R41, R41 ;  /* 0x0000002900297308 */ /* 0x000e620000000800 */
[----:B--2---:R-:W-:Y:S01]  /*30d0*/  FMUL.FTZ R18, R49, R21 ;  /* 0x0000001531127220 */ /* 0x004fe20000410000 */
[----:B------:R-:W-:-:S02]  /*30e0*/  LEA R14, P5, R15, UR6, 0x1 ;  /* 0x000000060f0e7c11 */ /* 0x000fc4000f8a08ff */
[----:B------:R-:W-:Y:S02]  /*30f0*/  LEA.HI.X R13, R86, UR7, R87, 0x1, P4 ;  /* 0x00000007560d7c11 */ /* 0x000fe4000a0f0c57 */
[----:B------:R-:W-:Y:S01]  /*3100*/  LEA.HI.X R15, R15, UR7, R90, 0x1, P5 ;  /* 0x000000070f0f7c11 */ /* 0x000fe2000a8f0c5a */
[----:B------:R-:W-:Y:S01]  /*3110*/  FADD.FTZ R90, R43, 1 ;  /* 0x3f8000002b5a7421 */ /* 0x000fe20000010000 */
[----:B------:R-:W2:Y:S01]  /*3120*/  MUFU.EX2 R83, R83 ;  /* 0x0000005300537308 */ /* 0x000ea20000000800 */
[----:B0-----:R-:W-:Y:S01]  /*3130*/  FADD.FTZ R81, R81, 1 ;  /* 0x3f80000051517421 */ /* 0x001fe20000010000 */
[----:B------:R-:W-:-:S04]  /*3140*/  LEA R86, P0, R85, UR6, 0x1 ;  /* 0x0000000655567c11 */ /* 0x000fc8000f8008ff */
[----:B------:R-:W-:Y:S02]  /*3150*/  LEA.HI.X R87, R85, UR7, R44, 0x1, P0 ;  /* 0x0000000755577c11 */ /* 0x000fe400080f0c2c */
[----:B------:R-:W0:Y:S01]  /*3160*/  MUFU.EX2 R42, R42 ;  /* 0x0000002a002a7308 */ /* 0x000e220000000800 */
[----:B-1----:R-:W-:Y:S01]  /*3170*/  FADD.FTZ R88, R41, 1 ;  /* 0x3f80000029587421 */ /* 0x002fe20000010000 */
[----:B------:R-:W-:-:S04]  /*3180*/  IADD3 R2, P0, R2, 0x12, RZ ;  /* 0x0000001202027810 */ /* 0x000fc80007f1e0ff */
[----:B------:R-:W-:Y:S02]  /*3190*/  IADD3.X R6, RZ, R6, RZ, P0, !PT ;  /* 0x00000006ff067210 */ /* 0x000fe400007fe4ff */
[----:B------:R-:W1:Y:S01]  /*31a0*/  MUFU.EX2 R47, R47 ;  /* 0x0000002f002f7308 */ /* 0x000e620000000800 */
[----:B--2---:R-:W-:Y:S01]  /*31b0*/  FADD.FTZ R83, R83, 1 ;  /* 0x3f80000053537421 */ /* 0x004fe20000010000 */
[----:B------:R-:W-:-:S04]  /*31c0*/  ISETP.GE.U32.AND P0, PT, R2, UR10, PT ;  /* 0x0000000a02007c0c */ /* 0x000fc8000bf06070 */
[----:B------:R-:W-:Y:S02]  /*31d0*/  ISETP.GE.AND.EX P0, PT, R6, UR5, PT, P0 ;  /* 0x0000000506007c0c */ /* 0x000fe4000bf06300 */
[----:B------:R-:W2:Y:S01]  /*31e0*/  MUFU.EX2 R7, R7 ;  /* 0x0000000700077308 */ /* 0x000ea20000000800 */
[----:B0-----:R-:W-:Y:S01]  /*31f0*/  FADD.FTZ R41, R42, 1 ;  /* 0x3f8000002a297421 */ /* 0x001fe20000010000 */
[----:B------:R-:W-:-:S04]  /*3200*/  LEA R42, P1, R82, UR6, 0x1 ;  /* 0x00000006522a7c11 */ /* 0x000fc8000f8208ff */
[----:B------:R-:W-:Y:S02]  /*3210*/  LEA.HI.X R43, R82, UR7, R93, 0x1, P1 ;  /* 0x00000007522b7c11 */ /* 0x000fe400088f0c5d */
[----:B------:R-:W0:Y:S01]  /*3220*/  MUFU.RCP R19, R19 ;  /* 0x0000001300137308 */ /* 0x000e220000001000 */
[----:B-1----:R-:W-:-:S07]  /*3230*/  FADD.FTZ R26, R47, 1 ;  /* 0x3f8000002f1a7421 */ /* 0x002fce0000010000 */
[----:B------:R-:W1:Y:S01]  /*3240*/  MUFU.RCP R31, R31 ;  /* 0x0000001f001f7308 */ /* 0x000e620000001000 */
[----:B--2---:R-:W-:-:S07]  /*3250*/  FADD.FTZ R7, R7, 1 ;  /* 0x3f80000007077421 */ /* 0x004fce0000010000 */
[----:B------:R-:W2:Y:S01]  /*3260*/  MUFU.RCP R20, R20 ;  /* 0x0000001400147308 */ /* 0x000ea20000001000 */
[----:B0-----:R-:W-:-:S07]  /*3270*/  FMUL.FTZ R19, R27, R19 ;  /* 0x000000131b137220 */ /* 0x001fce0000410000 */
[----:B------:R-:W0:Y:S01]  /*3280*/  MUFU.RCP R37, R37 ;  /* 0x0000002500257308 */ /* 0x000e220000001000 */
[----:B-1----:R-:W-:-:S05]  /*3290*/  FMUL.FTZ R30, R30, R31 ;  /* 0x0000001f1e1e7220 */ /* 0x002fca0000410000 */
[----:B------:R-:W-:Y:S02]  /*32a0*/  F2FP.BF16.F32.PACK_AB R19, R30, R19 ;  /* 0x000000131e13723e */ /* 0x000fe400000010ff */
[----:B------:R-:W1:Y:S01]  /*32b0*/  MUFU.RCP R50, R50 ;  /* 0x0000003200327308 */ /* 0x000e620000001000 */
[----:B--2---:R-:W-:Y:S02]  /*32c0*/  FMUL.FTZ R27, R36, R20 ;  /* 0x00000014241b7220 */ /* 0x004fe40000410000 */
[----:B------:R-:W-:Y:S03]  /*32d0*/  STG.E.U16 desc[UR8][R8.64], R19 ;  /* 0x0000001308007986 */ /* 0x000fe6000c101508 */
[----:B------:R-:W-:Y:S02]  /*32e0*/  F2FP.BF16.F32.PACK_AB R27, R27, R34 ;  /* 0x000000221b1b723e */ /* 0x000fe400000010ff */
[----:B------:R-:W2:Y:S01]  /*32f0*/  MUFU.RCP R22, R22 ;  /* 0x0000001600167308 */ /* 0x000ea20000001000 */
[----:B0-----:R-:W-:-:S02]  /*3300*/  FMUL.FTZ R37, R35, R37 ;  /* 0x0000002523257220 */ /* 0x001fc40000410000 */
[----:B------:R-:W-:Y:S03]  /*3310*/  STG.E.U16 desc[UR8][R8.64+0x4], R27 ;  /* 0x0000041b08007986 */ /* 0x000fe6000c101508 */
[----:B------:R-:W-:Y:S02]  /*3320*/  F2FP.BF16.F32.PACK_AB R18, R18, R37 ;  /* 0x000000251212723e */ /* 0x000fe400000010ff */
[----:B------:R-:W0:Y:S01]  /*3330*/  MUFU.RCP R24, R24 ;  /* 0x0000001800187308 */ /* 0x000e220000001000 */
[----:B-1----:R-:W-:-:S07]  /*3340*/  FMUL.FTZ R50, R48, R50 ;  /* 0x0000003230327220 */ /* 0x002fce0000410000 */
[----:B------:R-:W1:Y:S01]  /*3350*/  MUFU.RCP R56, R56 ;  /* 0x0000003800387308 */ /* 0x000e620000001000 */
[----:B--2---:R-:W-:-:S05]  /*3360*/  FMUL.FTZ R31, R52, R22 ;  /* 0x00000016341f7220 */ /* 0x004fca0000410000 */
[----:B------:R-:W-:Y:S02]  /*3370*/  F2FP.BF16.F32.PACK_AB R31, R31, R50 ;  /* 0x000000321f1f723e */ /* 0x000fe400000010ff */
[----:B------:R-:W2:Y:S01]  /*3380*/  MUFU.RCP R23, R23 ;  /* 0x0000001700177308 */ /* 0x000ea20000001000 */
[----:B0-----:R-:W-:-:S07]  /*3390*/  FMUL.FTZ R24, R54, R24 ;  /* 0x0000001836187220 */ /* 0x001fce0000410000 */
[----:B------:R-:W0:Y:S01]  /*33a0*/  MUFU.RCP R53, R53 ;  /* 0x0000003500357308 */ /* 0x000e220000001000 */
[----:B-1----:R-:W-:-:S05]  /*33b0*/  FMUL.FTZ R35, R58, R56 ;  /* 0x000000383a237220 */ /* 0x002fca0000410000 */
[----:B------:R-:W-:Y:S02]  /*33c0*/  F2FP.BF16.F32.PACK_AB R24, R35, R24 ;  /* 0x000000182318723e */ /* 0x000fe400000010ff */
[----:B------:R-:W1:Y:S01]  /*33d0*/  MUFU.RCP R21, R32 ;  /* 0x0000002000157308 */ /* 0x000e620000001000 */
[----:B--2---:R-:W-:-:S07]  /*33e0*/  FMUL.FTZ R23, R51, R23 ;  /* 0x0000001733177220 */ /* 0x004fce0000410000 */
[----:B------:R-:W2:Y:S01]  /*33f0*/  MUFU.RCP R59, R59 ;  /* 0x0000003b003b7308 */ /* 0x000ea20000001000 */
[----:B0-----:R-:W-:-:S05]  /*3400*/  FMUL.FTZ R20, R55, R53 ;  /* 0x0000003537147220 */ /* 0x001fca0000410000 */
[----:B------:R-:W-:Y:S02]  /*3410*/  F2FP.BF16.F32.PACK_AB R20, R20, R23 ;  /* 0x000000171414723e */ /* 0x000fe400000010ff */
[----:B------:R-:W0:Y:S01]  /*3420*/  MUFU.RCP R25, R25 ;  /* 0x0000001900197308 */ /* 0x000e220000001000 */
[----:B-1----:R-:W-:Y:S01]  /*3430*/  FMUL.FTZ R0, R0, R21 ;  /* 0x0000001500007220 */ /* 0x002fe20000410000 */
[----:B------:R-:W-:-:S05]  /*3440*/  PRMT R21, R27, 0x7632, R21 ;  /* 0x000076321b157816 */ /* 0x000fca0000000015 */
[----:B------:R1:W-:Y:S01]  /*3450*/  STG.E.U16 desc[UR8][R8.64+0x6], R21 ;  /* 0x0000061508007986 */ /* 0x0003e2000c101508 */
[----:B------:R-:W3:Y:S01]  /*3460*/  MUFU.RCP R64, R64 ;  /* 0x0000004000407308 */ /* 0x000ee20000001000 */
[----:B--2---:R-:W-:-:S07]  /*3470*/  FMUL.FTZ R59, R57, R59 ;  /* 0x0000003b393b7220 */ /* 0x004fce0000410000 */
[----:B------:R-:W2:Y:S01]  /*3480*/  MUFU.RCP R65, R65 ;  /* 0x0000004100417308 */ /* 0x000ea20000001000 */
[----:B0-----:R-:W-:-:S05]  /*3490*/  FMUL.FTZ R22, R61, R25 ;  /* 0x000000193d167220 */ /* 0x001fca0000410000 */
[----:B------:R-:W-:Y:S02]  /*34a0*/  F2FP.BF16.F32.PACK_AB R22, R22, R59 ;  /* 0x0000003b1616723e */ /* 0x000fe400000010ff */
[----:B------:R-:W0:Y:S01]  /*34b0*/  MUFU.RCP R68, R68 ;  /* 0x0000004400447308 */ /* 0x000e220000001000 */
[----:B---3--:R-:W-:-:S07]  /*34c0*/  FMUL.FTZ R64, R60, R64 ;  /* 0x000000403c407220 */ /* 0x008fce0000410000 */
[----:B------:R-:W3:Y:S01]  /*34d0*/  MUFU.RCP R69, R69 ;  /* 0x0000004500457308 */ /* 0x000ee20000001000 */
[----:B--2---:R-:W-:-:S05]  /*34e0*/  FMUL.FTZ R65, R63, R65 ;  /* 0x000000413f417220 */ /* 0x004fca0000410000 */
[----:B------:R-:W-:Y:S02]  /*34f0*/  F2FP.BF16.F32.PACK_AB R64, R65, R64 ;  /* 0x000000404140723e */ /* 0x000fe400000010ff */
[----:B------:R-:W2:Y:S01]  /*3500*/  MUFU.RCP R75, R75 ;  /* 0x0000004b004b7308 */ /* 0x000ea20000001000 */
[----:B0-----:R-:W-:-:S07]  /*3510*/  FMUL.FTZ R68, R62, R68 ;  /* 0x000000443e447220 */ /* 0x001fce0000410000 */
[----:B------:R-:W0:Y:S01]  /*3520*/  MUFU.RCP R77, R77 ;  /* 0x0000004d004d7308 */ /* 0x000e220000001000 */
[----:B---3--:R-:W-:-:S05]  /*3530*/  FMUL.FTZ R69, R67, R69 ;  /* 0x0000004543457220 */ /* 0x008fca0000410000 */
[----:B------:R-:W-:Y:S02]  /*3540*/  F2FP.BF16.F32.PACK_AB R68, R69, R68 ;  /* 0x000000444544723e */ /* 0x000fe400000010ff */
        /* <DEDUP_REMOVED lines=21> */
[----:B---3--:R-:W-:Y:S01]  /*36a0*/  FMUL.FTZ R41, R84, R41 ;  /* 0x0000002954297220 */ /* 0x008fe20000410000 */
[----:B-1----:R-:W-:-:S06]  /*36b0*/  PRMT R21, R83, 0x7632, R21 ;  /* 0x0000763253157816 */ /* 0x002fcc0000000015 */
[----:B------:R-:W1:Y:S01]  /*36c0*/  MUFU.RCP R26, R26 ;  /* 0x0000001a001a7308 */ /* 0x000e620000001000 */
[----:B--2---:R-:W-:-:S05]  /*36d0*/  FMUL.FTZ R74, R74, R89 ;  /* 0x000000594a4a7220 */ /* 0x004fca0000410000 */
[----:B------:R-:W-:Y:S02]  /*36e0*/  F2FP.BF16.F32.PACK_AB R41, R74, R41 ;  /* 0x000000294a29723e */ /* 0x000fe400000010ff */
[----:B------:R2:W3:Y:S01]  /*36f0*/  MUFU.RCP R32, R7 ;  /* 0x0000000700207308 */ /* 0x0004e20000001000 */
[----:B0-----:R-:W-:-:S05]  /*3700*/  FMUL.FTZ R85, R46, R85 ;  /* 0x000000552e557220 */ /* 0x001fca0000410000 */
[----:B------:R-:W-:Y:S02]  /*3710*/  F2FP.BF16.F32.PACK_AB R0, R0, R85 ;  /* 0x000000550000723e */ /* 0x000fe400000010ff */
[----:B--2---:R-:W-:Y:S01]  /*3720*/  PRMT R7, R19, 0x7632, R7 ;  /* 0x0000763213077816 */ /* 0x004fe20000000007 */
[----:B-1----:R-:W-:Y:S01]  /*3730*/  FMUL.FTZ R26, R45, R26 ;  /* 0x0000001a2d1a7220 */ /* 0x002fe20000410000 */
[----:B------:R-:W-:-:S03]  /*3740*/  PRMT R19, R31, 0x7632, R19 ;  /* 0x000076321f137816 */ /* 0x000fc60000000013 */
[----:B------:R0:W-:Y:S01]  /*3750*/  STG.E.U16 desc[UR8][R8.64+0x2], R7 ;  /* 0x0000020708007986 */ /* 0x0001e2000c101508 */
[----:B---3--:R-:W-:-:S03]  /*3760*/  FMUL.FTZ R33, R33, R32 ;  /* 0x0000002021217220 */ /* 0x008fc60000410000 */
[----:B------:R-:W-:Y:S04]  /*3770*/  STG.E.U16 desc[UR8][R10.64], R18 ;  /* 0x000000120a007986 */ /* 0x000fe8000c101508 */
[----:B------:R-:W-:Y:S01]  /*3780*/  STG.E.U16 desc[UR8][R10.64+0x4], R31 ;  /* 0x0000041f0a007986 */ /* 0x000fe2000c101508 */
[----:B------:R-:W-:Y:S02]  /*3790*/  F2FP.BF16.F32.PACK_AB R26, R33, R26 ;  /* 0x0000001a211a723e */ /* 0x000fe400000010ff */
[----:B0-----:R-:W-:Y:S01]  /*37a0*/  PRMT R9, R18, 0x7632, R9 ;  /* 0x0000763212097816 */ /* 0x001fe20000000009 */
[----:B------:R-:W-:Y:S01]  /*37b0*/  STG.E.U16 desc[UR8][R10.64+0x6], R19 ;  /* 0x000006130a007986 */ /* 0x000fe2000c101508 */
[----:B------:R-:W-:Y:S02]  /*37c0*/  PRMT R7, R24, 0x7632, R7 ;  /* 0x0000763218077816 */ /* 0x000fe40000000007 */
[----:B------:R-:W-:Y:S01]  /*37d0*/  PRMT R8, R20, 0x7632, R8 ;  /* 0x0000763214087816 */ /* 0x000fe20000000008 */
[----:B------:R0:W-:Y:S04]  /*37e0*/  STG.E.U16 desc[UR8][R10.64+0x2], R9 ;  /* 0x000002090a007986 */ /* 0x0001e8000c101508 */
[----:B------:R1:W-:Y:S04]  /*37f0*/  STG.E.U16 desc[UR8][R16.64+0x6], R7 ;  /* 0x0000060710007986 */ /* 0x0003e8000c101508 */
[----:B------:R2:W-:Y:S01]  /*3800*/  STG.E.U16 desc[UR8][R16.64+0x2], R8 ;  /* 0x0000020810007986 */ /* 0x0005e2000c101508 */
[----:B0-----:R-:W-:-:S03]  /*3810*/  PRMT R9, R22, 0x7632, R9 ;  /* 0x0000763216097816 */ /* 0x001fc60000000009 */
[----:B------:R-:W-:Y:S01]  /*3820*/  STG.E.U16 desc[UR8][R16.64], R20 ;  /* 0x0000001410007986 */ /* 0x000fe2000c101508 */
[----:B------:R-:W-:Y:S02]  /*3830*/  PRMT R10, R64, 0x7632, R10 ;  /* 0x00007632400a7816 */ /* 0x000fe4000000000a */
[----:B-1----:R-:W-:Y:S01]  /*3840*/  PRMT R7, R68, 0x7632, R7 ;  /* 0x0000763244077816 */ /* 0x002fe20000000007 */
[----:B------:R-:W-:Y:S01]  /*3850*/  STG.E.U16 desc[UR8][R16.64+0x4], R24 ;  /* 0x0000041810007986 */ /* 0x000fe2000c101508 */
[----:B--2---:R-:W-:-:S03]  /*3860*/  PRMT R8, R70, 0x7632, R8 ;  /* 0x0000763246087816 */ /* 0x004fc60000000008 */
[----:B------:R-:W-:Y:S04]  /*3870*/  STG.E.U16 desc[UR8][R12.64], R22 ;  /* 0x000000160c007986 */ /* 0x000fe8000c101508 */
[----:B------:R0:W-:Y:S04]  /*3880*/  STG.E.U16 desc[UR8][R12.64+0x2], R9 ;  /* 0x000002090c007986 */ /* 0x0001e8000c101508 */
[----:B------:R-:W-:Y:S04]  /*3890*/  STG.E.U16 desc[UR8][R12.64+0x4], R64 ;  /* 0x000004400c007986 */ /* 0x000fe8000c101508 */
[----:B------:R1:W-:Y:S04]  /*38a0*/  STG.E.U16 desc[UR8][R12.64+0x6], R10 ;  /* 0x0000060a0c007986 */ /* 0x0003e8000c101508 */
[----:B------:R2:W-:Y:S01]  /*38b0*/  STG.E.U16 desc[UR8][R14.64+0x2], R7 ;  /* 0x000002070e007986 */ /* 0x0005e2000c101508 */
[----:B0-----:R-:W-:-:S03]  /*38c0*/  PRMT R9, R78, 0x7632, R9 ;  /* 0x000076324e097816 */ /* 0x001fc60000000009 */
[----:B------:R-:W-:Y:S01]  /*38d0*/  STG.E.U16 desc[UR8][R14.64], R68 ;  /* 0x000000440e007986 */ /* 0x000fe2000c101508 */
[----:B-1----:R-:W-:-:S03]  /*38e0*/  PRMT R10, R80, 0x7632, R10 ;  /* 0x00007632500a7816 */ /* 0x002fc6000000000a */
[----:B------:R-:W-:Y:S01]  /*38f0*/  STG.E.U16 desc[UR8][R14.64+0x4], R70 ;  /* 0x000004460e007986 */ /* 0x000fe2000c101508 */
[----:B--2---:R-:W-:-:S03]  /*3900*/  PRMT R7, R41, 0x7632, R7 ;  /* 0x0000763229077816 */ /* 0x004fc60000000007 */
[----:B------:R0:W-:Y:S04]  /*3910*/  STG.E.U16 desc[UR8][R14.64+0x6], R8 ;  /* 0x000006080e007986 */ /* 0x0001e8000c101508 */
[----:B------:R1:W-:Y:S04]  /*3920*/  STG.E.U16 desc[UR8][R86.64], R78 ;  /* 0x0000004e56007986 */ /* 0x0003e8000c101508 */
[----:B------:R1:W-:Y:S01]  /*3930*/  STG.E.U16 desc[UR8][R86.64+0x2], R9 ;  /* 0x0000020956007986 */ /* 0x0003e2000c101508 */
[----:B0-----:R-:W-:-:S03]  /*3940*/  PRMT R14, R0, 0x7632, R14 ;  /* 0x00007632000e7816 */ /* 0x001fc6000000000e */
[----:B------:R1:W-:Y:S01]  /*3950*/  STG.E.U16 desc[UR8][R86.64+0x4], R80 ;  /* 0x0000045056007986 */ /* 0x0003e2000c101508 */
[----:B------:R-:W-:-:S03]  /*3960*/  PRMT R8, R26, 0x7632, R8 ;  /* 0x000076321a087816 */ /* 0x000fc60000000008 */
        /* <DEDUP_REMOVED lines=11> */
.L_x_1825:
        /* <DEDUP_REMOVED lines=14> */
.L_x_3785:


//--------------------- .text._ZN13group_norm_v214gn_cuda_kernelI13__nv_bfloat16Li320ELi3ELi16ELi80ELi256ELb1ELi32ELi320ELi320ELi4ELb1ELi43ELb0ELb0ENS_16CompileConditionILi900EEEEEvPT_PKS4_S7_S7_flPfS8_Pj --------------------------
	.section	.text._ZN13group_norm_v214gn_cuda_kernelI13__nv_bfloat16Li320ELi3ELi16ELi80ELi256ELb1ELi32ELi320ELi320ELi4ELb1ELi43ELb0ELb0ENS_16CompileConditionILi900EEEEEvPT_PKS4_S7_S7_flPfS8_Pj,"ax",@progbits
	.align	128
        .global         _ZN13group_norm_v214gn_cuda_kernelI13__nv_bfloat16Li320ELi3ELi16ELi80ELi256ELb1ELi32ELi320ELi320ELi4ELb1ELi43ELb0ELb0ENS_16CompileConditionILi900EEEEEvPT_PKS4_S7_S7_flPfS8_Pj
        .type           _ZN13group_norm_v214gn_cuda_kernelI13__nv_bfloat16Li320ELi3ELi16ELi80ELi256ELb1ELi32ELi320ELi320ELi4ELb1ELi43ELb0ELb0ENS_16CompileConditionILi900EEEEEvPT_PKS4_S7_S7_flPfS8_Pj,@function
        .size           _ZN13group_norm_v214gn_cuda_kernelI13__nv_bfloat16Li320ELi3ELi16ELi80ELi256ELb1ELi32ELi320ELi320ELi4ELb1ELi43ELb0ELb0ENS_16CompileConditionILi900EEEEEvPT_PKS4_S7_S7_flPfS8_Pj,(.L_x_3786 - _ZN13group_norm_v214gn_cuda_kernelI13__nv_bfloat16Li320ELi3ELi16ELi80ELi256ELb1ELi32ELi320ELi320ELi4ELb1ELi43ELb0ELb0ENS_16CompileConditionILi900EEEEEvPT_PKS4_S7_S7_flPfS8_Pj)
        .other          _ZN13group_norm_v214gn_cuda_kernelI13__nv_bfloat16Li320ELi3ELi16ELi80ELi256ELb1ELi32ELi320ELi320ELi4ELb1ELi43ELb0ELb0ENS_16CompileConditionILi900EEEEEvPT_PKS4_S7_S7_flPfS8_Pj,@"STO_CUDA_ENTRY STV_DEFAULT"
_ZN13group_norm_v214gn_cuda_kernelI13__nv_bfloat16Li320ELi3ELi16ELi80ELi256ELb1ELi32ELi320ELi320ELi4ELb1ELi43ELb0ELb0ENS_16CompileConditionILi900EEEEEvPT_PKS4_S7_S7_flPfS8_Pj:
.text._ZN13group_norm_v214gn_cuda_kernelI13__nv_bfloat16Li320ELi3ELi16ELi80ELi256ELb1ELi32ELi320ELi320ELi4ELb1ELi43ELb0ELb0ENS_16CompileConditionILi900EEEEEvPT_PKS4_S7_S7_flPfS8_Pj:
[----:B------:R-:W-:Y:S08]  /*0000*/  LDC R1, c[0x0][0x28] ;  /* 0x00000a00ff017b82 */ /* 0x000ff00000000800 */
[----:B------:R-:W0:Y:S01]  /*0010*/  S2UR UR7, SR_CTAID.Y ;  /* 0x00000000000779c3 */ /* 0x000e220000002600 */
[----:B------:R-:W-:Y:S02]  /*0020*/  ULDC.64 UR10, c[0x0][0x238] ;  /* 0x00008e00000a7ab9 */ /* 0x000fe40000000a00 */
[----:B------:R-:W-:-:S02]  /*0030*/  USHF.L.U32 UR17, UR10, 0x2, URZ ;  /* 0x000000020a117899 */ /* 0x000fc4000800063f */
[----:B------:R-:W-:Y:S02]  /*0040*/  USHF.L.U64.HI UR10, UR10, 0x2, UR11 ;  /* 0x000000020a0a7899 */ /* 0x000fe4000801020b */
[----:B0-----:R-:W-:-:S04]  /*0050*/  UISETP.GT.U32.AND UP0, UPT, UR17, UR7, UPT ;  /* 0x000000071100728c */ /* 0x001fc8000bf04070 */
[----:B------:R-:W-:-:S06]  /*0060*/  UISETP.GT.AND.EX UP0, UPT, UR10, URZ, UPT, UP0 ;  /* 0x0000003f0a00728c */ /* 0x000fcc000bf04300 */
[----:B------:R-:W-:-:S13]  /*0070*/  PLOP3.LUT P0, PT, PT, PT, UP0, 0x80, 0x0 ;  /* 0x000000000000781c */ /* 0x000fda0003f0f008 */
[----:B------:R-:W-:Y:S05]  /*0080*/  @!P0 EXIT ;  /* 0x000000000000894d */ /* 0x000fea0003800000 */
[----:B------:R-:W0:Y:S01]  /*0090*/  S2R R0, SR_TID.X ;  /* 0x0000000000007919 */ /* 0x000e220000002100 */
[----:B------:R-:W-:Y:S01]  /*00a0*/  MOV R3, 0x400 ;  /* 0x0000040000037802 */ /* 0x000fe20000000f00 */
[----:B------:R-:W-:Y:S01]  /*00b0*/  UMOV UR9, UR7 ;  /* 0x0000000700097c82 */ /* 0x000fe20008000000 */
[----:B------:R-:W-:Y:S01]  /*00c0*/  UMOV UR5, URZ ;  /* 0x0000003f00057c82 */ /* 0x000fe20008000000 */
[----:B------:R-:W1:Y:S01]  /*00d0*/  S2R R6, SR_CgaCtaId ;  /* 0x0000000000067919 */ /* 0x000e620000008800 */
[----:B------:R-:W-:Y:S01]  /*00e0*/  UMOV UR4, URZ ;  /* 0x0000003f00047c82 */ /* 0x000fe20008000000 */
        /* <DEDUP_REMOVED lines=8> */
.L_x_1834:
[----:B--2---:R-:W-:Y:S01]  /*0170*/  IMAD.WIDE.U32 R4, R0, -0x33333333, RZ ;  /* 0xcccccccd00047825 */ /* 0x004fe200078e00ff */
[----:B------:R-:W-:Y:S01]  /*0180*/  ULOP3.LUT UR13, UR9, 0x3, URZ, 0xc0, !UPT ;  /* 0x00000003090d7892 */ /* 0x000fe2000f8ec03f */
[----:B------:R-:W0:Y:S01]  /*0190*/  LDC.64 R20, c[0x0][0x220] ;  /* 0x00008800ff147b82 */ /* 0x000e220000000a00 */
[----:B------:R-:W-:Y:S02]  /*01a0*/  USHF.R.U64 UR16, UR9, 0x2, UR5 ;  /* 0x0000000209107899 */ /* 0x000fe40008001205 */
[----:B------:R-:W-:Y:S01]  /*01b0*/  SHF.R.U32.HI R55, RZ, 0x6, R5 ;  /* 0x00000006ff377819 */ /* 0x000fe20000011605 */
[----:B------:R-:W-:Y:S01]  /*01c0*/  UIMAD UR8, UR13, 0x140, URZ ;  /* 0x000001400d0878a4 */ /* 0x000fe2000f8e023f */
[----:B------:R-:W-:Y:S01]  /*01d0*/  SHF.L.U32 R5, R2, 0x5, RZ ;  /* 0x0000000502057819 */ /* 0x000fe200000006ff */
[----:B------:R-:W-:Y:S01]  /*01e0*/  USHF.R.U32.HI UR6, URZ, 0x2, UR5 ;  /* 0x000000023f067899 */ /* 0x000fe20008011605 */
[----:B------:R-:W-:Y:S01]  /*01f0*/  MOV R7, UR16 ;  /* 0x0000001000077c02 */ /* 0x000fe20008000f00 */
[----:B------:R-:W-:Y:S01]  /*0200*/  IMAD R3, R55, -0x50, R0 ;  /* 0xffffffb037037824 */ /* 0x000fe200078e0200 */
[----:B------:R-:W-:Y:S01]  /*0210*/  LOP3.LUT R6, R5, 0xe0, RZ, 0xc0, !PT ;  /* 0x000000e005067812 */ /* 0x000fe200078ec0ff */
[----:B------:R-:W-:Y:S01]  /*0220*/  UIMAD UR11, UR6, 0x50000, URZ ;  /* 0x00050000060b78a4 */ /* 0x000fe2000f8e023f */
[----:B------:R-:W1:Y:S01]  /*0230*/  LDC.64 R18, c[0x0][0x228] ;  /* 0x00008a00ff127b82 */ /* 0x000e620000000a00 */
[----:B------:R-:W-:Y:S01]  /*0240*/  ULDC.64 UR18, c[0x0][0x218] ;  /* 0x0000860000127ab9 */ /* 0x000fe20000000a00 */
[----:B------:R-:W-:-:S02]  /*0250*/  LEA R4, R3, UR8, 0x2 ;  /* 0x0000000803047c11 */ /* 0x000fc4000f8e10ff */
[----:B------:R-:W-:Y:S02]  /*0260*/  IADD3 R55, R6, R55, RZ ;  /* 0x0000003706377210 */ /* 0x000fe40007ffe0ff */
[----:B------:R-:W-:-:S03]  /*0270*/  SHF.R.S32.HI R5, RZ, 0x1f, R4 ;  /* 0x0000001fff057819 */ /* 0x000fc60000011404 */
[----:B------:R-:W-:Y:S02]  /*0280*/  IMAD R55, R55, 0x500, RZ ;  /* 0x0000050037377824 */ /* 0x000fe400078e02ff */
[----:B------:R-:W-:-:S03]  /*0290*/  IMAD.WIDE.U32 R6, R7, 0x50000, R4 ;  /* 0x0005000007067825 */ /* 0x000fc600078e0004 */
[----:B------:R-:W-:Y:S02]  /*02a0*/  IADD3 R54, R55, 0x1400, RZ ;  /* 0x0000140037367810 */ /* 0x000fe40007ffe0ff */
[----:B------:R-:W-:Y:S02]  /*02b0*/  IADD3 R7, R7, UR11, RZ ;  /* 0x0000000b07077c10 */ /* 0x000fe4000fffe0ff */
[----:B------:R-:W-:-:S04]  /*02c0*/  IADD3 R5, P0, R55, R6, RZ ;  /* 0x0000000637057210 */ /* 0x000fc80007f1e0ff */
[----:B------:R-:W-:Y:S02]  /*02d0*/  IADD3.X R8, RZ, R7, RZ, P0, !PT ;  /* 0x00000007ff087210 */ /* 0x000fe400007fe4ff */
[----:B------:R-:W-:-:S04]  /*02e0*/  LEA R36, P0, R5, UR18, 0x1 ;  /* 0x0000001205247c11 */ /* 0x000fc8000f8008ff */
[----:B------:R-:W-:Y:S02]  /*02f0*/  LEA.HI.X R37, R5, UR19, R8, 0x1, P0 ;  /* 0x0000001305257c11 */ /* 0x000fe400080f0c08 */
[----:B------:R-:W-:-:S04]  /*0300*/  IADD3 R5, P0, R54, R6, RZ ;  /* 0x0000000636057210 */ /* 0x000fc80007f1e0ff */
[----:B------:R-:W2:Y:S01]  /*0310*/  LDG.E.64.CONSTANT R36, desc[UR14][R36.64] ;  /* 0x0000000e24247981 */ /* 0x000ea2000c1e9b00 */
[----:B------:R-:W-:Y:S02]  /*0320*/  IADD3.X R8, RZ, R7, RZ, P0, !PT ;  /* 0x00000007ff087210 */ /* 0x000fe400007fe4ff */
[----:B------:R-:W-:Y:S02]  /*0330*/  LEA R34, P0, R5, UR18, 0x1 ;  /* 0x0000001205227c11 */ /* 0x000fe4000f8008ff */
[----:B------:R-:W-:Y:S02]  /*0340*/  IADD3 R53, R55, 0x2800, RZ ;  /* 0x0000280037357810 */ /* 0x000fe40007ffe0ff */
[----:B------:R-:W-:Y:S02]  /*0350*/  LEA.HI.X R35, R5, UR19, R8, 0x1, P0 ;  /* 0x0000001305237c11 */ /* 0x000fe400080f0c08 */
[----:B------:R-:W-:-:S04]  /*0360*/  IADD3 R5, P0, R53, R6, RZ ;  /* 0x0000000635057210 */ /* 0x000fc80007f1e0ff */
[----:B------:R-:W3:Y:S01]  /*0370*/  LDG.E.64.CONSTANT R34, desc[UR14][R34.64] ;  /* 0x0000000e22227981 */ /* 0x000ee2000c1e9b00 */
[----:B------:R-:W-:Y:S02]  /*0380*/  IADD3.X R8, RZ, R7, RZ, P0, !PT ;  /* 0x00000007ff087210 */ /* 0x000fe400007fe4ff */
[----:B------:R-:W-:Y:S02]  /*0390*/  LEA R32, P0, R5, UR18, 0x1 ;  /* 0x0000001205207c11 */ /* 0x000fe4000f8008ff */
[----:B------:R-:W-:Y:S02]  /*03a0*/  IADD3 R52, R55, 0x3c00, RZ ;  /* 0x00003c0037347810 */ /* 0x000fe40007ffe0ff */
[----:B------:R-:W-:Y:S02]  /*03b0*/  LEA.HI.X R33, R5, UR19, R8, 0x1, P0 ;  /* 0x0000001305217c11 */ /* 0x000fe400080f0c08 */
[----:B------:R-:W-:-:S04]  /*03c0*/  IADD3 R5, P0, R52, R6, RZ ;  /* 0x0000000634057210 */ /* 0x000fc80007f1e0ff */
[----:B------:R-:W4:Y:S01]  /*03d0*/  LDG.E.64.CONSTANT R32, desc[UR14][R32.64] ;  /* 0x0000000e20207981 */ /* 0x000f22000c1e9b00 */
        /* <DEDUP_REMOVED lines=12> */
[----:B------:R-:W-:Y:S01]  /*04a0*/  IMAD.X R8, RZ, RZ, R7, P0 ;  /* 0x000000ffff087224 */ /* 0x000fe200000e0607 */
        /* <DEDUP_REMOVED lines=21> */
[C---:B--2---:R-:W-:Y:S02]  /*0600*/  PRMT R4, R36.reuse, 0x7632, R4 ;  /* 0x0000763224047816 */ /* 0x044fe40000000004 */
[----:B------:R-:W-:-:S02]  /*0610*/  SHF.L.U32 R47, R36, 0x10, RZ ;  /* 0x00000010242f7819 */ /* 0x000fc400000006ff */
[----:B------:R-:W-:Y:S02]  /*0620*/  SHF.L.U32 R7, R4, 0x10, RZ ;  /* 0x0000001004077819 */ /* 0x000fe400000006ff */
[----:B------:R-:W-:Y:S01]  /*0630*/  SHF.L.U32 R46, R37, 0x10, RZ ;  /* 0x00000010252e7819 */ /* 0x000fe200000006ff */
[----:B------:R-:W-:Y:S01]  /*0640*/  FFMA.FTZ R6, R47, R47, RZ ;  /* 0x0000002f2f067223 */ /* 0x000fe200000100ff */
[----:B------:R-:W-:Y:S01]  /*0650*/  FADD.FTZ R5, RZ, R47 ;  /* 0x0000002fff057221 */ /* 0x000fe20000010000 */
[----:B------:R-:W-:Y:S02]  /*0660*/  PRMT R4, R37, 0x7632, R4 ;  /* 0x0000763225047816 */ /* 0x000fe40000000004 */
[----:B------:R-:W-:Y:S01]  /*0670*/  FFMA.FTZ R9, R7, R7, R6 ;  /* 0x0000000707097223 */ /* 0x000fe20000010006 */
[----:B------:R-:W-:Y:S01]  /*0680*/  FADD.FTZ R5, R5, R7 ;  /* 0x0000000705057221 */ /* 0x000fe20000010000 */
[----:B------:R-:W-:Y:S02]  /*0690*/  SHF.L.U32 R8, R4, 0x10, RZ ;  /* 0x0000001004087819 */ /* 0x000fe400000006ff */
[----:B------:R-:W-:Y:S01]  /*06a0*/  FFMA.FTZ R9, R46, R46, R9 ;  /* 0x0000002e2e097223 */ /* 0x000fe20000010009 */
[----:B------:R-:W-:Y:S01]  /*06b0*/  FADD.FTZ R6, R5, R46 ;  /* 0x0000002e05067221 */ /* 0x000fe20000010000 */
[----:B---3--:R-:W-:-:S02]  /*06c0*/  SHF.L.U32 R4, R34, 0x10, RZ ;  /* 0x0000001022047819 */ /* 0x008fc400000006ff */
        /* <DEDUP_REMOVED lines=13> */
[C---:B----4-:R-:W-:Y:S02]  /*07a0*/  SHF.L.U32 R6, R32.reuse, 0x10, RZ ;  /* 0x0000001020067819 */ /* 0x050fe400000006ff */
[----:B------:R-:W-:Y:S01]  /*07b0*/  PRMT R7, R32, 0x7632, R7 ;  /* 0x0000763220077816 */ /* 0x000fe20000000007 */
[----:B------:R-:W-:Y:S01]  /*07c0*/  FFMA.FTZ R11, R9, R9, R10 ;  /* 0x00000009090b7223 */ /* 0x000fe2000001000a */
[----:B------:R-:W-:Y:S01]  /*07d0*/  FADD.FTZ R9, R8, R9 ;  /* 0x0000000908097221 */ /* 0x000fe20000010000 */
[----:B------:R-:W-:Y:S02]  /*07e0*/  PRMT R8, R33, 0x7632, R8 ;  /* 0x0000763221087816 */ /* 0x000fe40000000008 */
[----:B------:R-:W-:Y:S02]  /*07f0*/  IMAD.U32 R10, R7, 0x10000, RZ ;  /* 0x00010000070a7824 */ /* 0x000fe400078e00ff */
        /* <DEDUP_REMOVED lines=12> */
[----:B------:R-:W-:-:S02]  /*08c0*/  PRMT R10, R31, 0x7632, R10 ;  /* 0x000076321f0a7816 */ /* 0x000fc4000000000a */
[----:B------:R-:W-:Y:S01]  /*08d0*/  SHF.L.U32 R12, R9, 0x10, RZ ;  /* 0x00000010090c7819 */ /* 0x000fe200000006ff */
[----:B------:R-:W-:Y:S01]  /*08e0*/  FFMA.FTZ R13, R8, R8, R13 ;  /* 0x00000008080d7223 */ /* 0x000fe2000001000d */
[----:B------:R-:W-:Y:S01]  /*08f0*/  FADD.FTZ R11, R11, R8 ;  /* 0x000000080b0b7221 */ /* 0x000fe20000010000 */
[----:B------:R-:W-:Y:S02]  /*0900*/  SHF.L.U32 R9, R31, 0x10, RZ ;  /* 0x000000101f097819 */ /* 0x000fe400000006ff */
        /* <DEDUP_REMOVED lines=30> */
[----:B------:R-:W-:Y:S01]  /*0af0*/  IMAD.U32 R17, R14, 0x10000, RZ ;  /* 0x000100000e117824 */ /* 0x000fe200078e00ff */
        /* <DEDUP_REMOVED lines=26> */
[----:B------:R-:W-:-:S02]  /*0ca0*/  FADD.FTZ R40, R39, R40 ;  /* 0x0000002827287221 */ /* 0x000fc40000010000 */
[----:B------:R-:W-:Y:S01]  /*0cb0*/  SHF.L.U32 R44, R38, 0x10, RZ ;  /* 0x00000010262c7819 */ /* 0x000fe200000006ff */
[----:B------:R-:W-:Y:S01]  /*0cc0*/  FFMA.FTZ R39, R17, R17, R42 ;  /* 0x0000001111277223 */ /* 0x000fe2000001002a */
[----:B------:R-:W-:Y:S01]  /*0cd0*/  FADD.FTZ R38, R40, R17 ;  /* 0x0000001128267221 */ /* 0x000fe20000010000 */
[----:B------:R-:W-:Y:S02]  /*0ce0*/  HFMA2.MMA R40, -RZ, RZ, 0, 0 ;  /* 0x00000000ff287435 */ /* 0x000fe400000001ff */
[----:B------:R-:W-:Y:S01]  /*0cf0*/  FFMA.FTZ R39, R44, R44, R39 ;  /* 0x0000002c2c277223 */ /* 0x000fe20000010027 */
[----:B------:R-:W-:Y:S01]  /*0d00*/  FADD.FTZ R38, R38, R44 ;  /* 0x0000002c26267221 */ /* 0x000fe20000010000 */
[----:B------:R-:W-:-:S04]  /*0d10*/  MOV R44, RZ ;  /* 0x000000ff002c7202 */ /* 0x000fc80000000f00 */
[----:B------:R0:W-:Y:S01]  /*0d20*/  STS.64 [R56], R38 ;  /* 0x0000002638007388 */ /* 0x0001e20000000a00 */
[----:B------:R-:W-:Y:S06]  /*0d30*/  BAR.SYNC.DEFER_BLOCKING 0x0 ;  /* 0x0000000000007b1d */ /* 0x000fec0000010000 */
[----:B------:R-:W-:Y:S05]  /*0d40*/  @P0 BRA `(.L_x_1827) ;  /* 0x0000000800f40947 */ /* 0x000fea0003800000 */
[----:B------:R-:W1:Y:S01]  /*0d50*/  S2R R41, SR_CgaCtaId ;  /* 0x0000000000297919 */ /* 0x000e620000008800 */
[----:B------:R-:W-:Y:S01]  /*0d60*/  USHF.L.U32 UR6, UR9, 0x2, URZ ;  /* 0x0000000209067899 */ /* 0x000fe2000800063f */
[----:B0-----:R-:W-:Y:S02]  /*0d70*/  MOV R38, 0x50 ;  /* 0x0000005000267802 */ /* 0x001fe40000000f00 */
[----:B------:R-:W-:Y:S01]  /*0d80*/  MOV R44, 0x400 ;  /* 0x00000400002c7802 */ /* 0x000fe20000000f00 */
[----:B------:R-:W-:Y:S01]  /*0d90*/  ULOP3.LUT UR6, UR6, 0xc, URZ, 0xc0, !UPT ;  /* 0x0000000c06067892 */ /* 0x000fe2000f8ec03f */
[----:B------:R-:W-:-:S04]  /*0da0*/  SHF.L.U32 R45, R0, 0x3, RZ ;  /* 0x00000003002d7819 */ /* 0x000fc800000006ff */
[----:B------:R-:W-:Y:S02]  /*0db0*/  LOP3.LUT R45, R45, 0x18, RZ, 0xc0, !PT ;  /* 0x000000182d2d7812 */ /* 0x000fe400078ec0ff */
[----:B------:R-:W-:-:S05]  /*0dc0*/  LEA.HI R57, R0, UR6, RZ, 0x1e ;  /* 0x0000000600397c11 */ /* 0x000fca000f8ff0ff */
[----:B------:R-:W-:-:S05]  /*0dd0*/  IMAD R57, R57, R38, -UR8 ;  /* 0x8000000839397e24 */ /* 0x000fca000f8e0226 */
[----:B------:R-:W-:Y:S02]  /*0de0*/  IADD3 R39, R57, 0x4, RZ ;  /* 0x0000000439277810 */ /* 0x000fe40007ffe0ff */
[----:B------:R-:W-:Y:S02]  /*0df0*/  SHF.R.S32.HI R38, RZ, 0x1f, R57 ;  /* 0x0000001fff267819 */ /* 0x000fe40000011439 */
[----:B------:R-:W-:Y:S02]  /*0e00*/  SHF.R.S32.HI R40, RZ, 0x1f, R39 ;  /* 0x0000001fff287819 */ /* 0x000fe40000011427 */
[----:B------:R-:W-:Y:S02]  /*0e10*/  LEA.HI R38, R38, R57, RZ, 0x2 ;  /* 0x0000003926267211 */ /* 0x000fe400078f10ff */
[----:B------:R-:W-:Y:S02]  /*0e20*/  LEA.HI R40, R40, R39, RZ, 0x2 ;  /* 0x0000002728287211 */ /* 0x000fe400078f10ff */
[----:B-1----:R-:W-:-:S02]  /*0e30*/  LEA R44, R41, R44, 0x18 ;  /* 0x0000002c292c7211 */ /* 0x002fc400078ec0ff */
[----:B------:R-:W-:Y:S02]  /*0e40*/  SHF.R.S32.HI R39, RZ, 0x2, R38 ;  /* 0x00000002ff277819 */ /* 0x000fe40000011426 */
[----:B------:R-:W-:-:S03]  /*0e50*/  SHF.R.S32.HI R41, RZ, 0x2, R40 ;  /* 0x00000002ff297819 */ /* 0x000fc60000011428 */
[--C-:B------:R-:W-:Y:S02]  /*0e60*/  IMAD R38, R39, 0x28, R44.reuse ;  /* 0x0000002827267824 */ /* 0x100fe400078e022c */
[----:B------:R-:W-:-:S03]  /*0e70*/  IMAD R42, R41, 0x28, R44 ;  /* 0x00000028292a7824 */ /* 0x000fc600078e022c */
[----:B------:R-:W-:Y:S01]  /*0e80*/  IADD3 R40, R38, R45, RZ ;  /* 0x0000002d26287210 */ /* 0x000fe20007ffe0ff */
[----:B------:R-:W-:Y:S01]  /*0e90*/  IMAD.IADD R42, R45, 0x1, R42 ;  /* 0x000000012d2a7824 */ /* 0x000fe200078e022a */
[----:B------:R-:W-:-:S04]  /*0ea0*/  IADD3 R38, R57, 0x8, RZ ;  /* 0x0000000839267810 */ /* 0x000fc80007ffe0ff */
[----:B------:R-:W0:Y:S01]  /*0eb0*/  LDS.64 R40, [R40] ;  /* 0x0000000028287984 */ /* 0x000e220000000a00 */
[----:B------:R-:W-:-:S03]  /*0ec0*/  SHF.R.S32.HI R39, RZ, 0x1f, R38 ;  /* 0x0000001fff277819 */ /* 0x000fc60000011426 */
[----:B------:R-:W1:Y:S01]  /*0ed0*/  LDS.64 R42, [R42] ;  /* 0x000000002a2a7984 */ /* 0x000e620000000a00 */
[----:B------:R-:W-:-:S04]  /*0ee0*/  LEA.HI R39, R39, R38, RZ, 0x2 ;  /* 0x0000002627277211 */ /* 0x000fc800078f10ff */
[----:B------:R-:W-:-:S05]  /*0ef0*/  SHF.R.S32.HI R39, RZ, 0x2, R39 ;  /* 0x00000002ff277819 */ /* 0x000fca0000011427 */
[----:B------:R-:W-:-:S05]  /*0f00*/  IMAD R38, R39, 0x28, R44 ;  /* 0x0000002827267824 */ /* 0x000fca00078e022c */
[----:B------:R-:W-:-:S06]  /*0f10*/  IADD3 R38, R45, R38, RZ ;  /* 0x000000262d267210 */ /* 0x000fcc0007ffe0ff */
[----:B------:R-:W2:Y:S01]  /*0f20*/  LDS.64 R38, [R38] ;  /* 0x0000000026267984 */ /* 0x000ea20000000a00 */
[----:B0-----:R-:W-:Y:S01]  /*0f30*/  FADD.FTZ R59, RZ, R40 ;  /* 0x00000028ff3b7221 */ /* 0x001fe20000010000 */
[----:B------:R-:W-:Y:S01]  /*0f40*/  IADD3 R40, R57, 0xc, RZ ;  /* 0x0000000c39287810 */ /* 0x000fe20007ffe0ff */
[----:B------:R-:W-:Y:S02]  /*0f50*/  FADD.FTZ R58, RZ, R41 ;  /* 0x00000029ff3a7221 */ /* 0x000fe40000010000 */
[----:B-1----:R-:W-:Y:S01]  /*0f60*/  FADD.FTZ R59, R59, R42 ;  /* 0x0000002a3b3b7221 */ /* 0x002fe20000010000 */
[----:B------:R-:W-:Y:S01]  /*0f70*/  SHF.R.S32.HI R61, RZ, 0x1f, R40 ;  /* 0x0000001fff3d7819 */ /* 0x000fe20000011428 */
[----:B------:R-:W-:-:S03]  /*0f80*/  FADD.FTZ R58, R58, R43 ;  /* 0x0000002b3a3a7221 */ /* 0x000fc60000010000 */
[----:B------:R-:W-:-:S04]  /*0f90*/  LEA.HI R61, R61, R40, RZ, 0x2 ;  /* 0x000000283d3d7211 */ /* 0x000fc800078f10ff */
[----:B------:R-:W-:-:S05]  /*0fa0*/  SHF.R.S32.HI R61, RZ, 0x2, R61 ;  /* 0x00000002ff3d7819 */ /* 0x000fca000001143d */
[----:B------:R-:W-:-:S05]  /*0fb0*/  IMAD R40, R61, 0x28, R44 ;  /* 0x000000283d287824 */ /* 0x000fca00078e022c */
[----:B------:R-:W-:Y:S01]  /*0fc0*/  IADD3 R42, R45, R40, RZ ;  /* 0x000000282d2a7210 */ /* 0x000fe20007ffe0ff */
[----:B--2---:R-:W-:Y:S01]  /*0fd0*/  FADD.FTZ R59, R59, R38 ;  /* 0x000000263b3b7221 */ /* 0x004fe20000010000 */
[C---:B------:R-:W-:Y:S01]  /*0fe0*/  IADD3 R38, R57.reuse, 0x10, RZ ;  /* 0x0000001039267810 */ /* 0x040fe20007ffe0ff */
[----:B------:R-:W-:Y:S01]  /*0ff0*/  FADD.FTZ R58, R58, R39 ;  /* 0x000000273a3a7221 */ /* 0x000fe20000010000 */
[----:B------:R-:W-:Y:S02]  /*1000*/  IADD3 R39, R57, 0x14, RZ ;  /* 0x0000001439277810 */ /* 0x000fe40007ffe0ff */
[----:B------:R-:W0:Y:S01]  /*1010*/  LDS.64 R42, [R42] ;  /* 0x000000002a2a7984 */ /* 0x000e220000000a00 */
[----:B------:R-:W-:-:S04]  /*1020*/  SHF.R.S32.HI R41, RZ, 0x1f, R38 ;  /* 0x0000001fff297819 */ /* 0x000fc80000011426 */
[----:B------:R-:W-:-:S04]  /*1030*/  LEA.HI R41, R41, R38, RZ, 0x2 ;  /* 0x0000002629297211 */ /* 0x000fc800078f10ff */
[----:B------:R-:W-:-:S05]  /*1040*/  SHF.R.S32.HI R41, RZ, 0x2, R41 ;  /* 0x00000002ff297819 */ /* 0x000fca0000011429 */
[----:B------:R-:W-:-:S05]  /*1050*/  IMAD R38, R41, 0x28, R44 ;  /* 0x0000002829267824 */ /* 0x000fca00078e022c */
[----:B------:R-:W-:-:S05]  /*1060*/  IADD3 R38, R45, R38, RZ ;  /* 0x000000262d267210 */ /* 0x000fca0007ffe0ff */
[----:B------:R1:W2:Y:S02]  /*1070*/  LDS.64 R40, [R38] ;  /* 0x0000000026287984 */ /* 0x0002a40000000a00 */
[----:B-1----:R-:W-:Y:S01]  /*1080*/  IADD3 R38, R57, 0x18, RZ ;  /* 0x0000001839267810 */ /* 0x002fe20007ffe0ff */
[----:B0-----:R-:W-:Y:S01]  /*1090*/  FADD.FTZ R59, R59, R42 ;  /* 0x0000002a3b3b7221 */ /* 0x001fe20000010000 */
[----:B------:R-:W-:Y:S01]  /*10a0*/  SHF.R.S32.HI R42, RZ, 0x1f, R39 ;  /* 0x0000001fff2a7819 */ /* 0x000fe20000011427 */
[----:B------:R-:W-:-:S03]  /*10b0*/  FADD.FTZ R58, R58, R43 ;  /* 0x0000002b3a3a7221 */ /* 0x000fc60000010000 */
[----:B------:R-:W-:-:S04]  /*10c0*/  LEA.HI R42, R42, R39, RZ, 0x2 ;  /* 0x000000272a2a7211 */ /* 0x000fc800078f10ff */
[----:B------:R-:W-:-:S05]  /*10d0*/  SHF.R.S32.HI R39, RZ, 0x2, R42 ;  /* 0x00000002ff277819 */ /* 0x000fca000001142a */
[----:B------:R-:W-:Y:S01]  /*10e0*/  IMAD R42, R39, 0x28, R44 ;  /* 0x00000028272a7824 */ /* 0x000fe200078e022c */
[----:B------:R-:W-:-:S04]  /*10f0*/  SHF.R.S32.HI R39, RZ, 0x1f, R38 ;  /* 0x0000001fff277819 */ /* 0x000fc80000011426 */
[----:B------:R-:W-:Y:S02]  /*1100*/  LEA.HI R39, R39, R38, RZ, 0x2 ;  /* 0x0000002627277211 */ /* 0x000fe400078f10ff */
[----:B------:R-:W-:Y:S02]  /*1110*/  IADD3 R42, R45, R42, RZ ;  /* 0x0000002a2d2a7210 */ /* 0x000fe40007ffe0ff */
[----:B------:R-:W-:Y:S01]  /*1120*/  SHF.R.S32.HI R39, RZ, 0x2, R39 ;  /* 0x00000002ff277819 */ /* 0x000fe20000011427 */
[----:B--2---:R-:W-:Y:S01]  /*1130*/  FADD.FTZ R59, R59, R40 ;  /* 0x000000283b3b7221 */ /* 0x004fe20000010000 */
[----:B------:R-:W-:Y:S01]  /*1140*/  IADD3 R40, R57, 0x1c, RZ ;  /* 0x0000001c39287810 */ /* 0x000fe20007ffe0ff */
[----:B------:R-:W-:Y:S01]  /*1150*/  FADD.FTZ R58, R58, R41 ;  /* 0x000000293a3a7221 */ /* 0x000fe20000010000 */
[----:B------:R-:W0:Y:S01]  /*1160*/  LDS.64 R42, [R42] ;  /* 0x000000002a2a7984 */ /* 0x000e220000000a00 */
[----:B------:R-:W-:Y:S01]  /*1170*/  IMAD R38, R39, 0x28, R44 ;  /* 0x0000002827267824 */ /* 0x000fe200078e022c */
[----:B------:R-:W-:-:S04]  /*1180*/  SHF.R.S32.HI R41, RZ, 0x1f, R40 ;  /* 0x0000001fff297819 */ /* 0x000fc80000011428 */
[----:B------:R-:W-:Y:S02]  /*1190*/  IADD3 R38, R45, R38, RZ ;  /* 0x000000262d267210 */ /* 0x000fe40007ffe0ff */
[----:B------:R-:W-:-:S04]  /*11a0*/  LEA.HI R41, R41, R40, RZ, 0x2 ;  /* 0x0000002829297211 */ /* 0x000fc800078f10ff */
[----:B------:R-:W1:Y:S01]  /*11b0*/  LDS.64 R38, [R38] ;  /* 0x0000000026267984 */ /* 0x000e620000000a00 */
[----:B------:R-:W-:-:S05]  /*11c0*/  SHF.R.S32.HI R41, RZ, 0x2, R41 ;  /* 0x00000002ff297819 */ /* 0x000fca0000011429 */
[----:B------:R-:W-:Y:S02]  /*11d0*/  IMAD R40, R41, 0x28, R44 ;  /* 0x0000002829287824 */ /* 0x000fe400078e022c */
[----:B0-----:R-:W-:-:S03]  /*11e0*/  FADD.FTZ R59, R59, R42 ;  /* 0x0000002a3b3b7221 */ /* 0x001fc60000010000 */
[----:B------:R-:W-:Y:S01]  /*11f0*/  IADD3 R42, R45, R40, RZ ;  /* 0x000000282d2a7210 */ /* 0x000fe20007ffe0ff */
[----:B------:R-:W-:-:S05]  /*1200*/  FADD.FTZ R58, R58, R43 ;  /* 0x0000002b3a3a7221 */ /* 0x000fca0000010000 */
[----:B------:R-:W0:Y:S01]  /*1210*/  LDS.64 R42, [R42] ;  /* 0x000000002a2a7984 */ /* 0x000e220000000a00 */
[----:B-1----:R-:W-:Y:S01]  /*1220*/  FADD.FTZ R59, R59, R38 ;  /* 0x000000263b3b7221 */ /* 0x002fe20000010000 */
[C---:B------:R-:W-:Y:S01]  /*1230*/  IADD3 R38, R57.reuse, 0x20, RZ ;  /* 0x0000002039267810 */ /* 0x040fe20007ffe0ff */
[----:B------:R-:W-:Y:S01]  /*1240*/  FADD.FTZ R58, R58, R39 ;  /* 0x000000273a3a7221 */ /* 0x000fe20000010000 */
[----:B------:R-:W-:Y:S02]  /*1250*/  VIADD R39, R57, 0x24 ;  /* 0x0000002439277836 */ /* 0x000fe40000000000 */
[----:B------:R-:W-:-:S04]  /*1260*/  SHF.R.S32.HI R41, RZ, 0x1f, R38 ;  /* 0x0000001fff297819 */ /* 0x000fc80000011426 */
[----:B------:R-:W-:-:S04]  /*1270*/  LEA.HI R41, R41, R38, RZ, 0x2 ;  /* 0x0000002629297211 */ /* 0x000fc800078f10ff */
[----:B------:R-:W-:-:S05]  /*1280*/  SHF.R.S32.HI R41, RZ, 0x2, R41 ;  /* 0x00000002ff297819 */ /* 0x000fca0000011429 */
[----:B------:R-:W-:-:S05]  /*1290*/  IMAD R38, R41, 0x28, R44 ;  /* 0x0000002829267824 */ /* 0x000fca00078e022c */
[----:B------:R-:W-:-:S05]  /*12a0*/  IADD3 R38, R45, R38, RZ ;  /* 0x000000262d267210 */ /* 0x000fca0007ffe0ff */
[----:B------:R1:W2:Y:S01]  /*12b0*/  LDS.64 R40, [R38] ;  /* 0x0000000026287984 */ /* 0x0002a20000000a00 */
[----:B0-----:R-:W-:Y:S01]  /*12c0*/  FADD.FTZ R59, R59, R42 ;  /* 0x0000002a3b3b7221 */ /* 0x001fe20000010000 */
[----:B------:R-:W-:Y:S01]  /*12d0*/  SHF.R.S32.HI R42, RZ, 0x1f, R39 ;  /* 0x0000001fff2a7819 */ /* 0x000fe20000011427 */
[----:B------:R-:W-:Y:S01]  /*12e0*/  FADD.FTZ R58, R58, R43 ;  /* 0x0000002b3a3a7221 */ /* 0x000fe20000010000 */
[----:B-1----:R-:W-:Y:S02]  /*12f0*/  IADD3 R38, R57, 0x28, RZ ;  /* 0x0000002839267810 */ /* 0x002fe40007ffe0ff */
[----:B------:R-:W-:-:S04]  /*1300*/  LEA.HI R42, R42, R39, RZ, 0x2 ;  /* 0x000000272a2a7211 */ /* 0x000fc800078f10ff */
[----:B------:R-:W-:-:S05]  /*1310*/  SHF.R.S32.HI R39, RZ, 0x2, R42 ;  /* 0x00000002ff277819 */ /* 0x000fca000001142a */
[----:B------:R-:W-:Y:S01]  /*1320*/  IMAD R42, R39, 0x28, R44 ;  /* 0x00000028272a7824 */ /* 0x000fe200078e022c */
[----:B------:R-:W-:-:S04]  /*1330*/  SHF.R.S32.HI R39, RZ, 0x1f, R38 ;  /* 0x0000001fff277819 */ /* 0x000fc80000011426 */
[----:B------:R-:W-:Y:S02]  /*1340*/  LEA.HI R39, R39, R38, RZ, 0x2 ;  /* 0x0000002627277211 */ /* 0x000fe400078f10ff */
[----:B------:R-:W-:Y:S02]  /*1350*/  IADD3 R42, R45, R42, RZ ;  /* 0x0000002a2d2a7210 */ /* 0x000fe40007ffe0ff */
[----:B------:R-:W-:-:S04]  /*1360*/  SHF.R.S32.HI R39, RZ, 0x2, R39 ;  /* 0x00000002ff277819 */ /* 0x000fc80000011427 */
[----:B------:R-:W0:Y:S01]  /*1370*/  LDS.64 R42, [R42] ;  /* 0x000000002a2a7984 */ /* 0x000e220000000a00 */
[----:B------:R-:W-:Y:S02]  /*1380*/  IMAD R38, R39, 0x28, R44 ;  /* 0x0000002827267824 */ /* 0x000fe400078e022c */
[----:B--2---:R-:W-:Y:S01]  /*1390*/  FADD.FTZ R59, R59, R40 ;  /* 0x000000283b3b7221 */ /* 0x004fe20000010000 */
[----:B------:R-:W-:Y:S01]  /*13a0*/  IADD3 R40, R57, 0x2c, RZ ;  /* 0x0000002c39287810 */ /* 0x000fe20007ffe0ff */
[----:B------:R-:W-:Y:S01]  /*13b0*/  FADD.FTZ R58, R58, R41 ;  /* 0x000000293a3a7221 */ /* 0x000fe20000010000 */
[----:B------:R-:W-:Y:S02]  /*13c0*/  IADD3 R38, R45, R38, RZ ;  /* 0x000000262d267210 */ /* 0x000fe40007ffe0ff */
[----:B------:R-:W-:-:S04]  /*13d0*/  SHF.R.S32.HI R41, RZ, 0x1f, R40 ;  /* 0x0000001fff297819 */ /* 0x000fc80000011428 */
[----:B------:R-:W-:Y:S01]  /*13e0*/  LEA.HI R41, R41, R40, RZ, 0x2 ;  /* 0x0000002829297211 */ /* 0x000fe200078f10ff */
[----:B------:R-:W1:Y:S03]  /*13f0*/  LDS.64 R38, [R38] ;  /* 0x0000000026267984 */ /* 0x000e660000000a00 */
[----:B------:R-:W-:-:S05]  /*1400*/  SHF.R.S32.HI R41, RZ, 0x2, R41 ;  /* 0x00000002ff297819 */ /* 0x000fca0000011429 */
[----:B------:R-:W-:-:S05]  /*1410*/  IMAD R40, R41, 0x28, R44 ;  /* 0x0000002829287824 */ /* 0x000fca00078e022c */
[----:B------:R-:W-:-:S06]  /*1420*/  IADD3 R40, R45, R40, RZ ;  /* 0x000000282d287210 */ /* 0x000fcc0007ffe0ff */
[----:B------:R-:W2:Y:S01]  /*1430*/  LDS.64 R40, [R40] ;  /* 0x0000000028287984 */ /* 0x000ea20000000a00 */
[----:B0-----:R-:W-:Y:S01]  /*1440*/  FADD.FTZ R59, R59, R42 ;  /* 0x0000002a3b3b7221 */ /* 0x001fe20000010000 */
[----:B------:R-:W-:-:S03]  /*1450*/  FADD.FTZ R58, R58, R43 ;  /* 0x0000002b3a3a7221 */ /* 0x000fc60000010000 */
[----:B-1----:R-:W-:Y:S01]  /*1460*/  FADD.FTZ R59, R59, R38 ;  /* 0x000000263b3b7221 */ /* 0x002fe20000010000 */
[----:B------:R-:W-:Y:S01]  /*1470*/  IADD3 R38, R57, 0x30, RZ ;  /* 0x0000003039267810 */ /* 0x000fe20007ffe0ff */
[----:B------:R-:W-:-:S03]  /*1480*/  FADD.FTZ R58, R58, R39 ;  /* 0x000000273a3a7221 */ /* 0x000fc60000010000 */
[----:B------:R-:W-:-:S04]  /*1490*/  SHF.R.S32.HI R43, RZ, 0x1f, R38 ;  /* 0x0000001fff2b7819 */ /* 0x000fc80000011426 */
[----:B------:R-:W-:-:S04]  /*14a0*/  LEA.HI R43, R43, R38, RZ, 0x2 ;  /* 0x000000262b2b7211 */ /* 0x000fc800078f10ff */
[----:B------:R-:W-:-:S05]  /*14b0*/  SHF.R.S32.HI R43, RZ, 0x2, R43 ;  /* 0x00000002ff2b7819 */ /* 0x000fca000001142b */
[----:B------:R-:W-:Y:S02]  /*14c0*/  IMAD R38, R43, 0x28, R44 ;  /* 0x000000282b267824 */ /* 0x000fe400078e022c */
[----:B--2---:R-:W-:Y:S01]  /*14d0*/  FADD.FTZ R59, R59, R40 ;  /* 0x000000283b3b7221 */ /* 0x004fe20000010000 */
[----:B------:R-:W-:Y:S01]  /*14e0*/  IADD3 R40, R57, 0x34, RZ ;  /* 0x0000003439287810 */ /* 0x000fe20007ffe0ff */
[----:B------:R-:W-:Y:S01]  /*14f0*/  FADD.FTZ R58, R58, R41 ;  /* 0x000000293a3a7221 */ /* 0x000fe20000010000 */
[----:B------:R-:W-:Y:S02]  /*1500*/  IADD3 R38, R45, R38, RZ ;  /* 0x000000262d267210 */ /* 0x000fe40007ffe0ff */
[----:B------:R-:W-:-:S04]  /*1510*/  SHF.R.S32.HI R41, RZ, 0x1f, R40 ;  /* 0x0000001fff297819 */ /* 0x000fc80000011428 */
[----:B------:R-:W-:Y:S01]  /*1520*/  LEA.HI R41, R41, R40, RZ, 0x2 ;  /* 0x0000002829297211 */ /* 0x000fe200078f10ff */
[----:B------:R-:W0:Y:S01]  /*1530*/  LDS.64 R38, [R38] ;  /* 0x0000000026267984 */ /* 0x000e220000000a00 */
[----:B------:R-:W-:Y:S02]  /*1540*/  IADD3 R40, R57, 0x38, RZ ;  /* 0x0000003839287810 */ /* 0x000fe40007ffe0ff */
[----:B------:R-:W-:Y:S02]  /*1550*/  SHF.R.S32.HI R41, RZ, 0x2, R41 ;  /* 0x00000002ff297819 */ /* 0x000fe40000011429 */
[----:B------:R-:W-:-:S04]  /*1560*/  SHF.R.S32.HI R43, RZ, 0x1f, R40 ;  /* 0x0000001fff2b7819 */ /* 0x000fc80000011428 */
[----:B------:R-:W-:Y:S01]  /*1570*/  LEA.HI R43, R43, R40, RZ, 0x2 ;  /* 0x000000282b2b7211 */ /* 0x000fe200078f10ff */
[----:B------:R-:W-:-:S03]  /*1580*/  IMAD R40, R41, 0x28, R44 ;  /* 0x0000002829287824 */ /* 0x000fc600078e022c */
[----:B------:R-:W-:Y:S02]  /*1590*/  SHF.R.S32.HI R43, RZ, 0x2, R43 ;  /* 0x00000002ff2b7819 */ /* 0x000fe4000001142b */
[----:B------:R-:W-:-:S03]  /*15a0*/  IADD3 R60, R45, R40, RZ ;  /* 0x000000282d3c7210 */ /* 0x000fc60007ffe0ff */
[----:B------:R-:W-:Y:S02]  /*15b0*/  IMAD R42, R43, 0x28, R44 ;  /* 0x000000282b2a7824 */ /* 0x000fe400078e022c */
[----:B------:R-:W1:Y:S03]  /*15c0*/  LDS.64 R40, [R60] ;  /* 0x000000003c287984 */ /* 0x000e660000000a00 */
[----:B------:R-:W-:-:S06]  /*15d0*/  IADD3 R42, R45, R42, RZ ;  /* 0x0000002a2d2a7210 */ /* 0x000fcc0007ffe0ff */
[----:B------:R-:W2:Y:S01]  /*15e0*/  LDS.64 R42, [R42] ;  /* 0x000000002a2a7984 */ /* 0x000ea20000000a00 */
[----:B0-----:R-:W-:Y:S01]  /*15f0*/  FADD.FTZ R59, R59, R38 ;  /* 0x000000263b3b7221 */ /* 0x001fe20000010000 */
[----:B------:R-:W-:Y:S01]  /*1600*/  FADD.FTZ R58, R58, R39 ;  /* 0x000000273a3a7221 */ /* 0x000fe20000010000 */
[----:B------:R-:W-:-:S04]  /*1610*/  IADD3 R38, R57, 0x3c, RZ ;  /* 0x0000003c39267810 */ /* 0x000fc80007ffe0ff */
[----:B------:R-:W-:-:S04]  /*1620*/  SHF.R.S32.HI R39, RZ, 0x1f, R38 ;  /* 0x0000001fff277819 */ /* 0x000fc80000011426 */
[----:B------:R-:W-:-:S04]  /*1630*/  LEA.HI R39, R39, R38, RZ, 0x2 ;  /* 0x0000002627277211 */ /* 0x000fc800078f10ff */
[----:B------:R-:W-:Y:S01]  /*1640*/  SHF.R.S32.HI R39, RZ, 0x2, R39 ;  /* 0x00000002ff277819 */ /* 0x000fe20000011427 */
[----:B-1----:R-:W-:Y:S01]  /*1650*/  FADD.FTZ R59, R59, R40 ;  /* 0x000000283b3b7221 */ /* 0x002fe20000010000 */
[----:B------:R-:W-:Y:S01]  /*1660*/  FADD.FTZ R40, R58, R41 ;  /* 0x000000293a287221 */ /* 0x000fe20000010000 */
[----:B------:R-:W-:-:S03]  /*1670*/  VIADD R58, R57, 0x48 ;  /* 0x00000048393a7836 */ /* 0x000fc60000000000 */
[----:B--2---:R-:W-:Y:S01]  /*1680*/  FADD.FTZ R40, R40, R43 ;  /* 0x0000002b28287221 */ /* 0x004fe20000010000 */
[----:B------:R-:W-:Y:S01]  /*1690*/  IADD3 R43, R57, 0x40, RZ ;  /* 0x00000040392b7810 */ /* 0x000fe20007ffe0ff */
[----:B------:R-:W-:Y:S01]  /*16a0*/  FADD.FTZ R41, R59, R42 ;  /* 0x0000002a3b297221 */ /* 0x000fe20000010000 */
[----:B------:R-:W-:Y:S02]  /*16b0*/  IADD3 R42, R57, 0x44, RZ ;  /* 0x00000044392a7810 */ /* 0x000fe40007ffe0ff */
[----:B------:R-:W-:Y:S02]  /*16c0*/  SHF.R.S32.HI R38, RZ, 0x1f, R43 ;  /* 0x0000001fff267819 */ /* 0x000fe4000001142b */
[----:B------:R-:W-:Y:S02]  /*16d0*/  SHF.R.S32.HI R59, RZ, 0x1f, R42 ;  /* 0x0000001fff3b7819 */ /* 0x000fe4000001142a */
[----:B------:R-:W-:Y:S01]  /*16e0*/  LEA.HI R43, R38, R43, RZ, 0x2 ;  /* 0x0000002b262b7211 */ /* 0x000fe200078f10ff */
[----:B------:R-:W-:Y:S01]  /*16f0*/  IMAD R38, R39, 0x28, R44 ;  /* 0x0000002827267824 */ /* 0x000fe200078e022c */
[----:B------:R-:W-:-:S02]  /*1700*/  SHF.R.S32.HI R39, RZ, 0x1f, R58 ;  /* 0x0000001fff277819 */ /* 0x000fc4000001143a */
[----:B------:R-:W-:Y:S02]  /*1710*/  LEA.HI R42, R59, R42, RZ, 0x2 ;  /* 0x0000002a3b2a7211 */ /* 0x000fe400078f10ff */
[----:B------:R-:W-:Y:S02]  /*1720*/  IADD3 R38, R45, R38, RZ ;  /* 0x000000262d267210 */ /* 0x000fe40007ffe0ff */
[----:B------:R-:W-:Y:S02]  /*1730*/  IADD3 R59, R57, 0x4c, RZ ;  /* 0x0000004c393b7810 */ /* 0x000fe40007ffe0ff */
[----:B------:R-:W-:Y:S02]  /*1740*/  LEA.HI R57, R39, R58, RZ, 0x2 ;  /* 0x0000003a27397211 */ /* 0x000fe400078f10ff */
[----:B------:R-:W0:Y:S01]  /*1750*/  LDS.64 R38, [R38] ;  /* 0x0000000026267984 */ /* 0x000e220000000a00 */
[----:B------:R-:W-:Y:S02]  /*1760*/  SHF.R.S32.HI R58, RZ, 0x1f, R59 ;  /* 0x0000001fff3a7819 */ /* 0x000fe4000001143b */
[----:B------:R-:W-:-:S02]  /*1770*/  SHF.R.S32.HI R43, RZ, 0x2, R43 ;  /* 0x00000002ff2b7819 */ /* 0x000fc4000001142b */
[----:B------:R-:W-:Y:S02]  /*1780*/  LEA.HI R58, R58, R59, RZ, 0x2 ;  /* 0x0000003b3a3a7211 */ /* 0x000fe400078f10ff */
[----:B------:R-:W-:Y:S01]  /*1790*/  SHF.R.S32.HI R59, RZ, 0x2, R42 ;  /* 0x00000002ff3b7819 */ /* 0x000fe2000001142a */
[----:B------:R-:W-:Y:S01]  /*17a0*/  IMAD R60, R43, 0x28, R44 ;  /* 0x000000282b3c7824 */ /* 0x000fe200078e022c */
[----:B------:R-:W-:Y:S02]  /*17b0*/  SHF.R.S32.HI R57, RZ, 0x2, R57 ;  /* 0x00000002ff397819 */ /* 0x000fe40000011439 */
[----:B------:R-:W-:Y:S01]  /*17c0*/  SHF.R.S32.HI R61, RZ, 0x2, R58 ;  /* 0x00000002ff3d7819 */ /* 0x000fe2000001143a */
[--C-:B------:R-:W-:Y:S01]  /*17d0*/  IMAD R42, R59, 0x28, R44.reuse ;  /* 0x000000283b2a7824 */ /* 0x100fe200078e022c */
[----:B------:R-:W-:Y:S01]  /*17e0*/  IADD3 R60, R45, R60, RZ ;  /* 0x0000003c2d3c7210 */ /* 0x000fe20007ffe0ff */
[--C-:B------:R-:W-:Y:S02]  /*17f0*/  IMAD R58, R57, 0x28, R44.reuse ;  /* 0x00000028393a7824 */ /* 0x100fe400078e022c */
[----:B------:R-:W-:Y:S01]  /*1800*/  IMAD R44, R61, 0x28, R44 ;  /* 0x000000283d2c7824 */ /* 0x000fe200078e022c */
[----:B------:R-:W-:-:S02]  /*1810*/  IADD3 R59, R45, R42, RZ ;  /* 0x0000002a2d3b7210 */ /* 0x000fc40007ffe0ff */
[C---:B------:R-:W-:Y:S02]  /*1820*/  IADD3 R42, R45.reuse, R58, RZ ;  /* 0x0000003a2d2a7210 */ /* 0x040fe40007ffe0ff */
[----:B------:R-:W-:-:S04]  /*1830*/  IADD3 R45, R45, R44, RZ ;  /* 0x0000002c2d2d7210 */ /* 0x000fc80007ffe0ff */
[----:B------:R-:W-:Y:S04]  /*1840*/  LDS.64 R42, [R42] ;  /* 0x000000002a2a7984 */ /* 0x000fe80000000a00 */
[----:B------:R-:W-:Y:S01]  /*1850*/  LDS.64 R44, [R45] ;  /* 0x000000002d2c7984 */ /* 0x000fe20000000a00 */
[----:B0-----:R-:W-:Y:S01]  /*1860*/  FADD.FTZ R57, R41, R38 ;  /* 0x0000002629397221 */ /* 0x001fe20000010000 */
[----:B------:R-:W-:Y:S02]  /*1870*/  FADD.FTZ R58, R40, R39 ;  /* 0x00000027283a7221 */ /* 0x000fe40000010000 */
[----:B------:R-:W0:Y:S04]  /*1880*/  LDS.64 R38, [R60] ;  /* 0x000000003c267984 */ /* 0x000e280000000a00 */
[----:B------:R-:W1:Y:S01]  /*1890*/  LDS.64 R40, [R59] ;  /* 0x000000003b287984 */ /* 0x000e620000000a00 */
[----:B0-----:R-:W-:Y:S01]  /*18a0*/  FADD.FTZ R57, R57, R38 ;  /* 0x0000002639397221 */ /* 0x001fe20000010000 */
[----:B------:R-:W-:-:S03]  /*18b0*/  FADD.FTZ R58, R58, R39 ;  /* 0x000000273a3a7221 */ /* 0x000fc60000010000 */
[----:B-1----:R-:W-:Y:S01]  /*18c0*/  FADD.FTZ R57, R57, R40 ;  /* 0x0000002839397221 */ /* 0x002fe20000010000 */
[----:B------:R-:W-:-:S03]  /*18d0*/  FADD.FTZ R58, R58, R41 ;  /* 0x000000293a3a7221 */ /* 0x000fc60000010000 */
[----:B------:R-:W-:Y:S01]  /*18e0*/  FADD.FTZ R57, R57, R42 ;  /* 0x0000002a39397221 */ /* 0x000fe20000010000 */
[----:B------:R-:W-:-:S03]  /*18f0*/  FADD.FTZ R58, R58, R43 ;  /* 0x0000002b3a3a7221 */ /* 0x000fc60000010000 */
[----:B------:R-:W-:Y:S01]  /*1900*/  FADD.FTZ R44, R57, R44 ;  /* 0x0000002c392c7221 */ /* 0x000fe20000010000 */
[----:B------:R-:W-:-:S07]  /*1910*/  FADD.FTZ R40, R58, R45 ;  /* 0x0000002d3a287221 */ /* 0x000fce0000010000 */
.L_x_1827:
[----:B------:R-:W-:Y:S05]  /*1920*/  BSYNC B0 ;  /* 0x0000000000007941 */ /* 0x000fea0003800000 */
.L_x_1826:
        /* <DEDUP_REMOVED lines=13> */
[----:B------:R-:W-:Y:S02]  /*1a00*/  ULDC UR6, c[0x0][0x10] ;  /* 0x0000040000067ab9 */ /* 0x000fe40000000800 */
        /* <DEDUP_REMOVED lines=8> */
.L_x_1829:
[----:B------:R-:W-:Y:S05]  /*1a90*/  BSYNC B0 ;  /* 0x0000000000007941 */ /* 0x000fea0003800000 */
.L_x_1828:
        /* <DEDUP_REMOVED lines=17> */
[----:B0-----:R-:W-:Y:S02]  /*1bb0*/  PRMT R38, R22, 0x7632, R38 ;  /* 0x0000763216267816 */ /* 0x001fe40000000026 */
[----:B------:R-:W-:-:S02]  /*1bc0*/  PRMT R39, R23, 0x7632, R39 ;  /* 0x0000763217277816 */ /* 0x000fc40000000027 */
[----:B-----5:R-:W-:Y:S02]  /*1bd0*/  PRMT R40, R20, 0x7632, R40 ;  /* 0x0000763214287816 */ /* 0x020fe40000000028 */
[----:B------:R-:W-:Y:S02]  /*1be0*/  PRMT R41, R21, 0x7632, R41 ;  /* 0x0000763215297816 */ /* 0x000fe40000000029 */
[----:B------:R-:W-:Y:S02]  /*1bf0*/  PRMT R42, R18, 0x7632, R42 ;  /* 0x00007632122a7816 */ /* 0x000fe4000000002a */
[----:B------:R-:W-:Y:S01]  /*1c00*/  PRMT R43, R19, 0x7632, R43 ;  /* 0x00007632132b7816 */ /* 0x000fe2000000002b */
[----:B------:R-:W-:Y:S06]  /*1c10*/  @P0 BRA `(.L_x_1830) ;  /* 0x0000000000400947 */ /* 0x000fec0003800000 */
[----:B------:R-:W0:Y:S01]  /*1c20*/  LDC.64 R22, c[0x0][0x250] ;  /* 0x00009400ff167b82 */ /* 0x000e220000000a00 */
[----:B------:R-:W-:Y:S02]  /*1c30*/  MOV R57, UR7 ;  /* 0x0000000700397c02 */ /* 0x000fe40008000f00 */
        /* <DEDUP_REMOVED lines=8> */
.L_x_1831:
[----:B------:R-:W2:Y:S04]  /*1cc0*/  LD.E.STRONG.GPU R44, desc[UR14][R22.64] ;  /* 0x0000000e162c7980 */ /* 0x000ea8000c10f900 */
[----:B--2---:R-:W-:Y:S01]  /*1cd0*/  CCTL.IVALL ;  /* 0x00000000ff00798f */ /* 0x004fe20002000000 */
[----:B------:R-:W-:Y:S05]  /*1ce0*/  YIELD ;  /* 0x0000000000007946 */ /* 0x000fea0003800000 */
[----:B-----5:R-:W-:-:S04]  /*1cf0*/  LOP3.LUT R44, R44, R45, RZ, 0x3c, !PT ;  /* 0x0000002d2c2c7212 */ /* 0x020fc800078e3cff */
[----:B------:R-:W-:-:S13]  /*1d00*/  ISETP.GT.AND P0, PT, R44, -0x1, PT ;  /* 0xffffffff2c00780c */ /* 0x000fda0003f04270 */
[----:B------:R-:W-:Y:S05]  /*1d10*/  @P0 BRA `(.L_x_1831) ;  /* 0xfffffffc00e80947 */ /* 0x000fea000383ffff */
.L_x_1830:
[----:B------:R-:W-:Y:S05]  /*1d20*/  WARPSYNC.ALL ;  /* 0x0000000000007948 */ /* 0x000fea0003800000 */
[----:B------:R-:W1:Y:S01]  /*1d30*/  @!P1 LDC R44, c[0x0][0x10] ;  /* 0x00000400ff2c9b82 */ /* 0x000e620000000800 */
[----:B------:R-:W-:-:S07]  /*1d40*/  MOV R45, UR4 ;  /* 0x00000004002d7c02 */ /* 0x000fce0008000f00 */
[----:B------:R-:W-:Y:S08]  /*1d50*/  BAR.SYNC.DEFER_BLOCKING 0x0 ;  /* 0x0000000000007b1d */ /* 0x000ff00000010000 */
[----:B0-----:R-:W0:Y:S01]  /*1d60*/  @!P1 LDC.64 R22, c[0x0][0x248] ;  /* 0x00009200ff169b82 */ /* 0x001e220000000a00 */
[----:B------:R-:W-:Y:S01]  /*1d70*/  MOV R57, RZ ;  /* 0x000000ff00397202 */ /* 0x000fe20000000f00 */
[----:B------:R-:W-:Y:S01]  /*1d80*/  ULDC.64 UR18, c[0x0][0x240] ;  /* 0x0000900000127ab9 */ /* 0x000fe20000000a00 */
[----:B-1----:R-:W-:Y:S01]  /*1d90*/  @!P1 IMAD R44, R44, R45, UR7 ;  /* 0x000000072c2c9e24 */ /* 0x002fe2000f8e022d */
[----:B------:R-:W-:-:S04]  /*1da0*/  @!P1 LOP3.LUT R45, R0, 0x7ffffff8, RZ, 0xc0, !PT ;  /* 0x7ffffff8002d9812 */ /* 0x000fc800078ec0ff */
[----:B------:R-:W-:Y:S02]  /*1db0*/  @!P1 LEA R44, R44, R45, 0x5 ;  /* 0x0000002d2c2c9211 */ /* 0x000fe400078e28ff */
[----:B------:R-:W-:-:S05]  /*1dc0*/  @!P1 LOP3.LUT R45, R0, 0x7, RZ, 0xc0, !PT ;  /* 0x00000007002d9812 */ /* 0x000fca00078ec0ff */
[----:B------:R-:W-:-:S05]  /*1dd0*/  @!P1 IMAD.IADD R44, R44, 0x1, R45 ;  /* 0x000000012c2c9824 */ /* 0x000fca00078e022d */
[----:B------:R-:W-:-:S05]  /*1de0*/  @!P1 SHF.L.U32 R45, R44, 0x1, RZ ;  /* 0x000000012c2d9819 */ /* 0x000fca00000006ff */
[----:B0-----:R-:W-:-:S06]  /*1df0*/  @!P1 IMAD.WIDE.U32 R22, R45, 0x4, R22 ;  /* 0x000000042d169825 */ /* 0x001fcc00078e0016 */
[----:B------:R-:W2:Y:S01]  /*1e00*/  @!P1 LDG.E.64 R22, desc[UR14][R22.64] ;  /* 0x0000000e16169981 */ /* 0x000ea2000c1e1b00 */
[----:B------:R-:W-:Y:S01]  /*1e10*/  HFMA2.MMA R44, -RZ, RZ, 0, 0 ;  /* 0x00000000ff2c7435 */ /* 0x000fe200000001ff */
[----:B------:R-:W-:Y:S01]  /*1e20*/  LOP3.LUT P0, RZ, R0, 0xffffffe7, RZ, 0xc0, !PT ;  /* 0xffffffe700ff7812 */ /* 0x000fe2000780c0ff */
[----:B------:R-:W-:Y:S04]  /*1e30*/  BSSY B0, `(.L_x_1832) ;  /* 0x0000031000007945 */ /* 0x000fe80003800000 */
[----:B--2---:R-:W-:Y:S01]  /*1e40*/  @!P1 FADD.FTZ R44, RZ, R22 ;  /* 0x00000016ff2c9221 */ /* 0x004fe20000010000 */
[----:B------:R-:W-:Y:S01]  /*1e50*/  @!P1 FADD.FTZ R57, RZ, R23 ;  /* 0x00000017ff399221 */ /* 0x000fe20000010000 */
[----:B------:R-:W-:-:S06]  /*1e60*/  ISETP.EQ.U32.AND P1, PT, RZ, UR18, PT ;  /* 0x00000012ff007c0c */ /* 0x000fcc000bf22070 */
[----:B------:R-:W0:Y:S01]  /*1e70*/  @!P0 S2R R23, SR_CgaCtaId ;  /* 0x0000000000178919 */ /* 0x000e220000008800 */
[----:B------:R-:W1:Y:S04]  /*1e80*/  SHFL.BFLY PT, R45, R44, 0x4, 0x1f ;  /* 0x0c801f002c2d7f89 */ /* 0x000e6800000e0000 */
[----:B------:R-:W2:Y:S01]  /*1e90*/  SHFL.BFLY PT, R60, R57, 0x4, 0x1f ;  /* 0x0c801f00393c7f89 */ /* 0x000ea200000e0000 */
[----:B-1----:R-:W-:Y:S01]  /*1ea0*/  FADD.FTZ R58, R45, R44 ;  /* 0x0000002c2d3a7221 */ /* 0x002fe20000010000 */
[----:B--2---:R-:W-:-:S04]  /*1eb0*/  FADD.FTZ R60, R60, R57 ;  /* 0x000000393c3c7221 */ /* 0x004fc80000010000 */
[----:B------:R-:W1:Y:S01]  /*1ec0*/  SHFL.BFLY PT, R45, R58, 0x2, 0x1f ;  /* 0x0c401f003a2d7f89 */ /* 0x000e6200000e0000 */
[----:B------:R-:W-:-:S03]  /*1ed0*/  @!P0 MOV R57, 0x400 ;  /* 0x0000040000398802 */ /* 0x000fc60000000f00 */
[----:B------:R-:W2:Y:S01]  /*1ee0*/  SHFL.BFLY PT, R61, R60, 0x2, 0x1f ;  /* 0x0c401f003c3d7f89 */ /* 0x000ea200000e0000 */
[----:B-1----:R-:W-:Y:S01]  /*1ef0*/  FADD.FTZ R59, R58, R45 ;  /* 0x0000002d3a3b7221 */ /* 0x002fe20000010000 */
[----:B------:R-:W-:Y:S01]  /*1f00*/  @!P0 IADD3 R58, R57, 0xc80, RZ ;  /* 0x00000c80393a8810 */ /* 0x000fe20007ffe0ff */
[----:B--2---:R-:W-:-:S03]  /*1f10*/  FADD.FTZ R45, R60, R61 ;  /* 0x0000003d3c2d7221 */ /* 0x004fc60000010000 */
[----:B------:R-:W1:Y:S01]  /*1f20*/  SHFL.BFLY PT, R22, R59, 0x1, 0x1f ;  /* 0x0c201f003b167f89 */ /* 0x000e6200000e0000 */
[----:B0-----:R-:W-:-:S03]  /*1f30*/  @!P0 LEA R57, R23, R58, 0x18 ;  /* 0x0000003a17398211 */ /* 0x001fc600078ec0ff */
[----:B------:R-:W0:Y:S01]  /*1f40*/  SHFL.BFLY PT, R44, R45, 0x1, 0x1f ;  /* 0x0c201f002d2c7f89 */ /* 0x000e2200000e0000 */
[----:B-1----:R-:W-:-:S04]  /*1f50*/  FADD.FTZ R22, R59, R22 ;  /* 0x000000163b167221 */ /* 0x002fc80000010000 */
[----:B------:R-:W-:Y:S01]  /*1f60*/  @!P0 FMUL.FTZ R22, R22, 4.8828125727595761418e-05 ;  /* 0x384ccccd16168820 */ /* 0x000fe20000410000 */
[----:B0-----:R-:W-:-:S03]  /*1f70*/  FADD.FTZ R44, R45, R44 ;  /* 0x0000002c2d2c7221 */ /* 0x001fc60000010000 */
[----:B------:R-:W-:-:S04]  /*1f80*/  @!P0 FMUL.FTZ R23, R22, R22 ;  /* 0x0000001616178220 */ /* 0x000fc80000410000 */
        /* <DEDUP_REMOVED lines=11> */
[----:B------:R-:W-:Y:S02]  /*2040*/  UMOV UR6, 0x400 ;  /* 0x0000040000067882 */ /* 0x000fe40000000000 */
[----:B------:R-:W-:-:S04]  /*2050*/  UIADD3 UR6, UR6, 0xc80, URZ ;  /* 0x00000c8006067890 */ /* 0x000fc8000fffe03f */
[----:B0-----:R-:W-:Y:S02]  /*2060*/  ULEA UR6, UR8, UR6, 0x18 ;  /* 0x0000000608067291 */ /* 0x001fe4000f8ec03f */
[----:B------:R-:W-:-:S04]  /*2070*/  USHF.L.U64.HI UR8, UR9, 0x2, UR5 ;  /* 0x0000000209087899 */ /* 0x000fc80008010205 */
[----:B------:R-:W-:Y:S01]  /*2080*/  LEA R22, R0, UR6, 0x3 ;  /* 0x0000000600167c11 */ /* 0x000fe2000f8e18ff */
[----:B------:R-:W-:Y:S02]  /*2090*/  USHF.L.U32 UR6, UR9, 0x2, URZ ;  /* 0x0000000209067899 */ /* 0x000fe4000800063f */
[----:B------:R-:W-:Y:S02]  /*20a0*/  ULOP3.LUT UR8, UR8, 0x1fffffff, URZ, 0xc0, !UPT ;  /* 0x1fffffff08087892 */ /* 0x000fe4000f8ec03f */
[----:B------:R-:W-:Y:S01]  /*20b0*/  ULOP3.LUT UR12, UR6, 0xc, URZ, 0xc0, !UPT ;  /* 0x0000000c060c7892 */ /* 0x000fe2000f8ec03f */
[----:B------:R-:W0:Y:S01]  /*20c0*/  LDS.64 R22, [R22] ;  /* 0x0000000016167984 */ /* 0x000e220000000a00 */
[----:B------:R-:W-:-:S04]  /*20d0*/  ULOP3.LUT UR6, UR6, 0xfffffff0, URZ, 0xc0, !UPT ;  /* 0xfffffff006067892 */ /* 0x000fc8000f8ec03f */
[----:B------:R-:W-:-:S04]  /*20e0*/  IADD3 R44, R0, UR12, RZ ;  /* 0x0000000c002c7c10 */ /* 0x000fc8000fffe0ff */
[----:B------:R-:W-:-:S04]  /*20f0*/  IADD3 R45, P0, R44, UR6, RZ ;  /* 0x000000062c2d7c10 */ /* 0x000fc8000ff1e0ff */
[----:B------:R-:W-:Y:S02]  /*2100*/  LEA.HI.X.SX32 R58, R44, UR8, 0x1, P0 ;  /* 0x000000082c3a7c11 */ /* 0x000fe400080f0eff */
[----:B------:R-:W-:-:S04]  /*2110*/  LEA R44, P0, R45, UR18, 0x3 ;  /* 0x000000122d2c7c11 */ /* 0x000fc8000f8018ff */
[----:B------:R-:W-:-:S05]  /*2120*/  LEA.HI.X R45, R45, UR19, R58, 0x3, P0 ;  /* 0x000000132d2d7c11 */ /* 0x000fca00080f1c3a */
[----:B0-----:R0:W-:Y:S04]  /*2130*/  STG.E.64 desc[UR14][R44.64], R22 ;  /* 0x000000162c007986 */ /* 0x0011e8000c101b0e */
.L_x_1833:
[----:B------:R-:W-:Y:S05]  /*2140*/  BSYNC B0 ;  /* 0x0000000000007941 */ /* 0x000fea0003800000 */
.L_x_1832:
[----:B------:R-:W1:Y:S01]  /*2150*/  S2UR UR12, SR_CgaCtaId ;  /* 0x00000000000c79c3 */ /* 0x000e620000008800 */
[----:B0-----:R-:W-:Y:S01]  /*2160*/  MOV R22, UR13 ;  /* 0x0000000d00167c02 */ /* 0x001fe20008000f00 */
[----:B------:R-:W-:Y:S01]  /*2170*/  USHF.L.U32 UR6, UR9, 0x2, URZ ;  /* 0x0000000209067899 */ /* 0x000fe2000800063f */
[----:B------:R-:W-:Y:S01]  /*2180*/  SHF.L.U32 R20, R20, 0x10, RZ ;  /* 0x0000001014147819 */ /* 0x000fe200000006ff */
[----:B------:R-:W-:Y:S01]  /*2190*/  UMOV UR8, 0x400 ;  /* 0x0000040000087882 */ /* 0x000fe20000000000 */
[----:B------:R-:W-:Y:S01]  /*21a0*/  SHF.L.U32 R18, R18, 0x10, RZ ;  /* 0x0000001012127819 */ /* 0x000fe200000006ff */
[----:B------:R-:W-:Y:S01]  /*21b0*/  IMAD R3, R22, 0x50, R3 ;  /* 0x0000005016037824 */ /* 0x000fe200078e0203 */
[----:B------:R-:W-:Y:S01]  /*21c0*/  ULOP3.LUT UR6, UR6, 0xc, URZ, 0xc0, !UPT ;  /* 0x0000000c06067892 */ /* 0x000fe2000f8ec03f */
[----:B------:R-:W-:Y:S01]  /*21d0*/  SHF.L.U32 R37, R37, 0x10, RZ ;  /* 0x0000001025257819 */ /* 0x000fe200000006ff */
[----:B------:R-:W-:Y:S01]  /*21e0*/  UIADD3 UR8, UR8, 0xc80, URZ ;  /* 0x00000c8008087890 */ /* 0x000fe2000fffe03f */
[----:B------:R-:W-:Y:S01]  /*21f0*/  SHF.L.U32 R21, R21, 0x10, RZ ;  /* 0x0000001015157819 */ /* 0x000fe200000006ff */
[----:B------:R-:W-:Y:S01]  /*2200*/  ULOP3.LUT UR4, UR4, 0x1, URZ, 0x3c, !UPT ;  /* 0x0000000104047892 */ /* 0x000fe2000f8e3c3f */
[----:B------:R-:W-:-:S02]  /*2210*/  SHF.L.U32 R44, R3, 0x2, RZ ;  /* 0x00000002032c7819 */ /* 0x000fc400000006ff */
[----:B------:R-:W-:Y:S01]  /*2220*/  IADD3 R3, RZ, -UR6, RZ ;  /* 0x80000006ff037c10 */ /* 0x000fe2000fffe0ff */
[----:B------:R-:W-:Y:S01]  /*2230*/  ULDC UR6, c[0x0][0x230] ;  /* 0x00008c0000067ab9 */ /* 0x000fe20000000800 */
[--C-:B------:R-:W-:Y:S01]  /*2240*/  SHF.R.S32.HI R45, RZ, 0x1f, R44.reuse ;  /* 0x0000001fff2d7819 */ /* 0x100fe2000001142c */
[----:B------:R-:W-:Y:S01]  /*2250*/  IMAD.WIDE.U32 R22, R44, -0x33333333, RZ ;  /* 0xcccccccd2c167825 */ /* 0x000fe200078e00ff */
[----:B------:R-:W-:Y:S02]  /*2260*/  MOV R22, R3 ;  /* 0x0000000300167202 */ /* 0x000fe40000000f00 */
[----:B------:R-:W-:Y:S02]  /*2270*/  MOV R3, UR16 ;  /* 0x0000001000037c02 */ /* 0x000fe40008000f00 */
[----:B------:R-:W-:Y:S01]  /*2280*/  LEA.HI R22, R23, R22, RZ, 0x1a ;  /* 0x0000001617167211 */ /* 0x000fe200078fd0ff */
[----:B-1----:R-:W-:Y:S02]  /*2290*/  ULEA UR8, UR12, UR8, 0x18 ;  /* 0x000000080c087291 */ /* 0x002fe4000f8ec03f */
[----:B------:R-:W-:Y:S01]  /*22a0*/  IMAD.WIDE.U32 R44, R3, 0x50000, R44 ;  /* 0x00050000032c7825 */ /* 0x000fe200078e002c */
[----:B------:R-:W-:Y:S01]  /*22b0*/  SHF.L.U32 R19, R19, 0x10, RZ ;  /* 0x0000001013137819 */ /* 0x000fe200000006ff */
[----:B------:R-:W-:Y:S01]  /*22c0*/  ULDC.64 UR12, c[0x0][0x210] ;  /* 0x00008400000c7ab9 */ /* 0x000fe20000000a00 */
[----:B------:R-:W-:-:S02]  /*22d0*/  SHF.L.U32 R40, R40, 0x10, RZ ;  /* 0x0000001028287819 */ /* 0x000fc400000006ff */
[----:B------:R-:W-:Y:S02]  /*22e0*/  LEA R22, R22, UR8, 0x3 ;  /* 0x0000000816167c11 */ /* 0x000fe4000f8e18ff */
[-C--:B------:R-:W-:Y:S02]  /*22f0*/  IADD3 R55, P0, R55, R44.reuse, RZ ;  /* 0x0000002c37377210 */ /* 0x080fe40007f1e0ff */
[----:B------:R-:W-:Y:S02]  /*2300*/  IADD3 R3, R45, UR11, RZ ;  /* 0x0000000b2d037c10 */ /* 0x000fe4000fffe0ff */
[----:B------:R-:W0:Y:S01]  /*2310*/  LDS.64 R22, [R22] ;  /* 0x0000000016167984 */ /* 0x000e220000000a00 */
[----:B------:R-:W-:Y:S02]  /*2320*/  IADD3 R48, P1, R48, R44, RZ ;  /* 0x0000002c30307210 */ /* 0x000fe40007f3e0ff */
[----:B------:R-:W-:Y:S02]  /*2330*/  IADD3.X R60, RZ, R3, RZ, P0, !PT ;  /* 0x00000003ff3c7210 */ /* 0x000fe400007fe4ff */
[----:B------:R-:W-:-:S02]  /*2340*/  LEA R58, P0, R55, UR12, 0x1 ;  /* 0x0000000c373a7c11 */ /* 0x000fc4000f8008ff */
[-C--:B------:R-:W-:Y:S02]  /*2350*/  IADD3 R50, P2, R50, R44.reuse, RZ ;  /* 0x0000002c32327210 */ /* 0x080fe40007f5e0ff */
[----:B------:R-:W-:Y:S02]  /*2360*/  LEA.HI.X R59, R55, UR13, R60, 0x1, P0 ;  /* 0x0000000d373b7c11 */ /* 0x000fe400080f0c3c */
[-C--:B------:R-:W-:Y:S02]  /*2370*/  IADD3 R49, P0, R49, R44.reuse, RZ ;  /* 0x0000002c31317210 */ /* 0x080fe40007f1e0ff */
[-C--:B------:R-:W-:Y:S02]  /*2380*/  IADD3 R51, P3, R51, R44.reuse, RZ ;  /* 0x0000002c33337210 */ /* 0x080fe40007f7e0ff */
[-C--:B------:R-:W-:Y:S02]  /*2390*/  IADD3 R52, P4, R52, R44.reuse, RZ ;  /* 0x0000002c34347210 */ /* 0x080fe40007f9e0ff */
[----:B------:R-:W-:-:S02]  /*23a0*/  IADD3 R53, P5, R53, R44, RZ ;  /* 0x0000002c35357210 */ /* 0x000fc40007fbe0ff */
[----:B------:R-:W-:Y:S02]  /*23b0*/  IADD3 R44, P6, R54, R44, RZ ;  /* 0x0000002c362c7210 */ /* 0x000fe40007fde0ff */
        /* <DEDUP_REMOVED lines=9> */
[----:B0-----:R-:W-:Y:S01]  /*2450*/  FADD.FTZ R23, R23, UR6 ;  /* 0x0000000617177e21 */ /* 0x001fe20008010000 */
[--C-:B------:R-:W-:Y:S01]  /*2460*/  FADD.FTZ R54, R47, -R22.reuse ;  /* 0x800000162f367221 */ /* 0x100fe20000010000 */
[----:B------:R-:W-:Y:S02]  /*2470*/  IMAD.U32 R47, R36, 0x10000, RZ ;  /* 0x00010000242f7824 */ /* 0x000fe400078e00ff */
[--C-:B------:R-:W-:Y:S01]  /*2480*/  FADD.FTZ R60, R46, -R22.reuse ;  /* 0x800000162e3c7221 */ /* 0x100fe20000010000 */
[----:B------:R-:W-:Y:S01]  /*2490*/  FADD.FTZ R37, -R22, R37 ;  /* 0x0000002516257221 */ /* 0x000fe20000010100 */
[--C-:B------:R-:W-:Y:S01]  /*24a0*/  FADD.FTZ R4, R4, -R22.reuse ;  /* 0x8000001604047221 */ /* 0x100fe20000010000 */
[----:B------:R-:W0:Y:S01]  /*24b0*/  MUFU.RSQ R23, R23 ;  /* 0x0000001700177308 */ /* 0x000e220000001400 */
[----:B------:R-:W-:Y:S01]  /*24c0*/  FADD.FTZ R6, R6, -R22 ;  /* 0x8000001606067221 */ /* 0x000fe20000010000 */
[----:B------:R-:W-:Y:S01]  /*24d0*/  FADD.FTZ R32, -R22, R32 ;  /* 0x0000002016207221 */ /* 0x000fe20000010100 */
[--C-:B------:R-:W-:Y:S01]  /*24e0*/  FADD.FTZ R12, R12, -R22.reuse ;  /* 0x800000160c0c7221 */ /* 0x100fe20000010000 */
[--C-:B------:R-:W-:Y:S01]  /*24f0*/  FADD.FTZ R14, R14, -R22.reuse ;  /* 0x800000160e0e7221 */ /* 0x100fe20000010000 */
[----:B------:R-:W-:Y:S01]  /*2500*/  FADD.FTZ R16, R16, -R22 ;  /* 0x8000001610107221 */ /* 0x000fe20000010000 */
[----:B------:R-:W-:Y:S01]  /*2510*/  FADD.FTZ R38, -R22, R38 ;  /* 0x0000002616267221 */ /* 0x000fe20000010100 */
[----:B------:R-:W-:-:S04]  /*2520*/  UIADD3 UR6, UP0, UR9, 0x2b, URZ ;  /* 0x0000002b09067890 */ /* 0x000fc8000ff1e03f */
[----:B------:R-:W-:Y:S02]  /*2530*/  UIADD3.X UR5, URZ, UR5, URZ, UP0, !UPT ;  /* 0x000000053f057290 */ /* 0x000fe400087fe43f */
[----:B------:R-:W-:Y:S02]  /*2540*/  UISETP.GE.U32.AND UP0, UPT, UR6, UR17, UPT ;  /* 0x000000110600728c */ /* 0x000fe4000bf06070 */
[----:B------:R-:W-:Y:S01]  /*2550*/  UMOV UR9, UR6 ;  /* 0x0000000600097c82 */ /* 0x000fe20008000000 */
[----:B0-----:R-:W-:Y:S01]  /*2560*/  FMUL.FTZ R45, R54, R23 ;  /* 0x00000017362d7220 */ /* 0x001fe20000410000 */
[----:B------:R-:W-:Y:S01]  /*2570*/  FADD.FTZ R54, -R22, R47 ;  /* 0x0000002f16367221 */ /* 0x000fe20000010100 */
[C---:B------:R-:W-:Y:S01]  /*2580*/  FMUL.FTZ R60, R23.reuse, R60 ;  /* 0x0000003c173c7220 */ /* 0x040fe20000410000 */
[----:B------:R-:W-:Y:S01]  /*2590*/  FMUL.FTZ R4, R23, R4 ;  /* 0x0000000417047220 */ /* 0x000fe20000410000 */
[----:B------:R-:W-:Y:S01]  /*25a0*/  FFMA.FTZ R36, R45, R20, R18 ;  /* 0x000000142d247223 */ /* 0x000fe20000010012 */
[C---:B------:R-:W-:Y:S01]  /*25b0*/  FMUL.FTZ R47, R23.reuse, R54 ;  /* 0x00000036172f7220 */ /* 0x040fe20000410000 */
[----:B------:R-:W-:Y:S01]  /*25c0*/  FFMA.FTZ R45, R60, R21, R19 ;  /* 0x000000153c2d7223 */ /* 0x000fe20000010013 */
[----:B------:R-:W-:Y:S01]  /*25d0*/  FMUL.FTZ R60, R23, R37 ;  /* 0x00000025173c7220 */ /* 0x000fe20000410000 */
[----:B------:R-:W-:Y:S01]  /*25e0*/  FMUL.FTZ R54, R36, -1.4426950216293334961 ;  /* 0xbfb8aa3b24367820 */ /* 0x000fe20000410000 */
[----:B------:R-:W-:Y:S01]  /*25f0*/  FFMA.FTZ R47, R47, R40, R42 ;  /* 0x000000282f2f7223 */ /* 0x000fe2000001002a */
[----:B------:R-:W-:Y:S01]  /*2600*/  FMUL.FTZ R61, R45, -1.4426950216293334961 ;  /* 0xbfb8aa3b2d3d7820 */ /* 0x000fe20000410000 */
[----:B------:R-:W-:Y:S01]  /*2610*/  FFMA.FTZ R37, R60, R41, R43 ;  /* 0x000000293c257223 */ /* 0x000fe2000001002b */
[----:B------:R0:W1:Y:S01]  /*2620*/  MUFU.EX2 R46, R54 ;  /* 0x00000036002e7308 */ /* 0x0000620000000800 */
[----:B------:R-:W-:Y:S01]  /*2630*/  FMUL.FTZ R57, R47, -1.4426950216293334961 ;  /* 0xbfb8aa3b2f397820 */ /* 0x000fe20000410000 */
[C---:B------:R-:W-:Y:S01]  /*2640*/  FMUL.FTZ R16, R23.reuse, R16 ;  /* 0x0000001017107220 */ /* 0x040fe20000410000 */
[----:B------:R-:W-:Y:S01]  /*2650*/  FMUL.FTZ R38, R23, R38 ;  /* 0x0000002617267220 */ /* 0x000fe20000410000 */
[----:B------:R-:W-:-:S04]  /*2660*/  UISETP.GE.AND.EX UP0, UPT, UR5, UR10, UPT, UP0 ;  /* 0x0000000a0500728c */ /* 0x000fc8000bf06300 */
[----:B------:R-:W2:Y:S01]  /*2670*/  MUFU.EX2 R57, R57 ;  /* 0x0000003900397308 */ /* 0x000ea20000000800 */
[----:B0-----:R-:W-:-:S07]  /*2680*/  FMUL.FTZ R54, R37, -1.4426950216293334961 ;  /* 0xbfb8aa3b25367820 */ /* 0x001fce0000410000 */
[----:B------:R-:W0:Y:S01]  /*2690*/  MUFU.EX2 R54, R54 ;  /* 0x0000003600367308 */ /* 0x000e220000000800 */
[----:B-1----:R-:W-:-:S07]  /*26a0*/  FADD.FTZ R55, R46, 1 ;  /* 0x3f8000002e377421 */ /* 0x002fce0000010000 */
[----:B------:R-:W1:Y:S01]  /*26b0*/  MUFU.RCP R55, R55 ;  /* 0x0000003700377308 */ /* 0x000e620000001000 */
[----:B--2---:R-:W-:-:S07]  /*26c0*/  FADD.FTZ R60, R57, 1 ;  /* 0x3f800000393c7421 */ /* 0x004fce0000010000 */
[----:B------:R-:W2:Y:S01]  /*26d0*/  MUFU.EX2 R61, R61 ;  /* 0x0000003d003d7308 */ /* 0x000ea20000000800 */
[----:B0-----:R-:W-:Y:S01]  /*26e0*/  FADD.FTZ R46, R54, 1 ;  /* 0x3f800000362e7421 */ /* 0x001fe20000010000 */
[----:B------:R-:W-:-:S06]  /*26f0*/  FFMA.FTZ R54, R20, R4, R18 ;  /* 0x0000000414367223 */ /* 0x000fcc0000010012 */
[----:B------:R-:W0:Y:S01]  /*2700*/  MUFU.RCP R60, R60 ;  /* 0x0000003c003c7308 */ /* 0x000e220000001000 */
[----:B-1----:R-:W-:Y:S01]  /*2710*/  FMUL.FTZ R4, R36, R55 ;  /* 0x0000003724047220 */ /* 0x002fe20000410000 */
[----:B------:R-:W-:-:S06]  /*2720*/  FMUL.FTZ R55, R54, -1.4426950216293334961 ;  /* 0xbfb8aa3b36377820 */ /* 0x000fcc0000410000 */
[----:B------:R-:W1:Y:S01]  /*2730*/  MUFU.RCP R46, R46 ;  /* 0x0000002e002e7308 */ /* 0x000e620000001000 */
[----:B--2---:R-:W-:Y:S01]  /*2740*/  FADD.FTZ R57, R61, 1 ;  /* 0x3f8000003d397421 */ /* 0x004fe20000010000 */
[----:B------:R-:W-:-:S06]  /*2750*/  SHF.L.U32 R61, R34, 0x10, RZ ;  /* 0x00000010223d7819 */ /* 0x000fcc00000006ff */
[----:B------:R-:W2:Y:S01]  /*2760*/  MUFU.EX2 R55, R55 ;  /* 0x0000003700377308 */ /* 0x000ea20000000800 */
[----:B0-----:R-:W-:Y:S01]  /*2770*/  FMUL.FTZ R47, R47, R60 ;  /* 0x0000003c2f2f7220 */ /* 0x001fe20000410000 */
[----:B------:R-:W-:-:S04]  /*2780*/  FADD.FTZ R60, -R22, R61 ;  /* 0x0000003d163c7221 */ /* 0x000fc80000010100 */
[----:B------:R-:W-:Y:S02]  /*2790*/  F2FP.BF16.F32.PACK_AB R4, R47, R4 ;  /* 0x000000042f04723e */ /* 0x000fe400000010ff */
[----:B------:R-:W0:Y:S01]  /*27a0*/  MUFU.RCP R57, R57 ;  /* 0x0000003900397308 */ /* 0x000e220000001000 */
[----:B-1----:R-:W-:Y:S01]  /*27b0*/  FMUL.FTZ R34, R37, R46 ;  /* 0x0000002e25227220 */ /* 0x002fe20000410000 */
[----:B------:R-:W-:Y:S01]  /*27c0*/  FMUL.FTZ R37, R23, R60 ;  /* 0x0000003c17257220 */ /* 0x000fe20000410000 */
[----:B------:R-:W-:Y:S01]  /*27d0*/  FADD.FTZ R46, R5, -R22 ;  /* 0x80000016052e7221 */ /* 0x000fe20000010000 */
[----:B------:R-:W-:-:S03]  /*27e0*/  FADD.FTZ R60, -R22, R35 ;  /* 0x00000023163c7221 */ /* 0x000fc60000010100 */
[----:B------:R-:W-:Y:S01]  /*27f0*/  FMUL.FTZ R46, R23, R46 ;  /* 0x0000002e172e7220 */ /* 0x000fe20000410000 */
[----:B--2---:R-:W-:Y:S01]  /*2800*/  FADD.FTZ R61, R55, 1 ;  /* 0x3f800000373d7421 */ /* 0x004fe20000010000 */
[----:B------:R-:W-:Y:S01]  /*2810*/  FFMA.FTZ R55, R40, R37, R42 ;  /* 0x0000002528377223 */ /* 0x000fe2000001002a */
[----:B------:R-:W-:-:S04]  /*2820*/  FMUL.FTZ R37, R23, R6 ;  /* 0x0000000617257220 */ /* 0x000fc80000410000 */
[----:B------:R-:W1:Y:S01]  /*2830*/  MUFU.RCP R61, R61 ;  /* 0x0000003d003d7308 */ /* 0x000e620000001000 */
[----:B------:R-:W-:Y:S01]  /*2840*/  FFMA.FTZ R37, R20, R37, R18 ;  /* 0x0000002514257223 */ /* 0x000fe20000010012 */
[----:B0-----:R-:W-:Y:S01]  /*2850*/  FMUL.FTZ R36, R45, R57 ;  /* 0x000000392d247220 */ /* 0x001fe20000410000 */
[----:B------:R-:W-:Y:S01]  /*2860*/  FMUL.FTZ R57, R55, -1.4426950216293334961 ;  /* 0xbfb8aa3b37397820 */ /* 0x000fe20000410000 */
[----:B------:R-:W-:Y:S01]  /*2870*/  FFMA.FTZ R45, R21, R46, R19 ;  /* 0x0000002e152d7223 */ /* 0x000fe20000010013 */
[----:B------:R-:W-:Y:S01]  /*2880*/  FMUL.FTZ R46, R23, R60 ;  /* 0x0000003c172e7220 */ /* 0x000fe20000410000 */
[----:B------:R-:W-:Y:S01]  /*2890*/  FMUL.FTZ R6, R37, -1.4426950216293334961 ;  /* 0xbfb8aa3b25067820 */ /* 0x000fe20000410000 */
[----:B------:R-:W-:Y:S01]  /*28a0*/  F2FP.BF16.F32.PACK_AB R34, R34, R36 ;  /* 0x000000242222723e */ /* 0x000fe200000010ff */
[----:B------:R-:W-:Y:S01]  /*28b0*/  FMUL.FTZ R60, R45, -1.4426950216293334961 ;  /* 0xbfb8aa3b2d3c7820 */ /* 0x000fe20000410000 */
[----:B------:R-:W0:Y:S01]  /*28c0*/  MUFU.EX2 R57, R57 ;  /* 0x0000003900397308 */ /* 0x000e220000000800 */
[----:B------:R-:W-:Y:S01]  /*28d0*/  FFMA.FTZ R46, R41, R46, R43 ;  /* 0x0000002e292e7223 */ /* 0x000fe2000001002b */
[----:B------:R-:W-:Y:S01]  /*28e0*/  IADD3.X R36, RZ, R3, RZ, P0, !PT ;  /* 0x00000003ff247210 */ /* 0x000fe200007fe4ff */
[----:B------:R-:W-:Y:S02]  /*28f0*/  STG.E.U16 desc[UR14][R58.64+0x4], R34 ;  /* 0x000004223a007986 */ /* 0x000fe4000c10150e */
[----:B------:R-:W-:-:S03]  /*2900*/  FMUL.FTZ R5, R46, -1.4426950216293334961 ;  /* 0xbfb8aa3b2e057820 */ /* 0x000fc60000410000 */
[----:B------:R-:W2:Y:S01]  /*2910*/  MUFU.EX2 R60, R60 ;  /* 0x0000003c003c7308 */ /* 0x000ea20000000800 */
[----:B-1----:R-:W-:-:S07]  /*2920*/  FMUL.FTZ R35, R54, R61 ;  /* 0x0000003d36237220 */ /* 0x002fce0000410000 */
[----:B------:R-:W1:Y:S01]  /*2930*/  MUFU.EX2 R5, R5 ;  /* 0x0000000500057308 */ /* 0x000e620000000800 */
[----:B0-----:R-:W-:-:S07]  /*2940*/  FADD.FTZ R54, R57, 1 ;  /* 0x3f80000039367421 */ /* 0x001fce0000010000 */
[----:B------:R-:W0:Y:S01]  /*2950*/  MUFU.EX2 R6, R6 ;  /* 0x0000000600067308 */ /* 0x000e220000000800 */
[----:B--2---:R-:W-:-:S07]  /*2960*/  FADD.FTZ R61, R60, 1 ;  /* 0x3f8000003c3d7421 */ /* 0x004fce0000010000 */
[----:B------:R-:W2:Y:S01]  /*2970*/  MUFU.RCP R54, R54 ;  /* 0x0000003600367308 */ /* 0x000ea20000001000 */
[----:B-1----:R-:W-:Y:S01]  /*2980*/  FADD.FTZ R57, R5, 1 ;  /* 0x3f80000005397421 */ /* 0x002fe20000010000 */
[----:B------:R-:W-:-:S04]  /*2990*/  FMUL.FTZ R5, R23, R32 ;  /* 0x0000002017057220 */ /* 0x000fc80000410000 */
[----:B------:R-:W-:Y:S02]  /*29a0*/  FFMA.FTZ R5, R40, R5, R42 ;  /* 0x0000000528057223 */ /* 0x000fe4000001002a */
[----:B------:R-:W1:Y:S01]  /*29b0*/  MUFU.RCP R60, R61 ;  /* 0x0000003d003c7308 */ /* 0x000e620000001000 */
[----:B0-----:R-:W-:-:S07]  /*29c0*/  FADD.FTZ R6, R6, 1 ;  /* 0x3f80000006067421 */ /* 0x001fce0000010000 */
[----:B------:R-:W0:Y:S01]  /*29d0*/  MUFU.RCP R6, R6 ;  /* 0x0000000600067308 */ /* 0x000e220000001000 */
[----:B--2---:R-:W-:Y:S01]  /*29e0*/  FMUL.FTZ R32, R55, R54 ;  /* 0x0000003637207220 */ /* 0x004fe20000410000 */
[----:B------:R-:W-:-:S04]  /*29f0*/  FMUL.FTZ R54, R5, -1.4426950216293334961 ;  /* 0xbfb8aa3b05367820 */ /* 0x000fc80000410000 */
[----:B------:R-:W-:Y:S02]  /*2a00*/  F2FP.BF16.F32.PACK_AB R32, R32, R35 ;  /* 0x000000232020723e */ /* 0x000fe400000010ff */
[----:B------:R-:W2:Y:S01]  /*2a10*/  MUFU.EX2 R54, R54 ;  /* 0x0000003600367308 */ /* 0x000ea20000000800 */
[----:B-1----:R-:W-:Y:S01]  /*2a20*/  FMUL.FTZ R45, R45, R60 ;  /* 0x0000003c2d2d7220 */ /* 0x002fe20000410000 */
[----:B------:R-:W-:Y:S01]  /*2a30*/  FADD.FTZ R60, R7, -R22 ;  /* 0x80000016073c7221 */ /* 0x000fe20000010000 */
[----:B------:R-:W-:-:S03]  /*2a40*/  SHF.L.U32 R7, R33, 0x10, RZ ;  /* 0x0000001021077819 */ /* 0x000fc600000006ff */
[----:B------:R-:W-:Y:S02]  /*2a50*/  FMUL.FTZ R33, R23, R60 ;  /* 0x0000003c17217220 */ /* 0x000fe40000410000 */
[----:B------:R-:W1:Y:S01]  /*2a60*/  MUFU.RCP R57, R57 ;  /* 0x0000003900397308 */ /* 0x000e620000001000 */
[----:B0-----:R-:W-:Y:S01]  /*2a70*/  FMUL.FTZ R37, R37, R6 ;  /* 0x0000000625257220 */ /* 0x001fe20000410000 */
[----:B------:R-:W-:Y:S01]  /*2a80*/  FADD.FTZ R6, -R22, R7 ;  /* 0x0000000716067221 */ /* 0x000fe20000010100 */
[----:B------:R-:W-:Y:S01]  /*2a90*/  SHF.L.U32 R7, R30, 0x10, RZ ;  /* 0x000000101e077819 */ /* 0x000fe200000006ff */
[----:B------:R-:W-:Y:S01]  /*2aa0*/  FFMA.FTZ R33, R21, R33, R19 ;  /* 0x0000002115217223 */ /* 0x000fe20000010013 */
[----:B------:R-:W-:Y:S01]  /*2ab0*/  FADD.FTZ R30, R8, -R22 ;  /* 0x80000016081e7221 */ /* 0x000fe20000010000 */
[----:B------:R-:W-:Y:S02]  /*2ac0*/  FMUL.FTZ R6, R23, R6 ;  /* 0x0000000617067220 */ /* 0x000fe40000410000 */
[----:B------:R-:W-:Y:S01]  /*2ad0*/  FMUL.FTZ R61, R33, -1.4426950216293334961 ;  /* 0xbfb8aa3b213d7820 */ /* 0x000fe20000410000 */
[----:B--2---:R-:W-:Y:S01]  /*2ae0*/  FADD.FTZ R60, R54, 1 ;  /* 0x3f800000363c7421 */ /* 0x004fe20000010000 */
[----:B------:R-:W-:Y:S01]  /*2af0*/  FADD.FTZ R54, -R22, R7 ;  /* 0x0000000716367221 */ /* 0x000fe20000010100 */
[----:B------:R-:W-:Y:S01]  /*2b00*/  FMUL.FTZ R7, R23, R30 ;  /* 0x0000001e17077220 */ /* 0x000fe20000410000 */
[----:B------:R-:W-:Y:S01]  /*2b10*/  FFMA.FTZ R55, R41, R6, R43 ;  /* 0x0000000629377223 */ /* 0x000fe2000001002b */
[----:B------:R0:W2:Y:S01]  /*2b20*/  MUFU.EX2 R8, R61 ;  /* 0x0000003d00087308 */ /* 0x0000a20000000800 */
[----:B------:R-:W-:Y:S01]  /*2b30*/  FMUL.FTZ R54, R23, R54 ;  /* 0x0000003617367220 */ /* 0x000fe20000410000 */
[----:B------:R-:W-:Y:S01]  /*2b40*/  FFMA.FTZ R6, R20, R7, R18 ;  /* 0x0000000714067223 */ /* 0x000fe20000010012 */
[----:B-1----:R-:W-:Y:S01]  /*2b50*/  FMUL.FTZ R46, R46, R57 ;  /* 0x000000392e2e7220 */ /* 0x002fe20000410000 */
[----:B------:R-:W-:-:S02]  /*2b60*/  FMUL.FTZ R57, R55, -1.4426950216293334961 ;  /* 0xbfb8aa3b37397820 */ /* 0x000fc40000410000 */
[----:B------:R-:W-:Y:S01]  /*2b70*/  FMUL.FTZ R7, R6, -1.4426950216293334961 ;  /* 0xbfb8aa3b06077820 */ /* 0x000fe20000410000 */
[----:B------:R-:W-:Y:S01]  /*2b80*/  FFMA.FTZ R54, R40, R54, R42 ;  /* 0x0000003628367223 */ /* 0x000fe2000001002a */
[----:B------:R-:W1:Y:S01]  /*2b90*/  MUFU.RCP R60, R60 ;  /* 0x0000003c003c7308 */ /* 0x000e620000001000 */
[----:B------:R-:W-:Y:S02]  /*2ba0*/  F2FP.BF16.F32.PACK_AB R45, R46, R45 ;  /* 0x0000002d2e2d723e */ /* 0x000fe400000010ff */
[----:B0-----:R-:W-:Y:S02]  /*2bb0*/  FMUL.FTZ R61, R54, -1.4426950216293334961 ;  /* 0xbfb8aa3b363d7820 */ /* 0x001fe40000410000 */
[----:B------:R-:W-:-:S03]  /*2bc0*/  PRMT R35, R45, 0x7632, R35 ;  /* 0x000076322d237816 */ /* 0x000fc60000000023 */
[----:B------:R-:W0:Y:S01]  /*2bd0*/  MUFU.EX2 R57, R57 ;  /* 0x0000003900397308 */ /* 0x000e220000000800 */
[----:B--2---:R-:W-:-:S07]  /*2be0*/  FADD.FTZ R8, R8, 1 ;  /* 0x3f80000008087421 */ /* 0x004fce0000010000 */
[----:B------:R-:W2:Y:S01]  /*2bf0*/  MUFU.EX2 R7, R7 ;  /* 0x0000000700077308 */ /* 0x000ea20000000800 */
[----:B-1----:R-:W-:-:S05]  /*2c00*/  FMUL.FTZ R30, R5, R60 ;  /* 0x0000003c051e7220 */ /* 0x002fca0000410000 */
[----:B------:R-:W-:Y:S02]  /*2c10*/  F2FP.BF16.F32.PACK_AB R30, R30, R37 ;  /* 0x000000251e1e723e */ /* 0x000fe400000010ff */
[----:B------:R1:W3:Y:S01]  /*2c20*/  MUFU.EX2 R5, R61 ;  /* 0x0000003d00057308 */ /* 0x0002e20000000800 */
[----:B0-----:R-:W-:-:S07]  /*2c30*/  FADD.FTZ R60, R57, 1 ;  /* 0x3f800000393c7421 */ /* 0x001fce0000010000 */
[----:B------:R-:W0:Y:S01]  /*2c40*/  MUFU.RCP R8, R8 ;  /* 0x0000000800087308 */ /* 0x000e220000001000 */
[----:B--2---:R-:W-:Y:S01]  /*2c50*/  FADD.FTZ R57, R7, 1 ;  /* 0x3f80000007397421 */ /* 0x004fe20000010000 */
[----:B------:R-:W-:Y:S01]  /*2c60*/  FADD.FTZ R7, R9, -R22 ;  /* 0x8000001609077221 */ /* 0x000fe20000010000 */
[----:B-1----:R-:W-:-:S05]  /*2c70*/  SHF.L.U32 R61, R31, 0x10, RZ ;  /* 0x000000101f3d7819 */ /* 0x002fca00000006ff */
[----:B------:R1:W2:Y:S08]  /*2c80*/  MUFU.RCP R9, R57 ;  /* 0x0000003900097308 */ /* 0x0002b00000001000 */
[----:B------:R-:W4:Y:S01]  /*2c90*/  MUFU.RCP R60, R60 ;  /* 0x0000003c003c7308 */ /* 0x000f220000001000 */
[----:B-1----:R-:W-:Y:S01]  /*2ca0*/  FMUL.FTZ R57, R23, R7 ;  /* 0x0000000717397220 */ /* 0x002fe20000410000 */
[----:B---3--:R-:W-:Y:S01]  /*2cb0*/  FADD.FTZ R7, R5, 1 ;  /* 0x3f80000005077421 */ /* 0x008fe20000010000 */
[----:B0-----:R-:W-:-:S02]  /*2cc0*/  FMUL.FTZ R33, R33, R8 ;  /* 0x0000000821217220 */ /* 0x001fc40000410000 */
[----:B------:R-:W-:-:S03]  /*2cd0*/  FFMA.FTZ R5, R21, R57, R19 ;  /* 0x0000003915057223 */ /* 0x000fc60000010013 */
[----:B------:R-:W0:Y:S01]  /*2ce0*/  MUFU.RCP R7, R7 ;  /* 0x0000000700077308 */ /* 0x000e220000001000 */
[----:B------:R-:W-:Y:S01]  /*2cf0*/  FMUL.FTZ R8, R5, -1.4426950216293334961 ;  /* 0xbfb8aa3b05087820 */ /* 0x000fe20000410000 */
[----:B--2---:R-:W-:Y:S01]  /*2d00*/  FMUL.FTZ R31, R6, R9 ;  /* 0x00000009061f7220 */ /* 0x004fe20000410000 */
[----:B------:R-:W-:Y:S01]  /*2d10*/  FADD.FTZ R6, -R22, R61 ;  /* 0x0000003d16067221 */ /* 0x000fe20000010100 */
[----:B------:R-:W-:-:S03]  /*2d20*/  IMAD.U32 R61, R28, 0x10000, RZ ;  /* 0x000100001c3d7824 */ /* 0x000fc600078e00ff */
[----:B------:R-:W-:Y:S01]  /*2d30*/  FMUL.FTZ R6, R23, R6 ;  /* 0x0000000617067220 */ /* 0x000fe20000410000 */
[----:B------:R-:W1:Y:S01]  /*2d40*/  MUFU.EX2 R8, R8 ;  /* 0x0000000800087308 */ /* 0x000e620000000800 */
[----:B----4-:R-:W-:Y:S01]  /*2d50*/  FMUL.FTZ R55, R55, R60 ;  /* 0x0000003c37377220 */ /* 0x010fe20000410000 */
[--C-:B------:R-:W-:Y:S01]  /*2d60*/  FADD.FTZ R60, R10, -R22.reuse ;  /* 0x800000160a3c7221 */ /* 0x100fe20000010000 */
[----:B------:R-:W-:Y:S01]  /*2d70*/  FFMA.FTZ R57, R41, R6, R43 ;  /* 0x0000000629397223 */ /* 0x000fe2000001002b */
[----:B------:R-:W-:Y:S02]  /*2d80*/  FADD.FTZ R6, -R22, R61 ;  /* 0x0000003d16067221 */ /* 0x000fe40000010100 */
[----:B------:R-:W-:Y:S01]  /*2d90*/  F2FP.BF16.F32.PACK_AB R33, R55, R33 ;  /* 0x000000213721723e */ /* 0x000fe200000010ff */
[----:B0-----:R-:W-:Y:S01]  /*2da0*/  FMUL.FTZ R54, R54, R7 ;  /* 0x0000000736367220 */ /* 0x001fe20000410000 */
[----:B------:R-:W-:Y:S01]  /*2db0*/  FMUL.FTZ R7, R23, R60 ;  /* 0x0000003c17077220 */ /* 0x000fe20000410000 */
[----:B------:R-:W-:-:S03]  /*2dc0*/  FADD.FTZ R60, R11, -R22 ;  /* 0x800000160b3c7221 */ /* 0x000fc60000010000 */
[----:B------:R-:W-:Y:S01]  /*2dd0*/  FFMA.FTZ R28, R20, R7, R18 ;  /* 0x00000007141c7223 */ /* 0x000fe20000010012 */
[C---:B------:R-:W-:Y:S01]  /*2de0*/  FMUL.FTZ R7, R23.reuse, R6 ;  /* 0x0000000617077220 */ /* 0x040fe20000410000 */
[----:B------:R-:W-:Y:S01]  /*2df0*/  FMUL.FTZ R60, R23, R60 ;  /* 0x0000003c173c7220 */ /* 0x000fe20000410000 */
[----:B-1----:R-:W-:Y:S01]  /*2e00*/  FADD.FTZ R9, R8, 1 ;  /* 0x3f80000008097421 */ /* 0x002fe20000010000 */
[----:B------:R-:W-:Y:S01]  /*2e10*/  FMUL.FTZ R8, R57, -1.4426950216293334961 ;  /* 0xbfb8aa3b39087820 */ /* 0x000fe20000410000 */
[----:B------:R-:W-:Y:S01]  /*2e20*/  FFMA.FTZ R6, R40, R7, R42 ;  /* 0x0000000728067223 */ /* 0x000fe2000001002a */
[----:B------:R-:W-:Y:S01]  /*2e30*/  FFMA.FTZ R11, R21, R60, R19 ;  /* 0x0000003c150b7223 */ /* 0x000fe20000010013 */
[----:B------:R-:W0:Y:S01]  /*2e40*/  MUFU.RCP R10, R9 ;  /* 0x00000009000a7308 */ /* 0x000e220000001000 */
[----:B------:R-:W-:Y:S01]  /*2e50*/  FMUL.FTZ R61, R28, -1.4426950216293334961 ;  /* 0xbfb8aa3b1c3d7820 */ /* 0x000fe20000410000 */
[----:B------:R-:W-:Y:S01]  /*2e60*/  FMUL.FTZ R7, R6, -1.4426950216293334961 ;  /* 0xbfb8aa3b06077820 */ /* 0x000fe20000410000 */
[----:B------:R-:W-:-:S05]  /*2e70*/  F2FP.BF16.F32.PACK_AB R31, R54, R31 ;  /* 0x0000001f361f723e */ /* 0x000fca00000010ff */
[----:B------:R-:W1:Y:S08]  /*2e80*/  MUFU.EX2 R8, R8 ;  /* 0x0000000800087308 */ /* 0x000e700000000800 */
[----:B------:R-:W2:Y:S01]  /*2e90*/  MUFU.EX2 R7, R7 ;  /* 0x0000000700077308 */ /* 0x000ea20000000800 */
[----:B0-----:R-:W-:Y:S01]  /*2ea0*/  FMUL.FTZ R10, R5, R10 ;  /* 0x0000000a050a7220 */ /* 0x001fe20000410000 */
[----:B------:R-:W-:-:S06]  /*2eb0*/  FMUL.FTZ R5, R11, -1.4426950216293334961 ;  /* 0xbfb8aa3b0b057820 */ /* 0x000fcc0000410000 */
[----:B------:R-:W0:Y:S01]  /*2ec0*/  MUFU.EX2 R5, R5 ;  /* 0x0000000500057308 */ /* 0x000e220000000800 */
[----:B-1----:R-:W-:Y:S01]  /*2ed0*/  FADD.FTZ R60, R8, 1 ;  /* 0x3f800000083c7421 */ /* 0x002fe20000010000 */
[----:B------:R-:W-:-:S06]  /*2ee0*/  FADD.FTZ R8, -R22, R29 ;  /* 0x0000001d16087221 */ /* 0x000fcc0000010100 */
[----:B------:R2:W1:Y:S08]  /*2ef0*/  MUFU.EX2 R9, R61 ;  /* 0x0000003d00097308 */ /* 0x0004700000000800 */
[----:B------:R-:W3:Y:S01]  /*2f00*/  MUFU.RCP R60, R60 ;  /* 0x0000003c003c7308 */ /* 0x000ee20000001000 */
[----:B--2---:R-:W-:Y:S01]  /*2f10*/  FADD.FTZ R61, R7, 1 ;  /* 0x3f800000073d7421 */ /* 0x004fe20000010000 */
[----:B------:R-:W-:Y:S01]  /*2f20*/  FMUL.FTZ R7, R23, R8 ;  /* 0x0000000817077220 */ /* 0x000fe20000410000 */
[----:B0-----:R-:W-:-:S03]  /*2f30*/  FADD.FTZ R8, R5, 1 ;  /* 0x3f80000005087421 */ /* 0x001fc60000010000 */
[----:B------:R-:W-:Y:S02]  /*2f40*/  FFMA.FTZ R5, R41, R7, R43 ;  /* 0x0000000729057223 */ /* 0x000fe4000001002b */
[----:B------:R0:W2:Y:S01]  /*2f50*/  MUFU.RCP R29, R61 ;  /* 0x0000003d001d7308 */ /* 0x0000a20000001000 */
[----:B-1----:R-:W-:Y:S01]  /*2f60*/  FADD.FTZ R9, R9, 1 ;  /* 0x3f80000009097421 */ /* 0x002fe20000010000 */
[----:B------:R-:W-:-:S06]  /*2f70*/  FMUL.FTZ R7, R5, -1.4426950216293334961 ;  /* 0xbfb8aa3b05077820 */ /* 0x000fcc0000410000 */
[----:B------:R-:W1:Y:S01]  /*2f80*/  MUFU.EX2 R7, R7 ;  /* 0x0000000700077308 */ /* 0x000e620000000800 */
[----:B0-----:R-:W-:Y:S01]  /*2f90*/  SHF.L.U32 R61, R26, 0x10, RZ ;  /* 0x000000101a3d7819 */ /* 0x001fe200000006ff */
[----:B---3--:R-:W-:-:S05]  /*2fa0*/  FMUL.FTZ R57, R57, R60 ;  /* 0x0000003c39397220 */ /* 0x008fca0000410000 */
[----:B------:R-:W-:Y:S01]  /*2fb0*/  F2FP.BF16.F32.PACK_AB R10, R57, R10 ;  /* 0x0000000a390a723e */ /* 0x000fe200000010ff */
[----:B------:R-:W0:Y:S01]  /*2fc0*/  MUFU.RCP R9, R9 ;  /* 0x0000000900097308 */ /* 0x000e220000001000 */
[----:B--2---:R-:W-:Y:S01]  /*2fd0*/  FMUL.FTZ R29, R6, R29 ;  /* 0x0000001d061d7220 */ /* 0x004fe20000410000 */
[----:B------:R-:W-:-:S04]  /*2fe0*/  FADD.FTZ R6, -R22, R61 ;  /* 0x0000003d16067221 */ /* 0x000fc80000010100 */
[----:B------:R-:W-:Y:S01]  /*2ff0*/  FMUL.FTZ R61, R23, R6 ;  /* 0x00000006173d7220 */ /* 0x000fe20000410000 */
[----:B------:R-:W-:Y:S01]  /*3000*/  FADD.FTZ R6, R13, -R22 ;  /* 0x800000160d067221 */ /* 0x000fe20000010000 */
[----:B------:R-:W2:Y:S01]  /*3010*/  MUFU.RCP R8, R8 ;  /* 0x0000000800087308 */ /* 0x000ea20000001000 */
[----:B-1----:R-:W-:Y:S01]  /*3020*/  FADD.FTZ R26, R7, 1 ;  /* 0x3f800000071a7421 */ /* 0x002fe20000010000 */
[----:B------:R-:W-:Y:S01]  /*3030*/  FFMA.FTZ R61, R40, R61, R42 ;  /* 0x0000003d283d7223 */ /* 0x000fe2000001002a */
[----:B------:R-:W-:-:S05]  /*3040*/  FMUL.FTZ R6, R23, R6 ;  /* 0x0000000617067220 */ /* 0x000fca0000410000 */
[----:B------:R-:W1:Y:S01]  /*3050*/  MUFU.RCP R26, R26 ;  /* 0x0000001a001a7308 */ /* 0x000e620000001000 */
[----:B0-----:R-:W-:Y:S01]  /*3060*/  FMUL.FTZ R28, R28, R9 ;  /* 0x000000091c1c7220 */ /* 0x001fe20000410000 */
[----:B------:R-:W-:Y:S01]  /*3070*/  FMUL.FTZ R9, R23, R12 ;  /* 0x0000000c17097220 */ /* 0x000fe20000410000 */
[----:B------:R-:W-:Y:S01]  /*3080*/  FADD.FTZ R12, -R22, R27 ;  /* 0x0000001b160c7221 */ /* 0x000fe20000010100 */
[----:B------:R-:W-:Y:S02]  /*3090*/  FFMA.FTZ R27, R21, R6, R19 ;  /* 0x00000006151b7223 */ /* 0x000fe40000010013 */
[----:B------:R-:W-:Y:S01]  /*30a0*/  FFMA.FTZ R60, R20, R9, R18 ;  /* 0x00000009143c7223 */ /* 0x000fe20000010012 */
[----:B------:R-:W-:Y:S01]  /*30b0*/  FMUL.FTZ R6, R23, R12 ;  /* 0x0000000c17067220 */ /* 0x000fe20000410000 */
[----:B------:R-:W-:Y:S01]  /*30c0*/  FMUL.FTZ R9, R27, -1.4426950216293334961 ;  /* 0xbfb8aa3b1b097820 */ /* 0x000fe20000410000 */
[----:B--2---:R-:W-:Y:S01]  /*30d0*/  FMUL.FTZ R11, R11, R8 ;  /* 0x000000080b0b7220 */ /* 0x004fe20000410000 */
[----:B------:R-:W-:Y:S01]  /*30e0*/  FMUL.FTZ R7, R60, -1.4426950216293334961 ;  /* 0xbfb8aa3b3c077820 */ /* 0x000fe20000410000 */
[----:B------:R-:W-:Y:S01]  /*30f0*/  FFMA.FTZ R6, R41, R6, R43 ;  /* 0x0000000629067223 */ /* 0x000fe2000001002b */
[----:B------:R-:W-:Y:S01]  /*3100*/  FMUL.FTZ R8, R61, -1.4426950216293334961 ;  /* 0xbfb8aa3b3d087820 */ /* 0x000fe20000410000 */
[----:B------:R-:W-:Y:S01]  /*3110*/  F2FP.BF16.F32.PACK_AB R28, R29, R28 ;  /* 0x0000001c1d1c723e */ /* 0x000fe200000010ff */
[----:B------:R-:W0:Y:S01]  /*3120*/  MUFU.EX2 R9, R9 ;  /* 0x0000000900097308 */ /* 0x000e220000000800 */
[----:B-1----:R-:W-:Y:S01]  /*3130*/  FMUL.FTZ R26, R5, R26 ;  /* 0x0000001a051a7220 */ /* 0x002fe20000410000 */
[----:B------:R-:W-:-:S06]  /*3140*/  FMUL.FTZ R5, R6, -1.4426950216293334961 ;  /* 0xbfb8aa3b06057820 */ /* 0x000fcc0000410000 */
[----:B------:R-:W1:Y:S01]  /*3150*/  MUFU.EX2 R7, R7 ;  /* 0x0000000700077308 */ /* 0x000e620000000800 */
[----:B------:R-:W-:-:S07]  /*3160*/  F2FP.BF16.F32.PACK_AB R11, R26, R11 ;  /* 0x0000000b1a0b723e */ /* 0x000fce00000010ff */
[----:B------:R-:W2:Y:S01]  /*3170*/  MUFU.EX2 R5, R5 ;  /* 0x0000000500057308 */ /* 0x000ea20000000800 */
[----:B0-----:R-:W-:Y:S01]  /*3180*/  FADD.FTZ R12, R9, 1 ;  /* 0x3f800000090c7421 */ /* 0x001fe20000010000 */
[----:B------:R-:W-:-:S06]  /*3190*/  IADD3.X R9, RZ, R3, RZ, P4, !PT ;  /* 0x00000003ff097210 */ /* 0x000fcc00027fe4ff */
[----:B------:R-:W0:Y:S01]  /*31a0*/  MUFU.EX2 R8, R8 ;  /* 0x0000000800087308 */ /* 0x000e220000000800 */
[----:B-1----:R-:W-:-:S07]  /*31b0*/  FADD.FTZ R7, R7, 1 ;  /* 0x3f80000007077421 */ /* 0x002fce0000010000 */
[----:B------:R-:W1:Y:S01]  /*31c0*/  MUFU.RCP R7, R7 ;  /* 0x0000000700077308 */ /* 0x000e620000001000 */
[----:B--2---:R-:W-:-:S07]  /*31d0*/  FADD.FTZ R5, R5, 1 ;  /* 0x3f80000005057421 */ /* 0x004fce0000010000 */
[----:B------:R-:W2:Y:S01]  /*31e0*/  MUFU.RCP R5, R5 ;  /* 0x0000000500057308 */ /* 0x000ea20000001000 */
[----:B0-----:R-:W-:-:S07]  /*31f0*/  FADD.FTZ R13, R8, 1 ;  /* 0x3f800000080d7421 */ /* 0x001fce0000010000 */
[----:B------:R-:W0:Y:S01]  /*3200*/  MUFU.RCP R8, R13 ;  /* 0x0000000d00087308 */ /* 0x000e220000001000 */
[----:B-1----:R-:W-:Y:S01]  /*3210*/  FMUL.FTZ R60, R60, R7 ;  /* 0x000000073c3c7220 */ /* 0x002fe20000410000 */
[----:B------:R-:W-:-:S05]  /*3220*/  PRMT R7, R4, 0x7610, R7 ;  /* 0x0000761004077816 */ /* 0x000fca0000000007 */
[----:B------:R1:W-:Y:S01]  /*3230*/  STG.E.U16 desc[UR14][R58.64], R7 ;  /* 0x000000073a007986 */ /* 0x0003e2000c10150e */
[----:B------:R-:W3:Y:S01]  /*3240*/  MUFU.RCP R12, R12 ;  /* 0x0000000c000c7308 */ /* 0x000ee20000001000 */
[----:B--2---:R-:W-:Y:S01]  /*3250*/  FMUL.FTZ R47, R6, R5 ;  /* 0x00000005062f7220 */ /* 0x004fe20000410000 */
[-C--:B------:R-:W-:Y:S02]  /*3260*/  IADD3.X R5, RZ, R3.reuse, RZ, P6, !PT ;  /* 0x00000003ff057210 */ /* 0x080fe400037fe4ff */
[----:B------:R-:W-:Y:S01]  /*3270*/  LEA R6, P6, R53, UR12, 0x1 ;  /* 0x0000000c35067c11 */ /* 0x000fe2000f8c08ff */
[----:B0-----:R-:W-:Y:S01]  /*3280*/  FMUL.FTZ R61, R61, R8 ;  /* 0x000000083d3d7220 */ /* 0x001fe20000410000 */
[----:B------:R-:W-:-:S04]  /*3290*/  IADD3.X R8, RZ, R3, RZ, P5, !PT ;  /* 0x00000003ff087210 */ /* 0x000fc80002ffe4ff */
[----:B-1----:R-:W-:Y:S01]  /*32a0*/  LEA.HI.X R7, R53, UR13, R8, 0x1, P6 ;  /* 0x0000000d35077c11 */ /* 0x002fe2000b0f0c08 */
[----:B------:R-:W-:Y:S01]  /*32b0*/  FMUL.FTZ R53, R23, R14 ;  /* 0x0000000e17357220 */ /* 0x000fe20000410000 */
[----:B------:R-:W-:Y:S01]  /*32c0*/  IADD3.X R14, RZ, R3, RZ, P3, !PT ;  /* 0x00000003ff0e7210 */ /* 0x000fe20001ffe4ff */
[----:B---3--:R-:W-:Y:S01]  /*32d0*/  FMUL.FTZ R27, R27, R12 ;  /* 0x0000000c1b1b7220 */ /* 0x008fe20000410000 */
[----:B------:R-:W-:Y:S02]  /*32e0*/  PRMT R12, R4, 0x7632, R12 ;  /* 0x00007632040c7816 */ /* 0x000fe4000000000c */
[----:B------:R-:W-:Y:S02]  /*32f0*/  LEA R8, P4, R52, UR12, 0x1 ;  /* 0x0000000c34087c11 */ /* 0x000fe4000f8808ff */
[----:B------:R-:W-:Y:S01]  /*3300*/  LEA R4, P5, R44, UR12, 0x1 ;  /* 0x0000000c2c047c11 */ /* 0x000fe2000f8a08ff */
[----:B------:R0:W-:Y:S01]  /*3310*/  STG.E.U16 desc[UR14][R58.64+0x2], R12 ;  /* 0x0000020c3a007986 */ /* 0x0001e2000c10150e */
[----:B------:R-:W-:-:S02]  /*3320*/  LEA.HI.X R9, R52, UR13, R9, 0x1, P4 ;  /* 0x0000000d34097c11 */ /* 0x000fc4000a0f0c09 */
[----:B------:R-:W-:Y:S02]  /*3330*/  LEA.HI.X R5, R44, UR13, R5, 0x1, P5 ;  /* 0x0000000d2c057c11 */ /* 0x000fe4000a8f0c05 */
[----:B------:R-:W-:Y:S02]  /*3340*/  F2FP.BF16.F32.PACK_AB R27, R47, R27 ;  /* 0x0000001b2f1b723e */ /* 0x000fe400000010ff */
[----:B------:R-:W-:-:S04]  /*3350*/  F2FP.BF16.F32.PACK_AB R60, R61, R60 ;  /* 0x0000003c3d3c723e */ /* 0x000fc800000010ff */
[----:B------:R-:W-:Y:S02]  /*3360*/  PRMT R26, R60, 0x7632, R26 ;  /* 0x000076323c1a7816 */ /* 0x000fe4000000001a */
[----:B0-----:R-:W-:-:S04]  /*3370*/  LEA R12, P3, R51, UR12, 0x1 ;  /* 0x0000000c330c7c11 */ /* 0x001fc8000f8608ff */
[----:B------:R-:W-:Y:S01]  /*3380*/  LEA.HI.X R13, R51, UR13, R14, 0x1, P3 ;  /* 0x0000000d330d7c11 */ /* 0x000fe200098f0c0e */
[C-C-:B------:R-:W-:Y:S01]  /*3390*/  FFMA.FTZ R14, R20.reuse, R53, R18.reuse ;  /* 0x00000035140e7223 */ /* 0x140fe20000010012 */
[----:B------:R-:W-:Y:S01]  /*33a0*/  IADD3.X R51, RZ, R3, RZ, P2, !PT ;  /* 0x00000003ff337210 */ /* 0x000fe200017fe4ff */
[----:B------:R-:W-:Y:S01]  /*33b0*/  FFMA.FTZ R18, R20, R16, R18 ;  /* 0x0000001014127223 */ /* 0x000fe20000010012 */
[C---:B------:R-:W-:Y:S02]  /*33c0*/  LEA R52, P2, R50.reuse, UR12, 0x1 ;  /* 0x0000000c32347c11 */ /* 0x040fe4000f8408ff */
[----:B------:R-:W-:Y:S02]  /*33d0*/  SHF.L.U32 R20, R25, 0x10, RZ ;  /* 0x0000001019147819 */ /* 0x000fe400000006ff */
[----:B------:R-:W-:Y:S01]  /*33e0*/  LEA.HI.X R53, R50, UR13, R51, 0x1, P2 ;  /* 0x0000000d32357c11 */ /* 0x000fe200090f0c33 */
[----:B------:R-:W-:Y:S01]  /*33f0*/  FMUL.FTZ R50, R14, -1.4426950216293334961 ;  /* 0xbfb8aa3b0e327820 */ /* 0x000fe20000410000 */
[----:B------:R-:W-:Y:S01]  /*3400*/  SHF.L.U32 R51, R24, 0x10, RZ ;  /* 0x0000001018337819 */ /* 0x000fe200000006ff */
[----:B------:R-:W-:-:S04]  /*3410*/  FADD.FTZ R20, -R22, R20 ;  /* 0x0000001416147221 */ /* 0x000fc80000010100 */
[----:B------:R-:W0:Y:S01]  /*3420*/  MUFU.EX2 R50, R50 ;  /* 0x0000003200327308 */ /* 0x000e220000000800 */
[----:B------:R-:W-:Y:S01]  /*3430*/  FADD.FTZ R24, -R22, R51 ;  /* 0x0000003316187221 */ /* 0x000fe20000010100 */
[----:B------:R-:W-:-:S03]  /*3440*/  FMUL.FTZ R20, R23, R20 ;  /* 0x0000001417147220 */ /* 0x000fc60000410000 */
[----:B------:R-:W-:-:S04]  /*3450*/  FMUL.FTZ R51, R23, R24 ;  /* 0x0000001817337220 */ /* 0x000fc80000410000 */
[C-C-:B------:R-:W-:Y:S01]  /*3460*/  FFMA.FTZ R51, R40.reuse, R51, R42.reuse ;  /* 0x0000003328337223 */ /* 0x140fe2000001002a */
[----:B------:R-:W-:Y:S01]  /*3470*/  FFMA.FTZ R40, R40, R38, R42 ;  /* 0x0000002628287223 */ /* 0x000fe2000001002a */
[----:B------:R-:W-:-:S03]  /*3480*/  FADD.FTZ R38, R17, -R22 ;  /* 0x8000001611267221 */ /* 0x000fc60000010000 */
[----:B------:R-:W-:Y:S01]  /*3490*/  FMUL.FTZ R17, R40, -1.4426950216293334961 ;  /* 0xbfb8aa3b28117820 */ /* 0x000fe20000410000 */
[----:B------:R-:W-:Y:S01]  /*34a0*/  FMUL.FTZ R38, R23, R38 ;  /* 0x0000002617267220 */ /* 0x000fe20000410000 */
[----:B0-----:R-:W-:Y:S01]  /*34b0*/  FADD.FTZ R44, R50, 1 ;  /* 0x3f800000322c7421 */ /* 0x001fe20000010000 */
[----:B------:R-:W-:Y:S01]  /*34c0*/  FADD.FTZ R50, R15, -R22 ;  /* 0x800000160f327221 */ /* 0x000fe20000010000 */
[----:B------:R-:W-:Y:S02]  /*34d0*/  FADD.FTZ R22, -R22, R39 ;  /* 0x0000002716167221 */ /* 0x000fe40000010100 */
[----:B------:R-:W-:Y:S01]  /*34e0*/  MUFU.EX2 R17, R17 ;  /* 0x0000001100117308 */ /* 0x000fe20000000800 */
[C---:B------:R-:W-:Y:S01]  /*34f0*/  FMUL.FTZ R50, R23.reuse, R50 ;  /* 0x0000003217327220 */ /* 0x040fe20000410000 */
[----:B------:R-:W-:-:S06]  /*3500*/  FMUL.FTZ R22, R23, R22 ;  /* 0x0000001617167220 */ /* 0x000fcc0000410000 */
[----:B------:R-:W0:Y:S02]  /*3510*/  MUFU.RCP R44, R44 ;  /* 0x0000002c002c7308 */ /* 0x000e240000001000 */
[----:B0-----:R-:W-:Y:S01]  /*3520*/  FMUL.FTZ R24, R14, R44 ;  /* 0x0000002c0e187220 */ /* 0x001fe20000410000 */
[----:B------:R-:W-:-:S06]  /*3530*/  FMUL.FTZ R14, R51, -1.4426950216293334961 ;  /* 0xbfb8aa3b330e7820 */ /* 0x000fcc0000410000 */
[----:B------:R-:W0:Y:S02]  /*3540*/  MUFU.EX2 R14, R14 ;  /* 0x0000000e000e7308 */ /* 0x000e240000000800 */
[----:B0-----:R-:W-:Y:S01]  /*3550*/  FADD.FTZ R44, R14, 1 ;  /* 0x3f8000000e2c7421 */ /* 0x001fe20000010000 */
[C-C-:B------:R-:W-:Y:S01]  /*3560*/  FFMA.FTZ R14, R21.reuse, R50, R19.reuse ;  /* 0x00000032150e7223 */ /* 0x140fe20000010013 */
[----:B------:R-:W-:-:S03]  /*3570*/  FFMA.FTZ R19, R21, R38, R19 ;  /* 0x0000002615137223 */ /* 0x000fc60000010013 */
[----:B------:R-:W-:Y:S01]  /*3580*/  FMUL.FTZ R15, R14, -1.4426950216293334961 ;  /* 0xbfb8aa3b0e0f7820 */ /* 0x000fe20000410000 */
[----:B------:R-:W-:Y:S01]  /*3590*/  FMUL.FTZ R21, R19, -1.4426950216293334961 ;  /* 0xbfb8aa3b13157820 */ /* 0x000fe20000410000 */
[----:B------:R-:W0:Y:S08]  /*35a0*/  MUFU.RCP R44, R44 ;  /* 0x0000002c002c7308 */ /* 0x000e300000001000 */
[----:B------:R-:W1:Y:S08]  /*35b0*/  MUFU.EX2 R15, R15 ;  /* 0x0000000f000f7308 */ /* 0x000e700000000800 */
[----:B------:R-:W2:Y:S01]  /*35c0*/  MUFU.EX2 R21, R21 ;  /* 0x0000001500157308 */ /* 0x000ea20000000800 */
[----:B0-----:R-:W-:-:S05]  /*35d0*/  FMUL.FTZ R51, R51, R44 ;  /* 0x0000002c33337220 */ /* 0x001fca0000410000 */
[----:B------:R-:W-:Y:S01]  /*35e0*/  F2FP.BF16.F32.PACK_AB R24, R51, R24 ;  /* 0x000000183318723e */ /* 0x000fe200000010ff */
[----:B-1----:R-:W-:Y:S01]  /*35f0*/  FADD.FTZ R16, R15, 1 ;  /* 0x3f8000000f107421 */ /* 0x002fe20000010000 */
[C-C-:B------:R-:W-:Y:S01]  /*3600*/  FFMA.FTZ R15, R41.reuse, R20, R43.reuse ;  /* 0x00000014290f7223 */ /* 0x140fe2000001002b */
[----:B------:R-:W-:Y:S02]  /*3610*/  FFMA.FTZ R41, R41, R22, R43 ;  /* 0x0000001629297223 */ /* 0x000fe4000001002b */
[----:B------:R-:W0:Y:S02]  /*3620*/  MUFU.RCP R25, R16 ;  /* 0x0000001000197308 */ /* 0x000e240000001000 */
[----:B------:R-:W-:Y:S01]  /*3630*/  FMUL.FTZ R39, R41, -1.4426950216293334961 ;  /* 0xbfb8aa3b29277820 */ /* 0x000fe20000410000 */
[----:B--2---:R-:W-:-:S05]  /*3640*/  FADD.FTZ R38, R21, 1 ;  /* 0x3f80000015267421 */ /* 0x004fca0000010000 */
[----:B------:R-:W1:Y:S08]  /*3650*/  MUFU.EX2 R39, R39 ;  /* 0x0000002700277308 */ /* 0x000e700000000800 */
[----:B------:R-:W2:Y:S01]  /*3660*/  MUFU.RCP R38, R38 ;  /* 0x0000002600267308 */ /* 0x000ea20000001000 */
[----:B0-----:R-:W-:Y:S01]  /*3670*/  FMUL.FTZ R20, R14, R25 ;  /* 0x000000190e147220 */ /* 0x001fe20000410000 */
[----:B------:R-:W-:Y:S01]  /*3680*/  FMUL.FTZ R14, R15, -1.4426950216293334961 ;  /* 0xbfb8aa3b0f0e7820 */ /* 0x000fe20000410000 */
[----:B------:R-:W-:-:S05]  /*3690*/  FMUL.FTZ R25, R18, -1.4426950216293334961 ;  /* 0xbfb8aa3b12197820 */ /* 0x000fca0000410000 */
[----:B------:R-:W0:Y:S01]  /*36a0*/  MUFU.EX2 R14, R14 ;  /* 0x0000000e000e7308 */ /* 0x000e220000000800 */
[----:B-1----:R-:W-:-:S07]  /*36b0*/  FADD.FTZ R22, R39, 1 ;  /* 0x3f80000027167421 */ /* 0x002fce0000010000 */
[----:B------:R1:W3:Y:S01]  /*36c0*/  MUFU.EX2 R16, R25 ;  /* 0x0000001900107308 */ /* 0x0002e20000000800 */
[----:B--2---:R-:W-:-:S07]  /*36d0*/  FMUL.FTZ R19, R19, R38 ;  /* 0x0000002613137220 */ /* 0x004fce0000410000 */
[----:B------:R-:W2:Y:S01]  /*36e0*/  MUFU.RCP R22, R22 ;  /* 0x0000001600167308 */ /* 0x000ea20000001000 */
[----:B0-----:R-:W-:Y:S01]  /*36f0*/  FADD.FTZ R14, R14, 1 ;  /* 0x3f8000000e0e7421 */ /* 0x001fe20000010000 */
[----:B-1----:R-:W-:-:S06]  /*3700*/  FADD.FTZ R25, R17, 1 ;  /* 0x3f80000011197421 */ /* 0x002fcc0000010000 */
[----:B------:R-:W0:Y:S01]  /*3710*/  MUFU.RCP R14, R14 ;  /* 0x0000000e000e7308 */ /* 0x000e220000001000 */
[----:B---3--:R-:W-:-:S07]  /*3720*/  FADD.FTZ R16, R16, 1 ;  /* 0x3f80000010107421 */ /* 0x008fce0000010000 */
[----:B------:R1:W3:Y:S01]  /*3730*/  MUFU.RCP R23, R16 ;  /* 0x0000001000177308 */ /* 0x0002e20000001000 */
[----:B--2---:R-:W-:-:S05]  /*3740*/  FMUL.FTZ R22, R41, R22 ;  /* 0x0000001629167220 */ /* 0x004fca0000410000 */
[----:B------:R-:W-:Y:S02]  /*3750*/  F2FP.BF16.F32.PACK_AB R19, R22, R19 ;  /* 0x000000131613723e */ /* 0x000fe400000010ff */
[----:B------:R-:W2:Y:S01]  /*3760*/  MUFU.RCP R25, R25 ;  /* 0x0000001900197308 */ /* 0x000ea20000001000 */
[----:B0-----:R-:W-:Y:S01]  /*3770*/  FMUL.FTZ R21, R15, R14 ;  /* 0x0000000e0f157220 */ /* 0x001fe20000410000 */
[----:B------:R-:W-:Y:S02]  /*3780*/  IADD3.X R15, RZ, R3, RZ, P1, !PT ;  /* 0x00000003ff0f7210 */ /* 0x000fe40000ffe4ff */
[----:B-1----:R-:W-:Y:S02]  /*3790*/  LEA R16, P0, R49, UR12, 0x1 ;  /* 0x0000000c31107c11 */ /* 0x002fe4000f8008ff */
[----:B------:R-:W-:Y:S02]  /*37a0*/  F2FP.BF16.F32.PACK_AB R20, R21, R20 ;  /* 0x000000141514723e */ /* 0x000fe400000010ff */
[----:B------:R-:W-:Y:S01]  /*37b0*/  LEA R14, P1, R48, UR12, 0x1 ;  /* 0x0000000c300e7c11 */ /* 0x000fe2000f8208ff */
[----:B---3--:R-:W-:Y:S01]  /*37c0*/  FMUL.FTZ R18, R18, R23 ;  /* 0x0000001712127220 */ /* 0x008fe20000410000 */
[----:B------:R-:W-:-:S02]  /*37d0*/  PRMT R23, R34, 0x7632, R23 ;  /* 0x0000763222177816 */ /* 0x000fc40000000017 */
[----:B------:R-:W-:Y:S02]  /*37e0*/  LEA.HI.X R17, R49, UR13, R36, 0x1, P0 ;  /* 0x0000000d31117c11 */ /* 0x000fe400080f0c24 */
[----:B------:R-:W-:Y:S01]  /*37f0*/  LEA.HI.X R15, R48, UR13, R15, 0x1, P1 ;  /* 0x0000000d300f7c11 */ /* 0x000fe200088f0c0f */
[----:B------:R0:W-:Y:S01]  /*3800*/  STG.E.U16 desc[UR14][R58.64+0x6], R23 ;  /* 0x000006173a007986 */ /* 0x0001e2000c10150e */
[----:B------:R-:W-:Y:S01]  /*3810*/  PLOP3.LUT P0, PT, PT, PT, UP0, 0x80, 0x0 ;  /* 0x000000000000781c */ /* 0x000fe20003f0f008 */
[----:B--2---:R-:W-:Y:S01]  /*3820*/  FMUL.FTZ R3, R40, R25 ;  /* 0x0000001928037220 */ /* 0x004fe20000410000 */
[----:B------:R-:W-:Y:S01]  /*3830*/  PRMT R25, R32, 0x7632, R25 ;  /* 0x0000763220197816 */ /* 0x000fe20000000019 */
[----:B------:R-:W-:Y:S03]  /*3840*/  STG.E.U16 desc[UR14][R4.64], R32 ;  /* 0x0000002004007986 */ /* 0x000fe6000c10150e */
[----:B------:R-:W-:Y:S01]  /*3850*/  F2FP.BF16.F32.PACK_AB R3, R3, R18 ;  /* 0x000000120303723e */ /* 0x000fe200000010ff */
[----:B------:R-:W-:Y:S04]  /*3860*/  STG.E.U16 desc[UR14][R4.64+0x2], R25 ;  /* 0x0000021904007986 */ /* 0x000fe8000c10150e */
[----:B------:R-:W-:Y:S01]  /*3870*/  STG.E.U16 desc[UR14][R4.64+0x4], R45 ;  /* 0x0000042d04007986 */ /* 0x000fe2000c10150e */
[----:B0-----:R-:W-:-:S03]  /*3880*/  PRMT R23, R33, 0x7632, R23 ;  /* 0x0000763221177816 */ /* 0x001fc60000000017 */
        /* <DEDUP_REMOVED lines=8> */
[----:B------:R-:W-:Y:S01]  /*3910*/  STG.E.U16 desc[UR14][R8.64], R31 ;  /* 0x0000001f08007986 */ /* 0x000fe2000c10150e */
[----:B0-----:R-:W-:-:S03]  /*3920*/  PRMT R7, R10, 0x7632, R7 ;  /* 0x000076320a077816 */ /* 0x001fc60000000007 */
[----:B------:R-:W-:Y:S01]  /*3930*/  STG.E.U16 desc[UR14][R8.64+0x4], R10 ;  /* 0x0000040a08007986 */ /* 0x000fe2000c10150e */
[----:B------:R-:W-:Y:S02]  /*3940*/  PRMT R6, R28, 0x7632, R6 ;  /* 0x000076321c067816 */ /* 0x000fe40000000006 */
[----:B------:R-:W-:Y:S01]  /*3950*/  PRMT R5, R11, 0x7632, R5 ;  /* 0x000076320b057816 */ /* 0x000fe20000000005 */
[----:B------:R0:W-:Y:S01]  /*3960*/  STG.E.U16 desc[UR14][R8.64+0x6], R7 ;  /* 0x0000060708007986 */ /* 0x0001e2000c10150e */
[----:B-1----:R-:W-:-:S03]  /*3970*/  PRMT R4, R27, 0x7632, R4 ;  /* 0x000076321b047816 */ /* 0x002fc60000000004 */
[----:B------:R-:W-:Y:S04]  /*3980*/  STG.E.U16 desc[UR14][R12.64], R28 ;  /* 0x0000001c0c007986 */ /* 0x000fe8000c10150e */
[----:B------:R-:W-:Y:S04]  /*3990*/  STG.E.U16 desc[UR14][R12.64+0x2], R6 ;  /* 0x000002060c007986 */ /* 0x000fe8000c10150e */
[----:B------:R-:W-:Y:S01]  /*39a0*/  STG.E.U16 desc[UR14][R12.64+0x4], R11 ;  /* 0x0000040b0c007986 */ /* 0x000fe2000c10150e */
[----:B0-----:R-:W-:Y:S02]  /*39b0*/  PRMT R8, R24, 0x7632, R8 ;  /* 0x0000763218087816 */ /* 0x001fe40000000008 */
[----:B------:R-:W-:Y:S01]  /*39c0*/  PRMT R7, R3, 0x7632, R7 ;  /* 0x0000763203077816 */ /* 0x000fe20000000007 */
        /* <DEDUP_REMOVED lines=17> */
.L_x_1835:
        /* <DEDUP_REMOVED lines=10> */
.L_x_3786:


//--------------------- .text._ZN13group_norm_v214gn_cuda_kernelI13__nv_bfloat16Li320ELi1ELi16ELi80ELi256ELb1ELi64ELi320ELi320ELi4ELb1ELi37ELb0ELb0ENS_16CompileConditionILi900EEEEEvPT_PKS4_S7_S7_flPfS8_Pj --------------------------
	.section	.text._ZN13group_norm_v214gn_cuda_kernelI13__nv_bfloat16Li320ELi1ELi16ELi80ELi256ELb1ELi64ELi320ELi320ELi4ELb1ELi37ELb0ELb0ENS_16CompileConditionILi900EEEEEvPT_PKS4_S7_S7_flPfS8_Pj,"ax",@progbits
	.align	128
        .global         _ZN13group_norm_v214gn_cuda_kernelI13__nv_bfloat16Li320ELi1ELi16ELi80ELi256ELb1ELi64ELi320ELi320ELi4ELb1ELi37ELb0ELb0ENS_16CompileConditionILi900EEEEEvPT_PKS4_S7_S7_flPfS8_Pj
        .type           _ZN13group_norm_v214gn_cuda_kernelI13__nv_bfloat16Li320ELi1ELi16ELi80ELi256ELb1ELi64ELi320ELi320ELi4ELb1ELi37ELb0ELb0ENS_16CompileConditionILi900EEEEEvPT_PKS4_S7_S7_flPfS8_Pj,@function
        .size           _ZN13group_norm_v214gn_cuda_kernelI13__nv_bfloat16Li320ELi1ELi16ELi80ELi256ELb1ELi64ELi320ELi320ELi4ELb1ELi37ELb0ELb0ENS_16CompileConditionILi900EEEEEvPT_PKS4_S7_S7_flPfS8_Pj,(.L_x_3787 - _ZN13group_norm_v214gn_cuda_kernelI13__nv_bfloat16Li320ELi1ELi16ELi80ELi256ELb1ELi64ELi320ELi320ELi4ELb1ELi37ELb0ELb0ENS_16CompileConditionILi900EEEEEvPT_PKS4_S7_S7_flPfS8_Pj)
        .other          _ZN13group_norm_v214gn_cuda_kernelI13__nv_bfloat16Li320ELi1ELi16ELi80ELi256ELb1ELi64ELi320ELi320ELi4ELb1ELi37ELb0ELb0ENS_16CompileConditionILi900EEEEEvPT_PKS4_S7_S7_flPfS8_Pj,@"STO_CUDA_ENTRY STV_DEFAULT"
_ZN13group_norm_v214gn_cuda_kernelI13__nv_bfloat16Li320ELi1ELi16ELi80ELi256ELb1ELi64ELi320ELi320ELi4ELb1ELi37ELb0ELb0ENS_16CompileConditionILi900EEEEEvPT_PKS4_S7_S7_flPfS8_Pj:
.text._ZN13group_norm_v214gn_cuda_kernelI13__nv_bfloat16Li320ELi1ELi16ELi80ELi256ELb1ELi64ELi320ELi320ELi4ELb1ELi37ELb0ELb0ENS_16CompileConditionILi900EEEEEvPT_PKS4_S7_S7_flPfS8_Pj:
        /* <DEDUP_REMOVED lines=10> */
[----:B------:R-:W-:Y:S01]  /*00a0*/  HFMA2.MMA R35, -RZ, RZ, 0, 0 ;  /* 0x00000000ff237435 */ /* 0x000fe200000001ff */
[----:B------:R-:W-:Y:S01]  /*00b0*/  MOV R38, R0 ;  /* 0x0000000000267202 */ /* 0x000fe20000000f00 */
[----:B------:R-:W-:Y:S01]  /*00c0*/  UMOV UR4, URZ ;  /* 0x0000003f00047c82 */ /* 0x000fe20008000000 */
[----:B------:R-:W1:Y:S01]  /*00d0*/  S2R R5, SR_CgaCtaId ;  /* 0x0000000000057919 */ /* 0x000e620000008800 */
[----:B------:R-:W-:Y:S01]  /*00e0*/  ULDC.64 UR8, c[0x0][0x208] ;  /* 0x0000820000087ab9 */ /* 0x000fe20000000a00 */
[----:B------:R-:W2:Y:S01]  /*00f0*/  S2R R150, SR_CTAID.X ;  /* 0x0000000000967919 */ /* 0x000ea20000002500 */
[----:B0-----:R-:W-:Y:S01]  /*0100*/  IMAD.WIDE.U32 R2, R34, -0x33333333, RZ ;  /* 0xcccccccd22027825 */ /* 0x001fe200078e00ff */
[----:B------:R-:W-:-:S04]  /*0110*/  MOV R2, 0x400 ;  /* 0x0000040000027802 */ /* 0x000fc80000000f00 */
[----:B------:R-:W-:Y:S02]  /*0120*/  SHF.R.U32.HI R7, RZ, 0x6, R3 ;  /* 0x00000006ff077819 */ /* 0x000fe40000011603 */
[----:B-1----:R-:W-:-:S03]  /*0130*/  LEA R3, R5, R2, 0x18 ;  /* 0x0000000205037211 */ /* 0x002fc600078ec0ff */
[----:B------:R-:W-:-:S04]  /*0140*/  IMAD R2, R7, -0x50, R34 ;  /* 0xffffffb007027824 */ /* 0x000fc800078e0222 */
[----:B------:R-:W-:-:S05]  /*0150*/  IMAD R2, R2, 0x28, R3 ;  /* 0x0000002802027824 */ /* 0x000fca00078e0203 */
[----:B--2---:R-:W-:-:S07]  /*0160*/  LEA R36, R7, R2, 0x3 ;  /* 0x0000000207247211 */ /* 0x004fce00078e18ff */
.L_x_1844:
[----:B---3--:R-:W-:Y:S01]  /*0170*/  IMAD.WIDE.U32 R2, R34, -0x33333333, RZ ;  /* 0xcccccccd22027825 */ /* 0x008fe200078e00ff */
[----:B------:R-:W-:Y:S01]  /*0180*/  LOP3.LUT R2, R38, 0x3, RZ, 0xc0, !PT ;  /* 0x0000000326027812 */ /* 0x000fe200078ec0ff */
[----:B------:R-:W-:Y:S01]  /*0190*/  ULDC.64 UR6, c[0x0][0x218] ;  /* 0x0000860000067ab9 */ /* 0x000fe20000000a00 */
[----:B------:R-:W-:Y:S01]  /*01a0*/  SHF.R.U32.HI R113, RZ, 0x2, R35 ;  /* 0x00000002ff717819 */ /* 0x000fe20000011623 */
[----:B------:R-:W0:Y:S01]  /*01b0*/  LDC.64 R32, c[0x0][0x220] ;  /* 0x00008800ff207b82 */ /* 0x000e220000000a00 */
[----:B------:R-:W-:Y:S01]  /*01c0*/  SHF.R.U32.HI R6, RZ, 0x6, R3 ;  /* 0x00000006ff067819 */ /* 0x000fe20000011603 */
[----:B------:R-:W-:Y:S01]  /*01d0*/  IMAD R2, R2, 0x140, RZ ;  /* 0x0000014002027824 */ /* 0x000fe200078e02ff */
[----:B------:R-:W-:Y:S01]  /*01e0*/  SHF.L.U32 R3, R150, 0x6, RZ ;  /* 0x0000000696037819 */ /* 0x000fe200000006ff */
[----:B------:R-:W-:Y:S01]  /*01f0*/  IMAD R113, R113, 0x50000, RZ ;  /* 0x0005000071717824 */ /* 0x000fe200078e02ff */
[----:B------:R-:W-:Y:S01]  /*0200*/  SHF.R.U64 R107, R38, 0x2, R35 ;  /* 0x00000002266b7819 */ /* 0x000fe20000001223 */
[----:B------:R-:W-:Y:S01]  /*0210*/  IMAD R163, R6, -0x50, R34 ;  /* 0xffffffb006a37824 */ /* 0x000fe200078e0222 */
[----:B------:R-:W-:Y:S01]  /*0220*/  LOP3.LUT R3, R3, 0xc0, RZ, 0xc0, !PT ;  /* 0x000000c003037812 */ /* 0x000fe200078ec0ff */
[----:B------:R-:W1:Y:S03]  /*0230*/  LDC.64 R82, c[0x0][0x228] ;  /* 0x00008a00ff527b82 */ /* 0x000e660000000a00 */
[----:B------:R-:W-:-:S02]  /*0240*/  LEA R4, R163, R2, 0x2 ;  /* 0x00000002a3047211 */ /* 0x000fc400078e10ff */
[----:B------:R-:W-:Y:S02]  /*0250*/  IADD3 R3, R3, R6, RZ ;  /* 0x0000000603037210 */ /* 0x000fe40007ffe0ff */
[----:B------:R-:W-:-:S03]  /*0260*/  SHF.R.S32.HI R5, RZ, 0x1f, R4 ;  /* 0x0000001fff057819 */ /* 0x000fc60000011404 */
[----:B------:R-:W-:Y:S02]  /*0270*/  IMAD R61, R3, 0x500, RZ ;  /* 0x00000500033d7824 */ /* 0x000fe400078e02ff */
[----:B------:R-:W-:-:S05]  /*0280*/  IMAD.WIDE.U32 R6, R107, 0x50000, R4 ;  /* 0x000500006b067825 */ /* 0x000fca00078e0004 */
[----:B------:R-:W-:Y:S02]  /*0290*/  IADD3 R5, R7, R113, RZ ;  /* 0x0000007107057210 */ /* 0x000fe40007ffe0ff */
        /* <DEDUP_REMOVED lines=105> */
[----:B------:R-:W-:Y:S01]  /*0930*/  SHF.L.U32 R161, R71, 0x10, RZ ;  /* 0x0000001047a17819 */ /* 0x000fe200000006ff */
        /* <DEDUP_REMOVED lines=223> */
[----:B------:R-:W1:Y:S01]  /*1730*/  S2R R125, SR_CgaCtaId ;  /* 0x00000000007d7919 */ /* 0x000e620000008800 */
[----:B------:R-:W-:Y:S02]  /*1740*/  SHF.L.U32 R4, R38, 0x2, RZ ;  /* 0x0000000226047819 */ /* 0x000fe400000006ff */
[----:B------:R-:W-:Y:S02]  /*1750*/  MOV R8, 0x400 ;  /* 0x0000040000087802 */ /* 0x000fe40000000f00 */
[----:B------:R-:W-:-:S04]  /*1760*/  LOP3.LUT R5, R4, 0xc, RZ, 0xc0, !PT ;  /* 0x0000000c04057812 */ /* 0x000fc800078ec0ff */
[----:B------:R-:W-:-:S05]  /*1770*/  LEA.HI R5, R34, R5, RZ, 0x1e ;  /* 0x0000000522057211 */ /* 0x000fca00078ff0ff */
[----:B------:R-:W-:-:S05]  /*1780*/  IMAD R5, R5, 0x50, -R2 ;  /* 0x0000005005057824 */ /* 0x000fca00078e0a02 */
[C---:B------:R-:W-:Y:S02]  /*1790*/  IADD3 R4, R5.reuse, 0x4, RZ ;  /* 0x0000000405047810 */ /* 0x040fe40007ffe0ff */
[C---:B------:R-:W-:Y:S02]  /*17a0*/  IADD3 R6, R5.reuse, 0x8, RZ ;  /* 0x0000000805067810 */ /* 0x040fe40007ffe0ff */
[----:B0-----:R-:W-:Y:S02]  /*17b0*/  SHF.R.S32.HI R115, RZ, 0x1f, R4 ;  /* 0x0000001fff737819 */ /* 0x001fe40000011404 */
[----:B------:R-:W-:Y:S02]  /*17c0*/  IADD3 R10, R5, 0xc, RZ ;  /* 0x0000000c050a7810 */ /* 0x000fe40007ffe0ff */
[----:B------:R-:W-:Y:S02]  /*17d0*/  SHF.R.S32.HI R119, RZ, 0x1f, R6 ;  /* 0x0000001fff777819 */ /* 0x000fe40000011406 */
[----:B------:R-:W-:-:S02]  /*17e0*/  LEA.HI R115, R115, R4, RZ, 0x2 ;  /* 0x0000000473737211 */ /* 0x000fc400078f10ff */
[----:B------:R-:W-:Y:S02]  /*17f0*/  SHF.R.S32.HI R123, RZ, 0x1f, R10 ;  /* 0x0000001fff7b7819 */ /* 0x000fe4000001140a */
[----:B------:R-:W-:Y:S02]  /*1800*/  LEA.HI R119, R119, R6, RZ, 0x2 ;  /* 0x0000000677777211 */ /* 0x000fe400078f10ff */
[C---:B------:R-:W-:Y:S02]  /*1810*/  IADD3 R4, R5.reuse, 0x10, RZ ;  /* 0x0000001005047810 */ /* 0x040fe40007ffe0ff */
[----:B------:R-:W-:Y:S02]  /*1820*/  IADD3 R6, R5, 0x14, RZ ;  /* 0x0000001405067810 */ /* 0x000fe40007ffe0ff */
[----:B-1----:R-:W-:Y:S02]  /*1830*/  LEA R8, R125, R8, 0x18 ;  /* 0x000000087d087211 */ /* 0x002fe400078ec0ff */
[----:B------:R-:W-:-:S02]  /*1840*/  LEA.HI R123, R123, R10, RZ, 0x2 ;  /* 0x0000000a7b7b7211 */ /* 0x000fc400078f10ff */
[C---:B------:R-:W-:Y:S02]  /*1850*/  IADD3 R12, R5.reuse, 0x1c, RZ ;  /* 0x0000001c050c7810 */ /* 0x040fe40007ffe0ff */
[----:B------:R-:W-:Y:S02]  /*1860*/  SHF.R.S32.HI R125, RZ, 0x1f, R4 ;  /* 0x0000001fff7d7819 */ /* 0x000fe40000011404 */
[----:B------:R-:W-:Y:S02]  /*1870*/  IADD3 R10, R5, 0x18, RZ ;  /* 0x00000018050a7810 */ /* 0x000fe40007ffe0ff */
[----:B------:R-:W-:Y:S02]  /*1880*/  SHF.R.S32.HI R139, RZ, 0x1f, R6 ;  /* 0x0000001fff8b7819 */ /* 0x000fe40000011406 */
[----:B------:R-:W-:Y:S02]  /*1890*/  SHF.R.S32.HI R143, RZ, 0x1f, R12 ;  /* 0x0000001fff8f7819 */ /* 0x000fe4000001140c */
[----:B------:R-:W-:-:S02]  /*18a0*/  LEA.HI R125, R125, R4, RZ, 0x2 ;  /* 0x000000047d7d7211 */ /* 0x000fc400078f10ff */
[----:B------:R-:W-:Y:S02]  /*18b0*/  SHF.R.S32.HI R141, RZ, 0x1f, R10 ;  /* 0x0000001fff8d7819 */ /* 0x000fe4000001140a */
[----:B------:R-:W-:Y:S02]  /*18c0*/  LEA.HI R139, R139, R6, RZ, 0x2 ;  /* 0x000000068b8b7211 */ /* 0x000fe400078f10ff */
[C---:B------:R-:W-:Y:S02]  /*18d0*/  IADD3 R4, R5.reuse, 0x20, RZ ;  /* 0x0000002005047810 */ /* 0x040fe40007ffe0ff */
[----:B------:R-:W-:Y:S02]  /*18e0*/  IADD3 R6, R5, 0x24, RZ ;  /* 0x0000002405067810 */ /* 0x000fe40007ffe0ff */
[----:B------:R-:W-:Y:S02]  /*18f0*/  LEA.HI R143, R143, R12, RZ, 0x2 ;  /* 0x0000000c8f8f7211 */ /* 0x000fe400078f10ff */
        /* <DEDUP_REMOVED lines=13> */
[----:B------:R-:W-:Y:S02]  /*19d0*/  SHF.R.S32.HI R165, RZ, 0x1f, R4 ;  /* 0x0000001fffa57819 */ /* 0x000fe40000011404 */
[----:B------:R-:W-:Y:S02]  /*19e0*/  SHF.R.S32.HI R10, RZ, 0x1f, R6 ;  /* 0x0000001fff0a7819 */ /* 0x000fe40000011406 */
[----:B------:R-:W-:Y:S02]  /*19f0*/  IADD3 R12, R5, 0x38, RZ ;  /* 0x00000038050c7810 */ /* 0x000fe40007ffe0ff */
[----:B------:R-:W-:Y:S02]  /*1a00*/  LEA.HI R18, R165, R4, RZ, 0x2 ;  /* 0x00000004a5127211 */ /* 0x000fe400078f10ff */
[----:B------:R-:W-:Y:S02]  /*1a10*/  IADD3 R24, R5, 0x3c, RZ ;  /* 0x0000003c05187810 */ /* 0x000fe40007ffe0ff */
[----:B------:R-:W-:-:S02]  /*1a20*/  LEA.HI R20, R10, R6, RZ, 0x2 ;  /* 0x000000060a147211 */ /* 0x000fc400078f10ff */
[----:B------:R-:W-:Y:S02]  /*1a30*/  SHF.R.S32.HI R4, RZ, 0x1f, R5 ;  /* 0x0000001fff047819 */ /* 0x000fe40000011405 */
[----:B------:R-:W-:Y:S02]  /*1a40*/  IADD3 R6, R5, 0x40, RZ ;  /* 0x0000004005067810 */ /* 0x000fe40007ffe0ff */
[----:B------:R-:W-:Y:S02]  /*1a50*/  SHF.R.S32.HI R14, RZ, 0x1f, R12 ;  /* 0x0000001fff0e7819 */ /* 0x000fe4000001140c */
[----:B------:R-:W-:Y:S02]  /*1a60*/  SHF.R.S32.HI R26, RZ, 0x1f, R24 ;  /* 0x0000001fff1a7819 */ /* 0x000fe40000011418 */
[----:B------:R-:W-:Y:S02]  /*1a70*/  LEA.HI R4, R4, R5, RZ, 0x2 ;  /* 0x0000000504047211 */ /* 0x000fe400078f10ff */
[----:B------:R-:W-:-:S02]  /*1a80*/  SHF.R.S32.HI R165, RZ, 0x1f, R6 ;  /* 0x0000001fffa57819 */ /* 0x000fc40000011406 */
[----:B------:R-:W-:Y:S02]  /*1a90*/  LEA.HI R22, R14, R12, RZ, 0x2 ;  /* 0x0000000c0e167211 */ /* 0x000fe400078f10ff */
[C---:B------:R-:W-:Y:S02]  /*1aa0*/  IADD3 R10, R5.reuse, 0x44, RZ ;  /* 0x00000044050a7810 */ /* 0x040fe40007ffe0ff */
[C---:B------:R-:W-:Y:S02]  /*1ab0*/  IADD3 R14, R5.reuse, 0x48, RZ ;  /* 0x00000048050e7810 */ /* 0x040fe40007ffe0ff */
[----:B------:R-:W-:Y:S02]  /*1ac0*/  IADD3 R40, R5, 0x4c, RZ ;  /* 0x0000004c05287810 */ /* 0x000fe40007ffe0ff */
[----:B------:R-:W-:Y:S02]  /*1ad0*/  LEA.HI R26, R26, R24, RZ, 0x2 ;  /* 0x000000181a1a7211 */ /* 0x000fe400078f10ff */
[----:B------:R-:W-:-:S02]  /*1ae0*/  SHF.R.S32.HI R5, RZ, 0x2, R4 ;  /* 0x00000002ff057819 */ /* 0x000fc40000011404 */
[----:B------:R-:W-:Y:S02]  /*1af0*/  LEA.HI R24, R165, R6, RZ, 0x2 ;  /* 0x00000006a5187211 */ /* 0x000fe400078f10ff */
[----:B------:R-:W-:Y:S01]  /*1b00*/  SHF.L.U32 R6, R34, 0x3, RZ ;  /* 0x0000000322067819 */ /* 0x000fe200000006ff */
[----:B------:R-:W-:Y:S01]  /*1b10*/  IMAD R5, R5, 0x28, R8 ;  /* 0x0000002805057824 */ /* 0x000fe200078e0208 */
[----:B------:R-:W-:Y:S02]  /*1b20*/  SHF.R.S32.HI R115, RZ, 0x2, R115 ;  /* 0x00000002ff737819 */ /* 0x000fe40000011473 */
[----:B------:R-:W-:Y:S02]  /*1b30*/  LOP3.LUT R6, R6, 0x18, RZ, 0xc0, !PT ;  /* 0x0000001806067812 */ /* 0x000fe400078ec0ff */
[----:B------:R-:W-:Y:S01]  /*1b40*/  SHF.R.S32.HI R165, RZ, 0x1f, R14 ;  /* 0x0000001fffa57819 */ /* 0x000fe2000001140e */
[----:B------:R-:W-:Y:S01]  /*1b50*/  IMAD R115, R115, 0x28, R8 ;  /* 0x0000002873737824 */ /* 0x000fe200078e0208 */
[----:B------:R-:W-:-:S02]  /*1b60*/  IADD3 R142, R5, R6, RZ ;  /* 0x00000006058e7210 */ /* 0x000fc40007ffe0ff */
[----:B------:R-:W-:Y:S02]  /*1b70*/  SHF.R.S32.HI R119, RZ, 0x2, R119 ;  /* 0x00000002ff777819 */ /* 0x000fe40000011477 */
[----:B------:R-:W-:Y:S02]  /*1b80*/  LEA.HI R30, R165, R14, RZ, 0x2 ;  /* 0x0000000ea51e7211 */ /* 0x000fe400078f10ff */
[----:B------:R-:W-:Y:S01]  /*1b90*/  IADD3 R4, R6, R115, RZ ;  /* 0x0000007306047210 */ /* 0x000fe20007ffe0ff */
[----:B------:R-:W-:Y:S01]  /*1ba0*/  IMAD R119, R119, 0x28, R8 ;  /* 0x0000002877777824 */ /* 0x000fe200078e0208 */
[----:B------:R-:W-:Y:S02]  /*1bb0*/  SHF.R.S32.HI R165, RZ, 0x2, R143 ;  /* 0x00000002ffa57819 */ /* 0x000fe4000001148f */
[----:B------:R-:W-:Y:S01]  /*1bc0*/  SHF.R.S32.HI R12, RZ, 0x1f, R10 ;  /* 0x0000001fff0c7819 */ /* 0x000fe2000001140a */
[----:B------:R-:W0:Y:S01]  /*1bd0*/  LDS.64 R142, [R142] ;  /* 0x000000008e8e7984 */ /* 0x000e220000000a00 */
[----:B------:R-:W-:Y:S01]  /*1be0*/  SHF.R.S32.HI R123, RZ, 0x2, R123 ;  /* 0x00000002ff7b7819 */ /* 0x000fe2000001147b */
[--C-:B------:R-:W-:Y:S01]  /*1bf0*/  IMAD R165, R165, 0x28, R8.reuse ;  /* 0x00000028a5a57824 */ /* 0x100fe200078e0208 */
[----:B------:R-:W-:Y:S01]  /*1c00*/  LEA.HI R28, R12, R10, RZ, 0x2 ;  /* 0x0000000a0c1c7211 */ /* 0x000fe200078f10ff */
[----:B------:R-:W1:Y:S01]  /*1c10*/  LDS.64 R4, [R4] ;  /* 0x0000000004047984 */ /* 0x000e620000000a00 */
[----:B------:R-:W-:Y:S01]  /*1c20*/  SHF.R.S32.HI R125, RZ, 0x2, R125 ;  /* 0x00000002ff7d7819 */ /* 0x000fe2000001147d */
[----:B------:R-:W-:Y:S01]  /*1c30*/  IMAD R123, R123, 0x28, R8 ;  /* 0x000000287b7b7824 */ /* 0x000fe200078e0208 */
[----:B------:R-:W-:-:S02]  /*1c40*/  SHF.R.S32.HI R10, RZ, 0x1f, R40 ;  /* 0x0000001fff0a7819 */ /* 0x000fc40000011428 */
[----:B------:R-:W-:Y:S01]  /*1c50*/  IADD3 R119, R6, R119, RZ ;  /* 0x0000007706777210 */ /* 0x000fe20007ffe0ff */
[--C-:B------:R-:W-:Y:S01]  /*1c60*/  IMAD R125, R125, 0x28, R8.reuse ;  /* 0x000000287d7d7824 */ /* 0x100fe200078e0208 */
[----:B------:R-:W-:Y:S02]  /*1c70*/  SHF.R.S32.HI R139, RZ, 0x2, R139 ;  /* 0x00000002ff8b7819 */ /* 0x000fe4000001148b */
[----:B------:R-:W-:Y:S02]  /*1c80*/  LEA.HI R40, R10, R40, RZ, 0x2 ;  /* 0x000000280a287211 */ /* 0x000fe400078f10ff */
[----:B------:R-:W-:Y:S01]  /*1c90*/  SHF.R.S32.HI R10, RZ, 0x2, R145 ;  /* 0x00000002ff0a7819 */ /* 0x000fe20000011491 */
[----:B------:R-:W-:Y:S01]  /*1ca0*/  IMAD R139, R139, 0x28, R8 ;  /* 0x000000288b8b7824 */ /* 0x000fe200078e0208 */
[----:B------:R-:W-:Y:S01]  /*1cb0*/  IADD3 R123, R6, R123, RZ ;  /* 0x0000007b067b7210 */ /* 0x000fe20007ffe0ff */
[----:B------:R-:W2:Y:S01]  /*1cc0*/  LDS.64 R144, [R119] ;  /* 0x0000000077907984 */ /* 0x000ea20000000a00 */
[----:B------:R-:W-:-:S02]  /*1cd0*/  SHF.R.S32.HI R141, RZ, 0x2, R141 ;  /* 0x00000002ff8d7819 */ /* 0x000fc4000001148d */
[----:B------:R-:W-:Y:S02]  /*1ce0*/  SHF.R.S32.HI R14, RZ, 0x2, R149 ;  /* 0x00000002ff0e7819 */ /* 0x000fe40000011495 */
[C---:B------:R-:W-:Y:S01]  /*1cf0*/  IADD3 R125, R6.reuse, R125, RZ ;  /* 0x0000007d067d7210 */ /* 0x040fe20007ffe0ff */
[----:B------:R-:W3:Y:S01]  /*1d00*/  LDS.64 R148, [R123] ;  /* 0x000000007b947984 */ /* 0x000ee20000000a00 */
[--C-:B------:R-:W-:Y:S01]  /*1d10*/  IMAD R141, R141, 0x28, R8.reuse ;  /* 0x000000288d8d7824 */ /* 0x100fe200078e0208 */
[----:B------:R-:W-:Y:S01]  /*1d20*/  IADD3 R114, R6, R139, RZ ;  /* 0x0000008b06727210 */ /* 0x000fe20007ffe0ff */
[--C-:B------:R-:W-:Y:S01]  /*1d30*/  IMAD R139, R10, 0x28, R8.reuse ;  /* 0x000000280a8b7824 */ /* 0x100fe200078e0208 */
[----:B------:R-:W-:Y:S01]  /*1d40*/  SHF.R.S32.HI R12, RZ, 0x2, R147 ;  /* 0x00000002ff0c7819 */ /* 0x000fe20000011493 */
[----:B------:R-:W-:Y:S01]  /*1d50*/  IMAD R14, R14, 0x28, R8 ;  /* 0x000000280e0e7824 */ /* 0x000fe200078e0208 */
[----:B------:R-:W4:Y:S01]  /*1d60*/  LDS.64 R146, [R125] ;  /* 0x000000007d927984 */ /* 0x000f220000000a00 */
[----:B------:R-:W-:-:S02]  /*1d70*/  IADD3 R118, R6, R141, RZ ;  /* 0x0000008d06767210 */ /* 0x000fc40007ffe0ff */
[----:B------:R-:W-:Y:S01]  /*1d80*/  IADD3 R122, R6, R165, RZ ;  /* 0x000000a5067a7210 */ /* 0x000fe20007ffe0ff */
[----:B------:R-:W4:Y:S01]  /*1d90*/  LDS.64 R114, [R114] ;  /* 0x0000000072727984 */ /* 0x000f220000000a00 */
[----:B------:R-:W-:Y:S01]  /*1da0*/  IMAD R141, R12, 0x28, R8 ;  /* 0x000000280c8d7824 */ /* 0x000fe200078e0208 */
[C---:B------:R-:W-:Y:S02]  /*1db0*/  IADD3 R124, R6.reuse, R139, RZ ;  /* 0x0000008b067c7210 */ /* 0x040fe40007ffe0ff */
[----:B------:R-:W4:Y:S01]  /*1dc0*/  LDS.64 R118, [R118] ;  /* 0x0000000076767984 */ /* 0x000f220000000a00 */
[----:B------:R-:W-:Y:S01]  /*1dd0*/  SHF.R.S32.HI R16, RZ, 0x2, R16 ;  /* 0x00000002ff107819 */ /* 0x000fe20000011410 */
[----:B0-----:R-:W-:Y:S01]  /*1de0*/  FADD.FTZ R165, RZ, R142 ;  /* 0x0000008effa57221 */ /* 0x001fe20000010000 */
[----:B------:R-:W-:Y:S01]  /*1df0*/  IADD3 R138, R6, R141, RZ ;  /* 0x0000008d068a7210 */ /* 0x000fe20007ffe0ff */
[----:B------:R-:W0:Y:S01]  /*1e00*/  LDS.64 R122, [R122] ;  /* 0x000000007a7a7984 */ /* 0x000e220000000a00 */
[----:B------:R-:W-:Y:S01]  /*1e10*/  SHF.R.S32.HI R18, RZ, 0x2, R18 ;  /* 0x00000002ff127819 */ /* 0x000fe20000011412 */
[----:B------:R-:W-:Y:S01]  /*1e20*/  IMAD R16, R16, 0x28, R8 ;  /* 0x0000002810107824 */ /* 0x000fe200078e0208 */
[----:B------:R-:W-:Y:S01]  /*1e30*/  SHF.R.S32.HI R20, RZ, 0x2, R20 ;  /* 0x00000002ff147819 */ /* 0x000fe20000011414 */
        /* <DEDUP_REMOVED lines=13> */
[----:B------:R-:W-:Y:S01]  /*1f10*/  IADD3 R14, R6, R14, RZ ;  /* 0x0000000e060e7210 */ /* 0x000fe20007ffe0ff */
[--C-:B------:R-:W-:Y:S01]  /*1f20*/  IMAD R28, R28, 0x28, R8.reuse ;  /* 0x000000281c1c7824 */ /* 0x100fe200078e0208 */
[----:B------:R-:W-:Y:S01]  /*1f30*/  IADD3 R16, R6, R16, RZ ;  /* 0x0000001006107210 */ /* 0x000fe20007ffe0ff */
[----:B------:R-:W-:-:S02]  /*1f40*/  IMAD R30, R30, 0x28, R8 ;  /* 0x000000281e1e7824 */ /* 0x000fc400078e0208 */
[----:B-1----:R-:W-:Y:S01]  /*1f50*/  FADD.FTZ R165, R165, R4 ;  /* 0x00000004a5a57221 */ /* 0x002fe20000010000 */
[----:B------:R-:W-:Y:S01]  /*1f60*/  IMAD R40, R40, 0x28, R8 ;  /* 0x0000002828287824 */ /* 0x000fe200078e0208 */
[----:B------:R-:W1:Y:S01]  /*1f70*/  LDS.64 R140, [R14] ;  /* 0x000000000e8c7984 */ /* 0x000e620000000a00 */
[----:B------:R-:W-:Y:S01]  /*1f80*/  FADD.FTZ R8, RZ, R143 ;  /* 0x0000008fff087221 */ /* 0x000fe20000010000 */
[----:B------:R-:W-:Y:S01]  /*1f90*/  IADD3 R4, R6, R18, RZ ;  /* 0x0000001206047210 */ /* 0x000fe20007ffe0ff */
[----:B--2---:R-:W-:Y:S01]  /*1fa0*/  FADD.FTZ R165, R165, R144 ;  /* 0x00000090a5a57221 */ /* 0x004fe20000010000 */
[----:B------:R-:W2:Y:S01]  /*1fb0*/  LDS.64 R142, [R16] ;  /* 0x00000000108e7984 */ /* 0x000ea20000000a00 */
[----:B------:R-:W-:Y:S01]  /*1fc0*/  FADD.FTZ R8, R8, R5 ;  /* 0x0000000508087221 */ /* 0x000fe20000010000 */
[----:B------:R-:W-:Y:S01]  /*1fd0*/  IADD3 R20, R6, R20, RZ ;  /* 0x0000001406147210 */ /* 0x000fe20007ffe0ff */
[----:B---3--:R-:W-:Y:S01]  /*1fe0*/  FADD.FTZ R165, R165, R148 ;  /* 0x00000094a5a57221 */ /* 0x008fe20000010000 */
[----:B------:R-:W3:Y:S01]  /*1ff0*/  LDS.64 R4, [R4] ;  /* 0x0000000004047984 */ /* 0x000ee20000000a00 */
[----:B------:R-:W-:Y:S01]  /*2000*/  FADD.FTZ R8, R8, R145 ;  /* 0x0000009108087221 */ /* 0x000fe20000010000 */
[----:B------:R-:W-:Y:S01]  /*2010*/  IADD3 R22, R6, R22, RZ ;  /* 0x0000001606167210 */ /* 0x000fe20007ffe0ff */
[----:B----4-:R-:W-:Y:S01]  /*2020*/  FADD.FTZ R165, R165, R146 ;  /* 0x00000092a5a57221 */ /* 0x010fe20000010000 */
[----:B------:R-:W4:Y:S01]  /*2030*/  LDS.64 R144, [R20] ;  /* 0x0000000014907984 */ /* 0x000f220000000a00 */
[----:B------:R-:W-:Y:S01]  /*2040*/  FADD.FTZ R8, R8, R149 ;  /* 0x0000009508087221 */ /* 0x000fe20000010000 */
[----:B------:R-:W-:Y:S01]  /*2050*/  IADD3 R26, R6, R26, RZ ;  /* 0x0000001a061a7210 */ /* 0x000fe20007ffe0ff */
[----:B------:R-:W-:Y:S01]  /*2060*/  FADD.FTZ R165, R165, R114 ;  /* 0x00000072a5a57221 */ /* 0x000fe20000010000 */
[----:B------:R-:W4:Y:S01]  /*2070*/  LDS.64 R148, [R22] ;  /* 0x0000000016947984 */ /* 0x000f220000000a00 */
[----:B------:R-:W-:Y:S01]  /*2080*/  FADD.FTZ R8, R8, R147 ;  /* 0x0000009308087221 */ /* 0x000fe20000010000 */
[----:B------:R-:W-:Y:S01]  /*2090*/  IADD3 R24, R6, R24, RZ ;  /* 0x0000001806187210 */ /* 0x000fe20007ffe0ff */
[----:B------:R-:W-:Y:S01]  /*20a0*/  FADD.FTZ R165, R165, R118 ;  /* 0x00000076a5a57221 */ /* 0x000fe20000010000 */
[----:B------:R-:W4:Y:S01]  /*20b0*/  LDS.64 R146, [R26] ;  /* 0x000000001a927984 */ /* 0x000f220000000a00 */
[----:B------:R-:W-:Y:S01]  /*20c0*/  FADD.FTZ R8, R8, R115 ;  /* 0x0000007308087221 */ /* 0x000fe20000010000 */
[----:B------:R-:W-:Y:S01]  /*20d0*/  IADD3 R28, R6, R28, RZ ;  /* 0x0000001c061c7210 */ /* 0x000fe20007ffe0ff */
[----:B0-----:R-:W-:Y:S01]  /*20e0*/  FADD.FTZ R165, R165, R122 ;  /* 0x0000007aa5a57221 */ /* 0x001fe20000010000 */
        /* <DEDUP_REMOVED lines=9> */
[----:B------:R-:W-:-:S03]  /*2180*/  FADD.FTZ R8, R8, R125 ;  /* 0x0000007d08087221 */ /* 0x000fc60000010000 */
        /* <DEDUP_REMOVED lines=21> */
[----:B------:R-:W-:-:S07]  /*22e0*/  FADD.FTZ R125, R8, R125 ;  /* 0x0000007d087d7221 */ /* 0x000fce0000010000 */
.L_x_1837:
[----:B------:R-:W-:Y:S05]  /*22f0*/  BSYNC B0 ;  /* 0x0000000000007941 */ /* 0x000fea0003800000 */
.L_x_1836:
        /* <DEDUP_REMOVED lines=12> */
[----:B------:R-:W-:-:S04]  /*23c0*/  LOP3.LUT R119, R150, 0x3, RZ, 0xc0, !PT ;  /* 0x0000000396777812 */ /* 0x000fc800078ec0ff */
[----:B------:R-:W-:-:S03]  /*23d0*/  LOP3.LUT R119, R119, 0x7ffffffc, R34, 0xf8, !PT ;  /* 0x7ffffffc77777812 */ /* 0x000fc600078ef822 */
[----:B------:R-:W1:Y:S01]  /*23e0*/  LDC.64 R114, c[0x0][0x248] ;  /* 0x00009200ff727b82 */ /* 0x000e620000000a00 */
[----:B0-----:R-:W-:-:S05]  /*23f0*/  IMAD R6, R123, UR4, R0 ;  /* 0x000000047b067c24 */ /* 0x001fca000f8e0200 */
[----:B------:R-:W-:-:S04]  /*2400*/  LEA R6, R6, R119, 0x4 ;  /* 0x0000007706067211 */ /* 0x000fc800078e20ff */
[----:B------:R-:W-:-:S05]  /*2410*/  SHF.L.U32 R119, R6, 0x1, RZ ;  /* 0x0000000106777819 */ /* 0x000fca00000006ff */
[----:B-1----:R-:W-:-:S05]  /*2420*/  IMAD.WIDE.U32 R114, R119, 0x4, R114 ;  /* 0x0000000477727825 */ /* 0x002fca00078e0072 */
[----:B------:R0:W-:Y:S02]  /*2430*/  STG.E.64 desc[UR8][R114.64], R4 ;  /* 0x0000000472007986 */ /* 0x0001e4000c101b08 */
.L_x_1839:
[----:B------:R-:W-:Y:S05]  /*2440*/  BSYNC B0 ;  /* 0x0000000000007941 */ /* 0x000fea0003800000 */
.L_x_1838:
        /* <DEDUP_REMOVED lines=34> */
[----:B-----5:R-:W-:Y:S02]  /*2670*/  PRMT R78, R32, 0x7632, R78 ;  /* 0x00007632204e7816 */ /* 0x020fe4000000004e */
[----:B------:R-:W-:Y:S02]  /*2680*/  PRMT R86, R33, 0x7632, R86 ;  /* 0x0000763221567816 */ /* 0x000fe40000000056 */
[----:B------:R-:W-:-:S02]  /*2690*/  PRMT R139, R82, 0x7632, R139 ;  /* 0x00007632528b7816 */ /* 0x000fc4000000008b */
[----:B------:R-:W-:Y:S01]  /*26a0*/  PRMT R95, R83, 0x7632, R95 ;  /* 0x00007632535f7816 */ /* 0x000fe2000000005f */
[----:B------:R-:W-:Y:S06]  /*26b0*/  @P2 BRA `(.L_x_1840) ;  /* 0x00000000003c2947 */ /* 0x000fec0003800000 */
[----:B0-----:R-:W0:Y:S01]  /*26c0*/  LDC.64 R4, c[0x0][0x250] ;  /* 0x00009400ff047b82 */ /* 0x001e220000000a00 */
        /* <DEDUP_REMOVED lines=8> */
.L_x_1841:
[----:B------:R-:W2:Y:S04]  /*2750*/  LD.E.STRONG.GPU R54, desc[UR8][R4.64] ;  /* 0x0000000804367980 */ /* 0x000ea8000c10f900 */
[----:B--2---:R-:W-:Y:S01]  /*2760*/  CCTL.IVALL ;  /* 0x00000000ff00798f */ /* 0x004fe20002000000 */
[----:B------:R-:W-:Y:S05]  /*2770*/  YIELD ;  /* 0x0000000000007946 */ /* 0x000fea0003800000 */
[----:B-----5:R-:W-:-:S04]  /*2780*/  LOP3.LUT R54, R54, R71, RZ, 0x3c, !PT ;  /* 0x0000004736367212 */ /* 0x020fc800078e3cff */
[----:B------:R-:W-:-:S13]  /*2790*/  ISETP.GT.AND P2, PT, R54, -0x1, PT ;  /* 0xffffffff3600780c */ /* 0x000fda0003f44270 */
[----:B------:R-:W-:Y:S05]  /*27a0*/  @P2 BRA `(.L_x_1841) ;  /* 0xfffffffc00e82947 */ /* 0x000fea000383ffff */
.L_x_1840:
[----:B------:R-:W-:Y:S05]  /*27b0*/  WARPSYNC.ALL ;  /* 0x0000000000007948 */ /* 0x000fea0003800000 */
[----:B------:R-:W1:Y:S08]  /*27c0*/  @!P1 LDC R71, c[0x0][0x10] ;  /* 0x00000400ff479b82 */ /* 0x000e700000000800 */
[----:B------:R-:W-:Y:S01]  /*27d0*/  BAR.SYNC.DEFER_BLOCKING 0x0 ;  /* 0x0000000000007b1d */ /* 0x000fe20000010000 */
[----:B------:R-:W-:-:S07]  /*27e0*/  @!P1 LOP3.LUT R87, R34, 0x7ffffffc, RZ, 0xc0, !PT ;  /* 0x7ffffffc22579812 */ /* 0x000fce00078ec0ff */
[----:B0-----:R-:W0:Y:S01]  /*27f0*/  @!P1 LDC.64 R4, c[0x0][0x248] ;  /* 0x00009200ff049b82 */ /* 0x001e220000000a00 */
[----:B------:R-:W-:Y:S01]  /*2800*/  HFMA2.MMA R56, -RZ, RZ, 0, 0 ;  /* 0x00000000ff387435 */ /* 0x000fe200000001ff */
[----:B------:R-:W2:Y:S01]  /*2810*/  @!P0 S2R R89, SR_CgaCtaId ;  /* 0x0000000000598919 */ /* 0x000ea20000008800 */
[----:B------:R-:W-:Y:S01]  /*2820*/  ULDC.64 UR12, c[0x0][0x240] ;  /* 0x00009000000c7ab9 */ /* 0x000fe20000000a00 */
[----:B-1----:R-:W-:Y:S01]  /*2830*/  @!P1 IMAD R54, R71, UR4, R0 ;  /* 0x0000000447369c24 */ /* 0x002fe2000f8e0200 */
[----:B------:R-:W-:-:S04]  /*2840*/  @!P1 LOP3.LUT R71, R34, 0x3, RZ, 0xc0, !PT ;  /* 0x0000000322479812 */ /* 0x000fc800078ec0ff */
[----:B------:R-:W-:-:S04]  /*2850*/  @!P1 LEA R54, R54, R87, 0x4 ;  /* 0x0000005736369211 */ /* 0x000fc800078e20ff */
[----:B------:R-:W-:-:S04]  /*2860*/  @!P1 IADD3 R54, R54, R71, RZ ;  /* 0x0000004736369210 */ /* 0x000fc80007ffe0ff */
[----:B------:R-:W-:-:S05]  /*2870*/  @!P1 SHF.L.U32 R71, R54, 0x1, RZ ;  /* 0x0000000136479819 */ /* 0x000fca00000006ff */
[----:B0-----:R-:W-:-:S06]  /*2880*/  @!P1 IMAD.WIDE.U32 R4, R71, 0x4, R4 ;  /* 0x0000000447049825 */ /* 0x001fcc00078e0004 */
[----:B------:R-:W3:Y:S01]  /*2890*/  @!P1 LDG.E.64 R4, desc[UR8][R4.64] ;  /* 0x0000000804049981 */ /* 0x000ee2000c1e1b00 */
[----:B------:R-:W-:Y:S01]  /*28a0*/  MOV R54, RZ ;  /* 0x000000ff00367202 */ /* 0x000fe20000000f00 */
[----:B------:R-:W-:Y:S01]  /*28b0*/  BSSY B0, `(.L_x_1842) ;  /* 0x000002d000007945 */ /* 0x000fe20003800000 */
[----:B---3--:R-:W-:Y:S01]  /*28c0*/  @!P1 FADD.FTZ R56, RZ, R4 ;  /* 0x00000004ff389221 */ /* 0x008fe20000010000 */
[----:B------:R-:W-:Y:S01]  /*28d0*/  @!P1 FADD.FTZ R54, RZ, R5 ;  /* 0x00000005ff369221 */ /* 0x000fe20000010000 */
[----:B------:R-:W-:Y:S02]  /*28e0*/  @!P0 MOV R5, 0x400 ;  /* 0x0000040000058802 */ /* 0x000fe40000000f00 */
[----:B------:R-:W-:Y:S01]  /*28f0*/  ISETP.EQ.U32.AND P1, PT, RZ, UR12, PT ;  /* 0x0000000cff007c0c */ /* 0x000fe2000bf22070 */
[----:B------:R-:W0:Y:S04]  /*2900*/  SHFL.BFLY PT, R71, R56, 0x2, 0x1f ;  /* 0x0c401f0038477f89 */ /* 0x000e2800000e0000 */
[----:B------:R-:W1:Y:S01]  /*2910*/  SHFL.BFLY PT, R87, R54, 0x2, 0x1f ;  /* 0x0c401f0036577f89 */ /* 0x000e6200000e0000 */
[----:B0-----:R-:W-:Y:S01]  /*2920*/  FADD.FTZ R71, R71, R56 ;  /* 0x0000003847477221 */ /* 0x001fe20000010000 */
[----:B------:R-:W-:Y:S01]  /*2930*/  @!P0 IADD3 R56, R5, 0xc80, RZ ;  /* 0x00000c8005388810 */ /* 0x000fe20007ffe0ff */
[----:B-1----:R-:W-:-:S03]  /*2940*/  FADD.FTZ R87, R87, R54 ;  /* 0x0000003657577221 */ /* 0x002fc60000010000 */
[----:B------:R-:W0:Y:S01]  /*2950*/  SHFL.BFLY PT, R58, R71, 0x1, 0x1f ;  /* 0x0c201f00473a7f89 */ /* 0x000e2200000e0000 */
[----:B------:R-:W-:Y:S02]  /*2960*/  @!P0 SHF.L.U32 R54, R34, 0x1, RZ ;  /* 0x0000000122368819 */ /* 0x000fe400000006ff */
[----:B--2---:R-:W-:Y:S01]  /*2970*/  @!P0 LEA R89, R89, R56, 0x18 ;  /* 0x0000003859598211 */ /* 0x004fe200078ec0ff */
[----:B------:R-:W1:Y:S01]  /*2980*/  SHFL.BFLY PT, R60, R87, 0x1, 0x1f ;  /* 0x0c201f00573c7f89 */ /* 0x000e6200000e0000 */
[----:B------:R-:W-:-:S04]  /*2990*/  @!P0 LOP3.LUT R54, R54, 0xfffffff8, RZ, 0xc0, !PT ;  /* 0xfffffff836368812 */ /* 0x000fc800078ec0ff */
[----:B------:R-:W-:Y:S01]  /*29a0*/  @!P0 IADD3 R54, R54, R89, RZ ;  /* 0x0000005936368210 */ /* 0x000fe20007ffe0ff */
        /* <DEDUP_REMOVED lines=29> */
.L_x_1843:
[----:B------:R-:W-:Y:S05]  /*2b80*/  BSYNC B0 ;  /* 0x0000000000007941 */ /* 0x000fea0003800000 */
.L_x_1842:
[----:B------:R-:W1:Y:S01]  /*2b90*/  S2UR UR7, SR_CgaCtaId ;  /* 0x00000000000779c3 */ /* 0x000e620000008800 */
[----:B0-----:R-:W-:Y:S01]  /*2ba0*/  SHF.L.U32 R4, R38, 0x2, RZ ;  /* 0x0000000226047819 */ /* 0x001fe200000006ff */
[----:B------:R-:W-:Y:S01]  /*2bb0*/  UMOV UR6, 0x400 ;  /* 0x0000040000067882 */ /* 0x000fe20000000000 */
[----:B------:R-:W-:Y:S01]  /*2bc0*/  LEA R2, R163, R2, 0x2 ;  /* 0x00000002a3027211 */ /* 0x000fe200078e10ff */
[----:B------:R-:W-:Y:S01]  /*2bd0*/  UIADD3 UR6, UR6, 0xc80, URZ ;  /* 0x00000c8006067890 */ /* 0x000fe2000fffe03f */
[----:B------:R-:W-:Y:S01]  /*2be0*/  LOP3.LUT R4, R4, 0xc, RZ, 0xc0, !PT ;  /* 0x0000000c04047812 */ /* 0x000fe200078ec0ff */
[----:B------:R-:W-:Y:S01]  /*2bf0*/  ULOP3.LUT UR4, UR4, 0x1, URZ, 0x3c, !UPT ;  /* 0x0000000104047892 */ /* 0x000fe2000f8e3c3f */
[----:B------:R-:W-:Y:S02]  /*2c00*/  SHF.L.U32 R87, R52, 0x10, RZ ;  /* 0x0000001034577819 */ /* 0x000fe400000006ff */
[----:B------:R-:W-:Y:S01]  /*2c10*/  IADD3 R54, RZ, -R4, RZ ;  /* 0x80000004ff367210 */ /* 0x000fe20007ffe0ff */
[----:B------:R-:W-:Y:S01]  /*2c20*/  IMAD.WIDE.U32 R4, R2, -0x33333333, RZ ;  /* 0xcccccccd02047825 */ /* 0x000fe200078e00ff */
[----:B------:R-:W-:-:S02]  /*2c30*/  SHF.L.U32 R71, R32, 0x10, RZ ;  /* 0x0000001020477819 */ /* 0x000fc400000006ff */
[----:B------:R-:W-:Y:S02]  /*2c40*/  MOV R4, R54 ;  /* 0x0000003600047202 */ /* 0x000fe40000000f00 */
[----:B------:R-:W-:Y:S02]  /*2c50*/  SHF.L.U32 R134, R82, 0x10, RZ ;  /* 0x0000001052867819 */ /* 0x000fe400000006ff */
[----:B------:R-:W-:Y:S02]  /*2c60*/  LEA.HI R4, R5, R4, RZ, 0x1a ;  /* 0x0000000405047211 */ /* 0x000fe400078fd0ff */
[----:B------:R-:W-:Y:S02]  /*2c70*/  SHF.L.U32 R78, R78, 0x10, RZ ;  /* 0x000000104e4e7819 */ /* 0x000fe400000006ff */
[----:B------:R-:W-:Y:S02]  /*2c80*/  SHF.L.U32 R139, R139, 0x10, RZ ;  /* 0x000000108b8b7819 */ /* 0x000fe400000006ff */
[----:B------:R-:W-:Y:S01]  /*2c90*/  SHF.L.U32 R86, R86, 0x10, RZ ;  /* 0x0000001056567819 */ /* 0x000fe200000006ff */
        /* <DEDUP_REMOVED lines=11> */
[----:B------:R-:W-:Y:S02]  /*2d50*/  SHF.L.U32 R77, R77, 0x10, RZ ;  /* 0x000000104d4d7819 */ /* 0x000fe400000006ff */
[----:B------:R-:W-:Y:S02]  /*2d60*/  SHF.L.U32 R85, R85, 0x10, RZ ;  /* 0x0000001055557819 */ /* 0x000fe400000006ff */
[----:B------:R-:W-:Y:S01]  /*2d70*/  SHF.L.U32 R137, R137, 0x10, RZ ;  /* 0x0000001089897819 */ /* 0x000fe200000006ff */
[----:B0-----:R-:W-:Y:S01]  /*2d80*/  FADD.FTZ R5, R5, UR6 ;  /* 0x0000000605057e21 */ /* 0x001fe20008010000 */
[--C-:B------:R-:W-:Y:S01]  /*2d90*/  FADD.FTZ R3, R3, -R4.reuse ;  /* 0x8000000403037221 */ /* 0x100fe20000010000 */
[C---:B------:R-:W-:Y:S01]  /*2da0*/  FADD.FTZ R89, -R4.reuse, R87 ;  /* 0x0000005704597221 */ /* 0x040fe20000010100 */
[--C-:B------:R-:W-:Y:S01]  /*2db0*/  FADD.FTZ R39, R39, -R4.reuse ;  /* 0x8000000427277221 */ /* 0x100fe20000010000 */
[----:B------:R0:W1:Y:S01]  /*2dc0*/  MUFU.RSQ R84, R5 ;  /* 0x0000000500547308 */ /* 0x0000620000001400 */
[C---:B------:R-:W-:Y:S01]  /*2dd0*/  FADD.FTZ R33, -R4.reuse, R33 ;  /* 0x0000002104217221 */ /* 0x040fe20000010100 */
[--C-:B------:R-:W-:Y:S01]  /*2de0*/  FADD.FTZ R161, R161, -R4.reuse ;  /* 0x80000004a1a17221 */ /* 0x100fe20000010000 */
[--C-:B------:R-:W-:Y:S01]  /*2df0*/  FADD.FTZ R159, R159, -R4.reuse ;  /* 0x800000049f9f7221 */ /* 0x100fe20000010000 */
[----:B------:R-:W-:Y:S01]  /*2e00*/  FADD.FTZ R149, -R4, R149 ;  /* 0x0000009504957221 */ /* 0x000fe20000010100 */
[--C-:B------:R-:W-:Y:S01]  /*2e10*/  FADD.FTZ R131, R131, -R4.reuse ;  /* 0x8000000483837221 */ /* 0x100fe20000010000 */
[--C-:B------:R-:W-:Y:S01]  /*2e20*/  FADD.FTZ R127, R127, -R4.reuse ;  /* 0x800000047f7f7221 */ /* 0x100fe20000010000 */
[--C-:B------:R-:W-:Y:S01]  /*2e30*/  FADD.FTZ R157, R157, -R4.reuse ;  /* 0x800000049d9d7221 */ /* 0x100fe20000010000 */
[--C-:B------:R-:W-:Y:S01]  /*2e40*/  FADD.FTZ R153, R153, -R4.reuse ;  /* 0x8000000499997221 */ /* 0x100fe20000010000 */
[----:B0-----:R-:W-:Y:S01]  /*2e50*/  SHF.L.U32 R5, R46, 0x10, RZ ;  /* 0x000000102e057819 */ /* 0x001fe200000006ff */
[--C-:B------:R-:W-:Y:S01]  /*2e60*/  FADD.FTZ R37, R37, -R4.reuse ;  /* 0x8000000425257221 */ /* 0x100fe20000010000 */
[--C-:B------:R-:W-:Y:S01]  /*2e70*/  FADD.FTZ R163, R65, -R4.reuse ;  /* 0x8000000441a37221 */ /* 0x100fe20000010000 */
[--C-:B------:R-:W-:Y:S01]  /*2e80*/  FADD.FTZ R165, R67, -R4.reuse ;  /* 0x8000000443a57221 */ /* 0x100fe20000010000 */
[C---:B------:R-:W-:Y:S01]  /*2e90*/  FADD.FTZ R77, -R4.reuse, R77 ;  /* 0x0000004d044d7221 */ /* 0x040fe20000010100 */
[----:B------:R-:W-:Y:S01]  /*2ea0*/  FADD.FTZ R5, -R4, R5 ;  /* 0x0000000504057221 */ /* 0x000fe20000010100 */
[--C-:B------:R-:W-:Y:S01]  /*2eb0*/  FADD.FTZ R155, R155, -R4.reuse ;  /* 0x800000049b9b7221 */ /* 0x100fe20000010000 */
[----:B------:R-:W-:Y:S01]  /*2ec0*/  FADD.FTZ R151, R151, -R4 ;  /* 0x8000000497977221 */ /* 0x000fe20000010000 */
[----:B-1----:R-:W-:Y:S01]  /*2ed0*/  FMUL.FTZ R3, R3, R84 ;  /* 0x0000005403037220 */ /* 0x002fe20000410000 */
[C---:B------:R-:W-:Y:S01]  /*2ee0*/  FMUL.FTZ R5, R84.reuse, R5 ;  /* 0x0000000554057220 */ /* 0x040fe20000410000 */
[C---:B------:R-:W-:Y:S01]  /*2ef0*/  FMUL.FTZ R33, R84.reuse, R33 ;  /* 0x0000002154217220 */ /* 0x040fe20000410000 */
[----:B------:R-:W-:Y:S01]  /*2f00*/  FMUL.FTZ R32, R84, R161 ;  /* 0x000000a154207220 */ /* 0x000fe20000410000 */
[--C-:B------:R-:W-:Y:S01]  /*2f10*/  FFMA.FTZ R87, R3, R71, R134.reuse ;  /* 0x0000004703577223 */ /* 0x100fe20000010086 */
[----:B------:R-:W-:Y:S01]  /*2f20*/  SHF.L.U32 R3, R50, 0x10, RZ ;  /* 0x0000001032037819 */ /* 0x000fe200000006ff */
[----:B------:R-:W-:Y:S01]  /*2f30*/  FFMA.FTZ R128, R86, R5, R95 ;  /* 0x0000000556807223 */ /* 0x000fe2000001005f */
[----:B------:R-:W-:Y:S01]  /*2f40*/  SHF.L.U32 R5, R26, 0x10, RZ ;  /* 0x000000101a057819 */ /* 0x000fe200000006ff */
[C---:B------:R-:W-:Y:S01]  /*2f50*/  FMUL.FTZ R26, R84.reuse, R159 ;  /* 0x0000009f541a7220 */ /* 0x040fe20000410000 */
[----:B------:R-:W-:Y:S01]  /*2f60*/  FMUL.FTZ R88, R84, R89 ;  /* 0x0000005954587220 */ /* 0x000fe20000410000 */
[----:B------:R-:W-:Y:S01]  /*2f70*/  FADD.FTZ R3, -R4, R3 ;  /* 0x0000000304037221 */ /* 0x000fe20000010100 */
[----:B------:R-:W-:Y:S01]  /*2f80*/  SHF.L.U32 R159, R14, 0x10, RZ ;  /* 0x000000100e9f7819 */ /* 0x000fe200000006ff */
[----:B------:R-:W-:Y:S01]  /*2f90*/  FADD.FTZ R5, -R4, R5 ;  /* 0x0000000504057221 */ /* 0x000fe20000010100 */
[----:B------:R-:W-:Y:S01]  /*2fa0*/  FFMA.FTZ R89, R32, R82, R83 ;  /* 0x0000005220597223 */ /* 0x000fe20000010053 */
[----:B------:R-:W-:Y:S01]  /*2fb0*/  FMUL.FTZ R92, R84, R3 ;  /* 0x00000003545c7220 */ /* 0x000fe20000410000 */
[----:B------:R-:W-:Y:S01]  /*2fc0*/  SHF.L.U32 R3, R48, 0x10, RZ ;  /* 0x0000001030037819 */ /* 0x000fe200000006ff */
[----:B------:R-:W-:Y:S01]  /*2fd0*/  FMUL.FTZ R5, R84, R5 ;  /* 0x0000000554057220 */ /* 0x000fe20000410000 */
[----:B------:R-:W-:Y:S01]  /*2fe0*/  FADD.FTZ R159, -R4, R159 ;  /* 0x0000009f049f7221 */ /* 0x000fe20000010100 */
[----:B------:R-:W-:Y:S01]  /*2ff0*/  SHF.L.U32 R161, R8, 0x10, RZ ;  /* 0x0000001008a17819 */ /* 0x000fe200000006ff */
[----:B------:R-:W-:Y:S01]  /*3000*/  FMUL.FTZ R119, R84, R157 ;  /* 0x0000009d54777220 */ /* 0x000fe20000410000 */
[----:B------:R-:W-:Y:S01]  /*3010*/  FADD.FTZ R3, -R4, R3 ;  /* 0x0000000304037221 */ /* 0x000fe20000010100 */
[C---:B------:R-:W-:Y:S01]  /*3020*/  FMUL.FTZ R159, R84.reuse, R159 ;  /* 0x0000009f549f7220 */ /* 0x040fe20000410000 */
[----:B------:R-:W-:Y:S01]  /*3030*/  FMUL.FTZ R125, R84, R153 ;  /* 0x00000099547d7220 */ /* 0x000fe20000410000 */
[----:B------:R-:W-:Y:S01]  /*3040*/  FADD.FTZ R161, -R4, R161 ;  /* 0x000000a104a17221 */ /* 0x000fe20000010100 */
[C---:B------:R-:W-:Y:S01]  /*3050*/  FMUL.FTZ R3, R84.reuse, R3 ;  /* 0x0000000354037220 */ /* 0x040fe20000410000 */
[C---:B------:R-:W-:Y:S01]  /*3060*/  FMUL.FTZ R37, R84.reuse, R37 ;  /* 0x0000002554257220 */ /* 0x040fe20000410000 */
[C---:B------:R-:W-:Y:S01]  /*3070*/  FMUL.FTZ R163, R84.reuse, R163 ;  /* 0x000000a354a37220 */ /* 0x040fe20000410000 */
[----:B------:R-:W-:Y:S01]  /*3080*/  FMUL.FTZ R56, R84, R161 ;  /* 0x000000a154387220 */ /* 0x000fe20000410000 */
[----:B------:R-:W-:Y:S01]  /*3090*/  FFMA.FTZ R124, R78, R3, R139 ;  /* 0x000000034e7c7223 */ /* 0x000fe2000001008b */
[----:B------:R-:W-:Y:S01]  /*30a0*/  SHF.L.U32 R3, R30, 0x10, RZ ;  /* 0x000000101e037819 */ /* 0x000fe200000006ff */
[----:B------:R-:W-:Y:S01]  /*30b0*/  FMUL.FTZ R30, R84, R39 ;  /* 0x00000027541e7220 */ /* 0x000fe20000410000 */
[----:B------:R-:W-:Y:S01]  /*30c0*/  SHF.L.U32 R161, R64, 0x10, RZ ;  /* 0x0000001040a17819 */ /* 0x000fe200000006ff */
[----:B------:R-:W-:Y:S01]  /*30d0*/  FMUL.FTZ R165, R84, R165 ;  /* 0x000000a554a57220 */ /* 0x000fe20000410000 */
[C-C-:B------:R-:W-:Y:S01]  /*30e0*/  FFMA.FTZ R119, R71.reuse, R119, R134.reuse ;  /* 0x0000007747777223 */ /* 0x140fe20000010086 */
[C---:B------:R-:W-:Y:S01]  /*30f0*/  FADD.FTZ R3, -R4.reuse, R3 ;  /* 0x0000000304037221 */ /* 0x040fe20000010100 */
[C-C-:B------:R-:W-:Y:S01]  /*3100*/  FFMA.FTZ R125, R71.reuse, R125, R134.reuse ;  /* 0x0000007d477d7223 */ /* 0x140fe20000010086 */
[----:B------:R-:W-:Y:S01]  /*3110*/  FADD.FTZ R161, -R4, R161 ;  /* 0x000000a104a17221 */ /* 0x000fe20000010100 */
[C-C-:B------:R-:W-:Y:S01]  /*3120*/  FFMA.FTZ R26, R71.reuse, R26, R134.reuse ;  /* 0x0000001a471a7223 */ /* 0x140fe20000010086 */
[----:B------:R-:W-:Y:S01]  /*3130*/  FMUL.FTZ R3, R84, R3 ;  /* 0x0000000354037220 */ /* 0x000fe20000410000 */
[C-C-:B------:R-:W-:Y:S01]  /*3140*/  FFMA.FTZ R37, R71.reuse, R37, R134.reuse ;  /* 0x0000002547257223 */ /* 0x140fe20000010086 */
[----:B------:R-:W-:Y:S01]  /*3150*/  FFMA.FTZ R70, R71, R165, R134 ;  /* 0x000000a547467223 */ /* 0x000fe20000010086 */
[----:B------:R-:W-:Y:S01]  /*3160*/  FADD.FTZ R165, -R4, R75 ;  /* 0x0000004b04a57221 */ /* 0x000fe20000010100 */
[----:B------:R-:W-:Y:S01]  /*3170*/  FFMA.FTZ R130, R78, R3, R139 ;  /* 0x000000034e827223 */ /* 0x000fe2000001008b */
[----:B------:R-:W-:Y:S01]  /*3180*/  SHF.L.U32 R3, R24, 0x10, RZ ;  /* 0x0000001018037819 */ /* 0x000fe200000006ff */
[----:B------:R-:W-:Y:S01]  /*3190*/  FFMA.FTZ R24, R86, R5, R95 ;  /* 0x0000000556187223 */ /* 0x000fe2000001005f */
[----:B------:R-:W-:Y:S01]  /*31a0*/  SHF.L.U32 R5, R28, 0x10, RZ ;  /* 0x000000101c057819 */ /* 0x000fe200000006ff */
[----:B------:R-:W-:Y:S01]  /*31b0*/  FMUL.FTZ R93, R89, -1.4426950216293334961 ;  /* 0xbfb8aa3b595d7820 */ /* 0x000fe20000410000 */
[----:B------:R-:W-:Y:S01]  /*31c0*/  FMUL.FTZ R140, R84, R165 ;  /* 0x000000a5548c7220 */ /* 0x000fe20000410000 */
[----:B------:R-:W-:Y:S01]  /*31d0*/  FADD.FTZ R3, -R4, R3 ;  /* 0x0000000304037221 */ /* 0x000fe20000010100 */
[----:B------:R-:W-:Y:S01]  /*31e0*/  FFMA.FTZ R88, R88, R78, R139 ;  /* 0x0000004e58587223 */ /* 0x000fe2000001008b */
[----:B------:R-:W-:Y:S01]  /*31f0*/  FADD.FTZ R5, -R4, R5 ;  /* 0x0000000504057221 */ /* 0x000fe20000010100 */
[--C-:B------:R-:W-:Y:S01]  /*3200*/  FFMA.FTZ R56, R78, R56, R139.reuse ;  /* 0x000000384e387223 */ /* 0x100fe2000001008b */
[C---:B------:R-:W-:Y:S01]  /*3210*/  FMUL.FTZ R3, R84.reuse, R3 ;  /* 0x0000000354037220 */ /* 0x040fe20000410000 */
[----:B------:R-:W0:Y:S01]  /*3220*/  MUFU.EX2 R93, R93 ;  /* 0x0000005d005d7308 */ /* 0x000e220000000800 */
[C---:B------:R-:W-:Y:S01]  /*3230*/  FMUL.FTZ R5, R84.reuse, R5 ;  /* 0x0000000554057220 */ /* 0x040fe20000410000 */
[----:B------:R-:W-:Y:S01]  /*3240*/  FMUL.FTZ R123, R84, R155 ;  /* 0x0000009b547b7220 */ /* 0x000fe20000410000 */
[----:B------:R-:W-:Y:S01]  /*3250*/  FFMA.FTZ R28, R78, R3, R139 ;  /* 0x000000034e1c7223 */ /* 0x000fe2000001008b */
[----:B------:R-:W-:Y:S01]  /*3260*/  SHF.L.U32 R3, R44, 0x10, RZ ;  /* 0x000000102c037819 */ /* 0x000fe200000006ff */
[----:B------:R-:W-:Y:S01]  /*3270*/  FFMA.FTZ R39, R86, R5, R95 ;  /* 0x0000000556277223 */ /* 0x000fe2000001005f */
[--C-:B------:R-:W-:Y:S01]  /*3280*/  FADD.FTZ R5, R55, -R4.reuse ;  /* 0x8000000437057221 */ /* 0x100fe20000010000 */
[--C-:B------:R-:W-:Y:S01]  /*3290*/  FADD.FTZ R57, R57, -R4.reuse ;  /* 0x8000000439397221 */ /* 0x100fe20000010000 */
[--C-:B------:R-:W-:Y:S01]  /*32a0*/  FADD.FTZ R73, R73, -R4.reuse ;  /* 0x8000000449497221 */ /* 0x100fe20000010000 */
[----:B------:R-:W-:Y:S01]  /*32b0*/  FADD.FTZ R3, -R4, R3 ;  /* 0x0000000304037221 */ /* 0x000fe20000010100 */
[----:B------:R-:W-:Y:S01]  /*32c0*/  FMUL.FTZ R5, R84, R5 ;  /* 0x0000000554057220 */ /* 0x000fe20000410000 */
[--C-:B------:R-:W-:Y:S01]  /*32d0*/  FADD.FTZ R81, R81, -R4.reuse ;  /* 0x8000000451517221 */ /* 0x100fe20000010000 */
[----:B------:R-:W-:Y:S01]  /*32e0*/  FADD.FTZ R85, -R4, R85 ;  /* 0x0000005504557221 */ /* 0x000fe20000010100 */
[----:B------:R-:W-:Y:S01]  /*32f0*/  FMUL.FTZ R3, R84, R3 ;  /* 0x0000000354037220 */ /* 0x000fe20000410000 */
[--C-:B------:R-:W-:Y:S01]  /*3300*/  FFMA.FTZ R54, R82, R5, R83.reuse ;  /* 0x0000000552367223 */ /* 0x100fe20000010053 */
[----:B------:R-:W-:Y:S01]  /*3310*/  SHF.L.U32 R5, R40, 0x10, RZ ;  /* 0x0000001028057819 */ /* 0x000fe200000006ff */
[----:B------:R-:W-:Y:S01]  /*3320*/  FFMA.FTZ R123, R82, R123, R83 ;  /* 0x0000007b527b7223 */ /* 0x000fe20000010053 */
[----:B------:R-:W-:Y:S01]  /*3330*/  FFMA.FTZ R55, R78, R3, R139 ;  /* 0x000000034e377223 */ /* 0x000fe2000001008b */
[----:B------:R-:W-:Y:S01]  /*3340*/  FADD.FTZ R3, R53, -R4 ;  /* 0x8000000435037221 */ /* 0x000fe20000010000 */
[----:B------:R-:W-:Y:S01]  /*3350*/  FFMA.FTZ R53, R86, R33, R95 ;  /* 0x0000002156357223 */ /* 0x000fe2000001005f */
[----:B------:R-:W-:Y:S01]  /*3360*/  FADD.FTZ R5, -R4, R5 ;  /* 0x0000000504057221 */ /* 0x000fe20000010100 */
[----:B------:R-:W-:Y:S01]  /*3370*/  SHF.L.U32 R33, R22, 0x10, RZ ;  /* 0x0000001016217819 */ /* 0x000fe200000006ff */
[C---:B------:R-:W-:Y:S01]  /*3380*/  FMUL.FTZ R3, R84.reuse, R3 ;  /* 0x0000000354037220 */ /* 0x040fe20000410000 */
[C---:B------:R-:W-:Y:S01]  /*3390*/  FMUL.FTZ R148, R84.reuse, R151 ;  /* 0x0000009754947220 */ /* 0x040fe20000410000 */
[C---:B------:R-:W-:Y:S01]  /*33a0*/  FMUL.FTZ R5, R84.reuse, R5 ;  /* 0x0000000554057220 */ /* 0x040fe20000410000 */
[----:B------:R-:W-:Y:S01]  /*33b0*/  FMUL.FTZ R57, R84, R57 ;  /* 0x0000003954397220 */ /* 0x000fe20000410000 */
[----:B------:R-:W-:Y:S01]  /*33c0*/  FFMA.FTZ R52, R71, R3, R134 ;  /* 0x0000000347347223 */ /* 0x000fe20000010086 */
[--C-:B------:R-:W-:Y:S01]  /*33d0*/  FADD.FTZ R3, R51, -R4.reuse ;  /* 0x8000000433037221 */ /* 0x100fe20000010000 */
[----:B------:R-:W-:Y:S01]  /*33e0*/  FFMA.FTZ R51, R78, R5, R139 ;  /* 0x000000054e337223 */ /* 0x000fe2000001008b */
[----:B------:R-:W-:Y:S01]  /*33f0*/  SHF.L.U32 R5, R20, 0x10, RZ ;  /* 0x0000001014057819 */ /* 0x000fe200000006ff */
[----:B------:R-:W-:Y:S01]  /*3400*/  FADD.FTZ R33, -R4, R33 ;  /* 0x0000002104217221 */ /* 0x000fe20000010100 */
[C---:B------:R-:W-:Y:S01]  /*3410*/  FMUL.FTZ R3, R84.reuse, R3 ;  /* 0x0000000354037220 */ /* 0x040fe20000410000 */
[C---:B------:R-:W-:Y:S01]  /*3420*/  FMUL.FTZ R73, R84.reuse, R73 ;  /* 0x0000004954497220 */ /* 0x040fe20000410000 */
[----:B------:R-:W-:Y:S01]  /*3430*/  FMUL.FTZ R144, R84, R81 ;  /* 0x0000005154907220 */ /* 0x000fe20000410000 */
[----:B------:R-:W-:Y:S01]  /*3440*/  FADD.FTZ R5, -R4, R5 ;  /* 0x0000000504057221 */ /* 0x000fe20000010100 */
[----:B------:R-:W-:Y:S01]  /*3450*/  FFMA.FTZ R50, R82, R3, R83 ;  /* 0x0000000352327223 */ /* 0x000fe20000010053 */
[--C-:B------:R-:W-:Y:S01]  /*3460*/  FADD.FTZ R3, R49, -R4.reuse ;  /* 0x8000000431037221 */ /* 0x100fe20000010000 */
[C---:B------:R-:W-:Y:S01]  /*3470*/  FMUL.FTZ R33, R84.reuse, R33 ;  /* 0x0000002154217220 */ /* 0x040fe20000410000 */
[----:B------:R-:W-:Y:S01]  /*3480*/  FMUL.FTZ R5, R84, R5 ;  /* 0x0000000554057220 */ /* 0x000fe20000410000 */
[----:B------:R-:W-:Y:S01]  /*3490*/  FADD.FTZ R137, -R4, R137 ;  /* 0x0000008904897221 */ /* 0x000fe20000010100 */
[----:B------:R-:W-:Y:S01]  /*34a0*/  FMUL.FTZ R3, R84, R3 ;  /* 0x0000000354037220 */ /* 0x000fe20000410000 */
[----:B------:R-:W-:Y:S01]  /*34b0*/  FFMA.FTZ R49, R86, R33, R95 ;  /* 0x0000002156317223 */ /* 0x000fe2000001005f */
[----:B------:R-:W-:Y:S01]  /*34c0*/  FADD.FTZ R33, R45, -R4 ;  /* 0x800000042d217221 */ /* 0x000fe20000010000 */
[----:B------:R-:W-:Y:S01]  /*34d0*/  FMUL.FTZ R85, R84, R85 ;  /* 0x0000005554557220 */ /* 0x000fe20000410000 */
[----:B------:R-:W-:Y:S01]  /*34e0*/  FFMA.FTZ R48, R71, R3, R134 ;  /* 0x0000000347307223 */ /* 0x000fe20000010086 */
[----:B------:R-:W-:Y:S01]  /*34f0*/  FADD.FTZ R3, R47, -R4 ;  /* 0x800000042f037221 */ /* 0x000fe20000010000 */
[----:B------:R-:W-:Y:S01]  /*3500*/  FFMA.FTZ R47, R78, R5, R139 ;  /* 0x000000054e2f7223 */ /* 0x000fe2000001008b */
[----:B------:R-:W-:Y:S01]  /*3510*/  SHF.L.U32 R5, R18, 0x10, RZ ;  /* 0x0000001012057819 */ /* 0x000fe200000006ff */
[C---:B------:R-:W-:Y:S01]  /*3520*/  FMUL.FTZ R33, R84.reuse, R33 ;  /* 0x0000002154217220 */ /* 0x040fe20000410000 */
[----:B------:R-:W-:Y:S01]  /*3530*/  FMUL.FTZ R3, R84, R3 ;  /* 0x0000000354037220 */ /* 0x000fe20000410000 */
[----:B------:R-:W-:Y:S01]  /*3540*/  FMUL.FTZ R132, R123, -1.4426950216293334961 ;  /* 0xbfb8aa3b7b847820 */ /* 0x000fe20000410000 */
[----:B------:R-:W-:Y:S01]  /*3550*/  FMUL.FTZ R153, R125, -1.4426950216293334961 ;  /* 0xbfb8aa3b7d997820 */ /* 0x000fe20000410000 */
[----:B------:R-:W-:Y:S01]  /*3560*/  FADD.FTZ R5, -R4, R5 ;  /* 0x0000000504057221 */ /* 0x000fe20000010100 */
[--C-:B------:R-:W-:Y:S01]  /*3570*/  FFMA.FTZ R46, R82, R3, R83.reuse ;  /* 0x00000003522e7223 */ /* 0x100fe20000010053 */
[----:B------:R-:W-:Y:S01]  /*3580*/  SHF.R.S32.HI R3, RZ, 0x1f, R2 ;  /* 0x0000001fff037819 */ /* 0x000fe20000011402 */
[----:B------:R-:W-:Y:S01]  /*3590*/  FFMA.FTZ R44, R71, R33, R134 ;  /* 0x00000021472c7223 */ /* 0x000fe20000010086 */
[----:B------:R-:W-:Y:S01]  /*35a0*/  FMUL.FTZ R5, R84, R5 ;  /* 0x0000000554057220 */ /* 0x000fe20000410000 */
[----:B------:R-:W-:Y:S01]  /*35b0*/  FADD.FTZ R33, R43, -R4 ;  /* 0x800000042b217221 */ /* 0x000fe20000010000 */
[----:B------:R-:W-:Y:S01]  /*35c0*/  FFMA.FTZ R148, R82, R148, R83 ;  /* 0x0000009452947223 */ /* 0x000fe20000010053 */
[----:B------:R-:W-:-:S04]  /*35d0*/  IMAD.WIDE.U32 R2, R107, 0x50000, R2 ;  /* 0x000500006b027825 */ /* 0x000fc800078e0002 */
[----:B------:R-:W-:Y:S01]  /*35e0*/  FFMA.FTZ R45, R86, R5, R95 ;  /* 0x00000005562d7223 */ /* 0x000fe2000001005f */
[----:B------:R-:W-:Y:S01]  /*35f0*/  FADD.FTZ R5, -R4, R115 ;  /* 0x0000007304057221 */ /* 0x000fe20000010100 */
[----:B------:R-:W-:Y:S01]  /*3600*/  SHF.L.U32 R115, R10, 0x10, RZ ;  /* 0x000000100a737819 */ /* 0x000fe200000006ff */
[C---:B------:R-:W-:Y:S01]  /*3610*/  FMUL.FTZ R42, R84.reuse, R33 ;  /* 0x00000021542a7220 */ /* 0x040fe20000410000 */
[----:B------:R-:W-:Y:S01]  /*3620*/  IADD3 R32, R113, R3, RZ ;  /* 0x0000000371207210 */ /* 0x000fe20007ffe0ff */
[----:B------:R-:W-:Y:S01]  /*3630*/  FADD.FTZ R3, R41, -R4 ;  /* 0x8000000429037221 */ /* 0x000fe20000010000 */
[-C--:B------:R-:W-:Y:S01]  /*3640*/  IADD3 R22, P6, R21, R2.reuse, RZ ;  /* 0x0000000215167210 */ /* 0x080fe20007fde0ff */
[C---:B------:R-:W-:Y:S01]  /*3650*/  FMUL.FTZ R8, R84.reuse, R5 ;  /* 0x0000000554087220 */ /* 0x040fe20000410000 */
[----:B------:R-:W-:Y:S01]  /*3660*/  IADD3 R19, P5, R19, R2, RZ ;  /* 0x0000000213137210 */ /* 0x000fe20007fbe0ff */
[----:B------:R-:W-:Y:S01]  /*3670*/  FMUL.FTZ R3, R84, R3 ;  /* 0x0000000354037220 */ /* 0x000fe20000410000 */
[----:B------:R-:W-:Y:S01]  /*3680*/  IADD3.X R21, RZ, R32, RZ, P6, !PT ;  /* 0x00000020ff157210 */ /* 0x000fe200037fe4ff */
[----:B------:R-:W-:Y:S01]  /*3690*/  FFMA.FTZ R41, R86, R159, R95 ;  /* 0x0000009f56297223 */ /* 0x000fe2000001005f */
[----:B------:R-:W-:Y:S01]  /*36a0*/  IADD3 R18, P6, R111, R2, RZ ;  /* 0x000000026f127210 */ /* 0x000fe20007fde0ff */
[----:B------:R-:W-:Y:S01]  /*36b0*/  FFMA.FTZ R40, R71, R3, R134 ;  /* 0x0000000347287223 */ /* 0x000fe20000010086 */
[----:B------:R-:W-:Y:S01]  /*36c0*/  IADD3.X R20, RZ, R32, RZ, P5, !PT ;  /* 0x00000020ff147210 */ /* 0x000fe20002ffe4ff */
[--C-:B------:R-:W-:Y:S01]  /*36d0*/  FADD.FTZ R3, R11, -R4.reuse ;  /* 0x800000040b037221 */ /* 0x100fe20000010000 */
[----:B------:R-:W-:Y:S01]  /*36e0*/  IADD3 R16, P5, R17, R2, RZ ;  /* 0x0000000211107210 */ /* 0x000fe20007fbe0ff */
[----:B------:R-:W-:Y:S01]  /*36f0*/  FFMA.FTZ R43, R78, R8, R139 ;  /* 0x000000084e2b7223 */ /* 0x000fe2000001008b */
[----:B------:R-:W-:Y:S01]  /*3700*/  IADD3.X R17, RZ, R32, RZ, P6, !PT ;  /* 0x00000020ff117210 */ /* 0x000fe200037fe4ff */
[----:B------:R-:W-:Y:S01]  /*3710*/  FMUL.FTZ R3, R84, R3 ;  /* 0x0000000354037220 */ /* 0x000fe20000410000 */
[----:B------:R-:W-:Y:S01]  /*3720*/  IADD3 R14, P6, R15, R2, RZ ;  /* 0x000000020f0e7210 */ /* 0x000fe20007fde0ff */
[----:B------:R-:W-:Y:S01]  /*3730*/  FADD.FTZ R115, -R4, R115 ;  /* 0x0000007304737221 */ /* 0x000fe20000010100 */
[----:B------:R-:W-:Y:S01]  /*3740*/  SHF.L.U32 R5, R12, 0x10, RZ ;  /* 0x000000100c057819 */ /* 0x000fe200000006ff */
[C-C-:B------:R-:W-:Y:S01]  /*3750*/  FFMA.FTZ R30, R82.reuse, R30, R83.reuse ;  /* 0x0000001e521e7223 */ /* 0x140fe20000010053 */
[----:B------:R-:W-:Y:S01]  /*3760*/  IADD3.X R15, RZ, R32, RZ, P5, !PT ;  /* 0x00000020ff0f7210 */ /* 0x000fe20002ffe4ff */
[----:B------:R-:W-:Y:S01]  /*3770*/  FFMA.FTZ R42, R82, R42, R83 ;  /* 0x0000002a522a7223 */ /* 0x000fe20000010053 */
[----:B------:R-:W-:Y:S01]  /*3780*/  IADD3 R12, P5, R13, R2, RZ ;  /* 0x000000020d0c7210 */ /* 0x000fe20007fbe0ff */
[----:B------:R-:W-:Y:S01]  /*3790*/  FADD.FTZ R5, -R4, R5 ;  /* 0x0000000504057221 */ /* 0x000fe20000010100 */
[----:B------:R-:W-:Y:S01]  /*37a0*/  SHF.L.U32 R159, R62, 0x10, RZ ;  /* 0x000000103e9f7819 */ /* 0x000fe200000006ff */
[----:B------:R-:W-:Y:S01]  /*37b0*/  FMUL.FTZ R62, R84, R149 ;  /* 0x00000095543e7220 */ /* 0x000fe20000410000 */
[----:B------:R-:W-:Y:S01]  /*37c0*/  IADD3.X R13, RZ, R32, RZ, P6, !PT ;  /* 0x00000020ff0d7210 */ /* 0x000fe200037fe4ff */
[----:B------:R-:W-:Y:S01]  /*37d0*/  FADD.FTZ R149, R63, -R4 ;  /* 0x800000043f957221 */ /* 0x000fe20000010000 */
[----:B------:R-:W-:Y:S01]  /*37e0*/  IADD3 R9, P6, R9, R2, RZ ;  /* 0x0000000209097210 */ /* 0x000fe20007fde0ff */
[----:B------:R-:W-:Y:S01]  /*37f0*/  FADD.FTZ R159, -R4, R159 ;  /* 0x0000009f049f7221 */ /* 0x000fe20000010100 */
[----:B------:R-:W-:Y:S01]  /*3800*/  IADD3.X R11, RZ, R32, RZ, P5, !PT ;  /* 0x00000020ff0b7210 */ /* 0x000fe20002ffe4ff */
[C---:B------:R-:W-:Y:S01]  /*3810*/  FMUL.FTZ R5, R84.reuse, R5 ;  /* 0x0000000554057220 */ /* 0x040fe20000410000 */
[----:B------:R-:W-:Y:S01]  /*3820*/  IADD3 R8, P5, R59, R2, RZ ;  /* 0x000000023b087210 */ /* 0x000fe20007fbe0ff */
[----:B------:R-:W-:Y:S01]  /*3830*/  FFMA.FTZ R59, R71, R3, R134 ;  /* 0x00000003473b7223 */ /* 0x000fe20000010086 */
[--C-:B------:R-:W-:Y:S01]  /*3840*/  FADD.FTZ R3, R117, -R4.reuse ;  /* 0x8000000475037221 */ /* 0x100fe20000010000 */
[----:B------:R-:W-:Y:S01]  /*3850*/  IADD3.X R10, RZ, R32, RZ, P6, !PT ;  /* 0x00000020ff0a7210 */ /* 0x000fe200037fe4ff */
[C---:B------:R-:W-:Y:S01]  /*3860*/  FMUL.FTZ R63, R84.reuse, R131 ;  /* 0x00000083543f7220 */ /* 0x040fe20000410000 */
[----:B------:R-:W-:Y:S01]  /*3870*/  IADD3 R6, P6, R7, R2, RZ ;  /* 0x0000000207067210 */ /* 0x000fe20007fde0ff */
[--C-:B------:R-:W-:Y:S01]  /*3880*/  FADD.FTZ R131, R121, -R4.reuse ;  /* 0x8000000479837221 */ /* 0x100fe20000010000 */
[C---:B------:R-:W-:Y:S01]  /*3890*/  FMUL.FTZ R64, R84.reuse, R159 ;  /* 0x0000009f54407220 */ /* 0x040fe20000410000 */
[----:B------:R-:W-:Y:S01]  /*38a0*/  FMUL.FTZ R66, R59, -1.4426950216293334961 ;  /* 0xbfb8aa3b3b427820 */ /* 0x000fe20000410000 */
[----:B------:R-:W-:Y:S01]  /*38b0*/  FADD.FTZ R159, R69, -R4 ;  /* 0x80000004459f7221 */ /* 0x000fe20000010000 */
[----:B------:R-:W-:Y:S01]  /*38c0*/  FMUL.FTZ R68, R84, R3 ;  /* 0x0000000354447220 */ /* 0x000fe20000410000 */
[----:B------:R-:W-:Y:S01]  /*38d0*/  FFMA.FTZ R60, R78, R5, R139 ;  /* 0x000000054e3c7223 */ /* 0x000fe2000001008b */
[C---:B------:R-:W-:Y:S01]  /*38e0*/  FMUL.FTZ R69, R84.reuse, R127 ;  /* 0x0000007f54457220 */ /* 0x040fe20000410000 */
[----:B------:R-:W-:Y:S01]  /*38f0*/  IADD3.X R5, RZ, R32, RZ, P6, !PT ;  /* 0x00000020ff057210 */ /* 0x000fe200037fe4ff */
[C---:B------:R-:W-:Y:S01]  /*3900*/  FMUL.FTZ R67, R84.reuse, R131 ;  /* 0x0000008354437220 */ /* 0x040fe20000410000 */
[----:B------:R1:W-:Y:S01]  /*3910*/  MUFU.EX2 R117, R66 ;  /* 0x0000004200757308 */ /* 0x0003e20000000800 */
[----:B------:R-:W-:Y:S01]  /*3920*/  IADD3 R3, P6, R61, R2, RZ ;  /* 0x000000023d037210 */ /* 0x000fe20007fde0ff */
[----:B------:R-:W-:Y:S01]  /*3930*/  FMUL.FTZ R159, R84, R159 ;  /* 0x0000009f549f7220 */ /* 0x000fe20000410000 */
[----:B------:R-:W-:Y:S01]  /*3940*/  FFMA.FTZ R61, R82, R68, R83 ;  /* 0x00000044523d7223 */ /* 0x000fe20000010053 */
[C-C-:B------:R-:W-:Y:S01]  /*3950*/  FFMA.FTZ R68, R71.reuse, R69, R134.reuse ;  /* 0x0000004547447223 */ /* 0x140fe20000010086 */
[C-C-:B------:R-:W-:Y:S01]  /*3960*/  FFMA.FTZ R63, R71.reuse, R63, R134.reuse ;  /* 0x0000003f473f7223 */ /* 0x140fe20000010086 */
[C-C-:B------:R-:W-:Y:S01]  /*3970*/  FFMA.FTZ R67, R71.reuse, R67, R134.reuse ;  /* 0x0000004347437223 */ /* 0x140fe20000010086 */
[C-C-:B------:R-:W-:Y:S01]  /*3980*/  FFMA.FTZ R69, R71.reuse, R163, R134.reuse ;  /* 0x000000a347457223 */ /* 0x140fe20000010086 */
[----:B------:R-:W-:Y:S01]  /*3990*/  FFMA.FTZ R71, R71, R159, R134 ;  /* 0x0000009f47477223 */ /* 0x000fe20000010086 */
[----:B-1----:R-:W-:Y:S01]  /*39a0*/  FMUL.FTZ R66, R84, R161 ;  /* 0x000000a154427220 */ /* 0x002fe20000410000 */
[----:B------:R-:W-:Y:S01]  /*39b0*/  SHF.L.U32 R131, R76, 0x10, RZ ;  /* 0x000000104c837819 */ /* 0x000fe200000006ff */
[----:B------:R-:W-:Y:S01]  /*39c0*/  FMUL.FTZ R65, R84, R149 ;  /* 0x0000009554417220 */ /* 0x000fe20000410000 */
[----:B------:R-:W-:Y:S01]  /*39d0*/  SHF.L.U32 R159, R80, 0x10, RZ ;  /* 0x00000010509f7819 */ /* 0x000fe200000006ff */
[----:B------:R-:W-:Y:S01]  /*39e0*/  FFMA.FTZ R66, R86, R66, R95 ;  /* 0x0000004256427223 */ /* 0x000fe2000001005f */
[----:B------:R-:W-:Y:S01]  /*39f0*/  SHF.L.U32 R161, R72, 0x10, RZ ;  /* 0x0000001048a17819 */ /* 0x000fe200000006ff */
[----:B------:R-:W-:Y:S01]  /*3a00*/  FADD.FTZ R131, -R4, R131 ;  /* 0x0000008304837221 */ /* 0x000fe20000010100 */
[----:B------:R-:W-:Y:S01]  /*3a10*/  SHF.L.U32 R163, R74, 0x10, RZ ;  /* 0x000000104aa37819 */ /* 0x000fe200000006ff */
[----:B------:R-:W-:Y:S01]  /*3a20*/  FMUL.FTZ R76, R66, -1.4426950216293334961 ;  /* 0xbfb8aa3b424c7820 */ /* 0x000fe20000410000 */
[C---:B------:R-:W-:Y:S01]  /*3a30*/  FADD.FTZ R159, -R4.reuse, R159 ;  /* 0x0000009f049f7221 */ /* 0x040fe20000010100 */
[C---:B------:R-:W-:Y:S01]  /*3a40*/  FADD.FTZ R161, -R4.reuse, R161 ;  /* 0x000000a104a17221 */ /* 0x040fe20000010100 */
[----:B------:R-:W-:Y:S01]  /*3a50*/  SHF.L.U32 R149, R129, 0x10, RZ ;  /* 0x0000001081957819 */ /* 0x000fe200000006ff */
[----:B------:R-:W-:Y:S01]  /*3a60*/  FADD.FTZ R163, -R4, R163 ;  /* 0x000000a304a37221 */ /* 0x000fe20000010100 */
[----:B------:R1:W-:Y:S01]  /*3a70*/  MUFU.EX2 R129, R76 ;  /* 0x0000004c00817308 */ /* 0x0003e20000000800 */
[C---:B------:R-:W-:Y:S01]  /*3a80*/  FMUL.FTZ R72, R84.reuse, R131 ;  /* 0x0000008354487220 */ /* 0x040fe20000410000 */
[C---:B------:R-:W-:Y:S01]  /*3a90*/  FMUL.FTZ R75, R84.reuse, R159 ;  /* 0x0000009f544b7220 */ /* 0x040fe20000410000 */
[C---:B------:R-:W-:Y:S01]  /*3aa0*/  FMUL.FTZ R138, R84.reuse, R163 ;  /* 0x000000a3548a7220 */ /* 0x040fe20000410000 */
[----:B------:R-:W-:Y:S01]  /*3ab0*/  FMUL.FTZ R74, R84, R77 ;  /* 0x0000004d544a7220 */ /* 0x000fe20000410000 */
[C-C-:B------:R-:W-:Y:S01]  /*3ac0*/  FFMA.FTZ R64, R78.reuse, R64, R139.reuse ;  /* 0x000000404e407223 */ /* 0x140fe2000001008b */
[C-C-:B------:R-:W-:Y:S01]  /*3ad0*/  FFMA.FTZ R72, R78.reuse, R72, R139.reuse ;  /* 0x000000484e487223 */ /* 0x140fe2000001008b */
[C-C-:B------:R-:W-:Y:S01]  /*3ae0*/  FFMA.FTZ R75, R78.reuse, R75, R139.reuse ;  /* 0x0000004b4e4b7223 */ /* 0x140fe2000001008b */
[----:B------:R-:W-:Y:S01]  /*3af0*/  FFMA.FTZ R77, R78, R138, R139 ;  /* 0x0000008a4e4d7223 */ /* 0x000fe2000001008b */
[----:B-1----:R-:W-:Y:S01]  /*3b00*/  FMUL.FTZ R76, R84, R161 ;  /* 0x000000a1544c7220 */ /* 0x002fe20000410000 */
[--C-:B------:R-:W-:Y:S01]  /*3b10*/  FADD.FTZ R159, R79, -R4.reuse ;  /* 0x800000044f9f7221 */ /* 0x100fe20000010000 */
[----:B------:R-:W-:Y:S01]  /*3b20*/  FFMA.FTZ R74, R86, R74, R95 ;  /* 0x0000004a564a7223 */ /* 0x000fe2000001005f */
[--C-:B------:R-:W-:Y:S01]  /*3b30*/  FADD.FTZ R161, R135, -R4.reuse ;  /* 0x8000000487a17221 */ /* 0x100fe20000010000 */
[C-C-:B------:R-:W-:Y:S01]  /*3b40*/  FFMA.FTZ R76, R78.reuse, R76, R139.reuse ;  /* 0x0000004c4e4c7223 */ /* 0x140fe2000001008b */
[----:B------:R-:W-:Y:S01]  /*3b50*/  FFMA.FTZ R78, R78, R140, R139 ;  /* 0x0000008c4e4e7223 */ /* 0x000fe2000001008b */
[----:B------:R-:W-:Y:S01]  /*3b60*/  FADD.FTZ R139, R133, -R4 ;  /* 0x80000004858b7221 */ /* 0x000fe20000010000 */
[----:B------:R-:W-:Y:S01]  /*3b70*/  FMUL.FTZ R80, R74, -1.4426950216293334961 ;  /* 0xbfb8aa3b4a507820 */ /* 0x000fe20000410000 */
[C---:B------:R-:W-:Y:S01]  /*3b80*/  FMUL.FTZ R140, R84.reuse, R159 ;  /* 0x0000009f548c7220 */ /* 0x040fe20000410000 */
[C---:B------:R-:W-:Y:S01]  /*3b90*/  FMUL.FTZ R142, R84.reuse, R161 ;  /* 0x000000a1548e7220 */ /* 0x040fe20000410000 */
[----:B------:R-:W-:Y:S01]  /*3ba0*/  FMUL.FTZ R79, R84, R139 ;  /* 0x0000008b544f7220 */ /* 0x000fe20000410000 */
[----:B------:R-:W-:Y:S01]  /*3bb0*/  SHF.L.U32 R139, R96, 0x10, RZ ;  /* 0x00000010608b7819 */ /* 0x000fe200000006ff */
[----:B------:R-:W-:Y:S01]  /*3bc0*/  FADD.FTZ R149, -R4, R149 ;  /* 0x0000009504957221 */ /* 0x000fe20000010100 */
[----:B------:R1:W-:Y:S01]  /*3bd0*/  MUFU.EX2 R133, R80 ;  /* 0x0000005000857308 */ /* 0x0003e20000000800 */
[C-C-:B------:R-:W-:Y:S01]  /*3be0*/  FFMA.FTZ R57, R82.reuse, R57, R83.reuse ;  /* 0x0000003952397223 */ /* 0x140fe20000010053 */
[----:B------:R-:W-:Y:S01]  /*3bf0*/  FFMA.FTZ R65, R82, R65, R83 ;  /* 0x0000004152417223 */ /* 0x000fe20000010053 */
[----:B------:R-:W-:Y:S01]  /*3c00*/  FADD.FTZ R139, -R4, R139 ;  /* 0x0000008b048b7221 */ /* 0x000fe20000010100 */
[C-C-:B------:R-:W-:Y:S01]  /*3c10*/  FFMA.FTZ R73, R82.reuse, R73, R83.reuse ;  /* 0x0000004952497223 */ /* 0x140fe20000010053 */
[C-C-:B------:R-:W-:Y:S01]  /*3c20*/  FFMA.FTZ R79, R82.reuse, R79, R83.reuse ;  /* 0x0000004f524f7223 */ /* 0x140fe20000010053 */
[--C-:B------:R-:W-:Y:S01]  /*3c30*/  FFMA.FTZ R81, R82, R142, R83.reuse ;  /* 0x0000008e52517223 */ /* 0x100fe20000010053 */
[----:B------:R-:W-:Y:S01]  /*3c40*/  FMUL.FTZ R4, R84, R139 ;  /* 0x0000008b54047220 */ /* 0x000fe20000410000 */
[----:B0-----:R-:W-:Y:S01]  /*3c50*/  FADD.FTZ R93, R93, 1 ;  /* 0x3f8000005d5d7421 */ /* 0x001fe20000010000 */
[C-C-:B-1----:R-:W-:Y:S01]  /*3c60*/  FFMA.FTZ R80, R82.reuse, R140, R83.reuse ;  /* 0x0000008c52507223 */ /* 0x142fe20000010053 */
[----:B------:R-:W-:Y:S01]  /*3c70*/  FFMA.FTZ R82, R82, R144, R83 ;  /* 0x0000009052527223 */ /* 0x000fe20000010053 */
[C---:B------:R-:W-:Y:S01]  /*3c80*/  FMUL.FTZ R58, R84.reuse, R115 ;  /* 0x00000073543a7220 */ /* 0x040fe20000410000 */
[C---:B------:R-:W-:Y:S01]  /*3c90*/  FMUL.FTZ R83, R84.reuse, R149 ;  /* 0x0000009554537220 */ /* 0x040fe20000410000 */
[----:B------:R-:W-:Y:S01]  /*3ca0*/  FMUL.FTZ R96, R84, R137 ;  /* 0x0000008954607220 */ /* 0x000fe20000410000 */
[C-C-:B------:R-:W-:Y:S01]  /*3cb0*/  FFMA.FTZ R84, R86.reuse, R85, R95.reuse ;  /* 0x0000005556547223 */ /* 0x140fe2000001005f */
[C-C-:B------:R-:W-:Y:S01]  /*3cc0*/  FFMA.FTZ R85, R86.reuse, R4, R95.reuse ;  /* 0x0000000456557223 */ /* 0x140fe2000001005f */
[----:B------:R-:W0:Y:S01]  /*3cd0*/  MUFU.EX2 R132, R132 ;  /* 0x0000008400847308 */ /* 0x000e220000000800 */
[--C-:B------:R-:W-:Y:S01]  /*3ce0*/  FFMA.FTZ R62, R86, R62, R95.reuse ;  /* 0x0000003e563e7223 */ /* 0x100fe2000001005f */
[----:B------:R-:W-:Y:S01]  /*3cf0*/  IADD3.X R7, RZ, R32, RZ, P5, !PT ;  /* 0x00000020ff077210 */ /* 0x000fe20002ffe4ff */
[--C-:B------:R-:W-:Y:S01]  /*3d00*/  FFMA.FTZ R92, R92, R86, R95.reuse ;  /* 0x000000565c5c7223 */ /* 0x100fe2000001005f */
[-C--:B------:R-:W-:Y:S01]  /*3d10*/  IADD3 R33, P0, R109, R2.reuse, RZ ;  /* 0x000000026d217210 */ /* 0x080fe20007f1e0ff */
[----:B------:R-:W-:Y:S01]  /*3d20*/  FMUL.FTZ R90, R87, -1.4426950216293334961 ;  /* 0xbfb8aa3b575a7820 */ /* 0x000fe20000410000 */
[-C--:B------:R-:W-:Y:S01]  /*3d30*/  IADD3 R31, P1, R31, R2.reuse, RZ ;  /* 0x000000021f1f7210 */ /* 0x080fe20007f3e0ff */
[----:B------:R-:W-:Y:S01]  /*3d40*/  FMUL.FTZ R91, R88, -1.4426950216293334961 ;  /* 0xbfb8aa3b585b7820 */ /* 0x000fe20000410000 */
[----:B------:R-:W1:Y:S01]  /*3d50*/  MUFU.RCP R4, R93 ;  /* 0x0000005d00047308 */ /* 0x000e620000001000 */
[-C--:B------:R-:W-:Y:S01]  /*3d60*/  IADD3 R29, P2, R29, R2.reuse, RZ ;  /* 0x000000021d1d7210 */ /* 0x080fe20007f5e0ff */
[----:B------:R-:W-:Y:S01]  /*3d70*/  ULDC.64 UR6, c[0x0][0x210] ;  /* 0x0000840000067ab9 */ /* 0x000fe20000000a00 */
[-C--:B------:R-:W-:Y:S01]  /*3d80*/  IADD3 R27, P3, R27, R2.reuse, RZ ;  /* 0x000000021b1b7210 */ /* 0x080fe20007f7e0ff */
[----:B------:R-:W-:Y:S01]  /*3d90*/  FMUL.FTZ R94, R92, -1.4426950216293334961 ;  /* 0xbfb8aa3b5c5e7820 */ /* 0x000fe20000410000 */
[-C--:B------:R-:W-:Y:S01]  /*3da0*/  IADD3 R25, P4, R25, R2.reuse, RZ ;  /* 0x0000000219197210 */ /* 0x080fe20007f9e0ff */
[----:B------:R-:W-:Y:S01]  /*3db0*/  FMUL.FTZ R154, R119, -1.4426950216293334961 ;  /* 0xbfb8aa3b779a7820 */ /* 0x000fe20000410000 */
[----:B------:R-:W-:Y:S01]  /*3dc0*/  IADD3 R23, P5, R23, R2, RZ ;  /* 0x0000000217177210 */ /* 0x000fe20007fbe0ff */
[----:B------:R-:W2:Y:S01]  /*3dd0*/  MUFU.EX2 R153, R153 ;  /* 0x0000009900997308 */ /* 0x000ea20000000800 */
[----:B------:R-:W-:Y:S01]  /*3de0*/  FMUL.FTZ R2, R62, -1.4426950216293334961 ;  /* 0xbfb8aa3b3e027820 */ /* 0x000fe20000410000 */
[----:B0-----:R-:W-:Y:S01]  /*3df0*/  FADD.FTZ R132, R132, 1 ;  /* 0x3f80000084847421 */ /* 0x001fe20000010000 */
[----:B------:R-:W-:Y:S01]  /*3e00*/  FMUL.FTZ R157, R124, -1.4426950216293334961 ;  /* 0xbfb8aa3b7c9d7820 */ /* 0x000fe20000410000 */
[----:B------:R-:W-:Y:S01]  /*3e10*/  FMUL.FTZ R155, R128, -1.4426950216293334961 ;  /* 0xbfb8aa3b809b7820 */ /* 0x000fe20000410000 */
[----:B------:R-:W-:Y:S01]  /*3e20*/  FMUL.FTZ R116, R41, -1.4426950216293334961 ;  /* 0xbfb8aa3b29747820 */ /* 0x000fe20000410000 */
[----:B------:R-:W-:Y:S01]  /*3e30*/  FMUL.FTZ R111, R40, -1.4426950216293334961 ;  /* 0xbfb8aa3b286f7820 */ /* 0x000fe20000410000 */
[----:B------:R-:W-:Y:S01]  /*3e40*/  FMUL.FTZ R151, R130, -1.4426950216293334961 ;  /* 0xbfb8aa3b82977820 */ /* 0x000fe20000410000 */
[----:B------:R0:W-:Y:S01]  /*3e50*/  MUFU.EX2 R121, R2 ;  /* 0x0000000200797308 */ /* 0x0001e20000000800 */
[----:B-1----:R-:W-:Y:S01]  /*3e60*/  FMUL.FTZ R89, R89, R4 ;  /* 0x0000000459597220 */ /* 0x002fe20000410000 */
[----:B------:R-:W-:Y:S01]  /*3e70*/  FMUL.FTZ R147, R148, -1.4426950216293334961 ;  /* 0xbfb8aa3b94937820 */ /* 0x000fe20000410000 */
[----:B------:R-:W-:Y:S01]  /*3e80*/  FMUL.FTZ R145, R24, -1.4426950216293334961 ;  /* 0xbfb8aa3b18917820 */ /* 0x000fe20000410000 */
[----:B------:R-:W-:Y:S01]  /*3e90*/  FMUL.FTZ R98, R39, -1.4426950216293334961 ;  /* 0xbfb8aa3b27627820 */ /* 0x000fe20000410000 */
[----:B------:R-:W-:Y:S01]  /*3ea0*/  FMUL.FTZ R114, R43, -1.4426950216293334961 ;  /* 0xbfb8aa3b2b727820 */ /* 0x000fe20000410000 */
[----:B------:R-:W-:Y:S01]  /*3eb0*/  FMUL.FTZ R120, R30, -1.4426950216293334961 ;  /* 0xbfb8aa3b1e787820 */ /* 0x000fe20000410000 */
[----:B------:R-:W-:Y:S01]  /*3ec0*/  FMUL.FTZ R143, R26, -1.4426950216293334961 ;  /* 0xbfb8aa3b1a8f7820 */ /* 0x000fe20000410000 */
[----:B------:R-:W1:Y:S01]  /*3ed0*/  MUFU.RCP R132, R132 ;  /* 0x0000008400847308 */ /* 0x000e620000001000 */
[----:B--2---:R-:W-:Y:S01]  /*3ee0*/  FADD.FTZ R4, R153, 1 ;  /* 0x3f80000099047421 */ /* 0x004fe20000010000 */
[----:B0-----:R-:W-:Y:S01]  /*3ef0*/  FMUL.FTZ R2, R65, -1.4426950216293334961 ;  /* 0xbfb8aa3b41027820 */ /* 0x001fe20000410000 */
[----:B------:R-:W-:Y:S01]  /*3f00*/  FMUL.FTZ R141, R28, -1.4426950216293334961 ;  /* 0xbfb8aa3b1c8d7820 */ /* 0x000fe20000410000 */
[----:B------:R-:W-:Y:S01]  /*3f10*/  FMUL.FTZ R100, R37, -1.4426950216293334961 ;  /* 0xbfb8aa3b25647820 */ /* 0x000fe20000410000 */
[----:B------:R-:W-:Y:S01]  /*3f20*/  FMUL.FTZ R102, R55, -1.4426950216293334961 ;  /* 0xbfb8aa3b37667820 */ /* 0x000fe20000410000 */
[----:B------:R-:W-:Y:S01]  /*3f30*/  FMUL.FTZ R97, R54, -1.4426950216293334961 ;  /* 0xbfb8aa3b36617820 */ /* 0x000fe20000410000 */
[----:B------:R-:W-:Y:S01]  /*3f40*/  FMUL.FTZ R104, R53, -1.4426950216293334961 ;  /* 0xbfb8aa3b35687820 */ /* 0x000fe20000410000 */
[----:B------:R-:W0:Y:S01]  /*3f50*/  MUFU.RCP R4, R4 ;  /* 0x0000000400047308 */ /* 0x000e220000001000 */
[----:B------:R-:W-:Y:S01]  /*3f60*/  FMUL.FTZ R101, R50, -1.4426950216293334961 ;  /* 0xbfb8aa3b32657820 */ /* 0x000fe20000410000 */
[----:B------:R-:W-:Y:S01]  /*3f70*/  FMUL.FTZ R108, R49, -1.4426950216293334961 ;  /* 0xbfb8aa3b316c7820 */ /* 0x000fe20000410000 */
[----:B------:R-:W-:Y:S01]  /*3f80*/  FMUL.FTZ R99, R52, -1.4426950216293334961 ;  /* 0xbfb8aa3b34637820 */ /* 0x000fe20000410000 */
[----:B------:R-:W-:Y:S01]  /*3f90*/  FMUL.FTZ R106, R51, -1.4426950216293334961 ;  /* 0xbfb8aa3b336a7820 */ /* 0x000fe20000410000 */
[----:B------:R-:W-:Y:S01]  /*3fa0*/  FMUL.FTZ R103, R48, -1.4426950216293334961 ;  /* 0xbfb8aa3b30677820 */ /* 0x000fe20000410000 */
[----:B------:R-:W-:Y:S01]  /*3fb0*/  FMUL.FTZ R110, R47, -1.4426950216293334961 ;  /* 0xbfb8aa3b2f6e7820 */ /* 0x000fe20000410000 */
[----:B------:R-:W-:Y:S01]  /*3fc0*/  FMUL.FTZ R105, R46, -1.4426950216293334961 ;  /* 0xbfb8aa3b2e697820 */ /* 0x000fe20000410000 */
[----:B------:R-:W2:Y:S01]  /*3fd0*/  MUFU.EX2 R2, R2 ;  /* 0x0000000200027308 */ /* 0x000ea20000000800 */
[----:B-1----:R-:W-:Y:S01]  /*3fe0*/  FMUL.FTZ R123, R123, R132 ;  /* 0x000000847b7b7220 */ /* 0x002fe20000410000 */
[----:B------:R-:W-:Y:S01]  /*3ff0*/  FMUL.FTZ R112, R45, -1.4426950216293334961 ;  /* 0xbfb8aa3b2d707820 */ /* 0x000fe20000410000 */
[----:B------:R-:W-:Y:S01]  /*4000*/  FMUL.FTZ R109, R42, -1.4426950216293334961 ;  /* 0xbfb8aa3b2a6d7820 */ /* 0x000fe20000410000 */
[C-C-:B------:R-:W-:Y:S01]  /*4010*/  FFMA.FTZ R58, R86.reuse, R58, R95.reuse ;  /* 0x0000003a563a7223 */ /* 0x140fe2000001005f */
[C-C-:B------:R-:W-:Y:S01]  /*4020*/  FFMA.FTZ R83, R86.reuse, R83, R95.reuse ;  /* 0x0000005356537223 */ /* 0x140fe2000001005f */
[----:B------:R-:W-:Y:S01]  /*4030*/  FFMA.FTZ R86, R86, R96, R95 ;  /* 0x0000006056567223 */ /* 0x000fe2000001005f */
[----:B------:R-:W-:Y:S01]  /*4040*/  FMUL.FTZ R107, R44, -1.4426950216293334961 ;  /* 0xbfb8aa3b2c6b7820 */ /* 0x000fe20000410000 */
[----:B------:R-:W1:Y:S01]  /*4050*/  MUFU.EX2 R90, R90 ;  /* 0x0000005a005a7308 */ /* 0x000e620000000800 */
[----:B0-----:R-:W-:Y:S01]  /*4060*/  FMUL.FTZ R125, R125, R4 ;  /* 0x000000047d7d7220 */ /* 0x001fe20000410000 */
[----:B------:R-:W-:Y:S01]  /*4070*/  IADD3.X R4, RZ, R32, RZ, P6, !PT ;  /* 0x00000020ff047210 */ /* 0x000fe200037fe4ff */
[----:B------:R-:W-:Y:S01]  /*4080*/  FMUL.FTZ R113, R56, -1.4426950216293334961 ;  /* 0xbfb8aa3b38717820 */ /* 0x000fe20000410000 */
[----:B------:R-:W-:Y:S01]  /*4090*/  FMUL.FTZ R118, R57, -1.4426950216293334961 ;  /* 0xbfb8aa3b39767820 */ /* 0x000fe20000410000 */
[----:B------:R-:W-:Y:S01]  /*40a0*/  FMUL.FTZ R115, R58, -1.4426950216293334961 ;  /* 0xbfb8aa3b3a737820 */ /* 0x000fe20000410000 */
[----:B------:R-:W-:Y:S01]  /*40b0*/  FMUL.FTZ R122, R61, -1.4426950216293334961 ;  /* 0xbfb8aa3b3d7a7820 */ /* 0x000fe20000410000 */
[----:B------:R-:W-:Y:S01]  /*40c0*/  FMUL.FTZ R156, R60, -1.4426950216293334961 ;  /* 0xbfb8aa3b3c9c7820 */ /* 0x000fe20000410000 */
[----:B------:R-:W0:Y:S01]  /*40d0*/  MUFU.EX2 R91, R91 ;  /* 0x0000005b005b7308 */ /* 0x000e220000000800 */
[----:B--2---:R-:W-:Y:S01]  /*40e0*/  FADD.FTZ R132, R2, 1 ;  /* 0x3f80000002847421 */ /* 0x004fe20000010000 */
[----:B------:R-:W-:Y:S01]  /*40f0*/  LEA R2, P6, R3, UR6, 0x1 ;  /* 0x0000000603027c11 */ /* 0x000fe2000f8c08ff */
[----:B------:R-:W-:Y:S01]  /*4100*/  FMUL.FTZ R126, R63, -1.4426950216293334961 ;  /* 0xbfb8aa3b3f7e7820 */ /* 0x000fe20000410000 */
[----:B------:R-:W-:Y:S01]  /*4110*/  FMUL.FTZ R127, R64, -1.4426950216293334961 ;  /* 0xbfb8aa3b407f7820 */ /* 0x000fe20000410000 */
[----:B------:R-:W-:Y:S01]  /*4120*/  FMUL.FTZ R136, R73, -1.4426950216293334961 ;  /* 0xbfb8aa3b49887820 */ /* 0x000fe20000410000 */
[----:B------:R-:W-:Y:S01]  /*4130*/  LEA.HI.X R3, R3, UR7, R4, 0x1, P6 ;  /* 0x0000000703037c11 */ /* 0x000fe2000b0f0c04 */
[----:B------:R-:W-:Y:S01]  /*4140*/  FMUL.FTZ R149, R69, -1.4426950216293334961 ;  /* 0xbfb8aa3b45957820 */ /* 0x000fe20000410000 */
[----:B------:R-:W2:Y:S01]  /*4150*/  MUFU.EX2 R94, R94 ;  /* 0x0000005e005e7308 */ /* 0x000ea20000000800 */
[----:B------:R-:W-:Y:S01]  /*4160*/  LEA R4, P6, R6, UR6, 0x1 ;  /* 0x0000000606047c11 */ /* 0x000fe2000f8c08ff */
[----:B-1----:R-:W-:Y:S01]  /*4170*/  FADD.FTZ R90, R90, 1 ;  /* 0x3f8000005a5a7421 */ /* 0x002fe20000010000 */
[----:B------:R-:W-:Y:S01]  /*4180*/  FMUL.FTZ R144, R80, -1.4426950216293334961 ;  /* 0xbfb8aa3b50907820 */ /* 0x000fe20000410000 */
[----:B------:R-:W-:Y:S01]  /*4190*/  FMUL.FTZ R134, R67, -1.4426950216293334961 ;  /* 0xbfb8aa3b43867820 */ /* 0x000fe20000410000 */
[----:B------:R-:W-:Y:S01]  /*41a0*/  LEA.HI.X R5, R6, UR7, R5, 0x1, P6 ;  /* 0x0000000706057c11 */ /* 0x000fe2000b0f0c05 */
[----:B------:R-:W-:Y:S01]  /*41b0*/  FMUL.FTZ R131, R72, -1.4426950216293334961 ;  /* 0xbfb8aa3b48837820 */ /* 0x000fe20000410000 */
[----:B------:R-:W-:Y:S01]  /*41c0*/  LEA R6, P6, R8, UR6, 0x1 ;  /* 0x0000000608067c11 */ /* 0x000fe2000f8c08ff */
[----:B------:R-:W1:Y:S01]  /*41d0*/  MUFU.EX2 R154, R154 ;  /* 0x0000009a009a7308 */ /* 0x000e620000000800 */
[----:B0-----:R-:W-:Y:S01]  /*41e0*/  FADD.FTZ R91, R91, 1 ;  /* 0x3f8000005b5b7421 */ /* 0x001fe20000010000 */
[----:B------:R-:W-:Y:S01]  /*41f0*/  FMUL.FTZ R135, R68, -1.4426950216293334961 ;  /* 0xbfb8aa3b44877820 */ /* 0x000fe20000410000 */
[----:B------:R-:W-:Y:S01]  /*4200*/  LEA.HI.X R7, R8, UR7, R7, 0x1, P6 ;  /* 0x0000000708077c11 */ /* 0x000fe2000b0f0c07 */
[----:B------:R-:W-:Y:S01]  /*4210*/  FMUL.FTZ R138, R75, -1.4426950216293334961 ;  /* 0xbfb8aa3b4b8a7820 */ /* 0x000fe20000410000 */
[----:B------:R-:W-:Y:S01]  /*4220*/  LEA R8, P6, R9, UR6, 0x1 ;  /* 0x0000000609087c11 */ /* 0x000fe2000f8c08ff */
[----:B------:R-:W-:Y:S01]  /*4230*/  FMUL.FTZ R140, R79, -1.4426950216293334961 ;  /* 0xbfb8aa3b4f8c7820 */ /* 0x000fe20000410000 */
[----:B------:R-:W-:Y:S01]  /*4240*/  FMUL.FTZ R152, R83, -1.4426950216293334961 ;  /* 0xbfb8aa3b53987820 */ /* 0x000fe20000410000 */
[----:B------:R-:W0:Y:S01]  /*4250*/  MUFU.EX2 R157, R157 ;  /* 0x0000009d009d7308 */ /* 0x000e220000000800 */
[----:B------:R-:W-:Y:S01]  /*4260*/  LEA.HI.X R9, R9, UR7, R10, 0x1, P6 ;  /* 0x0000000709097c11 */ /* 0x000fe2000b0f0c0a */
[----:B--2---:R-:W-:Y:S01]  /*4270*/  FADD.FTZ R94, R94, 1 ;  /* 0x3f8000005e5e7421 */ /* 0x004fe20000010000 */
[----:B------:R-:W-:Y:S01]  /*4280*/  LEA R10, P6, R12, UR6, 0x1 ;  /* 0x000000060c0a7c11 */ /* 0x000fe2000f8c08ff */
[----:B------:R-:W-:Y:S01]  /*4290*/  FMUL.FTZ R142, R84, -1.4426950216293334961 ;  /* 0xbfb8aa3b548e7820 */ /* 0x000fe20000410000 */
[----:B------:R-:W-:Y:S01]  /*42a0*/  FMUL.FTZ R139, R70, -1.4426950216293334961 ;  /* 0xbfb8aa3b468b7820 */ /* 0x000fe20000410000 */
[----:B------:R-:W-:Y:S01]  /*42b0*/  FMUL.FTZ R146, R76, -1.4426950216293334961 ;  /* 0xbfb8aa3b4c927820 */ /* 0x000fe20000410000 */
[----:B------:R-:W-:Y:S01]  /*42c0*/  LEA.HI.X R11, R12, UR7, R11, 0x1, P6 ;  /* 0x000000070c0b7c11 */ /* 0x000fe2000b0f0c0b */
[----:B------:R-:W2:Y:S01]  /*42d0*/  MUFU.EX2 R155, R155 ;  /* 0x0000009b009b7308 */ /* 0x000ea20000000800 */
[----:B-1----:R-:W-:Y:S01]  /*42e0*/  FADD.FTZ R154, R154, 1 ;  /* 0x3f8000009a9a7421 */ /* 0x002fe20000010000 */
[----:B------:R-:W-:Y:S01]  /*42f0*/  LEA R12, P6, R14, UR6, 0x1 ;  /* 0x000000060e0c7c11 */ /* 0x000fe2000f8c08ff */
[----:B------:R-:W-:Y:S01]  /*4300*/  FMUL.FTZ R137, R77, -1.4426950216293334961 ;  /* 0xbfb8aa3b4d897820 */ /* 0x000fe20000410000 */
[----:B------:R-:W-:Y:S01]  /*4310*/  FMUL.FTZ R93, R71, -1.4426950216293334961 ;  /* 0xbfb8aa3b475d7820 */ /* 0x000fe20000410000 */
[----:B------:R-:W-:Y:S01]  /*4320*/  FMUL.FTZ R96, R86, -1.4426950216293334961 ;  /* 0xbfb8aa3b56607820 */ /* 0x000fe20000410000 */
[----:B------:R-:W-:Y:S01]  /*4330*/  LEA.HI.X R13, R14, UR7, R13, 0x1, P6 ;  /* 0x000000070e0d7c11 */ /* 0x000fe2000b0f0c0d */
[----:B------:R-:W-:Y:S01]  /*4340*/  FADD.FTZ R121, R121, 1 ;  /* 0x3f80000079797421 */ /* 0x000fe20000010000 */
[----:B------:R-:W1:Y:S01]  /*4350*/  MUFU.EX2 R116, R116 ;  /* 0x0000007400747308 */ /* 0x000e620000000800 */
[----:B0-----:R-:W-:Y:S01]  /*4360*/  FADD.FTZ R157, R157, 1 ;  /* 0x3f8000009d9d7421 */ /* 0x001fe20000010000 */
[----:B------:R-:W-:Y:S01]  /*4370*/  LEA R14, P6, R16, UR6, 0x1 ;  /* 0x00000006100e7c11 */ /* 0x000fe2000f8c08ff */
[----:B------:R-:W-:Y:S01]  /*4380*/  FADD.FTZ R129, R129, 1 ;  /* 0x3f80000081817421 */ /* 0x000fe20000010000 */
[----:B------:R-:W-:-:S02]  /*4390*/  FADD.FTZ R133, R133, 1 ;  /* 0x3f80000085857421 */ /* 0x000fc40000010000 */
[----:B------:R-:W-:Y:S02]  /*43a0*/  LEA.HI.X R15, R16, UR7, R15, 0x1, P6 ;  /* 0x00000007100f7c11 */ /* 0x000fe4000b0f0c0f */
[----:B------:R-:W0:Y:S01]  /*43b0*/  MUFU.EX2 R111, R111 ;  /* 0x0000006f006f7308 */ /* 0x000e220000000800 */
[----:B--2---:R-:W-:Y:S01]  /*43c0*/  FADD.FTZ R155, R155, 1 ;  /* 0x3f8000009b9b7421 */ /* 0x004fe20000010000 */
[----:B------:R-:W-:-:S04]  /*43d0*/  LEA R16, P6, R18, UR6, 0x1 ;  /* 0x0000000612107c11 */ /* 0x000fc8000f8c08ff */
[----:B------:R-:W-:Y:S02]  /*43e0*/  LEA.HI.X R17, R18, UR7, R17, 0x1, P6 ;  /* 0x0000000712117c11 */ /* 0x000fe4000b0f0c11 */
[----:B------:R-:W2:Y:S01]  /*43f0*/  MUFU.EX2 R151, R151 ;  /* 0x0000009700977308 */ /* 0x000ea20000000800 */
[----:B-1----:R-:W-:Y:S01]  /*4400*/  FADD.FTZ R116, R116, 1 ;  /* 0x3f80000074747421 */ /* 0x002fe20000010000 */
[----:B------:R-:W-:-:S04]  /*4410*/  LEA R18, P6, R19, UR6, 0x1 ;  /* 0x0000000613127c11 */ /* 0x000fc8000f8c08ff */
[----:B------:R-:W-:Y:S02]  /*4420*/  LEA.HI.X R19, R19, UR7, R20, 0x1, P6 ;  /* 0x0000000713137c11 */ /* 0x000fe4000b0f0c14 */
[----:B------:R-:W1:Y:S01]  /*4430*/  MUFU.EX2 R147, R147 ;  /* 0x0000009300937308 */ /* 0x000e620000000800 */
[----:B0-----:R-:W-:Y:S01]  /*4440*/  FADD.FTZ R111, R111, 1 ;  /* 0x3f8000006f6f7421 */ /* 0x001fe20000010000 */
[----:B------:R-:W-:-:S04]  /*4450*/  LEA R20, P6, R22, UR6, 0x1 ;  /* 0x0000000616147c11 */ /* 0x000fc8000f8c08ff */
[----:B------:R-:W-:Y:S02]  /*4460*/  LEA.HI.X R21, R22, UR7, R21, 0x1, P6 ;  /* 0x0000000716157c11 */ /* 0x000fe4000b0f0c15 */
[----:B------:R-:W0:Y:S01]  /*4470*/  MUFU.EX2 R145, R145 ;  /* 0x0000009100917308 */ /* 0x000e220000000800 */
[----:B--2---:R-:W-:-:S07]  /*4480*/  FADD.FTZ R153, R151, 1 ;  /* 0x3f80000097997421 */ /* 0x004fce0000010000 */
[----:B------:R-:W2:Y:S01]  /*4490*/  MUFU.EX2 R98, R98 ;  /* 0x0000006200627308 */ /* 0x000ea20000000800 */
[----:B-1----:R-:W-:-:S07]  /*44a0*/  FADD.FTZ R151, R147, 1 ;  /* 0x3f80000093977421 */ /* 0x002fce0000010000 */
[----:B------:R-:W1:Y:S01]  /*44b0*/  MUFU.EX2 R114, R114 ;  /* 0x0000007200727308 */ /* 0x000e620000000800 */
[----:B0-----:R-:W-:-:S07]  /*44c0*/  FADD.FTZ R147, R145, 1 ;  /* 0x3f80000091937421 */ /* 0x001fce0000010000 */
        /* <DEDUP_REMOVED lines=22> */
[----:B------:R-:W1:Y:S01]  /*4630*/  MUFU.RCP R90, R90 ;  /* 0x0000005a005a7308 */ /* 0x000e620000001000 */
[----:B0-----:R-:W-:-:S07]  /*4640*/  FADD.FTZ R99, R99, 1 ;  /* 0x3f80000063637421 */ /* 0x001fce0000010000 */
[----:B------:R-:W0:Y:S01]  /*4650*/  MUFU.RCP R91, R91 ;  /* 0x0000005b005b7308 */ /* 0x000e220000001000 */
[----:B--2---:R-:W-:-:S07]  /*4660*/  FADD.FTZ R106, R106, 1 ;  /* 0x3f8000006a6a7421 */ /* 0x004fce0000010000 */
[----:B------:R2:W3:Y:S01]  /*4670*/  MUFU.RCP R95, R94 ;  /* 0x0000005e005f7308 */ /* 0x0004e20000001000 */
[----:B-1----:R-:W-:Y:S01]  /*4680*/  FMUL.FTZ R87, R87, R90 ;  /* 0x0000005a57577220 */ /* 0x002fe20000410000 */
[----:B------:R-:W-:-:S06]  /*4690*/  FMUL.FTZ R90, R81, -1.4426950216293334961 ;  /* 0xbfb8aa3b515a7820 */ /* 0x000fcc0000410000 */
[----:B------:R-:W1:Y:S01]  /*46a0*/  MUFU.EX2 R103, R103 ;  /* 0x0000006700677308 */ /* 0x000e620000000800 */
[----:B0-----:R-:W-:Y:S01]  /*46b0*/  FMUL.FTZ R88, R88, R91 ;  /* 0x0000005b58587220 */ /* 0x001fe20000410000 */
[----:B------:R-:W-:Y:S01]  /*46c0*/  FMUL.FTZ R91, R85, -1.4426950216293334961 ;  /* 0xbfb8aa3b555b7820 */ /* 0x000fe20000410000 */
[----:B--2---:R-:W-:-:S03]  /*46d0*/  FMUL.FTZ R94, R78, -1.4426950216293334961 ;  /* 0xbfb8aa3b4e5e7820 */ /* 0x004fc60000410000 */
[----:B------:R-:W-:Y:S02]  /*46e0*/  F2FP.BF16.F32.PACK_AB R87, R88, R87 ;  /* 0x000000575857723e */ /* 0x000fe400000010ff */
[----:B------:R-:W0:Y:S01]  /*46f0*/  MUFU.EX2 R110, R110 ;  /* 0x0000006e006e7308 */ /* 0x000e220000000800 */
[----:B---3--:R-:W-:Y:S01]  /*4700*/  FMUL.FTZ R92, R92, R95 ;  /* 0x0000005f5c5c7220 */ /* 0x008fe20000410000 */
[----:B------:R-:W-:Y:S01]  /*4710*/  FMUL.FTZ R95, R82, -1.4426950216293334961 ;  /* 0xbfb8aa3b525f7820 */ /* 0x000fe20000410000 */
[----:B------:R-:W-:Y:S03]  /*4720*/  STG.E.U16 desc[UR8][R2.64], R87 ;  /* 0x0000005702007986 */ /* 0x000fe6000c101508 */
[----:B------:R-:W-:Y:S02]  /*4730*/  F2FP.BF16.F32.PACK_AB R89, R92, R89 ;  /* 0x000000595c59723e */ /* 0x000fe400000010ff */
[----:B------:R-:W2:Y:S01]  /*4740*/  MUFU.EX2 R105, R105 ;  /* 0x0000006900697308 */ /* 0x000ea20000000800 */
[----:B-1----:R-:W-:-:S02]  /*4750*/  FADD.FTZ R103, R103, 1 ;  /* 0x3f80000067677421 */ /* 0x002fc40000010000 */
[----:B------:R-:W-:Y:S05]  /*4760*/  STG.E.U16 desc[UR8][R2.64+0x4], R89 ;  /* 0x0000045902007986 */ /* 0x000fea000c101508 */
[----:B------:R-:W1:Y:S01]  /*4770*/  MUFU.EX2 R112, R112 ;  /* 0x0000007000707308 */ /* 0x000e620000000800 */
[----:B0-----:R-:W-:-:S07]  /*4780*/  FADD.FTZ R110, R110, 1 ;  /* 0x3f8000006e6e7421 */ /* 0x001fce0000010000 */
[----:B------:R-:W0:Y:S01]  /*4790*/  MUFU.EX2 R109, R109 ;  /* 0x0000006d006d7308 */ /* 0x000e220000000800 */
[----:B--2---:R-:W-:-:S07]  /*47a0*/  FADD.FTZ R105, R105, 1 ;  /* 0x3f80000069697421 */ /* 0x004fce0000010000 */
[----:B------:R-:W2:Y:S01]  /*47b0*/  MUFU.RCP R154, R154 ;  /* 0x0000009a009a7308 */ /* 0x000ea20000001000 */
[----:B-1----:R-:W-:-:S07]  /*47c0*/  FADD.FTZ R112, R112, 1 ;  /* 0x3f80000070707421 */ /* 0x002fce0000010000 */
[----:B------:R-:W1:Y:S01]  /*47d0*/  MUFU.EX2 R107, R107 ;  /* 0x0000006b006b7308 */ /* 0x000e620000000800 */
[----:B0-----:R-:W-:-:S07]  /*47e0*/  FADD.FTZ R109, R109, 1 ;  /* 0x3f8000006d6d7421 */ /* 0x001fce0000010000 */
[----:B------:R-:W0:Y:S01]  /*47f0*/  MUFU.RCP R157, R157 ;  /* 0x0000009d009d7308 */ /* 0x000e220000001000 */
[----:B--2---:R-:W-:Y:S01]  /*4800*/  FMUL.FTZ R119, R119, R154 ;  /* 0x0000009a77777220 */ /* 0x004fe20000410000 */
[----:B------:R-:W-:Y:S02]  /*4810*/  IADD3.X R154, RZ, R32, RZ, P5, !PT ;  /* 0x00000020ff9a7210 */ /* 0x000fe40002ffe4ff */
[----:B------:R-:W-:-:S04]  /*4820*/  LEA R22, P5, R23, UR6, 0x1 ;  /* 0x0000000617167c11 */ /* 0x000fc8000f8a08ff */
[----:B------:R-:W2:Y:S01]  /*4830*/  MUFU.RCP R155, R155 ;  /* 0x0000009b009b7308 */ /* 0x000ea20000001000 */
[----:B-1----:R-:W-:Y:S01]  /*4840*/  FADD.FTZ R107, R107, 1 ;  /* 0x3f8000006b6b7421 */ /* 0x002fe20000010000 */
[----:B------:R-:W-:-:S06]  /*4850*/  LEA.HI.X R23, R23, UR7, R154, 0x1, P5 ;  /* 0x0000000717177c11 */ /* 0x000fcc000a8f0c9a */
[----:B------:R-:W1:Y:S01]  /*4860*/  MUFU.EX2 R113, R113 ;  /* 0x0000007100717308 */ /* 0x000e620000000800 */
[----:B0-----:R-:W-:-:S05]  /*4870*/  FMUL.FTZ R124, R124, R157 ;  /* 0x0000009d7c7c7220 */ /* 0x001fca0000410000 */
[----:B------:R-:W-:Y:S02]  /*4880*/  F2FP.BF16.F32.PACK_AB R119, R124, R119 ;  /* 0x000000777c77723e */ /* 0x000fe400000010ff */
[----:B------:R-:W0:Y:S01]  /*4890*/  MUFU.EX2 R118, R118 ;  /* 0x0000007600767308 */ /* 0x000e220000000800 */
[----:B--2---:R-:W-:-:S05]  /*48a0*/  FMUL.FTZ R128, R128, R155 ;  /* 0x0000009b80807220 */ /* 0x004fca0000410000 */
[----:B------:R-:W-:Y:S02]  /*48b0*/  F2FP.BF16.F32.PACK_AB R123, R128, R123 ;  /* 0x0000007b807b723e */ /* 0x000fe400000010ff */
[----:B------:R-:W2:Y:S01]  /*48c0*/  MUFU.EX2 R115, R115 ;  /* 0x0000007300737308 */ /* 0x000ea20000000800 */
[----:B-1----:R-:W-:-:S07]  /*48d0*/  FADD.FTZ R113, R113, 1 ;  /* 0x3f80000071717421 */ /* 0x002fce0000010000 */
[----:B------:R-:W1:Y:S01]  /*48e0*/  MUFU.EX2 R122, R122 ;  /* 0x0000007a007a7308 */ /* 0x000e620000000800 */
[----:B0-----:R-:W-:-:S07]  /*48f0*/  FADD.FTZ R118, R118, 1 ;  /* 0x3f80000076767421 */ /* 0x001fce0000010000 */
[----:B------:R-:W0:Y:S01]  /*4900*/  MUFU.RCP R116, R116 ;  /* 0x0000007400747308 */ /* 0x000e220000001000 */
[----:B--2---:R-:W-:-:S07]  /*4910*/  FADD.FTZ R115, R115, 1 ;  /* 0x3f80000073737421 */ /* 0x004fce0000010000 */
[----:B------:R-:W2:Y:S01]  /*4920*/  MUFU.RCP R111, R111 ;  /* 0x0000006f006f7308 */ /* 0x000ea20000001000 */
[----:B-1----:R-:W-:-:S07]  /*4930*/  FADD.FTZ R122, R122, 1 ;  /* 0x3f8000007a7a7421 */ /* 0x002fce0000010000 */
[----:B------:R-:W-:Y:S01]  /*4940*/  MUFU.EX2 R156, R156 ;  /* 0x0000009c009c7308 */ /* 0x000fe20000000800 */
[----:B0-----:R-:W-:Y:S01]  /*4950*/  FMUL.FTZ R116, R41, R116 ;  /* 0x0000007429747220 */ /* 0x001fe20000410000 */
[----:B------:R-:W-:-:S05]  /*4960*/  PRMT R41, R89, 0x7632, R41 ;  /* 0x0000763259297816 */ /* 0x000fca0000000029 */
[----:B------:R-:W-:Y:S01]  /*4970*/  STG.E.U16 desc[UR8][R2.64+0x6], R41 ;  /* 0x0000062902007986 */ /* 0x000fe2000c101508 */
[----:B------:R-:W0:Y:S01]  /*4980*/  MUFU.RCP R153, R153 ;  /* 0x0000009900997308 */ /* 0x000e220000001000 */
[----:B--2---:R-:W-:Y:S01]  /*4990*/  FMUL.FTZ R111, R40, R111 ;  /* 0x0000006f286f7220 */ /* 0x004fe20000410000 */
[----:B------:R-:W-:-:S05]  /*49a0*/  PRMT R40, R87, 0x7632, R40 ;  /* 0x0000763257287816 */ /* 0x000fca0000000028 */
[----:B------:R1:W-:Y:S01]  /*49b0*/  STG.E.U16 desc[UR8][R2.64+0x2], R40 ;  /* 0x0000022802007986 */ /* 0x0003e2000c101508 */
[----:B------:R-:W2:Y:S03]  /*49c0*/  MUFU.RCP R151, R151 ;  /* 0x0000009700977308 */ /* 0x000ea60000001000 */
[----:B------:R-:W-:Y:S04]  /*49d0*/  STG.E.U16 desc[UR8][R4.64], R119 ;  /* 0x0000007704007986 */ /* 0x000fe8000c101508 */
[----:B------:R-:W-:Y:S01]  /*49e0*/  STG.E.U16 desc[UR8][R4.64+0x4], R123 ;  /* 0x0000047b04007986 */ /* 0x000fe2000c101508 */
[----:B------:R-:W3:Y:S01]  /*49f0*/  MUFU.RCP R147, R147 ;  /* 0x0000009300937308 */ /* 0x000ee20000001000 */
[----:B0-----:R-:W-:Y:S01]  /*4a00*/  FMUL.FTZ R130, R130, R153 ;  /* 0x0000009982827220 */ /* 0x001fe20000410000 */
[----:B-1----:R-:W-:-:S04]  /*4a10*/  PRMT R3, R119, 0x7632, R3 ;  /* 0x0000763277037816 */ /* 0x002fc80000000003 */
[----:B------:R-:W-:Y:S02]  /*4a20*/  F2FP.BF16.F32.PACK_AB R125, R130, R125 ;  /* 0x0000007d827d723e */ /* 0x000fe400000010ff */
[----:B------:R-:W0:Y:S01]  /*4a30*/  MUFU.EX2 R126, R126 ;  /* 0x0000007e007e7308 */ /* 0x000e220000000800 */
[----:B--2---:R-:W-:Y:S01]  /*4a40*/  FMUL.FTZ R151, R148, R151 ;  /* 0x0000009794977220 */ /* 0x004fe20000410000 */
[----:B------:R1:W-:Y:S01]  /*4a50*/  STG.E.U16 desc[UR8][R4.64+0x2], R3 ;  /* 0x0000020304007986 */ /* 0x0003e2000c101508 */
[----:B------:R-:W-:-:S05]  /*4a60*/  PRMT R2, R125, 0x7632, R2 ;  /* 0x000076327d027816 */ /* 0x000fca0000000002 */
[----:B------:R-:W2:Y:S01]  /*4a70*/  MUFU.EX2 R127, R127 ;  /* 0x0000007f007f7308 */ /* 0x000ea20000000800 */
[----:B---3--:R-:W-:-:S05]  /*4a80*/  FMUL.FTZ R154, R24, R147 ;  /* 0x00000093189a7220 */ /* 0x008fca0000410000 */
[----:B------:R-:W-:Y:S02]  /*4a90*/  F2FP.BF16.F32.PACK_AB R151, R154, R151 ;  /* 0x000000979a97723e */ /* 0x000fe400000010ff */
[----:B------:R3:W4:Y:S01]  /*4aa0*/  MUFU.RCP R141, R120 ;  /* 0x00000078008d7308 */ /* 0x0007220000001000 */
[----:B0-----:R-:W-:-:S07]  /*4ab0*/  FADD.FTZ R126, R126, 1 ;  /* 0x3f8000007e7e7421 */ /* 0x001fce0000010000 */
[----:B------:R-:W0:Y:S01]  /*4ac0*/  MUFU.RCP R98, R98 ;  /* 0x0000006200627308 */ /* 0x000e220000001000 */
[----:B---3--:R-:W-:Y:S01]  /*4ad0*/  FADD.FTZ R120, R117, 1 ;  /* 0x3f80000075787421 */ /* 0x008fe20000010000 */
[----:B------:R-:W-:Y:S01]  /*4ae0*/  FADD.FTZ R117, R156, 1 ;  /* 0x3f8000009c757421 */ /* 0x000fe20000010000 */
[----:B--2---:R-:W-:Y:S01]  /*4af0*/  FADD.FTZ R127, R127, 1 ;  /* 0x3f8000007f7f7421 */ /* 0x004fe20000010000 */
[----:B------:R-:W-:Y:S02]  /*4b00*/  IADD3.X R156, RZ, R32, RZ, P4, !PT ;  /* 0x00000020ff9c7210 */ /* 0x000fe400027fe4ff */
[C---:B------:R-:W-:Y:S02]  /*4b10*/  LEA R24, P4, R25.reuse, UR6, 0x1 ;  /* 0x0000000619187c11 */ /* 0x040fe4000f8808ff */
[----:B------:R-:W2:Y:S01]  /*4b20*/  MUFU.EX2 R136, R136 ;  /* 0x0000008800887308 */ /* 0x000ea20000000800 */
[----:B----4-:R-:W-:Y:S01]  /*4b30*/  FMUL.FTZ R141, R30, R141 ;  /* 0x0000008d1e8d7220 */ /* 0x010fe20000410000 */
[----:B------:R-:W-:-:S02]  /*4b40*/  LEA.HI.X R25, R25, UR7, R156, 0x1, P4 ;  /* 0x0000000719197c11 */ /* 0x000fc4000a0f0c9c */
[----:B------:R-:W-:-:S04]  /*4b50*/  IADD3.X R156, RZ, R32, RZ, P3, !PT ;  /* 0x00000020ff9c7210 */ /* 0x000fc80001ffe4ff */
[----:B------:R-:W3:Y:S01]  /*4b60*/  MUFU.RCP R114, R114 ;  /* 0x0000007200727308 */ /* 0x000ee20000001000 */
[----:B0-----:R-:W-:-:S05]  /*4b70*/  FMUL.FTZ R98, R39, R98 ;  /* 0x0000006227627220 */ /* 0x001fca0000410000 */
[----:B------:R-:W-:Y:S02]  /*4b80*/  F2FP.BF16.F32.PACK_AB R98, R98, R141 ;  /* 0x0000008d6262723e */ /* 0x000fe400000010ff */
[----:B------:R-:W0:Y:S01]  /*4b90*/  MUFU.EX2 R149, R149 ;  /* 0x0000009500957308 */ /* 0x000e220000000800 */
[----:B--2---:R-:W-:Y:S01]  /*4ba0*/  FADD.FTZ R136, R136, 1 ;  /* 0x3f80000088887421 */ /* 0x004fe20000010000 */
[----:B-1----:R-:W-:-:S06]  /*4bb0*/  PRMT R3, R98, 0x7632, R3 ;  /* 0x0000763262037816 */ /* 0x002fcc0000000003 */
[----:B------:R-:W1:Y:S01]  /*4bc0*/  MUFU.EX2 R144, R144 ;  /* 0x0000009000907308 */ /* 0x000e620000000800 */
[----:B---3--:R-:W-:Y:S01]  /*4bd0*/  FMUL.FTZ R114, R43, R114 ;  /* 0x000000722b727220 */ /* 0x008fe20000410000 */
[----:B------:R-:W-:-:S05]  /*4be0*/  PRMT R43, R123, 0x7632, R43 ;  /* 0x000076327b2b7816 */ /* 0x000fca000000002b */
[----:B------:R2:W-:Y:S01]  /*4bf0*/  STG.E.U16 desc[UR8][R4.64+0x6], R43 ;  /* 0x0000062b04007986 */ /* 0x0005e2000c101508 */
[----:B------:R-:W3:Y:S01]  /*4c00*/  MUFU.RCP R145, R145 ;  /* 0x0000009100917308 */ /* 0x000ee20000001000 */
[----:B0-----:R-:W-:Y:S02]  /*4c10*/  FADD.FTZ R148, R149, 1 ;  /* 0x3f80000095947421 */ /* 0x001fe40000010000 */
[----:B------:R-:W-:Y:S04]  /*4c20*/  STG.E.U16 desc[UR8][R6.64], R125 ;  /* 0x0000007d06007986 */ /* 0x000fe8000c101508 */
[----:B------:R-:W-:Y:S01]  /*4c30*/  STG.E.U16 desc[UR8][R6.64+0x2], R2 ;  /* 0x0000020206007986 */ /* 0x000fe2000c101508 */
[----:B------:R-:W0:Y:S01]  /*4c40*/  MUFU.RCP R143, R143 ;  /* 0x0000008f008f7308 */ /* 0x000e220000001000 */
[----:B-1----:R-:W-:Y:S01]  /*4c50*/  FADD.FTZ R149, R144, 1 ;  /* 0x3f80000090957421 */ /* 0x002fe20000010000 */
[----:B--2---:R-:W-:Y:S01]  /*4c60*/  PRMT R5, R151, 0x7632, R5 ;  /* 0x0000763297057816 */ /* 0x004fe20000000005 */
[----:B------:R-:W-:Y:S05]  /*4c70*/  STG.E.U16 desc[UR8][R6.64+0x4], R151 ;  /* 0x0000049706007986 */ /* 0x000fea000c101508 */
[----:B------:R-:W1:Y:S01]  /*4c80*/  MUFU.EX2 R134, R134 ;  /* 0x0000008600867308 */ /* 0x000e620000000800 */
[----:B---3--:R-:W-:Y:S01]  /*4c90*/  FMUL.FTZ R145, R26, R145 ;  /* 0x000000911a917220 */ /* 0x008fe20000410000 */
[----:B------:R2:W-:Y:S01]  /*4ca0*/  STG.E.U16 desc[UR8][R6.64+0x6], R5 ;  /* 0x0000060506007986 */ /* 0x0005e2000c101508 */
[----:B------:R-:W-:-:S03]  /*4cb0*/  LEA R26, P3, R27, UR6, 0x1 ;  /* 0x000000061b1a7c11 */ /* 0x000fc6000f8608ff */
[----:B------:R3:W-:Y:S01]  /*4cc0*/  STG.E.U16 desc[UR8][R8.64+0x6], R3 ;  /* 0x0000060308007986 */ /* 0x0007e2000c101508 */
[----:B------:R-:W-:Y:S01]  /*4cd0*/  LEA.HI.X R27, R27, UR7, R156, 0x1, P3 ;  /* 0x000000071b1b7c11 */ /* 0x000fe200098f0c9c */
[----:B------:R-:W4:Y:S01]  /*4ce0*/  MUFU.EX2 R131, R131 ;  /* 0x0000008300837308 */ /* 0x000f220000000800 */
[----:B0-----:R-:W-:Y:S01]  /*4cf0*/  FMUL.FTZ R144, R28, R143 ;  /* 0x0000008f1c907220 */ /* 0x001fe20000410000 */
[----:B------:R-:W-:Y:S01]  /*4d00*/  STG.E.U16 desc[UR8][R8.64+0x4], R98 ;  /* 0x0000046208007986 */ /* 0x000fe2000c101508 */
[----:B------:R-:W-:Y:S02]  /*4d10*/  IADD3.X R156, RZ, R32, RZ, P2, !PT ;  /* 0x00000020ff9c7210 */ /* 0x000fe400017fe4ff */
[C---:B------:R-:W-:Y:S02]  /*4d20*/  LEA R28, P2, R29.reuse, UR6, 0x1 ;  /* 0x000000061d1c7c11 */ /* 0x040fe4000f8408ff */
[----:B------:R-:W-:Y:S01]  /*4d30*/  F2FP.BF16.F32.PACK_AB R144, R144, R145 ;  /* 0x000000919090723e */ /* 0x000fe200000010ff */
[----:B------:R-:W0:Y:S01]  /*4d40*/  MUFU.RCP R100, R100 ;  /* 0x0000006400647308 */ /* 0x000e220000001000 */
[----:B-1----:R-:W-:Y:S01]  /*4d50*/  FADD.FTZ R134, R134, 1 ;  /* 0x3f80000086867421 */ /* 0x002fe20000010000 */
[----:B------:R-:W-:-:S02]  /*4d60*/  LEA.HI.X R29, R29, UR7, R156, 0x1, P2 ;  /* 0x000000071d1d7c11 */ /* 0x000fc400090f0c9c */
[----:B------:R-:W-:Y:S01]  /*4d70*/  PRMT R4, R144, 0x7632, R4 ;  /* 0x0000763290047816 */ /* 0x000fe20000000004 */
[----:B------:R-:W-:Y:S03]  /*4d80*/  STG.E.U16 desc[UR8][R8.64], R144 ;  /* 0x0000009008007986 */ /* 0x000fe6000c101508 */
[----:B------:R-:W1:Y:S01]  /*4d90*/  MUFU.RCP R102, R102 ;  /* 0x0000006600667308 */ /* 0x000e620000001000 */
[----:B----4-:R-:W-:Y:S01]  /*4da0*/  FADD.FTZ R131, R131, 1 ;  /* 0x3f80000083837421 */ /* 0x010fe20000010000 */
[----:B------:R-:W-:Y:S06]  /*4db0*/  STG.E.U16 desc[UR8][R8.64+0x2], R4 ;  /* 0x0000020408007986 */ /* 0x000fec000c101508 */
[----:B------:R-:W4:Y:S01]  /*4dc0*/  MUFU.RCP R97, R97 ;  /* 0x0000006100617308 */ /* 0x000f220000001000 */
[----:B0-----:R-:W-:-:S07]  /*4dd0*/  FMUL.FTZ R100, R37, R100 ;  /* 0x0000006425647220 */ /* 0x001fce0000410000 */
[----:B------:R-:W0:Y:S01]  /*4de0*/  MUFU.RCP R104, R104 ;  /* 0x0000006800687308 */ /* 0x000e220000001000 */
[----:B-1----:R-:W-:-:S05]  /*4df0*/  FMUL.FTZ R55, R55, R102 ;  /* 0x0000006637377220 */ /* 0x002fca0000410000 */
[----:B------:R-:W-:Y:S02]  /*4e00*/  F2FP.BF16.F32.PACK_AB R55, R55, R100 ;  /* 0x000000643737723e */ /* 0x000fe400000010ff */
[----:B------:R-:W1:Y:S01]  /*4e10*/  MUFU.EX2 R135, R135 ;  /* 0x0000008700877308 */ /* 0x000e620000000800 */
[----:B----4-:R-:W-:Y:S01]  /*4e20*/  FMUL.FTZ R97, R54, R97 ;  /* 0x0000006136617220 */ /* 0x010fe20000410000 */
[----:B--2---:R-:W-:Y:S01]  /*4e30*/  PRMT R5, R55, 0x7632, R5 ;  /* 0x0000763237057816 */ /* 0x004fe20000000005 */
[----:B------:R-:W-:Y:S04]  /*4e40*/  STG.E.U16 desc[UR8][R10.64], R55 ;  /* 0x000000370a007986 */ /* 0x000fe8000c101508 */
[----:B------:R-:W-:Y:S01]  /*4e50*/  STG.E.U16 desc[UR8][R10.64+0x2], R5 ;  /* 0x000002050a007986 */ /* 0x000fe2000c101508 */
[----:B------:R-:W2:Y:S01]  /*4e60*/  MUFU.EX2 R138, R138 ;  /* 0x0000008a008a7308 */ /* 0x000ea20000000800 */
[----:B0-----:R-:W-:-:S05]  /*4e70*/  FMUL.FTZ R104, R53, R104 ;  /* 0x0000006835687220 */ /* 0x001fca0000410000 */
[----:B------:R-:W-:Y:S02]  /*4e80*/  F2FP.BF16.F32.PACK_AB R97, R104, R97 ;  /* 0x000000616861723e */ /* 0x000fe400000010ff */
[----:B------:R-:W0:Y:S01]  /*4e90*/  MUFU.EX2 R140, R140 ;  /* 0x0000008c008c7308 */ /* 0x000e220000000800 */
[----:B-1----:R-:W-:Y:S01]  /*4ea0*/  FADD.FTZ R135, R135, 1 ;  /* 0x3f80000087877421 */ /* 0x002fe20000010000 */
[----:B------:R-:W-:Y:S01]  /*4eb0*/  PRMT R2, R97, 0x7632, R2 ;  /* 0x0000763261027816 */ /* 0x000fe20000000002 */
[----:B------:R-:W-:Y:S04]  /*4ec0*/  STG.E.U16 desc[UR8][R10.64+0x4], R97 ;  /* 0x000004610a007986 */ /* 0x000fe8000c101508 */
[----:B------:R1:W-:Y:S01]  /*4ed0*/  STG.E.U16 desc[UR8][R10.64+0x6], R2 ;  /* 0x000006020a007986 */ /* 0x0003e2000c101508 */
[----:B------:R-:W4:Y:S01]  /*4ee0*/  MUFU.EX2 R152, R152 ;  /* 0x0000009800987308 */ /* 0x000f220000000800 */
[----:B--2---:R-:W-:-:S07]  /*4ef0*/  FADD.FTZ R138, R138, 1 ;  /* 0x3f8000008a8a7421 */ /* 0x004fce0000010000 */
[----:B------:R-:W2:Y:S01]  /*4f00*/  MUFU.RCP R101, R101 ;  /* 0x0000006500657308 */ /* 0x000ea20000001000 */
[----:B0-----:R-:W-:-:S07]  /*4f10*/  FADD.FTZ R140, R140, 1 ;  /* 0x3f8000008c8c7421 */ /* 0x001fce0000010000 */
[----:B------:R-:W0:Y:S01]  /*4f20*/  MUFU.RCP R108, R108 ;  /* 0x0000006c006c7308 */ /* 0x000e220000001000 */
[----:B----4-:R-:W-:-:S07]  /*4f30*/  FADD.FTZ R152, R152, 1 ;  /* 0x3f80000098987421 */ /* 0x010fce0000010000 */
[----:B------:R-:W4:Y:S01]  /*4f40*/  MUFU.EX2 R142, R142 ;  /* 0x0000008e008e7308 */ /* 0x000f220000000800 */
[----:B--2---:R-:W-:-:S07]  /*4f50*/  FMUL.FTZ R101, R50, R101 ;  /* 0x0000006532657220 */ /* 0x004fce0000410000 */
[----:B------:R-:W2:Y:S01]  /*4f60*/  MUFU.RCP R99, R99 ;  /* 0x0000006300637308 */ /* 0x000ea20000001000 */
[----:B0-----:R-:W-:-:S05]  /*4f70*/  FMUL.FTZ R108, R49, R108 ;  /* 0x0000006c316c7220 */ /* 0x001fca0000410000 */
[----:B------:R-:W-:Y:S02]  /*4f80*/  F2FP.BF16.F32.PACK_AB R101, R108, R101 ;  /* 0x000000656c65723e */ /* 0x000fe400000010ff */
[----:B------:R-:W0:Y:S01]  /*4f90*/  MUFU.RCP R106, R106 ;  /* 0x0000006a006a7308 */ /* 0x000e220000001000 */
[----:B----4-:R-:W-:Y:S01]  /*4fa0*/  FADD.FTZ R142, R142, 1 ;  /* 0x3f8000008e8e7421 */ /* 0x010fe20000010000 */
[----:B---3--:R-:W-:Y:S01]  /*4fb0*/  PRMT R3, R101, 0x7632, R3 ;  /* 0x0000763265037816 */ /* 0x008fe20000000003 */
[----:B------:R-:W-:Y:S04]  /*4fc0*/  STG.E.U16 desc[UR8][R12.64+0x4], R101 ;  /* 0x000004650c007986 */ /* 0x000fe8000c101508 */
[----:B------:R3:W-:Y:S01]  /*4fd0*/  STG.E.U16 desc[UR8][R12.64+0x6], R3 ;  /* 0x000006030c007986 */ /* 0x0007e2000c101508 */
[----:B------:R-:W4:Y:S01]  /*4fe0*/  MUFU.RCP R103, R103 ;  /* 0x0000006700677308 */ /* 0x000f220000001000 */
[----:B--2---:R-:W-:-:S07]  /*4ff0*/  FMUL.FTZ R99, R52, R99 ;  /* 0x0000006334637220 */ /* 0x004fce0000410000 */
[----:B------:R-:W2:Y:S01]  /*5000*/  MUFU.RCP R110, R110 ;  /* 0x0000006e006e7308 */ /* 0x000ea20000001000 */
[----:B0-----:R-:W-:-:S05]  /*5010*/  FMUL.FTZ R106, R51, R106 ;  /* 0x0000006a336a7220 */ /* 0x001fca0000410000 */
[----:B------:R-:W-:Y:S02]  /*5020*/  F2FP.BF16.F32.PACK_AB R99, R106, R99 ;  /* 0x000000636a63723e */ /* 0x000fe400000010ff */
[----:B------:R-:W0:Y:S01]  /*5030*/  MUFU.RCP R105, R105 ;  /* 0x0000006900697308 */ /* 0x000e220000001000 */
[----:B----4-:R-:W-:Y:S01]  /*5040*/  FMUL.FTZ R103, R48, R103 ;  /* 0x0000006730677220 */ /* 0x010fe20000410000 */
[----:B------:R-:W-:Y:S01]  /*5050*/  PRMT R6, R99, 0x7632, R6 ;  /* 0x0000763263067816 */ /* 0x000fe20000000006 */
[----:B------:R-:W-:Y:S04]  /*5060*/  STG.E.U16 desc[UR8][R12.64], R99 ;  /* 0x000000630c007986 */ /* 0x000fe8000c101508 */
[----:B------:R-:W-:Y:S01]  /*5070*/  STG.E.U16 desc[UR8][R12.64+0x2], R6 ;  /* 0x000002060c007986 */ /* 0x000fe2000c101508 */
[----:B------:R-:W4:Y:S01]  /*5080*/  MUFU.RCP R112, R112 ;  /* 0x0000007000707308 */ /* 0x000f220000001000 */
[----:B--2---:R-:W-:-:S05]  /*5090*/  FMUL.FTZ R110, R47, R110 ;  /* 0x0000006e2f6e7220 */ /* 0x004fca0000410000 */
[----:B------:R-:W-:Y:S02]  /*50a0*/  F2FP.BF16.F32.PACK_AB R103, R110, R103 ;  /* 0x000000676e67723e */ /* 0x000fe400000010ff */
[----:B------:R-:W2:Y:S01]  /*50b0*/  MUFU.EX2 R139, R139 ;  /* 0x0000008b008b7308 */ /* 0x000ea20000000800 */
[----:B0-----:R-:W-:Y:S01]  /*50c0*/  FMUL.FTZ R105, R46, R105 ;  /* 0x000000692e697220 */ /* 0x001fe20000410000 */
[----:B------:R-:W-:Y:S01]  /*50d0*/  PRMT R7, R103, 0x7632, R7 ;  /* 0x0000763267077816 */ /* 0x000fe20000000007 */
[----:B------:R-:W-:Y:S04]  /*50e0*/  STG.E.U16 desc[UR8][R14.64], R103 ;  /* 0x000000670e007986 */ /* 0x000fe8000c101508 */
[----:B------:R-:W-:Y:S01]  /*50f0*/  STG.E.U16 desc[UR8][R14.64+0x2], R7 ;  /* 0x000002070e007986 */ /* 0x000fe2000c101508 */
[----:B------:R-:W0:Y:S01]  /*5100*/  MUFU.RCP R109, R109 ;  /* 0x0000006d006d7308 */ /* 0x000e220000001000 */
[----:B----4-:R-:W-:-:S05]  /*5110*/  FMUL.FTZ R112, R45, R112 ;  /* 0x000000702d707220 */ /* 0x010fca0000410000 */
[----:B------:R-:W-:Y:S02]  /*5120*/  F2FP.BF16.F32.PACK_AB R105, R112, R105 ;  /* 0x000000697069723e */ /* 0x000fe400000010ff */
[----:B------:R-:W4:Y:S01]  /*5130*/  MUFU.EX2 R146, R146 ;  /* 0x0000009200927308 */ /* 0x000f220000000800 */
[----:B--2---:R-:W-:Y:S01]  /*5140*/  FADD.FTZ R139, R139, 1 ;  /* 0x3f8000008b8b7421 */ /* 0x004fe20000010000 */
[----:B-1----:R-:W-:Y:S01]  /*5150*/  PRMT R2, R105, 0x7632, R2 ;  /* 0x0000763269027816 */ /* 0x002fe20000000002 */
[----:B------:R-:W-:Y:S04]  /*5160*/  STG.E.U16 desc[UR8][R14.64+0x4], R105 ;  /* 0x000004690e007986 */ /* 0x000fe8000c101508 */
[----:B------:R1:W-:Y:S01]  /*5170*/  STG.E.U16 desc[UR8][R14.64+0x6], R2 ;  /* 0x000006020e007986 */ /* 0x0003e2000c101508 */
[----:B------:R-:W2:Y:S01]  /*5180*/  MUFU.EX2 R95, R95 ;  /* 0x0000005f005f7308 */ /* 0x000ea20000000800 */
[----:B0-----:R-:W-:-:S05]  /*5190*/  FMUL.FTZ R109, R42, R109 ;  /* 0x0000006d2a6d7220 */ /* 0x001fca0000410000 */
[----:B------:R-:W-:Y:S02]  /*51a0*/  F2FP.BF16.F32.PACK_AB R109, R116, R109 ;  /* 0x0000006d746d723e */ /* 0x000fe400000010ff */
[----:B------:R-:W0:Y:S01]  /*51b0*/  MUFU.EX2 R137, R137 ;  /* 0x0000008900897308 */ /* 0x000e220000000800 */
[----:B----4-:R-:W-:Y:S01]  /*51c0*/  FADD.FTZ R146, R146, 1 ;  /* 0x3f80000092927421 */ /* 0x010fe20000010000 */
[----:B---3--:R-:W-:Y:S01]  /*51d0*/  PRMT R3, R109, 0x7632, R3 ;  /* 0x000076326d037816 */ /* 0x008fe20000000003 */
[----:B------:R-:W-:Y:S04]  /*51e0*/  STG.E.U16 desc[UR8][R16.64+0x4], R109 ;  /* 0x0000046d10007986 */ /* 0x000fe8000c101508 */
[----:B------:R3:W-:Y:S01]  /*51f0*/  STG.E.U16 desc[UR8][R16.64+0x6], R3 ;  /* 0x0000060310007986 */ /* 0x0007e2000c101508 */
[----:B------:R-:W4:Y:S01]  /*5200*/  MUFU.EX2 R90, R90 ;  /* 0x0000005a005a7308 */ /* 0x000f220000000800 */
[----:B--2---:R-:W-:-:S07]  /*5210*/  FADD.FTZ R95, R95, 1 ;  /* 0x3f8000005f5f7421 */ /* 0x004fce0000010000 */
[----:B------:R-:W2:Y:S01]  /*5220*/  MUFU.EX2 R91, R91 ;  /* 0x0000005b005b7308 */ /* 0x000ea20000000800 */
[----:B0-----:R-:W-:-:S07]  /*5230*/  FADD.FTZ R137, R137, 1 ;  /* 0x3f80000089897421 */ /* 0x001fce0000010000 */
[----:B------:R-:W0:Y:S01]  /*5240*/  MUFU.EX2 R93, R93 ;  /* 0x0000005d005d7308 */ /* 0x000e220000000800 */
[----:B----4-:R-:W-:-:S07]  /*5250*/  FADD.FTZ R90, R90, 1 ;  /* 0x3f8000005a5a7421 */ /* 0x010fce0000010000 */
[----:B------:R-:W4:Y:S01]  /*5260*/  MUFU.EX2 R94, R94 ;  /* 0x0000005e005e7308 */ /* 0x000f220000000800 */
[----:B--2---:R-:W-:-:S07]  /*5270*/  FADD.FTZ R91, R91, 1 ;  /* 0x3f8000005b5b7421 */ /* 0x004fce0000010000 */
[----:B------:R-:W2:Y:S01]  /*5280*/  MUFU.EX2 R96, R96 ;  /* 0x0000006000607308 */ /* 0x000ea20000000800 */
[----:B0-----:R-:W-:-:S07]  /*5290*/  FADD.FTZ R93, R93, 1 ;  /* 0x3f8000005d5d7421 */ /* 0x001fce0000010000 */
[----:B------:R-:W0:Y:S01]  /*52a0*/  MUFU.RCP R107, R107 ;  /* 0x0000006b006b7308 */ /* 0x000e220000001000 */
[----:B----4-:R-:W-:-:S07]  /*52b0*/  FADD.FTZ R94, R94, 1 ;  /* 0x3f8000005e5e7421 */ /* 0x010fce0000010000 */
[----:B------:R-:W4:Y:S01]  /*52c0*/  MUFU.RCP R113, R113 ;  /* 0x0000007100717308 */ /* 0x000f220000001000 */
[----:B--2---:R-:W-:-:S07]  /*52d0*/  FADD.FTZ R96, R96, 1 ;  /* 0x3f80000060607421 */ /* 0x004fce0000010000 */
[----:B------:R-:W2:Y:S01]  /*52e0*/  MUFU.RCP R118, R118 ;  /* 0x0000007600767308 */ /* 0x000ea20000001000 */
[----:B0-----:R-:W-:-:S05]  /*52f0*/  FMUL.FTZ R107, R44, R107 ;  /* 0x0000006b2c6b7220 */ /* 0x001fca0000410000 */
[----:B------:R-:W-:Y:S02]  /*5300*/  F2FP.BF16.F32.PACK_AB R107, R114, R107 ;  /* 0x0000006b726b723e */ /* 0x000fe400000010ff */
[----:B------:R-:W0:Y:S01]  /*5310*/  MUFU.RCP R115, R115 ;  /* 0x0000007300737308 */ /* 0x000e220000001000 */
[----:B----4-:R-:W-:Y:S01]  /*5320*/  FMUL.FTZ R56, R56, R113 ;  /* 0x0000007138387220 */ /* 0x010fe20000410000 */
[----:B------:R-:W-:Y:S01]  /*5330*/  PRMT R8, R107, 0x7632, R8 ;  /* 0x000076326b087816 */ /* 0x000fe20000000008 */
[----:B------:R-:W-:Y:S03]  /*5340*/  STG.E.U16 desc[UR8][R16.64], R107 ;  /* 0x0000006b10007986 */ /* 0x000fe6000c101508 */
[----:B------:R-:W-:Y:S01]  /*5350*/  F2FP.BF16.F32.PACK_AB R56, R56, R111 ;  /* 0x0000006f3838723e */ /* 0x000fe200000010ff */
[----:B------:R-:W-:Y:S01]  /*5360*/  STG.E.U16 desc[UR8][R16.64+0x2], R8 ;  /* 0x0000020810007986 */ /* 0x000fe2000c101508 */
[----:B------:R-:W4:Y:S01]  /*5370*/  MUFU.RCP R122, R122 ;  /* 0x0000007a007a7308 */ /* 0x000f220000001000 */
[----:B--2---:R-:W-:Y:S01]  /*5380*/  FMUL.FTZ R118, R57, R118 ;  /* 0x0000007639767220 */ /* 0x004fe20000410000 */
[----:B------:R-:W-:Y:S01]  /*5390*/  PRMT R9, R56, 0x7632, R9 ;  /* 0x0000763238097816 */ /* 0x000fe20000000009 */
[----:B------:R-:W-:Y:S04]  /*53a0*/  STG.E.U16 desc[UR8][R18.64], R56 ;  /* 0x0000003812007986 */ /* 0x000fe8000c101508 */
[----:B------:R-:W-:Y:S01]  /*53b0*/  STG.E.U16 desc[UR8][R18.64+0x2], R9 ;  /* 0x0000020912007986 */ /* 0x000fe2000c101508 */
[----:B------:R-:W2:Y:S01]  /*53c0*/  MUFU.RCP R121, R121 ;  /* 0x0000007900797308 */ /* 0x000ea20000001000 */
[----:B0-----:R-:W-:-:S05]  /*53d0*/  FMUL.FTZ R115, R58, R115 ;  /* 0x000000733a737220 */ /* 0x001fca0000410000 */
[----:B------:R-:W-:Y:S02]  /*53e0*/  F2FP.BF16.F32.PACK_AB R115, R115, R118 ;  /* 0x000000767373723e */ /* 0x000fe400000010ff */
[----:B------:R-:W0:Y:S01]  /*53f0*/  MUFU.RCP R120, R120 ;  /* 0x0000007800787308 */ /* 0x000e220000001000 */
[----:B----4-:R-:W-:Y:S01]  /*5400*/  FMUL.FTZ R122, R61, R122 ;  /* 0x0000007a3d7a7220 */ /* 0x010fe20000410000 */
[----:B-1----:R-:W-:Y:S01]  /*5410*/  PRMT R2, R115, 0x7632, R2 ;  /* 0x0000763273027816 */ /* 0x002fe20000000002 */
[----:B------:R-:W-:Y:S04]  /*5420*/  STG.E.U16 desc[UR8][R18.64+0x4], R115 ;  /* 0x0000047312007986 */ /* 0x000fe8000c101508 */
[----:B------:R1:W-:Y:S01]  /*5430*/  STG.E.U16 desc[UR8][R18.64+0x6], R2 ;  /* 0x0000060212007986 */ /* 0x0003e2000c101508 */
[----:B------:R-:W4:Y:S01]  /*5440*/  MUFU.RCP R117, R117 ;  /* 0x0000007500757308 */ /* 0x000f220000001000 */
[----:B--2---:R-:W-:-:S05]  /*5450*/  FMUL.FTZ R121, R62, R121 ;  /* 0x000000793e797220 */ /* 0x004fca0000410000 */
[----:B------:R-:W-:Y:S02]  /*5460*/  F2FP.BF16.F32.PACK_AB R121, R121, R122 ;  /* 0x0000007a7979723e */ /* 0x000fe400000010ff */
[----:B------:R-:W2:Y:S01]  /*5470*/  MUFU.RCP R126, R126 ;  /* 0x0000007e007e7308 */ /* 0x000ea20000001000 */
[----:B0-----:R-:W-:Y:S01]  /*5480*/  FMUL.FTZ R120, R59, R120 ;  /* 0x000000783b787220 */ /* 0x001fe20000410000 */
[----:B---3--:R-:W-:Y:S01]  /*5490*/  PRMT R3, R121, 0x7632, R3 ;  /* 0x0000763279037816 */ /* 0x008fe20000000003 */
[----:B------:R-:W-:Y:S04]  /*54a0*/  STG.E.U16 desc[UR8][R20.64+0x4], R121 ;  /* 0x0000047914007986 */ /* 0x000fe8000c101508 */
[----:B------:R0:W-:Y:S01]  /*54b0*/  STG.E.U16 desc[UR8][R20.64+0x6], R3 ;  /* 0x0000060314007986 */ /* 0x0001e2000c101508 */
[----:B------:R-:W3:Y:S01]  /*54c0*/  MUFU.RCP R127, R127 ;  /* 0x0000007f007f7308 */ /* 0x000ee20000001000 */
[----:B----4-:R-:W-:-:S05]  /*54d0*/  FMUL.FTZ R117, R60, R117 ;  /* 0x000000753c757220 */ /* 0x010fca0000410000 */
[----:B------:R-:W-:Y:S02]  /*54e0*/  F2FP.BF16.F32.PACK_AB R117, R117, R120 ;  /* 0x000000787575723e */ /* 0x000fe400000010ff */
[----:B------:R-:W4:Y:S01]  /*54f0*/  MUFU.RCP R132, R132 ;  /* 0x0000008400847308 */ /* 0x000f220000001000 */
[----:B--2---:R-:W-:Y:S01]  /*5500*/  FMUL.FTZ R126, R63, R126 ;  /* 0x0000007e3f7e7220 */ /* 0x004fe20000410000 */
[----:B------:R-:W-:Y:S01]  /*5510*/  PRMT R10, R117, 0x7632, R10 ;  /* 0x00007632750a7816 */ /* 0x000fe2000000000a */
[----:B------:R-:W-:Y:S04]  /*5520*/  STG.E.U16 desc[UR8][R20.64], R117 ;  /* 0x0000007514007986 */ /* 0x000fe8000c101508 */
[----:B------:R-:W-:Y:S01]  /*5530*/  STG.E.U16 desc[UR8][R20.64+0x2], R10 ;  /* 0x0000020a14007986 */ /* 0x000fe2000c101508 */
[----:B------:R-:W2:Y:S01]  /*5540*/  MUFU.RCP R129, R129 ;  /* 0x0000008100817308 */ /* 0x000ea20000001000 */
[----:B---3--:R-:W-:-:S05]  /*5550*/  FMUL.FTZ R127, R64, R127 ;  /* 0x0000007f407f7220 */ /* 0x008fca0000410000 */
[----:B------:R-:W-:Y:S02]  /*5560*/  F2FP.BF16.F32.PACK_AB R126, R127, R126 ;  /* 0x0000007e7f7e723e */ /* 0x000fe400000010ff */
[----:B------:R-:W3:Y:S01]  /*5570*/  MUFU.RCP R136, R136 ;  /* 0x0000008800887308 */ /* 0x000ee20000001000 */
[----:B----4-:R-:W-:Y:S01]  /*5580*/  FMUL.FTZ R132, R65, R132 ;  /* 0x0000008441847220 */ /* 0x010fe20000410000 */
[----:B------:R-:W-:Y:S01]  /*5590*/  PRMT R11, R126, 0x7632, R11 ;  /* 0x000076327e0b7816 */ /* 0x000fe2000000000b */
[----:B------:R-:W-:Y:S04]  /*55a0*/  STG.E.U16 desc[UR8][R22.64], R126 ;  /* 0x0000007e16007986 */ /* 0x000fe8000c101508 */
[----:B------:R-:W-:Y:S01]  /*55b0*/  STG.E.U16 desc[UR8][R22.64+0x2], R11 ;  /* 0x0000020b16007986 */ /* 0x000fe2000c101508 */
[----:B------:R-:W4:Y:S01]  /*55c0*/  MUFU.RCP R133, R133 ;  /* 0x0000008500857308 */ /* 0x000f220000001000 */
[----:B--2---:R-:W-:-:S05]  /*55d0*/  FMUL.FTZ R129, R66, R129 ;  /* 0x0000008142817220 */ /* 0x004fca0000410000 */
[----:B------:R-:W-:Y:S02]  /*55e0*/  F2FP.BF16.F32.PACK_AB R129, R129, R132 ;  /* 0x000000848181723e */ /* 0x000fe400000010ff */
[----:B------:R-:W2:Y:S01]  /*55f0*/  MUFU.RCP R134, R134 ;  /* 0x0000008600867308 */ /* 0x000ea20000001000 */
[----:B---3--:R-:W-:Y:S01]  /*5600*/  FMUL.FTZ R136, R73, R136 ;  /* 0x0000008849887220 */ /* 0x008fe20000410000 */
[----:B-1----:R-:W-:Y:S01]  /*5610*/  PRMT R2, R129, 0x7632, R2 ;  /* 0x0000763281027816 */ /* 0x002fe20000000002 */
[----:B------:R-:W-:Y:S04]  /*5620*/  STG.E.U16 desc[UR8][R22.64+0x4], R129 ;  /* 0x0000048116007986 */ /* 0x000fe8000c101508 */
[----:B------:R1:W-:Y:S01]  /*5630*/  STG.E.U16 desc[UR8][R22.64+0x6], R2 ;  /* 0x0000060216007986 */ /* 0x0003e2000c101508 */
[----:B------:R-:W3:Y:S01]  /*5640*/  MUFU.RCP R131, R131 ;  /* 0x0000008300837308 */ /* 0x000ee20000001000 */
[----:B----4-:R-:W-:-:S05]  /*5650*/  FMUL.FTZ R133, R74, R133 ;  /* 0x000000854a857220 */ /* 0x010fca0000410000 */
[----:B------:R-:W-:Y:S02]  /*5660*/  F2FP.BF16.F32.PACK_AB R133, R133, R136 ;  /* 0x000000888585723e */ /* 0x000fe400000010ff */
[----:B------:R-:W4:Y:S01]  /*5670*/  MUFU.RCP R135, R135 ;  /* 0x0000008700877308 */ /* 0x000f220000001000 */
[----:B--2---:R-:W-:Y:S01]  /*5680*/  FMUL.FTZ R134, R67, R134 ;  /* 0x0000008643867220 */ /* 0x004fe20000410000 */
[----:B0-----:R-:W-:Y:S01]  /*5690*/  PRMT R3, R133, 0x7632, R3 ;  /* 0x0000763285037816 */ /* 0x001fe20000000003 */
[----:B------:R-:W-:Y:S04]  /*56a0*/  STG.E.U16 desc[UR8][R24.64+0x4], R133 ;  /* 0x0000048518007986 */ /* 0x000fe8000c101508 */
[----:B------:R0:W-:Y:S01]  /*56b0*/  STG.E.U16 desc[UR8][R24.64+0x6], R3 ;  /* 0x0000060318007986 */ /* 0x0001e2000c101508 */
        /* <DEDUP_REMOVED lines=13> */
[----:B------:R-:W-:Y:S01]  /*5790*/  PRMT R13, R135, 0x7632, R13 ;  /* 0x00007632870d7816 */ /* 0x000fe2000000000d */
[----:B------:R-:W-:Y:S04]  /*57a0*/  STG.E.U16 desc[UR8][R26.64], R135 ;  /* 0x000000871a007986 */ /* 0x000fe8000c101508 */
[----:B------:R-:W-:Y:S01]  /*57b0*/  STG.E.U16 desc[UR8][R26.64+0x2], R13 ;  /* 0x0000020d1a007986 */ /* 0x000fe2000c101508 */
[----:B------:R-:W3:Y:S01]  /*57c0*/  MUFU.RCP R143, R142 ;  /* 0x0000008e008f7308 */ /* 0x000ee20000001000 */
[----:B----4-:R-:W-:-:S05]  /*57d0*/  FMUL.FTZ R83, R83, R152 ;  /* 0x0000009853537220 */ /* 0x010fca0000410000 */
[----:B------:R-:W-:Y:S02]  /*57e0*/  F2FP.BF16.F32.PACK_AB R83, R83, R140 ;  /* 0x0000008c5353723e */ /* 0x000fe400000010ff */
[----:B------:R-:W4:Y:S01]  /*57f0*/  MUFU.RCP R148, R148 ;  /* 0x0000009400947308 */ /* 0x000f220000001000 */
[----:B--2---:R-:W-:Y:S01]  /*5800*/  FMUL.FTZ R149, R80, R149 ;  /* 0x0000009550957220 */ /* 0x004fe20000410000 */
[----:B-1----:R-:W-:Y:S01]  /*5810*/  PRMT R2, R83, 0x7632, R2 ;  /* 0x0000763253027816 */ /* 0x002fe20000000002 */
[----:B------:R-:W-:Y:S04]  /*5820*/  STG.E.U16 desc[UR8][R26.64+0x4], R83 ;  /* 0x000004531a007986 */ /* 0x000fe8000c101508 */
[----:B------:R1:W-:Y:S01]  /*5830*/  STG.E.U16 desc[UR8][R26.64+0x6], R2 ;  /* 0x000006021a007986 */ /* 0x0003e2000c101508 */
[----:B------:R2:W5:Y:S01]  /*5840*/  MUFU.RCP R147, R146 ;  /* 0x0000009200937308 */ /* 0x0005620000001000 */
[----:B---3--:R-:W-:-:S05]  /*5850*/  FMUL.FTZ R84, R84, R143 ;  /* 0x0000008f54547220 */ /* 0x008fca0000410000 */
[----:B------:R-:W-:Y:S02]  /*5860*/  F2FP.BF16.F32.PACK_AB R84, R84, R149 ;  /* 0x000000955454723e */ /* 0x000fe400000010ff */
[----:B------:R-:W3:Y:S01]  /*5870*/  MUFU.RCP R139, R139 ;  /* 0x0000008b008b7308 */ /* 0x000ee20000001000 */
[----:B--2---:R-:W-:Y:S01]  /*5880*/  IADD3.X R146, RZ, R32, RZ, P1, !PT ;  /* 0x00000020ff927210 */ /* 0x004fe20000ffe4ff */
[----:B----4-:R-:W-:Y:S01]  /*5890*/  FMUL.FTZ R148, R69, R148 ;  /* 0x0000009445947220 */ /* 0x010fe20000410000 */
[C---:B------:R-:W-:Y:S01]  /*58a0*/  LEA R30, P1, R31.reuse, UR6, 0x1 ;  /* 0x000000061f1e7c11 */ /* 0x040fe2000f8208ff */
[----:B------:R-:W-:Y:S01]  /*58b0*/  STG.E.U16 desc[UR8][R28.64+0x4], R84 ;  /* 0x000004541c007986 */ /* 0x000fe2000c101508 */
[----:B0-----:R-:W-:Y:S02]  /*58c0*/  PRMT R3, R84, 0x7632, R3 ;  /* 0x0000763254037816 */ /* 0x001fe40000000003 */
[----:B------:R-:W-:Y:S01]  /*58d0*/  LEA.HI.X R31, R31, UR7, R146, 0x1, P1 ;  /* 0x000000071f1f7c11 */ /* 0x000fe200088f0c92 */
[----:B------:R-:W0:Y:S01]  /*58e0*/  MUFU.RCP R142, R137 ;  /* 0x00000089008e7308 */ /* 0x000e220000001000 */
[----:B-----5:R-:W-:Y:S01]  /*58f0*/  FMUL.FTZ R147, R76, R147 ;  /* 0x000000934c937220 */ /* 0x020fe20000410000 */
[----:B------:R-:W-:Y:S01]  /*5900*/  IADD3.X R146, RZ, R32, RZ, P0, !PT ;  /* 0x00000020ff927210 */ /* 0x000fe200007fe4ff */
[----:B------:R2:W-:Y:S01]  /*5910*/  STG.E.U16 desc[UR8][R28.64+0x6], R3 ;  /* 0x000006031c007986 */ /* 0x0005e2000c101508 */
[----:B------:R-:W-:-:S02]  /*5920*/  LEA R32, P0, R33, UR6, 0x1 ;  /* 0x0000000621207c11 */ /* 0x000fc4000f8008ff */
[----:B------:R-:W-:Y:S02]  /*5930*/  F2FP.BF16.F32.PACK_AB R147, R147, R148 ;  /* 0x000000949393723e */ /* 0x000fe400000010ff */
[----:B------:R-:W4:Y:S01]  /*5940*/  MUFU.RCP R54, R90 ;  /* 0x0000005a00367308 */ /* 0x000f220000001000 */
[----:B---3--:R-:W-:Y:S01]  /*5950*/  FMUL.FTZ R139, R70, R139 ;  /* 0x0000008b468b7220 */ /* 0x008fe20000410000 */
[----:B------:R-:W-:Y:S01]  /*5960*/  PRMT R14, R147, 0x7632, R14 ;  /* 0x00007632930e7816 */ /* 0x000fe2000000000e */
[----:B------:R3:W-:Y:S01]  /*5970*/  STG.E.U16 desc[UR8][R28.64], R147 ;  /* 0x000000931c007986 */ /* 0x0007e2000c101508 */
[----:B------:R-:W-:Y:S02]  /*5980*/  LEA.HI.X R33, R33, UR7, R146, 0x1, P0 ;  /* 0x0000000721217c11 */ /* 0x000fe400080f0c92 */
[----:B------:R-:W-:Y:S01]  /*5990*/  IADD3 R38, P0, R38, 0x25, RZ ;  /* 0x0000002526267810 */ /* 0x000fe20007f1e0ff */
[----:B------:R3:W-:Y:S01]  /*59a0*/  STG.E.U16 desc[UR8][R28.64+0x2], R14 ;  /* 0x0000020e1c007986 */ /* 0x0007e2000c101508 */
[----:B------:R-:W5:Y:S01]  /*59b0*/  MUFU.RCP R48, R91 ;  /* 0x0000005b00307308 */ /* 0x000f620000001000 */
[----:B0-----:R-:W-:Y:S01]  /*59c0*/  FMUL.FTZ R142, R77, R142 ;  /* 0x0000008e4d8e7220 */ /* 0x001fe20000410000 */
[----:B------:R-:W-:-:S02]  /*59d0*/  IADD3.X R35, RZ, R35, RZ, P0, !PT ;  /* 0x00000023ff237210 */ /* 0x000fc400007fe4ff */
[----:B------:R-:W-:Y:S02]  /*59e0*/  ISETP.GE.U32.AND P0, PT, R38, UR10, PT ;  /* 0x0000000a26007c0c */ /* 0x000fe4000bf06070 */
[----:B------:R-:W-:Y:S02]  /*59f0*/  F2FP.BF16.F32.PACK_AB R139, R142, R139 ;  /* 0x0000008b8e8b723e */ /* 0x000fe400000010ff */
[----:B------:R-:W0:Y:S01]  /*5a00*/  MUFU.RCP R42, R93 ;  /* 0x0000005d002a7308 */ /* 0x000e220000001000 */
[----:B----4-:R-:W-:Y:S01]  /*5a10*/  FMUL.FTZ R54, R81, R54 ;  /* 0x0000003651367220 */ /* 0x010fe20000410000 */
[----:B------:R-:W-:Y:S01]  /*5a20*/  PRMT R15, R139, 0x7632, R15 ;  /* 0x000076328b0f7816 */ /* 0x000fe2000000000f */
[----:B------:R3:W-:Y:S01]  /*5a30*/  STG.E.U16 desc[UR8][R30.64], R139 ;  /* 0x0000008b1e007986 */ /* 0x0007e2000c101508 */
[----:B------:R-:W-:-:S03]  /*5a40*/  ISETP.GE.AND.EX P0, PT, R35, UR5, PT, P0 ;  /* 0x0000000523007c0c */ /* 0x000fc6000bf06300 */
[----:B------:R3:W-:Y:S01]  /*5a50*/  STG.E.U16 desc[UR8][R30.64+0x2], R15 ;  /* 0x0000020f1e007986 */ /* 0x0007e2000c101508 */
[----:B------:R-:W4:Y:S01]  /*5a60*/  MUFU.RCP R37, R94 ;  /* 0x0000005e00257308 */ /* 0x000f220000001000 */
[----:B-----5:R-:W-:-:S05]  /*5a70*/  FMUL.FTZ R85, R85, R48 ;  /* 0x0000003055557220 */ /* 0x020fca0000410000 */
[----:B------:R-:W-:Y:S02]  /*5a80*/  F2FP.BF16.F32.PACK_AB R54, R85, R54 ;  /* 0x000000365536723e */ /* 0x000fe400000010ff */
[----:B------:R-:W5:Y:S01]  /*5a90*/  MUFU.RCP R95, R95 ;  /* 0x0000005f005f7308 */ /* 0x000f620000001000 */
[----:B0-----:R-:W-:Y:S01]  /*5aa0*/  FMUL.FTZ R42, R71, R42 ;  /* 0x0000002a472a7220 */ /* 0x001fe20000410000 */
[----:B-1----:R-:W-:Y:S01]  /*5ab0*/  PRMT R2, R54, 0x7632, R2 ;  /* 0x0000763236027816 */ /* 0x002fe20000000002 */
[----:B------:R3:W-:Y:S04]  /*5ac0*/  STG.E.U16 desc[UR8][R30.64+0x4], R54 ;  /* 0x000004361e007986 */ /* 0x0007e8000c101508 */
[----:B------:R3:W-:Y:S01]  /*5ad0*/  STG.E.U16 desc[UR8][R30.64+0x6], R2 ;  /* 0x000006021e007986 */ /* 0x0007e2000c101508 */
[----:B------:R-:W0:Y:S01]  /*5ae0*/  MUFU.RCP R39, R96 ;  /* 0x0000006000277308 */ /* 0x000e220000001000 */
[----:B----4-:R-:W-:-:S05]  /*5af0*/  FMUL.FTZ R37, R78, R37 ;  /* 0x000000254e257220 */ /* 0x010fca0000410000 */
[----:B------:R-:W-:Y:S01]  /*5b00*/  F2FP.BF16.F32.PACK_AB R37, R37, R42 ;  /* 0x0000002a2525723e */ /* 0x000fe200000010ff */
[----:B-----5:R-:W-:-:S03]  /*5b10*/  FMUL.FTZ R82, R82, R95 ;  /* 0x0000005f52527220 */ /* 0x020fc60000410000 */
[----:B------:R-:W-:Y:S01]  /*5b20*/  PRMT R16, R37, 0x7632, R16 ;  /* 0x0000763225107816 */ /* 0x000fe20000000010 */
[----:B------:R3:W-:Y:S04]  /*5b30*/  STG.E.U16 desc[UR8][R32.64], R37 ;  /* 0x0000002520007986 */ /* 0x0007e8000c101508 */
[----:B------:R3:W-:Y:S01]  /*5b40*/  STG.E.U16 desc[UR8][R32.64+0x2], R16 ;  /* 0x0000021020007986 */ /* 0x0007e2000c101508 */
[----:B0-----:R-:W-:-:S05]  /*5b50*/  FMUL.FTZ R39, R86, R39 ;  /* 0x0000002756277220 */ /* 0x001fca0000410000 */
[----:B------:R-:W-:-:S04]  /*5b60*/  F2FP.BF16.F32.PACK_AB R39, R39, R82 ;  /* 0x000000522727723e */ /* 0x000fc800000010ff */
[----:B--2---:R-:W-:Y:S01]  /*5b70*/  PRMT R3, R39, 0x7632, R3 ;  /* 0x0000763227037816 */ /* 0x004fe20000000003 */
[----:B------:R3:W-:Y:S04]  /*5b80*/  STG.E.U16 desc[UR8][R32.64+0x4], R39 ;  /* 0x0000042720007986 */ /* 0x0007e8000c101508 */
[----:B------:R3:W-:Y:S01]  /*5b90*/  STG.E.U16 desc[UR8][R32.64+0x6], R3 ;  /* 0x0000060320007986 */ /* 0x0007e2000c101508 */
[----:B------:R-:W-:Y:S05]  /*5ba0*/  @!P0 BRA `(.L_x_1844) ;  /* 0xffffffa400708947 */ /* 0x000fea000383ffff */
[----:B------:R-:W-:Y:S05]  /*5bb0*/  EXIT ;  /* 0x000000000000794d */ /* 0x000fea0003800000 */
.L_x_1845:
        /* <DEDUP_REMOVED lines=12> */
.L_x_3787:


//--------------------- .text._ZN13group_norm_v214gn_cuda_kernelI13__nv_bfloat16Li320ELi3ELi16ELi80ELi256ELb1ELi64ELi320ELi320ELi4ELb1ELi87ELb0ELb0ENS_16CompileConditionILi900EEEEEvPT_PKS4_S7_S7_flPfS8_Pj --------------------------
	.section	.text._ZN13group_norm_v214gn_cuda_kernelI13__nv_bfloat16Li320ELi3ELi16ELi80ELi256ELb1ELi64ELi320ELi320ELi4ELb1ELi87ELb0ELb0ENS_16CompileConditionILi900EEEEEvPT_PKS4_S7_S7_flPfS8_Pj,"ax",@progbits
	.align	128
        .global         _ZN13group_norm_v214gn_cuda_kernelI13__nv_bfloat16Li320ELi3ELi16ELi80ELi256ELb1ELi64ELi320ELi320ELi4ELb1ELi87ELb0ELb0ENS_16CompileConditionILi900EEEEEvPT_PKS4_S7_S7_flPfS8_Pj
        .type           _ZN13group_norm_v214gn_cuda_kernelI13__nv_bfloat16Li320ELi3ELi16ELi80ELi256ELb1ELi64ELi320ELi320ELi4ELb1ELi87ELb0ELb0ENS_16CompileConditionILi900EEEEEvPT_PKS4_S7_S7_flPfS8_Pj,@function
        .size           _ZN13group_norm_v214gn_cuda_kernelI13__nv_bfloat16Li320ELi3ELi16ELi80ELi256ELb1ELi64ELi320ELi320ELi4ELb1ELi87ELb0ELb0ENS_16CompileConditionILi900EEEEEvPT_PKS4_S7_S7_flPfS8_Pj,(.L_x_3788 - _ZN13group_norm_v214gn_cuda_kernelI13__nv_bfloat16Li320ELi3ELi16ELi80ELi256ELb1ELi64ELi320ELi320ELi4ELb1ELi87ELb0ELb0ENS_16CompileConditionILi900EEEEEvPT_PKS4_S7_S7_flPfS8_Pj)
        .other          _ZN13group_norm_v214gn_cuda_kernelI13__nv_bfloat16Li320ELi3ELi16ELi80ELi256ELb1ELi64ELi320ELi320ELi4ELb1ELi87ELb0ELb0ENS_16CompileConditionILi900EEEEEvPT_PKS4_S7_S7_flPfS8_Pj,@"STO_CUDA_ENTRY STV_DEFAULT"
_ZN13group_norm_v214gn_cuda_kernelI13__nv_bfloat16Li320ELi3ELi16ELi80ELi256ELb1ELi64ELi320ELi320ELi4ELb1ELi87ELb0ELb0ENS_16CompileConditionILi900EEEEEvPT_PKS4_S7_S7_flPfS8_Pj:
.text._ZN13group_norm_v214gn_cuda_kernelI13__nv_bfloat16Li320ELi3ELi16ELi80ELi256ELb1ELi64ELi320ELi320ELi4ELb1ELi87ELb0ELb0ENS_16CompileConditionILi900EEEEEvPT_PKS4_S7_S7_flPfS8_Pj:
[----:B------:R-:W0:Y:S01]  /*0000*/  LDC R1, c[0x0][0x28] ;  /* 0x00000a00ff017b82 */ /* 0x000e220000000800 */
[----:B------:R-:W1:Y:S01]  /*0010*/  S2R R4, SR_CTAID.Y ;  /* 0x0000000000047919 */ /* 0x000e620000002600 */
[----:B------:R-:W-:Y:S01]  /*0020*/  ULDC.64 UR4, c[0x0][0x238] ;  /* 0x00008e0000047ab9 */ /* 0x000fe20000000a00 */
[----:B0-----:R-:W-:Y:S01]  /*0030*/  IADD3 R1, R1, -0x170, RZ ;  /* 0xfffffe9001017810 */ /* 0x001fe20007ffe0ff */
[----:B------:R-:W-:Y:S02]  /*0040*/  USHF.L.U32 UR10, UR4, 0x2, URZ ;  /* 0x00000002040a7899 */ /* 0x000fe4000800063f */
[----:B------:R-:W-:-:S06]  /*0050*/  USHF.L.U64.HI UR5, UR4, 0x2, UR5 ;  /* 0x0000000204057899 */ /* 0x000fcc0008010205 */
[----:B------:R-:W-:Y:S02]  /*0060*/  MOV R0, UR5 ;  /* 0x0000000500007c02 */ /* 0x000fe40008000f00 */
[----:B-1----:R-:W-:-:S04]  /*0070*/  ISETP.LT.U32.AND P0, PT, R4, UR10, PT ;  /* 0x0000000a04007c0c */ /* 0x002fc8000bf01070 */
[----:B------:R-:W-:-:S13]  /*0080*/  ISETP.GT.AND.EX P0, PT, R0, RZ, PT, P0 ;  /* 0x000000ff0000720c */ /* 0x000fda0003f04300 */
[----:B------:R-:W-:Y:S05]  /*0090*/  @!P0 EXIT ;  /* 0x000000000000894d */ /* 0x000fea0003800000 */
[----:B------:R-:W0:Y:S01]  /*00a0*/  S2R R6, SR_TID.X ;  /* 0x0000000000067919 */ /* 0x000e220000002100 */
[----:B------:R-:W-:Y:S01]  /*00b0*/  MOV R0, 0x400 ;  /* 0x0000040000007802 */ /* 0x000fe20000000f00 */
[----:B------:R-:W-:Y:S01]  /*00c0*/  UMOV UR4, URZ ;  /* 0x0000003f00047c82 */ /* 0x000fe20008000000 */
[----:B------:R-:W-:Y:S01]  /*00d0*/  ULDC.64 UR8, c[0x0][0x208] ;  /* 0x0000820000087ab9 */ /* 0x000fe20000000a00 */
[----:B------:R-:W1:Y:S01]  /*00e0*/  S2R R5, SR_CgaCtaId ;  /* 0x0000000000057919 */ /* 0x000e620000008800 */
[----:B0-----:R-:W-:Y:S01]  /*00f0*/  IMAD.WIDE.U32 R2, R6, -0x33333333, RZ ;  /* 0xcccccccd06027825 */ /* 0x001fe200078e00ff */
[----:B------:R-:W-:-:S04]  /*0100*/  MOV R2, R4 ;  /* 0x0000000400027202 */ /* 0x000fc80000000f00 */
[----:B------:R-:W-:Y:S02]  /*0110*/  SHF.R.U32.HI R7, RZ, 0x6, R3 ;  /* 0x00000006ff077819 */ /* 0x000fe40000011603 */
[----:B-1----:R-:W-:-:S03]  /*0120*/  LEA R3, R5, R0, 0x18 ;  /* 0x0000000005037211 */ /* 0x002fc600078ec0ff */
[----:B------:R-:W-:-:S04]  /*0130*/  IMAD R0, R7, -0x50, R6 ;  /* 0xffffffb007007824 */ /* 0x000fc800078e0206 */
[----:B------:R-:W-:Y:S01]  /*0140*/  IMAD R0, R0, 0x28, R3 ;  /* 0x0000002800007824 */ /* 0x000fe200078e0203 */
[----:B------:R-:W-:-:S04]  /*0150*/  HFMA2.MMA R3, -RZ, RZ, 0, 0 ;  /* 0x00000000ff037435 */ /* 0x000fc800000001ff */
[----:B------:R-:W-:-:S05]  /*0160*/  LEA R0, R7, R0, 0x3 ;  /* 0x0000000007007211 */ /* 0x000fca00078e18ff */
[----:B------:R0:W-:Y:S02]  /*0170*/  STL [R1+0x118], R0 ;  /* 0x0001180001007387 */ /* 0x0001e40000100800 */
.L_x_1854:
[----:B------:R-:W1:Y:S01]  /*0180*/  S2R R58, SR_TID.X ;  /* 0x00000000003a7919 */ /* 0x000e620000002100 */
[----:B------:R-:W-:Y:S01]  /*0190*/  SHF.R.U64 R53, R2, 0x2, R3 ;  /* 0x0000000202357819 */ /* 0x000fe20000001203 */
[----:B------:R-:W-:Y:S01]  /*01a0*/  ULDC.64 UR6, c[0x0][0x218] ;  /* 0x0000860000067ab9 */ /* 0x000fe20000000a00 */
[----:B0-----:R-:W0:Y:S01]  /*01b0*/  S2R R0, SR_CTAID.X ;  /* 0x0000000000007919 */ /* 0x001e220000002500 */
[----:B-1----:R-:W-:Y:S01]  /*01c0*/  IMAD.WIDE.U32 R4, R58, -0x33333333, RZ ;  /* 0xcccccccd3a047825 */ /* 0x002fe200078e00ff */
[----:B------:R-:W-:Y:S02]  /*01d0*/  LOP3.LUT R4, R2, 0x3, RZ, 0xc0, !PT ;  /* 0x0000000302047812 */ /* 0x000fe400078ec0ff */
[----:B0-----:R-:W-:Y:S02]  /*01e0*/  SHF.L.U32 R0, R0, 0x6, RZ ;  /* 0x0000000600007819 */ /* 0x001fe400000006ff */
[----:B------:R-:W-:Y:S01]  /*01f0*/  SHF.R.U32.HI R7, RZ, 0x6, R5 ;  /* 0x00000006ff077819 */ /* 0x000fe20000011605 */
[----:B------:R-:W-:Y:S01]  /*0200*/  IMAD R4, R4, 0x140, RZ ;  /* 0x0000014004047824 */ /* 0x000fe200078e02ff */
[----:B------:R-:W-:-:S02]  /*0210*/  LOP3.LUT R0, R0, 0xc0, RZ, 0xc0, !PT ;  /* 0x000000c000007812 */ /* 0x000fc400078ec0ff */
[----:B------:R-:W-:Y:S01]  /*0220*/  SHF.R.U32.HI R5, RZ, 0x2, R3 ;  /* 0x00000002ff057819 */ /* 0x000fe20000011603 */
[----:B------:R-:W-:Y:S01]  /*0230*/  IMAD R6, R7, -0x50, R58 ;  /* 0xffffffb007067824 */ /* 0x000fe200078e023a */
[----:B------:R-:W-:-:S03]  /*0240*/  IADD3 R0, R0, R7, RZ ;  /* 0x0000000700007210 */ /* 0x000fc60007ffe0ff */
[----:B------:R-:W-:Y:S01]  /*0250*/  IMAD R8, R5, 0x50000, RZ ;  /* 0x0005000005087824 */ /* 0x000fe200078e02ff */
[----:B------:R-:W-:Y:S01]  /*0260*/  LEA R10, R6, R4, 0x2 ;  /* 0x00000004060a7211 */ /* 0x000fe200078e10ff */
[----:B------:R0:W-:Y:S01]  /*0270*/  STL [R1+0x18], R6 ;  /* 0x0000180601007387 */ /* 0x0001e20000100800 */
[----:B------:R-:W-:Y:S02]  /*0280*/  IMAD R5, R0, 0x500, RZ ;  /* 0x0000050000057824 */ /* 0x000fe400078e02ff */
[--C-:B------:R-:W-:Y:S01]  /*0290*/  SHF.R.S32.HI R11, RZ, 0x1f, R10.reuse ;  /* 0x0000001fff0b7819 */ /* 0x100fe2000001140a */
[----:B------:R1:W-:Y:S02]  /*02a0*/  STL [R1+0x14], R8 ;  /* 0x0000140801007387 */ /* 0x0003e40000100800 */
[----:B------:R-:W-:Y:S01]  /*02b0*/  IADD3 R12, R5, 0x1400, RZ ;  /* 0x00001400050c7810 */ /* 0x000fe20007ffe0ff */
[----:B0-----:R-:W-:-:S05]  /*02c0*/  IMAD.WIDE.U32 R6, R53, 0x50000, R10 ;  /* 0x0005000035067825 */ /* 0x001fca00078e000a */
[----:B------:R-:W-:Y:S02]  /*02d0*/  IADD3 R0, R7, R8, RZ ;  /* 0x0000000807007210 */ /* 0x000fe40007ffe0ff */
[----:B------:R-:W-:-:S04]  /*02e0*/  IADD3 R7, P0, R5, R6, RZ ;  /* 0x0000000605077210 */ /* 0x000fc80007f1e0ff */
[----:B-1----:R-:W-:Y:S02]  /*02f0*/  IADD3.X R8, RZ, R0, RZ, P0, !PT ;  /* 0x00000000ff087210 */ /* 0x002fe400007fe4ff */
[----:B------:R-:W-:-:S04]  /*0300*/  LEA R44, P0, R7, UR6, 0x1 ;  /* 0x00000006072c7c11 */ /* 0x000fc8000f8008ff */
[----:B------:R-:W-:Y:S02]  /*0310*/  LEA.HI.X R45, R7, UR7, R8, 0x1, P0 ;  /* 0x00000007072d7c11 */ /* 0x000fe400080f0c08 */
[----:B------:R-:W-:-:S04]  /*0320*/  IADD3 R7, P0, R12, R6, RZ ;  /* 0x000000060c077210 */ /* 0x000fc80007f1e0ff */
[----:B------:R-:W2:Y:S01]  /*0330*/  LDG.E.64.CONSTANT R44, desc[UR8][R44.64] ;  /* 0x000000082c2c7981 */ /* 0x000ea2000c1e9b00 */
[----:B------:R-:W-:Y:S02]  /*0340*/  IADD3.X R8, RZ, R0, RZ, P0, !PT ;  /* 0x00000000ff087210 */ /* 0x000fe400007fe4ff */
[C---:B------:R-:W-:Y:S01]  /*0350*/  LEA R42, P0, R7.reuse, UR6, 0x1 ;  /* 0x00000006072a7c11 */ /* 0x040fe2000f8008ff */
[----:B------:R0:W-:Y:S03]  /*0360*/  STL [R1+0xa0], R12 ;  /* 0x0000a00c01007387 */ /* 0x0001e60000100800 */
[----:B------:R-:W-:-:S06]  /*0370*/  LEA.HI.X R43, R7, UR7, R8, 0x1, P0 ;  /* 0x00000007072b7c11 */ /* 0x000fcc00080f0c08 */
[----:B------:R-:W3:Y:S01]  /*0380*/  LDG.E.64.CONSTANT R42, desc[UR8][R42.64] ;  /* 0x000000082a2a7981 */ /* 0x000ee2000c1e9b00 */
[----:B0-----:R-:W-:-:S04]  /*0390*/  IADD3 R12, R5, 0x2800, RZ ;  /* 0x00002800050c7810 */ /* 0x001fc80007ffe0ff */
[----:B------:R-:W-:-:S04]  /*03a0*/  IADD3 R7, P0, R12, R6, RZ ;  /* 0x000000060c077210 */ /* 0x000fc80007f1e0ff */
[----:B------:R-:W-:Y:S02]  /*03b0*/  IADD3.X R8, RZ, R0, RZ, P0, !PT ;  /* 0x00000000ff087210 */ /* 0x000fe400007fe4ff */
[C---:B------:R-:W-:Y:S01]  /*03c0*/  LEA R40, P0, R7.reuse, UR6, 0x1 ;  /* 0x0000000607287c11 */ /* 0x040fe2000f8008ff */
[----:B------:R0:W-:Y:S03]  /*03d0*/  STL [R1+0x94], R12 ;  /* 0x0000940c01007387 */ /* 0x0001e60000100800 */
[----:B------:R-:W-:-:S06]  /*03e0*/  LEA.HI.X R41, R7, UR7, R8, 0x1, P0 ;  /* 0x0000000707297c11 */ /* 0x000fcc00080f0c08 */
[----:B------:R-:W4:Y:S01]  /*03f0*/  LDG.E.64.CONSTANT R40, desc[UR8][R40.64] ;  /* 0x0000000828287981 */ /* 0x000f22000c1e9b00 */
        /* <DEDUP_REMOVED lines=80> */
[----:B------:R-:W-:-:S04]  /*0900*/  LEA R16, P0, R7, UR6, 0x1 ;  /* 0x0000000607107c11 */ /* 0x000fc8000f8008ff */
[----:B------:R-:W-:-:S06]  /*0910*/  LEA.HI.X R17, R7, UR7, R8, 0x1, P0 ;  /* 0x0000000707117c11 */ /* 0x000fcc00080f0c08 */
[----:B------:R-:W4:Y:S04]  /*0920*/  LDG.E.64.CONSTANT R16, desc[UR8][R16.64] ;  /* 0x0000000810107981 */ /* 0x000f28000c1e9b00 */
[----:B------:R0:W-:Y:S02]  /*0930*/  STL [R1+0x34], R12 ;  /* 0x0000340c01007387 */ /* 0x0001e40000100800 */
[----:B0-----:R-:W-:-:S04]  /*0940*/  IADD3 R12, R5, 0x12c00, RZ ;  /* 0x00012c00050c7810 */ /* 0x001fc80007ffe0ff */
[----:B------:R-:W-:-:S04]  /*0950*/  IADD3 R6, P0, R12, R6, RZ ;  /* 0x000000060c067210 */ /* 0x000fc80007f1e0ff */
[----:B------:R-:W-:Y:S02]  /*0960*/  IADD3.X R0, RZ, R0, RZ, P0, !PT ;  /* 0x00000000ff007210 */ /* 0x000fe400007fe4ff */
[C---:B------:R-:W-:Y:S01]  /*0970*/  LEA R14, P0, R6.reuse, UR6, 0x1 ;  /* 0x00000006060e7c11 */ /* 0x040fe2000f8008ff */
[----:B------:R0:W-:Y:S03]  /*0980*/  STL [R1+0x30], R12 ;  /* 0x0000300c01007387 */ /* 0x0001e60000100800 */
[----:B------:R-:W-:Y:S02]  /*0990*/  LEA.HI.X R15, R6, UR7, R0, 0x1, P0 ;  /* 0x00000007060f7c11 */ /* 0x000fe400080f0c00 */
[----:B------:R-:W1:Y:S08]  /*09a0*/  LDC.64 R6, c[0x0][0x228] ;  /* 0x00008a00ff067b82 */ /* 0x000e700000000a00 */
[----:B0-----:R-:W0:Y:S01]  /*09b0*/  LDC.64 R12, c[0x0][0x220] ;  /* 0x00008800ff0c7b82 */ /* 0x001e220000000a00 */
[C---:B--2---:R-:W-:Y:S01]  /*09c0*/  PRMT R9, R44.reuse, 0x7632, R9 ;  /* 0x000076322c097816 */ /* 0x044fe20000000009 */
[----:B------:R-:W2:Y:S01]  /*09d0*/  LDG.E.64.CONSTANT R14, desc[UR8][R14.64] ;  /* 0x000000080e0e7981 */ /* 0x000ea2000c1e9b00 */
[----:B------:R-:W-:-:S02]  /*09e0*/  SHF.L.U32 R0, R44, 0x10, RZ ;  /* 0x000000102c007819 */ /* 0x000fc400000006ff */
[----:B------:R-:W-:-:S03]  /*09f0*/  SHF.L.U32 R9, R9, 0x10, RZ ;  /* 0x0000001009097819 */ /* 0x000fc600000006ff */
[----:B------:R-:W-:Y:S01]  /*0a00*/  FADD.FTZ R47, RZ, R0 ;  /* 0x00000000ff2f7221 */ /* 0x000fe20000010000 */
[----:B------:R-:W-:-:S03]  /*0a10*/  FFMA.FTZ R8, R0, R0, RZ ;  /* 0x0000000000087223 */ /* 0x000fc600000100ff */
[----:B------:R-:W-:Y:S01]  /*0a20*/  FADD.FTZ R47, R47, R9 ;  /* 0x000000092f2f7221 */ /* 0x000fe20000010000 */
[----:B------:R-:W-:Y:S01]  /*0a30*/  FFMA.FTZ R9, R9, R9, R8 ;  /* 0x0000000909097223 */ /* 0x000fe20000010008 */
[----:B---3--:R-:W-:Y:S01]  /*0a40*/  SHF.L.U32 R50, R42, 0x10, RZ ;  /* 0x000000102a327819 */ /* 0x008fe200000006ff */
[----:B0-----:R-:W-:-:S04]  /*0a50*/  IMAD.WIDE R12, R10, 0x2, R12 ;  /* 0x000000020a0c7825 */ /* 0x001fc800078e020c */
[----:B-1----:R-:W-:Y:S01]  /*0a60*/  IMAD.WIDE R10, R10, 0x2, R6 ;  /* 0x000000020a0a7825 */ /* 0x002fe200078e0206 */
[C---:B------:R-:W-:Y:S02]  /*0a70*/  SHF.L.U32 R6, R45.reuse, 0x10, RZ ;  /* 0x000000102d067819 */ /* 0x040fe400000006ff */
[----:B------:R-:W-:Y:S01]  /*0a80*/  PRMT R8, R42, 0x7632, R8 ;  /* 0x000076322a087816 */ /* 0x000fe20000000008 */
[----:B------:R0:W-:Y:S01]  /*0a90*/  STL [R1], R50 ;  /* 0x0000003201007387 */ /* 0x0001e20000100800 */
[----:B------:R-:W-:Y:S01]  /*0aa0*/  PRMT R7, R45, 0x7632, R7 ;  /* 0x000076322d077816 */ /* 0x000fe20000000007 */
[----:B------:R-:W-:Y:S01]  /*0ab0*/  FADD.FTZ R47, R47, R6 ;  /* 0x000000062f2f7221 */ /* 0x000fe20000010000 */
[----:B------:R-:W-:Y:S01]  /*0ac0*/  FFMA.FTZ R9, R6, R6, R9 ;  /* 0x0000000606097223 */ /* 0x000fe20000010009 */
[----:B----4-:R-:W-:Y:S01]  /*0ad0*/  SHF.L.U32 R61, R41, 0x10, RZ ;  /* 0x00000010293d7819 */ /* 0x010fe200000006ff */
[----:B------:R-:W5:Y:S01]  /*0ae0*/  LDG.E.64.CONSTANT R12, desc[UR8][R12.64] ;  /* 0x000000080c0c7981 */ /* 0x000f62000c1e9b00 */
[----:B------:R-:W-:-:S02]  /*0af0*/  SHF.L.U32 R7, R7, 0x10, RZ ;  /* 0x0000001007077819 */ /* 0x000fc400000006ff */
[----:B------:R-:W-:Y:S01]  /*0b00*/  SHF.L.U32 R8, R8, 0x10, RZ ;  /* 0x0000001008087819 */ /* 0x000fe200000006ff */
[----:B------:R-:W5:Y:S02]  /*0b10*/  LDG.E.64.CONSTANT R10, desc[UR8][R10.64] ;  /* 0x000000080a0a7981 */ /* 0x000f64000c1e9b00 */
[----:B------:R-:W-:Y:S01]  /*0b20*/  FADD.FTZ R47, R47, R7 ;  /* 0x000000072f2f7221 */ /* 0x000fe20000010000 */
[----:B------:R-:W-:-:S03]  /*0b30*/  FFMA.FTZ R7, R7, R7, R9 ;  /* 0x0000000707077223 */ /* 0x000fc60000010009 */
[----:B------:R-:W-:Y:S01]  /*0b40*/  FADD.FTZ R47, R47, R50 ;  /* 0x000000322f2f7221 */ /* 0x000fe20000010000 */
[----:B------:R-:W-:Y:S01]  /*0b50*/  FFMA.FTZ R7, R50, R50, R7 ;  /* 0x0000003232077223 */ /* 0x000fe20000010007 */
[C---:B0-----:R-:W-:Y:S02]  /*0b60*/  SHF.L.U32 R50, R43.reuse, 0x10, RZ ;  /* 0x000000102b327819 */ /* 0x041fe400000006ff */
[----:B------:R-:W-:Y:S01]  /*0b70*/  PRMT R9, R43, 0x7632, R9 ;  /* 0x000076322b097816 */ /* 0x000fe20000000009 */
[----:B------:R-:W-:Y:S01]  /*0b80*/  FADD.FTZ R47, R47, R8 ;  /* 0x000000082f2f7221 */ /* 0x000fe20000010000 */
[--C-:B------:R-:W-:Y:S02]  /*0b90*/  FFMA.FTZ R8, R8, R8, R7.reuse ;  /* 0x0000000808087223 */ /* 0x100fe40000010007 */
[----:B------:R-:W-:Y:S01]  /*0ba0*/  SHF.L.U32 R9, R9, 0x10, RZ ;  /* 0x0000001009097819 */ /* 0x000fe200000006ff */
[----:B------:R-:W-:Y:S01]  /*0bb0*/  FADD.FTZ R47, R47, R50 ;  /* 0x000000322f2f7221 */ /* 0x000fe20000010000 */
[----:B------:R-:W-:Y:S01]  /*0bc0*/  FFMA.FTZ R8, R50, R50, R8 ;  /* 0x0000003232087223 */ /* 0x000fe20000010008 */
[----:B------:R0:W-:Y:S01]  /*0bd0*/  STL [R1+0x4], R50 ;  /* 0x0000043201007387 */ /* 0x0001e20000100800 */
[----:B------:R-:W-:Y:S01]  /*0be0*/  PRMT R7, R40, 0x7632, R7 ;  /* 0x0000763228077816 */ /* 0x000fe20000000007 */
[----:B------:R-:W-:Y:S01]  /*0bf0*/  FADD.FTZ R47, R47, R9 ;  /* 0x000000092f2f7221 */ /* 0x000fe20000010000 */
[----:B------:R-:W-:-:S02]  /*0c00*/  FFMA.FTZ R9, R9, R9, R8 ;  /* 0x0000000909097223 */ /* 0x000fc40000010008 */
[----:B------:R-:W-:Y:S02]  /*0c10*/  SHF.L.U32 R7, R7, 0x10, RZ ;  /* 0x0000001007077819 */ /* 0x000fe400000006ff */
[----:B0-----:R-:W-:Y:S02]  /*0c20*/  SHF.L.U32 R50, R40, 0x10, RZ ;  /* 0x0000001028327819 */ /* 0x001fe400000006ff */
[----:B------:R-:W-:-:S03]  /*0c30*/  PRMT R8, R41, 0x7632, R8 ;  /* 0x0000763229087816 */ /* 0x000fc60000000008 */
[----:B------:R-:W-:Y:S01]  /*0c40*/  FADD.FTZ R47, R47, R50 ;  /* 0x000000322f2f7221 */ /* 0x000fe20000010000 */
[----:B------:R-:W-:-:S03]  /*0c50*/  FFMA.FTZ R9, R50, R50, R9 ;  /* 0x0000003232097223 */ /* 0x000fc60000010009 */
[----:B------:R-:W-:Y:S01]  /*0c60*/  FADD.FTZ R47, R47, R7 ;  /* 0x000000072f2f7221 */ /* 0x000fe20000010000 */
[----:B------:R-:W-:Y:S01]  /*0c70*/  FFMA.FTZ R7, R7, R7, R9 ;  /* 0x0000000707077223 */ /* 0x000fe20000010009 */
[----:B------:R-:W-:Y:S02]  /*0c80*/  SHF.L.U32 R8, R8, 0x10, RZ ;  /* 0x0000001008087819 */ /* 0x000fe400000006ff */
[----:B------:R-:W-:Y:S01]  /*0c90*/  FADD.FTZ R47, R47, R61 ;  /* 0x0000003d2f2f7221 */ /* 0x000fe20000010000 */
[----:B------:R-:W-:Y:S01]  /*0ca0*/  FFMA.FTZ R7, R61, R61, R7 ;  /* 0x0000003d3d077223 */ /* 0x000fe20000010007 */
[C---:B------:R-:W-:Y:S02]  /*0cb0*/  SHF.L.U32 R57, R38.reuse, 0x10, RZ ;  /* 0x0000001026397819 */ /* 0x040fe400000006ff */
[----:B------:R-:W-:Y:S01]  /*0cc0*/  PRMT R9, R38, 0x7632, R9 ;  /* 0x0000763226097816 */ /* 0x000fe20000000009 */
[----:B------:R-:W-:Y:S01]  /*0cd0*/  FADD.FTZ R47, R47, R8 ;  /* 0x000000082f2f7221 */ /* 0x000fe20000010000 */
[----:B------:R-:W-:-:S02]  /*0ce0*/  FFMA.FTZ R8, R8, R8, R7 ;  /* 0x0000000808087223 */ /* 0x000fc40000010007 */
[----:B------:R-:W-:Y:S01]  /*0cf0*/  SHF.L.U32 R9, R9, 0x10, RZ ;  /* 0x0000001009097819 */ /* 0x000fe200000006ff */
[----:B------:R-:W-:Y:S01]  /*0d00*/  FADD.FTZ R47, R47, R57 ;  /* 0x000000392f2f7221 */ /* 0x000fe20000010000 */
[----:B------:R-:W-:Y:S01]  /*0d10*/  FFMA.FTZ R8, R57, R57, R8 ;  /* 0x0000003939087223 */ /* 0x000fe20000010008 */
[C---:B------:R-:W-:Y:S02]  /*0d20*/  SHF.L.U32 R56, R39.reuse, 0x10, RZ ;  /* 0x0000001027387819 */ /* 0x040fe400000006ff */
[----:B------:R-:W-:Y:S01]  /*0d30*/  PRMT R7, R39, 0x7632, R7 ;  /* 0x0000763227077816 */ /* 0x000fe20000000007 */
[----:B------:R-:W-:Y:S01]  /*0d40*/  FADD.FTZ R47, R47, R9 ;  /* 0x000000092f2f7221 */ /* 0x000fe20000010000 */
[----:B------:R-:W-:Y:S02]  /*0d50*/  FFMA.FTZ R9, R9, R9, R8 ;  /* 0x0000000909097223 */ /* 0x000fe40000010008 */
[----:B------:R-:W-:Y:S01]  /*0d60*/  SHF.L.U32 R7, R7, 0x10, RZ ;  /* 0x0000001007077819 */ /* 0x000fe200000006ff */
[----:B------:R-:W-:Y:S01]  /*0d70*/  FADD.FTZ R47, R47, R56 ;  /* 0x000000382f2f7221 */ /* 0x000fe20000010000 */
[----:B------:R-:W-:Y:S01]  /*0d80*/  FFMA.FTZ R9, R56, R56, R9 ;  /* 0x0000003838097223 */ /* 0x000fe20000010009 */
[----:B------:R-:W-:-:S02]  /*0d90*/  SHF.L.U32 R55, R36, 0x10, RZ ;  /* 0x0000001024377819 */ /* 0x000fc400000006ff */
[----:B------:R-:W-:Y:S01]  /*0da0*/  PRMT R8, R36, 0x7632, R8 ;  /* 0x0000763224087816 */ /* 0x000fe20000000008 */
[----:B------:R-:W-:Y:S01]  /*0db0*/  FADD.FTZ R47, R47, R7 ;  /* 0x000000072f2f7221 */ /* 0x000fe20000010000 */
[----:B------:R-:W-:Y:S02]  /*0dc0*/  FFMA.FTZ R7, R7, R7, R9 ;  /* 0x0000000707077223 */ /* 0x000fe40000010009 */
[----:B------:R-:W-:Y:S01]  /*0dd0*/  SHF.L.U32 R8, R8, 0x10, RZ ;  /* 0x0000001008087819 */ /* 0x000fe200000006ff */
        /* <DEDUP_REMOVED lines=45> */
[----:B------:R-:W-:Y:S01]  /*10b0*/  FFMA.FTZ R49, R50, R50, R49 ;  /* 0x0000003232317223 */ /* 0x000fe20000010031 */
[----:B------:R0:W-:Y:S02]  /*10c0*/  STL [R1+0x2c], R50 ;  /* 0x00002c3201007387 */ /* 0x0001e40000100800 */
[----:B------:R-:W-:Y:S01]  /*10d0*/  FADD.FTZ R47, R47, R46 ;  /* 0x0000002e2f2f7221 */ /* 0x000fe20000010000 */
[--C-:B------:R-:W-:Y:S01]  /*10e0*/  FFMA.FTZ R46, R46, R46, R49.reuse ;  /* 0x0000002e2e2e7223 */ /* 0x100fe20000010031 */
        /* <DEDUP_REMOVED lines=79> */
[----:B------:R-:W-:Y:S01]  /*15e0*/  FFMA.FTZ R48, R48, R48, R46 ;  /* 0x0000003030307223 */ /* 0x000fe2000001002e */
[----:B------:R-:W-:Y:S02]  /*15f0*/  SHF.L.U32 R49, R49, 0x10, RZ ;  /* 0x0000001031317819 */ /* 0x000fe400000006ff */
[----:B0-----:R-:W-:-:S05]  /*1600*/  SHF.L.U32 R50, R21, 0x10, RZ ;  /* 0x0000001015327819 */ /* 0x001fca00000006ff */
[----:B------:R-:W-:Y:S01]  /*1610*/  FADD.FTZ R47, R47, R50 ;  /* 0x000000322f2f7221 */ /* 0x000fe20000010000 */
[----:B------:R-:W-:Y:S01]  /*1620*/  FFMA.FTZ R48, R50, R50, R48 ;  /* 0x0000003232307223 */ /* 0x000fe20000010030 */
[----:B------:R0:W-:Y:S01]  /*1630*/  STL [R1+0x4c], R50 ;  /* 0x00004c3201007387 */ /* 0x0001e20000100800 */
[----:B------:R-:W-:Y:S01]  /*1640*/  PRMT R46, R18, 0x7632, R46 ;  /* 0x00007632122e7816 */ /* 0x000fe2000000002e */
[----:B------:R-:W-:Y:S01]  /*1650*/  FADD.FTZ R47, R47, R49 ;  /* 0x000000312f2f7221 */ /* 0x000fe20000010000 */
[--C-:B------:R-:W-:Y:S02]  /*1660*/  FFMA.FTZ R49, R49, R49, R48.reuse ;  /* 0x0000003131317223 */ /* 0x100fe40000010030 */
        /* <DEDUP_REMOVED lines=12> */
[----:B------:R0:W-:Y:S02]  /*1730*/  STL [R1+0x78], R50 ;  /* 0x0000783201007387 */ /* 0x0001e40000100800 */
[----:B------:R-:W-:Y:S01]  /*1740*/  FADD.FTZ R47, R47, R48 ;  /* 0x000000302f2f7221 */ /* 0x000fe20000010000 */
[----:B------:R-:W-:Y:S01]  /*1750*/  FFMA.FTZ R49, R48, R48, R49 ;  /* 0x0000003030317223 */ /* 0x000fe20000010031 */
[----:B0-----:R-:W-:-:S05]  /*1760*/  SHF.L.U32 R50, R16, 0x10, RZ ;  /* 0x0000001010327819 */ /* 0x001fca00000006ff */
[----:B------:R0:W-:Y:S01]  /*1770*/  STL [R1+0x80], R50 ;  /* 0x0000803201007387 */ /* 0x0001e20000100800 */
[----:B------:R-:W-:Y:S01]  /*1780*/  FADD.FTZ R47, R47, R50 ;  /* 0x000000322f2f7221 */ /* 0x000fe20000010000 */
[----:B------:R-:W-:Y:S02]  /*1790*/  FFMA.FTZ R49, R50, R50, R49 ;  /* 0x0000003232317223 */ /* 0x000fe40000010031 */
[----:B0-----:R-:W3:Y:S01]  /*17a0*/  LDL R50, [R1+0x118] ;  /* 0x0001180001327983 */ /* 0x001ee20000100800 */
[----:B------:R-:W-:-:S04]  /*17b0*/  PRMT R46, R16, 0x7632, R46 ;  /* 0x00007632102e7816 */ /* 0x000fc8000000002e */
[----:B------:R-:W-:Y:S02]  /*17c0*/  SHF.L.U32 R46, R46, 0x10, RZ ;  /* 0x000000102e2e7819 */ /* 0x000fe400000006ff */
[----:B------:R-:W-:-:S03]  /*17d0*/  SHF.L.U32 R48, R17, 0x10, RZ ;  /* 0x0000001011307819 */ /* 0x000fc600000006ff */
[--C-:B------:R-:W-:Y:S01]  /*17e0*/  FADD.FTZ R47, R47, R46.reuse ;  /* 0x0000002e2f2f7221 */ /* 0x100fe20000010000 */
[----:B------:R-:W-:Y:S01]  /*17f0*/  FFMA.FTZ R49, R46, R46, R49 ;  /* 0x0000002e2e317223 */ /* 0x000fe20000010031 */
[----:B------:R-:W-:Y:S02]  /*1800*/  PRMT R46, R17, 0x7632, R46 ;  /* 0x00007632112e7816 */ /* 0x000fe4000000002e */
[----:B------:R-:W-:Y:S01]  /*1810*/  FADD.FTZ R47, R47, R48 ;  /* 0x000000302f2f7221 */ /* 0x000fe20000010000 */
[----:B------:R-:W-:Y:S01]  /*1820*/  FFMA.FTZ R49, R48, R48, R49 ;  /* 0x0000003030317223 */ /* 0x000fe20000010031 */
[----:B------:R-:W-:Y:S01]  /*1830*/  SHF.L.U32 R46, R46, 0x10, RZ ;  /* 0x000000102e2e7819 */ /* 0x000fe200000006ff */
[----:B------:R0:W-:Y:S04]  /*1840*/  STL [R1+0x8c], R48 ;  /* 0x00008c3001007387 */ /* 0x0001e80000100800 */
[--C-:B------:R-:W-:Y:S01]  /*1850*/  FADD.FTZ R47, R47, R46.reuse ;  /* 0x0000002e2f2f7221 */ /* 0x100fe20000010000 */
[----:B------:R-:W-:Y:S01]  /*1860*/  FFMA.FTZ R49, R46, R46, R49 ;  /* 0x0000002e2e317223 */ /* 0x000fe20000010031 */
[----:B--2---:R-:W-:-:S02]  /*1870*/  PRMT R46, R14, 0x7632, R46 ;  /* 0x000076320e2e7816 */ /* 0x004fc4000000002e */
[----:B0-----:R-:W-:Y:S02]  /*1880*/  SHF.L.U32 R48, R14, 0x10, RZ ;  /* 0x000000100e307819 */ /* 0x001fe400000006ff */
[----:B------:R-:W-:Y:S02]  /*1890*/  SHF.L.U32 R46, R46, 0x10, RZ ;  /* 0x000000102e2e7819 */ /* 0x000fe400000006ff */
[----:B------:R-:W-:Y:S01]  /*18a0*/  SHF.L.U32 R51, R15, 0x10, RZ ;  /* 0x000000100f337819 */ /* 0x000fe200000006ff */
[----:B------:R-:W-:Y:S01]  /*18b0*/  FADD.FTZ R47, R47, R48 ;  /* 0x000000302f2f7221 */ /* 0x000fe20000010000 */
[----:B------:R-:W-:Y:S01]  /*18c0*/  FFMA.FTZ R49, R48, R48, R49 ;  /* 0x0000003030317223 */ /* 0x000fe20000010031 */
[----:B------:R0:W-:Y:S02]  /*18d0*/  STL [R1+0x84], R48 ;  /* 0x0000843001007387 */ /* 0x0001e40000100800 */
[--C-:B------:R-:W-:Y:S02]  /*18e0*/  FADD.FTZ R47, R47, R46.reuse ;  /* 0x0000002e2f2f7221 */ /* 0x100fe40000010000 */
[----:B------:R-:W-:Y:S01]  /*18f0*/  STL [R1+0x88], R51 ;  /* 0x0000883301007387 */ /* 0x000fe20000100800 */
[----:B------:R-:W-:Y:S01]  /*1900*/  ISETP.GT.U32.AND P1, PT, R58, 0xf, PT ;  /* 0x0000000f3a00780c */ /* 0x000fe20003f24070 */
[----:B0-----:R-:W-:Y:S01]  /*1910*/  FFMA.FTZ R48, R46, R46, R49 ;  /* 0x0000002e2e307223 */ /* 0x001fe20000010031 */
[----:B------:R-:W-:Y:S01]  /*1920*/  PRMT R46, R15, 0x7632, R46 ;  /* 0x000076320f2e7816 */ /* 0x000fe2000000002e */
[----:B------:R-:W-:-:S02]  /*1930*/  FADD.FTZ R49, R47, R51 ;  /* 0x000000332f317221 */ /* 0x000fc40000010000 */
[----:B------:R-:W-:Y:S01]  /*1940*/  FFMA.FTZ R48, R51, R51, R48 ;  /* 0x0000003333307223 */ /* 0x000fe20000010030 */
[----:B------:R-:W-:-:S05]  /*1950*/  SHF.L.U32 R46, R46, 0x10, RZ ;  /* 0x000000102e2e7819 */ /* 0x000fca00000006ff */
[----:B------:R-:W-:Y:S01]  /*1960*/  FFMA.FTZ R47, R46, R46, R48 ;  /* 0x0000002e2e2f7223 */ /* 0x000fe20000010030 */
[----:B------:R-:W-:Y:S01]  /*1970*/  FADD.FTZ R46, R49, R46 ;  /* 0x0000002e312e7221 */ /* 0x000fe20000010000 */
[----:B------:R-:W-:Y:S04]  /*1980*/  BSSY B0, `(.L_x_1846) ;  /* 0x00000c4000007945 */ /* 0x000fe80003800000 */
[----:B---3--:R0:W-:Y:S02]  /*1990*/  STS.64 [R50], R46 ;  /* 0x0000002e32007388 */ /* 0x0081e40000000a00 */
[----:B0-----:R-:W-:Y:S01]  /*19a0*/  CS2R R46, SRZ ;  /* 0x00000000002e7805 */ /* 0x001fe2000001ff00 */
[----:B------:R-:W-:Y:S06]  /*19b0*/  BAR.SYNC.DEFER_BLOCKING 0x0 ;  /* 0x0000000000007b1d */ /* 0x000fec0000010000 */
[----:B------:R-:W-:Y:S05]  /*19c0*/  @P1 BRA `(.L_x_1847) ;  /* 0x0000000800fc1947 */ /* 0x000fea0003800000 */
[----:B------:R-:W0:Y:S01]  /*19d0*/  S2R R47, SR_CgaCtaId ;  /* 0x00000000002f7919 */ /* 0x000e220000008800 */
[----:B------:R-:W-:Y:S02]  /*19e0*/  SHF.L.U32 R46, R2, 0x2, RZ ;  /* 0x00000002022e7819 */ /* 0x000fe400000006ff */
[----:B------:R-:W-:Y:S02]  /*19f0*/  MOV R51, 0x400 ;  /* 0x0000040000337802 */ /* 0x000fe40000000f00 */
[----:B------:R-:W-:-:S04]  /*1a00*/  LOP3.LUT R46, R46, 0xc, RZ, 0xc0, !PT ;  /* 0x0000000c2e2e7812 */ /* 0x000fc800078ec0ff */
[----:B------:R-:W-:-:S05]  /*1a10*/  LEA.HI R46, R58, R46, RZ, 0x1e ;  /* 0x0000002e3a2e7211 */ /* 0x000fca00078ff0ff */
[----:B------:R-:W-:-:S05]  /*1a20*/  IMAD R50, R46, 0x50, -R4 ;  /* 0x000000502e327824 */ /* 0x000fca00078e0a04 */
[----:B------:R-:W-:Y:S02]  /*1a30*/  SHF.R.S32.HI R46, RZ, 0x1f, R50 ;  /* 0x0000001fff2e7819 */ /* 0x000fe40000011432 */
[----:B------:R-:W-:Y:S02]  /*1a40*/  IADD3 R59, R50, 0x40, RZ ;  /* 0x00000040323b7810 */ /* 0x000fe40007ffe0ff */
[----:B------:R-:W-:-:S04]  /*1a50*/  LEA.HI R46, R46, R50, RZ, 0x2 ;  /* 0x000000322e2e7211 */ /* 0x000fc800078f10ff */
[----:B------:R-:W-:Y:S02]  /*1a60*/  SHF.R.S32.HI R46, RZ, 0x2, R46 ;  /* 0x00000002ff2e7819 */ /* 0x000fe4000001142e */
[----:B0-----:R-:W-:Y:S02]  /*1a70*/  LEA R51, R47, R51, 0x18 ;  /* 0x000000332f337211 */ /* 0x001fe400078ec0ff */
[----:B------:R-:W-:-:S03]  /*1a80*/  IADD3 R47, R50, 0x4, RZ ;  /* 0x00000004322f7810 */ /* 0x000fc60007ffe0ff */
[----:B------:R-:W-:Y:S01]  /*1a90*/  IMAD R46, R46, 0x28, R51 ;  /* 0x000000282e2e7824 */ /* 0x000fe200078e0233 */
[----:B------:R-:W-:-:S04]  /*1aa0*/  SHF.R.S32.HI R48, RZ, 0x1f, R47 ;  /* 0x0000001fff307819 */ /* 0x000fc8000001142f */
[----:B------:R-:W-:Y:S02]  /*1ab0*/  LEA.HI R48, R48, R47, RZ, 0x2 ;  /* 0x0000002f30307211 */ /* 0x000fe400078f10ff */
[----:B------:R-:W-:Y:S02]  /*1ac0*/  SHF.L.U32 R47, R58, 0x3, RZ ;  /* 0x000000033a2f7819 */ /* 0x000fe400000006ff */
[----:B------:R-:W-:Y:S02]  /*1ad0*/  SHF.R.S32.HI R48, RZ, 0x2, R48 ;  /* 0x00000002ff307819 */ /* 0x000fe40000011430 */
[----:B------:R-:W-:-:S03]  /*1ae0*/  LOP3.LUT R58, R47, 0x18, RZ, 0xc0, !PT ;  /* 0x000000182f3a7812 */ /* 0x000fc600078ec0ff */
[----:B------:R-:W-:Y:S01]  /*1af0*/  IMAD R48, R48, 0x28, R51 ;  /* 0x0000002830307824 */ /* 0x000fe200078e0233 */
[----:B------:R-:W-:-:S04]  /*1b00*/  IADD3 R46, R46, R58, RZ ;  /* 0x0000003a2e2e7210 */ /* 0x000fc80007ffe0ff */
[----:B------:R-:W-:Y:S02]  /*1b10*/  IADD3 R48, R58, R48, RZ ;  /* 0x000000303a307210 */ /* 0x000fe40007ffe0ff */
[----:B------:R-:W0:Y:S04]  /*1b20*/  LDS.64 R46, [R46] ;  /* 0x000000002e2e7984 */ /* 0x000e280000000a00 */
        /* <DEDUP_REMOVED lines=9> */
[----:B------:R-:W-:-:S05]  /*1bc0*/  IMAD R47, R47, 0x28, R51 ;  /* 0x000000282f2f7824 */ /* 0x000fca00078e0233 */
[----:B------:R-:W-:-:S06]  /*1bd0*/  IADD3 R47, R58, R47, RZ ;  /* 0x0000002f3a2f7210 */ /* 0x000fcc0007ffe0ff */
[----:B------:R-:W0:Y:S02]  /*1be0*/  LDS.64 R46, [R47] ;  /* 0x000000002f2e7984 */ /* 0x000e240000000a00 */
[----:B0-----:R-:W-:Y:S01]  /*1bf0*/  FADD.FTZ R48, R48, R46 ;  /* 0x0000002e30307221 */ /* 0x001fe20000010000 */
        /* <DEDUP_REMOVED lines=105> */
[----:B------:R-:W-:Y:S02]  /*2290*/  IADD3 R47, R58, R47, RZ ;  /* 0x0000002f3a2f7210 */ /* 0x000fe40007ffe0ff */
[----:B------:R-:W-:-:S04]  /*22a0*/  IADD3 R58, R50, 0x44, RZ ;  /* 0x00000044323a7810 */ /* 0x000fc80007ffe0ff */
[----:B------:R-:W0:Y:S02]  /*22b0*/  LDS.64 R46, [R47] ;  /* 0x000000002f2e7984 */ /* 0x000e240000000a00 */
[----:B0-----:R-:W-:Y:S01]  /*22c0*/  FADD.FTZ R48, R48, R46 ;  /* 0x0000002e30307221 */ /* 0x001fe20000010000 */
[----:B------:R-:W-:Y:S01]  /*22d0*/  IADD3 R46, R50, 0x3c, RZ ;  /* 0x0000003c322e7810 */ /* 0x000fe20007ffe0ff */
[----:B------:R-:W-:-:S03]  /*22e0*/  FADD.FTZ R49, R49, R47 ;  /* 0x0000002f31317221 */ /* 0x000fc60000010000 */
[----:B------:R-:W-:-:S04]  /*22f0*/  SHF.R.S32.HI R47, RZ, 0x1f, R46 ;  /* 0x0000001fff2f7819 */ /* 0x000fc8000001142e */
[----:B------:R-:W-:Y:S02]  /*2300*/  LEA.HI R46, R47, R46, RZ, 0x2 ;  /* 0x0000002e2f2e7211 */ /* 0x000fe400078f10ff */
[----:B------:R-:W-:Y:S02]  /*2310*/  SHF.R.S32.HI R47, RZ, 0x1f, R59 ;  /* 0x0000001fff2f7819 */ /* 0x000fe4000001143b */
[----:B------:R-:W-:Y:S02]  /*2320*/  SHF.R.S32.HI R46, RZ, 0x2, R46 ;  /* 0x00000002ff2e7819 */ /* 0x000fe4000001142e */
[----:B------:R-:W-:Y:S02]  /*2330*/  LEA.HI R59, R47, R59, RZ, 0x2 ;  /* 0x0000003b2f3b7211 */ /* 0x000fe400078f10ff */
[----:B------:R-:W-:Y:S01]  /*2340*/  SHF.R.S32.HI R47, RZ, 0x1f, R58 ;  /* 0x0000001fff2f7819 */ /* 0x000fe2000001143a */
[----:B------:R-:W-:Y:S01]  /*2350*/  IMAD R46, R46, 0x28, R51 ;  /* 0x000000282e2e7824 */ /* 0x000fe200078e0233 */
[----:B------:R-:W-:-:S02]  /*2360*/  SHF.R.S32.HI R59, RZ, 0x2, R59 ;  /* 0x00000002ff3b7819 */ /* 0x000fc4000001143b */
[----:B------:R-:W-:Y:S02]  /*2370*/  LEA.HI R58, R47, R58, RZ, 0x2 ;  /* 0x0000003a2f3a7211 */ /* 0x000fe400078f10ff */
[C---:B------:R-:W-:Y:S01]  /*2380*/  IADD3 R47, R50.reuse, 0x48, RZ ;  /* 0x00000048322f7810 */ /* 0x040fe20007ffe0ff */
[----:B------:R-:W-:Y:S01]  /*2390*/  IMAD R59, R59, 0x28, R51 ;  /* 0x000000283b3b7824 */ /* 0x000fe200078e0233 */
[----:B------:R-:W-:Y:S02]  /*23a0*/  IADD3 R50, R50, 0x4c, RZ ;  /* 0x0000004c32327810 */ /* 0x000fe40007ffe0ff */
[----:B------:R-:W-:Y:S02]  /*23b0*/  SHF.R.S32.HI R60, RZ, 0x1f, R47 ;  /* 0x0000001fff3c7819 */ /* 0x000fe4000001142f */
[----:B------:R-:W-:Y:S02]  /*23c0*/  SHF.R.S32.HI R58, RZ, 0x2, R58 ;  /* 0x00000002ff3a7819 */ /* 0x000fe4000001143a */
[----:B------:R-:W-:-:S02]  /*23d0*/  LEA.HI R47, R60, R47, RZ, 0x2 ;  /* 0x0000002f3c2f7211 */ /* 0x000fc400078f10ff */
[----:B------:R-:W-:Y:S01]  /*23e0*/  SHF.R.S32.HI R60, RZ, 0x1f, R50 ;  /* 0x0000001fff3c7819 */ /* 0x000fe20000011432 */
[----:B------:R-:W-:Y:S01]  /*23f0*/  IMAD R58, R58, 0x28, R51 ;  /* 0x000000283a3a7824 */ /* 0x000fe200078e0233 */
[----:B------:R-:W-:Y:S02]  /*2400*/  SHF.R.S32.HI R47, RZ, 0x2, R47 ;  /* 0x00000002ff2f7819 */ /* 0x000fe4000001142f */
[----:B------:R-:W-:Y:S02]  /*2410*/  LEA.HI R50, R60, R50, RZ, 0x2 ;  /* 0x000000323c327211 */ /* 0x000fe400078f10ff */
[----:B------:R-:W0:Y:S01]  /*2420*/  S2R R60, SR_TID.X ;  /* 0x00000000003c7919 */ /* 0x000e220000002100 */
[----:B------:R-:W-:Y:S01]  /*2430*/  IMAD R47, R47, 0x28, R51 ;  /* 0x000000282f2f7824 */ /* 0x000fe200078e0233 */
[----:B------:R-:W-:-:S05]  /*2440*/  SHF.R.S32.HI R50, RZ, 0x2, R50 ;  /* 0x00000002ff327819 */ /* 0x000fca0000011432 */
[----:B------:R-:W-:Y:S01]  /*2450*/  IMAD R50, R50, 0x28, R51 ;  /* 0x0000002832327824 */ /* 0x000fe200078e0233 */
[----:B0-----:R-:W-:-:S04]  /*2460*/  SHF.L.U32 R60, R60, 0x3, RZ ;  /* 0x000000033c3c7819 */ /* 0x001fc800000006ff */
[----:B------:R-:W-:-:S04]  /*2470*/  LOP3.LUT R60, R60, 0x18, RZ, 0xc0, !PT ;  /* 0x000000183c3c7812 */ /* 0x000fc800078ec0ff */
[C---:B------:R-:W-:Y:S02]  /*2480*/  IADD3 R46, R60.reuse, R46, RZ ;  /* 0x0000002e3c2e7210 */ /* 0x040fe40007ffe0ff */
[C---:B------:R-:W-:Y:S02]  /*2490*/  IADD3 R51, R60.reuse, R47, RZ ;  /* 0x0000002f3c337210 */ /* 0x040fe40007ffe0ff */
[C---:B------:R-:W-:Y:S02]  /*24a0*/  IADD3 R59, R60.reuse, R59, RZ ;  /* 0x0000003b3c3b7210 */ /* 0x040fe40007ffe0ff */
[----:B------:R-:W0:Y:S01]  /*24b0*/  LDS.64 R46, [R46] ;  /* 0x000000002e2e7984 */ /* 0x000e220000000a00 */
[C---:B------:R-:W-:Y:S02]  /*24c0*/  IADD3 R58, R60.reuse, R58, RZ ;  /* 0x0000003a3c3a7210 */ /* 0x040fe40007ffe0ff */
[----:B------:R-:W-:Y:S01]  /*24d0*/  IADD3 R50, R60, R50, RZ ;  /* 0x000000323c327210 */ /* 0x000fe20007ffe0ff */
[----:B0-----:R-:W-:Y:S01]  /*24e0*/  FADD.FTZ R46, R48, R46 ;  /* 0x0000002e302e7221 */ /* 0x001fe20000010000 */
[----:B------:R-:W-:-:S02]  /*24f0*/  FADD.FTZ R60, R49, R47 ;  /* 0x0000002f313c7221 */ /* 0x000fc40000010000 */
[----:B------:R-:W0:Y:S02]  /*2500*/  LDS.64 R48, [R59] ;  /* 0x000000003b307984 */ /* 0x000e240000000a00 */
[----:B0-----:R-:W-:Y:S01]  /*2510*/  FADD.FTZ R48, R46, R48 ;  /* 0x000000302e307221 */ /* 0x001fe20000010000 */
[----:B------:R-:W-:Y:S01]  /*2520*/  FADD.FTZ R60, R60, R49 ;  /* 0x000000313c3c7221 */ /* 0x000fe20000010000 */
[----:B------:R-:W0:Y:S02]  /*2530*/  LDS.64 R46, [R58] ;  /* 0x000000003a2e7984 */ /* 0x000e240000000a00 */
[----:B0-----:R-:W-:Y:S01]  /*2540*/  FADD.FTZ R46, R48, R46 ;  /* 0x0000002e302e7221 */ /* 0x001fe20000010000 */
[----:B------:R-:W-:Y:S01]  /*2550*/  FADD.FTZ R47, R60, R47 ;  /* 0x0000002f3c2f7221 */ /* 0x000fe20000010000 */
[----:B------:R-:W0:Y:S04]  /*2560*/  LDS.64 R48, [R51] ;  /* 0x0000000033307984 */ /* 0x000e280000000a00 */
[----:B------:R-:W1:Y:S01]  /*2570*/  LDS.64 R50, [R50] ;  /* 0x0000000032327984 */ /* 0x000e620000000a00 */
[----:B0-----:R-:W-:Y:S01]  /*2580*/  FADD.FTZ R46, R46, R48 ;  /* 0x000000302e2e7221 */ /* 0x001fe20000010000 */
[----:B------:R-:W-:-:S03]  /*2590*/  FADD.FTZ R47, R47, R49 ;  /* 0x000000312f2f7221 */ /* 0x000fc60000010000 */
[----:B-1----:R-:W-:Y:S01]  /*25a0*/  FADD.FTZ R46, R46, R50 ;  /* 0x000000322e2e7221 */ /* 0x002fe20000010000 */
[----:B------:R-:W-:-:S07]  /*25b0*/  FADD.FTZ R47, R47, R51 ;  /* 0x000000332f2f7221 */ /* 0x000fce0000010000 */
.L_x_1847:
[----:B------:R-:W-:Y:S05]  /*25c0*/  BSYNC B0 ;  /* 0x0000000000007941 */ /* 0x000fea0003800000 */
.L_x_1846:
[----:B------:R-:W0:Y:S01]  /*25d0*/  SHFL.BFLY PT, R49, R46, 0x2, 0x1f ;  /* 0x0c401f002e317f89 */ /* 0x000e2200000e0000 */
[----:B------:R-:W-:Y:S03]  /*25e0*/  BSSY B0, `(.L_x_1848) ;  /* 0x0000016000007945 */ /* 0x000fe60003800000 */
[----:B------:R-:W1:Y:S01]  /*25f0*/  SHFL.BFLY PT, R48, R47, 0x2, 0x1f ;  /* 0x0c401f002f307f89 */ /* 0x000e6200000e0000 */
[----:B------:R-:W2:Y:S01]  /*2600*/  S2R R50, SR_TID.X ;  /* 0x0000000000327919 */ /* 0x000ea20000002100 */
[----:B------:R-:W3:Y:S01]  /*2610*/  S2R R59, SR_CTAID.Y ;  /* 0x00000000003b7919 */ /* 0x000ee20000002600 */
[----:B------:R-:W4:Y:S01]  /*2620*/  S2R R60, SR_CTAID.X ;  /* 0x00000000003c7919 */ /* 0x000f220000002500 */
[----:B0-----:R-:W-:Y:S01]  /*2630*/  FADD.FTZ R46, R49, R46 ;  /* 0x0000002e312e7221 */ /* 0x001fe20000010000 */
[----:B-1----:R-:W-:-:S04]  /*2640*/  FADD.FTZ R47, R48, R47 ;  /* 0x0000002f302f7221 */ /* 0x002fc80000010000 */
[----:B------:R-:W0:Y:S04]  /*2650*/  SHFL.BFLY PT, R49, R46, 0x1, 0x1f ;  /* 0x0c201f002e317f89 */ /* 0x000e2800000e0000 */
[----:B------:R-:W1:Y:S01]  /*2660*/  SHFL.BFLY PT, R48, R47, 0x1, 0x1f ;  /* 0x0c201f002f307f89 */ /* 0x000e6200000e0000 */
[----:B--2---:R-:W-:Y:S01]  /*2670*/  LOP3.LUT P0, RZ, R50, 0xfffffff3, RZ, 0xc0, !PT ;  /* 0xfffffff332ff7812 */ /* 0x004fe2000780c0ff */
[----:B0-----:R-:W-:Y:S01]  /*2680*/  FADD.FTZ R46, R46, R49 ;  /* 0x000000312e2e7221 */ /* 0x001fe20000010000 */
[----:B-1----:R-:W-:-:S11]  /*2690*/  FADD.FTZ R47, R47, R48 ;  /* 0x000000302f2f7221 */ /* 0x002fd60000010000 */
[----:B---34-:R-:W-:Y:S05]  /*26a0*/  @P0 BRA `(.L_x_1849) ;  /* 0x0000000000240947 */ /* 0x018fea0003800000 */
        /* <DEDUP_REMOVED lines=9> */
.L_x_1849:
[----:B------:R-:W-:Y:S05]  /*2740*/  BSYNC B0 ;  /* 0x0000000000007941 */ /* 0x000fea0003800000 */
.L_x_1848:
[----:B0-----:R-:W0:Y:S01]  /*2750*/  S2R R46, SR_TID.X ;  /* 0x00000000002e7919 */ /* 0x001e220000002100 */
[----:B------:R-:W-:Y:S02]  /*2760*/  PRMT R17, R44, 0x7632, R17 ;  /* 0x000076322c117816 */ /* 0x000fe40000000011 */
[----:B------:R-:W-:Y:S01]  /*2770*/  PRMT R44, R43, 0x7632, R44 ;  /* 0x000076322b2c7816 */ /* 0x000fe2000000002c */
[----:B------:R-:W-:Y:S01]  /*2780*/  BAR.SYNC.DEFER_BLOCKING 0x0 ;  /* 0x0000000000007b1d */ /* 0x000fe20000010000 */
[----:B------:R-:W-:Y:S02]  /*2790*/  PRMT R49, R39, 0x7632, R49 ;  /* 0x0000763227317816 */ /* 0x000fe40000000031 */
[----:B------:R-:W-:Y:S02]  /*27a0*/  PRMT R58, R42, 0x7632, R58 ;  /* 0x000076322a3a7816 */ /* 0x000fe4000000003a */
[----:B------:R-:W-:Y:S02]  /*27b0*/  PRMT R43, R40, 0x7632, R43 ;  /* 0x00007632282b7816 */ /* 0x000fe4000000002b */
[----:B------:R-:W-:Y:S01]  /*27c0*/  PRMT R39, R28, 0x7632, R39 ;  /* 0x000076321c277816 */ /* 0x000fe20000000027 */
[----:B------:R1:W-:Y:S01]  /*27d0*/  STL.S16 [R1+0x8], R44 ;  /* 0x0000082c01007387 */ /* 0x0003e20000100600 */
[----:B------:R-:W-:-:S02]  /*27e0*/  PRMT R51, R41, 0x7632, R51 ;  /* 0x0000763229337816 */ /* 0x000fc40000000033 */
[----:B------:R-:W-:Y:S01]  /*27f0*/  PRMT R42, R27, 0x7632, R42 ;  /* 0x000076321b2a7816 */ /* 0x000fe2000000002a */
[----:B------:R1:W-:Y:S01]  /*2800*/  STL.S16 [R1+0xc], R43 ;  /* 0x00000c2b01007387 */ /* 0x0003e20000100600 */
[----:B------:R-:W-:Y:S02]  /*2810*/  PRMT R28, R24, 0x7632, R28 ;  /* 0x00007632181c7816 */ /* 0x000fe4000000001c */
[----:B------:R-:W-:Y:S02]  /*2820*/  PRMT R21, R32, 0x7632, R21 ;  /* 0x0000763220157816 */ /* 0x000fe40000000015 */
[----:B------:R-:W-:Y:S01]  /*2830*/  PRMT R41, R26, 0x7632, R41 ;  /* 0x000076321a297816 */ /* 0x000fe20000000029 */
[----:B------:R1:W-:Y:S01]  /*2840*/  STL.S16 [R1+0x90], R28 ;  /* 0x0000901c01007387 */ /* 0x0003e20000100600 */
[----:B------:R-:W-:Y:S02]  /*2850*/  PRMT R27, R25, 0x7632, R27 ;  /* 0x00007632191b7816 */ /* 0x000fe4000000001b */
[----:B------:R-:W-:-:S02]  /*2860*/  PRMT R26, R22, 0x7632, R26 ;  /* 0x00007632161a7816 */ /* 0x000fc4000000001a */
[----:B------:R-:W-:Y:S01]  /*2870*/  PRMT R25, R23, 0x7632, R25 ;  /* 0x0000763217197816 */ /* 0x000fe20000000019 */
[----:B------:R1:W-:Y:S01]  /*2880*/  STL.S16 [R1+0xa4], R27 ;  /* 0x0000a41b01007387 */ /* 0x0003e20000100600 */
[----:B------:R-:W-:Y:S02]  /*2890*/  PRMT R24, R20, 0x7632, R24 ;  /* 0x0000763214187816 */ /* 0x000fe40000000018 */
[----:B------:R-:W-:Y:S01]  /*28a0*/  PRMT R23, R21, 0x7632, R23 ;  /* 0x0000763215177816 */ /* 0x000fe20000000017 */
[----:B------:R1:W-:Y:S01]  /*28b0*/  STL.S16 [R1+0xac], R26 ;  /* 0x0000ac1a01007387 */ /* 0x0003e20000100600 */
[----:B------:R-:W-:Y:S02]  /*28c0*/  PRMT R22, R18, 0x7632, R22 ;  /* 0x0000763212167816 */ /* 0x000fe40000000016 */
[----:B------:R-:W-:Y:S01]  /*28d0*/  PRMT R20, R19, 0x7632, R20 ;  /* 0x0000763213147816 */ /* 0x000fe20000000014 */
[----:B------:R1:W-:Y:S01]  /*28e0*/  STL.S16 [R1+0xc4], R25 ;  /* 0x0000c41901007387 */ /* 0x0003e20000100600 */
[----:B------:R-:W-:-:S02]  /*28f0*/  PRMT R19, R16, 0x7632, R19 ;  /* 0x0000763210137816 */ /* 0x000fc40000000013 */
[----:B------:R-:W-:Y:S01]  /*2900*/  PRMT R18, R17, 0x7632, R18 ;  /* 0x0000763211127816 */ /* 0x000fe20000000012 */
[----:B------:R1:W-:Y:S01]  /*2910*/  STL.S16 [R1+0xc8], R24 ;  /* 0x0000c81801007387 */ /* 0x0003e20000100600 */
[----:B------:R-:W-:Y:S02]  /*2920*/  PRMT R16, R14, 0x7632, R16 ;  /* 0x000076320e107816 */ /* 0x000fe40000000010 */
[----:B------:R-:W-:Y:S01]  /*2930*/  PRMT R14, R15, 0x7632, R14 ;  /* 0x000076320f0e7816 */ /* 0x000fe2000000000e */
[----:B------:R1:W-:Y:S01]  /*2940*/  STL.S16 [R1+0xdc], R23 ;  /* 0x0000dc1701007387 */ /* 0x0003e20000100600 */
[----:B0-----:R-:W-:Y:S02]  /*2950*/  ISETP.NE.AND P2, PT, R46, RZ, PT ;  /* 0x000000ff2e00720c */ /* 0x001fe40003f45270 */
        /* <DEDUP_REMOVED lines=14> */
[----:B------:R-:W-:-:S03]  /*2a40*/  PRMT R40, R29, 0x7632, R40 ;  /* 0x000076321d287816 */ /* 0x000fc60000000028 */
[----:B------:R1:W-:Y:S01]  /*2a50*/  STL.S16 [R1+0x108], R14 ;  /* 0x0001080e01007387 */ /* 0x0003e20000100600 */
[----:B------:R-:W-:Y:S05]  /*2a60*/  @P2 BRA `(.L_x_1850) ;  /* 0x00000000003c2947 */ /* 0x000fea0003800000 */
[----:B-1----:R-:W0:Y:S01]  /*2a70*/  LDC.64 R14, c[0x0][0x250] ;  /* 0x00009400ff0e7b82 */ /* 0x002e220000000a00 */
        /* <DEDUP_REMOVED lines=8> */
.L_x_1851:
[----:B------:R-:W2:Y:S04]  /*2b00*/  LD.E.STRONG.GPU R18, desc[UR8][R14.64] ;  /* 0x000000080e127980 */ /* 0x000ea8000c10f900 */
[----:B--2---:R-:W-:Y:S01]  /*2b10*/  CCTL.IVALL ;  /* 0x00000000ff00798f */ /* 0x004fe20002000000 */
[----:B------:R-:W-:Y:S05]  /*2b20*/  YIELD ;  /* 0x0000000000007946 */ /* 0x000fea0003800000 */
[----:B-----5:R-:W-:-:S04]  /*2b30*/  LOP3.LUT R18, R18, R16, RZ, 0x3c, !PT ;  /* 0x0000001012127212 */ /* 0x020fc800078e3cff */
[----:B------:R-:W-:-:S13]  /*2b40*/  ISETP.GT.AND P2, PT, R18, -0x1, PT ;  /* 0xffffffff1200780c */ /* 0x000fda0003f44270 */
[----:B------:R-:W-:Y:S05]  /*2b50*/  @P2 BRA `(.L_x_1851) ;  /* 0xfffffffc00e82947 */ /* 0x000fea000383ffff */
.L_x_1850:
[----:B------:R-:W-:Y:S05]  /*2b60*/  WARPSYNC.ALL ;  /* 0x0000000000007948 */ /* 0x000fea0003800000 */
[----:B-----5:R-:W-:Y:S02]  /*2b70*/  PRMT R46, R12, 0x7632, R46 ;  /* 0x000076320c2e7816 */ /* 0x020fe4000000002e */
[----:B-1----:R-:W-:Y:S02]  /*2b80*/  PRMT R43, R13, 0x7632, R43 ;  /* 0x000076320d2b7816 */ /* 0x002fe4000000002b */
[----:B------:R-:W-:Y:S02]  /*2b90*/  PRMT R44, R10, 0x7632, R44 ;  /* 0x000076320a2c7816 */ /* 0x000fe4000000002c */
[----:B------:R-:W-:Y:S01]  /*2ba0*/  PRMT R20, R11, 0x7632, R20 ;  /* 0x000076320b147816 */ /* 0x000fe20000000014 */
[----:B------:R-:W1:Y:S01]  /*2bb0*/  S2R R18, SR_CTAID.Y ;  /* 0x0000000000127919 */ /* 0x000e620000002600 */
[----:B0-----:R-:W1:Y:S01]  /*2bc0*/  @!P1 LDC R14, c[0x0][0x10] ;  /* 0x00000400ff0e9b82 */ /* 0x001e620000000800 */
[----:B------:R-:W-:Y:S01]  /*2bd0*/  ULDC.64 UR12, c[0x0][0x240] ;  /* 0x00009000000c7ab9 */ /* 0x000fe20000000a00 */
[----:B------:R-:W0:Y:S01]  /*2be0*/  S2R R19, SR_TID.X ;  /* 0x0000000000137919 */ /* 0x000e220000002100 */
[----:B-1----:R-:W-:Y:S01]  /*2bf0*/  @!P1 IMAD R14, R14, UR4, R18 ;  /* 0x000000040e0e9c24 */ /* 0x002fe2000f8e0212 */
[----:B0-----:R-:W-:-:S02]  /*2c00*/  @!P1 LOP3.LUT R15, R19, 0x7ffffffc, RZ, 0xc0, !PT ;  /* 0x7ffffffc130f9812 */ /* 0x001fc400078ec0ff */
[----:B------:R-:W-:Y:S02]  /*2c10*/  @!P1 LOP3.LUT R16, R19, 0x3, RZ, 0xc0, !PT ;  /* 0x0000000313109812 */ /* 0x000fe400078ec0ff */
[----:B------:R-:W-:-:S04]  /*2c20*/  @!P1 LEA R14, R14, R15, 0x4 ;  /* 0x0000000f0e0e9211 */ /* 0x000fc800078e20ff */
[----:B------:R-:W-:Y:S02]  /*2c30*/  @!P1 IADD3 R16, R14, R16, RZ ;  /* 0x000000100e109210 */ /* 0x000fe40007ffe0ff */
[----:B------:R-:W0:Y:S02]  /*2c40*/  @!P1 LDC.64 R14, c[0x0][0x248] ;  /* 0x00009200ff0e9b82 */ /* 0x000e240000000a00 */
[----:B------:R-:W-:-:S05]  /*2c50*/  @!P1 SHF.L.U32 R16, R16, 0x1, RZ ;  /* 0x0000000110109819 */ /* 0x000fca00000006ff */
[----:B0-----:R-:W-:Y:S01]  /*2c60*/  @!P1 IMAD.WIDE.U32 R14, R16, 0x4, R14 ;  /* 0x00000004100e9825 */ /* 0x001fe200078e000e */
[----:B------:R-:W-:Y:S06]  /*2c70*/  BAR.SYNC.DEFER_BLOCKING 0x0 ;  /* 0x0000000000007b1d */ /* 0x000fec0000010000 */
[----:B------:R-:W2:Y:S01]  /*2c80*/  @!P1 LDG.E.64 R14, desc[UR8][R14.64] ;  /* 0x000000080e0e9981 */ /* 0x000ea2000c1e1b00 */
[----:B------:R-:W-:Y:S01]  /*2c90*/  HFMA2.MMA R16, -RZ, RZ, 0, 0 ;  /* 0x00000000ff107435 */ /* 0x000fe200000001ff */
[----:B------:R-:W-:Y:S01]  /*2ca0*/  @!P0 MOV R18, 0x400 ;  /* 0x0000040000128802 */ /* 0x000fe20000000f00 */
[----:B------:R-:W-:Y:S01]  /*2cb0*/  BSSY B0, `(.L_x_1852) ;  /* 0x000002f000007945 */ /* 0x000fe20003800000 */
[----:B------:R-:W0:Y:S02]  /*2cc0*/  S2R R22, SR_CTAID.X ;  /* 0x0000000000167919 */ /* 0x000e240000002500 */
[----:B------:R-:W-:Y:S01]  /*2cd0*/  @!P0 IADD3 R18, R18, 0xc80, RZ ;  /* 0x00000c8012128810 */ /* 0x000fe20007ffe0ff */
[----:B--2---:R-:W-:Y:S01]  /*2ce0*/  @!P1 FADD.FTZ R16, RZ, R14 ;  /* 0x0000000eff109221 */ /* 0x004fe20000010000 */
[----:B------:R-:W-:Y:S01]  /*2cf0*/  MOV R14, RZ ;  /* 0x000000ff000e7202 */ /* 0x000fe20000000f00 */
[----:B------:R-:W-:Y:S01]  /*2d00*/  @!P1 FADD.FTZ R14, RZ, R15 ;  /* 0x0000000fff0e9221 */ /* 0x000fe20000010000 */
[----:B------:R-:W-:-:S02]  /*2d10*/  ISETP.EQ.U32.AND P1, PT, RZ, UR12, PT ;  /* 0x0000000cff007c0c */ /* 0x000fc4000bf22070 */
[----:B------:R-:W1:Y:S02]  /*2d20*/  SHFL.BFLY PT, R15, R16, 0x2, 0x1f ;  /* 0x0c401f00100f7f89 */ /* 0x000e6400000e0000 */
[----:B-1----:R-:W-:Y:S02]  /*2d30*/  FADD.FTZ R16, R15, R16 ;  /* 0x000000100f107221 */ /* 0x002fe40000010000 */
[----:B------:R-:W1:Y:S02]  /*2d40*/  SHFL.BFLY PT, R15, R14, 0x2, 0x1f ;  /* 0x0c401f000e0f7f89 */ /* 0x000e6400000e0000 */
[----:B-1----:R-:W-:Y:S02]  /*2d50*/  FADD.FTZ R15, R15, R14 ;  /* 0x0000000e0f0f7221 */ /* 0x002fe40000010000 */
[----:B------:R-:W1:Y:S02]  /*2d60*/  SHFL.BFLY PT, R14, R16, 0x1, 0x1f ;  /* 0x0c201f00100e7f89 */ /* 0x000e6400000e0000 */
[----:B-1----:R-:W-:-:S02]  /*2d70*/  FADD.FTZ R14, R16, R14 ;  /* 0x0000000e100e7221 */ /* 0x002fc40000010000 */
[----:B------:R-:W1:Y:S02]  /*2d80*/  SHFL.BFLY PT, R16, R15, 0x1, 0x1f ;  /* 0x0c201f000f107f89 */ /* 0x000e6400000e0000 */
[----:B------:R-:W-:Y:S01]  /*2d90*/  @!P0 FMUL.FTZ R14, R14, 4.8828125727595761418e-05 ;  /* 0x384ccccd0e0e8820 */ /* 0x000fe20000410000 */
[----:B-1----:R-:W-:-:S03]  /*2da0*/  FADD.FTZ R15, R15, R16 ;  /* 0x000000100f0f7221 */ /* 0x002fc60000010000 */
[----:B------:R-:W-:-:S04]  /*2db0*/  @!P0 FMUL.FTZ R16, R14, R14 ;  /* 0x0000000e0e108220 */ /* 0x000fc80000410000 */
[----:B------:R-:W-:Y:S02]  /*2dc0*/  @!P0 FFMA.FTZ R15, R15, 4.8828125727595761418e-05, -R16 ;  /* 0x384ccccd0f0f8823 */ /* 0x000fe40000010810 */
[----:B------:R-:W1:Y:S03]  /*2dd0*/  @!P0 S2R R16, SR_CgaCtaId ;  /* 0x0000000000108919 */ /* 0x000e660000008800 */
[----:B------:R-:W-:Y:S02]  /*2de0*/  @!P0 FMNMX.FTZ R15, RZ, R15, !PT ;  /* 0x0000000fff0f8209 */ /* 0x000fe40007810000 */
[----:B-1----:R-:W-:Y:S02]  /*2df0*/  @!P0 LEA R16, R16, R18, 0x18 ;  /* 0x0000001210108211 */ /* 0x002fe400078ec0ff */
[----:B------:R-:W-:-:S04]  /*2e00*/  @!P0 SHF.L.U32 R18, R19, 0x1, RZ ;  /* 0x0000000113128819 */ /* 0x000fc800000006ff */
[----:B------:R-:W-:-:S04]  /*2e10*/  @!P0 LOP3.LUT R18, R18, 0xfffffff8, RZ, 0xc0, !PT ;  /* 0xfffffff812128812 */ /* 0x000fc800078ec0ff */
[----:B------:R-:W-:-:S05]  /*2e20*/  @!P0 IADD3 R16, R18, R16, RZ ;  /* 0x0000001012108210 */ /* 0x000fca0007ffe0ff */
[----:B------:R1:W-:Y:S01]  /*2e30*/  @!P0 STS.64 [R16], R14 ;  /* 0x0000000e10008388 */ /* 0x0003e20000000a00 */
[----:B------:R-:W-:Y:S01]  /*2e40*/  BAR.SYNC.DEFER_BLOCKING 0x0 ;  /* 0x0000000000007b1d */ /* 0x000fe20000010000 */
[----:B0-----:R-:W-:-:S04]  /*2e50*/  LOP3.LUT P0, RZ, R22, 0x3, RZ, 0xc0, !PT ;  /* 0x0000000316ff7812 */ /* 0x001fc8000780c0ff */
[----:B------:R-:W-:-:S04]  /*2e60*/  ISETP.GT.U32.OR P0, PT, R19, 0x3, P0 ;  /* 0x000000031300780c */ /* 0x000fc80000704470 */
[----:B------:R-:W-:-:S13]  /*2e70*/  ISETP.EQ.OR.EX P0, PT, RZ, UR13, P0, P1 ;  /* 0x0000000dff007c0c */ /* 0x000fda0008702710 */
[----:B-1----:R-:W-:Y:S05]  /*2e80*/  @P0 BRA `(.L_x_1853) ;  /* 0x0000000000440947 */ /* 0x002fea0003800000 */
        /* <DEDUP_REMOVED lines=17> */
.L_x_1853:
[----:B------:R-:W-:Y:S05]  /*2fa0*/  BSYNC B0 ;  /* 0x0000000000007941 */ /* 0x000fea0003800000 */
.L_x_1852:
[----:B0-----:R-:W2:Y:S04]  /*2fb0*/  LDL.LU R15, [R1+0x18] ;  /* 0x00001800010f7983 */ /* 0x001ea80000300800 */
[----:B------:R-:W3:Y:S04]  /*2fc0*/  LDL.LU R16, [R1+0x14] ;  /* 0x0000140001107983 */ /* 0x000ee80000300800 */
[----:B------:R-:W4:Y:S01]  /*2fd0*/  LDL.LU R27, [R1+0x30] ;  /* 0x00003000011b7983 */ /* 0x000f220000300800 */
[----:B------:R-:W-:-:S03]  /*2fe0*/  SHF.L.U32 R14, R2, 0x2, RZ ;  /* 0x00000002020e7819 */ /* 0x000fc600000006ff */
[----:B------:R-:W5:Y:S01]  /*2ff0*/  LDL.LU R26, [R1+0x34] ;  /* 0x00003400011a7983 */ /* 0x000f620000300800 */
[----:B------:R-:W-:-:S03]  /*3000*/  LOP3.LUT R14, R14, 0xc, RZ, 0xc0, !PT ;  /* 0x0000000c0e0e7812 */ /* 0x000fc600078ec0ff */
[----:B------:R-:W5:Y:S01]  /*3010*/  LDL.LU R24, [R1+0x38] ;  /* 0x0000380001187983 */ /* 0x000f620000300800 */
[----:B------:R-:W0:Y:S03]  /*3020*/  S2UR UR7, SR_CgaCtaId ;  /* 0x00000000000779c3 */ /* 0x000e260000008800 */
[----:B------:R1:W-:Y:S04]  /*3030*/  STL [R1+0x11c], R3 ;  /* 0x00011c0301007387 */ /* 0x0003e80000100800 */
[----:B------:R4:W-:Y:S04]  /*3040*/  STL [R1+0x120], R2 ;  /* 0x0001200201007387 */ /* 0x0009e80000100800 */
[----:B------:R-:W5:Y:S04]  /*3050*/  LDL.LU R23, [R1+0x3c] ;  /* 0x00003c0001177983 */ /* 0x000f680000300800 */
[----:B------:R-:W5:Y:S04]  /*3060*/  LDL.LU R25, [R1+0x40] ;  /* 0x0000400001197983 */ /* 0x000f680000300800 */
[----:B------:R-:W5:Y:S04]  /*3070*/  LDL.LU R22, [R1+0x44] ;  /* 0x0000440001167983 */ /* 0x000f680000300800 */
[----:B-1----:R-:W5:Y:S01]  /*3080*/  LDL.LU R3, [R1+0x48] ;  /* 0x0000480001037983 */ /* 0x002f620000300800 */
[----:B------:R-:W-:-:S02]  /*3090*/  UMOV UR6, 0x400 ;  /* 0x0000040000067882 */ /* 0x000fc40000000000 */
[----:B------:R-:W-:-:S04]  /*30a0*/  UIADD3 UR6, UR6, 0xc80, URZ ;  /* 0x00000c8006067890 */ /* 0x000fc8000fffe03f */
[----:B0-----:R-:W-:Y:S01]  /*30b0*/  ULEA UR6, UR7, UR6, 0x18 ;  /* 0x0000000607067291 */ /* 0x001fe2000f8ec03f */
[----:B--2---:R-:W-:-:S04]  /*30c0*/  LEA R32, R15, R4, 0x2 ;  /* 0x000000040f207211 */ /* 0x004fc800078e10ff */
[----:B------:R-:W-:Y:S02]  /*30d0*/  SHF.R.S32.HI R33, RZ, 0x1f, R32 ;  /* 0x0000001fff217819 */ /* 0x000fe40000011420 */
[----:B------:R-:W-:Y:S01]  /*30e0*/  IADD3 R4, RZ, -R14, RZ ;  /* 0x8000000eff047210 */ /* 0x000fe20007ffe0ff */
[----:B------:R-:W-:-:S04]  /*30f0*/  IMAD.WIDE.U32 R14, R32, -0x33333333, RZ ;  /* 0xcccccccd200e7825 */ /* 0x000fc800078e00ff */
[----:B------:R-:W-:-:S03]  /*3100*/  IMAD.WIDE.U32 R32, R53, 0x50000, R32 ;  /* 0x0005000035207825 */ /* 0x000fc600078e0020 */
[----:B----4-:R-:W-:-:S05]  /*3110*/  IADD3 R2, P1, R27, R32, RZ ;  /* 0x000000201b027210 */ /* 0x010fca0007f3e0ff */
[----:B------:R0:W-:Y:S04]  /*3120*/  STL [R1+0x14], R2 ;  /* 0x0000140201007387 */ /* 0x0001e80000100800 */
[----:B0-----:R-:W2:Y:S01]  /*3130*/  LDL.LU R2, [R1+0x58] ;  /* 0x0000580001027983 */ /* 0x001ea20000300800 */
[----:B------:R-:W-:-:S04]  /*3140*/  LEA.HI R4, R15, R4, RZ, 0x1a ;  /* 0x000000040f047211 */ /* 0x000fc800078fd0ff */
[----:B------:R-:W-:Y:S01]  /*3150*/  LEA R4, R4, UR6, 0x3 ;  /* 0x0000000604047c11 */ /* 0x000fe2000f8e18ff */
[----:B------:R-:W-:-:S04]  /*3160*/  ULDC UR6, c[0x0][0x230] ;  /* 0x00008c0000067ab9 */ /* 0x000fc80000000800 */
[----:B------:R3:W0:Y:S02]  /*3170*/  LDS.64 R14, [R4] ;  /* 0x00000000040e7984 */ /* 0x0006240000000a00 */
[----:B---3--:R-:W-:Y:S02]  /*3180*/  IADD3 R4, R16, R33, RZ ;  /* 0x0000002110047210 */ /* 0x008fe40007ffe0ff */
[----:B------:R-:W-:Y:S01]  /*3190*/  IADD3 R16, P0, R5, R32, RZ ;  /* 0x0000002005107210 */ /* 0x000fe20007f1e0ff */
[----:B0-----:R-:W-:Y:S01]  /*31a0*/  FADD.FTZ R5, R15, UR6 ;  /* 0x000000060f057e21 */ /* 0x001fe20008010000 */
[----:B------:R-:W-:Y:S02]  /*31b0*/  ULDC.64 UR6, c[0x0][0x210] ;  /* 0x0000840000067ab9 */ /* 0x000fe40000000a00 */
[----:B------:R-:W-:Y:S02]  /*31c0*/  IADD3.X R15, RZ, R4, RZ, P0, !PT ;  /* 0x00000004ff0f7210 */ /* 0x000fe400007fe4ff */
[----:B------:R-:W-:-:S04]  /*31d0*/  LEA R18, P0, R16, UR6, 0x1 ;  /* 0x0000000610127c11 */ /* 0x000fc8000f8008ff */
[----:B------:R-:W-:Y:S02]  /*31e0*/  LEA.HI.X R19, R16, UR7, R15, 0x1, P0 ;  /* 0x0000000710137c11 */ /* 0x000fe400080f0c0f */
[-C--:B-----5:R-:W-:Y:S02]  /*31f0*/  IADD3 R16, P0, R26, R32.reuse, RZ ;  /* 0x000000201a107210 */ /* 0x0a0fe40007f1e0ff */
[----:B------:R-:W-:Y:S02]  /*3200*/  SHF.L.U32 R15, R10, 0x10, RZ ;  /* 0x000000100a0f7819 */ /* 0x000fe400000006ff */
[-C--:B------:R-:W-:Y:S01]  /*3210*/  IADD3 R10, P2, R24, R32.reuse, RZ ;  /* 0x00000020180a7210 */ /* 0x080fe20007f5e0ff */
[----:B------:R0:W-:Y:S01]  /*3220*/  STL [R1+0x18], R16 ;  /* 0x0000181001007387 */ /* 0x0001e20000100800 */
[----:B------:R-:W-:-:S03]  /*3230*/  IADD3 R24, P4, R23, R32, RZ ;  /* 0x0000002017187210 */ /* 0x000fc60007f9e0ff */
[----:B------:R-:W3:Y:S04]  /*3240*/  LDL.LU R28, [R1+0x64] ;  /* 0x00006400011c7983 */ /* 0x000ee80000300800 */
[----:B------:R1:W-:Y:S01]  /*3250*/  STL [R1+0x150], R10 ;  /* 0x0001500a01007387 */ /* 0x0003e20000100800 */
[-C--:B0-----:R-:W-:Y:S02]  /*3260*/  IADD3 R16, P3, R25, R32.reuse, RZ ;  /* 0x0000002019107210 */ /* 0x081fe40007f7e0ff */
[----:B------:R-:W-:Y:S01]  /*3270*/  IADD3 R25, P5, R22, R32, RZ ;  /* 0x0000002016197210 */ /* 0x000fe20007fbe0ff */
[----:B------:R-:W4:Y:S04]  /*3280*/  LDL.LU R23, [R1+0x70] ;  /* 0x0000700001177983 */ /* 0x000f280000300800 */
[----:B------:R-:W-:Y:S01]  /*3290*/  STL [R1+0x158], R24 ;  /* 0x0001581801007387 */ /* 0x000fe20000100800 */
[----:B-1----:R-:W-:-:S03]  /*32a0*/  IADD3.X R10, RZ, R4, RZ, P4, !PT ;  /* 0x00000004ff0a7210 */ /* 0x002fc600027fe4ff */
[----:B------:R0:W-:Y:S01]  /*32b0*/  STL [R1+0x154], R16 ;  /* 0x0001541001007387 */ /* 0x0001e20000100800 */
[----:B------:R-:W-:-:S03]  /*32c0*/  IADD3 R26, P4, R3, R32, RZ ;  /* 0x00000020031a7210 */ /* 0x000fc60007f9e0ff */
[----:B------:R-:W5:Y:S04]  /*32d0*/  LDL.LU R22, [R1+0x7c] ;  /* 0x00007c0001167983 */ /* 0x000f680000300800 */
[----:B------:R-:W-:Y:S01]  /*32e0*/  STL [R1+0x15c], R25 ;  /* 0x00015c1901007387 */ /* 0x000fe20000100800 */
[----:B0-----:R-:W-:-:S03]  /*32f0*/  IADD3.X R16, RZ, R4, RZ, P5, !PT ;  /* 0x00000004ff107210 */ /* 0x001fc60002ffe4ff */
[----:B------:R0:W-:Y:S04]  /*3300*/  STL [R1+0x160], R10 ;  /* 0x0001600a01007387 */ /* 0x0001e80000100800 */
[----:B0-----:R-:W5:Y:S04]  /*3310*/  LDL.LU R10, [R1+0x94] ;  /* 0x00009400010a7983 */ /* 0x001f680000300800 */
[----:B------:R-:W5:Y:S04]  /*3320*/  LDL.LU R3, [R1+0x98] ;  /* 0x0000980001037983 */ /* 0x000f680000300800 */
[----:B------:R-:W-:Y:S04]  /*3330*/  STL [R1+0x164], R26 ;  /* 0x0001641a01007387 */ /* 0x000fe80000100800 */
[----:B------:R0:W-:Y:S01]  /*3340*/  STL [R1+0x168], R16 ;  /* 0x0001681001007387 */ /* 0x0001e20000100800 */
[----:B--2---:R-:W-:-:S03]  /*3350*/  IADD3 R27, P5, R2, R32, RZ ;  /* 0x00000020021b7210 */ /* 0x004fc60007fbe0ff */
[----:B------:R-:W2:Y:S01]  /*3360*/  LDL.LU R2, [R1+0x9c] ;  /* 0x00009c0001027983 */ /* 0x000ea20000300800 */
[----:B------:R-:W-:-:S03]  /*3370*/  FADD.FTZ R33, R0, -R14 ;  /* 0x8000000e00217221 */ /* 0x000fc60000010000 */
[----:B------:R-:W2:Y:S01]  /*3380*/  LDL.LU R0, [R1+0xa0] ;  /* 0x0000a00001007983 */ /* 0x000ea20000300800 */
[-C--:B0-----:R-:W-:Y:S02]  /*3390*/  IADD3.X R16, RZ, R4.reuse, RZ, P4, !PT ;  /* 0x00000004ff107210 */ /* 0x081fe400027fe4ff */
[----:B------:R-:W-:-:S03]  /*33a0*/  IADD3.X R24, RZ, R4, RZ, P5, !PT ;  /* 0x00000004ff187210 */ /* 0x000fc60002ffe4ff */
[----:B------:R0:W-:Y:S04]  /*33b0*/  STL [R1+0x114], R16 ;  /* 0x0001141001007387 */ /* 0x0001e80000100800 */
[----:B------:R1:W-:Y:S01]  /*33c0*/  STL [R1+0x110], R24 ;  /* 0x0001101801007387 */ /* 0x0003e20000100800 */
[----:B---3--:R-:W-:-:S04]  /*33d0*/  IADD3 R28, P4, R28, R32, RZ ;  /* 0x000000201c1c7210 */ /* 0x008fc80007f9e0ff */
[----:B0-----:R-:W-:Y:S02]  /*33e0*/  IADD3.X R16, RZ, R4, RZ, P4, !PT ;  /* 0x00000004ff107210 */ /* 0x001fe400027fe4ff */
[----:B----4-:R-:W-:-:S04]  /*33f0*/  IADD3 R29, P5, R23, R32, RZ ;  /* 0x00000020171d7210 */ /* 0x010fc80007fbe0ff */
[----:B-1----:R-:W-:Y:S01]  /*3400*/  IADD3.X R24, RZ, R4, RZ, P5, !PT ;  /* 0x00000004ff187210 */ /* 0x002fe20002ffe4ff */
[----:B------:R0:W-:Y:S01]  /*3410*/  STL [R1+0x10c], R16 ;  /* 0x00010c1001007387 */ /* 0x0001e20000100800 */
[----:B-----5:R-:W-:-:S04]  /*3420*/  IADD3 R30, P4, R22, R32, RZ ;  /* 0x00000020161e7210 */ /* 0x020fc80007f9e0ff */
[----:B------:R-:W-:Y:S02]  /*3430*/  IADD3.X R25, RZ, R4, RZ, P4, !PT ;  /* 0x00000004ff197210 */ /* 0x000fe400027fe4ff */
[-C--:B------:R-:W-:Y:S02]  /*3440*/  IADD3 R31, P5, R10, R32.reuse, RZ ;  /* 0x000000200a1f7210 */ /* 0x080fe40007fbe0ff */
[----:B------:R-:W-:Y:S02]  /*3450*/  IADD3 R22, P4, R3, R32, RZ ;  /* 0x0000002003167210 */ /* 0x000fe40007f9e0ff */
[----:B------:R-:W-:Y:S01]  /*3460*/  IADD3.X R10, RZ, R4, RZ, P5, !PT ;  /* 0x00000004ff0a7210 */ /* 0x000fe20002ffe4ff */
[----:B------:R-:W3:Y:S01]  /*3470*/  LDL.LU R3, [R1] ;  /* 0x0000000001037983 */ /* 0x000ee20000300800 */
[----:B------:R-:W1:Y:S01]  /*3480*/  MUFU.RSQ R5, R5 ;  /* 0x0000000500057308 */ /* 0x000e620000001400 */
[----:B--2---:R-:W-:Y:S02]  /*3490*/  IADD3 R23, P5, R2, R32, RZ ;  /* 0x0000002002177210 */ /* 0x004fe40007fbe0ff */
[----:B------:R-:W2:Y:S01]  /*34a0*/  LDL.LU R2, [R1+0x4] ;  /* 0x0000040001027983 */ /* 0x000ea20000300800 */
[----:B------:R-:W-:Y:S01]  /*34b0*/  SHF.L.U32 R12, R12, 0x10, RZ ;  /* 0x000000100c0c7819 */ /* 0x000fe200000006ff */
[----:B-1----:R-:W-:-:S04]  /*34c0*/  FMUL.FTZ R33, R33, R5 ;  /* 0x0000000521217220 */ /* 0x002fc80000410000 */
[----:B------:R-:W-:-:S04]  /*34d0*/  FFMA.FTZ R33, R33, R12, R15 ;  /* 0x0000000c21217223 */ /* 0x000fc8000001000f */
[----:B------:R-:W-:Y:S01]  /*34e0*/  FMUL.FTZ R53, R33, -1.4426950216293334961 ;  /* 0xbfb8aa3b21357820 */ /* 0x000fe20000410000 */
[----:B------:R-:W-:-:S05]  /*34f0*/  SHF.L.U32 R17, R17, 0x10, RZ ;  /* 0x0000001011117819 */ /* 0x000fca00000006ff */
[----:B------:R-:W1:Y:S01]  /*3500*/  MUFU.EX2 R53, R53 ;  /* 0x0000003500357308 */ /* 0x000e620000000800 */
[----:B------:R-:W-:Y:S01]  /*3510*/  FADD.FTZ R59, -R14, R17 ;  /* 0x000000110e3b7221 */ /* 0x000fe20000010100 */
[----:B------:R-:W-:Y:S02]  /*3520*/  IADD3 R32, P6, R0, R32, RZ ;  /* 0x0000002000207210 */ /* 0x000fe40007fde0ff */
[----:B------:R-:W-:Y:S02]  /*3530*/  SHF.L.U32 R17, R46, 0x10, RZ ;  /* 0x000000102e117819 */ /* 0x000fe400000006ff */
[----:B------:R-:W-:Y:S01]  /*3540*/  SHF.L.U32 R0, R44, 0x10, RZ ;  /* 0x000000102c007819 */ /* 0x000fe200000006ff */
[----:B------:R-:W-:-:S04]  /*3550*/  FMUL.FTZ R44, R5, R59 ;  /* 0x0000003b052c7220 */ /* 0x000fc80000410000 */
[----:B------:R-:W-:Y:S01]  /*3560*/  FFMA.FTZ R44, R44, R17, R0 ;  /* 0x000000112c2c7223 */ /* 0x000fe20000010000 */
[----:B-1----:R-:W-:-:S03]  /*3570*/  FADD.FTZ R53, R53, 1 ;  /* 0x3f80000035357421 */ /* 0x002fc60000010000 */
[----:B------:R-:W-:-:S03]  /*3580*/  FMUL.FTZ R46, R44, -1.4426950216293334961 ;  /* 0xbfb8aa3b2c2e7820 */ /* 0x000fc60000410000 */
[----:B------:R-:W1:Y:S08]  /*3590*/  MUFU.RCP R53, R53 ;  /* 0x0000003500357308 */ /* 0x000e700000001000 */
[----:B------:R-:W4:Y:S01]  /*35a0*/  MUFU.EX2 R46, R46 ;  /* 0x0000002e002e7308 */ /* 0x000f220000000800 */
[----:B------:R-:W-:Y:S01]  /*35b0*/  FADD.FTZ R6, R6, -R14 ;  /* 0x8000000e06067221 */ /* 0x000fe20000010000 */
[----:B------:R-:W-:-:S02]  /*35c0*/  SHF.L.U32 R13, R13, 0x10, RZ ;  /* 0x000000100d0d7819 */ /* 0x000fc400000006ff */
[----:B------:R-:W-:Y:S01]  /*35d0*/  SHF.L.U32 R11, R11, 0x10, RZ ;  /* 0x000000100b0b7819 */ /* 0x000fe200000006ff */
[----:B-1----:R-:W-:Y:S01]  /*35e0*/  FMUL.FTZ R26, R33, R53 ;  /* 0x00000035211a7220 */ /* 0x002fe20000410000 */
[----:B------:R-:W-:Y:S01]  /*35f0*/  FMUL.FTZ R33, R5, R6 ;  /* 0x0000000605217220 */ /* 0x000fe20000410000 */
[----:B------:R-:W-:-:S03]  /*3600*/  SHF.L.U32 R6, R43, 0x10, RZ ;  /* 0x000000102b067819 */ /* 0x000fc600000006ff */
[----:B------:R-:W-:Y:S01]  /*3610*/  FFMA.FTZ R33, R33, R13, R11 ;  /* 0x0000000d21217223 */ /* 0x000fe2000001000b */
[----:B----4-:R-:W-:-:S04]  /*3620*/  FADD.FTZ R46, R46, 1 ;  /* 0x3f8000002e2e7421 */ /* 0x010fc80000010000 */
[----:B------:R1:W0:Y:S02]  /*3630*/  MUFU.RCP R43, R46 ;  /* 0x0000002e002b7308 */ /* 0x0002240000001000 */
[----:B-1----:R-:W-:-:S06]  /*3640*/  FMUL.FTZ R46, R33, -1.4426950216293334961 ;  /* 0xbfb8aa3b212e7820 */ /* 0x002fcc0000410000 */
[----:B------:R-:W1:Y:S01]  /*3650*/  MUFU.EX2 R46, R46 ;  /* 0x0000002e002e7308 */ /* 0x000e620000000800 */
[----:B0-----:R-:W-:Y:S01]  /*3660*/  FMUL.FTZ R16, R44, R43 ;  /* 0x0000002b2c107220 */ /* 0x001fe20000410000 */
[----:B------:R-:W-:Y:S01]  /*3670*/  SHF.L.U32 R45, R45, 0x10, RZ ;  /* 0x000000102d2d7819 */ /* 0x000fe200000006ff */
[----:B-1----:R-:W-:-:S06]  /*3680*/  FADD.FTZ R44, R46, 1 ;  /* 0x3f8000002e2c7421 */ /* 0x002fcc0000010000 */
[----:B------:R-:W0:Y:S01]  /*3690*/  MUFU.RCP R44, R44 ;  /* 0x0000002c002c7308 */ /* 0x000e220000001000 */
[----:B------:R-:W-:-:S04]  /*36a0*/  FADD.FTZ R45, -R14, R45 ;  /* 0x0000002d0e2d7221 */ /* 0x000fc80000010100 */
[----:B------:R-:W-:Y:S01]  /*36b0*/  FMUL.FTZ R53, R5, R45 ;  /* 0x0000002d05357220 */ /* 0x000fe20000410000 */
[--C-:B---3--:R-:W-:Y:S02]  /*36c0*/  FADD.FTZ R45, R3, -R14.reuse ;  /* 0x8000000e032d7221 */ /* 0x108fe40000010000 */
[----:B------:R-:W3:Y:S01]  /*36d0*/  LDL.LU R3, [R1+0x10] ;  /* 0x0000100001037983 */ /* 0x000ee20000300800 */
[----:B0-----:R-:W-:Y:S01]  /*36e0*/  FMUL.FTZ R33, R33, R44 ;  /* 0x0000002c21217220 */ /* 0x001fe20000410000 */
[----:B--2---:R-:W-:Y:S02]  /*36f0*/  FADD.FTZ R46, R2, -R14 ;  /* 0x8000000e022e7221 */ /* 0x004fe40000010000 */
[----:B------:R-:W2:Y:S04]  /*3700*/  LDL.LU R2, [R1+0xc] ;  /* 0x00000c0001027983 */ /* 0x000ea80000300800 */
[----:B------:R-:W4:Y:S01]  /*3710*/  LDL.LU R44, [R1+0x8] ;  /* 0x00000800012c7983 */ /* 0x000f220000300800 */
[----:B------:R-:W-:-:S02]  /*3720*/  SHF.L.U32 R58, R58, 0x10, RZ ;  /* 0x000000103a3a7819 */ /* 0x000fc400000006ff */
[----:B------:R-:W-:-:S03]  /*3730*/  SHF.L.U32 R20, R20, 0x10, RZ ;  /* 0x0000001014147819 */ /* 0x000fc600000006ff */
[----:B------:R-:W-:Y:S02]  /*3740*/  FADD.FTZ R60, -R14, R58 ;  /* 0x0000003a0e3c7221 */ /* 0x000fe40000010100 */
[----:B------:R-:W-:Y:S01]  /*3750*/  FFMA.FTZ R53, R53, R6, R20 ;  /* 0x0000000635357223 */ /* 0x000fe20000010014 */
[C---:B------:R-:W-:Y:S01]  /*3760*/  FMUL.FTZ R58, R5.reuse, R45 ;  /* 0x0000002d053a7220 */ /* 0x040fe20000410000 */
[----:B------:R-:W-:Y:S02]  /*3770*/  FMUL.FTZ R60, R5, R60 ;  /* 0x0000003c053c7220 */ /* 0x000fe40000410000 */
[----:B------:R-:W-:Y:S01]  /*3780*/  FMUL.FTZ R45, R53, -1.4426950216293334961 ;  /* 0xbfb8aa3b352d7820 */ /* 0x000fe20000410000 */
[----:B------:R-:W-:Y:S01]  /*3790*/  FFMA.FTZ R58, R12, R58, R15 ;  /* 0x0000003a0c3a7223 */ /* 0x000fe2000001000f */
[----:B------:R-:W-:-:S03]  /*37a0*/  FFMA.FTZ R60, R17, R60, R0 ;  /* 0x0000003c113c7223 */ /* 0x000fc60000010000 */
[----:B------:R-:W-:Y:S01]  /*37b0*/  FMUL.FTZ R59, R58, -1.4426950216293334961 ;  /* 0xbfb8aa3b3a3b7820 */ /* 0x000fe20000410000 */
[----:B------:R-:W0:Y:S01]  /*37c0*/  MUFU.EX2 R45, R45 ;  /* 0x0000002d002d7308 */ /* 0x000e220000000800 */
[----:B------:R-:W-:-:S07]  /*37d0*/  FMUL.FTZ R43, R60, -1.4426950216293334961 ;  /* 0xbfb8aa3b3c2b7820 */ /* 0x000fce0000410000 */
[----:B------:R-:W1:Y:S08]  /*37e0*/  MUFU.EX2 R43, R43 ;  /* 0x0000002b002b7308 */ /* 0x000e700000000800 */
[----:B------:R-:W5:Y:S01]  /*37f0*/  MUFU.EX2 R59, R59 ;  /* 0x0000003b003b7308 */ /* 0x000f620000000800 */
[----:B------:R-:W-:Y:S01]  /*3800*/  FMUL.FTZ R46, R5, R46 ;  /* 0x0000002e052e7220 */ /* 0x000fe20000410000 */
[----:B0-----:R-:W-:-:S03]  /*3810*/  FADD.FTZ R45, R45, 1 ;  /* 0x3f8000002d2d7421 */ /* 0x001fc60000010000 */
[----:B------:R-:W-:Y:S01]  /*3820*/  FFMA.FTZ R46, R13, R46, R11 ;  /* 0x0000002e0d2e7223 */ /* 0x000fe2000001000b */
[----:B------:R0:W-:Y:S02]  /*3830*/  STL [R1+0xec], R33 ;  /* 0x0000ec2101007387 */ /* 0x0001e40000100800 */
[----:B------:R-:W5:Y:S01]  /*3840*/  MUFU.RCP R45, R45 ;  /* 0x0000002d002d7308 */ /* 0x000f620000001000 */
[----:B-1----:R-:W-:Y:S01]  /*3850*/  FADD.FTZ R43, R43, 1 ;  /* 0x3f8000002b2b7421 */ /* 0x002fe20000010000 */
[----:B0-----:R-:W-:Y:S01]  /*3860*/  FMUL.FTZ R33, R46, -1.4426950216293334961 ;  /* 0xbfb8aa3b2e217820 */ /* 0x001fe20000410000 */
[----:B-----5:R-:W-:-:S05]  /*3870*/  FADD.FTZ R59, R59, 1 ;  /* 0x3f8000003b3b7421 */ /* 0x020fca0000010000 */
[----:B------:R-:W-:Y:S08]  /*3880*/  MUFU.RCP R43, R43 ;  /* 0x0000002b002b7308 */ /* 0x000ff00000001000 */
[----:B------:R-:W0:Y:S08]  /*3890*/  MUFU.RCP R59, R59 ;  /* 0x0000003b003b7308 */ /* 0x000e300000001000 */
[----:B------:R-:W1:Y:S01]  /*38a0*/  MUFU.EX2 R33, R33 ;  /* 0x0000002100217308 */ /* 0x000e620000000800 */
[----:B------:R-:W-:-:S05]  /*38b0*/  FMUL.FTZ R45, R53, R45 ;  /* 0x0000002d352d7220 */ /* 0x000fca0000410000 */
[----:B------:R5:W-:Y:S01]  /*38c0*/  STL [R1+0xe4], R45 ;  /* 0x0000e42d01007387 */ /* 0x000be20000100800 */
[----:B0-----:R-:W-:Y:S01]  /*38d0*/  FMUL.FTZ R53, R58, R59 ;  /* 0x0000003b3a357220 */ /* 0x001fe20000410000 */
[----:B-----5:R-:W-:Y:S01]  /*38e0*/  FMUL.FTZ R45, R60, R43 ;  /* 0x0000002b3c2d7220 */ /* 0x020fe20000410000 */
[----:B-1----:R-:W-:-:S03]  /*38f0*/  FADD.FTZ R33, R33, 1 ;  /* 0x3f80000021217421 */ /* 0x002fc60000010000 */
[----:B------:R-:W-:Y:S04]  /*3900*/  STL [R1+0xf8], R53 ;  /* 0x0000f83501007387 */ /* 0x000fe80000100800 */
[----:B------:R0:W-:Y:S01]  /*3910*/  STL [R1+0xf0], R45 ;  /* 0x0000f02d01007387 */ /* 0x0001e20000100800 */
[----:B------:R-:W1:Y:S01]  /*3920*/  MUFU.RCP R33, R33 ;  /* 0x0000002100217308 */ /* 0x000e620000001000 */
[----:B------:R-:W-:-:S04]  /*3930*/  FADD.FTZ R60, R61, -R14 ;  /* 0x8000000e3d3c7221 */ /* 0x000fc80000010000 */
[----:B------:R-:W-:-:S04]  /*3940*/  FMUL.FTZ R60, R5, R60 ;  /* 0x0000003c053c7220 */ /* 0x000fc80000410000 */
[----:B------:R-:W-:Y:S01]  /*3950*/  FFMA.FTZ R60, R13, R60, R11 ;  /* 0x0000003c0d3c7223 */ /* 0x000fe2000001000b */
[----:B------:R-:W-:-:S05]  /*3960*/  SHF.L.U32 R51, R51, 0x10, RZ ;  /* 0x0000001033337819 */ /* 0x000fca00000006ff */
[----:B------:R-:W-:-:S04]  /*3970*/  FADD.FTZ R51, -R14, R51 ;  /* 0x000000330e337221 */ /* 0x000fc80000010100 */
[----:B------:R-:W-:-:S04]  /*3980*/  FMUL.FTZ R51, R5, R51 ;  /* 0x0000003305337220 */ /* 0x000fc80000410000 */
[----:B------:R-:W-:Y:S01]  /*3990*/  FFMA.FTZ R51, R6, R51, R20 ;  /* 0x0000003306337223 */ /* 0x000fe20000010014 */
[----:B------:R-:W-:Y:S01]  /*39a0*/  SHF.L.U32 R49, R49, 0x10, RZ ;  /* 0x0000001031317819 */ /* 0x000fe200000006ff */
[--C-:B------:R-:W-:Y:S01]  /*39b0*/  FADD.FTZ R56, R56, -R14.reuse ;  /* 0x8000000e38387221 */ /* 0x100fe20000010000 */
[----:B------:R-:W-:-:S04]  /*39c0*/  FADD.FTZ R55, R55, -R14 ;  /* 0x8000000e37377221 */ /* 0x000fc80000010000 */
[----:B------:R-:W-:-:S04]  /*39d0*/  FMUL.FTZ R55, R5, R55 ;  /* 0x0000003705377220 */ /* 0x000fc80000410000 */
[----:B------:R-:W-:Y:S01]  /*39e0*/  FFMA.FTZ R55, R12, R55, R15 ;  /* 0x000000370c377223 */ /* 0x000fe2000001000f */
[----:B------:R-:W-:Y:S01]  /*39f0*/  SHF.L.U32 R48, R48, 0x10, RZ ;  /* 0x0000001030307819 */ /* 0x000fe200000006ff */
[----:B------:R-:W-:-:S04]  /*3a00*/  FADD.FTZ R54, R54, -R14 ;  /* 0x8000000e36367221 */ /* 0x000fc80000010000 */
[----:B------:R-:W-:Y:S01]  /*3a10*/  FADD.FTZ R48, -R14, R48 ;  /* 0x000000300e307221 */ /* 0x000fe20000010100 */
[----:B----4-:R-:W-:-:S05]  /*3a20*/  SHF.L.U32 R44, R44, 0x10, RZ ;  /* 0x000000102c2c7819 */ /* 0x010fca00000006ff */
[----:B------:R-:W-:-:S04]  /*3a30*/  FADD.FTZ R44, -R14, R44 ;  /* 0x0000002c0e2c7221 */ /* 0x000fc80000010100 */
[----:B------:R-:W-:Y:S01]  /*3a40*/  FMUL.FTZ R43, R5, R44 ;  /* 0x0000002c052b7220 */ /* 0x000fe20000410000 */
[----:B---3--:R-:W-:-:S03]  /*3a50*/  FADD.FTZ R44, R3, -R14 ;  /* 0x8000000e032c7221 */ /* 0x008fc60000010000 */
[----:B------:R-:W-:Y:S01]  /*3a60*/  FFMA.FTZ R43, R6, R43, R20 ;  /* 0x0000002b062b7223 */ /* 0x000fe20000010014 */
[----:B0-----:R-:W-:-:S03]  /*3a70*/  FMUL.FTZ R45, R5, R44 ;  /* 0x0000002c052d7220 */ /* 0x001fc60000410000 */
[----:B------:R-:W-:Y:S01]  /*3a80*/  FMUL.FTZ R44, R43, -1.4426950216293334961 ;  /* 0xbfb8aa3b2b2c7820 */ /* 0x000fe20000410000 */
[----:B--2---:R-:W-:-:S05]  /*3a90*/  SHF.L.U32 R53, R2, 0x10, RZ ;  /* 0x0000001002357819 */ /* 0x004fca00000006ff */
[----:B------:R-:W0:Y:S01]  /*3aa0*/  MUFU.EX2 R44, R44 ;  /* 0x0000002c002c7308 */ /* 0x000e220000000800 */
[----:B------:R-:W-:Y:S01]  /*3ab0*/  FADD.FTZ R53, -R14, R53 ;  /* 0x000000350e357221 */ /* 0x000fe20000010100 */
[----:B------:R-:W-:Y:S01]  /*3ac0*/  FFMA.FTZ R45, R12, R45, R15 ;  /* 0x0000002d0c2d7223 */ /* 0x000fe2000001000f */
[----:B-1----:R-:W-:Y:S01]  /*3ad0*/  FMUL.FTZ R2, R46, R33 ;  /* 0x000000212e027220 */ /* 0x002fe20000410000 */
[----:B------:R-:W-:Y:S01]  /*3ae0*/  FMUL.FTZ R33, R60, -1.4426950216293334961 ;  /* 0xbfb8aa3b3c217820 */ /* 0x000fe20000410000 */
[----:B------:R-:W-:Y:S01]  /*3af0*/  FMUL.FTZ R58, R5, R53 ;  /* 0x00000035053a7220 */ /* 0x000fe20000410000 */
[----:B------:R-:W-:-:S04]  /*3b00*/  FMUL.FTZ R53, R45, -1.4426950216293334961 ;  /* 0xbfb8aa3b2d357820 */ /* 0x000fc80000410000 */
[----:B------:R-:W1:Y:S01]  /*3b10*/  MUFU.EX2 R33, R33 ;  /* 0x0000002100217308 */ /* 0x000e620000000800 */
[----:B0-----:R-:W-:-:S07]  /*3b20*/  FADD.FTZ R44, R44, 1 ;  /* 0x3f8000002c2c7421 */ /* 0x001fce0000010000 */
[----:B------:R-:W0:Y:S08]  /*3b30*/  MUFU.EX2 R53, R53 ;  /* 0x0000003500357308 */ /* 0x000e300000000800 */
[----:B------:R-:W2:Y:S01]  /*3b40*/  MUFU.RCP R44, R44 ;  /* 0x0000002c002c7308 */ /* 0x000ea20000001000 */
[----:B-1----:R-:W-:Y:S01]  /*3b50*/  FADD.FTZ R33, R33, 1 ;  /* 0x3f80000021217421 */ /* 0x002fe20000010000 */
[----:B------:R-:W-:Y:S01]  /*3b60*/  FFMA.FTZ R58, R17, R58, R0 ;  /* 0x0000003a113a7223 */ /* 0x000fe20000010000 */
[----:B------:R2:W-:Y:S03]  /*3b70*/  STL [R1+0xe0], R2 ;  /* 0x0000e00201007387 */ /* 0x0005e60000100800 */
[----:B------:R-:W-:Y:S01]  /*3b80*/  FMUL.FTZ R59, R58, -1.4426950216293334961 ;  /* 0xbfb8aa3b3a3b7820 */ /* 0x000fe20000410000 */
[----:B0-----:R-:W-:Y:S01]  /*3b90*/  FADD.FTZ R53, R53, 1 ;  /* 0x3f80000035357421 */ /* 0x001fe20000010000 */
[----:B------:R-:W-:Y:S01]  /*3ba0*/  MUFU.RCP R33, R33 ;  /* 0x0000002100217308 */ /* 0x000fe20000001000 */
[----:B--2---:R-:W-:-:S07]  /*3bb0*/  FMUL.FTZ R2, R43, R44 ;  /* 0x0000002c2b027220 */ /* 0x004fce0000410000 */
[----:B------:R-:W0:Y:S01]  /*3bc0*/  MUFU.RCP R53, R53 ;  /* 0x0000003500357308 */ /* 0x000e220000001000 */
[----:B------:R-:W-:-:S07]  /*3bd0*/  FMUL.FTZ R43, R51, -1.4426950216293334961 ;  /* 0xbfb8aa3b332b7820 */ /* 0x000fce0000410000 */
[----:B------:R-:W1:Y:S08]  /*3be0*/  MUFU.EX2 R59, R59 ;  /* 0x0000003b003b7308 */ /* 0x000e700000000800 */
[----:B------:R-:W2:Y:S01]  /*3bf0*/  MUFU.EX2 R43, R43 ;  /* 0x0000002b002b7308 */ /* 0x000ea20000000800 */
[----:B------:R3:W-:Y:S01]  /*3c00*/  STL [R1+0xd4], R2 ;  /* 0x0000d40201007387 */ /* 0x0007e20000100800 */
[----:B0-----:R-:W-:Y:S01]  /*3c10*/  FMUL.FTZ R44, R45, R53 ;  /* 0x000000352d2c7220 */ /* 0x001fe20000410000 */
[----:B---3--:R-:W-:Y:S01]  /*3c20*/  FMUL.FTZ R2, R60, R33 ;  /* 0x000000213c027220 */ /* 0x008fe20000410000 */
[----:B------:R-:W-:Y:S01]  /*3c30*/  FADD.FTZ R33, R57, -R14 ;  /* 0x8000000e39217221 */ /* 0x000fe20000010000 */
[----:B-1----:R-:W-:-:S02]  /*3c40*/  FADD.FTZ R59, R59, 1 ;  /* 0x3f8000003b3b7421 */ /* 0x002fc40000010000 */
[----:B------:R2:W-:Y:S01]  /*3c50*/  STL [R1+0xd8], R44 ;  /* 0x0000d82c01007387 */ /* 0x0005e20000100800 */
[----:B------:R-:W-:Y:S01]  /*3c60*/  FMUL.FTZ R33, R5, R33 ;  /* 0x0000002105217220 */ /* 0x000fe20000410000 */
[----:B------:R-:W-:Y:S02]  /*3c70*/  SHF.L.U32 R46, R50, 0x10, RZ ;  /* 0x00000010322e7819 */ /* 0x000fe400000006ff */
[----:B------:R-:W0:Y:S01]  /*3c80*/  MUFU.RCP R59, R59 ;  /* 0x0000003b003b7308 */ /* 0x000e220000001000 */
[----:B--2---:R-:W-:Y:S01]  /*3c90*/  FADD.FTZ R44, R43, 1 ;  /* 0x3f8000002b2c7421 */ /* 0x004fe20000010000 */
[----:B------:R-:W-:-:S06]  /*3ca0*/  FFMA.FTZ R43, R12, R33, R15 ;  /* 0x000000210c2b7223 */ /* 0x000fcc000001000f */
[----:B------:R1:W-:Y:S01]  /*3cb0*/  MUFU.RCP R33, R44 ;  /* 0x0000002c00217308 */ /* 0x0003e20000001000 */
[----:B------:R-:W-:Y:S01]  /*3cc0*/  FADD.FTZ R46, -R14, R46 ;  /* 0x0000002e0e2e7221 */ /* 0x000fe20000010100 */
[----:B-1----:R-:W-:-:S03]  /*3cd0*/  FMUL.FTZ R44, R43, -1.4426950216293334961 ;  /* 0xbfb8aa3b2b2c7820 */ /* 0x002fc60000410000 */
[----:B------:R-:W-:-:S03]  /*3ce0*/  FMUL.FTZ R46, R5, R46 ;  /* 0x0000002e052e7220 */ /* 0x000fc60000410000 */
[----:B------:R-:W1:Y:S01]  /*3cf0*/  MUFU.EX2 R44, R44 ;  /* 0x0000002c002c7308 */ /* 0x000e620000000800 */
[----:B------:R-:W-:Y:S01]  /*3d00*/  FADD.FTZ R53, -R14, R49 ;  /* 0x000000310e357221 */ /* 0x000fe20000010100 */
[----:B------:R-:W-:Y:S01]  /*3d10*/  FFMA.FTZ R46, R17, R46, R0 ;  /* 0x0000002e112e7223 */ /* 0x000fe20000010000 */
[----:B0-----:R-:W-:Y:S02]  /*3d20*/  FMUL.FTZ R3, R58, R59 ;  /* 0x0000003b3a037220 */ /* 0x001fe40000410000 */
[----:B------:R-:W-:Y:S01]  /*3d30*/  FMUL.FTZ R53, R5, R53 ;  /* 0x0000003505357220 */ /* 0x000fe20000410000 */
[----:B------:R-:W-:Y:S02]  /*3d40*/  FMUL.FTZ R45, R46, -1.4426950216293334961 ;  /* 0xbfb8aa3b2e2d7820 */ /* 0x000fe40000410000 */
[----:B------:R-:W-:Y:S01]  /*3d50*/  STL [R1+0xd0], R3 ;  /* 0x0000d00301007387 */ /* 0x000fe20000100800 */
[----:B------:R-:W-:-:S03]  /*3d60*/  FFMA.FTZ R53, R6, R53, R20 ;  /* 0x0000003506357223 */ /* 0x000fc60000010014 */
[----:B------:R0:W-:Y:S01]  /*3d70*/  STL [R1+0xcc], R2 ;  /* 0x0000cc0201007387 */ /* 0x0001e20000100800 */
[----:B------:R-:W2:Y:S01]  /*3d80*/  MUFU.EX2 R45, R45 ;  /* 0x0000002d002d7308 */ /* 0x000ea20000000800 */
[----:B-1----:R-:W-:Y:S01]  /*3d90*/  FADD.FTZ R44, R44, 1 ;  /* 0x3f8000002c2c7421 */ /* 0x002fe20000010000 */
[----:B0-----:R-:W-:Y:S01]  /*3da0*/  FMUL.FTZ R2, R51, R33 ;  /* 0x0000002133027220 */ /* 0x001fe20000410000 */
[----:B------:R-:W-:-:S05]  /*3db0*/  FMUL.FTZ R33, R53, -1.4426950216293334961 ;  /* 0xbfb8aa3b35217820 */ /* 0x000fca0000410000 */
[----:B------:R-:W-:Y:S01]  /*3dc0*/  MUFU.RCP R44, R44 ;  /* 0x0000002c002c7308 */ /* 0x000fe20000001000 */
[----:B------:R-:W-:-:S07]  /*3dd0*/  FMUL.FTZ R49, R5, R56 ;  /* 0x0000003805317220 */ /* 0x000fce0000410000 */
[----:B------:R-:W0:Y:S01]  /*3de0*/  MUFU.EX2 R33, R33 ;  /* 0x0000002100217308 */ /* 0x000e220000000800 */
[----:B------:R-:W-:Y:S01]  /*3df0*/  FFMA.FTZ R49, R13, R49, R11 ;  /* 0x000000310d317223 */ /* 0x000fe2000001000b */
[----:B--2---:R-:W-:-:S03]  /*3e00*/  FADD.FTZ R45, R45, 1 ;  /* 0x3f8000002d2d7421 */ /* 0x004fc60000010000 */
[----:B------:R-:W-:Y:S01]  /*3e10*/  FMUL.FTZ R50, R49, -1.4426950216293334961 ;  /* 0xbfb8aa3b31327820 */ /* 0x000fe20000410000 */
[----:B------:R1:W-:Y:S02]  /*3e20*/  STL [R1+0xc0], R2 ;  /* 0x0000c00201007387 */ /* 0x0003e40000100800 */
[----:B------:R-:W-:Y:S08]  /*3e30*/  MUFU.RCP R45, R45 ;  /* 0x0000002d002d7308 */ /* 0x000ff00000001000 */
[----:B------:R-:W2:Y:S01]  /*3e40*/  MUFU.EX2 R50, R50 ;  /* 0x0000003200327308 */ /* 0x000ea20000000800 */
[----:B0-----:R-:W-:Y:S01]  /*3e50*/  FADD.FTZ R33, R33, 1 ;  /* 0x3f80000021217421 */ /* 0x001fe20000010000 */
[----:B-1----:R-:W-:Y:S01]  /*3e60*/  FMUL.FTZ R2, R43, R44 ;  /* 0x0000002c2b027220 */ /* 0x002fe20000410000 */
[----:B------:R-:W-:-:S05]  /*3e70*/  FMUL.FTZ R43, R55, -1.4426950216293334961 ;  /* 0xbfb8aa3b372b7820 */ /* 0x000fca0000410000 */
[----:B------:R-:W0:Y:S08]  /*3e80*/  MUFU.RCP R33, R33 ;  /* 0x0000002100217308 */ /* 0x000e300000001000 */
[----:B------:R-:W1:Y:S01]  /*3e90*/  MUFU.EX2 R43, R43 ;  /* 0x0000002b002b7308 */ /* 0x000e620000000800 */
[----:B------:R3:W-:Y:S01]  /*3ea0*/  STL [R1+0xbc], R2 ;  /* 0x0000bc0201007387 */ /* 0x0007e20000100800 */
[----:B--2---:R-:W-:Y:S01]  /*3eb0*/  FADD.FTZ R50, R50, 1 ;  /* 0x3f80000032327421 */ /* 0x004fe20000010000 */
[----:B---3--:R-:W-:-:S05]  /*3ec0*/  FMUL.FTZ R2, R46, R45 ;  /* 0x0000002d2e027220 */ /* 0x008fca0000410000 */
[----:B------:R-:W2:Y:S01]  /*3ed0*/  MUFU.RCP R50, R50 ;  /* 0x0000003200327308 */ /* 0x000ea20000001000 */
[----:B------:R0:W-:Y:S01]  /*3ee0*/  STL [R1+0xb8], R2 ;  /* 0x0000b80201007387 */ /* 0x0001e20000100800 */
[----:B------:R-:W-:Y:S01]  /*3ef0*/  FMUL.FTZ R48, R5, R48 ;  /* 0x0000003005307220 */ /* 0x000fe20000410000 */
[----:B------:R-:W-:Y:S01]  /*3f00*/  SHF.L.U32 R46, R47, 0x10, RZ ;  /* 0x000000102f2e7819 */ /* 0x000fe200000006ff */
[----:B0-----:R-:W-:Y:S01]  /*3f10*/  FMUL.FTZ R2, R53, R33 ;  /* 0x0000002135027220 */ /* 0x001fe20000410000 */
[----:B-1----:R-:W-:Y:S01]  /*3f20*/  FADD.FTZ R33, R43, 1 ;  /* 0x3f8000002b217421 */ /* 0x002fe20000010000 */
[----:B------:R-:W-:Y:S01]  /*3f30*/  FMUL.FTZ R45, R5, R54 ;  /* 0x00000036052d7220 */ /* 0x000fe20000410000 */
[----:B------:R-:W-:-:S04]  /*3f40*/  FFMA.FTZ R43, R17, R48, R0 ;  /* 0x00000030112b7223 */ /* 0x000fc80000010000 */
[----:B------:R-:W0:Y:S01]  /*3f50*/  MUFU.RCP R33, R33 ;  /* 0x0000002100217308 */ /* 0x000e220000001000 */
[----:B------:R-:W-:Y:S01]  /*3f60*/  FADD.FTZ R46, -R14, R46 ;  /* 0x0000002e0e2e7221 */ /* 0x000fe20000010100 */
[----:B------:R-:W-:Y:S01]  /*3f70*/  FFMA.FTZ R45, R13, R45, R11 ;  /* 0x0000002d0d2d7223 */ /* 0x000fe2000001000b */
[----:B------:R-:W-:Y:S01]  /*3f80*/  FADD.FTZ R48, R7, -R14 ;  /* 0x8000000e07307221 */ /* 0x000fe20000010000 */
[----:B------:R-:W-:Y:S01]  /*3f90*/  FMUL.FTZ R44, R43, -1.4426950216293334961 ;  /* 0xbfb8aa3b2b2c7820 */ /* 0x000fe20000410000 */
[----:B------:R-:W-:Y:S01]  /*3fa0*/  FMUL.FTZ R46, R5, R46 ;  /* 0x0000002e052e7220 */ /* 0x000fe20000410000 */
[----:B------:R-:W-:Y:S01]  /*3fb0*/  FMUL.FTZ R7, R45, -1.4426950216293334961 ;  /* 0xbfb8aa3b2d077820 */ /* 0x000fe20000410000 */
[----:B--2---:R-:W-:Y:S01]  /*3fc0*/  FMUL.FTZ R3, R49, R50 ;  /* 0x0000003231037220 */ /* 0x004fe20000410000 */
[----:B------:R-:W-:Y:S01]  /*3fd0*/  FMUL.FTZ R48, R5, R48 ;  /* 0x0000003005307220 */ /* 0x000fe20000410000 */
[----:B------:R-:W-:Y:S01]  /*3fe0*/  FFMA.FTZ R46, R6, R46, R20 ;  /* 0x0000002e062e7223 */ /* 0x000fe20000010014 */
[----:B------:R-:W1:Y:S02]  /*3ff0*/  MUFU.EX2 R44, R44 ;  /* 0x0000002c002c7308 */ /* 0x000e640000000800 */
[----:B------:R-:W-:Y:S01]  /*4000*/  FFMA.FTZ R48, R12, R48, R15 ;  /* 0x000000300c307223 */ /* 0x000fe2000001000f */
[----:B------:R-:W-:Y:S01]  /*4010*/  STL [R1+0xb4], R3 ;  /* 0x0000b40301007387 */ /* 0x000fe20000100800 */
[----:B------:R-:W-:-:S03]  /*4020*/  FMUL.FTZ R47, R46, -1.4426950216293334961 ;  /* 0xbfb8aa3b2e2f7820 */ /* 0x000fc60000410000 */
[----:B------:R0:W-:Y:S01]  /*4030*/  STL [R1+0xb0], R2 ;  /* 0x0000b00201007387 */ /* 0x0001e20000100800 */
[----:B------:R-:W2:Y:S01]  /*4040*/  MUFU.EX2 R7, R7 ;  /* 0x0000000700077308 */ /* 0x000ea20000000800 */
[----:B0-----:R-:W-:Y:S01]  /*4050*/  FMUL.FTZ R2, R55, R33 ;  /* 0x0000002137027220 */ /* 0x001fe20000410000 */
[----:B------:R-:W-:-:S06]  /*4060*/  FMUL.FTZ R33, R48, -1.4426950216293334961 ;  /* 0xbfb8aa3b30217820 */ /* 0x000fcc0000410000 */
[----:B------:R-:W0:Y:S01]  /*4070*/  MUFU.EX2 R47, R47 ;  /* 0x0000002f002f7308 */ /* 0x000e220000000800 */
[----:B-1----:R-:W-:-:S07]  /*4080*/  FADD.FTZ R44, R44, 1 ;  /* 0x3f8000002c2c7421 */ /* 0x002fce0000010000 */
[----:B------:R-:W1:Y:S01]  /*4090*/  MUFU.EX2 R33, R33 ;  /* 0x0000002100217308 */ /* 0x000e620000000800 */
[----:B--2---:R-:W-:-:S07]  /*40a0*/  FADD.FTZ R7, R7, 1 ;  /* 0x3f80000007077421 */ /* 0x004fce0000010000 */
[----:B------:R-:W-:Y:S01]  /*40b0*/  MUFU.RCP R44, R44 ;  /* 0x0000002c002c7308 */ /* 0x000fe20000001000 */
[----:B0-----:R-:W-:-:S07]  /*40c0*/  FADD.FTZ R47, R47, 1 ;  /* 0x3f8000002f2f7421 */ /* 0x001fce0000010000 */
[----:B------:R-:W0:Y:S01]  /*40d0*/  MUFU.RCP R7, R7 ;  /* 0x0000000700077308 */ /* 0x000e220000001000 */
[----:B-1----:R-:W-:-:S07]  /*40e0*/  FADD.FTZ R33, R33, 1 ;  /* 0x3f80000021217421 */ /* 0x002fce0000010000 */
[----:B------:R-:W1:Y:S01]  /*40f0*/  MUFU.RCP R47, R47 ;  /* 0x0000002f002f7308 */ /* 0x000e620000001000 */
[----:B------:R2:W-:Y:S07]  /*4100*/  STL [R1+0xa8], R2 ;  /* 0x0000a80201007387 */ /* 0x0005ee0000100800 */
[----:B------:R-:W3:Y:S01]  /*4110*/  MUFU.RCP R33, R33 ;  /* 0x0000002100217308 */ /* 0x000ee20000001000 */
[----:B0-----:R-:W-:Y:S01]  /*4120*/  FMUL.FTZ R3, R45, R7 ;  /* 0x000000072d037220 */ /* 0x001fe20000410000 */
[----:B--2---:R-:W-:-:S05]  /*4130*/  FMUL.FTZ R2, R43, R44 ;  /* 0x0000002c2b027220 */ /* 0x004fca0000410000 */
[----:B------:R3:W-:Y:S01]  /*4140*/  STL [R1+0xa0], R2 ;  /* 0x0000a00201007387 */ /* 0x0007e20000100800 */
[----:B-1----:R-:W-:-:S03]  /*4150*/  FMUL.FTZ R7, R46, R47 ;  /* 0x0000002f2e077220 */ /* 0x002fc60000410000 */
[----:B------:R0:W-:Y:S01]  /*4160*/  STL [R1+0x9c], R3 ;  /* 0x00009c0301007387 */ /* 0x0001e20000100800 */
[----:B---3--:R-:W-:-:S03]  /*4170*/  FMUL.FTZ R2, R48, R33 ;  /* 0x0000002130027220 */ /* 0x008fc60000410000 */
[----:B0-----:R-:W2:Y:S04]  /*4180*/  LDL.LU R3, [R1+0x2c] ;  /* 0x00002c0001037983 */ /* 0x001ea80000300800 */
[----:B------:R-:W-:Y:S04]  /*4190*/  STL [R1+0x94], R7 ;  /* 0x0000940701007387 */ /* 0x000fe80000100800 */
[----:B------:R0:W-:Y:S04]  /*41a0*/  STL [R1+0x98], R2 ;  /* 0x0000980201007387 */ /* 0x0001e80000100800 */
[----:B0-----:R-:W3:Y:S01]  /*41b0*/  LDL.LU R2, [R1+0x1c] ;  /* 0x00001c0001027983 */ /* 0x001ee20000300800 */
[----:B------:R-:W-:-:S05]  /*41c0*/  SHF.L.U32 R34, R34, 0x10, RZ ;  /* 0x0000001022227819 */ /* 0x000fca00000006ff */
[----:B------:R-:W-:-:S04]  /*41d0*/  FADD.FTZ R34, -R14, R34 ;  /* 0x000000220e227221 */ /* 0x000fc80000010100 */
[----:B------:R-:W-:-:S04]  /*41e0*/  FMUL.FTZ R34, R5, R34 ;  /* 0x0000002205227220 */ /* 0x000fc80000410000 */
[----:B------:R-:W-:-:S04]  /*41f0*/  FFMA.FTZ R34, R17, R34, R0 ;  /* 0x0000002211227223 */ /* 0x000fc80000010000 */
[----:B------:R-:W-:-:S06]  /*4200*/  FMUL.FTZ R43, R34, -1.4426950216293334961 ;  /* 0xbfb8aa3b222b7820 */ /* 0x000fcc0000410000 */
[----:B------:R-:W0:Y:S01]  /*4210*/  MUFU.EX2 R43, R43 ;  /* 0x0000002b002b7308 */ /* 0x000e220000000800 */
[----:B------:R-:W-:Y:S01]  /*4220*/  FADD.FTZ R33, R8, -R14 ;  /* 0x8000000e08217221 */ /* 0x000fe20000010000 */
[----:B------:R-:W-:Y:S02]  /*4230*/  SHF.L.U32 R8, R35, 0x10, RZ ;  /* 0x0000001023087819 */ /* 0x000fe400000006ff */
[----:B------:R-:W-:-:S03]  /*4240*/  SHF.L.U32 R7, R21, 0x10, RZ ;  /* 0x0000001015077819 */ /* 0x000fc600000006ff */
[----:B------:R-:W-:Y:S01]  /*4250*/  FADD.FTZ R8, -R14, R8 ;  /* 0x000000080e087221 */ /* 0x000fe20000010100 */
[----:B0-----:R-:W-:-:S06]  /*4260*/  FADD.FTZ R35, R43, 1 ;  /* 0x3f8000002b237421 */ /* 0x001fcc0000010000 */
[----:B------:R-:W0:Y:S01]  /*4270*/  MUFU.RCP R35, R35 ;  /* 0x0000002300237308 */ /* 0x000e220000001000 */
[----:B------:R-:W-:Y:S01]  /*4280*/  FADD.FTZ R7, -R14, R7 ;  /* 0x000000070e077221 */ /* 0x000fe20000010100 */
[----:B------:R-:W-:Y:S01]  /*4290*/  FMUL.FTZ R33, R5, R33 ;  /* 0x0000002105217220 */ /* 0x000fe20000410000 */
[----:B------:R-:W-:Y:S01]  /*42a0*/  FADD.FTZ R9, R9, -R14 ;  /* 0x8000000e09097221 */ /* 0x000fe20000010000 */
[C---:B------:R-:W-:Y:S01]  /*42b0*/  FMUL.FTZ R21, R5.reuse, R8 ;  /* 0x0000000805157220 */ /* 0x040fe20000410000 */
[----:B------:R-:W-:Y:S01]  /*42c0*/  FMUL.FTZ R7, R5, R7 ;  /* 0x0000000705077220 */ /* 0x000fe20000410000 */
[----:B------:R-:W-:Y:S01]  /*42d0*/  FFMA.FTZ R33, R13, R33, R11 ;  /* 0x000000210d217223 */ /* 0x000fe2000001000b */
[----:B------:R-:W-:Y:S01]  /*42e0*/  FMUL.FTZ R8, R5, R9 ;  /* 0x0000000905087220 */ /* 0x000fe20000410000 */
[----:B------:R-:W-:Y:S01]  /*42f0*/  FFMA.FTZ R21, R6, R21, R20 ;  /* 0x0000001506157223 */ /* 0x000fe20000010014 */
[----:B------:R-:W-:Y:S01]  /*4300*/  FFMA.FTZ R7, R17, R7, R0 ;  /* 0x0000000711077223 */ /* 0x000fe20000010000 */
[----:B------:R-:W-:Y:S01]  /*4310*/  FMUL.FTZ R44, R33, -1.4426950216293334961 ;  /* 0xbfb8aa3b212c7820 */ /* 0x000fe20000410000 */
[----:B------:R-:W-:Y:S01]  /*4320*/  FFMA.FTZ R8, R12, R8, R15 ;  /* 0x000000080c087223 */ /* 0x000fe2000001000f */
[----:B------:R-:W-:-:S03]  /*4330*/  FMUL.FTZ R43, R21, -1.4426950216293334961 ;  /* 0xbfb8aa3b152b7820 */ /* 0x000fc60000410000 */
[----:B------:R-:W-:Y:S01]  /*4340*/  FMUL.FTZ R9, R8, -1.4426950216293334961 ;  /* 0xbfb8aa3b08097820 */ /* 0x000fe20000410000 */
[----:B0-----:R-:W-:Y:S01]  /*4350*/  FMUL.FTZ R35, R34, R35 ;  /* 0x0000002322237220 */ /* 0x001fe20000410000 */
[----:B------:R-:W-:Y:S01]  /*4360*/  FMUL.FTZ R34, R7, -1.4426950216293334961 ;  /* 0xbfb8aa3b07227820 */ /* 0x000fe20000410000 */
[----:B------:R-:W0:Y:S08]  /*4370*/  MUFU.EX2 R44, R44 ;  /* 0x0000002c002c7308 */ /* 0x000e300000000800 */
[----:B------:R-:W-:Y:S08]  /*4380*/  MUFU.EX2 R43, R43 ;  /* 0x0000002b002b7308 */ /* 0x000ff00000000800 */
[----:B------:R-:W1:Y:S08]  /*4390*/  MUFU.EX2 R34, R34 ;  /* 0x0000002200227308 */ /* 0x000e700000000800 */
[----:B------:R-:W4:Y:S01]  /*43a0*/  MUFU.EX2 R9, R9 ;  /* 0x0000000900097308 */ /* 0x000f220000000800 */
[----:B------:R5:W-:Y:S01]  /*43b0*/  STL [R1+0x7c], R35 ;  /* 0x00007c2301007387 */ /* 0x000be20000100800 */
[----:B0-----:R-:W-:Y:S01]  /*43c0*/  FADD.FTZ R44, R44, 1 ;  /* 0x3f8000002c2c7421 */ /* 0x001fe20000010000 */
[----:B-1----:R-:W-:Y:S01]  /*43d0*/  FADD.FTZ R34, R34, 1 ;  /* 0x3f80000022227421 */ /* 0x002fe20000010000 */
[----:B-----5:R-:W-:-:S04]  /*43e0*/  FADD.FTZ R35, R43, 1 ;  /* 0x3f8000002b237421 */ /* 0x020fc80000010000 */
[----:B------:R-:W0:Y:S01]  /*43f0*/  MUFU.RCP R44, R44 ;  /* 0x0000002c002c7308 */ /* 0x000e220000001000 */
[----:B----4-:R-:W-:-:S07]  /*4400*/  FADD.FTZ R9, R9, 1 ;  /* 0x3f80000009097421 */ /* 0x010fce0000010000 */
[----:B------:R-:W1:Y:S08]  /*4410*/  MUFU.RCP R35, R35 ;  /* 0x0000002300237308 */ /* 0x000e700000001000 */
[----:B------:R-:W4:Y:S08]  /*4420*/  MUFU.RCP R43, R9 ;  /* 0x00000009002b7308 */ /* 0x000f300000001000 */
[----:B------:R-:W5:Y:S01]  /*4430*/  MUFU.RCP R34, R34 ;  /* 0x0000002200227308 */ /* 0x000f620000001000 */
[----:B0-----:R-:W-:Y:S01]  /*4440*/  FMUL.FTZ R44, R33, R44 ;  /* 0x0000002c212c7220 */ /* 0x001fe20000410000 */
[----:B-1----:R-:W-:-:S04]  /*4450*/  FMUL.FTZ R21, R21, R35 ;  /* 0x0000002315157220 */ /* 0x002fc80000410000 */
[----:B------:R-:W-:Y:S01]  /*4460*/  STL [R1+0x38], R44 ;  /* 0x0000382c01007387 */ /* 0x000fe20000100800 */
[----:B----4-:R-:W-:-:S03]  /*4470*/  FMUL.FTZ R8, R8, R43 ;  /* 0x0000002b08087220 */ /* 0x010fc60000410000 */
[----:B------:R-:W-:Y:S01]  /*4480*/  STL [R1+0x34], R21 ;  /* 0x0000341501007387 */ /* 0x000fe20000100800 */
[----:B-----5:R-:W-:-:S03]  /*4490*/  FMUL.FTZ R7, R7, R34 ;  /* 0x0000002207077220 */ /* 0x020fc60000410000 */
[----:B------:R-:W-:Y:S04]  /*44a0*/  STL [R1+0x58], R8 ;  /* 0x0000580801007387 */ /* 0x000fe80000100800 */
[----:B------:R2:W-:Y:S02]  /*44b0*/  STL [R1+0x48], R7 ;  /* 0x0000480701007387 */ /* 0x0005e40000100800 */
[----:B--2---:R-:W-:-:S04]  /*44c0*/  FADD.FTZ R7, R3, -R14 ;  /* 0x8000000e03077221 */ /* 0x004fc80000010000 */
[----:B------:R-:W-:-:S04]  /*44d0*/  FMUL.FTZ R7, R5, R7 ;  /* 0x0000000705077220 */ /* 0x000fc80000410000 */
[----:B------:R-:W-:Y:S01]  /*44e0*/  FFMA.FTZ R8, R12, R7, R15 ;  /* 0x000000070c087223 */ /* 0x000fe2000001000f */
[--C-:B---3--:R-:W-:Y:S02]  /*44f0*/  FADD.FTZ R7, R2, -R14.reuse ;  /* 0x8000000e02077221 */ /* 0x108fe40000010000 */
[----:B------:R-:W2:Y:S01]  /*4500*/  LDL.LU R2, [R1+0x28] ;  /* 0x0000280001027983 */ /* 0x000ea20000300800 */
[----:B------:R-:W-:Y:S01]  /*4510*/  FADD.FTZ R52, R52, -R14 ;  /* 0x8000000e34347221 */ /* 0x000fe20000010000 */
[----:B------:R-:W-:Y:S02]  /*4520*/  SHF.L.U32 R36, R36, 0x10, RZ ;  /* 0x0000001024247819 */ /* 0x000fe400000006ff */
[----:B------:R-:W-:Y:S01]  /*4530*/  SHF.L.U32 R21, R37, 0x10, RZ ;  /* 0x0000001025157819 */ /* 0x000fe200000006ff */
[----:B------:R-:W-:Y:S01]  /*4540*/  FMUL.FTZ R9, R5, R52 ;  /* 0x0000003405097220 */ /* 0x000fe20000410000 */
[----:B------:R-:W3:Y:S03]  /*4550*/  LDL.LU R3, [R1+0x24] ;  /* 0x0000240001037983 */ /* 0x000ee60000300800 */
[----:B------:R-:W-:-:S04]  /*4560*/  FFMA.FTZ R9, R13, R9, R11 ;  /* 0x000000090d097223 */ /* 0x000fc8000001000b */
[----:B------:R-:W-:-:S06]  /*4570*/  FMUL.FTZ R33, R9, -1.4426950216293334961 ;  /* 0xbfb8aa3b09217820 */ /* 0x000fcc0000410000 */
[----:B------:R-:W0:Y:S01]  /*4580*/  MUFU.EX2 R33, R33 ;  /* 0x0000002100217308 */ /* 0x000e220000000800 */
[C---:B------:R-:W-:Y:S01]  /*4590*/  FADD.FTZ R36, -R14.reuse, R36 ;  /* 0x000000240e247221 */ /* 0x040fe20000010100 */
[----:B------:R-:W-:-:S03]  /*45a0*/  FADD.FTZ R21, -R14, R21 ;  /* 0x000000150e157221 */ /* 0x000fc60000010100 */
[C---:B------:R-:W-:Y:S01]  /*45b0*/  FMUL.FTZ R36, R5.reuse, R36 ;  /* 0x0000002405247220 */ /* 0x040fe20000410000 */
[----:B------:R-:W-:-:S04]  /*45c0*/  FMUL.FTZ R21, R5, R21 ;  /* 0x0000001505157220 */ /* 0x000fc80000410000 */
[----:B------:R-:W-:Y:S01]  /*45d0*/  FFMA.FTZ R21, R17, R21, R0 ;  /* 0x0000001511157223 */ /* 0x000fe20000010000 */
[----:B0-----:R-:W-:Y:S01]  /*45e0*/  FADD.FTZ R43, R33, 1 ;  /* 0x3f800000212b7421 */ /* 0x001fe20000010000 */
[----:B------:R-:W-:Y:S01]  /*45f0*/  FFMA.FTZ R33, R6, R36, R20 ;  /* 0x0000002406217223 */ /* 0x000fe20000010014 */
[----:B------:R-:W-:Y:S01]  /*4600*/  FMUL.FTZ R36, R8, -1.4426950216293334961 ;  /* 0xbfb8aa3b08247820 */ /* 0x000fe20000410000 */
[----:B------:R-:W-:Y:S02]  /*4610*/  FMUL.FTZ R34, R21, -1.4426950216293334961 ;  /* 0xbfb8aa3b15227820 */ /* 0x000fe40000410000 */
[----:B------:R-:W-:Y:S01]  /*4620*/  FMUL.FTZ R35, R33, -1.4426950216293334961 ;  /* 0xbfb8aa3b21237820 */ /* 0x000fe20000410000 */
[----:B------:R-:W0:Y:S08]  /*4630*/  MUFU.RCP R43, R43 ;  /* 0x0000002b002b7308 */ /* 0x000e300000001000 */
[----:B------:R-:W1:Y:S08]  /*4640*/  MUFU.EX2 R36, R36 ;  /* 0x0000002400247308 */ /* 0x000e700000000800 */
[----:B------:R-:W4:Y:S08]  /*4650*/  MUFU.EX2 R35, R35 ;  /* 0x0000002300237308 */ /* 0x000f300000000800 */
[----:B------:R-:W5:Y:S01]  /*4660*/  MUFU.EX2 R34, R34 ;  /* 0x0000002200227308 */ /* 0x000f620000000800 */
[----:B0-----:R-:W-:Y:S01]  /*4670*/  FMUL.FTZ R37, R9, R43 ;  /* 0x0000002b09257220 */ /* 0x001fe20000410000 */
[----:B-1----:R-:W-:-:S04]  /*4680*/  FADD.FTZ R36, R36, 1 ;  /* 0x3f80000024247421 */ /* 0x002fc80000010000 */
[----:B------:R0:W-:Y:S01]  /*4690*/  STL [R1+0x44], R37 ;  /* 0x0000442501007387 */ /* 0x0001e20000100800 */
[----:B----4-:R-:W-:Y:S01]  /*46a0*/  FADD.FTZ R35, R35, 1 ;  /* 0x3f80000023237421 */ /* 0x010fe20000010000 */
[----:B------:R-:W1:Y:S01]  /*46b0*/  MUFU.RCP R36, R36 ;  /* 0x0000002400247308 */ /* 0x000e620000001000 */
[----:B-----5:R-:W-:-:S07]  /*46c0*/  FADD.FTZ R34, R34, 1 ;  /* 0x3f80000022227421 */ /* 0x020fce0000010000 */
[----:B0-----:R-:W0:Y:S08]  /*46d0*/  MUFU.RCP R37, R35 ;  /* 0x0000002300257308 */ /* 0x001e300000001000 */
[----:B------:R-:W4:Y:S01]  /*46e0*/  MUFU.RCP R35, R34 ;  /* 0x0000002200237308 */ /* 0x000f220000001000 */
[----:B-1----:R-:W-:Y:S01]  /*46f0*/  FMUL.FTZ R36, R8, R36 ;  /* 0x0000002408247220 */ /* 0x002fe20000410000 */
[----:B0-----:R-:W-:-:S05]  /*4700*/  FMUL.FTZ R37, R33, R37 ;  /* 0x0000002521257220 */ /* 0x001fca0000410000 */
[----:B------:R-:W-:Y:S01]  /*4710*/  STL [R1+0x40], R37 ;  /* 0x0000402501007387 */ /* 0x000fe20000100800 */
[----:B----4-:R-:W-:-:S03]  /*4720*/  FMUL.FTZ R8, R21, R35 ;  /* 0x0000002315087220 */ /* 0x010fc60000410000 */
[----:B------:R0:W-:Y:S04]  /*4730*/  STL [R1+0x70], R36 ;  /* 0x0000702401007387 */ /* 0x0001e80000100800 */
[----:B------:R3:W-:Y:S01]  /*4740*/  STL [R1+0x64], R8 ;  /* 0x0000640801007387 */ /* 0x0007e20000100800 */
[----:B------:R-:W-:-:S04]  /*4750*/  FMUL.FTZ R7, R5, R7 ;  /* 0x0000000705077220 */ /* 0x000fc80000410000 */
[----:B------:R-:W-:-:S04]  /*4760*/  FFMA.FTZ R7, R13, R7, R11 ;  /* 0x000000070d077223 */ /* 0x000fc8000001000b */
[----:B------:R-:W-:Y:S01]  /*4770*/  FMUL.FTZ R9, R7, -1.4426950216293334961 ;  /* 0xbfb8aa3b07097820 */ /* 0x000fe20000410000 */
[----:B------:R-:W-:-:S05]  /*4780*/  SHF.L.U32 R38, R38, 0x10, RZ ;  /* 0x0000001026267819 */ /* 0x000fca00000006ff */
[----:B------:R-:W1:Y:S01]  /*4790*/  MUFU.EX2 R9, R9 ;  /* 0x0000000900097308 */ /* 0x000e620000000800 */
[----:B--2---:R-:W-:Y:S02]  /*47a0*/  FADD.FTZ R21, R2, -R14 ;  /* 0x8000000e02157221 */ /* 0x004fe40000010000 */
[----:B------:R-:W2:Y:S01]  /*47b0*/  LDL.LU R2, [R1+0x20] ;  /* 0x0000200001027983 */ /* 0x000ea20000300800 */
[----:B------:R-:W-:Y:S01]  /*47c0*/  FADD.FTZ R38, -R14, R38 ;  /* 0x000000260e267221 */ /* 0x000fe20000010100 */
[----:B-1----:R-:W-:-:S03]  /*47d0*/  FADD.FTZ R34, R9, 1 ;  /* 0x3f80000009227421 */ /* 0x002fc60000010000 */
[----:B------:R-:W-:-:S04]  /*47e0*/  FMUL.FTZ R38, R5, R38 ;  /* 0x0000002605267220 */ /* 0x000fc80000410000 */
[----:B------:R-:W-:Y:S01]  /*47f0*/  FFMA.FTZ R9, R6, R38, R20 ;  /* 0x0000002606097223 */ /* 0x000fe20000010014 */
[----:B------:R-:W1:Y:S03]  /*4800*/  MUFU.RCP R34, R34 ;  /* 0x0000002200227308 */ /* 0x000e660000001000 */
[----:B------:R-:W-:-:S06]  /*4810*/  FMUL.FTZ R33, R9, -1.4426950216293334961 ;  /* 0xbfb8aa3b09217820 */ /* 0x000fcc0000410000 */
[----:B------:R-:W0:Y:S01]  /*4820*/  MUFU.EX2 R33, R33 ;  /* 0x0000002100217308 */ /* 0x000e220000000800 */
[----:B------:R-:W-:Y:S01]  /*4830*/  SHF.L.U32 R39, R39, 0x10, RZ ;  /* 0x0000001027277819 */ /* 0x000fe200000006ff */
[----:B-1----:R-:W-:-:S05]  /*4840*/  FMUL.FTZ R7, R7, R34 ;  /* 0x0000002207077220 */ /* 0x002fca0000410000 */
[----:B------:R-:W-:Y:S01]  /*4850*/  STL [R1+0x3c], R7 ;  /* 0x00003c0701007387 */ /* 0x000fe20000100800 */
[----:B0-----:R-:W-:Y:S01]  /*4860*/  FADD.FTZ R36, R33, 1 ;  /* 0x3f80000021247421 */ /* 0x001fe20000010000 */
[----:B------:R-:W-:Y:S02]  /*4870*/  FADD.FTZ R33, -R14, R39 ;  /* 0x000000270e217221 */ /* 0x000fe40000010100 */
[----:B------:R-:W4:Y:S01]  /*4880*/  LDL.LU R39, [R1+0x6c] ;  /* 0x00006c0001277983 */ /* 0x000f220000300800 */
[----:B------:R-:W-:Y:S01]  /*4890*/  FMUL.FTZ R21, R5, R21 ;  /* 0x0000001505157220 */ /* 0x000fe20000410000 */
[----:B---3--:R-:W-:Y:S01]  /*48a0*/  FADD.FTZ R8, R3, -R14 ;  /* 0x8000000e03087221 */ /* 0x008fe20000010000 */
[C---:B------:R-:W-:Y:S01]  /*48b0*/  FMUL.FTZ R33, R5.reuse, R33 ;  /* 0x0000002105217220 */ /* 0x040fe20000410000 */
[----:B------:R-:W-:Y:S01]  /*48c0*/  MUFU.RCP R36, R36 ;  /* 0x0000002400247308 */ /* 0x000fe20000001000 */
[----:B------:R-:W-:Y:S01]  /*48d0*/  FFMA.FTZ R21, R12, R21, R15 ;  /* 0x000000150c157223 */ /* 0x000fe2000001000f */
[----:B------:R-:W-:Y:S01]  /*48e0*/  FMUL.FTZ R8, R5, R8 ;  /* 0x0000000805087220 */ /* 0x000fe20000410000 */
[----:B------:R-:W-:Y:S01]  /*48f0*/  FFMA.FTZ R33, R17, R33, R0 ;  /* 0x0000002111217223 */ /* 0x000fe20000010000 */
[----:B------:R-:W3:Y:S01]  /*4900*/  LDL.LU R3, [R1+0x68] ;  /* 0x0000680001037983 */ /* 0x000ee20000300800 */
[----:B------:R-:W-:Y:S01]  /*4910*/  FMUL.FTZ R37, R21, -1.4426950216293334961 ;  /* 0xbfb8aa3b15257820 */ /* 0x000fe20000410000 */
[----:B------:R-:W-:Y:S01]  /*4920*/  FFMA.FTZ R8, R13, R8, R11 ;  /* 0x000000080d087223 */ /* 0x000fe2000001000b */
[----:B------:R-:W-:-:S04]  /*4930*/  FMUL.FTZ R35, R33, -1.4426950216293334961 ;  /* 0xbfb8aa3b21237820 */ /* 0x000fc80000410000 */
[----:B------:R-:W0:Y:S01]  /*4940*/  MUFU.EX2 R37, R37 ;  /* 0x0000002500257308 */ /* 0x000e220000000800 */
[----:B------:R-:W-:-:S07]  /*4950*/  FMUL.FTZ R34, R8, -1.4426950216293334961 ;  /* 0xbfb8aa3b08227820 */ /* 0x000fce0000410000 */
[----:B------:R-:W1:Y:S08]  /*4960*/  MUFU.EX2 R35, R35 ;  /* 0x0000002300237308 */ /* 0x000e700000000800 */
[----:B------:R-:W5:Y:S01]  /*4970*/  MUFU.EX2 R34, R34 ;  /* 0x0000002200227308 */ /* 0x000f620000000800 */
[----:B0-----:R-:W-:Y:S01]  /*4980*/  FADD.FTZ R37, R37, 1 ;  /* 0x3f80000025257421 */ /* 0x001fe20000010000 */
[----:B------:R-:W-:-:S06]  /*4990*/  FMUL.FTZ R36, R9, R36 ;  /* 0x0000002409247220 */ /* 0x000fcc0000410000 */
[----:B------:R-:W-:Y:S01]  /*49a0*/  MUFU.RCP R37, R37 ;  /* 0x0000002500257308 */ /* 0x000fe20000001000 */
[----:B-1----:R-:W-:Y:S01]  /*49b0*/  FADD.FTZ R35, R35, 1 ;  /* 0x3f80000023237421 */ /* 0x002fe20000010000 */
[----:B------:R0:W-:Y:S01]  /*49c0*/  STL [R1+0x30], R36 ;  /* 0x0000302401007387 */ /* 0x0001e20000100800 */
[----:B-----5:R-:W-:-:S05]  /*49d0*/  FADD.FTZ R34, R34, 1 ;  /* 0x3f80000022227421 */ /* 0x020fca0000010000 */
[----:B------:R-:W1:Y:S08]  /*49e0*/  MUFU.RCP R35, R35 ;  /* 0x0000002300237308 */ /* 0x000e700000001000 */
[----:B0-----:R-:W0:Y:S01]  /*49f0*/  MUFU.RCP R36, R34 ;  /* 0x0000002200247308 */ /* 0x001e220000001000 */
[----:B-1----:R-:W-:Y:S01]  /*4a00*/  FMUL.FTZ R33, R33, R35 ;  /* 0x0000002321217220 */ /* 0x002fe20000410000 */
[----:B------:R-:W-:-:S05]  /*4a10*/  SHF.L.U32 R7, R40, 0x10, RZ ;  /* 0x0000001028077819 */ /* 0x000fca00000006ff */
[----:B------:R-:W-:-:S04]  /*4a20*/  FADD.FTZ R7, -R14, R7 ;  /* 0x000000070e077221 */ /* 0x000fc80000010100 */
[----:B------:R-:W-:-:S04]  /*4a30*/  FMUL.FTZ R7, R5, R7 ;  /* 0x0000000705077220 */ /* 0x000fc80000410000 */
[----:B------:R-:W-:-:S04]  /*4a40*/  FFMA.FTZ R7, R6, R7, R20 ;  /* 0x0000000706077223 */ /* 0x000fc80000010014 */
[----:B------:R-:W-:-:S06]  /*4a50*/  FMUL.FTZ R9, R7, -1.4426950216293334961 ;  /* 0xbfb8aa3b07097820 */ /* 0x000fcc0000410000 */
[----:B------:R-:W1:Y:S01]  /*4a60*/  MUFU.EX2 R9, R9 ;  /* 0x0000000900097308 */ /* 0x000e620000000800 */
[----:B--2---:R-:W-:Y:S01]  /*4a70*/  FADD.FTZ R38, R2, -R14 ;  /* 0x8000000e02267221 */ /* 0x004fe20000010000 */
[----:B------:R-:W-:-:S05]  /*4a80*/  FMUL.FTZ R2, R21, R37 ;  /* 0x0000002515027220 */ /* 0x000fca0000410000 */
[----:B------:R0:W-:Y:S04]  /*4a90*/  STL [R1+0x2c], R2 ;  /* 0x00002c0201007387 */ /* 0x0001e80000100800 */
[----:B------:R-:W-:Y:S01]  /*4aa0*/  STL [R1+0x28], R33 ;  /* 0x0000282101007387 */ /* 0x000fe20000100800 */
[----:B0-----:R-:W-:-:S05]  /*4ab0*/  FMUL.FTZ R2, R8, R36 ;  /* 0x0000002408027220 */ /* 0x001fca0000410000 */
[----:B------:R0:W-:Y:S04]  /*4ac0*/  STL [R1+0x24], R2 ;  /* 0x0000240201007387 */ /* 0x0001e80000100800 */
[----:B0-----:R-:W2:Y:S01]  /*4ad0*/  LDL.LU R2, [R1+0x90] ;  /* 0x0000900001027983 */ /* 0x001ea20000300800 */
[----:B-1----:R-:W-:-:S06]  /*4ae0*/  FADD.FTZ R34, R9, 1 ;  /* 0x3f80000009227421 */ /* 0x002fcc0000010000 */
[----:B------:R-:W0:Y:S01]  /*4af0*/  MUFU.RCP R34, R34 ;  /* 0x0000002200227308 */ /* 0x000e220000001000 */
[----:B------:R-:W-:-:S05]  /*4b00*/  SHF.L.U32 R41, R41, 0x10, RZ ;  /* 0x0000001029297819 */ /* 0x000fca00000006ff */
[----:B------:R-:W-:Y:S01]  /*4b10*/  FADD.FTZ R41, -R14, R41 ;  /* 0x000000290e297221 */ /* 0x000fe20000010100 */
[----:B------:R-:W-:Y:S01]  /*4b20*/  FMUL.FTZ R38, R5, R38 ;  /* 0x0000002605267220 */ /* 0x000fe20000410000 */
[----:B0-----:R-:W-:Y:S02]  /*4b30*/  FMUL.FTZ R8, R7, R34 ;  /* 0x0000002207087220 */ /* 0x001fe40000410000 */
[----:B------:R-:W-:-:S03]  /*4b40*/  FMUL.FTZ R7, R5, R41 ;  /* 0x0000002905077220 */ /* 0x000fc60000410000 */
[----:B------:R4:W-:Y:S04]  /*4b50*/  STL [R1+0x20], R8 ;  /* 0x0000200801007387 */ /* 0x0009e80000100800 */
[----:B------:R-:W5:Y:S04]  /*4b60*/  LDL.LU R41, [R1+0x60] ;  /* 0x0000600001297983 */ /* 0x000f680000300800 */
[----:B------:R-:W5:Y:S01]  /*4b70*/  LDL.LU R40, [R1+0xa4] ;  /* 0x0000a40001287983 */ /* 0x000f620000300800 */
[----:B------:R-:W-:Y:S01]  /*4b80*/  FFMA.FTZ R9, R12, R38, R15 ;  /* 0x000000260c097223 */ /* 0x000fe2000001000f */
[----:B----4-:R-:W-:-:S02]  /*4b90*/  FADD.FTZ R8, R39, -R14 ;  /* 0x8000000e27087221 */ /* 0x010fc40000010000 */
[----:B------:R-:W4:Y:S04]  /*4ba0*/  LDL.LU R39, [R1+0xac] ;  /* 0x0000ac0001277983 */ /* 0x000f280000300800 */
[----:B------:R-:W4:Y:S01]  /*4bb0*/  LDL.LU R38, [R1+0x5c] ;  /* 0x00005c0001267983 */ /* 0x000f220000300800 */
[----:B------:R-:W-:-:S06]  /*4bc0*/  FMUL.FTZ R21, R9, -1.4426950216293334961 ;  /* 0xbfb8aa3b09157820 */ /* 0x000fcc0000410000 */
[----:B------:R-:W0:Y:S01]  /*4bd0*/  MUFU.EX2 R21, R21 ;  /* 0x0000001500157308 */ /* 0x000e220000000800 */
[----:B------:R-:W-:Y:S01]  /*4be0*/  FMUL.FTZ R8, R5, R8 ;  /* 0x0000000805087220 */ /* 0x000fe20000410000 */
[----:B------:R-:W-:Y:S01]  /*4bf0*/  SHF.L.U32 R33, R42, 0x10, RZ ;  /* 0x000000102a217819 */ /* 0x000fe200000006ff */
[----:B------:R-:W-:Y:S01]  /*4c00*/  FFMA.FTZ R7, R17, R7, R0 ;  /* 0x0000000711077223 */ /* 0x000fe20000010000 */
[----:B0-----:R-:W-:-:S04]  /*4c10*/  FADD.FTZ R21, R21, 1 ;  /* 0x3f80000015157421 */ /* 0x001fc80000010000 */
[----:B------:R0:W1:Y:S01]  /*4c20*/  MUFU.RCP R36, R21 ;  /* 0x0000001500247308 */ /* 0x0000620000001000 */
[----:B------:R-:W-:Y:S01]  /*4c30*/  FADD.FTZ R33, -R14, R33 ;  /* 0x000000210e217221 */ /* 0x000fe20000010100 */
[----:B------:R-:W-:Y:S01]  /*4c40*/  FMUL.FTZ R35, R7, -1.4426950216293334961 ;  /* 0xbfb8aa3b07237820 */ /* 0x000fe20000410000 */
[----:B0-----:R-:W-:Y:S01]  /*4c50*/  FFMA.FTZ R21, R13, R8, R11 ;  /* 0x000000080d157223 */ /* 0x001fe2000001000b */
[----:B---3--:R-:W-:Y:S01]  /*4c60*/  FADD.FTZ R8, R3, -R14 ;  /* 0x8000000e03087221 */ /* 0x008fe20000010000 */
[----:B------:R-:W-:-:S03]  /*4c70*/  FMUL.FTZ R33, R5, R33 ;  /* 0x0000002105217220 */ /* 0x000fc60000410000 */
[----:B------:R-:W-:Y:S01]  /*4c80*/  FMUL.FTZ R8, R5, R8 ;  /* 0x0000000805087220 */ /* 0x000fe20000410000 */
[----:B------:R-:W-:Y:S01]  /*4c90*/  FMUL.FTZ R37, R21, -1.4426950216293334961 ;  /* 0xbfb8aa3b15257820 */ /* 0x000fe20000410000 */
[----:B------:R-:W0:Y:S01]  /*4ca0*/  MUFU.EX2 R35, R35 ;  /* 0x0000002300237308 */ /* 0x000e220000000800 */
[----:B------:R-:W-:Y:S01]  /*4cb0*/  FFMA.FTZ R33, R6, R33, R20 ;  /* 0x0000002106217223 */ /* 0x000fe20000010014 */
[----:B------:R-:W-:Y:S01]  /*4cc0*/  FFMA.FTZ R8, R12, R8, R15 ;  /* 0x000000080c087223 */ /* 0x000fe2000001000f */
[----:B-1----:R-:W-:Y:S02]  /*4cd0*/  FMUL.FTZ R3, R9, R36 ;  /* 0x0000002409037220 */ /* 0x002fe40000410000 */
[----:B------:R-:W-:Y:S01]  /*4ce0*/  FMUL.FTZ R34, R33, -1.4426950216293334961 ;  /* 0xbfb8aa3b21227820 */ /* 0x000fe20000410000 */
[----:B------:R-:W-:Y:S02]  /*4cf0*/  FMUL.FTZ R9, R8, -1.4426950216293334961 ;  /* 0xbfb8aa3b08097820 */ /* 0x000fe40000410000 */
[----:B------:R-:W-:Y:S08]  /*4d00*/  MUFU.EX2 R37, R37 ;  /* 0x0000002500257308 */ /* 0x000ff00000000800 */
[----:B------:R-:W1:Y:S01]  /*4d10*/  MUFU.EX2 R9, R9 ;  /* 0x0000000900097308 */ /* 0x000e620000000800 */
[----:B0-----:R-:W-:-:S07]  /*4d20*/  FADD.FTZ R35, R35, 1 ;  /* 0x3f80000023237421 */ /* 0x001fce0000010000 */
[----:B------:R-:W0:Y:S08]  /*4d30*/  MUFU.EX2 R34, R34 ;  /* 0x0000002200227308 */ /* 0x000e300000000800 */
[----:B------:R3:W-:Y:S01]  /*4d40*/  MUFU.RCP R36, R35 ;  /* 0x0000002300247308 */ /* 0x0007e20000001000 */
[----:B-1----:R-:W-:Y:S01]  /*4d50*/  FADD.FTZ R9, R9, 1 ;  /* 0x3f80000009097421 */ /* 0x002fe20000010000 */
[----:B---3--:R-:W-:Y:S01]  /*4d60*/  FADD.FTZ R35, R37, 1 ;  /* 0x3f80000025237421 */ /* 0x008fe20000010000 */
[----:B0-----:R-:W-:-:S05]  /*4d70*/  FADD.FTZ R34, R34, 1 ;  /* 0x3f80000022227421 */ /* 0x001fca0000010000 */
[----:B------:R-:W-:Y:S08]  /*4d80*/  MUFU.RCP R35, R35 ;  /* 0x0000002300237308 */ /* 0x000ff00000001000 */
[----:B------:R-:W0:Y:S08]  /*4d90*/  MUFU.RCP R9, R9 ;  /* 0x0000000900097308 */ /* 0x000e300000001000 */
[----:B------:R-:W1:Y:S01]  /*4da0*/  MUFU.RCP R34, R34 ;  /* 0x0000002200227308 */ /* 0x000e620000001000 */
[----:B------:R0:W-:Y:S02]  /*4db0*/  STL [R1+0x1c], R3 ;  /* 0x00001c0301007387 */ /* 0x0001e40000100800 */
[----:B0-----:R-:W-:Y:S01]  /*4dc0*/  FMUL.FTZ R3, R8, R9 ;  /* 0x0000000908037220 */ /* 0x001fe20000410000 */
[----:B--2---:R-:W-:Y:S01]  /*4dd0*/  SHF.L.U32 R37, R2, 0x10, RZ ;  /* 0x0000001002257819 */ /* 0x004fe200000006ff */
[----:B------:R-:W-:-:S05]  /*4de0*/  FMUL.FTZ R2, R7, R36 ;  /* 0x0000002407027220 */ /* 0x000fca0000410000 */
[----:B------:R0:W-:Y:S02]  /*4df0*/  STL [R1+0x10], R2 ;  /* 0x0000100201007387 */ /* 0x0001e40000100800 */
[----:B0-----:R-:W-:-:S05]  /*4e00*/  FMUL.FTZ R2, R21, R35 ;  /* 0x0000002315027220 */ /* 0x001fca0000410000 */
[----:B------:R1:W-:Y:S04]  /*4e10*/  STL [R1+0x124], R2 ;  /* 0x0001240201007387 */ /* 0x0003e80000100800 */
[----:B------:R-:W-:Y:S01]  /*4e20*/  STL [R1+0x128], R3 ;  /* 0x0001280301007387 */ /* 0x000fe20000100800 */
[----:B-1----:R-:W-:-:S05]  /*4e30*/  FMUL.FTZ R2, R33, R34 ;  /* 0x0000002221027220 */ /* 0x002fca0000410000 */
[----:B------:R0:W-:Y:S04]  /*4e40*/  STL [R1+0x4], R2 ;  /* 0x0000040201007387 */ /* 0x0001e80000100800 */
[----:B0-----:R-:W2:Y:S01]  /*4e50*/  LDL.LU R2, [R1+0x54] ;  /* 0x0000540001027983 */ /* 0x001ea20000300800 */
[----:B------:R-:W-:-:S04]  /*4e60*/  FADD.FTZ R37, -R14, R37 ;  /* 0x000000250e257221 */ /* 0x000fc80000010100 */
[----:B------:R-:W-:-:S04]  /*4e70*/  FMUL.FTZ R37, R5, R37 ;  /* 0x0000002505257220 */ /* 0x000fc80000410000 */
[----:B------:R-:W-:-:S04]  /*4e80*/  FFMA.FTZ R61, R17, R37, R0 ;  /* 0x00000025113d7223 */ /* 0x000fc80000010000 */
[----:B------:R-:W-:-:S06]  /*4e90*/  FMUL.FTZ R7, R61, -1.4426950216293334961 ;  /* 0xbfb8aa3b3d077820 */ /* 0x000fcc0000410000 */
[----:B------:R-:W0:Y:S01]  /*4ea0*/  MUFU.EX2 R7, R7 ;  /* 0x0000000700077308 */ /* 0x000e220000000800 */
[----:B-----5:R-:W-:Y:S01]  /*4eb0*/  SHF.L.U32 R8, R40, 0x10, RZ ;  /* 0x0000001028087819 */ /* 0x020fe200000006ff */
[----:B0-----:R-:W-:-:S04]  /*4ec0*/  FADD.FTZ R21, R7, 1 ;  /* 0x3f80000007157421 */ /* 0x001fc80000010000 */
[----:B------:R-:W-:Y:S01]  /*4ed0*/  FADD.FTZ R7, -R14, R8 ;  /* 0x000000080e077221 */ /* 0x000fe20000010100 */
[----:B----4-:R-:W-:Y:S02]  /*4ee0*/  FADD.FTZ R8, R38, -R14 ;  /* 0x8000000e26087221 */ /* 0x010fe40000010000 */
[----:B------:R-:W3:Y:S01]  /*4ef0*/  LDL.LU R38, [R1+0xc4] ;  /* 0x0000c40001267983 */ /* 0x000ee20000300800 */
[----:B------:R-:W-:-:S03]  /*4f00*/  SHF.L.U32 R9, R39, 0x10, RZ ;  /* 0x0000001027097819 */ /* 0x000fc600000006ff */
[----:B------:R-:W4:Y:S04]  /*4f10*/  LDL.LU R39, [R1+0x50] ;  /* 0x0000500001277983 */ /* 0x000f280000300800 */
[----:B------:R-:W5:Y:S01]  /*4f20*/  LDL.LU R3, [R1+0xc8] ;  /* 0x0000c80001037983 */ /* 0x000f620000300800 */
[----:B------:R-:W-:-:S04]  /*4f30*/  FMUL.FTZ R7, R5, R7 ;  /* 0x0000000705077220 */ /* 0x000fc80000410000 */
[----:B------:R-:W-:-:S04]  /*4f40*/  FFMA.FTZ R7, R6, R7, R20 ;  /* 0x0000000706077223 */ /* 0x000fc80000010014 */
[----:B------:R-:W-:Y:S01]  /*4f50*/  FMUL.FTZ R35, R7, -1.4426950216293334961 ;  /* 0xbfb8aa3b07237820 */ /* 0x000fe20000410000 */
[----:B------:R-:W0:Y:S08]  /*4f60*/  MUFU.RCP R21, R21 ;  /* 0x0000001500157308 */ /* 0x000e300000001000 */
[----:B------:R-:W1:Y:S01]  /*4f70*/  MUFU.EX2 R35, R35 ;  /* 0x0000002300237308 */ /* 0x000e620000000800 */
[----:B0-----:R-:W-:Y:S01]  /*4f80*/  FMUL.FTZ R61, R61, R21 ;  /* 0x000000153d3d7220 */ /* 0x001fe20000410000 */
[----:B-1----:R-:W-:-:S04]  /*4f90*/  FADD.FTZ R35, R35, 1 ;  /* 0x3f80000023237421 */ /* 0x002fc80000010000 */
[----:B------:R-:W-:Y:S02]  /*4fa0*/  STL [R1+0x12c], R61 ;  /* 0x00012c3d01007387 */ /* 0x000fe40000100800 */
[----:B------:R-:W-:Y:S01]  /*4fb0*/  MUFU.RCP R36, R35 ;  /* 0x0000002300247308 */ /* 0x000fe20000001000 */
[----:B------:R-:W-:-:S04]  /*4fc0*/  FADD.FTZ R60, R41, -R14 ;  /* 0x8000000e293c7221 */ /* 0x000fc80000010000 */
[----:B------:R-:W-:-:S04]  /*4fd0*/  FMUL.FTZ R60, R5, R60 ;  /* 0x0000003c053c7220 */ /* 0x000fc80000410000 */
[----:B------:R-:W-:-:S04]  /*4fe0*/  FFMA.FTZ R60, R13, R60, R11 ;  /* 0x0000003c0d3c7223 */ /* 0x000fc8000001000b */
[----:B------:R-:W-:-:S06]  /*4ff0*/  FMUL.FTZ R33, R60, -1.4426950216293334961 ;  /* 0xbfb8aa3b3c217820 */ /* 0x000fcc0000410000 */
[----:B------:R-:W0:Y:S01]  /*5000*/  MUFU.EX2 R33, R33 ;  /* 0x0000002100217308 */ /* 0x000e220000000800 */
[----:B------:R-:W-:Y:S01]  /*5010*/  FMUL.FTZ R8, R5, R8 ;  /* 0x0000000805087220 */ /* 0x000fe20000410000 */
[----:B------:R-:W-:-:S03]  /*5020*/  FADD.FTZ R9, -R14, R9 ;  /* 0x000000090e097221 */ /* 0x000fc60000010100 */
[----:B------:R-:W-:Y:S01]  /*5030*/  FFMA.FTZ R8, R12, R8, R15 ;  /* 0x000000080c087223 */ /* 0x000fe2000001000f */
[----:B------:R-:W-:-:S03]  /*5040*/  FMUL.FTZ R9, R5, R9 ;  /* 0x0000000905097220 */ /* 0x000fc60000410000 */
[----:B------:R-:W-:Y:S01]  /*5050*/  FMUL.FTZ R34, R8, -1.4426950216293334961 ;  /* 0xbfb8aa3b08227820 */ /* 0x000fe20000410000 */
[----:B------:R-:W-:Y:S01]  /*5060*/  FFMA.FTZ R9, R17, R9, R0 ;  /* 0x0000000911097223 */ /* 0x000fe20000010000 */
[----:B0-----:R-:W-:-:S03]  /*5070*/  FADD.FTZ R33, R33, 1 ;  /* 0x3f80000021217421 */ /* 0x001fc60000010000 */
[----:B------:R-:W-:Y:S01]  /*5080*/  FMUL.FTZ R21, R9, -1.4426950216293334961 ;  /* 0xbfb8aa3b09157820 */ /* 0x000fe20000410000 */
[----:B------:R-:W0:Y:S08]  /*5090*/  MUFU.EX2 R34, R34 ;  /* 0x0000002200227308 */ /* 0x000e300000000800 */
[----:B------:R-:W1:Y:S08]  /*50a0*/  MUFU.RCP R33, R33 ;  /* 0x0000002100217308 */ /* 0x000e700000001000 */
[----:B------:R-:W1:Y:S01]  /*50b0*/  MUFU.EX2 R21, R21 ;  /* 0x0000001500157308 */ /* 0x000e620000000800 */
[----:B--2---:R-:W-:-:S02]  /*50c0*/  FADD.FTZ R35, R2, -R14 ;  /* 0x8000000e02237221 */ /* 0x004fc40000010000 */
[----:B------:R-:W2:Y:S01]  /*50d0*/  LDL.LU R2, [R1+0x4c] ;  /* 0x00004c0001027983 */ /* 0x000ea20000300800 */
[----:B0-----:R-:W-:Y:S01]  /*50e0*/  FADD.FTZ R34, R34, 1 ;  /* 0x3f80000022227421 */ /* 0x001fe20000010000 */
[----:B-1----:R-:W-:Y:S01]  /*50f0*/  FMUL.FTZ R60, R60, R33 ;  /* 0x000000213c3c7220 */ /* 0x002fe20000410000 */
[----:B------:R-:W-:Y:S02]  /*5100*/  FMUL.FTZ R35, R5, R35 ;  /* 0x0000002305237220 */ /* 0x000fe40000410000 */
[----:B------:R0:W1:Y:S02]  /*5110*/  MUFU.RCP R37, R34 ;  /* 0x0000002200257308 */ /* 0x0000640000001000 */
[----:B------:R-:W-:Y:S04]  /*5120*/  STL [R1+0x130], R60 ;  /* 0x0001303c01007387 */ /* 0x000fe80000100800 */
[----:B------:R-:W-:Y:S01]  /*5130*/  STL [R1+0x148], R60 ;  /* 0x0001483c01007387 */ /* 0x000fe20000100800 */
[----:B0-----:R-:W-:Y:S01]  /*5140*/  FADD.FTZ R34, R21, 1 ;  /* 0x3f80000015227421 */ /* 0x001fe20000010000 */
[----:B------:R-:W-:Y:S01]  /*5150*/  FFMA.FTZ R21, R13, R35, R11 ;  /* 0x000000230d157223 */ /* 0x000fe2000001000b */
[----:B---3--:R-:W-:-:S02]  /*5160*/  SHF.L.U32 R35, R38, 0x10, RZ ;  /* 0x0000001026237819 */ /* 0x008fc400000006ff */
[----:B------:R-:W3:Y:S02]  /*5170*/  LDL.LU R38, [R1+0xdc] ;  /* 0x0000dc0001267983 */ /* 0x000ee40000300800 */
[----:B------:R-:W0:Y:S01]  /*5180*/  MUFU.RCP R34, R34 ;  /* 0x0000002200227308 */ /* 0x000e220000001000 */
[----:B------:R-:W-:Y:S01]  /*5190*/  FMUL.FTZ R7, R7, R36 ;  /* 0x0000002407077220 */ /* 0x000fe20000410000 */
[----:B-1----:R-:W-:-:S04]  /*51a0*/  FMUL.FTZ R8, R8, R37 ;  /* 0x0000002508087220 */ /* 0x002fc80000410000 */
[----:B------:R-:W-:Y:S04]  /*51b0*/  STL [R1+0x134], R7 ;  /* 0x0001340701007387 */ /* 0x000fe80000100800 */
[----:B------:R1:W-:Y:S01]  /*51c0*/  STL [R1+0x138], R8 ;  /* 0x0001380801007387 */ /* 0x0003e20000100800 */
[----:B0-----:R-:W-:Y:S01]  /*51d0*/  FMUL.FTZ R9, R9, R34 ;  /* 0x0000002209097220 */ /* 0x001fe20000410000 */
[----:B-----5:R-:W-:-:S04]  /*51e0*/  SHF.L.U32 R34, R3, 0x10, RZ ;  /* 0x0000001003227819 */ /* 0x020fc800000006ff */
[----:B------:R-:W-:Y:S04]  /*51f0*/  STL [R1+0x13c], R9 ;  /* 0x00013c0901007387 */ /* 0x000fe80000100800 */
[----:B-1----:R-:W5:Y:S04]  /*5200*/  LDL.LU R8, [R1+0x74] ;  /* 0x0000740001087983 */ /* 0x002f680000300800 */
[----:B------:R-:W5:Y:S04]  /*5210*/  LDL.LU R7, [R1+0xe8] ;  /* 0x0000e80001077983 */ /* 0x000f680000300800 */
[----:B------:R-:W5:Y:S01]  /*5220*/  LDL.LU R3, [R1+0xf4] ;  /* 0x0000f40001037983 */ /* 0x000f620000300800 */
[----:B------:R-:W-:-:S06]  /*5230*/  FMUL.FTZ R33, R21, -1.4426950216293334961 ;  /* 0xbfb8aa3b15217820 */ /* 0x000fcc0000410000 */
[----:B------:R-:W0:Y:S01]  /*5240*/  MUFU.EX2 R33, R33 ;  /* 0x0000002100217308 */ /* 0x000e220000000800 */
[----:B------:R-:W-:Y:S01]  /*5250*/  FADD.FTZ R35, -R14, R35 ;  /* 0x000000230e237221 */ /* 0x000fe20000010100 */
[----:B----4-:R-:W-:-:S03]  /*5260*/  FADD.FTZ R49, R39, -R14 ;  /* 0x8000000e27317221 */ /* 0x010fc60000010000 */
[C---:B------:R-:W-:Y:S01]  /*5270*/  FMUL.FTZ R35, R5.reuse, R35 ;  /* 0x0000002305237220 */ /* 0x040fe20000410000 */
[----:B------:R-:W-:-:S03]  /*5280*/  FMUL.FTZ R49, R5, R49 ;  /* 0x0000003105317220 */ /* 0x000fc60000410000 */
[----:B------:R-:W-:Y:S01]  /*5290*/  FFMA.FTZ R48, R6, R35, R20 ;  /* 0x0000002306307223 */ /* 0x000fe20000010014 */
[----:B------:R-:W-:Y:S01]  /*52a0*/  FADD.FTZ R34, -R14, R34 ;  /* 0x000000220e227221 */ /* 0x000fe20000010100 */
[----:B0-----:R-:W-:Y:S01]  /*52b0*/  FADD.FTZ R33, R33, 1 ;  /* 0x3f80000021217421 */ /* 0x001fe20000010000 */
[----:B------:R-:W-:-:S03]  /*52c0*/  FFMA.FTZ R49, R12, R49, R15 ;  /* 0x000000310c317223 */ /* 0x000fc6000001000f */
[----:B------:R0:W-:Y:S01]  /*52d0*/  MUFU.RCP R35, R33 ;  /* 0x0000002100237308 */ /* 0x0001e20000001000 */
[----:B------:R-:W-:Y:S01]  /*52e0*/  FMUL.FTZ R50, R5, R34 ;  /* 0x0000002205327220 */ /* 0x000fe20000410000 */
[----:B------:R-:W-:Y:S01]  /*52f0*/  FMUL.FTZ R34, R49, -1.4426950216293334961 ;  /* 0xbfb8aa3b31227820 */ /* 0x000fe20000410000 */
[----:B0-----:R-:W-:-:S06]  /*5300*/  FMUL.FTZ R33, R48, -1.4426950216293334961 ;  /* 0xbfb8aa3b30217820 */ /* 0x001fcc0000410000 */
[----:B------:R-:W0:Y:S08]  /*5310*/  MUFU.EX2 R33, R33 ;  /* 0x0000002100217308 */ /* 0x000e300000000800 */
[----:B------:R-:W1:Y:S01]  /*5320*/  MUFU.EX2 R34, R34 ;  /* 0x0000002200227308 */ /* 0x000e620000000800 */
[----:B--2---:R-:W-:Y:S02]  /*5330*/  FADD.FTZ R51, R2, -R14 ;  /* 0x8000000e02337221 */ /* 0x004fe40000010000 */
[----:B------:R-:W2:Y:S01]  /*5340*/  LDL.LU R2, [R1+0x78] ;  /* 0x0000780001027983 */ /* 0x000ea20000300800 */
[----:B0-----:R-:W-:Y:S01]  /*5350*/  FADD.FTZ R33, R33, 1 ;  /* 0x3f80000021217421 */ /* 0x001fe20000010000 */
[----:B-1----:R-:W-:-:S05]  /*5360*/  FADD.FTZ R37, R34, 1 ;  /* 0x3f80000022257421 */ /* 0x002fca0000010000 */
[----:B------:R-:W0:Y:S01]  /*5370*/  MUFU.RCP R33, R33 ;  /* 0x0000002100217308 */ /* 0x000e220000001000 */
[----:B---3--:R-:W-:-:S05]  /*5380*/  SHF.L.U32 R34, R38, 0x10, RZ ;  /* 0x0000001026227819 */ /* 0x008fca00000006ff */
[----:B------:R-:W-:-:S04]  /*5390*/  FADD.FTZ R34, -R14, R34 ;  /* 0x000000220e227221 */ /* 0x000fc80000010100 */
[----:B------:R-:W-:Y:S01]  /*53a0*/  FMUL.FTZ R34, R5, R34 ;  /* 0x0000002205227220 */ /* 0x000fe20000410000 */
[----:B0-----:R-:W-:-:S03]  /*53b0*/  FMUL.FTZ R48, R48, R33 ;  /* 0x0000002130307220 */ /* 0x001fc60000410000 */
[----:B------:R-:W-:-:S04]  /*53c0*/  FFMA.FTZ R34, R6, R34, R20 ;  /* 0x0000002206227223 */ /* 0x000fc80000010014 */
[----:B------:R-:W-:-:S06]  /*53d0*/  FMUL.FTZ R33, R34, -1.4426950216293334961 ;  /* 0xbfb8aa3b22217820 */ /* 0x000fcc0000410000 */
[----:B------:R-:W0:Y:S01]  /*53e0*/  MUFU.EX2 R33, R33 ;  /* 0x0000002100217308 */ /* 0x000e220000000800 */
[----:B-----5:R-:W-:-:S04]  /*53f0*/  FADD.FTZ R53, R8, -R14 ;  /* 0x8000000e08357221 */ /* 0x020fc80000010000 */
[----:B------:R-:W-:Y:S01]  /*5400*/  FMUL.FTZ R53, R5, R53 ;  /* 0x0000003505357220 */ /* 0x000fe20000410000 */
[----:B------:R-:W-:Y:S01]  /*5410*/  SHF.L.U32 R56, R3, 0x10, RZ ;  /* 0x0000001003387819 */ /* 0x000fe200000006ff */
[----:B0-----:R-:W-:-:S04]  /*5420*/  FADD.FTZ R33, R33, 1 ;  /* 0x3f80000021217421 */ /* 0x001fc80000010000 */
[----:B------:R0:W1:Y:S01]  /*5430*/  MUFU.RCP R52, R33 ;  /* 0x0000002100347308 */ /* 0x0000620000001000 */
[----:B------:R-:W-:Y:S01]  /*5440*/  FADD.FTZ R56, -R14, R56 ;  /* 0x000000380e387221 */ /* 0x000fe20000010100 */
[----:B------:R-:W-:-:S03]  /*5450*/  FFMA.FTZ R53, R12, R53, R15 ;  /* 0x000000350c357223 */ /* 0x000fc6000001000f */
[----:B------:R-:W-:Y:S01]  /*5460*/  FMUL.FTZ R56, R5, R56 ;  /* 0x0000003805387220 */ /* 0x000fe20000410000 */
[----:B0-----:R-:W-:-:S03]  /*5470*/  FMUL.FTZ R33, R53, -1.4426950216293334961 ;  /* 0xbfb8aa3b35217820 */ /* 0x001fc60000410000 */
[----:B------:R-:W-:-:S03]  /*5480*/  FFMA.FTZ R56, R6, R56, R20 ;  /* 0x0000003806387223 */ /* 0x000fc60000010014 */
[----:B------:R-:W0:Y:S01]  /*5490*/  MUFU.EX2 R33, R33 ;  /* 0x0000002100217308 */ /* 0x000e220000000800 */
[----:B-1----:R-:W-:Y:S01]  /*54a0*/  FMUL.FTZ R52, R34, R52 ;  /* 0x0000003422347220 */ /* 0x002fe20000410000 */
[----:B------:R-:W-:-:S06]  /*54b0*/  FMUL.FTZ R34, R56, -1.4426950216293334961 ;  /* 0xbfb8aa3b38227820 */ /* 0x000fcc0000410000 */
[----:B------:R-:W1:Y:S01]  /*54c0*/  MUFU.EX2 R34, R34 ;  /* 0x0000002200227308 */ /* 0x000e620000000800 */
[----:B0-----:R-:W-:-:S07]  /*54d0*/  FADD.FTZ R33, R33, 1 ;  /* 0x3f80000021217421 */ /* 0x001fce0000010000 */
[----:B------:R-:W0:Y:S01]  /*54e0*/  MUFU.RCP R33, R33 ;  /* 0x0000002100217308 */ /* 0x000e220000001000 */
[----:B-1----:R-:W-:-:S07]  /*54f0*/  FADD.FTZ R34, R34, 1 ;  /* 0x3f80000022227421 */ /* 0x002fce0000010000 */
[----:B------:R-:W1:Y:S08]  /*5500*/  MUFU.RCP R37, R37 ;  /* 0x0000002500257308 */ /* 0x000e700000001000 */
[----:B------:R-:W3:Y:S01]  /*5510*/  MUFU.RCP R34, R34 ;  /* 0x0000002200227308 */ /* 0x000ee20000001000 */
[----:B0-----:R-:W-:Y:S01]  /*5520*/  FMUL.FTZ R53, R53, R33 ;  /* 0x0000002135357220 */ /* 0x001fe20000410000 */
[----:B------:R-:W-:Y:S01]  /*5530*/  F2FP.BF16.F32.PACK_AB R33, R16, R26 ;  /* 0x0000001a1021723e */ /* 0x000fe200000010ff */
[----:B------:R-:W-:-:S04]  /*5540*/  FMUL.FTZ R21, R21, R35 ;  /* 0x0000002315157220 */ /* 0x000fc80000410000 */
[----:B------:R0:W-:Y:S01]  /*5550*/  STG.E.U16 desc[UR8][R18.64], R33 ;  /* 0x0000002112007986 */ /* 0x0001e2000c101508 */
[----:B-1----:R-:W-:-:S03]  /*5560*/  FMUL.FTZ R49, R49, R37 ;  /* 0x0000002531317220 */ /* 0x002fc60000410000 */
[----:B------:R-:W-:Y:S01]  /*5570*/  STL [R1+0x140], R21 ;  /* 0x0001401501007387 */ /* 0x000fe20000100800 */
[----:B---3--:R-:W-:Y:S01]  /*5580*/  FMUL.FTZ R56, R56, R34 ;  /* 0x0000002238387220 */ /* 0x008fe20000410000 */
[----:B------:R-:W-:Y:S02]  /*5590*/  PRMT R34, R33, 0x7632, R34 ;  /* 0x0000763221227816 */ /* 0x000fe40000000022 */
[----:B0-----:R-:W-:Y:S02]  /*55a0*/  IADD3.X R33, RZ, R4, RZ, P6, !PT ;  /* 0x00000004ff217210 */ /* 0x001fe400037fe4ff */
[C---:B------:R-:W-:Y:S01]  /*55b0*/  LEA R44, P6, R32.reuse, UR6, 0x1 ;  /* 0x00000006202c7c11 */ /* 0x040fe2000f8c08ff */
[----:B------:R0:W-:Y:S03]  /*55c0*/  STL [R1+0x144], R48 ;  /* 0x0001443001007387 */ /* 0x0001e60000100800 */
[----:B------:R-:W-:Y:S01]  /*55d0*/  LEA.HI.X R45, R32, UR7, R33, 0x1, P6 ;  /* 0x00000007202d7c11 */ /* 0x000fe2000b0f0c21 */
[----:B------:R-:W-:Y:S01]  /*55e0*/  STL [R1+0x14c], R49 ;  /* 0x00014c3101007387 */ /* 0x000fe20000100800 */
[----:B------:R-:W-:-:S03]  /*55f0*/  LEA R42, P6, R31, UR6, 0x1 ;  /* 0x000000061f2a7c11 */ /* 0x000fc6000f8c08ff */
[----:B------:R-:W3:Y:S01]  /*5600*/  LDL.LU R47, [R1+0x10c] ;  /* 0x00010c00012f7983 */ /* 0x000ee20000300800 */
[----:B------:R-:W-:-:S03]  /*5610*/  LEA.HI.X R43, R31, UR7, R10, 0x1, P6 ;  /* 0x000000071f2b7c11 */ /* 0x000fc6000b0f0c0a */
[----:B------:R-:W4:Y:S01]  /*5620*/  LDL.LU R57, [R1+0x110] ;  /* 0x0001100001397983 */ /* 0x000f220000300800 */
[----:B------:R-:W-:-:S03]  /*5630*/  LEA R40, P6, R30, UR6, 0x1 ;  /* 0x000000061e287c11 */ /* 0x000fc6000f8c08ff */
[----:B------:R-:W5:Y:S04]  /*5640*/  LDL.LU R58, [R1+0x114] ;  /* 0x00011400013a7983 */ /* 0x000f680000300800 */
[----:B------:R-:W5:Y:S04]  /*5650*/  LDL.LU R16, [R1+0x168] ;  /* 0x0001680001107983 */ /* 0x000f680000300800 */
[----:B------:R-:W5:Y:S01]  /*5660*/  LDL.LU R26, [R1+0x164] ;  /* 0x00016400011a7983 */ /* 0x000f620000300800 */
[----:B------:R-:W-:Y:S02]  /*5670*/  LEA.HI.X R41, R30, UR7, R25, 0x1, P6 ;  /* 0x000000071e297c11 */ /* 0x000fe4000b0f0c19 */
[----:B------:R-:W-:-:S04]  /*5680*/  LEA R38, P6, R29, UR6, 0x1 ;  /* 0x000000061d267c11 */ /* 0x000fc8000f8c08ff */
[----:B------:R-:W-:Y:S01]  /*5690*/  LEA.HI.X R39, R29, UR7, R24, 0x1, P6 ;  /* 0x000000071d277c11 */ /* 0x000fe2000b0f0c18 */
[----:B--2---:R-:W-:Y:S02]  /*56a0*/  FADD.FTZ R55, R2, -R14 ;  /* 0x8000000e02377221 */ /* 0x004fe40000010000 */
[----:B------:R-:W2:Y:S04]  /*56b0*/  LDL.LU R2, [R1+0x80] ;  /* 0x0000800001027983 */ /* 0x000ea80000300800 */
[----:B------:R-:W2:Y:S04]  /*56c0*/  LDL.LU R10, [R1+0x160] ;  /* 0x00016000010a7983 */ /* 0x000ea80000300800 */
[----:B------:R-:W2:Y:S04]  /*56d0*/  LDL.LU R25, [R1+0x15c] ;  /* 0x00015c0001197983 */ /* 0x000ea80000300800 */
[----:B------:R-:W2:Y:S01]  /*56e0*/  LDL.LU R24, [R1+0x158] ;  /* 0x0001580001187983 */ /* 0x000ea20000300800 */
[----:B------:R-:W-:Y:S01]  /*56f0*/  FFMA.FTZ R50, R17, R50, R0 ;  /* 0x0000003211327223 */ /* 0x000fe20000010000 */
[----:B------:R-:W-:Y:S01]  /*5700*/  FMUL.FTZ R51, R5, R51 ;  /* 0x0000003305337220 */ /* 0x000fe20000410000 */
[----:B------:R-:W-:Y:S01]  /*5710*/  SHF.L.U32 R54, R7, 0x10, RZ ;  /* 0x0000001007367819 */ /* 0x000fe200000006ff */
[----:B------:R-:W-:Y:S01]  /*5720*/  FMUL.FTZ R55, R5, R55 ;  /* 0x0000003705377220 */ /* 0x000fe20000410000 */
[----:B------:R-:W-:Y:S01]  /*5730*/  FMUL.FTZ R36, R50, -1.4426950216293334961 ;  /* 0xbfb8aa3b32247820 */ /* 0x000fe20000410000 */
[----:B------:R-:W-:Y:S01]  /*5740*/  FFMA.FTZ R51, R13, R51, R11 ;  /* 0x000000330d337223 */ /* 0x000fe2000001000b */
[----:B------:R1:W-:Y:S04]  /*5750*/  STG.E.U16 desc[UR8][R18.64+0x2], R34 ;  /* 0x0000022212007986 */ /* 0x0003e8000c101508 */
[----:B------:R-:W1:Y:S01]  /*5760*/  MUFU.EX2 R36, R36 ;  /* 0x0000002400247308 */ /* 0x000e620000000800 */
[----:B------:R-:W-:Y:S01]  /*5770*/  FMUL.FTZ R35, R51, -1.4426950216293334961 ;  /* 0xbfb8aa3b33237820 */ /* 0x000fe20000410000 */
[----:B0-----:R-:W2:Y:S06]  /*5780*/  LDL.LU R48, [R1+0xfc] ;  /* 0x0000fc0001307983 */ /* 0x001eac0000300800 */
[----:B------:R-:W0:Y:S01]  /*5790*/  MUFU.EX2 R35, R35 ;  /* 0x0000002300237308 */ /* 0x000e220000000800 */
[----:B-1----:R-:W-:-:S07]  /*57a0*/  FADD.FTZ R36, R36, 1 ;  /* 0x3f80000024247421 */ /* 0x002fce0000010000 */
[----:B------:R-:W1:Y:S01]  /*57b0*/  MUFU.RCP R36, R36 ;  /* 0x0000002400247308 */ /* 0x000e620000001000 */
[----:B0-----:R-:W-:Y:S01]  /*57c0*/  FADD.FTZ R35, R35, 1 ;  /* 0x3f80000023237421 */ /* 0x001fe20000010000 */
[----:B------:R-:W-:-:S04]  /*57d0*/  FADD.FTZ R54, -R14, R54 ;  /* 0x000000360e367221 */ /* 0x000fc80000010100 */
[----:B------:R-:W-:Y:S02]  /*57e0*/  FMUL.FTZ R54, R5, R54 ;  /* 0x0000003605367220 */ /* 0x000fe40000410000 */
[----:B------:R-:W0:Y:S02]  /*57f0*/  MUFU.RCP R35, R35 ;  /* 0x0000002300237308 */ /* 0x000e240000001000 */
[----:B------:R-:W-:Y:S01]  /*5800*/  FFMA.FTZ R54, R17, R54, R0 ;  /* 0x0000003611367223 */ /* 0x000fe20000010000 */
[----:B-1----:R-:W-:-:S03]  /*5810*/  FMUL.FTZ R50, R50, R36 ;  /* 0x0000002432327220 */ /* 0x002fc60000410000 */
[----:B------:R-:W-:Y:S01]  /*5820*/  FMUL.FTZ R36, R54, -1.4426950216293334961 ;  /* 0xbfb8aa3b36247820 */ /* 0x000fe20000410000 */
[----:B------:R-:W-:-:S05]  /*5830*/  FFMA.FTZ R55, R13, R55, R11 ;  /* 0x000000370d377223 */ /* 0x000fca000001000b */
[----:B------:R-:W1:Y:S01]  /*5840*/  MUFU.EX2 R36, R36 ;  /* 0x0000002400247308 */ /* 0x000e620000000800 */
[----:B0-----:R-:W-:Y:S01]  /*5850*/  FMUL.FTZ R51, R51, R35 ;  /* 0x0000002333337220 */ /* 0x001fe20000410000 */
[----:B------:R-:W-:-:S06]  /*5860*/  FMUL.FTZ R35, R55, -1.4426950216293334961 ;  /* 0xbfb8aa3b37237820 */ /* 0x000fcc0000410000 */
[----:B------:R-:W0:Y:S01]  /*5870*/  MUFU.EX2 R35, R35 ;  /* 0x0000002300237308 */ /* 0x000e220000000800 */
[----:B-1----:R-:W-:-:S07]  /*5880*/  FADD.FTZ R36, R36, 1 ;  /* 0x3f80000024247421 */ /* 0x002fce0000010000 */
[----:B------:R-:W1:Y:S01]  /*5890*/  MUFU.RCP R36, R36 ;  /* 0x0000002400247308 */ /* 0x000e620000001000 */
[----:B0-----:R-:W-:-:S07]  /*58a0*/  FADD.FTZ R35, R35, 1 ;  /* 0x3f80000023237421 */ /* 0x001fce0000010000 */
[----:B------:R-:W0:Y:S01]  /*58b0*/  MUFU.RCP R35, R35 ;  /* 0x0000002300237308 */ /* 0x000e220000001000 */
[----:B-1----:R-:W-:Y:S01]  /*58c0*/  FMUL.FTZ R54, R54, R36 ;  /* 0x0000002436367220 */ /* 0x002fe20000410000 */
[----:B------:R-:W-:Y:S01]  /*58d0*/  LEA R36, P6, R28, UR6, 0x1 ;  /* 0x000000061c247c11 */ /* 0x000fe2000f8c08ff */
[----:B0-----:R-:W-:-:S03]  /*58e0*/  FMUL.FTZ R55, R55, R35 ;  /* 0x0000002337377220 */ /* 0x001fc60000410000 */
[----:B---3--:R-:W-:Y:S02]  /*58f0*/  LEA.HI.X R37, R28, UR7, R47, 0x1, P6 ;  /* 0x000000071c257c11 */ /* 0x008fe4000b0f0c2f */
[----:B------:R-:W-:-:S04]  /*5900*/  LEA R34, P6, R27, UR6, 0x1 ;  /* 0x000000061b227c11 */ /* 0x000fc8000f8c08ff */
[----:B----4-:R-:W-:Y:S02]  /*5910*/  LEA.HI.X R35, R27, UR7, R57, 0x1, P6 ;  /* 0x000000071b237c11 */ /* 0x010fe4000b0f0c39 */
[----:B-----5:R-:W-:-:S04]  /*5920*/  LEA R32, P6, R26, UR6, 0x1 ;  /* 0x000000061a207c11 */ /* 0x020fc8000f8c08ff */
[----:B------:R-:W-:Y:S02]  /*5930*/  LEA.HI.X R33, R26, UR7, R58, 0x1, P6 ;  /* 0x000000071a217c11 */ /* 0x000fe4000b0f0c3a */
[----:B--2---:R-:W-:-:S04]  /*5940*/  LEA R30, P6, R25, UR6, 0x1 ;  /* 0x00000006191e7c11 */ /* 0x004fc8000f8c08ff */
[----:B------:R-:W-:Y:S02]  /*5950*/  LEA.HI.X R31, R25, UR7, R16, 0x1, P6 ;  /* 0x00000007191f7c11 */ /* 0x000fe4000b0f0c10 */
[----:B------:R-:W2:Y:S01]  /*5960*/  LDL.LU R16, [R1+0x154] ;  /* 0x0001540001107983 */ /* 0x000ea20000300800 */
[----:B------:R-:W-:-:S04]  /*5970*/  LEA R28, P6, R24, UR6, 0x1 ;  /* 0x00000006181c7c11 */ /* 0x000fc8000f8c08ff */
[----:B------:R-:W-:Y:S02]  /*5980*/  LEA.HI.X R29, R24, UR7, R10, 0x1, P6 ;  /* 0x00000007181d7c11 */ /* 0x000fe4000b0f0c0a */
[----:B------:R-:W3:Y:S04]  /*5990*/  LDL.LU R10, [R1+0x150] ;  /* 0x00015000010a7983 */ /* 0x000ee80000300800 */
[----:B------:R-:W4:Y:S04]  /*59a0*/  LDL.LU R21, [R1+0x84] ;  /* 0x0000840001157983 */ /* 0x000f280000300800 */
[----:B------:R-:W5:Y:S04]  /*59b0*/  LDL.LU R9, [R1+0x8c] ;  /* 0x00008c0001097983 */ /* 0x000f680000300800 */
[----:B------:R-:W5:Y:S04]  /*59c0*/  LDL.LU R8, [R1+0x100] ;  /* 0x0001000001087983 */ /* 0x000f680000300800 */
[----:B------:R-:W5:Y:S04]  /*59d0*/  LDL.LU R7, [R1+0x88] ;  /* 0x0000880001077983 */ /* 0x000f680000300800 */
[----:B------:R-:W5:Y:S01]  /*59e0*/  LDL.LU R3, [R1+0x104] ;  /* 0x0001040001037983 */ /* 0x000f620000300800 */
[----:B------:R-:W-:-:S03]  /*59f0*/  FADD.FTZ R46, R2, -R14 ;  /* 0x8000000e022e7221 */ /* 0x000fc60000010000 */
[----:B------:R-:W5:Y:S01]  /*5a00*/  LDL.LU R2, [R1+0x108] ;  /* 0x0001080001027983 */ /* 0x000f620000300800 */
[----:B------:R-:W-:Y:S02]  /*5a10*/  IADD3.X R24, RZ, R4, RZ, P5, !PT ;  /* 0x00000004ff187210 */ /* 0x000fe40002ffe4ff */
[----:B------:R-:W-:Y:S01]  /*5a20*/  LEA R26, P5, R23, UR6, 0x1 ;  /* 0x00000006171a7c11 */ /* 0x000fe2000f8a08ff */
[----:B------:R-:W-:Y:S01]  /*5a30*/  FMUL.FTZ R46, R5, R46 ;  /* 0x0000002e052e7220 */ /* 0x000fe20000410000 */
[-C--:B------:R-:W-:Y:S01]  /*5a40*/  IADD3.X R47, RZ, R4.reuse, RZ, P2, !PT ;  /* 0x00000004ff2f7210 */ /* 0x080fe200017fe4ff */
[----:B------:R-:W5:Y:S01]  /*5a50*/  LDL.LU R49, [R1+0x18] ;  /* 0x0000180001317983 */ /* 0x000f620000300800 */
[----:B------:R-:W-:Y:S02]  /*5a60*/  LEA.HI.X R27, R23, UR7, R24, 0x1, P5 ;  /* 0x00000007171b7c11 */ /* 0x000fe4000a8f0c18 */
[----:B------:R-:W-:Y:S01]  /*5a70*/  IADD3.X R23, RZ, R4, RZ, P4, !PT ;  /* 0x00000004ff177210 */ /* 0x000fe200027fe4ff */
[----:B------:R-:W5:Y:S01]  /*5a80*/  LDL.LU R60, [R1+0x14] ;  /* 0x00001400013c7983 */ /* 0x000f620000300800 */
[----:B------:R-:W-:-:S04]  /*5a90*/  LEA R24, P4, R22, UR6, 0x1 ;  /* 0x0000000616187c11 */ /* 0x000fc8000f8808ff */
[----:B------:R-:W-:Y:S02]  /*5aa0*/  LEA.HI.X R25, R22, UR7, R23, 0x1, P4 ;  /* 0x0000000716197c11 */ /* 0x000fe4000a0f0c17 */
[----:B------:R-:W-:Y:S02]  /*5ab0*/  IADD3.X R23, RZ, R4, RZ, P3, !PT ;  /* 0x00000004ff177210 */ /* 0x000fe40001ffe4ff */
[----:B------:R-:W-:Y:S02]  /*5ac0*/  SHF.L.U32 R57, R48, 0x10, RZ ;  /* 0x0000001030397819 */ /* 0x000fe400000006ff */
[----:B------:R-:W5:Y:S03]  /*5ad0*/  LDL.LU R48, [R1+0xf0] ;  /* 0x0000f00001307983 */ /* 0x000f660000300800 */
[----:B------:R-:W-:Y:S01]  /*5ae0*/  FADD.FTZ R57, -R14, R57 ;  /* 0x000000390e397221 */ /* 0x000fe20000010100 */
[----:B------:R-:W5:Y:S03]  /*5af0*/  LDL.LU R61, [R1+0xf8] ;  /* 0x0000f800013d7983 */ /* 0x000f660000300800 */
[----:B------:R-:W-:-:S04]  /*5b00*/  FMUL.FTZ R57, R5, R57 ;  /* 0x0000003905397220 */ /* 0x000fc80000410000 */
[----:B------:R-:W-:Y:S01]  /*5b10*/  FFMA.FTZ R57, R17, R57, R0 ;  /* 0x0000003911397223 */ /* 0x000fe20000010000 */
[----:B--2---:R-:W-:-:S04]  /*5b20*/  LEA R22, P3, R16, UR6, 0x1 ;  /* 0x0000000610167c11 */ /* 0x004fc8000f8608ff */
[----:B------:R-:W-:Y:S01]  /*5b30*/  LEA.HI.X R23, R16, UR7, R23, 0x1, P3 ;  /* 0x0000000710177c11 */ /* 0x000fe200098f0c17 */
[----:B------:R-:W-:Y:S01]  /*5b40*/  FFMA.FTZ R16, R12, R46, R15 ;  /* 0x0000002e0c107223 */ /* 0x000fe2000001000f */
[----:B---3--:R-:W-:-:S04]  /*5b50*/  LEA R46, P2, R10, UR6, 0x1 ;  /* 0x000000060a2e7c11 */ /* 0x008fc8000f8408ff */
[----:B------:R-:W-:Y:S01]  /*5b60*/  LEA.HI.X R47, R10, UR7, R47, 0x1, P2 ;  /* 0x000000070a2f7c11 */ /* 0x000fe200090f0c2f */
[----:B------:R-:W-:-:S06]  /*5b70*/  FMUL.FTZ R10, R16, -1.4426950216293334961 ;  /* 0xbfb8aa3b100a7820 */ /* 0x000fcc0000410000 */
[----:B------:R-:W0:Y:S02]  /*5b80*/  MUFU.EX2 R10, R10 ;  /* 0x0000000a000a7308 */ /* 0x000e240000000800 */
[----:B0-----:R-:W-:-:S06]  /*5b90*/  FADD.FTZ R10, R10, 1 ;  /* 0x3f8000000a0a7421 */ /* 0x001fcc0000010000 */
[----:B------:R-:W0:Y:S02]  /*5ba0*/  MUFU.RCP R10, R10 ;  /* 0x0000000a000a7308 */ /* 0x000e240000001000 */
[----:B0-----:R-:W-:Y:S01]  /*5bb0*/  FMUL.FTZ R16, R16, R10 ;  /* 0x0000000a10107220 */ /* 0x001fe20000410000 */
[----:B------:R-:W-:-:S06]  /*5bc0*/  FMUL.FTZ R10, R57, -1.4426950216293334961 ;  /* 0xbfb8aa3b390a7820 */ /* 0x000fcc0000410000 */
[----:B------:R-:W0:Y:S01]  /*5bd0*/  MUFU.EX2 R10, R10 ;  /* 0x0000000a000a7308 */ /* 0x000e220000000800 */
[----:B----4-:R-:W-:-:S04]  /*5be0*/  FADD.FTZ R58, R21, -R14 ;  /* 0x8000000e153a7221 */ /* 0x010fc80000010000 */
[----:B------:R-:W-:Y:S01]  /*5bf0*/  FMUL.FTZ R58, R5, R58 ;  /* 0x0000003a053a7220 */ /* 0x000fe20000410000 */
[----:B0-----:R-:W-:-:S06]  /*5c00*/  FADD.FTZ R10, R10, 1 ;  /* 0x3f8000000a0a7421 */ /* 0x001fcc0000010000 */
[----:B------:R-:W0:Y:S01]  /*5c10*/  MUFU.RCP R10, R10 ;  /* 0x0000000a000a7308 */ /* 0x000e220000001000 */
[----:B------:R-:W-:Y:S01]  /*5c20*/  FFMA.FTZ R15, R12, R58, R15 ;  /* 0x0000003a0c0f7223 */ /* 0x000fe2000001000f */
[----:B-----5:R-:W-:-:S04]  /*5c30*/  FADD.FTZ R58, R9, -R14 ;  /* 0x8000000e093a7221 */ /* 0x020fc80000010000 */
[----:B------:R-:W-:Y:S01]  /*5c40*/  FMUL.FTZ R58, R5, R58 ;  /* 0x0000003a053a7220 */ /* 0x000fe20000410000 */
[----:B0-----:R-:W-:-:S03]  /*5c50*/  FMUL.FTZ R12, R57, R10 ;  /* 0x0000000a390c7220 */ /* 0x001fc60000410000 */
[----:B------:R-:W-:Y:S01]  /*5c60*/  FFMA.FTZ R10, R13, R58, R11 ;  /* 0x0000003a0d0a7223 */ /* 0x000fe2000001000b */
[----:B------:R-:W-:-:S03]  /*5c70*/  SHF.L.U32 R58, R8, 0x10, RZ ;  /* 0x00000010083a7819 */ /* 0x000fc600000006ff */
[----:B------:R-:W-:Y:S02]  /*5c80*/  FMUL.FTZ R57, R10, -1.4426950216293334961 ;  /* 0xbfb8aa3b0a397820 */ /* 0x000fe40000410000 */
[----:B------:R-:W-:-:S04]  /*5c90*/  FADD.FTZ R58, -R14, R58 ;  /* 0x0000003a0e3a7221 */ /* 0x000fc80000010100 */
[----:B------:R-:W0:Y:S01]  /*5ca0*/  MUFU.EX2 R57, R57 ;  /* 0x0000003900397308 */ /* 0x000e220000000800 */
[----:B------:R-:W-:-:S04]  /*5cb0*/  FMUL.FTZ R58, R5, R58 ;  /* 0x0000003a053a7220 */ /* 0x000fc80000410000 */
[----:B------:R-:W-:Y:S01]  /*5cc0*/  FFMA.FTZ R0, R17, R58, R0 ;  /* 0x0000003a11007223 */ /* 0x000fe20000010000 */
[----:B------:R-:W-:-:S04]  /*5cd0*/  FADD.FTZ R17, R7, -R14 ;  /* 0x8000000e07117221 */ /* 0x000fc80000010000 */
[----:B------:R-:W-:-:S04]  /*5ce0*/  FMUL.FTZ R17, R5, R17 ;  /* 0x0000001105117220 */ /* 0x000fc80000410000 */
[----:B------:R-:W-:Y:S01]  /*5cf0*/  FFMA.FTZ R13, R13, R17, R11 ;  /* 0x000000110d0d7223 */ /* 0x000fe2000001000b */
[----:B0-----:R-:W-:Y:S01]  /*5d00*/  FADD.FTZ R17, R57, 1 ;  /* 0x3f80000039117421 */ /* 0x001fe20000010000 */
[----:B------:R-:W-:Y:S02]  /*5d10*/  SHF.L.U32 R11, R3, 0x10, RZ ;  /* 0x00000010030b7819 */ /* 0x000fe400000006ff */
[----:B------:R-:W-:Y:S01]  /*5d20*/  SHF.L.U32 R57, R2, 0x10, RZ ;  /* 0x0000001002397819 */ /* 0x000fe200000006ff */
[----:B------:R-:W2:Y:S02]  /*5d30*/  LDL.LU R3, [R1+0xd4] ;  /* 0x0000d40001037983 */ /* 0x000ea40000300800 */
[----:B------:R-:W0:Y:S01]  /*5d40*/  MUFU.RCP R17, R17 ;  /* 0x0000001100117308 */ /* 0x000e220000001000 */
[C---:B------:R-:W-:Y:S01]  /*5d50*/  FADD.FTZ R11, -R14.reuse, R11 ;  /* 0x0000000b0e0b7221 */ /* 0x040fe20000010100 */
[----:B------:R-:W-:Y:S01]  /*5d60*/  FADD.FTZ R57, -R14, R57 ;  /* 0x000000390e397221 */ /* 0x000fe20000010100 */
[----:B------:R-:W2:Y:S02]  /*5d70*/  LDL.LU R2, [R1+0xe0] ;  /* 0x0000e00001027983 */ /* 0x000ea40000300800 */
[C---:B------:R-:W-:Y:S01]  /*5d80*/  FMUL.FTZ R11, R5.reuse, R11 ;  /* 0x0000000b050b7220 */ /* 0x040fe20000410000 */
[----:B------:R-:W-:Y:S01]  /*5d90*/  FMUL.FTZ R57, R5, R57 ;  /* 0x0000003905397220 */ /* 0x000fe20000410000 */
[----:B------:R-:W3:Y:S02]  /*5da0*/  LDL.LU R21, [R1+0xd0] ;  /* 0x0000d00001157983 */ /* 0x000ee40000300800 */
[----:B------:R-:W-:Y:S01]  /*5db0*/  FFMA.FTZ R11, R6, R11, R20 ;  /* 0x0000000b060b7223 */ /* 0x000fe20000010014 */
[----:B0-----:R-:W-:-:S03]  /*5dc0*/  FMUL.FTZ R14, R10, R17 ;  /* 0x000000110a0e7220 */ /* 0x001fc60000410000 */
[----:B------:R-:W-:Y:S01]  /*5dd0*/  FMUL.FTZ R17, R11, -1.4426950216293334961 ;  /* 0xbfb8aa3b0b117820 */ /* 0x000fe20000410000 */
[----:B------:R-:W-:Y:S01]  /*5de0*/  FFMA.FTZ R57, R6, R57, R20 ;  /* 0x0000003906397223 */ /* 0x000fe20000010014 */
[----:B------:R-:W3:Y:S04]  /*5df0*/  LDL.LU R9, [R1+0xd8] ;  /* 0x0000d80001097983 */ /* 0x000ee80000300800 */
[----:B------:R-:W0:Y:S01]  /*5e00*/  MUFU.EX2 R17, R17 ;  /* 0x0000001100117308 */ /* 0x000e220000000800 */
[----:B------:R-:W-:Y:S01]  /*5e10*/  FMUL.FTZ R10, R57, -1.4426950216293334961 ;  /* 0xbfb8aa3b390a7820 */ /* 0x000fe20000410000 */
[----:B------:R-:W4:Y:S04]  /*5e20*/  LDL.LU R8, [R1+0xc0] ;  /* 0x0000c00001087983 */ /* 0x000f280000300800 */
[----:B------:R-:W4:Y:S02]  /*5e30*/  LDL.LU R7, [R1+0xcc] ;  /* 0x0000cc0001077983 */ /* 0x000f240000300800 */
[----:B------:R-:W1:Y:S01]  /*5e40*/  MUFU.EX2 R10, R10 ;  /* 0x0000000a000a7308 */ /* 0x000e620000000800 */
[----:B0-----:R-:W-:-:S07]  /*5e50*/  FADD.FTZ R17, R17, 1 ;  /* 0x3f80000011117421 */ /* 0x001fce0000010000 */
[----:B------:R-:W0:Y:S01]  /*5e60*/  MUFU.RCP R20, R17 ;  /* 0x0000001100147308 */ /* 0x000e220000001000 */
[----:B-1----:R-:W-:-:S07]  /*5e70*/  FADD.FTZ R10, R10, 1 ;  /* 0x3f8000000a0a7421 */ /* 0x002fce0000010000 */
[----:B------:R1:W-:Y:S01]  /*5e80*/  MUFU.RCP R17, R10 ;  /* 0x0000000a00117308 */ /* 0x0003e20000001000 */
[----:B0-----:R-:W-:Y:S02]  /*5e90*/  FMUL.FTZ R20, R11, R20 ;  /* 0x000000140b147220 */ /* 0x001fe40000410000 */
[----:B------:R-:W5:Y:S04]  /*5ea0*/  LDL.LU R11, [R1+0xec] ;  /* 0x0000ec00010b7983 */ /* 0x000f680000300800 */
[----:B-1----:R-:W5:Y:S01]  /*5eb0*/  LDL.LU R10, [R1+0xe4] ;  /* 0x0000e400010a7983 */ /* 0x002f620000300800 */
[----:B------:R-:W-:-:S06]  /*5ec0*/  FMUL.FTZ R5, R15, -1.4426950216293334961 ;  /* 0xbfb8aa3b0f057820 */ /* 0x000fcc0000410000 */
[----:B------:R-:W0:Y:S02]  /*5ed0*/  MUFU.EX2 R5, R5 ;  /* 0x0000000500057308 */ /* 0x000e240000000800 */
[----:B0-----:R-:W-:-:S06]  /*5ee0*/  FADD.FTZ R5, R5, 1 ;  /* 0x3f80000005057421 */ /* 0x001fcc0000010000 */
[----:B------:R-:W0:Y:S02]  /*5ef0*/  MUFU.RCP R5, R5 ;  /* 0x0000000500057308 */ /* 0x000e240000001000 */
[----:B0-----:R-:W-:Y:S01]  /*5f00*/  FMUL.FTZ R15, R15, R5 ;  /* 0x000000050f0f7220 */ /* 0x001fe20000410000 */
[-C--:B------:R-:W-:Y:S02]  /*5f10*/  IADD3.X R5, RZ, R4.reuse, RZ, P0, !PT ;  /* 0x00000004ff057210 */ /* 0x080fe400007fe4ff */
[----:B-----5:R-:W-:Y:S02]  /*5f20*/  F2FP.BF16.F32.PACK_AB R59, R10, R11 ;  /* 0x0000000b0a3b723e */ /* 0x020fe400000010ff */
[----:B------:R-:W-:Y:S02]  /*5f30*/  IADD3.X R11, RZ, R4, RZ, P1, !PT ;  /* 0x00000004ff0b7210 */ /* 0x000fe40000ffe4ff */
[----:B------:R-:W-:Y:S02]  /*5f40*/  LEA R4, P0, R49, UR6, 0x1 ;  /* 0x0000000631047c11 */ /* 0x000fe4000f8008ff */
[----:B------:R-:W-:-:S02]  /*5f50*/  LEA R10, P1, R60, UR6, 0x1 ;  /* 0x000000063c0a7c11 */ /* 0x000fc4000f8208ff */
[----:B------:R-:W-:Y:S02]  /*5f60*/  LEA.HI.X R5, R49, UR7, R5, 0x1, P0 ;  /* 0x0000000731057c11 */ /* 0x000fe400080f0c05 */
[----:B------:R-:W5:Y:S01]  /*5f70*/  LDL.LU R49, [R1+0x14c] ;  /* 0x00014c0001317983 */ /* 0x000f620000300800 */
[----:B------:R-:W-:-:S03]  /*5f80*/  LEA.HI.X R11, R60, UR7, R11, 0x1, P1 ;  /* 0x000000073c0b7c11 */ /* 0x000fc600088f0c0b */
[----:B------:R-:W3:Y:S01]  /*5f90*/  LDL.LU R60, [R1+0x148] ;  /* 0x00014800013c7983 */ /* 0x000ee20000300800 */
[----:B------:R-:W-:Y:S01]  /*5fa0*/  FMUL.FTZ R58, R0, -1.4426950216293334961 ;  /* 0xbfb8aa3b003a7820 */ /* 0x000fe20000410000 */
[----:B------:R-:W-:-:S05]  /*5fb0*/  FMUL.FTZ R6, R13, -1.4426950216293334961 ;  /* 0xbfb8aa3b0d067820 */ /* 0x000fca0000410000 */
[----:B------:R-:W0:Y:S08]  /*5fc0*/  MUFU.EX2 R58, R58 ;  /* 0x0000003a003a7308 */ /* 0x000e300000000800 */
[----:B------:R-:W1:Y:S01]  /*5fd0*/  MUFU.EX2 R6, R6 ;  /* 0x0000000600067308 */ /* 0x000e620000000800 */
[----:B0-----:R-:W-:Y:S01]  /*5fe0*/  FADD.FTZ R58, R58, 1 ;  /* 0x3f8000003a3a7421 */ /* 0x001fe20000010000 */
[----:B-1----:R-:W-:-:S06]  /*5ff0*/  FADD.FTZ R6, R6, 1 ;  /* 0x3f80000006067421 */ /* 0x002fcc0000010000 */
[----:B------:R-:W0:Y:S08]  /*6000*/  MUFU.RCP R58, R58 ;  /* 0x0000003a003a7308 */ /* 0x000e300000001000 */
[----:B------:R-:W1:Y:S01]  /*6010*/  MUFU.RCP R6, R6 ;  /* 0x0000000600067308 */ /* 0x000e620000001000 */
[----:B------:R-:W-:Y:S01]  /*6020*/  FMUL.FTZ R17, R57, R17 ;  /* 0x0000001139117220 */ /* 0x000fe20000410000 */
[----:B0-----:R-:W-:Y:S01]  /*6030*/  FMUL.FTZ R58, R0, R58 ;  /* 0x0000003a003a7220 */ /* 0x001fe20000410000 */
[----:B------:R-:W-:-:S02]  /*6040*/  F2FP.BF16.F32.PACK_AB R0, R48, R61 ;  /* 0x0000003d3000723e */ /* 0x000fc400000010ff */
[----:B------:R-:W5:Y:S04]  /*6050*/  LDL.LU R48, [R1+0x144] ;  /* 0x0001440001307983 */ /* 0x000f680000300800 */
[----:B------:R-:W5:Y:S01]  /*6060*/  LDL.LU R57, [R1+0xb4] ;  /* 0x0000b40001397983 */ /* 0x000f620000300800 */
[----:B-1----:R-:W-:Y:S01]  /*6070*/  FMUL.FTZ R6, R13, R6 ;  /* 0x000000060d067220 */ /* 0x002fe20000410000 */
[----:B--2---:R-:W-:Y:S02]  /*6080*/  F2FP.BF16.F32.PACK_AB R13, R3, R2 ;  /* 0x00000002030d723e */ /* 0x004fe400000010ff */
[C---:B---3--:R-:W-:Y:S02]  /*6090*/  PRMT R60, R59.reuse, 0x7610, R60 ;  /* 0x000076103b3c7816 */ /* 0x048fe4000000003c */
[----:B------:R-:W-:-:S03]  /*60a0*/  PRMT R59, R59, 0x7632, R59 ;  /* 0x000076323b3b7816 */ /* 0x000fc6000000003b */
[----:B------:R0:W-:Y:S04]  /*60b0*/  STG.E.U16 desc[UR8][R18.64+0x4], R60 ;  /* 0x0000043c12007986 */ /* 0x0001e8000c101508 */
[----:B------:R1:W-:Y:S04]  /*60c0*/  STG.E.U16 desc[UR8][R18.64+0x6], R59 ;  /* 0x0000063b12007986 */ /* 0x0003e8000c101508 */
[----:B------:R2:W-:Y:S04]  /*60d0*/  STG.E.U16 desc[UR8][R44.64], R0 ;  /* 0x000000002c007986 */ /* 0x0005e8000c101508 */
[----:B0-----:R-:W3:Y:S04]  /*60e0*/  LDL.LU R60, [R1+0xa0] ;  /* 0x0000a000013c7983 */ /* 0x001ee80000300800 */
[----:B------:R-:W3:Y:S01]  /*60f0*/  LDL.LU R61, [R1+0xa8] ;  /* 0x0000a800013d7983 */ /* 0x000ee20000300800 */
[----:B-1----:R-:W-:-:S02]  /*6100*/  PRMT R19, R0, 0x7632, R19 ;  /* 0x0000763200137816 */ /* 0x002fc40000000013 */
[----:B------:R-:W-:Y:S01]  /*6110*/  PRMT R18, R13, 0x7632, R18 ;  /* 0x000076320d127816 */ /* 0x000fe20000000012 */
[----:B------:R-:W3:Y:S01]  /*6120*/  LDL.LU R3, [R1+0x94] ;  /* 0x0000940001037983 */ /* 0x000ee20000300800 */
[----:B--2---:R-:W-:-:S03]  /*6130*/  F2FP.BF16.F32.PACK_AB R0, R21, R9 ;  /* 0x000000091500723e */ /* 0x004fc600000010ff */
[----:B------:R-:W3:Y:S04]  /*6140*/  LDL.LU R2, [R1+0x9c] ;  /* 0x00009c0001027983 */ /* 0x000ee80000300800 */
[----:B------:R-:W5:Y:S04]  /*6150*/  LDL.LU R59, [R1+0xb0] ;  /* 0x0000b000013b7983 */ /* 0x000f680000300800 */
[----:B------:R-:W2:Y:S04]  /*6160*/  LDL.LU R21, [R1+0x140] ;  /* 0x0001400001157983 */ /* 0x000ea80000300800 */
[----:B------:R4:W-:Y:S04]  /*6170*/  STG.E.U16 desc[UR8][R44.64+0x4], R13 ;  /* 0x0000040d2c007986 */ /* 0x0009e8000c101508 */
[----:B------:R-:W2:Y:S04]  /*6180*/  LDL.LU R9, [R1+0x13c] ;  /* 0x00013c0001097983 */ /* 0x000ea80000300800 */
[----:B------:R-:W-:Y:S01]  /*6190*/  STG.E.U16 desc[UR8][R44.64+0x2], R19 ;  /* 0x000002132c007986 */ /* 0x000fe2000c101508 */
[----:B----4-:R-:W-:-:S03]  /*61a0*/  F2FP.BF16.F32.PACK_AB R13, R8, R7 ;  /* 0x00000007080d723e */ /* 0x010fc600000010ff */
[----:B------:R0:W-:Y:S04]  /*61b0*/  STG.E.U16 desc[UR8][R44.64+0x6], R18 ;  /* 0x000006122c007986 */ /* 0x0001e8000c101508 */
[----:B------:R-:W2:Y:S04]  /*61c0*/  LDL.LU R8, [R1+0x138] ;  /* 0x0001380001087983 */ /* 0x000ea80000300800 */
[----:B------:R-:W4:Y:S04]  /*61d0*/  LDL.LU R7, [R1+0x134] ;  /* 0x0001340001077983 */ /* 0x000f280000300800 */
[----:B0-----:R-:W2:Y:S04]  /*61e0*/  LDL.LU R44, [R1+0xb8] ;  /* 0x0000b800012c7983 */ /* 0x001ea80000300800 */
[----:B------:R-:W2:Y:S01]  /*61f0*/  LDL.LU R45, [R1+0xbc] ;  /* 0x0000bc00012d7983 */ /* 0x000ea20000300800 */
[----:B------:R-:W-:-:S02]  /*6200*/  PRMT R18, R0, 0x7632, R18 ;  /* 0x0000763200127816 */ /* 0x000fc40000000012 */
[----:B------:R-:W-:Y:S01]  /*6210*/  PRMT R19, R13, 0x7632, R19 ;  /* 0x000076320d137816 */ /* 0x000fe20000000013 */
[----:B------:R-:W-:Y:S04]  /*6220*/  STG.E.U16 desc[UR8][R42.64], R0 ;  /* 0x000000002a007986 */ /* 0x000fe8000c101508 */
[----:B------:R5:W-:Y:S04]  /*6230*/  STG.E.U16 desc[UR8][R42.64+0x4], R13 ;  /* 0x0000040d2a007986 */ /* 0x000be8000c101508 */
[----:B------:R-:W-:Y:S04]  /*6240*/  STG.E.U16 desc[UR8][R42.64+0x2], R18 ;  /* 0x000002122a007986 */ /* 0x000fe8000c101508 */
[----:B------:R0:W-:Y:S01]  /*6250*/  STG.E.U16 desc[UR8][R42.64+0x6], R19 ;  /* 0x000006132a007986 */ /* 0x0001e2000c101508 */
[----:B-----5:R-:W-:-:S04]  /*6260*/  F2FP.BF16.F32.PACK_AB R13, R59, R57 ;  /* 0x000000393b0d723e */ /* 0x020fc800000010ff */
[----:B0-----:R-:W-:Y:S01]  /*6270*/  PRMT R19, R13, 0x7632, R19 ;  /* 0x000076320d137816 */ /* 0x001fe20000000013 */
[----:B------:R3:W-:Y:S02]  /*6280*/  STG.E.U16 desc[UR8][R40.64+0x4], R13 ;  /* 0x0000040d28007986 */ /* 0x0007e4000c101508 */
[----:B---3--:R-:W-:Y:S02]  /*6290*/  F2FP.BF16.F32.PACK_AB R13, R3, R2 ;  /* 0x00000002030d723e */ /* 0x008fe400000010ff */
[----:B--2---:R-:W-:Y:S02]  /*62a0*/  F2FP.BF16.F32.PACK_AB R0, R44, R45 ;  /* 0x0000002d2c00723e */ /* 0x004fe400000010ff */
[----:B------:R-:W2:Y:S04]  /*62b0*/  LDL.LU R44, [R1+0x34] ;  /* 0x00003400012c7983 */ /* 0x000ea80000300800 */
[----:B------:R-:W2:Y:S04]  /*62c0*/  LDL.LU R45, [R1+0x38] ;  /* 0x00003800012d7983 */ /* 0x000ea80000300800 */
[----:B------:R-:W3:Y:S04]  /*62d0*/  LDL.LU R59, [R1+0x48] ;  /* 0x00004800013b7983 */ /* 0x000ee80000300800 */
[----:B------:R-:W3:Y:S04]  /*62e0*/  LDL.LU R57, [R1+0x58] ;  /* 0x0000580001397983 */ /* 0x000ee80000300800 */
[----:B------:R-:W5:Y:S04]  /*62f0*/  LDL.LU R42, [R1+0x7c] ;  /* 0x00007c00012a7983 */ /* 0x000f680000300800 */
[----:B------:R-:W5:Y:S01]  /*6300*/  LDL.LU R43, [R1+0x98] ;  /* 0x00009800012b7983 */ /* 0x000f620000300800 */
[----:B------:R-:W-:-:S03]  /*6310*/  PRMT R18, R0, 0x7632, R18 ;  /* 0x0000763200127816 */ /* 0x000fc60000000012 */
[----:B------:R0:W-:Y:S02]  /*6320*/  STG.E.U16 desc[UR8][R40.64], R0 ;  /* 0x0000000028007986 */ /* 0x0001e4000c101508 */
[----:B0-----:R-:W-:Y:S02]  /*6330*/  F2FP.BF16.F32.PACK_AB R0, R60, R61 ;  /* 0x0000003d3c00723e */ /* 0x001fe400000010ff */
[----:B------:R-:W4:Y:S04]  /*6340*/  LDL.LU R60, [R1+0x40] ;  /* 0x00004000013c7983 */ /* 0x000f280000300800 */
[----:B------:R-:W4:Y:S04]  /*6350*/  LDL.LU R61, [R1+0x44] ;  /* 0x00004400013d7983 */ /* 0x000f280000300800 */
[----:B------:R-:W3:Y:S04]  /*6360*/  LDL.LU R3, [R1+0x64] ;  /* 0x0000640001037983 */ /* 0x000ee80000300800 */
[----:B------:R-:W3:Y:S04]  /*6370*/  LDL.LU R2, [R1+0x70] ;  /* 0x0000700001027983 */ /* 0x000ee80000300800 */
[----:B------:R0:W-:Y:S04]  /*6380*/  STG.E.U16 desc[UR8][R40.64+0x2], R18 ;  /* 0x0000021228007986 */ /* 0x0001e8000c101508 */
[----:B------:R1:W-:Y:S04]  /*6390*/  STG.E.U16 desc[UR8][R40.64+0x6], R19 ;  /* 0x0000061328007986 */ /* 0x0003e8000c101508 */
[----:B------:R-:W-:Y:S01]  /*63a0*/  STG.E.U16 desc[UR8][R38.64], R0 ;  /* 0x0000000026007986 */ /* 0x000fe2000c101508 */
[----:B0-----:R-:W-:-:S03]  /*63b0*/  PRMT R18, R0, 0x7632, R18 ;  /* 0x0000763200127816 */ /* 0x001fc60000000012 */
[----:B------:R2:W-:Y:S01]  /*63c0*/  STG.E.U16 desc[UR8][R38.64+0x4], R13 ;  /* 0x0000040d26007986 */ /* 0x0005e2000c101508 */
[----:B-1----:R-:W-:-:S03]  /*63d0*/  PRMT R19, R13, 0x7632, R19 ;  /* 0x000076320d137816 */ /* 0x002fc60000000013 */
[----:B------:R-:W3:Y:S04]  /*63e0*/  LDL.LU R40, [R1+0x3c] ;  /* 0x00003c0001287983 */ /* 0x000ee80000300800 */
[----:B------:R-:W3:Y:S04]  /*63f0*/  LDL.LU R41, [R1+0x28] ;  /* 0x0000280001297983 */ /* 0x000ee80000300800 */
[----:B------:R-:W-:Y:S04]  /*6400*/  STG.E.U16 desc[UR8][R38.64+0x2], R18 ;  /* 0x0000021226007986 */ /* 0x000fe8000c101508 */
[----:B------:R0:W-:Y:S01]  /*6410*/  STG.E.U16 desc[UR8][R38.64+0x6], R19 ;  /* 0x0000061326007986 */ /* 0x0001e2000c101508 */
[----:B--2---:R-:W-:-:S04]  /*6420*/  F2FP.BF16.F32.PACK_AB R13, R44, R45 ;  /* 0x0000002d2c0d723e */ /* 0x004fc800000010ff */
[----:B0-----:R-:W-:Y:S01]  /*6430*/  PRMT R19, R13, 0x7632, R19 ;  /* 0x000076320d137816 */ /* 0x001fe20000000013 */
[----:B------:R4:W-:Y:S01]  /*6440*/  STG.E.U16 desc[UR8][R36.64+0x4], R13 ;  /* 0x0000040d24007986 */ /* 0x0009e2000c101508 */
[----:B-----5:R-:W-:-:S03]  /*6450*/  F2FP.BF16.F32.PACK_AB R0, R42, R43 ;  /* 0x0000002b2a00723e */ /* 0x020fc600000010ff */
[----:B------:R-:W2:Y:S04]  /*6460*/  LDL.LU R42, [R1+0x2c] ;  /* 0x00002c00012a7983 */ /* 0x000ea80000300800 */
[----:B------:R-:W5:Y:S01]  /*6470*/  LDL.LU R43, [R1+0x20] ;  /* 0x00002000012b7983 */ /* 0x000f620000300800 */
[----:B------:R-:W-:-:S03]  /*6480*/  PRMT R18, R0, 0x7632, R18 ;  /* 0x0000763200127816 */ /* 0x000fc60000000012 */
[----:B------:R-:W5:Y:S04]  /*6490*/  LDL.LU R44, [R1+0x24] ;  /* 0x00002400012c7983 */ /* 0x000f680000300800 */
[----:B------:R-:W2:Y:S04]  /*64a0*/  LDL.LU R39, [R1+0x30] ;  /* 0x0000300001277983 */ /* 0x000ea80000300800 */
[----:B------:R3:W-:Y:S04]  /*64b0*/  STG.E.U16 desc[UR8][R36.64], R0 ;  /* 0x0000000024007986 */ /* 0x0007e8000c101508 */
[----:B------:R-:W5:Y:S01]  /*64c0*/  LDL.LU R45, [R1+0x10] ;  /* 0x00001000012d7983 */ /* 0x000f620000300800 */
[----:B----4-:R-:W-:-:S03]  /*64d0*/  F2FP.BF16.F32.PACK_AB R13, R60, R61 ;  /* 0x0000003d3c0d723e */ /* 0x010fc600000010ff */
[----:B------:R0:W-:Y:S01]  /*64e0*/  STG.E.U16 desc[UR8][R36.64+0x2], R18 ;  /* 0x0000021224007986 */ /* 0x0001e2000c101508 */
[----:B---3--:R-:W-:-:S03]  /*64f0*/  F2FP.BF16.F32.PACK_AB R0, R59, R57 ;  /* 0x000000393b00723e */ /* 0x008fc600000010ff */
[----:B------:R-:W-:Y:S04]  /*6500*/  STG.E.U16 desc[UR8][R36.64+0x6], R19 ;  /* 0x0000061324007986 */ /* 0x000fe8000c101508 */
[----:B------:R-:W3:Y:S01]  /*6510*/  LDL.LU R59, [R1+0x1c] ;  /* 0x00001c00013b7983 */ /* 0x000ee20000300800 */
[----:B0-----:R-:W-:-:S03]  /*6520*/  PRMT R18, R0, 0x7632, R18 ;  /* 0x0000763200127816 */ /* 0x001fc60000000012 */
[----:B------:R-:W4:Y:S04]  /*6530*/  LDL.LU R57, [R1+0x4] ;  /* 0x0000040001397983 */ /* 0x000f280000300800 */
[----:B------:R-:W3:Y:S04]  /*6540*/  LDL.LU R60, [R1+0x130] ;  /* 0x00013000013c7983 */ /* 0x000ee80000300800 */
[----:B------:R0:W-:Y:S04]  /*6550*/  STG.E.U16 desc[UR8][R34.64], R0 ;  /* 0x0000000022007986 */ /* 0x0001e8000c101508 */
[----:B------:R-:W4:Y:S01]  /*6560*/  LDL.LU R61, [R1+0x12c] ;  /* 0x00012c00013d7983 */ /* 0x000f220000300800 */
[----:B0-----:R-:W-:-:S03]  /*6570*/  F2FP.BF16.F32.PACK_AB R0, R3, R2 ;  /* 0x000000020300723e */ /* 0x001fc600000010ff */
[----:B------:R-:W4:Y:S04]  /*6580*/  LDL.LU R3, [R1+0x128] ;  /* 0x0001280001037983 */ /* 0x000f280000300800 */
[----:B------:R-:W3:Y:S01]  /*6590*/  LDL.LU R2, [R1+0x124] ;  /* 0x0001240001027983 */ /* 0x000ee20000300800 */
[----:B------:R-:W-:Y:S02]  /*65a0*/  PRMT R19, R13, 0x7632, R19 ;  /* 0x000076320d137816 */ /* 0x000fe40000000013 */
[C---:B------:R-:W-:Y:S01]  /*65b0*/  PRMT R38, R0.reuse, 0x7610, R38 ;  /* 0x0000761000267816 */ /* 0x040fe20000000026 */
[----:B------:R-:W-:Y:S04]  /*65c0*/  STG.E.U16 desc[UR8][R34.64+0x2], R18 ;  /* 0x0000021222007986 */ /* 0x000fe8000c101508 */
[----:B------:R-:W-:Y:S04]  /*65d0*/  STG.E.U16 desc[UR8][R34.64+0x4], R13 ;  /* 0x0000040d22007986 */ /* 0x000fe8000c101508 */
[----:B------:R0:W-:Y:S04]  /*65e0*/  STG.E.U16 desc[UR8][R34.64+0x6], R19 ;  /* 0x0000061322007986 */ /* 0x0001e8000c101508 */
[----:B------:R-:W-:Y:S01]  /*65f0*/  STG.E.U16 desc[UR8][R32.64], R38 ;  /* 0x0000002620007986 */ /* 0x000fe2000c101508 */
[----:B0-----:R-:W-:-:S05]  /*6600*/  PRMT R35, R0, 0x7632, R35 ;  /* 0x0000763200237816 */ /* 0x001fca0000000023 */
[----:B------:R-:W-:Y:S01]  /*6610*/  STG.E.U16 desc[UR8][R32.64+0x2], R35 ;  /* 0x0000022320007986 */ /* 0x000fe2000c101508 */
[----:B--2---:R-:W-:Y:S02]  /*6620*/  F2FP.BF16.F32.PACK_AB R37, R39, R40 ;  /* 0x000000282725723e */ /* 0x004fe400000010ff */
[----:B-----5:R-:W-:Y:S02]  /*6630*/  F2FP.BF16.F32.PACK_AB R13, R43, R44 ;  /* 0x0000002c2b0d723e */ /* 0x020fe400000010ff */
[----:B------:R-:W-:Y:S01]  /*6640*/  PRMT R36, R37, 0x7632, R36 ;  /* 0x0000763225247816 */ /* 0x000fe20000000024 */
[----:B------:R-:W-:Y:S01]  /*6650*/  STG.E.U16 desc[UR8][R32.64+0x4], R37 ;  /* 0x0000042520007986 */ /* 0x000fe2000c101508 */
[----:B------:R-:W-:-:S03]  /*6660*/  PRMT R34, R13, 0x7632, R34 ;  /* 0x000076320d227816 */ /* 0x000fc60000000022 */
[----:B------:R0:W-:Y:S02]  /*6670*/  STG.E.U16 desc[UR8][R32.64+0x6], R36 ;  /* 0x0000062420007986 */ /* 0x0001e4000c101508 */
[----:B0-----:R-:W-:Y:S02]  /*6680*/  PRMT R33, R13, 0x7610, R33 ;  /* 0x000076100d217816 */ /* 0x001fe40000000021 */
[----:B----4-:R-:W-:Y:S02]  /*6690*/  F2FP.BF16.F32.PACK_AB R61, R61, R3 ;  /* 0x000000033d3d723e */ /* 0x010fe400000010ff */
[----:B---3--:R-:W-:Y:S02]  /*66a0*/  F2FP.BF16.F32.PACK_AB R13, R57, R2 ;  /* 0x00000002390d723e */ /* 0x008fe400000010ff */
[----:B------:R-:W2:Y:S04]  /*66b0*/  LDL.LU R2, [R1+0x120] ;  /* 0x0001200001027983 */ /* 0x000ea80000300800 */
[----:B------:R-:W3:Y:S01]  /*66c0*/  LDL.LU R3, [R1+0x11c] ;  /* 0x00011c0001037983 */ /* 0x000ee20000300800 */
[----:B------:R-:W-:-:S04]  /*66d0*/  F2FP.BF16.F32.PACK_AB R0, R41, R42 ;  /* 0x0000002a2900723e */ /* 0x000fc800000010ff */
[C---:B------:R-:W-:Y:S02]  /*66e0*/  PRMT R18, R0.reuse, 0x7610, R18 ;  /* 0x0000761000127816 */ /* 0x040fe40000000012 */
[----:B------:R-:W-:Y:S02]  /*66f0*/  PRMT R19, R0, 0x7632, R19 ;  /* 0x0000763200137816 */ /* 0x000fe40000000013 */
[----:B------:R-:W-:Y:S02]  /*6700*/  F2FP.BF16.F32.PACK_AB R0, R45, R59 ;  /* 0x0000003b2d00723e */ /* 0x000fe400000010ff */
[----:B------:R-:W-:Y:S01]  /*6710*/  F2FP.BF16.F32.PACK_AB R7, R7, R60 ;  /* 0x0000003c0707723e */ /* 0x000fe200000010ff */
[----:B------:R0:W-:Y:S01]  /*6720*/  STG.E.U16 desc[UR8][R30.64], R18 ;  /* 0x000000121e007986 */ /* 0x0001e2000c101508 */
[----:B------:R-:W-:-:S03]  /*6730*/  F2FP.BF16.F32.PACK_AB R8, R9, R8 ;  /* 0x000000080908723e */ /* 0x000fc600000010ff */
[----:B------:R-:W-:Y:S01]  /*6740*/  STG.E.U16 desc[UR8][R30.64+0x2], R19 ;  /* 0x000002131e007986 */ /* 0x000fe2000c101508 */
[----:B------:R-:W-:-:S03]  /*6750*/  F2FP.BF16.F32.PACK_AB R21, R48, R21 ;  /* 0x000000153015723e */ /* 0x000fc600000010ff */
[----:B------:R-:W-:Y:S04]  /*6760*/  STG.E.U16 desc[UR8][R30.64+0x4], R33 ;  /* 0x000004211e007986 */ /* 0x000fe8000c101508 */
[----:B------:R1:W-:Y:S01]  /*6770*/  STG.E.U16 desc[UR8][R30.64+0x6], R34 ;  /* 0x000006221e007986 */ /* 0x0003e2000c101508 */
[----:B0-----:R-:W-:-:S03]  /*6780*/  PRMT R18, R13, 0x7632, R18 ;  /* 0x000076320d127816 */ /* 0x001fc60000000012 */
[----:B------:R0:W-:Y:S01]  /*6790*/  STG.E.U16 desc[UR8][R28.64], R0 ;  /* 0x000000001c007986 */ /* 0x0001e2000c101508 */
[----:B------:R-:W-:Y:S02]  /*67a0*/  F2FP.BF16.F32.PACK_AB R49, R50, R49 ;  /* 0x000000313231723e */ /* 0x000fe400000010ff */
[----:B------:R-:W-:Y:S02]  /*67b0*/  F2FP.BF16.F32.PACK_AB R51, R52, R51 ;  /* 0x000000333433723e */ /* 0x000fe400000010ff */
[----:B-1----:R-:W-:Y:S02]  /*67c0*/  PRMT R31, R0, 0x7632, R31 ;  /* 0x00007632001f7816 */ /* 0x002fe4000000001f */
[----:B0-----:R-:W-:-:S03]  /*67d0*/  PRMT R0, R7, 0x7632, R0 ;  /* 0x0000763207007816 */ /* 0x001fc60000000000 */
[----:B------:R-:W-:Y:S01]  /*67e0*/  STG.E.U16 desc[UR8][R28.64+0x2], R31 ;  /* 0x0000021f1c007986 */ /* 0x000fe2000c101508 */
[----:B------:R-:W-:Y:S02]  /*67f0*/  PRMT R19, R61, 0x7632, R19 ;  /* 0x000076323d137816 */ /* 0x000fe40000000013 */
[----:B------:R-:W-:Y:S01]  /*6800*/  PRMT R9, R8, 0x7632, R9 ;  /* 0x0000763208097816 */ /* 0x000fe20000000009 */
[----:B------:R0:W-:Y:S04]  /*6810*/  STG.E.U16 desc[UR8][R28.64+0x4], R13 ;  /* 0x0000040d1c007986 */ /* 0x0001e8000c101508 */
[----:B------:R-:W-:Y:S01]  /*6820*/  STG.E.U16 desc[UR8][R28.64+0x6], R18 ;  /* 0x000006121c007986 */ /* 0x000fe2000c101508 */
[----:B------:R-:W-:-:S03]  /*6830*/  F2FP.BF16.F32.PACK_AB R53, R54, R53 ;  /* 0x000000353635723e */ /* 0x000fc600000010ff */
[----:B------:R1:W-:Y:S01]  /*6840*/  STG.E.U16 desc[UR8][R26.64+0x4], R7 ;  /* 0x000004071a007986 */ /* 0x0003e2000c101508 */
[----:B------:R-:W-:-:S03]  /*6850*/  F2FP.BF16.F32.PACK_AB R55, R56, R55 ;  /* 0x000000373837723e */ /* 0x000fc600000010ff */
[----:B------:R4:W-:Y:S01]  /*6860*/  STG.E.U16 desc[UR8][R26.64+0x6], R0 ;  /* 0x000006001a007986 */ /* 0x0009e2000c101508 */
[----:B0-----:R-:W-:Y:S02]  /*6870*/  PRMT R13, R21, 0x7632, R13 ;  /* 0x00007632150d7816 */ /* 0x001fe4000000000d */
[----:B------:R-:W-:Y:S01]  /*6880*/  F2FP.BF16.F32.PACK_AB R12, R12, R16 ;  /* 0x000000100c0c723e */ /* 0x000fe200000010ff */
[----:B------:R-:W-:Y:S01]  /*6890*/  STG.E.U16 desc[UR8][R26.64], R61 ;  /* 0x0000003d1a007986 */ /* 0x000fe2000c101508 */
[----:B------:R-:W-:Y:S02]  /*68a0*/  F2FP.BF16.F32.PACK_AB R14, R20, R14 ;  /* 0x0000000e140e723e */ /* 0x000fe400000010ff */
[----:B-1----:R-:W-:Y:S01]  /*68b0*/  PRMT R7, R51, 0x7632, R7 ;  /* 0x0000763233077816 */ /* 0x002fe20000000007 */
[----:B------:R-:W-:Y:S01]  /*68c0*/  STG.E.U16 desc[UR8][R26.64+0x2], R19 ;  /* 0x000002131a007986 */ /* 0x000fe2000c101508 */
[----:B----4-:R-:W-:-:S03]  /*68d0*/  PRMT R0, R49, 0x7632, R0 ;  /* 0x0000763231007816 */ /* 0x010fc60000000000 */
[----:B------:R0:W-:Y:S04]  /*68e0*/  STG.E.U16 desc[UR8][R24.64], R8 ;  /* 0x0000000818007986 */ /* 0x0001e8000c101508 */
[----:B------:R-:W-:Y:S04]  /*68f0*/  STG.E.U16 desc[UR8][R24.64+0x2], R9 ;  /* 0x0000020918007986 */ /* 0x000fe8000c101508 */
[----:B------:R-:W-:Y:S04]  /*6900*/  STG.E.U16 desc[UR8][R24.64+0x4], R21 ;  /* 0x0000041518007986 */ /* 0x000fe8000c101508 */
[----:B------:R-:W-:Y:S01]  /*6910*/  STG.E.U16 desc[UR8][R24.64+0x6], R13 ;  /* 0x0000060d18007986 */ /* 0x000fe2000c101508 */
[----:B0-----:R-:W-:-:S03]  /*6920*/  PRMT R8, R55, 0x7632, R8 ;  /* 0x0000763237087816 */ /* 0x001fc60000000008 */
[----:B------:R-:W-:Y:S04]  /*6930*/  STG.E.U16 desc[UR8][R22.64], R49 ;  /* 0x0000003116007986 */ /* 0x000fe8000c101508 */
[----:B------:R0:W-:Y:S04]  /*6940*/  STG.E.U16 desc[UR8][R22.64+0x2], R0 ;  /* 0x0000020016007986 */ /* 0x0001e8000c101508 */
[----:B------:R-:W-:Y:S04]  /*6950*/  STG.E.U16 desc[UR8][R22.64+0x4], R51 ;  /* 0x0000043316007986 */ /* 0x000fe8000c101508 */
[----:B------:R1:W-:Y:S01]  /*6960*/  STG.E.U16 desc[UR8][R22.64+0x6], R7 ;  /* 0x0000060716007986 */ /* 0x0003e2000c101508 */
[----:B------:R-:W-:-:S02]  /*6970*/  F2FP.BF16.F32.PACK_AB R15, R58, R15 ;  /* 0x0000000f3a0f723e */ /* 0x000fc400000010ff */
[----:B0-----:R-:W-:Y:S02]  /*6980*/  PRMT R0, R12, 0x7632, R0 ;  /* 0x000076320c007816 */ /* 0x001fe40000000000 */
[----:B------:R-:W-:Y:S01]  /*6990*/  F2FP.BF16.F32.PACK_AB R6, R17, R6 ;  /* 0x000000061106723e */ /* 0x000fe200000010ff */
[----:B------:R-:W-:Y:S01]  /*69a0*/  STG.E.U16 desc[UR8][R46.64], R53 ;  /* 0x000000352e007986 */ /* 0x000fe2000c101508 */
[----:B-1----:R-:W-:Y:S02]  /*69b0*/  PRMT R23, R53, 0x7632, R23 ;  /* 0x0000763235177816 */ /* 0x002fe40000000017 */
[----:B------:R-:W-:Y:S01]  /*69c0*/  PRMT R7, R14, 0x7632, R7 ;  /* 0x000076320e077816 */ /* 0x000fe20000000007 */
[----:B------:R-:W-:Y:S04]  /*69d0*/  STG.E.U16 desc[UR8][R46.64+0x4], R55 ;  /* 0x000004372e007986 */ /* 0x000fe8000c101508 */
[----:B------:R-:W-:Y:S04]  /*69e0*/  STG.E.U16 desc[UR8][R46.64+0x2], R23 ;  /* 0x000002172e007986 */ /* 0x000fe8000c101508 */
[----:B------:R0:W-:Y:S04]  /*69f0*/  STG.E.U16 desc[UR8][R46.64+0x6], R8 ;  /* 0x000006082e007986 */ /* 0x0001e8000c101508 */
[----:B------:R-:W-:Y:S04]  /*6a00*/  STG.E.U16 desc[UR8][R4.64], R12 ;  /* 0x0000000c04007986 */ /* 0x000fe8000c101508 */
[----:B------:R-:W-:Y:S04]  /*6a10*/  STG.E.U16 desc[UR8][R4.64+0x2], R0 ;  /* 0x0000020004007986 */ /* 0x000fe8000c101508 */
[----:B------:R-:W-:Y:S01]  /*6a20*/  STG.E.U16 desc[UR8][R4.64+0x4], R14 ;  /* 0x0000040e04007986 */ /* 0x000fe2000c101508 */
[----:B0-----:R-:W-:-:S03]  /*6a30*/  PRMT R8, R6, 0x7632, R8 ;  /* 0x0000763206087816 */ /* 0x001fc60000000008 */
[----:B------:R0:W-:Y:S04]  /*6a40*/  STG.E.U16 desc[UR8][R4.64+0x6], R7 ;  /* 0x0000060704007986 */ /* 0x0001e8000c101508 */
[----:B------:R1:W-:Y:S01]  /*6a50*/  STG.E.U16 desc[UR8][R10.64], R15 ;  /* 0x0000000f0a007986 */ /* 0x0003e2000c101508 */
[----:B0-----:R-:W-:-:S03]  /*6a60*/  PRMT R5, R15, 0x7632, R5 ;  /* 0x000076320f057816 */ /* 0x001fc60000000005 */
[----:B------:R1:W-:Y:S04]  /*6a70*/  STG.E.U16 desc[UR8][R10.64+0x4], R6 ;  /* 0x000004060a007986 */ /* 0x0003e8000c101508 */
[----:B------:R1:W-:Y:S04]  /*6a80*/  STG.E.U16 desc[UR8][R10.64+0x2], R5 ;  /* 0x000002050a007986 */ /* 0x0003e8000c101508 */
[----:B------:R1:W-:Y:S01]  /*6a90*/  STG.E.U16 desc[UR8][R10.64+0x6], R8 ;  /* 0x000006080a007986 */ /* 0x0003e2000c101508 */
[----:B------:R-:W-:Y:S01]  /*6aa0*/  ULOP3.LUT UR4, UR4, 0x1, URZ, 0x3c, !UPT ;  /* 0x0000000104047892 */ /* 0x000fe2000f8e3c3f */
[----:B--2---:R-:W-:-:S04]  /*6ab0*/  IADD3 R2, P0, R2, 0x57, RZ ;  /* 0x0000005702027810 */ /* 0x004fc80007f1e0ff */
[----:B---3--:R-:W-:Y:S02]  /*6ac0*/  IADD3.X R3, RZ, R3, RZ, P0, !PT ;  /* 0x00000003ff037210 */ /* 0x008fe400007fe4ff */
[----:B------:R-:W-:-:S04]  /*6ad0*/  ISETP.GE.U32.AND P0, PT, R2, UR10, PT ;  /* 0x0000000a02007c0c */ /* 0x000fc8000bf06070 */
[----:B------:R-:W-:-:S13]  /*6ae0*/  ISETP.GE.AND.EX P0, PT, R3, UR5, PT, P0 ;  /* 0x0000000503007c0c */ /* 0x000fda000bf06300 */
[----:B-1----:R-:W-:Y:S05]  /*6af0*/  @!P0 BRA `(.L_x_1854) ;  /* 0xffffff9400a08947 */ /* 0x002fea000383ffff */
[----:B------:R-:W-:Y:S05]  /*6b00*/  EXIT ;  /* 0x000000000000794d */ /* 0x000fea0003800000 */
.L_x_1855:
        /* <DEDUP_REMOVED lines=15> */
.L_x_3788:


//--------------------- .text._ZN13group_norm_v214gn_cuda_kernelI13__nv_bfloat16Li320ELi1ELi16ELi80ELi256ELb1ELi128ELi320ELi320ELi4ELb1ELi74ELb0ELb0ENS_16CompileConditionILi900EEEEEvPT_PKS4_S7_S7_flPfS8_Pj --------------------------
	.section	.text._ZN13group_norm_v214gn_cuda_kernelI13__nv_bfloat16Li320ELi1ELi16ELi80ELi256ELb1ELi128ELi320ELi320ELi4ELb1ELi74ELb0ELb0ENS_16CompileConditionILi900EEEEEvPT_PKS4_S7_S7_flPfS8_Pj,"ax",@progbits
	.align	128
        .global         _ZN13group_norm_v214gn_cuda_kernelI13__nv_bfloat16Li320ELi1ELi16ELi80ELi256ELb1ELi128ELi320ELi320ELi4ELb1ELi74ELb0ELb0ENS_16CompileConditionILi900EEEEEvPT_PKS4_S7_S7_flPfS8_Pj
        .type           _ZN13group_norm_v214gn_cuda_kernelI13__nv_bfloat16Li320ELi1ELi16ELi80ELi256ELb1ELi128ELi320ELi320ELi4ELb1ELi74ELb0ELb0ENS_16CompileConditionILi900EEEEEvPT_PKS4_S7_S7_flPfS8_Pj,@function
        .size           _ZN13group_norm_v214gn_cuda_kernelI13__nv_bfloat16Li320ELi1ELi16ELi80ELi256ELb1ELi128ELi320ELi320ELi4ELb1ELi74ELb0ELb0ENS_16CompileConditionILi900EEEEEvPT_PKS4_S7_S7_flPfS8_Pj,(.L_x_3789 - _ZN13group_norm_v214gn_cuda_kernelI13__nv_bfloat16Li320ELi1ELi16ELi80ELi256ELb1ELi128ELi320ELi320ELi4ELb1ELi74ELb0ELb0ENS_16CompileConditionILi900EEEEEvPT_PKS4_S7_S7_flPfS8_Pj)
        .other          _ZN13group_norm_v214gn_cuda_kernelI13__nv_bfloat16Li320ELi1ELi16ELi80ELi256ELb1ELi128ELi320ELi320ELi4ELb1ELi74ELb0ELb0ENS_16CompileConditionILi900EEEEEvPT_PKS4_S7_S7_flPfS8_Pj,@"STO_CUDA_ENTRY STV_DEFAULT"
_ZN13group_norm_v214gn_cuda_kernelI13__nv_bfloat16Li320ELi1ELi16ELi80ELi256ELb1ELi128ELi320ELi320ELi4ELb1ELi74ELb0ELb0ENS_16CompileConditionILi900EEEEEvPT_PKS4_S7_S7_flPfS8_Pj:
.text._ZN13group_norm_v214gn_cuda_kernelI13__nv_bfloat16Li320ELi1ELi16ELi80ELi256ELb1ELi128ELi320ELi320ELi4ELb1ELi74ELb0ELb0ENS_16CompileConditionILi900EEEEEvPT_PKS4_S7_S7_flPfS8_Pj:
[----:B------:R-:W0:Y:S08]  /*0000*/  LDC R1, c[0x0][0x28] ;  /* 0x00000a00ff017b82 */ /* 0x000e300000000800 */
[----:B------:R-:W1:Y:S01]  /*0010*/  S2UR UR4, SR_CTAID.Y ;  /* 0x00000000000479c3 */ /* 0x000e620000002600 */
[----:B------:R-:W-:Y:S01]  /*0020*/  ULDC.64 UR10, c[0x0][0x238] ;  /* 0x00008e00000a7ab9 */ /* 0x000fe20000000a00 */
[----:B0-----:R-:W-:Y:S01]  /*0030*/  IADD3 R1, R1, -0x140, RZ ;  /* 0xfffffec001017810 */ /* 0x001fe20007ffe0ff */
[----:B------:R-:W-:-:S02]  /*0040*/  USHF.L.U32 UR20, UR10, 0x2, URZ ;  /* 0x000000020a147899 */ /* 0x000fc4000800063f */
[----:B------:R-:W-:Y:S02]  /*0050*/  USHF.L.U64.HI UR11, UR10, 0x2, UR11 ;  /* 0x000000020a0b7899 */ /* 0x000fe4000801020b */
[----:B-1----:R-:W-:-:S04]  /*0060*/  UISETP.GT.U32.AND UP0, UPT, UR20, UR4, UPT ;  /* 0x000000041400728c */ /* 0x002fc8000bf04070 */
[----:B------:R-:W-:-:S06]  /*0070*/  UISETP.GT.AND.EX UP0, UPT, UR11, URZ, UPT, UP0 ;  /* 0x0000003f0b00728c */ /* 0x000fcc000bf04300 */
[----:B------:R-:W-:-:S13]  /*0080*/  PLOP3.LUT P0, PT, PT, PT, UP0, 0x80, 0x0 ;  /* 0x000000000000781c */ /* 0x000fda0003f0f008 */
[----:B------:R-:W-:Y:S05]  /*0090*/  @!P0 EXIT ;  /* 0x000000000000894d */ /* 0x000fea0003800000 */
[----:B------:R-:W0:Y:S01]  /*00a0*/  S2R R6, SR_TID.X ;  /* 0x0000000000067919 */ /* 0x000e220000002100 */
[----:B------:R-:W-:Y:S01]  /*00b0*/  MOV R0, 0x400 ;  /* 0x0000040000007802 */ /* 0x000fe20000000f00 */
[----:B------:R-:W-:Y:S01]  /*00c0*/  ULDC.64 UR8, c[0x0][0x240] ;  /* 0x0000900000087ab9 */ /* 0x000fe20000000a00 */
[----:B------:R-:W-:Y:S01]  /*00d0*/  UMOV UR10, UR4 ;  /* 0x00000004000a7c82 */ /* 0x000fe20008000000 */
[----:B------:R-:W1:Y:S01]  /*00e0*/  S2R R5, SR_CgaCtaId ;  /* 0x0000000000057919 */ /* 0x000e620000008800 */
[----:B------:R-:W-:Y:S01]  /*00f0*/  ISETP.EQ.U32.AND P1, PT, RZ, UR8, PT ;  /* 0x00000008ff007c0c */ /* 0x000fe2000bf22070 */
[----:B------:R-:W-:Y:S01]  /*0100*/  ULDC.64 UR6, c[0x0][0x250] ;  /* 0x0000940000067ab9 */ /* 0x000fe20000000a00 */
[----:B------:R-:W-:Y:S01]  /*0110*/  UMOV UR5, URZ ;  /* 0x0000003f00057c82 */ /* 0x000fe20008000000 */
[----:B------:R-:W2:Y:S01]  /*0120*/  S2R R4, SR_CTAID.X ;  /* 0x0000000000047919 */ /* 0x000ea20000002500 */
[----:B------:R-:W-:Y:S01]  /*0130*/  ULEA UR6, UP0, UR10, UR6, 0x2 ;  /* 0x000000060a067291 */ /* 0x000fe2000f80103f */
[----:B------:R-:W-:Y:S01]  /*0140*/  UMOV UR4, URZ ;  /* 0x0000003f00047c82 */ /* 0x000fe20008000000 */
[----:B------:R-:W-:-:S02]  /*0150*/  ULDC.64 UR16, c[0x0][0x208] ;  /* 0x0000820000107ab9 */ /* 0x000fc40000000a00 */
[----:B------:R-:W-:Y:S01]  /*0160*/  ULEA.HI.X UR7, UR10, UR7, UR5, 0x2, UP0 ;  /* 0x000000070a077291 */ /* 0x000fe200080f1405 */
[C---:B0-----:R-:W-:Y:S01]  /*0170*/  IMAD.WIDE.U32 R2, R6.reuse, -0x33333333, RZ ;  /* 0xcccccccd06027825 */ /* 0x041fe200078e00ff */
[----:B------:R-:W-:Y:S02]  /*0180*/  ISETP.GT.U32.AND P0, PT, R6, 0x3, PT ;  /* 0x000000030600780c */ /* 0x000fe40003f04070 */
[----:B-1----:R-:W-:Y:S02]  /*0190*/  LEA R5, R5, R0, 0x18 ;  /* 0x0000000005057211 */ /* 0x002fe400078ec0ff */
[----:B------:R-:W-:Y:S02]  /*01a0*/  SHF.R.U32.HI R7, RZ, 0x6, R3 ;  /* 0x00000006ff077819 */ /* 0x000fe40000011603 */
[--C-:B------:R-:W-:Y:S02]  /*01b0*/  SHF.R.U32.HI R3, RZ, 0x2, R6.reuse ;  /* 0x00000002ff037819 */ /* 0x100fe40000011606 */
[----:B--2---:R-:W-:Y:S01]  /*01c0*/  LOP3.LUT R0, R4, 0x1, RZ, 0xc0, !PT ;  /* 0x0000000104007812 */ /* 0x004fe200078ec0ff */
[----:B------:R-:W-:Y:S01]  /*01d0*/  IMAD R2, R7, -0x50, R6 ;  /* 0xffffffb007027824 */ /* 0x000fe200078e0206 */
[----:B------:R-:W-:-:S02]  /*01e0*/  SHF.L.U32 R3, R3, 0x1, RZ ;  /* 0x0000000103037819 */ /* 0x000fc400000006ff */
[----:B------:R-:W-:Y:S01]  /*01f0*/  ISETP.EQ.U32.OR P0, PT, R0, 0x1, P0 ;  /* 0x000000010000780c */ /* 0x000fe20000702470 */
[----:B------:R-:W-:Y:S01]  /*0200*/  IMAD R2, R2, 0x28, R5 ;  /* 0x0000002802027824 */ /* 0x000fe200078e0205 */
[----:B------:R-:W-:Y:S02]  /*0210*/  LOP3.LUT R3, R3, 0xfffffffe, R0, 0xe2, !PT ;  /* 0xfffffffe03037812 */ /* 0x000fe400078ee200 */
[----:B------:R-:W-:Y:S02]  /*0220*/  ISETP.EQ.OR.EX P0, PT, RZ, UR9, P0, P1 ;  /* 0x00000009ff007c0c */ /* 0x000fe40008702710 */
[----:B------:R-:W-:-:S05]  /*0230*/  LEA R0, R7, R2, 0x3 ;  /* 0x0000000207007211 */ /* 0x000fca00078e18ff */
[----:B------:R0:W-:Y:S06]  /*0240*/  STL [R1+0xb8], R0 ;  /* 0x0000b80001007387 */ /* 0x0001ec0000100800 */
.L_x_1862:
[----:B--2---:R-:W1:Y:S01]  /*0250*/  S2R R144, SR_TID.X ;  /* 0x0000000000907919 */ /* 0x004e620000002100 */
[----:B------:R-:W2:Y:S01]  /*0260*/  S2UR UR22, SR_CTAID.X ;  /* 0x00000000001679c3 */ /* 0x000ea20000002500 */
[----:B------:R-:W-:Y:S02]  /*0270*/  ULOP3.LUT UR9, UR10, 0x3, URZ, 0xc0, !UPT ;  /* 0x000000030a097892 */ /* 0x000fe4000f8ec03f */
[----:B------:R-:W-:Y:S01]  /*0280*/  USHF.R.U64 UR19, UR10, 0x2, UR5 ;  /* 0x000000020a137899 */ /* 0x000fe20008001205 */
[----:B------:R-:W3:Y:S01]  /*0290*/  LDL R116, [R1+0xb8] ;  /* 0x0000b80001747983 */ /* 0x000ee20000100800 */
[----:B------:R-:W-:Y:S02]  /*02a0*/  UIMAD UR12, UR9, 0x140, URZ ;  /* 0x00000140090c78a4 */ /* 0x000fe4000f8e023f */
[----:B------:R-:W-:Y:S01]  /*02b0*/  USHF.R.U32.HI UR9, URZ, 0x2, UR5 ;  /* 0x000000023f097899 */ /* 0x000fe20008011605 */
[----:B------:R-:W4:Y:S01]  /*02c0*/  LDC.64 R138, c[0x0][0x220] ;  /* 0x00008800ff8a7b82 */ /* 0x000f220000000a00 */
[----:B------:R-:W-:Y:S01]  /*02d0*/  MOV R7, UR19 ;  /* 0x0000001300077c02 */ /* 0x000fe20008000f00 */
[----:B------:R-:W-:Y:S01]  /*02e0*/  ULDC.64 UR14, c[0x0][0x218] ;  /* 0x00008600000e7ab9 */ /* 0x000fe20000000a00 */
[----:B------:R-:W-:-:S05]  /*02f0*/  UIMAD UR9, UR9, 0x50000, URZ ;  /* 0x00050000090978a4 */ /* 0x000fca000f8e023f */
[----:B------:R-:W5:Y:S01]  /*0300*/  LDC.64 R136, c[0x0][0x228] ;  /* 0x00008a00ff887b82 */ /* 0x000f620000000a00 */
[----:B--2---:R-:W-:-:S04]  /*0310*/  USHF.L.U32 UR8, UR22, 0x7, URZ ;  /* 0x0000000716087899 */ /* 0x004fc8000800063f */
[----:B------:R-:W-:Y:S01]  /*0320*/  ULOP3.LUT UR8, UR8, 0x80, URZ, 0xc0, !UPT ;  /* 0x0000008008087892 */ /* 0x000fe2000f8ec03f */
[----:B-1----:R-:W-:-:S05]  /*0330*/  IMAD.WIDE.U32 R2, R144, -0x33333333, RZ ;  /* 0xcccccccd90027825 */ /* 0x002fca00078e00ff */
[----:B------:R-:W-:-:S05]  /*0340*/  SHF.R.U32.HI R2, RZ, 0x6, R3 ;  /* 0x00000006ff027819 */ /* 0x000fca0000011603 */
[C---:B------:R-:W-:Y:S01]  /*0350*/  IMAD R154, R2.reuse, -0x50, R144 ;  /* 0xffffffb0029a7824 */ /* 0x040fe200078e0290 */
[----:B------:R-:W-:-:S04]  /*0360*/  IADD3 R2, R2, UR8, RZ ;  /* 0x0000000802027c10 */ /* 0x000fc8000fffe0ff */
[----:B------:R-:W-:Y:S01]  /*0370*/  LEA R112, R154, UR12, 0x2 ;  /* 0x0000000c9a707c11 */ /* 0x000fe2000f8e10ff */
[----:B------:R-:W-:-:S03]  /*0380*/  IMAD R2, R2, 0x500, RZ ;  /* 0x0000050002027824 */ /* 0x000fc600078e02ff */
[----:B------:R-:W-:-:S03]  /*0390*/  SHF.R.S32.HI R113, RZ, 0x1f, R112 ;  /* 0x0000001fff717819 */ /* 0x000fc60000011470 */
[----:B------:R-:W-:-:S05]  /*03a0*/  IMAD.WIDE.U32 R6, R7, 0x50000, R112 ;  /* 0x0005000007067825 */ /* 0x000fca00078e0070 */
[----:B------:R-:W-:Y:S02]  /*03b0*/  IADD3 R10, R7, UR9, RZ ;  /* 0x00000009070a7c10 */ /* 0x000fe4000fffe0ff */
[----:B0-----:R-:W-:-:S04]  /*03c0*/  IADD3 R0, P1, R2, R6, RZ ;  /* 0x0000000602007210 */ /* 0x001fc80007f3e0ff */
[----:B------:R-:W-:Y:S02]  /*03d0*/  IADD3.X R3, RZ, R10, RZ, P1, !PT ;  /* 0x0000000aff037210 */ /* 0x000fe40000ffe4ff */
[----:B------:R-:W-:-:S04]  /*03e0*/  LEA R110, P1, R0, UR14, 0x1 ;  /* 0x0000000e006e7c11 */ /* 0x000fc8000f8208ff */
[----:B------:R-:W-:-:S06]  /*03f0*/  LEA.HI.X R111, R0, UR15, R3, 0x1, P1 ;  /* 0x0000000f006f7c11 */ /* 0x000fcc00088f0c03 */
[----:B------:R-:W2:Y:S01]  /*0400*/  LDG.E.64.CONSTANT R110, desc[UR16][R110.64] ;  /* 0x000000106e6e7981 */ /* 0x000ea2000c1e9b00 */
[----:B------:R-:W-:-:S04]  /*0410*/  IADD3 R4, R2, 0x1400, RZ ;  /* 0x0000140002047810 */ /* 0x000fc80007ffe0ff */
[----:B------:R-:W-:-:S04]  /*0420*/  IADD3 R0, P1, R4, R6, RZ ;  /* 0x0000000604007210 */ /* 0x000fc80007f3e0ff */
[----:B------:R-:W-:Y:S02]  /*0430*/  IADD3.X R3, RZ, R10, RZ, P1, !PT ;  /* 0x0000000aff037210 */ /* 0x000fe40000ffe4ff */
[----:B------:R-:W-:-:S04]  /*0440*/  LEA R48, P1, R0, UR14, 0x1 ;  /* 0x0000000e00307c11 */ /* 0x000fc8000f8208ff */
[----:B------:R-:W-:Y:S02]  /*0450*/  LEA.HI.X R49, R0, UR15, R3, 0x1, P1 ;  /* 0x0000000f00317c11 */ /* 0x000fe400088f0c03 */
[----:B------:R-:W-:-:S04]  /*0460*/  IADD3 R4, R2, 0x2800, RZ ;  /* 0x0000280002047810 */ /* 0x000fc80007ffe0ff */
[----:B------:R-:W4:Y:S01]  /*0470*/  LDG.E.64.CONSTANT R48, desc[UR16][R48.64] ;  /* 0x0000001030307981 */ /* 0x000f22000c1e9b00 */
[----:B------:R-:W-:-:S04]  /*0480*/  IADD3 R0, P1, R4, R6, RZ ;  /* 0x0000000604007210 */ /* 0x000fc80007f3e0ff */
[----:B------:R-:W-:Y:S02]  /*0490*/  IADD3.X R3, RZ, R10, RZ, P1, !PT ;  /* 0x0000000aff037210 */ /* 0x000fe40000ffe4ff */
[----:B------:R-:W-:-:S04]  /*04a0*/  LEA R50, P1, R0, UR14, 0x1 ;  /* 0x0000000e00327c11 */ /* 0x000fc8000f8208ff */
[----:B------:R-:W-:-:S06]  /*04b0*/  LEA.HI.X R51, R0, UR15, R3, 0x1, P1 ;  /* 0x0000000f00337c11 */ /* 0x000fcc00088f0c03 */
[----:B------:R-:W5:Y:S01]  /*04c0*/  LDG.E.64.CONSTANT R50, desc[UR16][R50.64] ;  /* 0x0000001032327981 */ /* 0x000f62000c1e9b00 */
[----:B------:R-:W-:-:S04]  /*04d0*/  IADD3 R4, R2, 0x3c00, RZ ;  /* 0x00003c0002047810 */ /* 0x000fc80007ffe0ff */
[----:B------:R-:W-:-:S04]  /*04e0*/  IADD3 R0, P1, R4, R6, RZ ;  /* 0x0000000604007210 */ /* 0x000fc80007f3e0ff */
[----:B------:R-:W-:Y:S02]  /*04f0*/  IADD3.X R3, RZ, R10, RZ, P1, !PT ;  /* 0x0000000aff037210 */ /* 0x000fe40000ffe4ff */
[----:B------:R-:W-:-:S04]  /*0500*/  LEA R52, P1, R0, UR14, 0x1 ;  /* 0x0000000e00347c11 */ /* 0x000fc8000f8208ff */
[----:B------:R-:W-:Y:S02]  /*0510*/  LEA.HI.X R53, R0, UR15, R3, 0x1, P1 ;  /* 0x0000000f00357c11 */ /* 0x000fe400088f0c03 */
[----:B------:R-:W-:-:S04]  /*0520*/  IADD3 R4, R2, 0x5000, RZ ;  /* 0x0000500002047810 */ /* 0x000fc80007ffe0ff */
[----:B------:R-:W3:Y:S01]  /*0530*/  LDG.E.64.CONSTANT R52, desc[UR16][R52.64] ;  /* 0x0000001034347981 */ /* 0x000ee2000c1e9b00 */
[----:B------:R-:W-:-:S04]  /*0540*/  IADD3 R0, P1, R4, R6, RZ ;  /* 0x0000000604007210 */ /* 0x000fc80007f3e0ff */
[----:B------:R-:W-:Y:S02]  /*0550*/  IADD3.X R3, RZ, R10, RZ, P1, !PT ;  /* 0x0000000aff037210 */ /* 0x000fe40000ffe4ff */
[----:B------:R-:W-:-:S04]  /*0560*/  LEA R54, P1, R0, UR14, 0x1 ;  /* 0x0000000e00367c11 */ /* 0x000fc8000f8208ff */
[----:B------:R-:W-:-:S06]  /*0570*/  LEA.HI.X R55, R0, UR15, R3, 0x1, P1 ;  /* 0x0000000f00377c11 */ /* 0x000fcc00088f0c03 */
[----:B------:R-:W3:Y:S01]  /*0580*/  LDG.E.64.CONSTANT R54, desc[UR16][R54.64] ;  /* 0x0000001036367981 */ /* 0x000ee2000c1e9b00 */
        /* <DEDUP_REMOVED lines=10> */
[----:B------:R-:W-:Y:S02]  /*0630*/  LEA.HI.X R59, R0, UR15, R3, 0x1, P1 ;  /* 0x0000000f003b7c11 */ /* 0x000fe400088f0c03 */
[----:B------:R-:W-:-:S04]  /*0640*/  IADD3 R4, R2, 0x8c00, RZ ;  /* 0x00008c0002047810 */ /* 0x000fc80007ffe0ff */
[----:B------:R-:W3:Y:S01]  /*0650*/  LDG.E.64.CONSTANT R58, desc[UR16][R58.64] ;  /* 0x000000103a3a7981 */ /* 0x000ee2000c1e9b00 */
[----:B------:R-:W-:Y:S02]  /*0660*/  IADD3 R0, P1, R4, R6, RZ ;  /* 0x0000000604007210 */ /* 0x000fe40007f3e0ff */
[----:B------:R-:W-:Y:S02]  /*0670*/  IADD3 R4, R2, 0xa000, RZ ;  /* 0x0000a00002047810 */ /* 0x000fe40007ffe0ff */
        /* <DEDUP_REMOVED lines=39> */
[----:B------:R-:W-:Y:S02]  /*08f0*/  IADD3 R5, R2, 0x12c00, RZ ;  /* 0x00012c0002057810 */ /* 0x000fe40007ffe0ff */
[----:B------:R-:W-:-:S02]  /*0900*/  IADD3 R4, P2, R4, R6, RZ ;  /* 0x0000000604047210 */ /* 0x000fc40007f5e0ff */
[----:B------:R-:W3:Y:S01]  /*0910*/  LDG.E.64.CONSTANT R72, desc[UR16][R72.64] ;  /* 0x0000001048487981 */ /* 0x000ee2000c1e9b00 */
[----:B------:R-:W-:Y:S02]  /*0920*/  IADD3 R7, P3, R5, R6, RZ ;  /* 0x0000000605077210 */ /* 0x000fe40007f7e0ff */
[----:B------:R-:W-:Y:S02]  /*0930*/  IADD3.X R5, RZ, R10, RZ, P2, !PT ;  /* 0x0000000aff057210 */ /* 0x000fe400017fe4ff */
[----:B------:R-:W-:-:S04]  /*0940*/  LEA R74, P1, R4, UR14, 0x1 ;  /* 0x0000000e044a7c11 */ /* 0x000fc8000f8208ff */
[----:B------:R-:W-:-:S06]  /*0950*/  LEA.HI.X R75, R4, UR15, R5, 0x1, P1 ;  /* 0x0000000f044b7c11 */ /* 0x000fcc00088f0c05 */
[----:B------:R-:W3:Y:S01]  /*0960*/  LDG.E.64.CONSTANT R74, desc[UR16][R74.64] ;  /* 0x000000104a4a7981 */ /* 0x000ee2000c1e9b00 */
[----:B------:R-:W-:Y:S02]  /*0970*/  IADD3.X R8, RZ, R10, RZ, P3, !PT ;  /* 0x0000000aff087210 */ /* 0x000fe40001ffe4ff */
[----:B------:R-:W-:-:S04]  /*0980*/  LEA R76, P1, R7, UR14, 0x1 ;  /* 0x0000000e074c7c11 */ /* 0x000fc8000f8208ff */
[----:B------:R-:W-:Y:S02]  /*0990*/  LEA.HI.X R77, R7, UR15, R8, 0x1, P1 ;  /* 0x0000000f074d7c11 */ /* 0x000fe400088f0c08 */
[----:B------:R-:W-:-:S04]  /*09a0*/  IADD3 R9, R2, 0x14000, RZ ;  /* 0x0001400002097810 */ /* 0x000fc80007ffe0ff */
[----:B------:R-:W3:Y:S01]  /*09b0*/  LDG.E.64.CONSTANT R76, desc[UR16][R76.64] ;  /* 0x000000104c4c7981 */ /* 0x000ee2000c1e9b00 */
[----:B------:R-:W-:Y:S02]  /*09c0*/  IADD3 R13, R2, 0x17c00, RZ ;  /* 0x00017c00020d7810 */ /* 0x000fe40007ffe0ff */
[C---:B--2---:R-:W-:Y:S02]  /*09d0*/  PRMT R3, R110.reuse, 0x7632, R3 ;  /* 0x000076326e037816 */ /* 0x044fe40000000003 */
[----:B------:R-:W-:Y:S02]  /*09e0*/  SHF.L.U32 R0, R110, 0x10, RZ ;  /* 0x000000106e007819 */ /* 0x000fe400000006ff */
[----:B------:R-:W-:-:S03]  /*09f0*/  SHF.L.U32 R5, R3, 0x10, RZ ;  /* 0x0000001003057819 */ /* 0x000fc600000006ff */
[----:B------:R-:W-:Y:S01]  /*0a00*/  FADD.FTZ R3, RZ, R0 ;  /* 0x00000000ff037221 */ /* 0x000fe20000010000 */
[----:B------:R-:W-:-:S03]  /*0a10*/  FFMA.FTZ R4, R0, R0, RZ ;  /* 0x0000000000047223 */ /* 0x000fc600000100ff */
[----:B------:R-:W-:Y:S01]  /*0a20*/  FADD.FTZ R8, R3, R5 ;  /* 0x0000000503087221 */ /* 0x000fe20000010000 */
[----:B------:R-:W-:Y:S01]  /*0a30*/  FFMA.FTZ R4, R5, R5, R4 ;  /* 0x0000000505047223 */ /* 0x000fe20000010004 */
[----:B------:R-:W-:-:S04]  /*0a40*/  IADD3 R5, P1, R9, R6, RZ ;  /* 0x0000000609057210 */ /* 0x000fc80007f3e0ff */
[----:B------:R-:W-:Y:S02]  /*0a50*/  IADD3.X R12, RZ, R10, RZ, P1, !PT ;  /* 0x0000000aff0c7210 */ /* 0x000fe40000ffe4ff */
[----:B------:R-:W-:Y:S02]  /*0a60*/  LEA R78, P1, R5, UR14, 0x1 ;  /* 0x0000000e054e7c11 */ /* 0x000fe4000f8208ff */
[----:B------:R-:W-:Y:S02]  /*0a70*/  SHF.L.U32 R135, R111, 0x10, RZ ;  /* 0x000000106f877819 */ /* 0x000fe400000006ff */
[----:B------:R-:W-:Y:S02]  /*0a80*/  LEA.HI.X R79, R5, UR15, R12, 0x1, P1 ;  /* 0x0000000f054f7c11 */ /* 0x000fe400088f0c0c */
[----:B------:R-:W-:Y:S02]  /*0a90*/  PRMT R3, R111, 0x7632, R3 ;  /* 0x000076326f037816 */ /* 0x000fe40000000003 */
[----:B------:R-:W-:Y:S01]  /*0aa0*/  IADD3 R9, R2, 0x15400, RZ ;  /* 0x0001540002097810 */ /* 0x000fe20007ffe0ff */
[----:B------:R-:W-:Y:S01]  /*0ab0*/  FADD.FTZ R8, R8, R135 ;  /* 0x0000008708087221 */ /* 0x000fe20000010000 */
[----:B------:R-:W-:Y:S01]  /*0ac0*/  SHF.L.U32 R3, R3, 0x10, RZ ;  /* 0x0000001003037819 */ /* 0x000fe200000006ff */
[----:B------:R-:W2:Y:S01]  /*0ad0*/  LDG.E.64.CONSTANT R78, desc[UR16][R78.64] ;  /* 0x000000104e4e7981 */ /* 0x000ea2000c1e9b00 */
[----:B------:R-:W-:-:S03]  /*0ae0*/  IADD3 R11, P1, R9, R6, RZ ;  /* 0x00000006090b7210 */ /* 0x000fc60007f3e0ff */
[--C-:B------:R-:W-:Y:S01]  /*0af0*/  FADD.FTZ R5, R8, R3.reuse ;  /* 0x0000000308057221 */ /* 0x100fe20000010000 */
[----:B------:R-:W-:Y:S01]  /*0b00*/  IADD3.X R8, RZ, R10, RZ, P1, !PT ;  /* 0x0000000aff087210 */ /* 0x000fe20000ffe4ff */
[----:B------:R-:W-:Y:S01]  /*0b10*/  FFMA.FTZ R4, R135, R135, R4 ;  /* 0x0000008787047223 */ /* 0x000fe20000010004 */
[----:B------:R-:W-:Y:S02]  /*0b20*/  LEA R80, P1, R11, UR14, 0x1 ;  /* 0x0000000e0b507c11 */ /* 0x000fe4000f8208ff */
[C---:B----4-:R-:W-:Y:S01]  /*0b30*/  SHF.L.U32 R134, R48.reuse, 0x10, RZ ;  /* 0x0000001030867819 */ /* 0x050fe200000006ff */
[----:B------:R-:W-:Y:S01]  /*0b40*/  FFMA.FTZ R7, R3, R3, R4 ;  /* 0x0000000303077223 */ /* 0x000fe20000010004 */
[----:B------:R-:W-:Y:S02]  /*0b50*/  LEA.HI.X R81, R11, UR15, R8, 0x1, P1 ;  /* 0x0000000f0b517c11 */ /* 0x000fe400088f0c08 */
[----:B------:R-:W-:Y:S02]  /*0b60*/  PRMT R3, R48, 0x7632, R3 ;  /* 0x0000763230037816 */ /* 0x000fe40000000003 */
[----:B------:R-:W-:Y:S01]  /*0b70*/  IADD3 R9, R2, 0x16800, RZ ;  /* 0x0001680002097810 */ /* 0x000fe20007ffe0ff */
[----:B------:R-:W-:Y:S01]  /*0b80*/  FADD.FTZ R5, R5, R134 ;  /* 0x0000008605057221 */ /* 0x000fe20000010000 */
[----:B------:R-:W-:Y:S01]  /*0b90*/  SHF.L.U32 R4, R3, 0x10, RZ ;  /* 0x0000001003047819 */ /* 0x000fe200000006ff */
[----:B------:R-:W4:Y:S01]  /*0ba0*/  LDG.E.64.CONSTANT R80, desc[UR16][R80.64] ;  /* 0x0000001050507981 */ /* 0x000f22000c1e9b00 */
[----:B------:R-:W-:Y:S01]  /*0bb0*/  FFMA.FTZ R7, R134, R134, R7 ;  /* 0x0000008686077223 */ /* 0x000fe20000010007 */
[----:B------:R-:W-:-:S02]  /*0bc0*/  IADD3 R9, P2, R9, R6, RZ ;  /* 0x0000000609097210 */ /* 0x000fc40007f5e0ff */
[----:B------:R-:W-:Y:S01]  /*0bd0*/  FADD.FTZ R8, R5, R4 ;  /* 0x0000000405087221 */ /* 0x000fe20000010000 */
[C---:B------:R-:W-:Y:S01]  /*0be0*/  SHF.L.U32 R133, R49.reuse, 0x10, RZ ;  /* 0x0000001031857819 */ /* 0x040fe200000006ff */
[----:B------:R-:W-:Y:S01]  /*0bf0*/  FFMA.FTZ R4, R4, R4, R7 ;  /* 0x0000000404047223 */ /* 0x000fe20000010007 */
[----:B------:R-:W-:Y:S02]  /*0c00*/  PRMT R3, R49, 0x7632, R3 ;  /* 0x0000763231037816 */ /* 0x000fe40000000003 */
[----:B------:R-:W-:Y:S02]  /*0c10*/  IADD3.X R12, RZ, R10, RZ, P2, !PT ;  /* 0x0000000aff0c7210 */ /* 0x000fe400017fe4ff */
[----:B------:R-:W-:Y:S01]  /*0c20*/  LEA R82, P1, R9, UR14, 0x1 ;  /* 0x0000000e09527c11 */ /* 0x000fe2000f8208ff */
[----:B------:R-:W-:Y:S01]  /*0c30*/  FADD.FTZ R8, R8, R133 ;  /* 0x0000008508087221 */ /* 0x000fe20000010000 */
[----:B------:R-:W-:Y:S01]  /*0c40*/  SHF.L.U32 R3, R3, 0x10, RZ ;  /* 0x0000001003037819 */ /* 0x000fe200000006ff */
[----:B------:R-:W-:Y:S01]  /*0c50*/  FFMA.FTZ R4, R133, R133, R4 ;  /* 0x0000008585047223 */ /* 0x000fe20000010004 */
[----:B------:R-:W-:-:S02]  /*0c60*/  LEA.HI.X R83, R9, UR15, R12, 0x1, P1 ;  /* 0x0000000f09537c11 */ /* 0x000fc400088f0c0c */
[----:B-----5:R-:W-:Y:S01]  /*0c70*/  SHF.L.U32 R132, R50, 0x10, RZ ;  /* 0x0000001032847819 */ /* 0x020fe200000006ff */
[--C-:B------:R-:W-:Y:S01]  /*0c80*/  FADD.FTZ R5, R8, R3.reuse ;  /* 0x0000000308057221 */ /* 0x100fe20000010000 */
[----:B------:R-:W-:Y:S01]  /*0c90*/  FFMA.FTZ R7, R3, R3, R4 ;  /* 0x0000000303077223 */ /* 0x000fe20000010004 */
[----:B------:R-:W-:Y:S01]  /*0ca0*/  PRMT R3, R50, 0x7632, R3 ;  /* 0x0000763232037816 */ /* 0x000fe20000000003 */
[----:B------:R-:W5:Y:S01]  /*0cb0*/  LDG.E.64.CONSTANT R82, desc[UR16][R82.64] ;  /* 0x0000001052527981 */ /* 0x000f62000c1e9b00 */
[----:B------:R-:W-:Y:S01]  /*0cc0*/  IADD3 R9, P1, R13, R6, RZ ;  /* 0x000000060d097210 */ /* 0x000fe20007f3e0ff */
[----:B------:R-:W-:Y:S01]  /*0cd0*/  FADD.FTZ R5, R5, R132 ;  /* 0x0000008405057221 */ /* 0x000fe20000010000 */
[----:B------:R-:W-:Y:S02]  /*0ce0*/  SHF.L.U32 R4, R3, 0x10, RZ ;  /* 0x0000001003047819 */ /* 0x000fe400000006ff */
[----:B------:R-:W-:Y:S02]  /*0cf0*/  IADD3.X R12, RZ, R10, RZ, P1, !PT ;  /* 0x0000000aff0c7210 */ /* 0x000fe40000ffe4ff */
[----:B------:R-:W-:Y:S01]  /*0d00*/  LEA R84, P1, R9, UR14, 0x1 ;  /* 0x0000000e09547c11 */ /* 0x000fe2000f8208ff */
[----:B------:R-:W-:Y:S01]  /*0d10*/  FADD.FTZ R8, R5, R4 ;  /* 0x0000000405087221 */ /* 0x000fe20000010000 */
[----:B------:R-:W-:-:S02]  /*0d20*/  SHF.L.U32 R131, R51, 0x10, RZ ;  /* 0x0000001033837819 */ /* 0x000fc400000006ff */
[----:B------:R-:W-:Y:S02]  /*0d30*/  PRMT R3, R51, 0x7632, R3 ;  /* 0x0000763233037816 */ /* 0x000fe40000000003 */
[----:B------:R-:W-:Y:S01]  /*0d40*/  LEA.HI.X R85, R9, UR15, R12, 0x1, P1 ;  /* 0x0000000f09557c11 */ /* 0x000fe200088f0c0c */
[----:B------:R-:W-:Y:S01]  /*0d50*/  FADD.FTZ R8, R8, R131 ;  /* 0x0000008308087221 */ /* 0x000fe20000010000 */
[----:B------:R-:W-:Y:S02]  /*0d60*/  SHF.L.U32 R3, R3, 0x10, RZ ;  /* 0x0000001003037819 */ /* 0x000fe400000006ff */
[----:B------:R-:W-:Y:S01]  /*0d70*/  IADD3 R165, R2, 0x19000, RZ ;  /* 0x0001900002a57810 */ /* 0x000fe20007ffe0ff */
[----:B------:R-:W-:Y:S01]  /*0d80*/  FFMA.FTZ R7, R132, R132, R7 ;  /* 0x0000008484077223 */ /* 0x000fe20000010007 */
[----:B------:R-:W5:Y:S01]  /*0d90*/  LDG.E.64.CONSTANT R84, desc[UR16][R84.64] ;  /* 0x0000001054547981 */ /* 0x000f62000c1e9b00 */
[----:B------:R-:W-:Y:S01]  /*0da0*/  FADD.FTZ R5, R8, R3 ;  /* 0x0000000308057221 */ /* 0x000fe20000010000 */
[----:B------:R-:W-:Y:S01]  /*0db0*/  IADD3 R8, P1, R165, R6, RZ ;  /* 0x00000006a5087210 */ /* 0x000fe20007f3e0ff */
[----:B------:R-:W-:-:S03]  /*0dc0*/  FFMA.FTZ R4, R4, R4, R7 ;  /* 0x0000000404047223 */ /* 0x000fc60000010007 */
[----:B------:R-:W-:Y:S01]  /*0dd0*/  IADD3.X R11, RZ, R10, RZ, P1, !PT ;  /* 0x0000000aff0b7210 */ /* 0x000fe20000ffe4ff */
[----:B------:R-:W-:Y:S01]  /*0de0*/  FFMA.FTZ R4, R131, R131, R4 ;  /* 0x0000008383047223 */ /* 0x000fe20000010004 */
[----:B------:R-:W-:Y:S02]  /*0df0*/  LEA R86, P1, R8, UR14, 0x1 ;  /* 0x0000000e08567c11 */ /* 0x000fe4000f8208ff */
[----:B---3--:R-:W-:Y:S01]  /*0e00*/  SHF.L.U32 R130, R52, 0x10, RZ ;  /* 0x0000001034827819 */ /* 0x008fe200000006ff */
[----:B------:R-:W-:Y:S01]  /*0e10*/  FFMA.FTZ R7, R3, R3, R4 ;  /* 0x0000000303077223 */ /* 0x000fe20000010004 */
[----:B------:R-:W-:Y:S02]  /*0e20*/  LEA.HI.X R87, R8, UR15, R11, 0x1, P1 ;  /* 0x0000000f08577c11 */ /* 0x000fe400088f0c0b */
[----:B------:R-:W-:Y:S02]  /*0e30*/  PRMT R3, R52, 0x7632, R3 ;  /* 0x0000763234037816 */ /* 0x000fe40000000003 */
[----:B------:R-:W-:Y:S01]  /*0e40*/  IADD3 R164, R2, 0x1a400, RZ ;  /* 0x0001a40002a47810 */ /* 0x000fe20007ffe0ff */
[----:B------:R-:W-:Y:S01]  /*0e50*/  FADD.FTZ R5, R5, R130 ;  /* 0x0000008205057221 */ /* 0x000fe20000010000 */
[----:B------:R-:W-:Y:S01]  /*0e60*/  SHF.L.U32 R4, R3, 0x10, RZ ;  /* 0x0000001003047819 */ /* 0x000fe200000006ff */
[----:B------:R-:W3:Y:S01]  /*0e70*/  LDG.E.64.CONSTANT R86, desc[UR16][R86.64] ;  /* 0x0000001056567981 */ /* 0x000ee2000c1e9b00 */
        /* <DEDUP_REMOVED lines=12> */
[----:B------:R-:W-:Y:S01]  /*0f40*/  IADD3 R162, R2, 0x1b800, RZ ;  /* 0x0001b80002a27810 */ /* 0x000fe20007ffe0ff */
[--C-:B------:R-:W-:Y:S01]  /*0f50*/  FADD.FTZ R5, R8, R3.reuse ;  /* 0x0000000308057221 */ /* 0x100fe20000010000 */
[----:B------:R-:W-:Y:S01]  /*0f60*/  FFMA.FTZ R7, R3, R3, R4 ;  /* 0x0000000303077223 */ /* 0x000fe20000010004 */
[C---:B------:R-:W-:Y:S01]  /*0f70*/  SHF.L.U32 R128, R54.reuse, 0x10, RZ ;  /* 0x0000001036807819 */ /* 0x040fe200000006ff */
[----:B------:R-:W3:Y:S01]  /*0f80*/  LDG.E.64.CONSTANT R88, desc[UR16][R88.64] ;  /* 0x0000001058587981 */ /* 0x000ee2000c1e9b00 */
[----:B------:R-:W-:Y:S02]  /*0f90*/  PRMT R3, R54, 0x7632, R3 ;  /* 0x0000763236037816 */ /* 0x000fe40000000003 */
[----:B------:R-:W-:Y:S01]  /*0fa0*/  IADD3 R9, P1, R162, R6, RZ ;  /* 0x00000006a2097210 */ /* 0x000fe20007f3e0ff */
[----:B------:R-:W-:Y:S01]  /*0fb0*/  FADD.FTZ R5, R5, R128 ;  /* 0x0000008005057221 */ /* 0x000fe20000010000 */
[----:B------:R-:W-:Y:S02]  /*0fc0*/  SHF.L.U32 R4, R3, 0x10, RZ ;  /* 0x0000001003047819 */ /* 0x000fe400000006ff */
[----:B------:R-:W-:-:S02]  /*0fd0*/  IADD3.X R12, RZ, R10, RZ, P1, !PT ;  /* 0x0000000aff0c7210 */ /* 0x000fc40000ffe4ff */
[----:B------:R-:W-:Y:S01]  /*0fe0*/  LEA R90, P1, R9, UR14, 0x1 ;  /* 0x0000000e095a7c11 */ /* 0x000fe2000f8208ff */
[----:B------:R-:W-:Y:S01]  /*0ff0*/  FADD.FTZ R8, R5, R4 ;  /* 0x0000000405087221 */ /* 0x000fe20000010000 */
[C---:B------:R-:W-:Y:S02]  /*1000*/  SHF.L.U32 R127, R55.reuse, 0x10, RZ ;  /* 0x00000010377f7819 */ /* 0x040fe400000006ff */
[----:B------:R-:W-:Y:S02]  /*1010*/  PRMT R3, R55, 0x7632, R3 ;  /* 0x0000763237037816 */ /* 0x000fe40000000003 */
[----:B------:R-:W-:Y:S01]  /*1020*/  LEA.HI.X R91, R9, UR15, R12, 0x1, P1 ;  /* 0x0000000f095b7c11 */ /* 0x000fe200088f0c0c */
[----:B------:R-:W-:Y:S01]  /*1030*/  FADD.FTZ R8, R8, R127 ;  /* 0x0000007f08087221 */ /* 0x000fe20000010000 */
[----:B------:R-:W-:Y:S02]  /*1040*/  SHF.L.U32 R3, R3, 0x10, RZ ;  /* 0x0000001003037819 */ /* 0x000fe400000006ff */
[----:B------:R-:W-:-:S02]  /*1050*/  IADD3 R161, R2, 0x1cc00, RZ ;  /* 0x0001cc0002a17810 */ /* 0x000fc40007ffe0ff */
[----:B------:R-:W3:Y:S01]  /*1060*/  LDG.E.64.CONSTANT R90, desc[UR16][R90.64] ;  /* 0x000000105a5a7981 */ /* 0x000ee2000c1e9b00 */
[----:B------:R-:W-:Y:S01]  /*1070*/  FADD.FTZ R5, R8, R3 ;  /* 0x0000000308057221 */ /* 0x000fe20000010000 */
[----:B------:R-:W-:Y:S01]  /*1080*/  IADD3 R8, P1, R161, R6, RZ ;  /* 0x00000006a1087210 */ /* 0x000fe20007f3e0ff */
[----:B------:R-:W-:-:S03]  /*1090*/  FFMA.FTZ R7, R128, R128, R7 ;  /* 0x0000008080077223 */ /* 0x000fc60000010007 */
[----:B------:R-:W-:Y:S01]  /*10a0*/  IADD3.X R9, RZ, R10, RZ, P1, !PT ;  /* 0x0000000aff097210 */ /* 0x000fe20000ffe4ff */
[----:B------:R-:W-:Y:S01]  /*10b0*/  FFMA.FTZ R4, R4, R4, R7 ;  /* 0x0000000404047223 */ /* 0x000fe20000010007 */
[----:B------:R-:W-:-:S03]  /*10c0*/  LEA R92, P1, R8, UR14, 0x1 ;  /* 0x0000000e085c7c11 */ /* 0x000fc6000f8208ff */
[----:B------:R-:W-:Y:S01]  /*10d0*/  FFMA.FTZ R4, R127, R127, R4 ;  /* 0x0000007f7f047223 */ /* 0x000fe20000010004 */
[----:B------:R-:W-:Y:S02]  /*10e0*/  LEA.HI.X R93, R8, UR15, R9, 0x1, P1 ;  /* 0x0000000f085d7c11 */ /* 0x000fe400088f0c09 */
[----:B------:R-:W-:Y:S01]  /*10f0*/  IADD3 R160, R2, 0x1e000, RZ ;  /* 0x0001e00002a07810 */ /* 0x000fe20007ffe0ff */
[----:B------:R-:W-:Y:S01]  /*1100*/  FFMA.FTZ R7, R3, R3, R4 ;  /* 0x0000000303077223 */ /* 0x000fe20000010004 */
[C---:B------:R-:W-:Y:S02]  /*1110*/  SHF.L.U32 R126, R56.reuse, 0x10, RZ ;  /* 0x00000010387e7819 */ /* 0x040fe400000006ff */
[----:B------:R-:W-:Y:S01]  /*1120*/  PRMT R3, R56, 0x7632, R3 ;  /* 0x0000763238037816 */ /* 0x000fe20000000003 */
[----:B------:R-:W3:Y:S01]  /*1130*/  LDG.E.64.CONSTANT R92, desc[UR16][R92.64] ;  /* 0x000000105c5c7981 */ /* 0x000ee2000c1e9b00 */
[----:B------:R-:W-:Y:S01]  /*1140*/  IADD3 R9, P1, R160, R6, RZ ;  /* 0x00000006a0097210 */ /* 0x000fe20007f3e0ff */
[----:B------:R-:W-:Y:S01]  /*1150*/  FADD.FTZ R5, R5, R126 ;  /* 0x0000007e05057221 */ /* 0x000fe20000010000 */
[----:B------:R-:W-:Y:S01]  /*1160*/  SHF.L.U32 R4, R3, 0x10, RZ ;  /* 0x0000001003047819 */ /* 0x000fe200000006ff */
[----:B------:R-:W-:Y:S01]  /*1170*/  FFMA.FTZ R7, R126, R126, R7 ;  /* 0x0000007e7e077223 */ /* 0x000fe20000010007 */
[----:B------:R-:W-:-:S02]  /*1180*/  IADD3.X R12, RZ, R10, RZ, P1, !PT ;  /* 0x0000000aff0c7210 */ /* 0x000fc40000ffe4ff */
[----:B------:R-:W-:Y:S01]  /*1190*/  LEA R94, P1, R9, UR14, 0x1 ;  /* 0x0000000e095e7c11 */ /* 0x000fe2000f8208ff */
[----:B------:R-:W-:Y:S01]  /*11a0*/  FADD.FTZ R8, R5, R4 ;  /* 0x0000000405087221 */ /* 0x000fe20000010000 */
[C---:B------:R-:W-:Y:S01]  /*11b0*/  SHF.L.U32 R125, R57.reuse, 0x10, RZ ;  /* 0x00000010397d7819 */ /* 0x040fe200000006ff */
[----:B------:R-:W-:Y:S01]  /*11c0*/  FFMA.FTZ R4, R4, R4, R7 ;  /* 0x0000000404047223 */ /* 0x000fe20000010007 */
[----:B------:R-:W-:Y:S02]  /*11d0*/  PRMT R3, R57, 0x7632, R3 ;  /* 0x0000763239037816 */ /* 0x000fe40000000003 */
[----:B------:R-:W-:Y:S01]  /*11e0*/  LEA.HI.X R95, R9, UR15, R12, 0x1, P1 ;  /* 0x0000000f095f7c11 */ /* 0x000fe200088f0c0c */
[----:B------:R-:W-:Y:S01]  /*11f0*/  FADD.FTZ R8, R8, R125 ;  /* 0x0000007d08087221 */ /* 0x000fe20000010000 */
[----:B------:R-:W-:Y:S01]  /*1200*/  IADD3 R159, R2, 0x1f400, RZ ;  /* 0x0001f400029f7810 */ /* 0x000fe20007ffe0ff */
[----:B------:R-:W-:Y:S01]  /*1210*/  FFMA.FTZ R4, R125, R125, R4 ;  /* 0x0000007d7d047223 */ /* 0x000fe20000010004 */
[----:B------:R-:W-:-:S02]  /*1220*/  SHF.L.U32 R3, R3, 0x10, RZ ;  /* 0x0000001003037819 */ /* 0x000fc400000006ff */
[----:B------:R-:W3:Y:S01]  /*1230*/  LDG.E.64.CONSTANT R94, desc[UR16][R94.64] ;  /* 0x000000105e5e7981 */ /* 0x000ee2000c1e9b00 */
[----:B------:R-:W-:Y:S02]  /*1240*/  IADD3 R11, P1, R159, R6, RZ ;  /* 0x000000069f0b7210 */ /* 0x000fe40007f3e0ff */
[--C-:B------:R-:W-:Y:S01]  /*1250*/  FADD.FTZ R5, R8, R3.reuse ;  /* 0x0000000308057221 */ /* 0x100fe20000010000 */
[----:B------:R-:W-:Y:S01]  /*1260*/  FFMA.FTZ R7, R3, R3, R4 ;  /* 0x0000000303077223 */ /* 0x000fe20000010004 */
[C---:B------:R-:W-:Y:S02]  /*1270*/  SHF.L.U32 R124, R58.reuse, 0x10, RZ ;  /* 0x000000103a7c7819 */ /* 0x040fe400000006ff */
[----:B------:R-:W-:Y:S02]  /*1280*/  PRMT R3, R58, 0x7632, R3 ;  /* 0x000076323a037816 */ /* 0x000fe40000000003 */
[----:B------:R-:W-:Y:S02]  /*1290*/  IADD3.X R8, RZ, R10, RZ, P1, !PT ;  /* 0x0000000aff087210 */ /* 0x000fe40000ffe4ff */
[----:B------:R-:W-:Y:S01]  /*12a0*/  LEA R96, P1, R11, UR14, 0x1 ;  /* 0x0000000e0b607c11 */ /* 0x000fe2000f8208ff */
[----:B------:R-:W-:Y:S01]  /*12b0*/  FADD.FTZ R5, R5, R124 ;  /* 0x0000007c05057221 */ /* 0x000fe20000010000 */
[----:B------:R-:W-:Y:S01]  /*12c0*/  SHF.L.U32 R4, R3, 0x10, RZ ;  /* 0x0000001003047819 */ /* 0x000fe200000006ff */
[----:B------:R-:W-:Y:S01]  /*12d0*/  FFMA.FTZ R7, R124, R124, R7 ;  /* 0x0000007c7c077223 */ /* 0x000fe20000010007 */
[----:B------:R-:W-:-:S02]  /*12e0*/  LEA.HI.X R97, R11, UR15, R8, 0x1, P1 ;  /* 0x0000000f0b617c11 */ /* 0x000fc400088f0c08 */
[----:B------:R-:W-:Y:S01]  /*12f0*/  SHF.L.U32 R123, R59, 0x10, RZ ;  /* 0x000000103b7b7819 */ /* 0x000fe200000006ff */
[----:B------:R-:W-:Y:S01]  /*1300*/  FADD.FTZ R8, R5, R4 ;  /* 0x0000000405087221 */ /* 0x000fe20000010000 */
[----:B------:R-:W-:Y:S01]  /*1310*/  PRMT R3, R59, 0x7632, R3 ;  /* 0x000076323b037816 */ /* 0x000fe20000000003 */
[----:B------:R-:W-:Y:S01]  /*1320*/  FFMA.FTZ R4, R4, R4, R7 ;  /* 0x0000000404047223 */ /* 0x000fe20000010007 */
[----:B------:R-:W-:Y:S01]  /*1330*/  IADD3 R157, R2, 0x20800, RZ ;  /* 0x00020800029d7810 */ /* 0x000fe20007ffe0ff */
[----:B------:R-:W-:Y:S01]  /*1340*/  FADD.FTZ R8, R8, R123 ;  /* 0x0000007b08087221 */ /* 0x000fe20000010000 */
[----:B------:R-:W-:Y:S01]  /*1350*/  SHF.L.U32 R5, R3, 0x10, RZ ;  /* 0x0000001003057819 */ /* 0x000fe200000006ff */
[----:B------:R-:W3:Y:S01]  /*1360*/  LDG.E.64.CONSTANT R96, desc[UR16][R96.64] ;  /* 0x0000001060607981 */ /* 0x000ee2000c1e9b00 */
[----:B------:R-:W-:Y:S01]  /*1370*/  FFMA.FTZ R4, R123, R123, R4 ;  /* 0x0000007b7b047223 */ /* 0x000fe20000010004 */
[----:B------:R-:W-:Y:S02]  /*1380*/  IADD3 R9, P2, R157, R6, RZ ;  /* 0x000000069d097210 */ /* 0x000fe40007f5e0ff */
[----:B------:R-:W-:Y:S01]  /*1390*/  SHF.L.U32 R122, R60, 0x10, RZ ;  /* 0x000000103c7a7819 */ /* 0x000fe200000006ff */
[----:B------:R-:W-:Y:S01]  /*13a0*/  FADD.FTZ R7, R8, R5 ;  /* 0x0000000508077221 */ /* 0x000fe20000010000 */
[----:B------:R-:W-:Y:S01]  /*13b0*/  PRMT R3, R60, 0x7632, R3 ;  /* 0x000076323c037816 */ /* 0x000fe20000000003 */
[----:B------:R-:W-:Y:S01]  /*13c0*/  FFMA.FTZ R5, R5, R5, R4 ;  /* 0x0000000505057223 */ /* 0x000fe20000010004 */
[----:B------:R-:W-:-:S02]  /*13d0*/  IADD3.X R12, RZ, R10, RZ, P2, !PT ;  /* 0x0000000aff0c7210 */ /* 0x000fc400017fe4ff */
[----:B------:R-:W-:Y:S01]  /*13e0*/  LEA R98, P1, R9, UR14, 0x1 ;  /* 0x0000000e09627c11 */ /* 0x000fe2000f8208ff */
[----:B------:R-:W-:Y:S01]  /*13f0*/  FADD.FTZ R7, R7, R122 ;  /* 0x0000007a07077221 */ /* 0x000fe20000010000 */
[----:B------:R-:W-:Y:S01]  /*1400*/  SHF.L.U32 R4, R3, 0x10, RZ ;  /* 0x0000001003047819 */ /* 0x000fe200000006ff */
[----:B------:R-:W-:Y:S01]  /*1410*/  FFMA.FTZ R5, R122, R122, R5 ;  /* 0x0000007a7a057223 */ /* 0x000fe20000010005 */
[----:B------:R-:W-:Y:S02]  /*1420*/  LEA.HI.X R99, R9, UR15, R12, 0x1, P1 ;  /* 0x0000000f09637c11 */ /* 0x000fe400088f0c0c */
        /* <DEDUP_REMOVED lines=9> */
[----:B------:R-:W-:-:S02]  /*14c0*/  IADD3 R9, P1, R14, R6, RZ ;  /* 0x000000060e097210 */ /* 0x000fc40007f3e0ff */
[----:B------:R-:W-:Y:S01]  /*14d0*/  SHF.L.U32 R120, R62, 0x10, RZ ;  /* 0x000000103e787819 */ /* 0x000fe200000006ff */
[----:B------:R-:W-:Y:S01]  /*14e0*/  FADD.FTZ R7, R8, R5 ;  /* 0x0000000508077221 */ /* 0x000fe20000010000 */
[----:B------:R-:W-:Y:S01]  /*14f0*/  PRMT R3, R62, 0x7632, R3 ;  /* 0x000076323e037816 */ /* 0x000fe20000000003 */
[----:B------:R-:W-:Y:S01]  /*1500*/  FFMA.FTZ R5, R5, R5, R4 ;  /* 0x0000000505057223 */ /* 0x000fe20000010004 */
[----:B------:R-:W-:Y:S02]  /*1510*/  IADD3.X R16, RZ, R10, RZ, P1, !PT ;  /* 0x0000000aff107210 */ /* 0x000fe40000ffe4ff */
[----:B------:R-:W-:Y:S01]  /*1520*/  LEA R100, P1, R9, UR14, 0x1 ;  /* 0x0000000e09647c11 */ /* 0x000fe2000f8208ff */
[----:B------:R-:W-:Y:S01]  /*1530*/  FADD.FTZ R7, R7, R120 ;  /* 0x0000007807077221 */ /* 0x000fe20000010000 */
[----:B------:R-:W-:Y:S01]  /*1540*/  SHF.L.U32 R4, R3, 0x10, RZ ;  /* 0x0000001003047819 */ /* 0x000fe200000006ff */
[----:B------:R-:W-:Y:S01]  /*1550*/  FFMA.FTZ R5, R120, R120, R5 ;  /* 0x0000007878057223 */ /* 0x000fe20000010005 */
[----:B------:R-:W-:-:S02]  /*1560*/  IADD3 R13, R2, 0x23000, RZ ;  /* 0x00023000020d7810 */ /* 0x000fc40007ffe0ff */
[----:B------:R-:W-:Y:S01]  /*1570*/  LEA.HI.X R101, R9, UR15, R16, 0x1, P1 ;  /* 0x0000000f09657c11 */ /* 0x000fe200088f0c10 */
[--C-:B------:R-:W-:Y:S01]  /*1580*/  FADD.FTZ R8, R7, R4.reuse ;  /* 0x0000000407087221 */ /* 0x100fe20000010000 */
[----:B------:R-:W-:Y:S01]  /*1590*/  FFMA.FTZ R12, R4, R4, R5 ;  /* 0x00000004040c7223 */ /* 0x000fe20000010005 */
[----:B------:R-:W-:Y:S02]  /*15a0*/  IADD3 R7, P2, R13, R6, RZ ;  /* 0x000000060d077210 */ /* 0x000fe40007f5e0ff */
[C---:B------:R-:W-:Y:S01]  /*15b0*/  SHF.L.U32 R3, R63.reuse, 0x10, RZ ;  /* 0x000000103f037819 */ /* 0x040fe200000006ff */
[----:B------:R-:W3:Y:S01]  /*15c0*/  LDG.E.64.CONSTANT R100, desc[UR16][R100.64] ;  /* 0x0000001064647981 */ /* 0x000ee2000c1e9b00 */
[----:B------:R-:W-:Y:S02]  /*15d0*/  PRMT R4, R63, 0x7632, R4 ;  /* 0x000076323f047816 */ /* 0x000fe40000000004 */
[----:B------:R-:W-:Y:S01]  /*15e0*/  IADD3.X R14, RZ, R10, RZ, P2, !PT ;  /* 0x0000000aff0e7210 */ /* 0x000fe200017fe4ff */
[----:B------:R-:W-:Y:S01]  /*15f0*/  FADD.FTZ R8, R8, R3 ;  /* 0x0000000308087221 */ /* 0x000fe20000010000 */
[----:B------:R-:W-:Y:S01]  /*1600*/  LEA R102, P2, R7, UR14, 0x1 ;  /* 0x0000000e07667c11 */ /* 0x000fe2000f8408ff */
[----:B------:R-:W-:Y:S01]  /*1610*/  FFMA.FTZ R12, R3, R3, R12 ;  /* 0x00000003030c7223 */ /* 0x000fe2000001000c */
[----:B------:R-:W-:-:S02]  /*1620*/  SHF.L.U32 R5, R4, 0x10, RZ ;  /* 0x0000001004057819 */ /* 0x000fc400000006ff */
[----:B------:R-:W-:Y:S02]  /*1630*/  LEA.HI.X R103, R7, UR15, R14, 0x1, P2 ;  /* 0x0000000f07677c11 */ /* 0x000fe400090f0c0e */
[----:B------:R-:W-:Y:S01]  /*1640*/  SHF.L.U32 R4, R64, 0x10, RZ ;  /* 0x0000001040047819 */ /* 0x000fe200000006ff */
[--C-:B------:R-:W-:Y:S01]  /*1650*/  FADD.FTZ R7, R8, R5.reuse ;  /* 0x0000000508077221 */ /* 0x100fe20000010000 */
[----:B------:R-:W-:Y:S01]  /*1660*/  FFMA.FTZ R9, R5, R5, R12 ;  /* 0x0000000505097223 */ /* 0x000fe2000001000c */
[----:B------:R-:W-:Y:S01]  /*1670*/  PRMT R5, R64, 0x7632, R5 ;  /* 0x0000763240057816 */ /* 0x000fe20000000005 */
[----:B------:R-:W3:Y:S01]  /*1680*/  LDG.E.64.CONSTANT R102, desc[UR16][R102.64] ;  /* 0x0000001066667981 */ /* 0x000ee2000c1e9b00 */
[----:B------:R-:W-:Y:S01]  /*1690*/  IADD3 R158, R2, 0x24400, RZ ;  /* 0x00024400029e7810 */ /* 0x000fe20007ffe0ff */
[----:B------:R-:W-:Y:S01]  /*16a0*/  FADD.FTZ R7, R7, R4 ;  /* 0x0000000407077221 */ /* 0x000fe20000010000 */
[----:B------:R-:W-:Y:S01]  /*16b0*/  SHF.L.U32 R8, R5, 0x10, RZ ;  /* 0x0000001005087819 */ /* 0x000fe200000006ff */
[----:B------:R-:W-:Y:S01]  /*16c0*/  FFMA.FTZ R9, R4, R4, R9 ;  /* 0x0000000404097223 */ /* 0x000fe20000010009 */
[----:B------:R-:W-:-:S02]  /*16d0*/  IADD3 R13, P1, R158, R6, RZ ;  /* 0x000000069e0d7210 */ /* 0x000fc40007f3e0ff */
[----:B------:R-:W-:Y:S01]  /*16e0*/  SHF.L.U32 R5, R65, 0x10, RZ ;  /* 0x0000001041057819 */ /* 0x000fe200000006ff */
[----:B------:R-:W-:Y:S01]  /*16f0*/  FADD.FTZ R12, R7, R8 ;  /* 0x00000008070c7221 */ /* 0x000fe20000010000 */
[----:B------:R-:W-:Y:S01]  /*1700*/  PRMT R7, R65, 0x7632, R7 ;  /* 0x0000763241077816 */ /* 0x000fe20000000007 */
[----:B------:R-:W-:Y:S01]  /*1710*/  FFMA.FTZ R8, R8, R8, R9 ;  /* 0x0000000808087223 */ /* 0x000fe20000010009 */
[----:B------:R-:W-:Y:S01]  /*1720*/  IADD3.X R14, RZ, R10, RZ, P1, !PT ;  /* 0x0000000aff0e7210 */ /* 0x000fe20000ffe4ff */
[----:B------:R-:W-:Y:S01]  /*1730*/  FADD.FTZ R12, R12, R5 ;  /* 0x000000050c0c7221 */ /* 0x000fe20000010000 */
[----:B------:R-:W-:Y:S01]  /*1740*/  LEA R104, P1, R13, UR14, 0x1 ;  /* 0x0000000e0d687c11 */ /* 0x000fe2000f8208ff */
[----:B------:R-:W-:Y:S01]  /*1750*/  FFMA.FTZ R8, R5, R5, R8 ;  /* 0x0000000505087223 */ /* 0x000fe20000010008 */
[----:B------:R-:W-:Y:S02]  /*1760*/  SHF.L.U32 R7, R7, 0x10, RZ ;  /* 0x0000001007077819 */ /* 0x000fe400000006ff */
[----:B------:R-:W-:-:S02]  /*1770*/  IADD3 R156, R2, 0x25800, RZ ;  /* 0x00025800029c7810 */ /* 0x000fc40007ffe0ff */
[----:B------:R-:W-:Y:S01]  /*1780*/  IADD3 R155, R2, 0x26c00, RZ ;  /* 0x00026c00029b7810 */ /* 0x000fe20007ffe0ff */
[--C-:B------:R-:W-:Y:S01]  /*1790*/  FADD.FTZ R9, R12, R7.reuse ;  /* 0x000000070c097221 */ /* 0x100fe20000010000 */
[----:B------:R-:W-:Y:S01]  /*17a0*/  LEA.HI.X R105, R13, UR15, R14, 0x1, P1 ;  /* 0x0000000f0d697c11 */ /* 0x000fe200088f0c0e */
[----:B------:R-:W-:Y:S01]  /*17b0*/  FFMA.FTZ R13, R7, R7, R8 ;  /* 0x00000007070d7223 */ /* 0x000fe20000010008 */
[-C--:B------:R-:W-:Y:S02]  /*17c0*/  IADD3 R15, P2, R156, R6.reuse, RZ ;  /* 0x000000069c0f7210 */ /* 0x080fe40007f5e0ff */
[----:B------:R-:W-:Y:S02]  /*17d0*/  IADD3 R11, P3, R155, R6, RZ ;  /* 0x000000069b0b7210 */ /* 0x000fe40007f7e0ff */
[C---:B------:R-:W-:Y:S01]  /*17e0*/  SHF.L.U32 R6, R66.reuse, 0x10, RZ ;  /* 0x0000001042067819 */ /* 0x040fe200000006ff */
[----:B------:R-:W3:Y:S01]  /*17f0*/  LDG.E.64.CONSTANT R104, desc[UR16][R104.64] ;  /* 0x0000001068687981 */ /* 0x000ee2000c1e9b00 */
[----:B------:R-:W-:-:S03]  /*1800*/  PRMT R7, R66, 0x7632, R7 ;  /* 0x0000763242077816 */ /* 0x000fc60000000007 */
[----:B------:R-:W-:Y:S01]  /*1810*/  FADD.FTZ R9, R9, R6 ;  /* 0x0000000609097221 */ /* 0x000fe20000010000 */
[----:B------:R-:W-:Y:S01]  /*1820*/  SHF.L.U32 R12, R7, 0x10, RZ ;  /* 0x00000010070c7819 */ /* 0x000fe200000006ff */
[----:B------:R-:W-:Y:S01]  /*1830*/  FFMA.FTZ R13, R6, R6, R13 ;  /* 0x00000006060d7223 */ /* 0x000fe2000001000d */
[C---:B------:R-:W-:Y:S02]  /*1840*/  SHF.L.U32 R7, R67.reuse, 0x10, RZ ;  /* 0x0000001043077819 */ /* 0x040fe400000006ff */
[----:B------:R-:W-:Y:S01]  /*1850*/  PRMT R8, R67, 0x7632, R8 ;  /* 0x0000763243087816 */ /* 0x000fe20000000008 */
[----:B------:R-:W-:Y:S01]  /*1860*/  FADD.FTZ R14, R9, R12 ;  /* 0x0000000c090e7221 */ /* 0x000fe20000010000 */
[----:B------:R-:W-:Y:S01]  /*1870*/  IADD3.X R16, RZ, R10, RZ, P2, !PT ;  /* 0x0000000aff107210 */ /* 0x000fe200017fe4ff */
[----:B------:R-:W-:Y:S01]  /*1880*/  FFMA.FTZ R12, R12, R12, R13 ;  /* 0x0000000c0c0c7223 */ /* 0x000fe2000001000d */
        /* <DEDUP_REMOVED lines=9> */
[----:B------:R-:W3:Y:S01]  /*1920*/  LDG.E.64.CONSTANT R106, desc[UR16][R106.64] ;  /* 0x000000106a6a7981 */ /* 0x000ee2000c1e9b00 */
[----:B------:R-:W-:Y:S01]  /*1930*/  FADD.FTZ R15, R15, R8 ;  /* 0x000000080f0f7221 */ /* 0x000fe20000010000 */
[----:B------:R-:W-:Y:S01]  /*1940*/  SHF.L.U32 R14, R9, 0x10, RZ ;  /* 0x00000010090e7819 */ /* 0x000fe200000006ff */
        /* <DEDUP_REMOVED lines=8> */
[----:B------:R-:W-:Y:S02]  /*19d0*/  IADD3.X R18, RZ, R10, RZ, P3, !PT ;  /* 0x0000000aff127210 */ /* 0x000fe40001ffe4ff */
[----:B------:R-:W-:Y:S01]  /*19e0*/  LEA R108, P1, R11, UR14, 0x1 ;  /* 0x0000000e0b6c7c11 */ /* 0x000fe2000f8208ff */
[----:B------:R-:W-:Y:S01]  /*19f0*/  FADD.FTZ R15, R16, R13 ;  /* 0x0000000d100f7221 */ /* 0x000fe20000010000 */
[C---:B------:R-:W-:Y:S02]  /*1a00*/  SHF.L.U32 R10, R70.reuse, 0x10, RZ ;  /* 0x00000010460a7819 */ /* 0x040fe400000006ff */
[----:B------:R-:W-:Y:S01]  /*1a10*/  PRMT R12, R70, 0x7632, R12 ;  /* 0x00007632460c7816 */ /* 0x000fe2000000000c */
[----:B------:R-:W-:Y:S01]  /*1a20*/  FFMA.FTZ R13, R13, R13, R14 ;  /* 0x0000000d0d0d7223 */ /* 0x000fe2000001000e */
[----:B------:R-:W-:Y:S01]  /*1a30*/  LEA.HI.X R109, R11, UR15, R18, 0x1, P1 ;  /* 0x0000000f0b6d7c11 */ /* 0x000fe200088f0c12 */
[----:B------:R-:W-:Y:S01]  /*1a40*/  FADD.FTZ R15, R15, R10 ;  /* 0x0000000a0f0f7221 */ /* 0x000fe20000010000 */
[----:B------:R-:W-:Y:S01]  /*1a50*/  SHF.L.U32 R14, R12, 0x10, RZ ;  /* 0x000000100c0e7819 */ /* 0x000fe200000006ff */
[----:B------:R-:W-:Y:S01]  /*1a60*/  FFMA.FTZ R13, R10, R10, R13 ;  /* 0x0000000a0a0d7223 */ /* 0x000fe2000001000d */
[----:B------:R-:W-:-:S02]  /*1a70*/  SHF.L.U32 R11, R71, 0x10, RZ ;  /* 0x00000010470b7819 */ /* 0x000fc400000006ff */
[----:B------:R-:W-:Y:S01]  /*1a80*/  PRMT R12, R71, 0x7632, R12 ;  /* 0x00007632470c7816 */ /* 0x000fe2000000000c */
[----:B------:R-:W-:Y:S01]  /*1a90*/  FADD.FTZ R16, R15, R14 ;  /* 0x0000000e0f107221 */ /* 0x000fe20000010000 */
[----:B------:R-:W-:Y:S01]  /*1aa0*/  FFMA.FTZ R14, R14, R14, R13 ;  /* 0x0000000e0e0e7223 */ /* 0x000fe2000001000d */
[----:B------:R-:W3:Y:S01]  /*1ab0*/  LDG.E.64.CONSTANT R108, desc[UR16][R108.64] ;  /* 0x000000106c6c7981 */ /* 0x000ee2000c1e9b00 */
        /* <DEDUP_REMOVED lines=45> */
[C---:B--2---:R-:W-:Y:S02]  /*1d90*/  SHF.L.U32 R18, R78.reuse, 0x10, RZ ;  /* 0x000000104e127819 */ /* 0x044fe400000006ff */
        /* <DEDUP_REMOVED lines=13> */
[----:B----4-:R-:W-:-:S02]  /*1e70*/  SHF.L.U32 R20, R80, 0x10, RZ ;  /* 0x0000001050147819 */ /* 0x010fc400000006ff */
        /* <DEDUP_REMOVED lines=13> */
[C---:B-----5:R-:W-:Y:S02]  /*1f50*/  SHF.L.U32 R22, R82.reuse, 0x10, RZ ;  /* 0x0000001052167819 */ /* 0x060fe400000006ff */
        /* <DEDUP_REMOVED lines=27> */
[----:B---3--:R-:W-:-:S02]  /*2110*/  SHF.L.U32 R26, R86, 0x10, RZ ;  /* 0x00000010561a7819 */ /* 0x008fc400000006ff */
        /* <DEDUP_REMOVED lines=145> */
[----:B------:R-:W-:-:S03]  /*2a30*/  FFMA.FTZ R114, R46, R46, R114 ;  /* 0x0000002e2e727223 */ /* 0x000fc60000010072 */
[----:B------:R-:W-:Y:S01]  /*2a40*/  FADD.FTZ R113, R47, R115 ;  /* 0x000000732f717221 */ /* 0x000fe20000010000 */
[--C-:B------:R-:W-:Y:S01]  /*2a50*/  FFMA.FTZ R115, R115, R115, R114.reuse ;  /* 0x0000007373737223 */ /* 0x100fe20000010072 */
[C---:B------:R-:W-:Y:S02]  /*2a60*/  SHF.L.U32 R47, R107.reuse, 0x10, RZ ;  /* 0x000000106b2f7819 */ /* 0x040fe400000006ff */
[----:B------:R-:W-:-:S03]  /*2a70*/  PRMT R114, R107, 0x7632, R114 ;  /* 0x000076326b727816 */ /* 0x000fc60000000072 */
[----:B------:R-:W-:Y:S01]  /*2a80*/  FADD.FTZ R113, R113, R47 ;  /* 0x0000002f71717221 */ /* 0x000fe20000010000 */
[----:B------:R-:W-:Y:S01]  /*2a90*/  SHF.L.U32 R114, R114, 0x10, RZ ;  /* 0x0000001072727819 */ /* 0x000fe200000006ff */
[----:B------:R-:W-:Y:S01]  /*2aa0*/  FFMA.FTZ R115, R47, R47, R115 ;  /* 0x0000002f2f737223 */ /* 0x000fe20000010073 */
[----:B------:R-:W-:-:S03]  /*2ab0*/  SHF.L.U32 R118, R108, 0x10, RZ ;  /* 0x000000106c767819 */ /* 0x000fc600000006ff */
[----:B------:R-:W-:Y:S01]  /*2ac0*/  FADD.FTZ R113, R113, R114 ;  /* 0x0000007271717221 */ /* 0x000fe20000010000 */
[--C-:B------:R-:W-:Y:S01]  /*2ad0*/  FFMA.FTZ R114, R114, R114, R115.reuse ;  /* 0x0000007272727223 */ /* 0x100fe20000010073 */
[----:B------:R-:W-:Y:S02]  /*2ae0*/  PRMT R115, R108, 0x7632, R115 ;  /* 0x000076326c737816 */ /* 0x000fe40000000073 */
[----:B------:R-:W-:Y:S02]  /*2af0*/  FADD.FTZ R113, R113, R118 ;  /* 0x0000007671717221 */ /* 0x000fe40000010000 */
[----:B------:R-:W-:Y:S01]  /*2b00*/  SHF.L.U32 R115, R115, 0x10, RZ ;  /* 0x0000001073737819 */ /* 0x000fe200000006ff */
[----:B------:R-:W-:Y:S01]  /*2b10*/  FFMA.FTZ R114, R118, R118, R114 ;  /* 0x0000007676727223 */ /* 0x000fe20000010072 */
[----:B------:R-:W-:-:S03]  /*2b20*/  SHF.L.U32 R119, R109, 0x10, RZ ;  /* 0x000000106d777819 */ /* 0x000fc600000006ff */
[----:B------:R-:W-:Y:S01]  /*2b30*/  FADD.FTZ R113, R113, R115 ;  /* 0x0000007371717221 */ /* 0x000fe20000010000 */
[--C-:B------:R-:W-:Y:S01]  /*2b40*/  FFMA.FTZ R115, R115, R115, R114.reuse ;  /* 0x0000007373737223 */ /* 0x100fe20000010072 */
[----:B------:R-:W-:Y:S02]  /*2b50*/  PRMT R114, R109, 0x7632, R114 ;  /* 0x000076326d727816 */ /* 0x000fe40000000072 */
[----:B------:R-:W-:Y:S01]  /*2b60*/  ISETP.GT.U32.AND P1, PT, R144, 0xf, PT ;  /* 0x0000000f9000780c */ /* 0x000fe20003f24070 */
[----:B------:R-:W-:Y:S01]  /*2b70*/  FFMA.FTZ R115, R119, R119, R115 ;  /* 0x0000007777737223 */ /* 0x000fe20000010073 */
[----:B------:R-:W-:Y:S01]  /*2b80*/  SHF.L.U32 R114, R114, 0x10, RZ ;  /* 0x0000001072727819 */ /* 0x000fe200000006ff */
[----:B------:R-:W-:Y:S01]  /*2b90*/  FADD.FTZ R113, R113, R119 ;  /* 0x0000007771717221 */ /* 0x000fe20000010000 */
[----:B------:R-:W-:-:S03]  /*2ba0*/  USHF.L.U32 UR15, UR10, 0x2, URZ ;  /* 0x000000020a0f7899 */ /* 0x000fc6000800063f */
[----:B------:R-:W-:Y:S01]  /*2bb0*/  FFMA.FTZ R115, R114, R114, R115 ;  /* 0x0000007272737223 */ /* 0x000fe20000010073 */
[----:B------:R-:W-:Y:S01]  /*2bc0*/  FADD.FTZ R114, R113, R114 ;  /* 0x0000007271727221 */ /* 0x000fe20000010000 */
[----:B------:R-:W-:Y:S01]  /*2bd0*/  ULOP3.LUT UR21, UR15, 0xc, URZ, 0xc0, !UPT ;  /* 0x0000000c0f157892 */ /* 0x000fe2000f8ec03f */
[----:B------:R-:W-:Y:S03]  /*2be0*/  BSSY B0, `(.L_x_1856) ;  /* 0x00000c2000007945 */ /* 0x000fe60003800000 */
[----:B------:R0:W-:Y:S01]  /*2bf0*/  STS.64 [R116], R114 ;  /* 0x0000007274007388 */ /* 0x0001e20000000a00 */
[----:B------:R-:W-:-:S04]  /*2c00*/  IMAD.WIDE R138, R112, 0x2, R138 ;  /* 0x00000002708a7825 */ /* 0x000fc800078e028a */
[----:B------:R-:W-:Y:S01]  /*2c10*/  IMAD.WIDE R136, R112, 0x2, R136 ;  /* 0x0000000270887825 */ /* 0x000fe200078e0288 */
[----:B------:R-:W-:Y:S01]  /*2c20*/  CS2R R112, SRZ ;  /* 0x0000000000707805 */ /* 0x000fe2000001ff00 */
[----:B------:R-:W-:Y:S06]  /*2c30*/  BAR.SYNC.DEFER_BLOCKING 0x0 ;  /* 0x0000000000007b1d */ /* 0x000fec0000010000 */
[----:B------:R-:W-:Y:S05]  /*2c40*/  @P1 BRA `(.L_x_1857) ;  /* 0x0000000800ec1947 */ /* 0x000fea0003800000 */
[----:B------:R-:W1:Y:S01]  /*2c50*/  S2R R113, SR_CgaCtaId ;  /* 0x0000000000717919 */ /* 0x000e620000008800 */
[----:B------:R-:W-:Y:S01]  /*2c60*/  HFMA2.MMA R112, -RZ, RZ, 0, 4.76837158203125e-06 ;  /* 0x00000050ff707435 */ /* 0x000fe200000001ff */
[C---:B------:R-:W-:Y:S02]  /*2c70*/  LEA.HI R117, R144.reuse, UR21, RZ, 0x1e ;  /* 0x0000001590757c11 */ /* 0x040fe4000f8ff0ff */
[----:B0-----:R-:W-:Y:S02]  /*2c80*/  MOV R116, 0x400 ;  /* 0x0000040000747802 */ /* 0x001fe40000000f00 */
[----:B------:R-:W-:-:S04]  /*2c90*/  SHF.L.U32 R140, R144, 0x3, RZ ;  /* 0x00000003908c7819 */ /* 0x000fc800000006ff */
[----:B------:R-:W-:Y:S01]  /*2ca0*/  LOP3.LUT R140, R140, 0x18, RZ, 0xc0, !PT ;  /* 0x000000188c8c7812 */ /* 0x000fe200078ec0ff */
[----:B------:R-:W-:-:S05]  /*2cb0*/  IMAD R117, R117, R112, -UR12 ;  /* 0x8000000c75757e24 */ /* 0x000fca000f8e0270 */
[----:B------:R-:W-:Y:S02]  /*2cc0*/  SHF.R.S32.HI R112, RZ, 0x1f, R117 ;  /* 0x0000001fff707819 */ /* 0x000fe40000011475 */
[C---:B------:R-:W-:Y:S02]  /*2cd0*/  IADD3 R142, R117.reuse, 0x40, RZ ;  /* 0x00000040758e7810 */ /* 0x040fe40007ffe0ff */
[----:B------:R-:W-:Y:S02]  /*2ce0*/  LEA.HI R112, R112, R117, RZ, 0x2 ;  /* 0x0000007570707211 */ /* 0x000fe400078f10ff */
[C---:B------:R-:W-:Y:S02]  /*2cf0*/  IADD3 R141, R117.reuse, 0x44, RZ ;  /* 0x00000044758d7810 */ /* 0x040fe40007ffe0ff */
[----:B------:R-:W-:Y:S02]  /*2d00*/  SHF.R.S32.HI R112, RZ, 0x2, R112 ;  /* 0x00000002ff707819 */ /* 0x000fe40000011470 */
[----:B------:R-:W-:-:S02]  /*2d10*/  IADD3 R143, R117, 0x48, RZ ;  /* 0x00000048758f7810 */ /* 0x000fc40007ffe0ff */
[----:B-1----:R-:W-:Y:S02]  /*2d20*/  LEA R116, R113, R116, 0x18 ;  /* 0x0000007471747211 */ /* 0x002fe400078ec0ff */
[----:B------:R-:W-:-:S03]  /*2d30*/  IADD3 R113, R117, 0x4, RZ ;  /* 0x0000000475717810 */ /* 0x000fc60007ffe0ff */
[----:B------:R-:W-:Y:S01]  /*2d40*/  IMAD R112, R112, 0x28, R116 ;  /* 0x0000002870707824 */ /* 0x000fe200078e0274 */
[----:B------:R-:W-:-:S04]  /*2d50*/  SHF.R.S32.HI R114, RZ, 0x1f, R113 ;  /* 0x0000001fff727819 */ /* 0x000fc80000011471 */
[----:B------:R-:W-:Y:S02]  /*2d60*/  LEA.HI R114, R114, R113, RZ, 0x2 ;  /* 0x0000007172727211 */ /* 0x000fe400078f10ff */
[----:B------:R-:W-:Y:S02]  /*2d70*/  IADD3 R112, R112, R140, RZ ;  /* 0x0000008c70707210 */ /* 0x000fe40007ffe0ff */
[----:B------:R-:W-:-:S04]  /*2d80*/  SHF.R.S32.HI R114, RZ, 0x2, R114 ;  /* 0x00000002ff727819 */ /* 0x000fc80000011472 */
[----:B------:R-:W0:Y:S01]  /*2d90*/  LDS.64 R112, [R112] ;  /* 0x0000000070707984 */ /* 0x000e220000000a00 */
[----:B------:R-:W-:-:S05]  /*2da0*/  IMAD R114, R114, 0x28, R116 ;  /* 0x0000002872727824 */ /* 0x000fca00078e0274 */
        /* <DEDUP_REMOVED lines=133> */
[----:B------:R-:W-:Y:S01]  /*3600*/  IADD3 R113, R117, 0x4c, RZ ;  /* 0x0000004c75717810 */ /* 0x000fe20007ffe0ff */
[--C-:B------:R-:W-:Y:S01]  /*3610*/  IMAD R142, R142, 0x28, R116.reuse ;  /* 0x000000288e8e7824 */ /* 0x100fe200078e0274 */
[----:B------:R-:W-:Y:S02]  /*3620*/  SHF.R.S32.HI R117, RZ, 0x1f, R143 ;  /* 0x0000001fff757819 */ /* 0x000fe4000001148f */
[----:B------:R-:W-:Y:S02]  /*3630*/  SHF.R.S32.HI R141, RZ, 0x2, R141 ;  /* 0x00000002ff8d7819 */ /* 0x000fe4000001148d */
[----:B------:R-:W-:Y:S02]  /*3640*/  LEA.HI R117, R117, R143, RZ, 0x2 ;  /* 0x0000008f75757211 */ /* 0x000fe400078f10ff */
[----:B------:R-:W-:Y:S01]  /*3650*/  SHF.R.S32.HI R143, RZ, 0x1f, R113 ;  /* 0x0000001fff8f7819 */ /* 0x000fe20000011471 */
[----:B------:R-:W-:Y:S01]  /*3660*/  IMAD R141, R141, 0x28, R116 ;  /* 0x000000288d8d7824 */ /* 0x000fe200078e0274 */
[----:B------:R-:W-:-:S02]  /*3670*/  SHF.R.S32.HI R117, RZ, 0x2, R117 ;  /* 0x00000002ff757819 */ /* 0x000fc40000011475 */
[----:B------:R-:W-:Y:S02]  /*3680*/  LEA.HI R113, R143, R113, RZ, 0x2 ;  /* 0x000000718f717211 */ /* 0x000fe400078f10ff */
[C---:B------:R-:W-:Y:S01]  /*3690*/  IADD3 R112, R140.reuse, R112, RZ ;  /* 0x000000708c707210 */ /* 0x040fe20007ffe0ff */
[--C-:B------:R-:W-:Y:S01]  /*36a0*/  IMAD R117, R117, 0x28, R116.reuse ;  /* 0x0000002875757824 */ /* 0x100fe200078e0274 */
[----:B------:R-:W-:Y:S02]  /*36b0*/  SHF.R.S32.HI R113, RZ, 0x2, R113 ;  /* 0x00000002ff717819 */ /* 0x000fe40000011471 */
[C---:B------:R-:W-:Y:S02]  /*36c0*/  IADD3 R142, R140.reuse, R142, RZ ;  /* 0x0000008e8c8e7210 */ /* 0x040fe40007ffe0ff */
[C---:B------:R-:W-:Y:S01]  /*36d0*/  IADD3 R141, R140.reuse, R141, RZ ;  /* 0x0000008d8c8d7210 */ /* 0x040fe20007ffe0ff */
[----:B------:R-:W-:Y:S01]  /*36e0*/  IMAD R116, R113, 0x28, R116 ;  /* 0x0000002871747824 */ /* 0x000fe200078e0274 */
[C---:B------:R-:W-:Y:S01]  /*36f0*/  IADD3 R117, R140.reuse, R117, RZ ;  /* 0x000000758c757210 */ /* 0x040fe20007ffe0ff */
[----:B------:R-:W0:Y:S03]  /*3700*/  LDS.64 R112, [R112] ;  /* 0x0000000070707984 */ /* 0x000e260000000a00 */
        /* <DEDUP_REMOVED lines=15> */
.L_x_1857:
[----:B------:R-:W-:Y:S05]  /*3800*/  BSYNC B0 ;  /* 0x0000000000007941 */ /* 0x000fea0003800000 */
.L_x_1856:
[----:B0-----:R-:W0:Y:S01]  /*3810*/  SHFL.BFLY PT, R115, R112, 0x2, 0x1f ;  /* 0x0c401f0070737f89 */ /* 0x001e2200000e0000 */
[C---:B------:R-:W-:Y:S02]  /*3820*/  LOP3.LUT P1, RZ, R144.reuse, 0xfffffff3, RZ, 0xc0, !PT ;  /* 0xfffffff390ff7812 */ /* 0x040fe4000782c0ff */
[----:B------:R-:W-:Y:S01]  /*3830*/  ISETP.GT.U32.AND P2, PT, R144, 0x7, PT ;  /* 0x000000079000780c */ /* 0x000fe20003f44070 */
[----:B------:R-:W1:Y:S01]  /*3840*/  SHFL.BFLY PT, R114, R113, 0x2, 0x1f ;  /* 0x0c401f0071727f89 */ /* 0x000e6200000e0000 */
[----:B------:R-:W2:Y:S01]  /*3850*/  S2R R116, SR_TID.X ;  /* 0x0000000000747919 */ /* 0x000ea20000002100 */
[----:B------:R-:W3:Y:S08]  /*3860*/  S2R R145, SR_CTAID.X ;  /* 0x0000000000917919 */ /* 0x000ef00000002500 */
[----:B------:R-:W4:Y:S01]  /*3870*/  @!P1 LDC R141, c[0x0][0x10] ;  /* 0x00000400ff8d9b82 */ /* 0x000f220000000800 */
[----:B------:R-:W4:Y:S01]  /*3880*/  S2R R142, SR_CTAID.Y ;  /* 0x00000000008e7919 */ /* 0x000f220000002600 */
[----:B0-----:R-:W-:Y:S01]  /*3890*/  FADD.FTZ R112, R115, R112 ;  /* 0x0000007073707221 */ /* 0x001fe20000010000 */
[----:B-1----:R-:W-:-:S04]  /*38a0*/  FADD.FTZ R113, R114, R113 ;  /* 0x0000007172717221 */ /* 0x002fc80000010000 */
[----:B------:R-:W0:Y:S01]  /*38b0*/  SHFL.BFLY PT, R140, R112, 0x1, 0x1f ;  /* 0x0c201f00708c7f89 */ /* 0x000e2200000e0000 */
[----:B------:R-:W1:Y:S03]  /*38c0*/  @!P1 LDC.64 R114, c[0x0][0x248] ;  /* 0x00009200ff729b82 */ /* 0x000e660000000a00 */
[----:B------:R-:W5:Y:S01]  /*38d0*/  SHFL.BFLY PT, R117, R113, 0x1, 0x1f ;  /* 0x0c201f0071757f89 */ /* 0x000f6200000e0000 */
[----:B--2---:R-:W-:-:S04]  /*38e0*/  SHF.R.U32.HI R143, RZ, 0x2, R116 ;  /* 0x00000002ff8f7819 */ /* 0x004fc80000011674 */
[----:B------:R-:W2:Y:S01]  /*38f0*/  @!P2 LDC R116, c[0x0][0x10] ;  /* 0x00000400ff74ab82 */ /* 0x000ea20000000800 */
[----:B---3--:R-:W-:Y:S02]  /*3900*/  LOP3.LUT R145, R145, 0x1, RZ, 0xc0, !PT ;  /* 0x0000000191917812 */ /* 0x008fe400078ec0ff */
[----:B------:R-:W-:Y:S01]  /*3910*/  SHF.L.U32 R143, R143, 0x1, RZ ;  /* 0x000000018f8f7819 */ /* 0x000fe200000006ff */
[----:B----4-:R-:W-:-:S03]  /*3920*/  @!P1 IMAD R141, R141, UR4, R142 ;  /* 0x000000048d8d9c24 */ /* 0x010fc6000f8e028e */
[----:B------:R-:W-:Y:S01]  /*3930*/  LOP3.LUT R143, R143, 0xfffffffe, R145, 0xe2, !PT ;  /* 0xfffffffe8f8f7812 */ /* 0x000fe200078ee291 */
[----:B0-----:R-:W-:-:S03]  /*3940*/  FADD.FTZ R112, R112, R140 ;  /* 0x0000008c70707221 */ /* 0x001fc60000010000 */
[----:B------:R-:W-:Y:S01]  /*3950*/  @!P1 LEA R141, R141, R143, 0x3 ;  /* 0x0000008f8d8d9211 */ /* 0x000fe200078e18ff */
[----:B-----5:R-:W-:-:S03]  /*3960*/  FADD.FTZ R113, R113, R117 ;  /* 0x0000007571717221 */ /* 0x020fc60000010000 */
[----:B------:R-:W-:-:S05]  /*3970*/  @!P1 SHF.L.U32 R141, R141, 0x1, RZ ;  /* 0x000000018d8d9819 */ /* 0x000fca00000006ff */
[----:B-1----:R-:W-:-:S05]  /*3980*/  @!P1 IMAD.WIDE.U32 R114, R141, 0x4, R114 ;  /* 0x000000048d729825 */ /* 0x002fca00078e0072 */
[----:B------:R2:W-:Y:S01]  /*3990*/  @!P1 STG.E.64 desc[UR16][R114.64], R112 ;  /* 0x0000007072009986 */ /* 0x0005e2000c101b10 */
[----:B------:R-:W-:Y:S01]  /*39a0*/  BAR.SYNC.DEFER_BLOCKING 0x0 ;  /* 0x0000000000007b1d */ /* 0x000fe20000010000 */
[----:B------:R-:W-:Y:S01]  /*39b0*/  ISETP.NE.AND P1, PT, R144, RZ, PT ;  /* 0x000000ff9000720c */ /* 0x000fe20003f25270 */
[----:B--2---:R-:W-:Y:S01]  /*39c0*/  @!P2 IMAD R112, R116, UR4, R142 ;  /* 0x000000047470ac24 */ /* 0x004fe2000f8e028e */
[----:B------:R-:W-:-:S05]  /*39d0*/  @!P2 LOP3.LUT R113, R144, 0x7ffffffe, RZ, 0xc0, !PT ;  /* 0x7ffffffe9071a812 */ /* 0x000fca00078ec0ff */
[----:B------:R-:W0:Y:S01]  /*39e0*/  @!P2 LDC.64 R116, c[0x0][0x248] ;  /* 0x00009200ff74ab82 */ /* 0x000e220000000a00 */
[----:B------:R-:W-:Y:S02]  /*39f0*/  @!P2 LEA R112, R112, R113, 0x3 ;  /* 0x000000717070a211 */ /* 0x000fe400078e18ff */
[----:B------:R-:W-:-:S04]  /*3a00*/  @!P2 LOP3.LUT R113, R144, 0x1, RZ, 0xc0, !PT ;  /* 0x000000019071a812 */ /* 0x000fc800078ec0ff */
[----:B------:R-:W-:-:S04]  /*3a10*/  @!P2 IADD3 R112, R112, R113, RZ ;  /* 0x000000717070a210 */ /* 0x000fc80007ffe0ff */
[----:B------:R-:W-:-:S05]  /*3a20*/  @!P2 SHF.L.U32 R112, R112, 0x1, RZ ;  /* 0x000000017070a819 */ /* 0x000fca00000006ff */
[----:B0-----:R-:W-:Y:S01]  /*3a30*/  @!P2 IMAD.WIDE.U32 R116, R112, 0x4, R116 ;  /* 0x000000047074a825 */ /* 0x001fe200078e0074 */
[----:B------:R-:W-:Y:S06]  /*3a40*/  @P1 BRA `(.L_x_1858) ;  /* 0x0000000000441947 */ /* 0x000fec0003800000 */
        /* <DEDUP_REMOVED lines=9> */
.L_x_1859:
        /* <DEDUP_REMOVED lines=8> */
.L_x_1858:
[----:B------:R-:W-:Y:S05]  /*3b60*/  WARPSYNC.ALL ;  /* 0x0000000000007948 */ /* 0x000fea0003800000 */
[----:B------:R-:W-:Y:S06]  /*3b70*/  BAR.SYNC.DEFER_BLOCKING 0x0 ;  /* 0x0000000000007b1d */ /* 0x000fec0000010000 */
[----:B------:R0:W2:Y:S04]  /*3b80*/  LDG.E.64.CONSTANT R112, desc[UR16][R138.64] ;  /* 0x000000108a707981 */ /* 0x0000a8000c1e9b00 */
[----:B------:R1:W3:Y:S04]  /*3b90*/  LDG.E.64.CONSTANT R114, desc[UR16][R136.64] ;  /* 0x0000001088727981 */ /* 0x0002e8000c1e9b00 */
[----:B------:R4:W-:Y:S04]  /*3ba0*/  STL [R1+0xbc], R0 ;  /* 0x0000bc0001007387 */ /* 0x0009e80000100800 */
[----:B------:R-:W2:Y:S01]  /*3bb0*/  @!P2 LDG.E.64 R116, desc[UR16][R116.64] ;  /* 0x000000107474a981 */ /* 0x000ea2000c1e1b00 */
[----:B0-----:R-:W0:Y:S01]  /*3bc0*/  S2R R138, SR_TID.X ;  /* 0x00000000008a7919 */ /* 0x001e220000002100 */
[----:B-1----:R-:W-:-:S02]  /*3bd0*/  CS2R R136, SRZ ;  /* 0x0000000000887805 */ /* 0x002fc4000001ff00 */
[----:B0-----:R-:W-:Y:S02]  /*3be0*/  LOP3.LUT P1, RZ, R138, 0xfffffff9, RZ, 0xc0, !PT ;  /* 0xfffffff98aff7812 */ /* 0x001fe4000782c0ff */
[----:B----4-:R-:W-:Y:S02]  /*3bf0*/  PRMT R0, R111, 0x7632, R0 ;  /* 0x000076326f007816 */ /* 0x010fe40000000000 */
[----:B------:R-:W-:Y:S02]  /*3c00*/  PRMT R72, R48, 0x7632, R72 ;  /* 0x0000763230487816 */ /* 0x000fe40000000048 */
[----:B------:R-:W-:Y:S02]  /*3c10*/  PRMT R49, R49, 0x7632, R49 ;  /* 0x0000763231317816 */ /* 0x000fe40000000031 */
[----:B------:R-:W-:Y:S01]  /*3c20*/  PRMT R48, R51, 0x7632, R48 ;  /* 0x0000763233307816 */ /* 0x000fe20000000030 */
[----:B------:R0:W-:Y:S01]  /*3c30*/  STL.S16 [R1+0x8], R0 ;  /* 0x0000080001007387 */ /* 0x0001e20000100600 */
[----:B------:R-:W-:-:S02]  /*3c40*/  PRMT R79, R63, 0x7632, R79 ;  /* 0x000076323f4f7816 */ /* 0x000fc4000000004f */
[----:B------:R-:W-:Y:S01]  /*3c50*/  PRMT R71, R56, 0x7632, R71 ;  /* 0x0000763238477816 */ /* 0x000fe20000000047 */
[----:B0-----:R0:W5:Y:S04]  /*3c60*/  LDL.LU R0, [R1+0xbc] ;  /* 0x0000bc0001007983 */ /* 0x0011680000300800 */
[----:B------:R-:W-:Y:S04]  /*3c70*/  STL.S16 [R1+0x4], R49 ;  /* 0x0000043101007387 */ /* 0x000fe80000100600 */
[----:B------:R-:W-:Y:S01]  /*3c80*/  STL.S16 [R1], R48 ;  /* 0x0000003001007387 */ /* 0x000fe20000100600 */
        /* <DEDUP_REMOVED lines=8> */
[----:B------:R-:W-:Y:S01]  /*3d10*/  PRMT R93, R91, 0x7632, R93 ;  /* 0x000076325b5d7816 */ /* 0x000fe2000000005d */
[----:B------:R-:W-:Y:S01]  /*3d20*/  BSSY B0, `(.L_x_1860) ;  /* 0x000005c000007945 */ /* 0x000fe20003800000 */
        /* <DEDUP_REMOVED lines=44> */
[----:B--2---:R-:W-:Y:S01]  /*3ff0*/  @!P2 FADD.FTZ R137, RZ, R116 ;  /* 0x00000074ff89a221 */ /* 0x004fe20000010000 */
[----:B------:R-:W-:Y:S02]  /*4000*/  @!P2 FADD.FTZ R136, RZ, R117 ;  /* 0x00000075ff88a221 */ /* 0x000fe40000010000 */
[----:B------:R-:W1:Y:S02]  /*4010*/  @!P1 S2R R117, SR_CgaCtaId ;  /* 0x0000000000759919 */ /* 0x000e640000008800 */
[----:B------:R-:W2:Y:S04]  /*4020*/  SHFL.BFLY PT, R116, R137, 0x1, 0x1f ;  /* 0x0c201f0089747f89 */ /* 0x000ea800000e0000 */
[----:B------:R-:W4:Y:S01]  /*4030*/  SHFL.BFLY PT, R138, R136, 0x1, 0x1f ;  /* 0x0c201f00888a7f89 */ /* 0x000f2200000e0000 */
[----:B--2---:R-:W-:Y:S01]  /*4040*/  FADD.FTZ R116, R116, R137 ;  /* 0x0000008974747221 */ /* 0x004fe20000010000 */
[----:B------:R-:W-:-:S04]  /*4050*/  @!P1 MOV R137, 0x400 ;  /* 0x0000040000899802 */ /* 0x000fc80000000f00 */
[----:B------:R-:W-:-:S04]  /*4060*/  @!P1 IADD3 R137, R137, 0xc80, RZ ;  /* 0x00000c8089899810 */ /* 0x000fc80007ffe0ff */
[----:B-1----:R-:W-:Y:S02]  /*4070*/  @!P1 LEA R117, R117, R137, 0x18 ;  /* 0x0000008975759211 */ /* 0x002fe400078ec0ff */
[----:B------:R-:W1:Y:S01]  /*4080*/  S2R R137, SR_TID.X ;  /* 0x0000000000897919 */ /* 0x000e620000002100 */
[----:B------:R-:W-:Y:S01]  /*4090*/  @!P1 FMUL.FTZ R116, R116, 4.8828125727595761418e-05 ;  /* 0x384ccccd74749820 */ /* 0x000fe20000410000 */
[----:B----4-:R-:W-:-:S03]  /*40a0*/  FADD.FTZ R138, R138, R136 ;  /* 0x000000888a8a7221 */ /* 0x010fc60000010000 */
[----:B------:R-:W-:-:S04]  /*40b0*/  @!P1 FMUL.FTZ R136, R116, R116 ;  /* 0x0000007474889220 */ /* 0x000fc80000410000 */
[----:B------:R-:W-:Y:S01]  /*40c0*/  @!P1 FFMA.FTZ R136, R138, 4.8828125727595761418e-05, -R136 ;  /* 0x384ccccd8a889823 */ /* 0x000fe20000010888 */
[----:B------:R-:W-:Y:S02]  /*40d0*/  PRMT R138, R82, 0x7632, R138 ;  /* 0x00007632528a7816 */ /* 0x000fe4000000008a */
[----:B------:R-:W-:Y:S02]  /*40e0*/  PRMT R74, R112, 0x7632, R74 ;  /* 0x00007632704a7816 */ /* 0x000fe4000000004a */
[----:B------:R-:W-:Y:S02]  /*40f0*/  PRMT R67, R113, 0x7632, R67 ;  /* 0x0000763271437816 */ /* 0x000fe40000000043 */
[----:B-1----:R-:W-:-:S04]  /*4100*/  @!P1 SHF.L.U32 R137, R137, 0x2, RZ ;  /* 0x0000000289899819 */ /* 0x002fc800000006ff */
[----:B------:R-:W-:-:S04]  /*4110*/  @!P1 LOP3.LUT R137, R137, 0xfffffff8, RZ, 0xc0, !PT ;  /* 0xfffffff889899812 */ /* 0x000fc800078ec0ff */
[----:B------:R-:W-:Y:S02]  /*4120*/  @!P1 IADD3 R137, R137, R117, RZ ;  /* 0x0000007589899210 */ /* 0x000fe40007ffe0ff */
[----:B------:R-:W-:-:S05]  /*4130*/  @!P1 FMNMX.FTZ R117, RZ, R136, !PT ;  /* 0x00000088ff759209 */ /* 0x000fca0007810000 */
[----:B------:R1:W-:Y:S01]  /*4140*/  @!P1 STS.64 [R137], R116 ;  /* 0x0000007489009388 */ /* 0x0003e20000000a00 */
[----:B------:R-:W-:Y:S02]  /*4150*/  PRMT R136, R86, 0x7632, R136 ;  /* 0x0000763256887816 */ /* 0x000fe40000000088 */
[----:B---3--:R-:W-:Y:S02]  /*4160*/  PRMT R152, R114, 0x7632, R152 ;  /* 0x0000763272987816 */ /* 0x008fe40000000098 */
[----:B------:R-:W-:Y:S02]  /*4170*/  PRMT R66, R115, 0x7632, R66 ;  /* 0x0000763273427816 */ /* 0x000fe40000000042 */
[----:B-1----:R-:W-:Y:S02]  /*4180*/  PRMT R137, R84, 0x7632, R137 ;  /* 0x0000763254897816 */ /* 0x002fe40000000089 */
[----:B------:R-:W-:Y:S02]  /*4190*/  PRMT R117, R88, 0x7632, R117 ;  /* 0x0000763258757816 */ /* 0x000fe40000000075 */
[----:B------:R-:W-:Y:S01]  /*41a0*/  PRMT R116, R90, 0x7632, R116 ;  /* 0x000076325a747816 */ /* 0x000fe20000000074 */
[----:B------:R-:W-:Y:S06]  /*41b0*/  BAR.SYNC.DEFER_BLOCKING 0x0 ;  /* 0x0000000000007b1d */ /* 0x000fec0000010000 */
[----:B0-----:R-:W-:Y:S05]  /*41c0*/  @P0 BRA `(.L_x_1861) ;  /* 0x0000000000440947 */ /* 0x001fea0003800000 */
[----:B------:R-:W0:Y:S01]  /*41d0*/  S2R R51, SR_TID.X ;  /* 0x0000000000337919 */ /* 0x000e220000002100 */
[----:B------:R-:W1:Y:S01]  /*41e0*/  S2UR UR14, SR_CgaCtaId ;  /* 0x00000000000e79c3 */ /* 0x000e620000008800 */
[----:B------:R-:W-:Y:S02]  /*41f0*/  USHF.L.U64.HI UR8, UR10, 0x2, UR5 ;  /* 0x000000020a087899 */ /* 0x000fe40008010205 */
[----:B------:R-:W-:Y:S01]  /*4200*/  ULOP3.LUT UR18, UR15, 0xfffffff0, URZ, 0xc0, !UPT ;  /* 0xfffffff00f127892 */ /* 0x000fe2000f8ec03f */
[----:B------:R-:W-:Y:S01]  /*4210*/  UMOV UR13, 0x400 ;  /* 0x00000400000d7882 */ /* 0x000fe20000000000 */
[----:B------:R-:W-:Y:S02]  /*4220*/  ULOP3.LUT UR8, UR8, 0x1fffffff, URZ, 0xc0, !UPT ;  /* 0x1fffffff08087892 */ /* 0x000fe4000f8ec03f */
[----:B------:R-:W-:Y:S01]  /*4230*/  UIADD3 UR13, UR13, 0xc80, URZ ;  /* 0x00000c800d0d7890 */ /* 0x000fe2000fffe03f */
[----:B------:R-:W-:-:S03]  /*4240*/  ULDC.64 UR24, c[0x0][0x240] ;  /* 0x0000900000187ab9 */ /* 0x000fc60000000a00 */
[----:B-1----:R-:W-:Y:S01]  /*4250*/  ULEA UR13, UR14, UR13, 0x18 ;  /* 0x0000000d0e0d7291 */ /* 0x002fe2000f8ec03f */
[----:B0-----:R-:W-:-:S04]  /*4260*/  IADD3 R50, R51, UR21, RZ ;  /* 0x0000001533327c10 */ /* 0x001fc8000fffe0ff */
[----:B------:R-:W-:-:S04]  /*4270*/  IADD3 R49, P1, R50, UR18, RZ ;  /* 0x0000001232317c10 */ /* 0x000fc8000ff3e0ff */
[----:B------:R-:W-:Y:S02]  /*4280*/  LEA.HI.X.SX32 R50, R50, UR8, 0x1, P1 ;  /* 0x0000000832327c11 */ /* 0x000fe400088f0eff */
[----:B------:R-:W-:-:S04]  /*4290*/  LEA R48, P1, R49, UR24, 0x3 ;  /* 0x0000001831307c11 */ /* 0x000fc8000f8218ff */
[----:B------:R-:W-:Y:S02]  /*42a0*/  LEA.HI.X R49, R49, UR25, R50, 0x3, P1 ;  /* 0x0000001931317c11 */ /* 0x000fe400088f1c32 */
[----:B------:R-:W-:-:S06]  /*42b0*/  LEA R50, R51, UR13, 0x3 ;  /* 0x0000000d33327c11 */ /* 0x000fcc000f8e18ff */
[----:B------:R-:W0:Y:S04]  /*42c0*/  LDS.64 R50, [R50] ;  /* 0x0000000032327984 */ /* 0x000e280000000a00 */
[----:B0-----:R0:W-:Y:S02]  /*42d0*/  STG.E.64 desc[UR16][R48.64], R50 ;  /* 0x0000003230007986 */ /* 0x0011e4000c101b10 */
.L_x_1861:
[----:B------:R-:W-:Y:S05]  /*42e0*/  BSYNC B0 ;  /* 0x0000000000007941 */ /* 0x000fea0003800000 */
.L_x_1860:
[----:B------:R-:W2:Y:S04]  /*42f0*/  LDL.LU R52, [R1+0x8] ;  /* 0x0000080001347983 */ /* 0x000ea80000300800 */
[----:B------:R-:W3:Y:S04]  /*4300*/  LDL.LU R53, [R1] ;  /* 0x0000000001357983 */ /* 0x000ee80000300800 */
[----:B------:R-:W4:Y:S01]  /*4310*/  LDL.LU R54, [R1+0x4] ;  /* 0x0000040001367983 */ /* 0x000f220000300800 */
[----:B------:R-:W1:Y:S01]  /*4320*/  S2UR UR13, SR_CgaCtaId ;  /* 0x00000000000d79c3 */ /* 0x000e620000008800 */
[----:B------:R-:W-:Y:S01]  /*4330*/  LEA R62, R154, UR12, 0x2 ;  /* 0x0000000c9a3e7c11 */ /* 0x000fe2000f8e10ff */
[----:B------:R-:W-:Y:S01]  /*4340*/  UMOV UR8, 0x400 ;  /* 0x0000040000087882 */ /* 0x000fe20000000000 */
[----:B0-----:R-:W-:Y:S01]  /*4350*/  IADD3 R50, RZ, -UR21, RZ ;  /* 0x80000015ff327c10 */ /* 0x001fe2000fffe0ff */
[----:B------:R-:W-:Y:S01]  /*4360*/  UIADD3 UR8, UR8, 0xc80, URZ ;  /* 0x00000c8008087890 */ /* 0x000fe2000fffe03f */
[----:B------:R-:W-:Y:S01]  /*4370*/  SHF.R.S32.HI R63, RZ, 0x1f, R62 ;  /* 0x0000001fff3f7819 */ /* 0x000fe2000001143e */
[----:B------:R-:W-:Y:S01]  /*4380*/  IMAD.WIDE.U32 R48, R62, -0x33333333, RZ ;  /* 0xcccccccd3e307825 */ /* 0x000fe200078e00ff */
[----:B------:R-:W-:-:S02]  /*4390*/  MOV R48, UR19 ;  /* 0x0000001300307c02 */ /* 0x000fc40008000f00 */
[----:B------:R-:W-:Y:S02]  /*43a0*/  IADD3 R56, R2, 0xdc00, RZ ;  /* 0x0000dc0002387810 */ /* 0x000fe40007ffe0ff */
[----:B------:R-:W-:Y:S01]  /*43b0*/  LEA.HI R49, R49, R50, RZ, 0x1a ;  /* 0x0000003231317211 */ /* 0x000fe200078fd0ff */
[----:B------:R-:W-:Y:S01]  /*43c0*/  IMAD.WIDE.U32 R62, R48, 0x50000, R62 ;  /* 0x00050000303e7825 */ /* 0x000fe200078e003e */
[C---:B------:R-:W-:Y:S02]  /*43d0*/  IADD3 R57, R2.reuse, 0xc800, RZ ;  /* 0x0000c80002397810 */ /* 0x040fe40007ffe0ff */
[----:B------:R-:W-:Y:S02]  /*43e0*/  IADD3 R58, R2, 0xb400, RZ ;  /* 0x0000b400023a7810 */ /* 0x000fe40007ffe0ff */
[-C--:B------:R-:W-:Y:S02]  /*43f0*/  IADD3 R48, P1, R155, R62.reuse, RZ ;  /* 0x0000003e9b307210 */ /* 0x080fe40007f3e0ff */
[----:B------:R-:W-:-:S02]  /*4400*/  IADD3 R50, P3, R156, R62, RZ ;  /* 0x0000003e9c327210 */ /* 0x000fc40007f7e0ff */
[----:B------:R-:W-:Y:S01]  /*4410*/  IADD3 R51, P2, R158, R62, RZ ;  /* 0x0000003e9e337210 */ /* 0x000fe20007f5e0ff */
[----:B------:R0:W-:Y:S01]  /*4420*/  STL [R1+0x84], R48 ;  /* 0x0000843001007387 */ /* 0x0001e20000100800 */
[----:B------:R-:W-:Y:S01]  /*4430*/  MOV R155, R66 ;  /* 0x00000042009b7202 */ /* 0x000fe20000000f00 */
[----:B-1----:R-:W-:Y:S01]  /*4440*/  ULEA UR8, UR13, UR8, 0x18 ;  /* 0x000000080d087291 */ /* 0x002fe2000f8ec03f */
[----:B------:R-:W-:Y:S01]  /*4450*/  IADD3 R66, R2, 0x5000, RZ ;  /* 0x0000500002427810 */ /* 0x000fe20007ffe0ff */
[----:B------:R1:W-:Y:S01]  /*4460*/  STL [R1+0x80], R50 ;  /* 0x0000803201007387 */ /* 0x0003e20000100800 */
[----:B------:R-:W-:Y:S02]  /*4470*/  MOV R154, R67 ;  /* 0x00000043009a7202 */ /* 0x000fe40000000f00 */
[----:B------:R-:W-:Y:S02]  /*4480*/  SHF.L.U32 R112, R112, 0x10, RZ ;  /* 0x0000001070707819 */ /* 0x000fe400000006ff */
[----:B------:R-:W-:Y:S01]  /*4490*/  LEA R64, R49, UR8, 0x3 ;  /* 0x0000000831407c11 */ /* 0x000fe2000f8e18ff */
[----:B------:R-:W-:Y:S01]  /*44a0*/  ULDC UR8, c[0x0][0x230] ;  /* 0x00008c0000087ab9 */ /* 0x000fe20000000800 */
[----:B------:R-:W-:-:S02]  /*44b0*/  IADD3 R49, P6, R157, R62, RZ ;  /* 0x0000003e9d317210 */ /* 0x000fc40007fde0ff */
[----:B0-----:R-:W-:Y:S02]  /*44c0*/  IADD3 R48, R63, UR9, RZ ;  /* 0x000000093f307c10 */ /* 0x001fe4000fffe0ff */
[----:B-1----:R-:W-:Y:S01]  /*44d0*/  IADD3 R50, P4, R159, R62, RZ ;  /* 0x0000003e9f327210 */ /* 0x002fe20007f9e0ff */
[----:B------:R0:W-:Y:S01]  /*44e0*/  STL [R1+0x70], R49 ;  /* 0x0000703101007387 */ /* 0x0001e20000100800 */
[----:B------:R-:W-:Y:S02]  /*44f0*/  SHF.L.U32 R114, R114, 0x10, RZ ;  /* 0x0000001072727819 */ /* 0x000fe400000006ff */
[----:B------:R-:W-:Y:S01]  /*4500*/  SHF.L.U32 R143, R143, 0x10, RZ ;  /* 0x000000108f8f7819 */ /* 0x000fe200000006ff */
[----:B------:R1:W-:Y:S01]  /*4510*/  STL [R1+0x7c], R51 ;  /* 0x00007c3301007387 */ /* 0x0003e20000100800 */
[----:B------:R-:W-:Y:S02]  /*4520*/  SHF.L.U32 R140, R140, 0x10, RZ ;  /* 0x000000108c8c7819 */ /* 0x000fe400000006ff */
[----:B------:R-:W-:Y:S01]  /*4530*/  SHF.L.U32 R110, R110, 0x10, RZ ;  /* 0x000000106e6e7819 */ /* 0x000fe200000006ff */
[----:B------:R1:W-:Y:S01]  /*4540*/  STL [R1+0x6c], R50 ;  /* 0x00006c3201007387 */ /* 0x0003e20000100800 */
[----:B------:R-:W-:-:S02]  /*4550*/  SHF.L.U32 R151, R151, 0x10, RZ ;  /* 0x0000001097977819 */ /* 0x000fc400000006ff */
[----:B0-----:R-:W-:Y:S01]  /*4560*/  IADD3 R49, P5, R160, R62, RZ ;  /* 0x0000003ea0317210 */ /* 0x001fe20007fbe0ff */
[----:B------:R-:W0:Y:S01]  /*4570*/  LDS.64 R64, [R64] ;  /* 0x0000000040407984 */ /* 0x000e220000000a00 */
[----:B------:R-:W-:Y:S02]  /*4580*/  SHF.L.U32 R145, R145, 0x10, RZ ;  /* 0x0000001091917819 */ /* 0x000fe400000006ff */
[----:B-1----:R-:W-:Y:S01]  /*4590*/  IADD3.X R51, RZ, R48, RZ, P6, !PT ;  /* 0x00000030ff337210 */ /* 0x002fe200037fe4ff */
[----:B------:R1:W-:Y:S01]  /*45a0*/  STL [R1+0x68], R49 ;  /* 0x0000683101007387 */ /* 0x0003e20000100800 */
[----:B------:R-:W-:Y:S02]  /*45b0*/  SHF.L.U32 R139, R139, 0x10, RZ ;  /* 0x000000108b8b7819 */ /* 0x000fe400000006ff */
[----:B------:R-:W-:Y:S01]  /*45c0*/  IADD3 R50, P6, R161, R62, RZ ;  /* 0x0000003ea1327210 */ /* 0x000fe20007fde0ff */
[----:B------:R1:W-:Y:S01]  /*45d0*/  STL [R1+0xb4], R51 ;  /* 0x0000b43301007387 */ /* 0x0003e20000100800 */
[----:B------:R-:W-:-:S02]  /*45e0*/  SHF.L.U32 R73, R73, 0x10, RZ ;  /* 0x0000001049497819 */ /* 0x000fc400000006ff */
[-C--:B------:R-:W-:Y:S01]  /*45f0*/  IADD3.X R55, RZ, R48.reuse, RZ, P6, !PT ;  /* 0x00000030ff377210 */ /* 0x080fe200037fe4ff */
[----:B------:R1:W-:Y:S01]  /*4600*/  STL [R1+0x64], R50 ;  /* 0x0000643201007387 */ /* 0x0003e20000100800 */
[----:B------:R-:W-:Y:S02]  /*4610*/  SHF.L.U32 R108, R108, 0x10, RZ ;  /* 0x000000106c6c7819 */ /* 0x000fe400000006ff */
[----:B-1----:R-:W-:Y:S02]  /*4620*/  IADD3.X R49, RZ, R48, RZ, P4, !PT ;  /* 0x00000030ff317210 */ /* 0x002fe400027fe4ff */
[----:B------:R-:W-:Y:S02]  /*4630*/  SHF.L.U32 R71, R71, 0x10, RZ ;  /* 0x0000001047477819 */ /* 0x000fe400000006ff */
[----:B------:R-:W-:Y:S01]  /*4640*/  IADD3 R51, P4, R162, R62, RZ ;  /* 0x0000003ea2337210 */ /* 0x000fe20007f9e0ff */
[----:B------:R1:W-:Y:S01]  /*4650*/  STL [R1+0xb0], R49 ;  /* 0x0000b03101007387 */ /* 0x0003e20000100800 */
[----:B------:R-:W-:-:S02]  /*4660*/  SHF.L.U32 R148, R148, 0x10, RZ ;  /* 0x0000001094947819 */ /* 0x000fc400000006ff */
[----:B------:R-:W-:Y:S01]  /*4670*/  IADD3.X R50, RZ, R48, RZ, P5, !PT ;  /* 0x00000030ff327210 */ /* 0x000fe20002ffe4ff */
[----:B------:R1:W-:Y:S01]  /*4680*/  STL [R1+0x60], R51 ;  /* 0x0000603301007387 */ /* 0x0003e20000100800 */
[----:B------:R-:W-:Y:S02]  /*4690*/  SHF.L.U32 R147, R147, 0x10, RZ ;  /* 0x0000001093937819 */ /* 0x000fe400000006ff */
[----:B------:R-:W-:Y:S01]  /*46a0*/  SHF.L.U32 R141, R141, 0x10, RZ ;  /* 0x000000108d8d7819 */ /* 0x000fe200000006ff */
[----:B------:R0:W-:Y:S01]  /*46b0*/  STL [R1+0xac], R50 ;  /* 0x0000ac3201007387 */ /* 0x0001e20000100800 */
[----:B------:R-:W-:Y:S02]  /*46c0*/  SHF.L.U32 R111, R111, 0x10, RZ ;  /* 0x000000106f6f7819 */ /* 0x000fe400000006ff */
[----:B-1----:R-:W-:Y:S02]  /*46d0*/  IADD3 R49, P5, R164, R62, RZ ;  /* 0x0000003ea4317210 */ /* 0x002fe40007fbe0ff */
[----:B------:R-:W-:-:S02]  /*46e0*/  SHF.L.U32 R100, R100, 0x10, RZ ;  /* 0x0000001064647819 */ /* 0x000fc400000006ff */
[----:B------:R-:W-:Y:S01]  /*46f0*/  IADD3 R51, R2, 0x17c00, RZ ;  /* 0x00017c0002337810 */ /* 0x000fe20007ffe0ff */
[----:B------:R1:W-:Y:S01]  /*4700*/  STL [R1+0x5c], R49 ;  /* 0x00005c3101007387 */ /* 0x0003e20000100800 */
[----:B------:R-:W-:Y:S02]  /*4710*/  SHF.L.U32 R149, R149, 0x10, RZ ;  /* 0x0000001095957819 */ /* 0x000fe400000006ff */
[----:B0-----:R-:W-:Y:S01]  /*4720*/  IADD3.X R50, RZ, R48, RZ, P4, !PT ;  /* 0x00000030ff327210 */ /* 0x001fe200027fe4ff */
[----:B------:R0:W-:Y:S01]  /*4730*/  STL [R1+0xa8], R55 ;  /* 0x0000a83701007387 */ /* 0x0001e20000100800 */
[----:B------:R-:W-:Y:S01]  /*4740*/  IADD3 R164, P4, R51, R62, RZ ;  /* 0x0000003e33a47210 */ /* 0x000fe20007f9e0ff */
[----:B------:R-:W-:Y:S01]  /*4750*/  FADD.FTZ R65, R65, UR8 ;  /* 0x0000000841417e21 */ /* 0x000fe20008010000 */
[----:B------:R-:W-:Y:S01]  /*4760*/  IADD3.X R51, RZ, R48, RZ, P5, !PT ;  /* 0x00000030ff337210 */ /* 0x000fe20002ffe4ff */
[--C-:B------:R-:W-:Y:S01]  /*4770*/  FADD.FTZ R20, R20, -R64.reuse ;  /* 0x8000004014147221 */ /* 0x100fe20000010000 */
[--C-:B------:R-:W-:Y:S01]  /*4780*/  FADD.FTZ R130, R130, -R64.reuse ;  /* 0x8000004082827221 */ /* 0x100fe20000010000 */
[-C--:B-1----:R-:W-:Y:S01]  /*4790*/  IADD3 R49, P6, R165, R62.reuse, RZ ;  /* 0x0000003ea5317210 */ /* 0x082fe20007fde0ff */
[--C-:B------:R-:W-:Y:S01]  /*47a0*/  FADD.FTZ R124, R124, -R64.reuse ;  /* 0x800000407c7c7221 */ /* 0x100fe20000010000 */
[--C-:B------:R-:W-:Y:S01]  /*47b0*/  FADD.FTZ R12, R12, -R64.reuse ;  /* 0x800000400c0c7221 */ /* 0x100fe20000010000 */
[--C-:B------:R-:W-:Y:S01]  /*47c0*/  FADD.FTZ R30, R30, -R64.reuse ;  /* 0x800000401e1e7221 */ /* 0x100fe20000010000 */
[----:B0-----:R-:W-:Y:S01]  /*47d0*/  IADD3 R55, R2, 0xf000, RZ ;  /* 0x0000f00002377810 */ /* 0x001fe20007ffe0ff */
[----:B------:R0:W-:Y:S01]  /*47e0*/  STL [R1+0x58], R49 ;  /* 0x0000583101007387 */ /* 0x0001e20000100800 */
[--C-:B------:R-:W-:Y:S01]  /*47f0*/  FADD.FTZ R134, R134, -R64.reuse ;  /* 0x8000004086867221 */ /* 0x100fe20000010000 */
[--C-:B------:R-:W-:Y:S01]  /*4800*/  FADD.FTZ R4, R4, -R64.reuse ;  /* 0x8000004004047221 */ /* 0x100fe20000010000 */
[--C-:B------:R-:W-:Y:S01]  /*4810*/  FADD.FTZ R24, R24, -R64.reuse ;  /* 0x8000004018187221 */ /* 0x100fe20000010000 */
[----:B------:R1:W-:Y:S01]  /*4820*/  STL [R1+0xa4], R50 ;  /* 0x0000a43201007387 */ /* 0x0003e20000100800 */
[--C-:B------:R-:W-:Y:S01]  /*4830*/  FADD.FTZ R34, R34, -R64.reuse ;  /* 0x8000004022227221 */ /* 0x100fe20000010000 */
[--C-:B------:R-:W-:Y:S01]  /*4840*/  FADD.FTZ R128, R128, -R64.reuse ;  /* 0x8000004080807221 */ /* 0x100fe20000010000 */
[--C-:B------:R-:W-:Y:S01]  /*4850*/  FADD.FTZ R10, R10, -R64.reuse ;  /* 0x800000400a0a7221 */ /* 0x100fe20000010000 */
[----:B------:R-:W-:Y:S01]  /*4860*/  STL [R1+0xe8], R164 ;  /* 0x0000e8a401007387 */ /* 0x000fe20000100800 */
[--C-:B------:R-:W-:Y:S01]  /*4870*/  FADD.FTZ R18, R18, -R64.reuse ;  /* 0x8000004012127221 */ /* 0x100fe20000010000 */
[----:B0-----:R-:W-:Y:S01]  /*4880*/  IADD3 R49, R2, 0x16800, RZ ;  /* 0x0001680002317810 */ /* 0x001fe20007ffe0ff */
[--C-:B-----5:R-:W-:Y:S01]  /*4890*/  FADD.FTZ R0, R0, -R64.reuse ;  /* 0x8000004000007221 */ /* 0x120fe20000010000 */
[----:B------:R0:W-:Y:S01]  /*48a0*/  STL [R1+0xa0], R51 ;  /* 0x0000a03301007387 */ /* 0x0001e20000100800 */
[--C-:B------:R-:W-:Y:S01]  /*48b0*/  FADD.FTZ R120, R120, -R64.reuse ;  /* 0x8000004078787221 */ /* 0x100fe20000010000 */
[----:B------:R-:W-:Y:S01]  /*48c0*/  IADD3 R49, P5, R49, R62, RZ ;  /* 0x0000003e31317210 */ /* 0x000fe20007fbe0ff */
[--C-:B------:R-:W-:Y:S01]  /*48d0*/  FADD.FTZ R14, R14, -R64.reuse ;  /* 0x800000400e0e7221 */ /* 0x100fe20000010000 */
[----:B-1----:R-:W-:Y:S01]  /*48e0*/  IADD3 R50, R2, 0x15400, RZ ;  /* 0x0001540002327810 */ /* 0x002fe20007ffe0ff */
[--C-:B------:R-:W-:Y:S01]  /*48f0*/  FADD.FTZ R132, R132, -R64.reuse ;  /* 0x8000004084847221 */ /* 0x100fe20000010000 */
[--C-:B------:R-:W-:Y:S01]  /*4900*/  FADD.FTZ R126, R126, -R64.reuse ;  /* 0x800000407e7e7221 */ /* 0x100fe20000010000 */
[----:B------:R1:W-:Y:S01]  /*4910*/  STL [R1+0xec], R49 ;  /* 0x0000ec3101007387 */ /* 0x0003e20000100800 */
[--C-:B------:R-:W-:Y:S01]  /*4920*/  FADD.FTZ R122, R122, -R64.reuse ;  /* 0x800000407a7a7221 */ /* 0x100fe20000010000 */
[--C-:B------:R-:W-:Y:S01]  /*4930*/  FADD.FTZ R8, R8, -R64.reuse ;  /* 0x8000004008087221 */ /* 0x100fe20000010000 */
[----:B0-----:R-:W-:Y:S01]  /*4940*/  IADD3 R51, R2, 0x14000, RZ ;  /* 0x0001400002337810 */ /* 0x001fe20007ffe0ff */
[--C-:B------:R-:W-:Y:S01]  /*4950*/  FADD.FTZ R16, R16, -R64.reuse ;  /* 0x8000004010107221 */ /* 0x100fe20000010000 */
[--C-:B------:R-:W-:Y:S01]  /*4960*/  FADD.FTZ R22, R22, -R64.reuse ;  /* 0x8000004016167221 */ /* 0x100fe20000010000 */
[--C-:B------:R-:W-:Y:S01]  /*4970*/  FADD.FTZ R26, R26, -R64.reuse ;  /* 0x800000401a1a7221 */ /* 0x100fe20000010000 */
[--C-:B------:R-:W-:Y:S01]  /*4980*/  FADD.FTZ R28, R28, -R64.reuse ;  /* 0x800000401c1c7221 */ /* 0x100fe20000010000 */
[--C-:B------:R-:W-:Y:S01]  /*4990*/  FADD.FTZ R32, R32, -R64.reuse ;  /* 0x8000004020207221 */ /* 0x100fe20000010000 */
[--C-:B------:R-:W-:Y:S01]  /*49a0*/  FADD.FTZ R36, R36, -R64.reuse ;  /* 0x8000004024247221 */ /* 0x100fe20000010000 */
[----:B-1----:R-:W-:Y:S01]  /*49b0*/  IADD3.X R49, RZ, R48, RZ, P6, !PT ;  /* 0x00000030ff317210 */ /* 0x002fe200037fe4ff */
[--C-:B------:R-:W-:Y:S01]  /*49c0*/  FADD.FTZ R38, R38, -R64.reuse ;  /* 0x8000004026267221 */ /* 0x100fe20000010000 */
[----:B------:R-:W-:Y:S01]  /*49d0*/  IADD3 R50, P6, R50, R62, RZ ;  /* 0x0000003e32327210 */ /* 0x000fe20007fde0ff */
[--C-:B------:R-:W-:Y:S01]  /*49e0*/  FADD.FTZ R40, R40, -R64.reuse ;  /* 0x8000004028287221 */ /* 0x100fe20000010000 */
[--C-:B------:R-:W-:Y:S01]  /*49f0*/  FADD.FTZ R42, R42, -R64.reuse ;  /* 0x800000402a2a7221 */ /* 0x100fe20000010000 */
[--C-:B------:R-:W-:Y:S01]  /*4a00*/  FADD.FTZ R44, R44, -R64.reuse ;  /* 0x800000402c2c7221 */ /* 0x100fe20000010000 */
[--C-:B------:R-:W-:Y:S01]  /*4a10*/  FADD.FTZ R46, R46, -R64.reuse ;  /* 0x800000402e2e7221 */ /* 0x100fe20000010000 */
[----:B------:R-:W-:Y:S01]  /*4a20*/  STL [R1+0xf0], R50 ;  /* 0x0000f03201007387 */ /* 0x000fe20000100800 */
[----:B------:R-:W-:Y:S01]  /*4a30*/  FADD.FTZ R118, R118, -R64 ;  /* 0x8000004076767221 */ /* 0x000fe20000010000 */
[----:B------:R-:W-:Y:S01]  /*4a40*/  FADD.FTZ R143, -R64, R143 ;  /* 0x0000008f408f7221 */ /* 0x000fe20000010100 */
[----:B------:R-:W-:Y:S01]  /*4a50*/  SHF.L.U32 R75, R75, 0x10, RZ ;  /* 0x000000104b4b7819 */ /* 0x000fe200000006ff */
[----:B------:R0:W-:Y:S01]  /*4a60*/  STL [R1+0x9c], R49 ;  /* 0x00009c3101007387 */ /* 0x0001e20000100800 */
        /* <DEDUP_REMOVED lines=9> */
[C---:B------:R-:W-:Y:S01]  /*4b00*/  FADD.FTZ R139, -R64.reuse, R139 ;  /* 0x0000008b408b7221 */ /* 0x040fe20000010100 */
[----:B0-----:R-:W-:Y:S01]  /*4b10*/  IADD3.X R49, RZ, R48, RZ, P4, !PT ;  /* 0x00000030ff317210 */ /* 0x001fe200027fe4ff */
[C---:B------:R-:W-:Y:S01]  /*4b20*/  FADD.FTZ R73, -R64.reuse, R73 ;  /* 0x0000004940497221 */ /* 0x040fe20000010100 */
[----:B------:R-:W-:Y:S01]  /*4b30*/  IADD3 R51, P4, R51, R62, RZ ;  /* 0x0000003e33337210 */ /* 0x000fe20007f9e0ff */
[----:B------:R-:W-:Y:S01]  /*4b40*/  FADD.FTZ R108, -R64, R108 ;  /* 0x0000006c406c7221 */ /* 0x000fe20000010100 */
[----:B------:R-:W-:Y:S01]  /*4b50*/  SHF.L.U32 R137, R137, 0x10, RZ ;  /* 0x0000001089897819 */ /* 0x000fe200000006ff */
[----:B------:R0:W-:Y:S01]  /*4b60*/  STL [R1+0x98], R49 ;  /* 0x0000983101007387 */ /* 0x0001e20000100800 */
[----:B------:R-:W-:Y:S01]  /*4b70*/  SHF.L.U32 R116, R116, 0x10, RZ ;  /* 0x0000001074747819 */ /* 0x000fe200000006ff */
[----:B------:R-:W-:Y:S01]  /*4b80*/  FADD.FTZ R71, -R64, R71 ;  /* 0x0000004740477221 */ /* 0x000fe20000010100 */
[----:B------:R-:W-:Y:S01]  /*4b90*/  SHF.L.U32 R96, R96, 0x10, RZ ;  /* 0x0000001060607819 */ /* 0x000fe200000006ff */
[----:B------:R-:W-:Y:S01]  /*4ba0*/  STL [R1+0xf4], R51 ;  /* 0x0000f43301007387 */ /* 0x000fe20000100800 */
[----:B------:R-:W-:Y:S01]  /*4bb0*/  SHF.L.U32 R146, R146, 0x10, RZ ;  /* 0x0000001092927819 */ /* 0x000fe200000006ff */
[----:B------:R-:W-:Y:S01]  /*4bc0*/  FADD.FTZ R148, -R64, R148 ;  /* 0x0000009440947221 */ /* 0x000fe20000010100 */
[----:B------:R-:W-:Y:S01]  /*4bd0*/  SHF.L.U32 R144, R144, 0x10, RZ ;  /* 0x0000001090907819 */ /* 0x000fe200000006ff */
[----:B------:R-:W-:Y:S01]  /*4be0*/  FADD.FTZ R147, -R64, R147 ;  /* 0x0000009340937221 */ /* 0x000fe20000010100 */
[----:B------:R-:W-:Y:S01]  /*4bf0*/  SHF.L.U32 R142, R142, 0x10, RZ ;  /* 0x000000108e8e7819 */ /* 0x000fe200000006ff */
[C---:B------:R-:W-:Y:S01]  /*4c00*/  FADD.FTZ R141, -R64.reuse, R141 ;  /* 0x0000008d408d7221 */ /* 0x040fe20000010100 */
[-C--:B0-----:R-:W-:Y:S01]  /*4c10*/  IADD3.X R49, RZ, R48.reuse, RZ, P5, !PT ;  /* 0x00000030ff317210 */ /* 0x081fe20002ffe4ff */
[----:B------:R-:W-:Y:S01]  /*4c20*/  FADD.FTZ R111, -R64, R111 ;  /* 0x0000006f406f7221 */ /* 0x000fe20000010100 */
[----:B------:R-:W-:Y:S01]  /*4c30*/  SHF.L.U32 R138, R138, 0x10, RZ ;  /* 0x000000108a8a7819 */ /* 0x000fe200000006ff */
        /* <DEDUP_REMOVED lines=11> */
[----:B------:R-:W-:Y:S01]  /*4cf0*/  FADD.FTZ R9, R9, -R64 ;  /* 0x8000004009097221 */ /* 0x000fe20000010000 */
[----:B0-----:R-:W-:Y:S01]  /*4d00*/  IADD3.X R49, RZ, R48, RZ, P6, !PT ;  /* 0x00000030ff317210 */ /* 0x001fe200037fe4ff */
[C---:B------:R-:W-:Y:S01]  /*4d10*/  FADD.FTZ R72, -R64.reuse, R72 ;  /* 0x0000004840487221 */ /* 0x040fe20000010100 */
[C---:B------:R-:W-:Y:S01]  /*4d20*/  FADD.FTZ R153, -R64.reuse, R153 ;  /* 0x0000009940997221 */ /* 0x040fe20000010100 */
[C---:B------:R-:W-:Y:S01]  /*4d30*/  FADD.FTZ R150, -R64.reuse, R150 ;  /* 0x0000009640967221 */ /* 0x040fe20000010100 */
[C---:B------:R-:W-:Y:S01]  /*4d40*/  FADD.FTZ R137, -R64.reuse, R137 ;  /* 0x0000008940897221 */ /* 0x040fe20000010100 */
[C---:B------:R-:W-:Y:S01]  /*4d50*/  FADD.FTZ R116, -R64.reuse, R116 ;  /* 0x0000007440747221 */ /* 0x040fe20000010100 */
[C---:B------:R-:W-:Y:S01]  /*4d60*/  FADD.FTZ R96, -R64.reuse, R96 ;  /* 0x0000006040607221 */ /* 0x040fe20000010100 */
[----:B------:R-:W-:Y:S01]  /*4d70*/  FADD.FTZ R13, R13, -R64 ;  /* 0x800000400d0d7221 */ /* 0x000fe20000010000 */
        /* <DEDUP_REMOVED lines=8> */
[--C-:B------:R-:W-:Y:S01]  /*4e00*/  FADD.FTZ R133, R133, -R64.reuse ;  /* 0x8000004085857221 */ /* 0x100fe20000010000 */
[--C-:B------:R-:W-:Y:S01]  /*4e10*/  FADD.FTZ R5, R5, -R64.reuse ;  /* 0x8000004005057221 */ /* 0x100fe20000010000 */
[--C-:B------:R-:W-:Y:S01]  /*4e20*/  FADD.FTZ R15, R15, -R64.reuse ;  /* 0x800000400f0f7221 */ /* 0x100fe20000010000 */
[----:B------:R-:W-:Y:S01]  /*4e30*/  SHF.L.U32 R113, R113, 0x10, RZ ;  /* 0x0000001071717819 */ /* 0x000fe200000006ff */
[--C-:B------:R-:W-:Y:S01]  /*4e40*/  FADD.FTZ R131, R131, -R64.reuse ;  /* 0x8000004083837221 */ /* 0x100fe20000010000 */
[----:B------:R-:W-:Y:S01]  /*4e50*/  SHF.L.U32 R115, R115, 0x10, RZ ;  /* 0x0000001073737819 */ /* 0x000fe200000006ff */
        /* <DEDUP_REMOVED lines=24> */
[----:B------:R-:W-:Y:S01]  /*4fe0*/  SHF.L.U32 R82, R82, 0x10, RZ ;  /* 0x0000001052527819 */ /* 0x000fe200000006ff */
[--C-:B------:R-:W-:Y:S01]  /*4ff0*/  FADD.FTZ R129, R129, -R64.reuse ;  /* 0x8000004081817221 */ /* 0x100fe20000010000 */
[----:B------:R-:W-:Y:S01]  /*5000*/  SHF.L.U32 R163, R163, 0x10, RZ ;  /* 0x00000010a3a37819 */ /* 0x000fe200000006ff */
[----:B------:R-:W-:Y:S01]  /*5010*/  FADD.FTZ R17, R17, -R64 ;  /* 0x8000004011117221 */ /* 0x000fe20000010000 */
[----:B------:R-:W-:Y:S01]  /*5020*/  SHF.L.U32 R70, R70, 0x10, RZ ;  /* 0x0000001046467819 */ /* 0x000fe200000006ff */
[----:B------:R-:W-:Y:S01]  /*5030*/  ULDC.64 UR8, c[0x0][0x210] ;  /* 0x0000840000087ab9 */ /* 0x000fe20000000a00 */
[----:B------:R-:W-:-:S02]  /*5040*/  SHF.L.U32 R83, R83, 0x10, RZ ;  /* 0x0000001053537819 */ /* 0x000fc400000006ff */
[----:B------:R-:W-:Y:S02]  /*5050*/  SHF.L.U32 R76, R76, 0x10, RZ ;  /* 0x000000104c4c7819 */ /* 0x000fe400000006ff */
[----:B------:R-:W-:Y:S02]  /*5060*/  SHF.L.U32 R77, R77, 0x10, RZ ;  /* 0x000000104d4d7819 */ /* 0x000fe400000006ff */
[----:B------:R-:W-:Y:S02]  /*5070*/  SHF.L.U32 R85, R85, 0x10, RZ ;  /* 0x0000001055557819 */ /* 0x000fe400000006ff */
[----:B------:R-:W-:Y:S01]  /*5080*/  SHF.L.U32 R86, R86, 0x10, RZ ;  /* 0x0000001056567819 */ /* 0x000fe200000006ff */
[----:B------:R-:W-:Y:S01]  /*5090*/  FADD.FTZ R77, -R64, R77 ;  /* 0x0000004d404d7221 */ /* 0x000fe20000010100 */
        /* <DEDUP_REMOVED lines=9> */
[----:B--2---:R-:W-:Y:S02]  /*5130*/  MOV R59, R52 ;  /* 0x00000034003b7202 */ /* 0x004fe40000000f00 */
[----:B------:R-:W-:Y:S02]  /*5140*/  IADD3 R52, R2, 0x12c00, RZ ;  /* 0x00012c0002347810 */ /* 0x000fe40007ffe0ff */
[----:B---3--:R-:W-:Y:S02]  /*5150*/  MOV R60, R53 ;  /* 0x00000035003c7202 */ /* 0x008fe40000000f00 */
[----:B------:R-:W-:Y:S02]  /*5160*/  IADD3 R52, P5, R52, R62, RZ ;  /* 0x0000003e34347210 */ /* 0x000fe40007fbe0ff */
[----:B------:R-:W-:-:S02]  /*5170*/  IADD3 R53, R2, 0x11800, RZ ;  /* 0x0001180002357810 */ /* 0x000fc40007ffe0ff */
[----:B----4-:R-:W-:Y:S01]  /*5180*/  MOV R61, R54 ;  /* 0x00000036003d7202 */ /* 0x010fe20000000f00 */
[----:B------:R0:W-:Y:S01]  /*5190*/  STL [R1+0xf8], R52 ;  /* 0x0000f83401007387 */ /* 0x0001e20000100800 */
[----:B------:R-:W-:Y:S02]  /*51a0*/  IADD3 R53, P6, R53, R62, RZ ;  /* 0x0000003e35357210 */ /* 0x000fe40007fde0ff */
[----:B------:R-:W-:Y:S01]  /*51b0*/  IADD3 R54, R2, 0x10400, RZ ;  /* 0x0001040002367810 */ /* 0x000fe20007ffe0ff */
[----:B------:R1:W-:Y:S01]  /*51c0*/  STL [R1+0x90], R49 ;  /* 0x0000903101007387 */ /* 0x0003e20000100800 */
[----:B------:R-:W-:Y:S02]  /*51d0*/  IADD3.X R164, RZ, R48, RZ, P6, !PT ;  /* 0x00000030ffa47210 */ /* 0x000fe400037fe4ff */
[----:B------:R-:W-:Y:S01]  /*51e0*/  IADD3 R56, P6, R56, R62, RZ ;  /* 0x0000003e38387210 */ /* 0x000fe20007fde0ff */
[----:B------:R2:W-:Y:S01]  /*51f0*/  STL [R1+0xfc], R53 ;  /* 0x0000fc3501007387 */ /* 0x0005e20000100800 */
[----:B------:R-:W-:-:S02]  /*5200*/  MOV R157, R59 ;  /* 0x0000003b009d7202 */ /* 0x000fc40000000f00 */
[----:B0-----:R-:W-:Y:S02]  /*5210*/  IADD3 R52, R2, 0xa000, RZ ;  /* 0x0000a00002347810 */ /* 0x001fe40007ffe0ff */
[-C--:B------:R-:W-:Y:S02]  /*5220*/  IADD3.X R51, RZ, R48.reuse, RZ, P6, !PT ;  /* 0x00000030ff337210 */ /* 0x080fe400037fe4ff */
[----:B-1----:R-:W-:Y:S02]  /*5230*/  IADD3.X R49, RZ, R48, RZ, P4, !PT ;  /* 0x00000030ff317210 */ /* 0x002fe400027fe4ff */
[-C--:B------:R-:W-:Y:S02]  /*5240*/  IADD3 R54, P4, R54, R62.reuse, RZ ;  /* 0x0000003e36367210 */ /* 0x080fe40007f9e0ff */
[----:B--2---:R-:W-:Y:S01]  /*5250*/  IADD3 R53, R2, 0x8c00, RZ ;  /* 0x00008c0002357810 */ /* 0x004fe20007ffe0ff */
[----:B------:R0:W-:Y:S01]  /*5260*/  STL [R1+0x8c], R49 ;  /* 0x00008c3101007387 */ /* 0x0001e20000100800 */
[----:B------:R-:W-:-:S02]  /*5270*/  IADD3 R59, P6, R52, R62, RZ ;  /* 0x0000003e343b7210 */ /* 0x000fc40007fde0ff */
[----:B------:R-:W-:Y:S01]  /*5280*/  MOV R158, R60 ;  /* 0x0000003c009e7202 */ /* 0x000fe20000000f00 */
[----:B------:R1:W-:Y:S01]  /*5290*/  STL [R1+0x100], R54 ;  /* 0x0001003601007387 */ /* 0x0003e20000100800 */
[----:B------:R-:W-:Y:S02]  /*52a0*/  MOV R156, R61 ;  /* 0x0000003d009c7202 */ /* 0x000fe40000000f00 */
[----:B------:R-:W-:Y:S02]  /*52b0*/  MOV R165, R157 ;  /* 0x0000009d00a57202 */ /* 0x000fe40000000f00 */
[----:B------:R-:W-:Y:S02]  /*52c0*/  MOV R161, R156 ;  /* 0x0000009c00a17202 */ /* 0x000fe40000000f00 */
[----:B0-----:R-:W-:Y:S02]  /*52d0*/  IADD3.X R49, RZ, R48, RZ, P5, !PT ;  /* 0x00000030ff317210 */ /* 0x001fe40002ffe4ff */
[----:B------:R-:W-:-:S02]  /*52e0*/  IADD3 R55, P5, R55, R62, RZ ;  /* 0x0000003e37377210 */ /* 0x000fc40007fbe0ff */
[----:B-1----:R-:W-:Y:S01]  /*52f0*/  IADD3 R54, R2, 0x7800, RZ ;  /* 0x0000780002367810 */ /* 0x002fe20007ffe0ff */
[----:B------:R0:W-:Y:S01]  /*5300*/  STL [R1+0x88], R49 ;  /* 0x0000883101007387 */ /* 0x0001e20000100800 */
[----:B------:R-:W-:Y:S02]  /*5310*/  IADD3.X R50, RZ, R48, RZ, P5, !PT ;  /* 0x00000030ff327210 */ /* 0x000fe40002ffe4ff */
[----:B------:R-:W-:Y:S01]  /*5320*/  IADD3 R58, P5, R58, R62, RZ ;  /* 0x0000003e3a3a7210 */ /* 0x000fe20007fbe0ff */
[----:B------:R1:W-:Y:S04]  /*5330*/  STL [R1+0x104], R55 ;  /* 0x0001043701007387 */ /* 0x0003e80000100800 */
[----:B------:R-:W-:Y:S01]  /*5340*/  STL [R1+0x108], R164 ;  /* 0x000108a401007387 */ /* 0x000fe20000100800 */
[----:B0-----:R-:W-:-:S02]  /*5350*/  IADD3.X R49, RZ, R48, RZ, P4, !PT ;  /* 0x00000030ff317210 */ /* 0x001fc400027fe4ff */
[----:B------:R-:W-:Y:S01]  /*5360*/  IADD3 R57, P4, R57, R62, RZ ;  /* 0x0000003e39397210 */ /* 0x000fe20007f9e0ff */
[----:B------:R-:W-:Y:S01]  /*5370*/  STL [R1+0x10c], R56 ;  /* 0x00010c3801007387 */ /* 0x000fe20000100800 */
[----:B-1----:R-:W-:Y:S02]  /*5380*/  IADD3 R55, R2, 0x6400, RZ ;  /* 0x0000640002377810 */ /* 0x002fe40007ffe0ff */
[----:B------:R-:W-:Y:S01]  /*5390*/  IADD3.X R52, RZ, R48, RZ, P4, !PT ;  /* 0x00000030ff347210 */ /* 0x000fe200027fe4ff */
[----:B------:R0:W-:Y:S01]  /*53a0*/  STL [R1+0x110], R49 ;  /* 0x0001103101007387 */ /* 0x0001e20000100800 */
[----:B------:R-:W-:Y:S02]  /*53b0*/  IADD3 R60, P4, R53, R62, RZ ;  /* 0x0000003e353c7210 */ /* 0x000fe40007f9e0ff */
[----:B------:R-:W-:Y:S01]  /*53c0*/  IADD3.X R53, RZ, R48, RZ, P5, !PT ;  /* 0x00000030ff357210 */ /* 0x000fe20002ffe4ff */
[----:B------:R1:W-:Y:S01]  /*53d0*/  STL [R1+0x114], R57 ;  /* 0x0001143901007387 */ /* 0x0003e20000100800 */
[----:B------:R-:W-:-:S02]  /*53e0*/  IADD3 R61, P5, R54, R62, RZ ;  /* 0x0000003e363d7210 */ /* 0x000fc40007fbe0ff */
[----:B------:R-:W-:Y:S01]  /*53f0*/  IADD3.X R54, RZ, R48, RZ, P6, !PT ;  /* 0x00000030ff367210 */ /* 0x000fe200037fe4ff */
[----:B------:R2:W-:Y:S01]  /*5400*/  STL [R1+0x118], R50 ;  /* 0x0001183201007387 */ /* 0x0005e20000100800 */
[----:B------:R-:W-:Y:S02]  /*5410*/  IADD3 R63, P6, R55, R62, RZ ;  /* 0x0000003e373f7210 */ /* 0x000fe40007fde0ff */
[----:B------:R-:W-:Y:S01]  /*5420*/  IADD3.X R55, RZ, R48, RZ, P4, !PT ;  /* 0x00000030ff377210 */ /* 0x000fe200027fe4ff */
[----:B------:R-:W-:Y:S01]  /*5430*/  STL [R1+0x11c], R58 ;  /* 0x00011c3a01007387 */ /* 0x000fe20000100800 */
[----:B0-----:R-:W-:Y:S02]  /*5440*/  IADD3 R49, R2, 0x2800, RZ ;  /* 0x0000280002317810 */ /* 0x001fe40007ffe0ff */
[----:B------:R-:W-:Y:S01]  /*5450*/  IADD3 R66, P4, R66, R62, RZ ;  /* 0x0000003e42427210 */ /* 0x000fe20007f9e0ff */
[----:B------:R0:W-:Y:S01]  /*5460*/  STL [R1+0x120], R51 ;  /* 0x0001203301007387 */ /* 0x0001e20000100800 */
[----:B-1----:R-:W-:-:S02]  /*5470*/  IADD3 R57, R2, 0x1400, RZ ;  /* 0x0000140002397810 */ /* 0x002fc40007ffe0ff */
[----:B--2---:R-:W-:Y:S01]  /*5480*/  IADD3 R50, R2, 0x3c00, RZ ;  /* 0x00003c0002327810 */ /* 0x004fe20007ffe0ff */
[----:B------:R-:W-:Y:S01]  /*5490*/  STL [R1+0x124], R59 ;  /* 0x0001243b01007387 */ /* 0x000fe20000100800 */
[-C--:B------:R-:W-:Y:S02]  /*54a0*/  IADD3.X R164, RZ, R48.reuse, RZ, P5, !PT ;  /* 0x00000030ffa47210 */ /* 0x080fe40002ffe4ff */
[----:B------:R-:W-:Y:S01]  /*54b0*/  IADD3.X R56, RZ, R48, RZ, P6, !PT ;  /* 0x00000030ff387210 */ /* 0x000fe200037fe4ff */
[----:B------:R-:W-:Y:S01]  /*54c0*/  STL [R1+0x128], R52 ;  /* 0x0001283401007387 */ /* 0x000fe20000100800 */
[-C--:B------:R-:W-:Y:S02]  /*54d0*/  IADD3 R67, P5, R50, R62.reuse, RZ ;  /* 0x0000003e32437210 */ /* 0x080fe40007fbe0ff */
[----:B------:R-:W-:Y:S01]  /*54e0*/  IADD3 R68, P6, R49, R62, RZ ;  /* 0x0000003e31447210 */ /* 0x000fe20007fde0ff */
[----:B------:R-:W-:Y:S01]  /*54f0*/  STL [R1+0x12c], R60 ;  /* 0x00012c3c01007387 */ /* 0x000fe20000100800 */
[----:B------:R-:W-:-:S02]  /*5500*/  IADD3.X R49, RZ, R48, RZ, P4, !PT ;  /* 0x00000030ff317210 */ /* 0x000fc400027fe4ff */
[C---:B------:R-:W-:Y:S01]  /*5510*/  IADD3 R50, R2.reuse, 0x23000, RZ ;  /* 0x0002300002327810 */ /* 0x040fe20007ffe0ff */
[----:B------:R1:W-:Y:S01]  /*5520*/  STL [R1+0x130], R53 ;  /* 0x0001303501007387 */ /* 0x0003e20000100800 */
[----:B------:R-:W-:Y:S02]  /*5530*/  IADD3 R69, P4, R57, R62, RZ ;  /* 0x0000003e39457210 */ /* 0x000fe40007f9e0ff */
[C---:B0-----:R-:W-:Y:S01]  /*5540*/  IADD3 R51, R2.reuse, 0x21c00, RZ ;  /* 0x00021c0002337810 */ /* 0x041fe20007ffe0ff */
[----:B------:R-:W-:Y:S01]  /*5550*/  STL [R1+0x134], R61 ;  /* 0x0001343d01007387 */ /* 0x000fe20000100800 */
[-C--:B------:R-:W-:Y:S02]  /*5560*/  IADD3.X R57, RZ, R48.reuse, RZ, P5, !PT ;  /* 0x00000030ff397210 */ /* 0x080fe40002ffe4ff */
[----:B------:R-:W-:Y:S01]  /*5570*/  IADD3.X R58, RZ, R48, RZ, P4, !PT ;  /* 0x00000030ff3a7210 */ /* 0x000fe200027fe4ff */
[----:B------:R-:W-:Y:S01]  /*5580*/  STL [R1+0x138], R54 ;  /* 0x0001383601007387 */ /* 0x000fe20000100800 */
[----:B------:R-:W-:-:S02]  /*5590*/  IADD3 R2, P4, R2, R62, RZ ;  /* 0x0000003e02027210 */ /* 0x000fc40007f9e0ff */
[----:B-1----:R-:W-:Y:S01]  /*55a0*/  IADD3 R53, P5, R50, R62, RZ ;  /* 0x0000003e32357210 */ /* 0x002fe20007fbe0ff */
[----:B------:R-:W-:Y:S01]  /*55b0*/  STL [R1+0x13c], R55 ;  /* 0x00013c3701007387 */ /* 0x000fe20000100800 */
[----:B------:R-:W-:Y:S02]  /*55c0*/  IADD3.X R50, RZ, R48, RZ, P6, !PT ;  /* 0x00000030ff327210 */ /* 0x000fe400037fe4ff */
[----:B------:R-:W-:Y:S01]  /*55d0*/  IADD3 R52, P6, R51, R62, RZ ;  /* 0x0000003e33347210 */ /* 0x000fe20007fde0ff */
[----:B------:R-:W-:Y:S01]  /*55e0*/  FADD.FTZ R62, R6, -R64 ;  /* 0x80000040063e7221 */ /* 0x000fe20000010000 */
[----:B------:R-:W-:Y:S01]  /*55f0*/  STL [R1+0x74], R53 ;  /* 0x0000743501007387 */ /* 0x000fe20000100800 */
[----:B------:R-:W0:Y:S01]  /*5600*/  MUFU.RSQ R6, R65 ;  /* 0x0000004100067308 */ /* 0x000e220000001400 */
[----:B------:R-:W-:Y:S02]  /*5610*/  MOV R51, R158 ;  /* 0x0000009e00337202 */ /* 0x000fe40000000f00 */
[----:B------:R1:W-:Y:S01]  /*5620*/  STL [R1+0x78], R52 ;  /* 0x0000783401007387 */ /* 0x0003e20000100800 */
[----:B------:R-:W-:-:S02]  /*5630*/  MOV R59, R155 ;  /* 0x0000009b003b7202 */ /* 0x000fc40000000f00 */
[----:B-1----:R-:W-:Y:S01]  /*5640*/  MOV R52, R154 ;  /* 0x0000009a00347202 */ /* 0x002fe20000000f00 */
[C---:B0-----:R-:W-:Y:S01]  /*5650*/  FMUL.FTZ R20, R6.reuse, R20 ;  /* 0x0000001406147220 */ /* 0x041fe20000410000 */
        /* <DEDUP_REMOVED lines=13> */
[----:B------:R-:W-:Y:S01]  /*5730*/  FMUL.FTZ R65, R0, R6 ;  /* 0x0000000600417220 */ /* 0x000fe20000410000 */
[C---:B------:R-:W-:Y:S01]  /*5740*/  FMUL.FTZ R120, R6.reuse, R120 ;  /* 0x0000007806787220 */ /* 0x040fe20000410000 */
[----:B------:R-:W-:Y:S01]  /*5750*/  FMUL.FTZ R155, R6, R14 ;  /* 0x0000000e069b7220 */ /* 0x000fe20000410000 */
[C-C-:B------:R-:W-:Y:S01]  /*5760*/  FFMA.FTZ R18, R112.reuse, R130, R114.reuse ;  /* 0x0000008270127223 */ /* 0x140fe20000010072 */
[--C-:B------:R-:W-:Y:S01]  /*5770*/  FFMA.FTZ R10, R112, R124, R114.reuse ;  /* 0x0000007c700a7223 */ /* 0x100fe20000010072 */
[C---:B------:R-:W-:Y:S01]  /*5780*/  FMUL.FTZ R132, R6.reuse, R132 ;  /* 0x0000008406847220 */ /* 0x040fe20000410000 */
[C---:B------:R-:W-:Y:S01]  /*5790*/  FMUL.FTZ R126, R6.reuse, R126 ;  /* 0x0000007e067e7220 */ /* 0x040fe20000410000 */
[----:B------:R-:W-:Y:S01]  /*57a0*/  FMUL.FTZ R122, R6, R122 ;  /* 0x0000007a067a7220 */ /* 0x000fe20000410000 */
[C-C-:B------:R-:W-:Y:S01]  /*57b0*/  FFMA.FTZ R124, R112.reuse, R62, R114.reuse ;  /* 0x0000003e707c7223 */ /* 0x140fe20000010072 */
[--C-:B------:R-:W-:Y:S01]  /*57c0*/  FFMA.FTZ R130, R112, R159, R114.reuse ;  /* 0x0000009f70827223 */ /* 0x100fe20000010072 */
        /* <DEDUP_REMOVED lines=13> */
[C-C-:B------:R-:W-:Y:S01]  /*58a0*/  FFMA.FTZ R30, R112.reuse, R134, R114.reuse ;  /* 0x00000086701e7223 */ /* 0x140fe20000010072 */
[C-C-:B------:R-:W-:Y:S01]  /*58b0*/  FFMA.FTZ R62, R112.reuse, R24, R114.reuse ;  /* 0x00000018703e7223 */ /* 0x140fe20000010072 */
[C-C-:B------:R-:W-:Y:S01]  /*58c0*/  FFMA.FTZ R55, R112.reuse, R34, R114.reuse ;  /* 0x0000002270377223 */ /* 0x140fe20000010072 */
[--C-:B------:R-:W-:Y:S01]  /*58d0*/  FFMA.FTZ R14, R112, R128, R114.reuse ;  /* 0x00000080700e7223 */ /* 0x100fe20000010072 */
[----:B------:R-:W-:Y:S01]  /*58e0*/  MOV R134, R51 ;  /* 0x0000003300867202 */ /* 0x000fe20000000f00 */
[----:B------:R-:W-:Y:S01]  /*58f0*/  FMUL.FTZ R34, R6, R143 ;  /* 0x0000008f06227220 */ /* 0x000fe20000410000 */
[--C-:B------:R-:W-:Y:S01]  /*5900*/  FFMA.FTZ R38, R65, R112, R114.reuse ;  /* 0x0000007041267223 */ /* 0x100fe20000010072 */
[C-C-:B------:R-:W-:Y:S01]  /*5910*/  FFMA.FTZ R162, R112.reuse, R120, R114.reuse ;  /* 0x0000007870a27223 */ /* 0x140fe20000010072 */
[C-C-:B------:R-:W-:Y:S01]  /*5920*/  FFMA.FTZ R128, R112.reuse, R155, R114.reuse ;  /* 0x0000009b70807223 */ /* 0x140fe20000010072 */
[----:B------:R-:W-:Y:S01]  /*5930*/  MOV R143, R20 ;  /* 0x00000014008f7202 */ /* 0x000fe20000000f00 */
[C-C-:B------:R-:W-:Y:S01]  /*5940*/  FFMA.FTZ R22, R112.reuse, R132, R114.reuse ;  /* 0x0000008470167223 */ /* 0x140fe20000010072 */
[C-C-:B------:R-:W-:Y:S01]  /*5950*/  FFMA.FTZ R12, R112.reuse, R126, R114.reuse ;  /* 0x0000007e700c7223 */ /* 0x140fe20000010072 */
[C-C-:B------:R-:W-:Y:S01]  /*5960*/  FFMA.FTZ R8, R112.reuse, R122, R114.reuse ;  /* 0x0000007a70087223 */ /* 0x140fe20000010072 */
[----:B------:R-:W-:Y:S01]  /*5970*/  MOV R155, R52 ;  /* 0x00000034009b7202 */ /* 0x000fe20000000f00 */
[--C-:B------:R-:W-:Y:S01]  /*5980*/  FFMA.FTZ R120, R112, R156, R114.reuse ;  /* 0x0000009c70787223 */ /* 0x100fe20000010072 */
[----:B------:R-:W-:Y:S01]  /*5990*/  MOV R159, R59 ;  /* 0x0000003b009f7202 */ /* 0x000fe20000000f00 */
[----:B------:R-:W-:Y:S01]  /*59a0*/  FMUL.FTZ R20, R6, R140 ;  /* 0x0000008c06147220 */ /* 0x000fe20000410000 */
[----:B------:R-:W-:Y:S01]  /*59b0*/  SHF.L.U32 R65, R74, 0x10, RZ ;  /* 0x000000104a417819 */ /* 0x000fe200000006ff */
[C-C-:B------:R-:W-:Y:S01]  /*59c0*/  FFMA.FTZ R158, R112.reuse, R158, R114.reuse ;  /* 0x0000009e709e7223 */ /* 0x140fe20000010072 */
        /* <DEDUP_REMOVED lines=14> */
[----:B------:R-:W-:Y:S01]  /*5ab0*/  FFMA.FTZ R51, R112, R118, R114 ;  /* 0x0000007670337223 */ /* 0x000fe20000010072 */
[C---:B------:R-:W-:Y:S01]  /*5ac0*/  FMUL.FTZ R110, R6.reuse, R110 ;  /* 0x0000006e066e7220 */ /* 0x040fe20000410000 */
[C---:B------:R-:W-:Y:S01]  /*5ad0*/  FMUL.FTZ R151, R6.reuse, R151 ;  /* 0x0000009706977220 */ /* 0x040fe20000410000 */
[C---:B------:R-:W-:Y:S01]  /*5ae0*/  FMUL.FTZ R145, R6.reuse, R145 ;  /* 0x0000009106917220 */ /* 0x040fe20000410000 */
[----:B------:R-:W-:Y:S01]  /*5af0*/  MOV R140, R130 ;  /* 0x00000082008c7202 */ /* 0x000fe20000000f00 */
[C---:B------:R-:W-:Y:S01]  /*5b00*/  FMUL.FTZ R24, R6.reuse, R139 ;  /* 0x0000008b06187220 */ /* 0x040fe20000410000 */
[C---:B------:R-:W-:Y:S01]  /*5b10*/  FMUL.FTZ R73, R6.reuse, R73 ;  /* 0x0000004906497220 */ /* 0x040fe20000410000 */
[----:B------:R-:W-:Y:S01]  /*5b20*/  MOV R139, R62 ;  /* 0x0000003e008b7202 */ /* 0x000fe20000000f00 */
[C---:B------:R-:W-:Y:S01]  /*5b30*/  FMUL.FTZ R114, R6.reuse, R108 ;  /* 0x0000006c06727220 */ /* 0x040fe20000410000 */
[----:B------:R-:W-:Y:S01]  /*5b40*/  MOV R130, R134 ;  /* 0x0000008600827202 */ /* 0x000fe20000000f00 */
[C---:B------:R-:W-:Y:S01]  /*5b50*/  FMUL.FTZ R71, R6.reuse, R71 ;  /* 0x0000004706477220 */ /* 0x040fe20000410000 */
[C---:B------:R-:W-:Y:S01]  /*5b60*/  FMUL.FTZ R148, R6.reuse, R148 ;  /* 0x0000009406947220 */ /* 0x040fe20000410000 */
[C---:B------:R-:W-:Y:S01]  /*5b70*/  FMUL.FTZ R147, R6.reuse, R147 ;  /* 0x0000009306937220 */ /* 0x040fe20000410000 */
[C---:B------:R-:W-:Y:S01]  /*5b80*/  FMUL.FTZ R16, R6.reuse, R141 ;  /* 0x0000008d06107220 */ /* 0x040fe20000410000 */
[----:B------:R-:W-:Y:S01]  /*5b90*/  MOV R134, R161 ;  /* 0x000000a100867202 */ /* 0x000fe20000000f00 */
        /* <DEDUP_REMOVED lines=25> */
[C-C-:B------:R-:W-:Y:S01]  /*5d30*/  FFMA.FTZ R110, R65.reuse, R73, R152.reuse ;  /* 0x00000049416e7223 */ /* 0x140fe20000010098 */
[----:B------:R-:W-:Y:S01]  /*5d40*/  MOV R151, R157 ;  /* 0x0000009d00977202 */ /* 0x000fe20000000f00 */
[C-C-:B------:R-:W-:Y:S01]  /*5d50*/  FFMA.FTZ R145, R65.reuse, R114, R152.reuse ;  /* 0x0000007241917223 */ /* 0x140fe20000010098 */
[C---:B------:R-:W-:Y:S01]  /*5d60*/  FMUL.FTZ R116, R6.reuse, R133 ;  /* 0x0000008506747220 */ /* 0x040fe20000410000 */
[C---:B------:R-:W-:Y:S01]  /*5d70*/  FMUL.FTZ R5, R6.reuse, R5 ;  /* 0x0000000506057220 */ /* 0x040fe20000410000 */
[C---:B------:R-:W-:Y:S01]  /*5d80*/  FMUL.FTZ R15, R6.reuse, R15 ;  /* 0x0000000f060f7220 */ /* 0x040fe20000410000 */
[C-C-:B------:R-:W-:Y:S01]  /*5d90*/  FFMA.FTZ R104, R65.reuse, R71, R152.reuse ;  /* 0x0000004741687223 */ /* 0x140fe20000010098 */
[C-C-:B------:R-:W-:Y:S01]  /*5da0*/  FFMA.FTZ R161, R65.reuse, R148, R152.reuse ;  /* 0x0000009441a17223 */ /* 0x140fe20000010098 */
[C-C-:B------:R-:W-:Y:S01]  /*5db0*/  FFMA.FTZ R157, R65.reuse, R147, R152.reuse ;  /* 0x00000093419d7223 */ /* 0x140fe20000010098 */
[C-C-:B------:R-:W-:Y:S01]  /*5dc0*/  FFMA.FTZ R73, R65.reuse, R100, R152.reuse ;  /* 0x0000006441497223 */ /* 0x140fe20000010098 */
[----:B------:R-:W-:Y:S01]  /*5dd0*/  MOV R133, R134 ;  /* 0x0000008600857202 */ /* 0x000fe20000000f00 */
[C---:B------:R-:W-:Y:S01]  /*5de0*/  FMUL.FTZ R114, R6.reuse, R131 ;  /* 0x0000008306727220 */ /* 0x040fe20000410000 */
[C---:B------:R-:W-:Y:S01]  /*5df0*/  FMUL.FTZ R11, R6.reuse, R11 ;  /* 0x0000000b060b7220 */ /* 0x040fe20000410000 */
[----:B------:R-:W-:Y:S01]  /*5e00*/  MOV R147, R156 ;  /* 0x0000009c00937202 */ /* 0x000fe20000000f00 */
[--C-:B------:R-:W-:Y:S01]  /*5e10*/  FFMA.FTZ R71, R65, R75, R152.reuse ;  /* 0x0000004b41477223 */ /* 0x100fe20000010098 */
        /* <DEDUP_REMOVED lines=8> */
[--C-:B------:R-:W-:Y:S01]  /*5ea0*/  FFMA.FTZ R148, R113, R9, R115.reuse ;  /* 0x0000000971947223 */ /* 0x100fe20000010073 */
[C-C-:B------:R-:W-:Y:S01]  /*5eb0*/  FFMA.FTZ R96, R65.reuse, R72, R152.reuse ;  /* 0x0000004841607223 */ /* 0x140fe20000010098 */
[C-C-:B------:R-:W-:Y:S01]  /*5ec0*/  FFMA.FTZ R108, R65.reuse, R153, R152.reuse ;  /* 0x00000099416c7223 */ /* 0x140fe20000010098 */
[C-C-:B------:R-:W-:Y:S01]  /*5ed0*/  FFMA.FTZ R102, R65.reuse, R150, R152.reuse ;  /* 0x0000009641667223 */ /* 0x140fe20000010098 */
[--C-:B------:R-:W-:Y:S01]  /*5ee0*/  FFMA.FTZ R75, R65, R74, R152.reuse ;  /* 0x0000004a414b7223 */ /* 0x100fe20000010098 */
        /* <DEDUP_REMOVED lines=9> */
[----:B------:R-:W-:Y:S01]  /*5f80*/  MOV R144, R122 ;  /* 0x0000007a00907202 */ /* 0x000fe20000000f00 */
[C-C-:B------:R-:W-:Y:S01]  /*5f90*/  FFMA.FTZ R153, R65.reuse, R146, R152.reuse ;  /* 0x0000009241997223 */ /* 0x140fe20000010098 */
[----:B------:R-:W-:Y:S01]  /*5fa0*/  MOV R150, R120 ;  /* 0x0000007800967202 */ /* 0x000fe20000000f00 */
        /* <DEDUP_REMOVED lines=16> */
[C-C-:B------:R-:W-:Y:S01]  /*60b0*/  FFMA.FTZ R156, R113.reuse, R5, R115.reuse ;  /* 0x00000005719c7223 */ /* 0x140fe20000010073 */
[C-C-:B------:R-:W-:Y:S01]  /*60c0*/  FFMA.FTZ R13, R113.reuse, R15, R115.reuse ;  /* 0x0000000f710d7223 */ /* 0x140fe20000010073 */
[C---:B------:R-:W-:Y:S01]  /*60d0*/  FMUL.FTZ R152, R6.reuse, R7 ;  /* 0x0000000706987220 */ /* 0x040fe20000410000 */
[C---:B------:R-:W-:Y:S01]  /*60e0*/  FMUL.FTZ R65, R6.reuse, R21 ;  /* 0x0000001506417220 */ /* 0x040fe20000410000 */
[C---:B------:R-:W-:Y:S01]  /*60f0*/  FMUL.FTZ R120, R6.reuse, R33 ;  /* 0x0000002106787220 */ /* 0x040fe20000410000 */
[C---:B------:R-:W-:Y:S01]  /*6100*/  FMUL.FTZ R122, R6.reuse, R37 ;  /* 0x00000025067a7220 */ /* 0x040fe20000410000 */
[C---:B------:R-:W-:Y:S01]  /*6110*/  FMUL.FTZ R130, R6.reuse, R41 ;  /* 0x0000002906827220 */ /* 0x040fe20000410000 */
[--C-:B------:R-:W-:Y:S01]  /*6120*/  FFMA.FTZ R5, R113, R11, R115.reuse ;  /* 0x0000000b71057223 */ /* 0x100fe20000010073 */
[----:B------:R-:W-:Y:S01]  /*6130*/  SHF.L.U32 R15, R133, 0x10, RZ ;  /* 0x00000010850f7819 */ /* 0x000fe200000006ff */
[C---:B------:R-:W-:Y:S01]  /*6140*/  FMUL.FTZ R160, R6.reuse, R3 ;  /* 0x0000000306a07220 */ /* 0x040fe20000410000 */
[----:B------:R-:W-:Y:S01]  /*6150*/  MOV R136, R126 ;  /* 0x0000007e00887202 */ /* 0x000fe20000000f00 */
[C---:B------:R-:W-:Y:S01]  /*6160*/  FMUL.FTZ R138, R6.reuse, R45 ;  /* 0x0000002d068a7220 */ /* 0x040fe20000410000 */
[C-C-:B------:R-:W-:Y:S01]  /*6170*/  FFMA.FTZ R7, R113.reuse, R125, R115.reuse ;  /* 0x0000007d71077223 */ /* 0x140fe20000010073 */
[C-C-:B------:R-:W-:Y:S01]  /*6180*/  FFMA.FTZ R21, R113.reuse, R19, R115.reuse ;  /* 0x0000001371157223 */ /* 0x140fe20000010073 */
[C-C-:B------:R-:W-:Y:S01]  /*6190*/  FFMA.FTZ R29, R113.reuse, R23, R115.reuse ;  /* 0x00000017711d7223 */ /* 0x140fe20000010073 */
[C-C-:B------:R-:W-:Y:S01]  /*61a0*/  FFMA.FTZ R33, R113.reuse, R100, R115.reuse ;  /* 0x0000006471217223 */ /* 0x140fe20000010073 */
[C-C-:B------:R-:W-:Y:S01]  /*61b0*/  FFMA.FTZ R37, R113.reuse, R27, R115.reuse ;  /* 0x0000001b71257223 */ /* 0x140fe20000010073 */
        /* <DEDUP_REMOVED lines=14> */
[----:B------:R-:W-:Y:S01]  /*62a0*/  FMUL.FTZ R112, R6, R129 ;  /* 0x0000008106707220 */ /* 0x000fe20000410000 */
[----:B------:R-:W-:Y:S01]  /*62b0*/  MOV R100, R159 ;  /* 0x0000009f00647202 */ /* 0x000fe20000000f00 */
[C-C-:B------:R-:W-:Y:S01]  /*62c0*/  FFMA.FTZ R165, R113.reuse, R121, R115.reuse ;  /* 0x0000007971a57223 */ /* 0x140fe20000010073 */
[----:B------:R-:W-:Y:S01]  /*62d0*/  MOV R147, R155 ;  /* 0x0000009b00937202 */ /* 0x000fe20000000f00 */
[----:B------:R-:W-:Y:S01]  /*62e0*/  FFMA.FTZ R146, R113, R119, R115 ;  /* 0x0000007771927223 */ /* 0x000fe20000010073 */
        /* <DEDUP_REMOVED lines=23> */
[C---:B------:R-:W-:Y:S01]  /*6460*/  FADD.FTZ R99, -R64.reuse, R11 ;  /* 0x0000000b40637221 */ /* 0x040fe20000010100 */
[----:B------:R-:W-:Y:S01]  /*6470*/  MOV R129, R139 ;  /* 0x0000008b00817202 */ /* 0x000fe20000000f00 */
[C---:B------:R-:W-:Y:S01]  /*6480*/  FADD.FTZ R11, -R64.reuse, R27 ;  /* 0x0000001b400b7221 */ /* 0x040fe20000010100 */
[----:B------:R-:W-:Y:S01]  /*6490*/  MOV R121, R143 ;  /* 0x0000008f00797202 */ /* 0x000fe20000000f00 */
        /* <DEDUP_REMOVED lines=18> */
[----:B------:R-:W-:Y:S01]  /*65c0*/  FMUL.FTZ R64, R6, R84 ;  /* 0x0000005406407220 */ /* 0x000fe20000410000 */
[----:B------:R-:W-:Y:S01]  /*65d0*/  FMUL.FTZ R84, R38, -1.4426950216293334961 ;  /* 0xbfb8aa3b26547820 */ /* 0x000fe20000410000 */
[----:B------:R-:W-:Y:S01]  /*65e0*/  SHF.L.U32 R147, R147, 0x10, RZ ;  /* 0x0000001093937819 */ /* 0x000fe200000006ff */
[----:B------:R-:W-:Y:S01]  /*65f0*/  FMUL.FTZ R82, R6, R82 ;  /* 0x0000005206527220 */ /* 0x000fe20000410000 */
[----:B------:R-:W-:Y:S01]  /*6600*/  SHF.L.U32 R76, R100, 0x10, RZ ;  /* 0x00000010644c7819 */ /* 0x000fe200000006ff */
[C---:B------:R-:W-:Y:S01]  /*6610*/  FMUL.FTZ R99, R6.reuse, R99 ;  /* 0x0000006306637220 */ /* 0x040fe20000410000 */
[C---:B------:R-:W-:Y:S01]  /*6620*/  FMUL.FTZ R97, R6.reuse, R97 ;  /* 0x0000006106617220 */ /* 0x040fe20000410000 */
[----:B------:R-:W0:Y:S01]  /*6630*/  MUFU.EX2 R84, R84 ;  /* 0x0000005400547308 */ /* 0x000e220000000800 */
        /* <DEDUP_REMOVED lines=30> */
[--C-:B------:R-:W-:Y:S01]  /*6820*/  FFMA.FTZ R6, R147, R82, R76.reuse ;  /* 0x0000005293067223 */ /* 0x100fe2000001004c */
[----:B------:R-:W-:Y:S01]  /*6830*/  FMUL.FTZ R82, R98, -1.4426950216293334961 ;  /* 0xbfb8aa3b62527820 */ /* 0x000fe20000410000 */
[--C-:B------:R-:W-:Y:S01]  /*6840*/  FFMA.FTZ R99, R99, R147, R76.reuse ;  /* 0x0000009363637223 */ /* 0x100fe2000001004c */
        /* <DEDUP_REMOVED lines=29> */
[----:B0-----:R-:W-:Y:S01]  /*6a20*/  FADD.FTZ R84, R84, 1 ;  /* 0x3f80000054547421 */ /* 0x001fe20000010000 */
[----:B------:R-:W-:Y:S01]  /*6a30*/  FFMA.FTZ R147, R147, R83, R76 ;  /* 0x0000005393937223 */ /* 0x000fe2000001004c */
[----:B------:R-:W-:Y:S01]  /*6a40*/  FMUL.FTZ R76, R117, -1.4426950216293334961 ;  /* 0xbfb8aa3b754c7820 */ /* 0x000fe20000410000 */
[----:B------:R-:W0:Y:S01]  /*6a50*/  MUFU.EX2 R82, R82 ;  /* 0x0000005200527308 */ /* 0x000e220000000800 */
[C-C-:B------:R-:W-:Y:S01]  /*6a60*/  FFMA.FTZ R116, R113.reuse, R116, R115.reuse ;  /* 0x0000007471747223 */ /* 0x140fe20000010073 */
[C-C-:B------:R-:W-:Y:S01]  /*6a70*/  FFMA.FTZ R114, R113.reuse, R114, R115.reuse ;  /* 0x0000007271727223 */ /* 0x140fe20000010073 */
[C-C-:B------:R-:W-:Y:S01]  /*6a80*/  FFMA.FTZ R112, R113.reuse, R112, R115.reuse ;  /* 0x0000007071707223 */ /* 0x140fe20000010073 */
[C-C-:B------:R-:W-:Y:S01]  /*6a90*/  FFMA.FTZ R111, R113.reuse, R111, R115.reuse ;  /* 0x0000006f716f7223 */ /* 0x140fe20000010073 */
[C-C-:B------:R-:W-:Y:S01]  /*6aa0*/  FFMA.FTZ R160, R113.reuse, R160, R115.reuse ;  /* 0x000000a071a07223 */ /* 0x140fe20000010073 */
[C-C-:B------:R-:W-:Y:S01]  /*6ab0*/  FFMA.FTZ R152, R113.reuse, R152, R115.reuse ;  /* 0x0000009871987223 */ /* 0x140fe20000010073 */
[C-C-:B------:R-:W-:Y:S01]  /*6ac0*/  FFMA.FTZ R25, R113.reuse, R65, R115.reuse ;  /* 0x0000004171197223 */ /* 0x140fe20000010073 */
[----:B------:R1:W2:Y:S01]  /*6ad0*/  MUFU.RCP R100, R84 ;  /* 0x0000005400647308 */ /* 0x0002a20000001000 */
[C-C-:B------:R-:W-:Y:S01]  /*6ae0*/  FFMA.FTZ R65, R113.reuse, R120, R115.reuse ;  /* 0x0000007871417223 */ /* 0x140fe20000010073 */
[----:B------:R-:W-:Y:S01]  /*6af0*/  MOV R120, R150 ;  /* 0x0000009600787202 */ /* 0x000fe20000000f00 */
[C-C-:B------:R-:W-:Y:S01]  /*6b00*/  FFMA.FTZ R17, R113.reuse, R17, R115.reuse ;  /* 0x0000001171117223 */ /* 0x140fe20000010073 */
[C-C-:B------:R-:W-:Y:S01]  /*6b10*/  FFMA.FTZ R122, R113.reuse, R122, R115.reuse ;  /* 0x0000007a717a7223 */ /* 0x140fe20000010073 */
[C-C-:B------:R-:W-:Y:S01]  /*6b20*/  FFMA.FTZ R130, R113.reuse, R130, R115.reuse ;  /* 0x0000008271827223 */ /* 0x140fe20000010073 */
[----:B------:R-:W-:-:S02]  /*6b30*/  FFMA.FTZ R138, R113, R138, R115 ;  /* 0x0000008a718a7223 */ /* 0x000fc40000010073 */
[----:B------:R-:W3:Y:S01]  /*6b40*/  MUFU.EX2 R76, R76 ;  /* 0x0000004c004c7308 */ /* 0x000ee20000000800 */
[----:B0-----:R-:W-:Y:S01]  /*6b50*/  FADD.FTZ R82, R82, 1 ;  /* 0x3f80000052527421 */ /* 0x001fe20000010000 */
[----:B-1----:R-:W-:-:S06]  /*6b60*/  FMUL.FTZ R84, R116, -1.4426950216293334961 ;  /* 0xbfb8aa3b74547820 */ /* 0x002fcc0000410000 */
[----:B------:R-:W0:Y:S01]  /*6b70*/  MUFU.RCP R82, R82 ;  /* 0x0000005200527308 */ /* 0x000e220000001000 */
[----:B--2---:R-:W-:Y:S01]  /*6b80*/  FMUL.FTZ R100, R38, R100 ;  /* 0x0000006426647220 */ /* 0x004fe20000410000 */
[----:B------:R-:W-:-:S06]  /*6b90*/  FMUL.FTZ R38, R99, -1.4426950216293334961 ;  /* 0xbfb8aa3b63267820 */ /* 0x000fcc0000410000 */
[----:B------:R-:W1:Y:S01]  /*6ba0*/  MUFU.EX2 R38, R38 ;  /* 0x0000002600267308 */ /* 0x000e620000000800 */
[----:B---3--:R-:W-:-:S07]  /*6bb0*/  FADD.FTZ R76, R76, 1 ;  /* 0x3f8000004c4c7421 */ /* 0x008fce0000010000 */
[----:B------:R0:W2:Y:S08]  /*6bc0*/  MUFU.RCP R83, R76 ;  /* 0x0000004c00537308 */ /* 0x0000b00000001000 */
[----:B------:R-:W3:Y:S01]  /*6bd0*/  MUFU.EX2 R84, R84 ;  /* 0x0000005400547308 */ /* 0x000ee20000000800 */
[----:B0-----:R-:W-:Y:S01]  /*6be0*/  FMUL.FTZ R76, R98, R82 ;  /* 0x00000052624c7220 */ /* 0x001fe20000410000 */
[----:B-1----:R-:W-:Y:S01]  /*6bf0*/  FADD.FTZ R38, R38, 1 ;  /* 0x3f80000026267421 */ /* 0x002fe20000010000 */
[----:B------:R-:W-:-:S05]  /*6c00*/  FMUL.FTZ R82, R30, -1.4426950216293334961 ;  /* 0xbfb8aa3b1e527820 */ /* 0x000fca0000410000 */
[----:B------:R-:W0:Y:S01]  /*6c10*/  MUFU.RCP R38, R38 ;  /* 0x0000002600267308 */ /* 0x000e220000001000 */
[----:B--2---:R-:W-:Y:S01]  /*6c20*/  FMUL.FTZ R98, R117, R83 ;  /* 0x0000005375627220 */ /* 0x004fe20000410000 */
[----:B------:R-:W-:-:S06]  /*6c30*/  FMUL.FTZ R83, R96, -1.4426950216293334961 ;  /* 0xbfb8aa3b60537820 */ /* 0x000fcc0000410000 */
[----:B------:R-:W1:Y:S01]  /*6c40*/  MUFU.EX2 R83, R83 ;  /* 0x0000005300537308 */ /* 0x000e620000000800 */
[----:B---3--:R-:W-:-:S07]  /*6c50*/  FADD.FTZ R84, R84, 1 ;  /* 0x3f80000054547421 */ /* 0x008fce0000010000 */
[----:B------:R-:W2:Y:S01]  /*6c60*/  MUFU.EX2 R82, R82 ;  /* 0x0000005200527308 */ /* 0x000ea20000000800 */
[----:B0-----:R-:W-:-:S07]  /*6c70*/  FMUL.FTZ R99, R99, R38 ;  /* 0x0000002663637220 */ /* 0x001fce0000410000 */
[----:B------:R-:W0:Y:S01]  /*6c80*/  MUFU.RCP R95, R84 ;  /* 0x00000054005f7308 */ /* 0x000e220000001000 */
[----:B-1----:R-:W-:Y:S01]  /*6c90*/  FADD.FTZ R38, R83, 1 ;  /* 0x3f80000053267421 */ /* 0x002fe20000010000 */
[----:B------:R-:W-:-:S06]  /*6ca0*/  FMUL.FTZ R83, R110, -1.4426950216293334961 ;  /* 0xbfb8aa3b6e537820 */ /* 0x000fcc0000410000 */
[----:B------:R-:W1:Y:S01]  /*6cb0*/  MUFU.RCP R38, R38 ;  /* 0x0000002600267308 */ /* 0x000e620000001000 */
[----:B--2---:R-:W-:-:S07]  /*6cc0*/  FADD.FTZ R82, R82, 1 ;  /* 0x3f80000052527421 */ /* 0x004fce0000010000 */
[----:B------:R-:W2:Y:S01]  /*6cd0*/  MUFU.RCP R94, R82 ;  /* 0x00000052005e7308 */ /* 0x000ea20000001000 */
[----:B------:R-:W-:Y:S01]  /*6ce0*/  F2FP.BF16.F32.PACK_AB R100, R76, R100 ;  /* 0x000000644c64723e */ /* 0x000fe200000010ff */
[----:B0-----:R-:W-:-:S06]  /*6cf0*/  FMUL.FTZ R95, R116, R95 ;  /* 0x0000005f745f7220 */ /* 0x001fcc0000410000 */
[----:B------:R-:W-:Y:S01]  /*6d00*/  MUFU.EX2 R83, R83 ;  /* 0x0000005300537308 */ /* 0x000fe20000000800 */
[----:B-1----:R-:W-:Y:S01]  /*6d10*/  FMUL.FTZ R96, R96, R38 ;  /* 0x0000002660607220 */ /* 0x002fe20000410000 */
[----:B------:R-:W-:-:S06]  /*6d20*/  FMUL.FTZ R38, R22, -1.4426950216293334961 ;  /* 0xbfb8aa3b16267820 */ /* 0x000fcc0000410000 */
[----:B------:R-:W0:Y:S01]  /*6d30*/  MUFU.EX2 R38, R38 ;  /* 0x0000002600267308 */ /* 0x000e220000000800 */
[----:B--2---:R-:W-:Y:S01]  /*6d40*/  FMUL.FTZ R94, R30, R94 ;  /* 0x0000005e1e5e7220 */ /* 0x004fe20000410000 */
[----:B------:R-:W-:-:S06]  /*6d50*/  FMUL.FTZ R30, R97, -1.4426950216293334961 ;  /* 0xbfb8aa3b611e7820 */ /* 0x000fcc0000410000 */
[----:B------:R-:W1:Y:S01]  /*6d60*/  MUFU.EX2 R30, R30 ;  /* 0x0000001e001e7308 */ /* 0x000e620000000800 */
[----:B0-----:R-:W-:-:S07]  /*6d70*/  FADD.FTZ R38, R38, 1 ;  /* 0x3f80000026267421 */ /* 0x001fce0000010000 */
[----:B------:R0:W2:Y:S01]  /*6d80*/  MUFU.RCP R82, R38 ;  /* 0x0000002600527308 */ /* 0x0000a20000001000 */
[----:B-1----:R-:W-:-:S07]  /*6d90*/  FADD.FTZ R30, R30, 1 ;  /* 0x3f8000001e1e7421 */ /* 0x002fce0000010000 */
[----:B------:R1:W3:Y:S01]  /*6da0*/  MUFU.RCP R84, R30 ;  /* 0x0000001e00547308 */ /* 0x0002e20000001000 */
[----:B0-----:R-:W-:-:S07]  /*6db0*/  FMUL.FTZ R38, R114, -1.4426950216293334961 ;  /* 0xbfb8aa3b72267820 */ /* 0x001fce0000410000 */
[----:B------:R-:W0:Y:S01]  /*6dc0*/  MUFU.EX2 R38, R38 ;  /* 0x0000002600267308 */ /* 0x000e220000000800 */
[----:B-1----:R-:W-:Y:S01]  /*6dd0*/  FADD.FTZ R30, R83, 1 ;  /* 0x3f800000531e7421 */ /* 0x002fe20000010000 */
[----:B--2---:R-:W-:Y:S01]  /*6de0*/  FMUL.FTZ R82, R22, R82 ;  /* 0x0000005216527220 */ /* 0x004fe20000410000 */
[----:B------:R-:W-:-:S04]  /*6df0*/  FMUL.FTZ R22, R81, -1.4426950216293334961 ;  /* 0xbfb8aa3b51167820 */ /* 0x000fc80000410000 */
[----:B------:R1:W-:Y:S01]  /*6e00*/  STL [R1+0x54], R82 ;  /* 0x0000545201007387 */ /* 0x0003e20000100800 */
[----:B------:R-:W1:Y:S01]  /*6e10*/  MUFU.RCP R30, R30 ;  /* 0x0000001e001e7308 */ /* 0x000e620000001000 */
[----:B---3--:R-:W-:-:S07]  /*6e20*/  FMUL.FTZ R97, R97, R84 ;  /* 0x0000005461617220 */ /* 0x008fce0000410000 */
[----:B------:R-:W2:Y:S01]  /*6e30*/  MUFU.EX2 R22, R22 ;  /* 0x0000001600167308 */ /* 0x000ea20000000800 */
[----:B0-----:R-:W-:Y:S01]  /*6e40*/  FADD.FTZ R38, R38, 1 ;  /* 0x3f80000026267421 */ /* 0x001fe20000010000 */
[----:B-1----:R-:W-:Y:S01]  /*6e50*/  FMUL.FTZ R82, R110, R30 ;  /* 0x0000001e6e527220 */ /* 0x002fe20000410000 */
[----:B------:R-:W-:-:S04]  /*6e60*/  FMUL.FTZ R30, R18, -1.4426950216293334961 ;  /* 0xbfb8aa3b121e7820 */ /* 0x000fc80000410000 */
[----:B------:R0:W-:Y:S02]  /*6e70*/  STL [R1+0x18], R82 ;  /* 0x0000185201007387 */ /* 0x0001e40000100800 */
[----:B------:R-:W1:Y:S01]  /*6e80*/  MUFU.EX2 R30, R30 ;  /* 0x0000001e001e7308 */ /* 0x000e620000000800 */
[----:B--2---:R-:W-:-:S07]  /*6e90*/  FADD.FTZ R22, R22, 1 ;  /* 0x3f80000016167421 */ /* 0x004fce0000010000 */
[----:B0-----:R-:W0:Y:S08]  /*6ea0*/  MUFU.RCP R82, R38 ;  /* 0x0000002600527308 */ /* 0x001e300000001000 */
[----:B------:R1:W2:Y:S02]  /*6eb0*/  MUFU.RCP R38, R22 ;  /* 0x0000001600267308 */ /* 0x0002a40000001000 */
[----:B-1----:R-:W-:Y:S01]  /*6ec0*/  FADD.FTZ R22, R30, 1 ;  /* 0x3f8000001e167421 */ /* 0x002fe20000010000 */
[----:B------:R-:W-:Y:S01]  /*6ed0*/  FMUL.FTZ R30, R108, -1.4426950216293334961 ;  /* 0xbfb8aa3b6c1e7820 */ /* 0x000fe20000410000 */
[----:B0-----:R-:W-:-:S04]  /*6ee0*/  FMUL.FTZ R82, R114, R82 ;  /* 0x0000005272527220 */ /* 0x001fc80000410000 */
[----:B------:R-:W0:Y:S01]  /*6ef0*/  MUFU.RCP R22, R22 ;  /* 0x0000001600167308 */ /* 0x000e220000001000 */
[----:B------:R-:W-:Y:S01]  /*6f00*/  STL [R1+0x50], R82 ;  /* 0x0000505201007387 */ /* 0x000fe20000100800 */
[----:B--2---:R-:W-:Y:S01]  /*6f10*/  FMUL.FTZ R81, R81, R38 ;  /* 0x0000002651517220 */ /* 0x004fe20000410000 */
[----:B------:R-:W-:-:S04]  /*6f20*/  FMUL.FTZ R38, R112, -1.4426950216293334961 ;  /* 0xbfb8aa3b70267820 */ /* 0x000fc80000410000 */
[----:B------:R-:W-:Y:S01]  /*6f30*/  STL [R1+0x4c], R81 ;  /* 0x00004c5101007387 */ /* 0x000fe20000100800 */
[----:B------:R-:W1:Y:S08]  /*6f40*/  MUFU.EX2 R30, R30 ;  /* 0x0000001e001e7308 */ /* 0x000e700000000800 */
[----:B------:R-:W2:Y:S01]  /*6f50*/  MUFU.EX2 R38, R38 ;  /* 0x0000002600267308 */ /* 0x000ea20000000800 */
[----:B0-----:R-:W-:-:S05]  /*6f60*/  FMUL.FTZ R18, R18, R22 ;  /* 0x0000001612127220 */ /* 0x001fca0000410000 */
[----:B------:R0:W-:Y:S01]  /*6f70*/  STL [R1+0x48], R18 ;  /* 0x0000481201007387 */ /* 0x0001e20000100800 */
[----:B-1----:R-:W-:-:S06]  /*6f80*/  FADD.FTZ R22, R30, 1 ;  /* 0x3f8000001e167421 */ /* 0x002fcc0000010000 */
[----:B------:R-:W1:Y:S01]  /*6f90*/  MUFU.RCP R22, R22 ;  /* 0x0000001600167308 */ /* 0x000e620000001000 */
[----:B0-----:R-:W-:Y:S01]  /*6fa0*/  FMUL.FTZ R18, R80, -1.4426950216293334961 ;  /* 0xbfb8aa3b50127820 */ /* 0x001fe20000410000 */
[----:B--2---:R-:W-:-:S06]  /*6fb0*/  FADD.FTZ R30, R38, 1 ;  /* 0x3f800000261e7421 */ /* 0x004fcc0000010000 */
[----:B------:R-:W0:Y:S08]  /*6fc0*/  MUFU.EX2 R18, R18 ;  /* 0x0000001200127308 */ /* 0x000e300000000800 */
[----:B------:R-:W2:Y:S01]  /*6fd0*/  MUFU.RCP R30, R30 ;  /* 0x0000001e001e7308 */ /* 0x000ea20000001000 */
[----:B-1----:R-:W-:Y:S01]  /*6fe0*/  FMUL.FTZ R38, R108, R22 ;  /* 0x000000166c267220 */ /* 0x002fe20000410000 */
[----:B------:R-:W-:-:S04]  /*6ff0*/  FMUL.FTZ R22, R14, -1.4426950216293334961 ;  /* 0xbfb8aa3b0e167820 */ /* 0x000fc80000410000 */
[----:B------:R2:W-:Y:S02]  /*7000*/  STL [R1+0x20], R38 ;  /* 0x0000202601007387 */ /* 0x0005e40000100800 */
[----:B------:R-:W1:Y:S01]  /*7010*/  MUFU.EX2 R22, R22 ;  /* 0x0000001600167308 */ /* 0x000e620000000800 */
[----:B0-----:R-:W-:-:S07]  /*7020*/  FADD.FTZ R18, R18, 1 ;  /* 0x3f80000012127421 */ /* 0x001fce0000010000 */
[----:B------:R-:W0:Y:S01]  /*7030*/  MUFU.RCP R18, R18 ;  /* 0x0000001200127308 */ /* 0x000e220000001000 */
[----:B--2---:R-:W-:Y:S01]  /*7040*/  FMUL.FTZ R38, R112, R30 ;  /* 0x0000001e70267220 */ /* 0x004fe20000410000 */
[----:B------:R-:W-:-:S04]  /*7050*/  FMUL.FTZ R30, R106, -1.4426950216293334961 ;  /* 0xbfb8aa3b6a1e7820 */ /* 0x000fc80000410000 */
[----:B------:R0:W-:Y:S02]  /*7060*/  STL [R1+0x44], R38 ;  /* 0x0000442601007387 */ /* 0x0001e40000100800 */
[----:B------:R-:W2:Y:S01]  /*7070*/  MUFU.EX2 R30, R30 ;  /* 0x0000001e001e7308 */ /* 0x000ea20000000800 */
[----:B-1----:R-:W-:Y:S01]  /*7080*/  FADD.FTZ R22, R22, 1 ;  /* 0x3f80000016167421 */ /* 0x002fe20000010000 */
[----:B0-----:R-:W-:Y:S01]  /*7090*/  FMUL.FTZ R38, R80, R18 ;  /* 0x0000001250267220 */ /* 0x001fe20000410000 */
[----:B------:R-:W-:-:S04]  /*70a0*/  FMUL.FTZ R18, R111, -1.4426950216293334961 ;  /* 0xbfb8aa3b6f127820 */ /* 0x000fc80000410000 */
[----:B------:R0:W-:Y:S02]  /*70b0*/  STL [R1+0x40], R38 ;  /* 0x0000402601007387 */ /* 0x0001e40000100800 */
[----:B------:R-:W1:Y:S08]  /*70c0*/  MUFU.EX2 R18, R18 ;  /* 0x0000001200127308 */ /* 0x000e700000000800 */
[----:B0-----:R2:W0:Y:S02]  /*70d0*/  MUFU.RCP R38, R22 ;  /* 0x0000001600267308 */ /* 0x0014240000001000 */
[----:B--2---:R-:W-:Y:S01]  /*70e0*/  FADD.FTZ R22, R30, 1 ;  /* 0x3f8000001e167421 */ /* 0x004fe20000010000 */
[----:B-1----:R-:W-:-:S05]  /*70f0*/  FADD.FTZ R18, R18, 1 ;  /* 0x3f80000012127421 */ /* 0x002fca0000010000 */
[----:B------:R-:W1:Y:S01]  /*7100*/  MUFU.RCP R22, R22 ;  /* 0x0000001600167308 */ /* 0x000e620000001000 */
[----:B0-----:R-:W-:Y:S01]  /*7110*/  FMUL.FTZ R30, R14, R38 ;  /* 0x000000260e1e7220 */ /* 0x001fe20000410000 */
[----:B------:R-:W-:-:S04]  /*7120*/  FMUL.FTZ R14, R79, -1.4426950216293334961 ;  /* 0xbfb8aa3b4f0e7820 */ /* 0x000fc80000410000 */
[----:B------:R1:W-:Y:S02]  /*7130*/  STL [R1+0x3c], R30 ;  /* 0x00003c1e01007387 */ /* 0x0003e40000100800 */
[----:B------:R-:W0:Y:S08]  /*7140*/  MUFU.RCP R18, R18 ;  /* 0x0000001200127308 */ /* 0x000e300000001000 */
[----:B------:R-:W2:Y:S01]  /*7150*/  MUFU.EX2 R14, R14 ;  /* 0x0000000e000e7308 */ /* 0x000ea20000000800 */
[----:B-1----:R-:W-:Y:S01]  /*7160*/  FMUL.FTZ R30, R106, R22 ;  /* 0x000000166a1e7220 */ /* 0x002fe20000410000 */
[----:B------:R-:W-:-:S04]  /*7170*/  FMUL.FTZ R22, R12, -1.4426950216293334961 ;  /* 0xbfb8aa3b0c167820 */ /* 0x000fc80000410000 */
[----:B------:R1:W-:Y:S02]  /*7180*/  STL [R1+0x24], R30 ;  /* 0x0000241e01007387 */ /* 0x0003e40000100800 */
[----:B------:R-:W3:Y:S01]  /*7190*/  MUFU.EX2 R22, R22 ;  /* 0x0000001600167308 */ /* 0x000ee20000000800 */
[----:B0-----:R-:W-:-:S05]  /*71a0*/  FMUL.FTZ R18, R111, R18 ;  /* 0x000000126f127220 */ /* 0x001fca0000410000 */
[----:B------:R0:W-:Y:S01]  /*71b0*/  STL [R1+0x38], R18 ;  /* 0x0000381201007387 */ /* 0x0001e20000100800 */
[----:B--2---:R-:W-:-:S04]  /*71c0*/  FADD.FTZ R14, R14, 1 ;  /* 0x3f8000000e0e7421 */ /* 0x004fc80000010000 */
[----:B-1----:R-:W1:Y:S01]  /*71d0*/  MUFU.RCP R30, R14 ;  /* 0x0000000e001e7308 */ /* 0x002e620000001000 */
[----:B0-----:R-:W-:Y:S01]  /*71e0*/  FMUL.FTZ R18, R104, -1.4426950216293334961 ;  /* 0xbfb8aa3b68127820 */ /* 0x001fe20000410000 */
[----:B---3--:R-:W-:-:S06]  /*71f0*/  FADD.FTZ R22, R22, 1 ;  /* 0x3f80000016167421 */ /* 0x008fcc0000010000 */
[----:B------:R-:W0:Y:S08]  /*7200*/  MUFU.EX2 R18, R18 ;  /* 0x0000001200127308 */ /* 0x000e300000000800 */
[----:B------:R-:W2:Y:S01]  /*7210*/  MUFU.RCP R22, R22 ;  /* 0x0000001600167308 */ /* 0x000ea20000001000 */
[----:B-1----:R-:W-:-:S05]  /*7220*/  FMUL.FTZ R30, R79, R30 ;  /* 0x0000001e4f1e7220 */ /* 0x002fca0000410000 */
[----:B------:R-:W-:Y:S01]  /*7230*/  STL [R1+0x34], R30 ;  /* 0x0000341e01007387 */ /* 0x000fe20000100800 */
[----:B0-----:R-:W-:Y:S01]  /*7240*/  FADD.FTZ R14, R18, 1 ;  /* 0x3f800000120e7421 */ /* 0x001fe20000010000 */
[----:B------:R-:W-:-:S05]  /*7250*/  FMUL.FTZ R18, R7, -1.4426950216293334961 ;  /* 0xbfb8aa3b07127820 */ /* 0x000fca0000410000 */
[----:B------:R-:W0:Y:S01]  /*7260*/  MUFU.RCP R14, R14 ;  /* 0x0000000e000e7308 */ /* 0x000e220000001000 */
[----:B--2---:R-:W-:Y:S01]  /*7270*/  FMUL.FTZ R22, R12, R22 ;  /* 0x000000160c167220 */ /* 0x004fe20000410000 */
[----:B------:R-:W-:-:S04]  /*7280*/  FMUL.FTZ R12, R78, -1.4426950216293334961 ;  /* 0xbfb8aa3b4e0c7820 */ /* 0x000fc80000410000 */
[----:B------:R1:W-:Y:S02]  /*7290*/  STL [R1+0x30], R22 ;  /* 0x0000301601007387 */ /* 0x0003e40000100800 */
[----:B------:R-:W2:Y:S08]  /*72a0*/  MUFU.EX2 R18, R18 ;  /* 0x0000001200127308 */ /* 0x000eb00000000800 */
[----:B------:R-:W3:Y:S01]  /*72b0*/  MUFU.EX2 R12, R12 ;  /* 0x0000000c000c7308 */ /* 0x000ee20000000800 */
[----:B-1----:R-:W-:Y:S01]  /*72c0*/  FMUL.FTZ R22, R10, -1.4426950216293334961 ;  /* 0xbfb8aa3b0a167820 */ /* 0x002fe20000410000 */
[----:B0-----:R-:W-:-:S05]  /*72d0*/  FMUL.FTZ R14, R104, R14 ;  /* 0x0000000e680e7220 */ /* 0x001fca0000410000 */
[----:B------:R0:W-:Y:S01]  /*72e0*/  STL [R1+0x2c], R14 ;  /* 0x00002c0e01007387 */ /* 0x0001e20000100800 */
[----:B------:R-:W1:Y:S01]  /*72f0*/  MUFU.EX2 R22, R22 ;  /* 0x0000001600167308 */ /* 0x000e620000000800 */
[----:B--2---:R-:W-:-:S07]  /*7300*/  FADD.FTZ R18, R18, 1 ;  /* 0x3f80000012127421 */ /* 0x004fce0000010000 */
[----:B------:R-:W2:Y:S01]  /*7310*/  MUFU.RCP R18, R18 ;  /* 0x0000001200127308 */ /* 0x000ea20000001000 */
[----:B---3--:R-:W-:-:S07]  /*7320*/  FADD.FTZ R12, R12, 1 ;  /* 0x3f8000000c0c7421 */ /* 0x008fce0000010000 */
[----:B0-----:R1:W0:Y:S02]  /*7330*/  MUFU.RCP R14, R12 ;  /* 0x0000000c000e7308 */ /* 0x0012240000001000 */
[----:B-1----:R-:W-:Y:S01]  /*7340*/  FADD.FTZ R12, R22, 1 ;  /* 0x3f800000160c7421 */ /* 0x002fe20000010000 */
[----:B--2---:R-:W-:Y:S01]  /*7350*/  FMUL.FTZ R18, R7, R18 ;  /* 0x0000001207127220 */ /* 0x004fe20000410000 */
[----:B------:R-:W-:-:S04]  /*7360*/  FMUL.FTZ R7, R102, -1.4426950216293334961 ;  /* 0xbfb8aa3b66077820 */ /* 0x000fc80000410000 */
[----:B------:R-:W1:Y:S01]  /*7370*/  MUFU.RCP R12, R12 ;  /* 0x0000000c000c7308 */ /* 0x000e620000001000 */
[----:B------:R0:W-:Y:S07]  /*7380*/  STL [R1+0x28], R18 ;  /* 0x0000281201007387 */ /* 0x0001ee0000100800 */
[----:B------:R-:W2:Y:S01]  /*7390*/  MUFU.EX2 R7, R7 ;  /* 0x0000000700077308 */ /* 0x000ea20000000800 */
[----:B0-----:R-:W-:Y:S01]  /*73a0*/  FMUL.FTZ R18, R78, R14 ;  /* 0x0000000e4e127220 */ /* 0x001fe20000410000 */
[----:B------:R-:W-:-:S04]  /*73b0*/  FMUL.FTZ R14, R3, -1.4426950216293334961 ;  /* 0xbfb8aa3b030e7820 */ /* 0x000fc80000410000 */
[----:B------:R0:W-:Y:S01]  /*73c0*/  STL [R1+0x1c], R18 ;  /* 0x00001c1201007387 */ /* 0x0001e20000100800 */
[----:B-1----:R-:W-:Y:S01]  /*73d0*/  FMUL.FTZ R10, R10, R12 ;  /* 0x0000000c0a0a7220 */ /* 0x002fe20000410000 */
[----:B------:R-:W1:Y:S04]  /*73e0*/  MUFU.EX2 R14, R14 ;  /* 0x0000000e000e7308 */ /* 0x000e680000000800 */
[----:B------:R3:W-:Y:S01]  /*73f0*/  STL [R1+0x14], R10 ;  /* 0x0000140a01007387 */ /* 0x0007e20000100800 */
[----:B--2---:R-:W-:-:S04]  /*7400*/  FADD.FTZ R7, R7, 1 ;  /* 0x3f80000007077421 */ /* 0x004fc80000010000 */
[----:B0-----:R-:W0:Y:S01]  /*7410*/  MUFU.RCP R18, R7 ;  /* 0x0000000700127308 */ /* 0x001e220000001000 */
[----:B---3--:R-:W-:Y:S01]  /*7420*/  FMUL.FTZ R10, R77, -1.4426950216293334961 ;  /* 0xbfb8aa3b4d0a7820 */ /* 0x008fe20000410000 */
[----:B-1----:R-:W-:-:S06]  /*7430*/  FADD.FTZ R12, R14, 1 ;  /* 0x3f8000000e0c7421 */ /* 0x002fcc0000010000 */
[----:B------:R-:W1:Y:S08]  /*7440*/  MUFU.EX2 R10, R10 ;  /* 0x0000000a000a7308 */ /* 0x000e700000000800 */
[----:B------:R-:W2:Y:S01]  /*7450*/  MUFU.RCP R12, R12 ;  /* 0x0000000c000c7308 */ /* 0x000ea20000001000 */
[----:B0-----:R-:W-:-:S05]  /*7460*/  FMUL.FTZ R14, R102, R18 ;  /* 0x00000012660e7220 */ /* 0x001fca0000410000 */
[----:B------:R0:W-:Y:S01]  /*7470*/  STL [R1+0x10], R14 ;  /* 0x0000100e01007387 */ /* 0x0001e20000100800 */
[----:B-1----:R-:W-:Y:S01]  /*7480*/  FADD.FTZ R7, R10, 1 ;  /* 0x3f8000000a077421 */ /* 0x002fe20000010000 */
[----:B------:R-:W-:-:S05]  /*7490*/  FMUL.FTZ R10, R8, -1.4426950216293334961 ;  /* 0xbfb8aa3b080a7820 */ /* 0x000fca0000410000 */
[----:B------:R-:W1:Y:S01]  /*74a0*/  MUFU.RCP R7, R7 ;  /* 0x0000000700077308 */ /* 0x000e620000001000 */
[----:B0-----:R-:W-:Y:S01]  /*74b0*/  FMUL.FTZ R14, R128, -1.4426950216293334961 ;  /* 0xbfb8aa3b800e7820 */ /* 0x001fe20000410000 */
[----:B--2---:R-:W-:Y:S01]  /*74c0*/  FMUL.FTZ R12, R3, R12 ;  /* 0x0000000c030c7220 */ /* 0x004fe20000410000 */
[----:B------:R-:W-:-:S04]  /*74d0*/  FMUL.FTZ R3, R46, -1.4426950216293334961 ;  /* 0xbfb8aa3b2e037820 */ /* 0x000fc80000410000 */
[----:B------:R1:W-:Y:S01]  /*74e0*/  STL [R1+0xc], R12 ;  /* 0x00000c0c01007387 */ /* 0x0003e20000100800 */
[----:B------:R-:W0:Y:S08]  /*74f0*/  MUFU.EX2 R10, R10 ;  /* 0x0000000a000a7308 */ /* 0x000e300000000800 */
[----:B------:R-:W2:Y:S01]  /*7500*/  MUFU.EX2 R3, R3 ;  /* 0x0000000300037308 */ /* 0x000ea20000000800 */
[----:B-1----:R-:W-:Y:S01]  /*7510*/  FMUL.FTZ R12, R77, R7 ;  /* 0x000000074d0c7220 */ /* 0x002fe20000410000 */
[----:B------:R-:W-:-:S04]  /*7520*/  FMUL.FTZ R7, R165, -1.4426950216293334961 ;  /* 0xbfb8aa3ba5077820 */ /* 0x000fc80000410000 */
[----:B------:R1:W-:Y:S02]  /*7530*/  STL [R1+0x8], R12 ;  /* 0x0000080c01007387 */ /* 0x0003e40000100800 */
[----:B------:R-:W3:Y:S01]  /*7540*/  MUFU.EX2 R7, R7 ;  /* 0x0000000700077308 */ /* 0x000ee20000000800 */
[----:B0-----:R-:W-:-:S07]  /*7550*/  FADD.FTZ R10, R10, 1 ;  /* 0x3f8000000a0a7421 */ /* 0x001fce0000010000 */
[----:B-1----:R-:W0:Y:S01]  /*7560*/  MUFU.RCP R12, R10 ;  /* 0x0000000a000c7308 */ /* 0x002e220000001000 */
[----:B--2---:R-:W-:-:S07]  /*7570*/  FADD.FTZ R3, R3, 1 ;  /* 0x3f80000003037421 */ /* 0x004fce0000010000 */
[----:B------:R3:W-:Y:S08]  /*7580*/  MUFU.RCP R10, R3 ;  /* 0x00000003000a7308 */ /* 0x0007f00000001000 */
[----:B------:R-:W1:Y:S01]  /*7590*/  MUFU.EX2 R14, R14 ;  /* 0x0000000e000e7308 */ /* 0x000e620000000800 */
[----:B---3--:R-:W-:Y:S01]  /*75a0*/  FADD.FTZ R3, R7, 1 ;  /* 0x3f80000007037421 */ /* 0x008fe20000010000 */
[----:B------:R-:W-:Y:S01]  /*75b0*/  FMUL.FTZ R7, R163, -1.4426950216293334961 ;  /* 0xbfb8aa3ba3077820 */ /* 0x000fe20000410000 */
[----:B0-----:R-:W-:-:S05]  /*75c0*/  FMUL.FTZ R8, R8, R12 ;  /* 0x0000000c08087220 */ /* 0x001fca0000410000 */
[----:B------:R-:W0:Y:S01]  /*75d0*/  MUFU.RCP R3, R3 ;  /* 0x0000000300037308 */ /* 0x000e220000001000 */
[----:B------:R2:W-:Y:S07]  /*75e0*/  STL [R1+0x4], R8 ;  /* 0x0000040801007387 */ /* 0x0005ee0000100800 */
[----:B------:R-:W3:Y:S01]  /*75f0*/  MUFU.EX2 R7, R7 ;  /* 0x0000000700077308 */ /* 0x000ee20000000800 */
[----:B-1----:R-:W-:Y:S01]  /*7600*/  FADD.FTZ R14, R14, 1 ;  /* 0x3f8000000e0e7421 */ /* 0x002fe20000010000 */
[----:B--2---:R-:W-:-:S05]  /*7610*/  FMUL.FTZ R8, R46, R10 ;  /* 0x0000000a2e087220 */ /* 0x004fca0000410000 */
[----:B------:R1:W-:Y:S01]  /*7620*/  STL [R1], R8 ;  /* 0x0000000801007387 */ /* 0x0003e20000100800 */
[----:B0-----:R-:W-:Y:S01]  /*7630*/  FMUL.FTZ R165, R165, R3 ;  /* 0x00000003a5a57220 */ /* 0x001fe20000410000 */
[----:B------:R-:W-:Y:S01]  /*7640*/  FMUL.FTZ R3, R161, -1.4426950216293334961 ;  /* 0xbfb8aa3ba1037820 */ /* 0x000fe20000410000 */
[----:B------:R0:W-:Y:S03]  /*7650*/  MUFU.RCP R18, R14 ;  /* 0x0000000e00127308 */ /* 0x0001e60000001000 */
[----:B------:R-:W-:Y:S01]  /*7660*/  STL [R1+0xbc], R165 ;  /* 0x0000bca501007387 */ /* 0x000fe20000100800 */
[----:B---3--:R-:W-:Y:S01]  /*7670*/  FADD.FTZ R7, R7, 1 ;  /* 0x3f80000007077421 */ /* 0x008fe20000010000 */
[----:B-1----:R-:W-:-:S03]  /*7680*/  FMUL.FTZ R8, R162, -1.4426950216293334961 ;  /* 0xbfb8aa3ba2087820 */ /* 0x002fc60000410000 */
[----:B------:R-:W1:Y:S01]  /*7690*/  MUFU.EX2 R3, R3 ;  /* 0x0000000300037308 */ /* 0x000e620000000800 */
[----:B0-----:R-:W-:-:S07]  /*76a0*/  FMUL.FTZ R14, R13, -1.4426950216293334961 ;  /* 0xbfb8aa3b0d0e7820 */ /* 0x001fce0000410000 */
[----:B------:R-:W0:Y:S08]  /*76b0*/  MUFU.RCP R7, R7 ;  /* 0x0000000700077308 */ /* 0x000e300000001000 */
[----:B------:R-:W2:Y:S01]  /*76c0*/  MUFU.EX2 R8, R8 ;  /* 0x0000000800087308 */ /* 0x000ea20000000800 */
[----:B-1----:R-:W-:-:S07]  /*76d0*/  FADD.FTZ R3, R3, 1 ;  /* 0x3f80000003037421 */ /* 0x002fce0000010000 */
[----:B------:R-:W1:Y:S01]  /*76e0*/  MUFU.RCP R3, R3 ;  /* 0x0000000300037308 */ /* 0x000e620000001000 */
[----:B0-----:R-:W-:Y:S01]  /*76f0*/  FMUL.FTZ R163, R163, R7 ;  /* 0x00000007a3a37220 */ /* 0x001fe20000410000 */
[----:B------:R-:W-:-:S04]  /*7700*/  FMUL.FTZ R7, R160, -1.4426950216293334961 ;  /* 0xbfb8aa3ba0077820 */ /* 0x000fc80000410000 */
[----:B------:R-:W-:Y:S02]  /*7710*/  STL [R1+0xc0], R163 ;  /* 0x0000c0a301007387 */ /* 0x000fe40000100800 */
[----:B------:R-:W0:Y:S01]  /*7720*/  MUFU.EX2 R7, R7 ;  /* 0x0000000700077308 */ /* 0x000e220000000800 */
[----:B--2---:R-:W-:-:S07]  /*7730*/  FADD.FTZ R8, R8, 1 ;  /* 0x3f80000008087421 */ /* 0x004fce0000010000 */
[----:B------:R-:W2:Y:S01]  /*7740*/  MUFU.RCP R8, R8 ;  /* 0x0000000800087308 */ /* 0x000ea20000001000 */
[----:B-1----:R-:W-:Y:S01]  /*7750*/  FMUL.FTZ R161, R161, R3 ;  /* 0x00000003a1a17220 */ /* 0x002fe20000410000 */
[----:B------:R-:W-:-:S06]  /*7760*/  FMUL.FTZ R3, R158, -1.4426950216293334961 ;  /* 0xbfb8aa3b9e037820 */ /* 0x000fcc0000410000 */
[----:B------:R-:W1:Y:S01]  /*7770*/  MUFU.EX2 R3, R3 ;  /* 0x0000000300037308 */ /* 0x000e620000000800 */
[----:B0-----:R-:W-:-:S07]  /*7780*/  FADD.FTZ R7, R7, 1 ;  /* 0x3f80000007077421 */ /* 0x001fce0000010000 */
[----:B------:R-:W0:Y:S01]  /*7790*/  MUFU.RCP R7, R7 ;  /* 0x0000000700077308 */ /* 0x000e220000001000 */
[----:B--2---:R-:W-:Y:S01]  /*77a0*/  FMUL.FTZ R162, R162, R8 ;  /* 0x00000008a2a27220 */ /* 0x004fe20000410000 */
[----:B------:R-:W-:-:S04]  /*77b0*/  FMUL.FTZ R8, R159, -1.4426950216293334961 ;  /* 0xbfb8aa3b9f087820 */ /* 0x000fc80000410000 */
[----:B------:R-:W-:Y:S02]  /*77c0*/  STL [R1+0xc4], R162 ;  /* 0x0000c4a201007387 */ /* 0x000fe40000100800 */
[----:B------:R-:W2:Y:S01]  /*77d0*/  MUFU.EX2 R8, R8 ;  /* 0x0000000800087308 */ /* 0x000ea20000000800 */
[----:B-1----:R-:W-:Y:S01]  /*77e0*/  FADD.FTZ R3, R3, 1 ;  /* 0x3f80000003037421 */ /* 0x002fe20000010000 */
[----:B------:R1:W-:Y:S06]  /*77f0*/  STL [R1+0xc8], R161 ;  /* 0x0000c8a101007387 */ /* 0x0003ec0000100800 */
[----:B------:R-:W3:Y:S01]  /*7800*/  MUFU.RCP R3, R3 ;  /* 0x0000000300037308 */ /* 0x000ee20000001000 */
[----:B0-----:R-:W-:Y:S01]  /*7810*/  FMUL.FTZ R160, R160, R7 ;  /* 0x00000007a0a07220 */ /* 0x001fe20000410000 */
[----:B------:R-:W-:-:S04]  /*7820*/  FMUL.FTZ R7, R157, -1.4426950216293334961 ;  /* 0xbfb8aa3b9d077820 */ /* 0x000fc80000410000 */
[----:B------:R-:W-:Y:S02]  /*7830*/  STL [R1+0xcc], R160 ;  /* 0x0000cca001007387 */ /* 0x000fe40000100800 */
[----:B------:R-:W0:Y:S01]  /*7840*/  MUFU.EX2 R7, R7 ;  /* 0x0000000700077308 */ /* 0x000e220000000800 */
[----:B--2---:R-:W-:-:S07]  /*7850*/  FADD.FTZ R8, R8, 1 ;  /* 0x3f80000008087421 */ /* 0x004fce0000010000 */
[----:B------:R-:W2:Y:S01]  /*7860*/  MUFU.RCP R8, R8 ;  /* 0x0000000800087308 */ /* 0x000ea20000001000 */
[----:B---3--:R-:W-:Y:S01]  /*7870*/  FMUL.FTZ R158, R158, R3 ;  /* 0x000000039e9e7220 */ /* 0x008fe20000410000 */
[----:B------:R-:W-:-:S06]  /*7880*/  FMUL.FTZ R3, R155, -1.4426950216293334961 ;  /* 0xbfb8aa3b9b037820 */ /* 0x000fcc0000410000 */
[----:B------:R-:W3:Y:S01]  /*7890*/  MUFU.EX2 R3, R3 ;  /* 0x0000000300037308 */ /* 0x000ee20000000800 */
[----:B0-----:R-:W-:-:S07]  /*78a0*/  FADD.FTZ R7, R7, 1 ;  /* 0x3f80000007077421 */ /* 0x001fce0000010000 */
[----:B------:R-:W0:Y:S01]  /*78b0*/  MUFU.RCP R7, R7 ;  /* 0x0000000700077308 */ /* 0x000e220000001000 */
[----:B--2---:R-:W-:Y:S01]  /*78c0*/  FMUL.FTZ R159, R159, R8 ;  /* 0x000000089f9f7220 */ /* 0x004fe20000410000 */
[----:B------:R-:W-:-:S04]  /*78d0*/  FMUL.FTZ R8, R156, -1.4426950216293334961 ;  /* 0xbfb8aa3b9c087820 */ /* 0x000fc80000410000 */
[----:B------:R-:W-:Y:S02]  /*78e0*/  STL [R1+0xd0], R159 ;  /* 0x0000d09f01007387 */ /* 0x000fe40000100800 */
[----:B------:R-:W2:Y:S01]  /*78f0*/  MUFU.EX2 R8, R8 ;  /* 0x0000000800087308 */ /* 0x000ea20000000800 */
[----:B---3--:R-:W-:Y:S01]  /*7900*/  FADD.FTZ R3, R3, 1 ;  /* 0x3f80000003037421 */ /* 0x008fe20000010000 */
[----:B------:R3:W-:Y:S06]  /*7910*/  STL [R1+0xd4], R158 ;  /* 0x0000d49e01007387 */ /* 0x0007ec0000100800 */
[----:B------:R-:W4:Y:S01]  /*7920*/  MUFU.RCP R3, R3 ;  /* 0x0000000300037308 */ /* 0x000f220000001000 */
[----:B0-----:R-:W-:Y:S01]  /*7930*/  FMUL.FTZ R157, R157, R7 ;  /* 0x000000079d9d7220 */ /* 0x001fe20000410000 */
[----:B------:R-:W-:-:S04]  /*7940*/  FMUL.FTZ R7, R154, -1.4426950216293334961 ;  /* 0xbfb8aa3b9a077820 */ /* 0x000fc80000410000 */
[----:B------:R-:W-:Y:S02]  /*7950*/  STL [R1+0xd8], R157 ;  /* 0x0000d89d01007387 */ /* 0x000fe40000100800 */
[----:B------:R-:W0:Y:S01]  /*7960*/  MUFU.EX2 R7, R7 ;  /* 0x0000000700077308 */ /* 0x000e220000000800 */
[----:B--2---:R-:W-:-:S07]  /*7970*/  FADD.FTZ R8, R8, 1 ;  /* 0x3f80000008087421 */ /* 0x004fce0000010000 */
[----:B------:R-:W2:Y:S01]  /*7980*/  MUFU.RCP R8, R8 ;  /* 0x0000000800087308 */ /* 0x000ea20000001000 */
[----:B----4-:R-:W-:Y:S01]  /*7990*/  FMUL.FTZ R155, R155, R3 ;  /* 0x000000039b9b7220 */ /* 0x010fe20000410000 */
[----:B------:R-:W-:-:S06]  /*79a0*/  FMUL.FTZ R3, R152, -1.4426950216293334961 ;  /* 0xbfb8aa3b98037820 */ /* 0x000fcc0000410000 */
[----:B------:R-:W4:Y:S01]  /*79b0*/  MUFU.EX2 R3, R3 ;  /* 0x0000000300037308 */ /* 0x000f220000000800 */
[----:B0-----:R-:W-:-:S07]  /*79c0*/  FADD.FTZ R7, R7, 1 ;  /* 0x3f80000007077421 */ /* 0x001fce0000010000 */
[----:B------:R-:W0:Y:S01]  /*79d0*/  MUFU.RCP R7, R7 ;  /* 0x0000000700077308 */ /* 0x000e220000001000 */
[----:B--2---:R-:W-:Y:S01]  /*79e0*/  FMUL.FTZ R156, R156, R8 ;  /* 0x000000089c9c7220 */ /* 0x004fe20000410000 */
[----:B------:R-:W-:-:S04]  /*79f0*/  FMUL.FTZ R8, R153, -1.4426950216293334961 ;  /* 0xbfb8aa3b99087820 */ /* 0x000fc80000410000 */
[----:B------:R-:W-:Y:S02]  /*7a00*/  STL [R1+0xdc], R156 ;  /* 0x0000dc9c01007387 */ /* 0x000fe40000100800 */
[----:B------:R-:W2:Y:S01]  /*7a10*/  MUFU.EX2 R8, R8 ;  /* 0x0000000800087308 */ /* 0x000ea20000000800 */
[----:B----4-:R-:W-:Y:S01]  /*7a20*/  FADD.FTZ R3, R3, 1 ;  /* 0x3f80000003037421 */ /* 0x010fe20000010000 */
[----:B------:R-:W-:Y:S06]  /*7a30*/  STL [R1+0xe0], R155 ;  /* 0x0000e09b01007387 */ /* 0x000fec0000100800 */
        /* <DEDUP_REMOVED lines=13> */
[----:B------:R-:W-:-:S06]  /*7b10*/  FMUL.FTZ R8, R0, -1.4426950216293334961 ;  /* 0xbfb8aa3b00087820 */ /* 0x000fcc0000410000 */
[----:B------:R-:W2:Y:S01]  /*7b20*/  MUFU.EX2 R8, R8 ;  /* 0x0000000800087308 */ /* 0x000ea20000000800 */
[----:B----4-:R-:W-:-:S07]  /*7b30*/  FADD.FTZ R3, R3, 1 ;  /* 0x3f80000003037421 */ /* 0x010fce0000010000 */
[----:B------:R-:W4:Y:S01]  /*7b40*/  MUFU.RCP R3, R3 ;  /* 0x0000000300037308 */ /* 0x000f220000001000 */
[----:B0-----:R-:W-:Y:S01]  /*7b50*/  FMUL.FTZ R151, R151, R7 ;  /* 0x0000000797977220 */ /* 0x001fe20000410000 */
[----:B------:R-:W-:-:S06]  /*7b60*/  FMUL.FTZ R7, R148, -1.4426950216293334961 ;  /* 0xbfb8aa3b94077820 */ /* 0x000fcc0000410000 */
[----:B------:R-:W0:Y:S01]  /*7b70*/  MUFU.EX2 R7, R7 ;  /* 0x0000000700077308 */ /* 0x000e220000000800 */
[----:B--2---:R-:W-:-:S07]  /*7b80*/  FADD.FTZ R8, R8, 1 ;  /* 0x3f80000008087421 */ /* 0x004fce0000010000 */
[----:B------:R2:W1:Y:S01]  /*7b90*/  MUFU.RCP R150, R8 ;  /* 0x0000000800967308 */ /* 0x0004620000001000 */
[----:B----4-:R-:W-:Y:S01]  /*7ba0*/  FMUL.FTZ R149, R149, R3 ;  /* 0x0000000395957220 */ /* 0x010fe20000410000 */
[----:B------:R-:W-:-:S06]  /*7bb0*/  FMUL.FTZ R3, R4, -1.4426950216293334961 ;  /* 0xbfb8aa3b04037820 */ /* 0x000fcc0000410000 */
[----:B------:R-:W4:Y:S01]  /*7bc0*/  MUFU.EX2 R3, R3 ;  /* 0x0000000300037308 */ /* 0x000f220000000800 */
[----:B0-----:R-:W-:Y:S01]  /*7bd0*/  FADD.FTZ R7, R7, 1 ;  /* 0x3f80000007077421 */ /* 0x001fe20000010000 */
[----:B--2---:R-:W-:-:S06]  /*7be0*/  FMUL.FTZ R8, R5, -1.4426950216293334961 ;  /* 0xbfb8aa3b05087820 */ /* 0x004fcc0000410000 */
[----:B------:R-:W0:Y:S01]  /*7bf0*/  MUFU.RCP R7, R7 ;  /* 0x0000000700077308 */ /* 0x000e220000001000 */
[----:B-1----:R-:W-:Y:S01]  /*7c00*/  FMUL.FTZ R150, R0, R150 ;  /* 0x0000009600967220 */ /* 0x002fe20000410000 */
[----:B------:R-:W-:-:S06]  /*7c10*/  FMUL.FTZ R0, R64, -1.4426950216293334961 ;  /* 0xbfb8aa3b40007820 */ /* 0x000fcc0000410000 */
[----:B------:R-:W1:Y:S01]  /*7c20*/  MUFU.EX2 R8, R8 ;  /* 0x0000000800087308 */ /* 0x000e620000000800 */
[----:B----4-:R-:W-:-:S07]  /*7c30*/  FADD.FTZ R3, R3, 1 ;  /* 0x3f80000003037421 */ /* 0x010fce0000010000 */
[----:B------:R-:W2:Y:S01]  /*7c40*/  MUFU.RCP R3, R3 ;  /* 0x0000000300037308 */ /* 0x000ea20000001000 */
[----:B0-----:R-:W-:Y:S01]  /*7c50*/  FMUL.FTZ R148, R148, R7 ;  /* 0x0000000794947220 */ /* 0x001fe20000410000 */
[----:B------:R-:W-:-:S06]  /*7c60*/  FMUL.FTZ R7, R42, -1.4426950216293334961 ;  /* 0xbfb8aa3b2a077820 */ /* 0x000fcc0000410000 */
[----:B------:R-:W0:Y:S01]  /*7c70*/  MUFU.EX2 R7, R7 ;  /* 0x0000000700077308 */ /* 0x000e220000000800 */
[----:B-1----:R-:W-:-:S07]  /*7c80*/  FADD.FTZ R8, R8, 1 ;  /* 0x3f80000008087421 */ /* 0x002fce0000010000 */
[----:B------:R1:W4:Y:S01]  /*7c90*/  MUFU.RCP R10, R8 ;  /* 0x00000008000a7308 */ /* 0x0003220000001000 */
[----:B--2---:R-:W-:Y:S01]  /*7ca0*/  FMUL.FTZ R3, R4, R3 ;  /* 0x0000000304037220 */ /* 0x004fe20000410000 */
[----:B------:R-:W-:-:S06]  /*7cb0*/  FMUL.FTZ R4, R6, -1.4426950216293334961 ;  /* 0xbfb8aa3b06047820 */ /* 0x000fcc0000410000 */
[----:B------:R-:W2:Y:S01]  /*7cc0*/  MUFU.EX2 R4, R4 ;  /* 0x0000000400047308 */ /* 0x000ea20000000800 */
[----:B0-----:R-:W-:Y:S01]  /*7cd0*/  FADD.FTZ R7, R7, 1 ;  /* 0x3f80000007077421 */ /* 0x001fe20000010000 */
[----:B-1----:R-:W-:-:S06]  /*7ce0*/  FMUL.FTZ R8, R124, -1.4426950216293334961 ;  /* 0xbfb8aa3b7c087820 */ /* 0x002fcc0000410000 */
[----:B------:R-:W-:Y:S01]  /*7cf0*/  MUFU.RCP R12, R7 ;  /* 0x00000007000c7308 */ /* 0x000fe20000001000 */
[----:B----4-:R-:W-:Y:S01]  /*7d00*/  FMUL.FTZ R5, R5, R10 ;  /* 0x0000000a05057220 */ /* 0x010fe20000410000 */
[----:B------:R-:W-:-:S06]  /*7d10*/  FMUL.FTZ R10, R34, -1.4426950216293334961 ;  /* 0xbfb8aa3b220a7820 */ /* 0x000fcc0000410000 */
[----:B------:R-:W0:Y:S01]  /*7d20*/  MUFU.EX2 R8, R8 ;  /* 0x0000000800087308 */ /* 0x000e220000000800 */
[----:B--2---:R-:W-:-:S07]  /*7d30*/  FADD.FTZ R4, R4, 1 ;  /* 0x3f80000004047421 */ /* 0x004fce0000010000 */
[----:B------:R1:W2:Y:S08]  /*7d40*/  MUFU.RCP R7, R4 ;  /* 0x0000000400077308 */ /* 0x0002b00000001000 */
[----:B------:R-:W4:Y:S01]  /*7d50*/  MUFU.EX2 R10, R10 ;  /* 0x0000000a000a7308 */ /* 0x000f220000000800 */
[----:B0-----:R-:W-:Y:S01]  /*7d60*/  FADD.FTZ R8, R8, 1 ;  /* 0x3f80000008087421 */ /* 0x001fe20000010000 */
[----:B-1----:R-:W-:-:S06]  /*7d70*/  FMUL.FTZ R4, R42, R12 ;  /* 0x0000000c2a047220 */ /* 0x002fcc0000410000 */
[----:B------:R4:W-:Y:S01]  /*7d80*/  MUFU.RCP R12, R8 ;  /* 0x00000008000c7308 */ /* 0x0009e20000001000 */
[----:B--2---:R-:W-:Y:S01]  /*7d90*/  FMUL.FTZ R6, R6, R7 ;  /* 0x0000000706067220 */ /* 0x004fe20000410000 */
[----:B------:R-:W-:-:S06]  /*7da0*/  FMUL.FTZ R7, R9, -1.4426950216293334961 ;  /* 0xbfb8aa3b09077820 */ /* 0x000fcc0000410000 */
[----:B------:R-:W0:Y:S01]  /*7db0*/  MUFU.EX2 R7, R7 ;  /* 0x0000000700077308 */ /* 0x000e220000000800 */
[----:B----4-:R-:W-:-:S07]  /*7dc0*/  FADD.FTZ R8, R10, 1 ;  /* 0x3f8000000a087421 */ /* 0x010fce0000010000 */
[----:B------:R-:W1:Y:S08]  /*7dd0*/  MUFU.EX2 R14, R14 ;  /* 0x0000000e000e7308 */ /* 0x000e700000000800 */
[----:B------:R-:W2:Y:S01]  /*7de0*/  MUFU.RCP R8, R8 ;  /* 0x0000000800087308 */ /* 0x000ea20000001000 */
[----:B0-----:R-:W-:-:S07]  /*7df0*/  FADD.FTZ R7, R7, 1 ;  /* 0x3f80000007077421 */ /* 0x001fce0000010000 */
[----:B------:R0:W4:Y:S01]  /*7e00*/  MUFU.RCP R10, R7 ;  /* 0x00000007000a7308 */ /* 0x0001220000001000 */
[----:B-1----:R-:W-:-:S07]  /*7e10*/  FADD.FTZ R14, R14, 1 ;  /* 0x3f8000000e0e7421 */ /* 0x002fce0000010000 */
[----:B------:R-:W1:Y:S01]  /*7e20*/  MUFU.EX2 R0, R0 ;  /* 0x0000000000007308 */ /* 0x000e620000000800 */
[----:B0-----:R-:W-:Y:S01]  /*7e30*/  FMUL.FTZ R7, R124, R12 ;  /* 0x0000000c7c077220 */ /* 0x001fe20000410000 */
[----:B------:R-:W-:Y:S01]  /*7e40*/  FMUL.FTZ R12, R11, -1.4426950216293334961 ;  /* 0xbfb8aa3b0b0c7820 */ /* 0x000fe20000410000 */
[----:B--2---:R-:W-:-:S05]  /*7e50*/  FMUL.FTZ R8, R34, R8 ;  /* 0x0000000822087220 */ /* 0x004fca0000410000 */
[----:B------:R-:W0:Y:S01]  /*7e60*/  MUFU.EX2 R12, R12 ;  /* 0x0000000c000c7308 */ /* 0x000e220000000800 */
[----:B----4-:R-:W-:Y:S01]  /*7e70*/  FMUL.FTZ R9, R9, R10 ;  /* 0x0000000a09097220 */ /* 0x010fe20000410000 */
[----:B------:R-:W-:-:S06]  /*7e80*/  FMUL.FTZ R10, R26, -1.4426950216293334961 ;  /* 0xbfb8aa3b1a0a7820 */ /* 0x000fcc0000410000 */
[----:B------:R-:W2:Y:S01]  /*7e90*/  MUFU.EX2 R10, R10 ;  /* 0x0000000a000a7308 */ /* 0x000ea20000000800 */
[----:B-1----:R-:W-:-:S07]  /*7ea0*/  FADD.FTZ R0, R0, 1 ;  /* 0x3f80000000007421 */ /* 0x002fce0000010000 */
[----:B------:R-:W1:Y:S01]  /*7eb0*/  MUFU.RCP R0, R0 ;  /* 0x0000000000007308 */ /* 0x000e620000001000 */
[----:B0-----:R-:W-:-:S07]  /*7ec0*/  FADD.FTZ R12, R12, 1 ;  /* 0x3f8000000c0c7421 */ /* 0x001fce0000010000 */
[----:B------:R-:W0:Y:S01]  /*7ed0*/  MUFU.RCP R22, R12 ;  /* 0x0000000c00167308 */ /* 0x000e220000001000 */
[----:B--2---:R-:W-:-:S07]  /*7ee0*/  FADD.FTZ R10, R10, 1 ;  /* 0x3f8000000a0a7421 */ /* 0x004fce0000010000 */
[----:B------:R0:W2:Y:S01]  /*7ef0*/  MUFU.RCP R12, R10 ;  /* 0x0000000a000c7308 */ /* 0x0000a20000001000 */
[----:B-1----:R-:W-:Y:S01]  /*7f00*/  FMUL.FTZ R0, R64, R0 ;  /* 0x0000000040007220 */ /* 0x002fe20000410000 */
[----:B0-----:R-:W-:Y:S01]  /*7f10*/  FMUL.FTZ R10, R11, R22 ;  /* 0x000000160b0a7220 */ /* 0x001fe20000410000 */
[----:B------:R-:W-:Y:S01]  /*7f20*/  FMUL.FTZ R11, R128, R18 ;  /* 0x00000012800b7220 */ /* 0x000fe20000410000 */
[----:B------:R-:W-:Y:S01]  /*7f30*/  FMUL.FTZ R18, R15, -1.4426950216293334961 ;  /* 0xbfb8aa3b0f127820 */ /* 0x000fe20000410000 */
[----:B------:R-:W-:-:S05]  /*7f40*/  FMUL.FTZ R22, R132, -1.4426950216293334961 ;  /* 0xbfb8aa3b84167820 */ /* 0x000fca0000410000 */
[----:B------:R-:W0:Y:S01]  /*7f50*/  MUFU.EX2 R18, R18 ;  /* 0x0000001200127308 */ /* 0x000e220000000800 */
[----:B--2---:R-:W-:-:S07]  /*7f60*/  FMUL.FTZ R12, R26, R12 ;  /* 0x0000000c1a0c7220 */ /* 0x004fce0000410000 */
[----:B------:R-:W1:Y:S08]  /*7f70*/  MUFU.EX2 R22, R22 ;  /* 0x0000001600167308 */ /* 0x000e700000000800 */
[----:B------:R0:W2:Y:S02]  /*7f80*/  MUFU.RCP R26, R14 ;  /* 0x0000000e001a7308 */ /* 0x0000a40000001000 */
[----:B0-----:R-:W-:Y:S01]  /*7f90*/  FADD.FTZ R14, R18, 1 ;  /* 0x3f800000120e7421 */ /* 0x001fe20000010000 */
[----:B-1----:R-:W-:Y:S01]  /*7fa0*/  FADD.FTZ R18, R22, 1 ;  /* 0x3f80000016127421 */ /* 0x002fe20000010000 */
[----:B------:R-:W-:-:S04]  /*7fb0*/  FMUL.FTZ R22, R16, -1.4426950216293334961 ;  /* 0xbfb8aa3b10167820 */ /* 0x000fc80000410000 */
[----:B------:R-:W0:Y:S01]  /*7fc0*/  MUFU.RCP R14, R14 ;  /* 0x0000000e000e7308 */ /* 0x000e220000001000 */
[----:B--2---:R-:W-:Y:S01]  /*7fd0*/  FMUL.FTZ R13, R13, R26 ;  /* 0x0000001a0d0d7220 */ /* 0x004fe20000410000 */
[----:B------:R-:W-:-:S06]  /*7fe0*/  FMUL.FTZ R26, R17, -1.4426950216293334961 ;  /* 0xbfb8aa3b111a7820 */ /* 0x000fcc0000410000 */
[----:B------:R-:W1:Y:S08]  /*7ff0*/  MUFU.RCP R18, R18 ;  /* 0x0000001200127308 */ /* 0x000e700000001000 */
[----:B------:R-:W2:Y:S01]  /*8000*/  MUFU.EX2 R26, R26 ;  /* 0x0000001a001a7308 */ /* 0x000ea20000000800 */
[----:B0-----:R-:W-:-:S07]  /*8010*/  FMUL.FTZ R14, R15, R14 ;  /* 0x0000000e0f0e7220 */ /* 0x001fce0000410000 */
[----:B------:R-:W0:Y:S01]  /*8020*/  MUFU.EX2 R22, R22 ;  /* 0x0000001600167308 */ /* 0x000e220000000800 */
[----:B-1----:R-:W-:Y:S01]  /*8030*/  FMUL.FTZ R15, R132, R18 ;  /* 0x00000012840f7220 */ /* 0x002fe20000410000 */
[----:B------:R-:W-:-:S06]  /*8040*/  FMUL.FTZ R18, R19, -1.4426950216293334961 ;  /* 0xbfb8aa3b13127820 */ /* 0x000fcc0000410000 */
[----:B------:R-:W1:Y:S01]  /*8050*/  MUFU.EX2 R18, R18 ;  /* 0x0000001200127308 */ /* 0x000e620000000800 */
[----:B--2---:R-:W-:-:S07]  /*8060*/  FADD.FTZ R26, R26, 1 ;  /* 0x3f8000001a1a7421 */ /* 0x004fce0000010000 */
[----:B------:R-:W2:Y:S01]  /*8070*/  MUFU.RCP R26, R26 ;  /* 0x0000001a001a7308 */ /* 0x000ea20000001000 */
[----:B0-----:R-:W-:-:S07]  /*8080*/  FADD.FTZ R22, R22, 1 ;  /* 0x3f80000016167421 */ /* 0x001fce0000010000 */
[----:B------:R-:W0:Y:S01]  /*8090*/  MUFU.RCP R22, R22 ;  /* 0x0000001600167308 */ /* 0x000e220000001000 */
[----:B-1----:R-:W-:-:S07]  /*80a0*/  FADD.FTZ R18, R18, 1 ;  /* 0x3f80000012127421 */ /* 0x002fce0000010000 */
[----:B------:R-:W1:Y:S01]  /*80b0*/  MUFU.RCP R18, R18 ;  /* 0x0000001200127308 */ /* 0x000e620000001000 */
[----:B--2---:R-:W-:Y:S01]  /*80c0*/  FMUL.FTZ R17, R17, R26 ;  /* 0x0000001a11117220 */ /* 0x004fe20000410000 */
[----:B------:R-:W-:-:S06]  /*80d0*/  FMUL.FTZ R26, R20, -1.4426950216293334961 ;  /* 0xbfb8aa3b141a7820 */ /* 0x000fcc0000410000 */
[----:B------:R-:W2:Y:S01]  /*80e0*/  MUFU.EX2 R26, R26 ;  /* 0x0000001a001a7308 */ /* 0x000ea20000000800 */
[----:B0-----:R-:W-:Y:S01]  /*80f0*/  FMUL.FTZ R16, R16, R22 ;  /* 0x0000001610107220 */ /* 0x001fe20000410000 */
[----:B------:R-:W-:-:S06]  /*8100*/  FMUL.FTZ R22, R120, -1.4426950216293334961 ;  /* 0xbfb8aa3b78167820 */ /* 0x000fcc0000410000 */
[----:B------:R-:W0:Y:S01]  /*8110*/  MUFU.EX2 R22, R22 ;  /* 0x0000001600167308 */ /* 0x000e220000000800 */
[----:B-1----:R-:W-:Y:S01]  /*8120*/  FMUL.FTZ R18, R19, R18 ;  /* 0x0000001213127220 */ /* 0x002fe20000410000 */
[----:B------:R-:W-:-:S06]  /*8130*/  FMUL.FTZ R19, R21, -1.4426950216293334961 ;  /* 0xbfb8aa3b15137820 */ /* 0x000fcc0000410000 */
[----:B------:R-:W1:Y:S01]  /*8140*/  MUFU.EX2 R19, R19 ;  /* 0x0000001300137308 */ /* 0x000e620000000800 */
[----:B--2---:R-:W-:-:S07]  /*8150*/  FADD.FTZ R26, R26, 1 ;  /* 0x3f8000001a1a7421 */ /* 0x004fce0000010000 */
[----:B------:R2:W4:Y:S01]  /*8160*/  MUFU.RCP R30, R26 ;  /* 0x0000001a001e7308 */ /* 0x0005220000001000 */
[----:B0-----:R-:W-:-:S07]  /*8170*/  FADD.FTZ R22, R22, 1 ;  /* 0x3f80000016167421 */ /* 0x001fce0000010000 */
[----:B------:R-:W0:Y:S01]  /*8180*/  MUFU.RCP R34, R22 ;  /* 0x0000001600227308 */ /* 0x000e220000001000 */
[----:B-1----:R-:W-:Y:S01]  /*8190*/  FADD.FTZ R19, R19, 1 ;  /* 0x3f80000013137421 */ /* 0x002fe20000010000 */
[----:B--2---:R-:W-:-:S06]  /*81a0*/  FMUL.FTZ R26, R23, -1.4426950216293334961 ;  /* 0xbfb8aa3b171a7820 */ /* 0x004fcc0000410000 */
[----:B------:R0:W1:Y:S01]  /*81b0*/  MUFU.RCP R22, R19 ;  /* 0x0000001300167308 */ /* 0x0000620000001000 */
[----:B----4-:R-:W-:Y:S01]  /*81c0*/  FMUL.FTZ R20, R20, R30 ;  /* 0x0000001e14147220 */ /* 0x010fe20000410000 */
[----:B------:R-:W-:-:S06]  /*81d0*/  FMUL.FTZ R30, R121, -1.4426950216293334961 ;  /* 0xbfb8aa3b791e7820 */ /* 0x000fcc0000410000 */
        /* <DEDUP_REMOVED lines=9> */
[----:B------:R0:W4:Y:S01]  /*8270*/  MUFU.RCP R34, R30 ;  /* 0x0000001e00227308 */ /* 0x0001220000001000 */
[----:B-1----:R-:W-:-:S07]  /*8280*/  FADD.FTZ R22, R22, 1 ;  /* 0x3f80000016167421 */ /* 0x002fce0000010000 */
[----:B------:R2:W1:Y:S01]  /*8290*/  MUFU.RCP R26, R22 ;  /* 0x00000016001a7308 */ /* 0x0004620000001000 */
[----:B0-----:R-:W-:-:S07]  /*82a0*/  FMUL.FTZ R30, R25, -1.4426950216293334961 ;  /* 0xbfb8aa3b191e7820 */ /* 0x001fce0000410000 */
[----:B------:R-:W0:Y:S01]  /*82b0*/  MUFU.EX2 R30, R30 ;  /* 0x0000001e001e7308 */ /* 0x000e220000000800 */
[----:B--2---:R-:W-:Y:S01]  /*82c0*/  FMUL.FTZ R22, R23, R38 ;  /* 0x0000002617167220 */ /* 0x004fe20000410000 */
[----:B----4-:R-:W-:Y:S01]  /*82d0*/  FMUL.FTZ R23, R121, R34 ;  /* 0x0000002279177220 */ /* 0x010fe20000410000 */
[----:B------:R-:W-:Y:S01]  /*82e0*/  FMUL.FTZ R34, R27, -1.4426950216293334961 ;  /* 0xbfb8aa3b1b227820 */ /* 0x000fe20000410000 */
[----:B------:R-:W-:-:S05]  /*82f0*/  FMUL.FTZ R38, R125, -1.4426950216293334961 ;  /* 0xbfb8aa3b7d267820 */ /* 0x000fca0000410000 */
[----:B------:R-:W2:Y:S01]  /*8300*/  MUFU.EX2 R34, R34 ;  /* 0x0000002200227308 */ /* 0x000ea20000000800 */
[----:B-1----:R-:W-:-:S07]  /*8310*/  FMUL.FTZ R24, R24, R26 ;  /* 0x0000001a18187220 */ /* 0x002fce0000410000 */
[----:B------:R-:W1:Y:S01]  /*8320*/  MUFU.EX2 R38, R38 ;  /* 0x0000002600267308 */ /* 0x000e620000000800 */
[----:B0-----:R-:W-:-:S07]  /*8330*/  FADD.FTZ R30, R30, 1 ;  /* 0x3f8000001e1e7421 */ /* 0x001fce0000010000 */
[----:B------:R1:W0:Y:S01]  /*8340*/  MUFU.RCP R42, R30 ;  /* 0x0000001e002a7308 */ /* 0x0002220000001000 */
[----:B--2---:R-:W-:Y:S01]  /*8350*/  FADD.FTZ R26, R34, 1 ;  /* 0x3f800000221a7421 */ /* 0x004fe20000010000 */
[----:B------:R-:W-:-:S06]  /*8360*/  FMUL.FTZ R34, R28, -1.4426950216293334961 ;  /* 0xbfb8aa3b1c227820 */ /* 0x000fcc0000410000 */
[----:B------:R-:W2:Y:S01]  /*8370*/  MUFU.RCP R26, R26 ;  /* 0x0000001a001a7308 */ /* 0x000ea20000001000 */
[----:B-1----:R-:W-:Y:S01]  /*8380*/  FADD.FTZ R30, R38, 1 ;  /* 0x3f800000261e7421 */ /* 0x002fe20000010000 */
[----:B------:R-:W-:-:S06]  /*8390*/  FMUL.FTZ R38, R29, -1.4426950216293334961 ;  /* 0xbfb8aa3b1d267820 */ /* 0x000fcc0000410000 */
[----:B------:R-:W1:Y:S01]  /*83a0*/  MUFU.RCP R30, R30 ;  /* 0x0000001e001e7308 */ /* 0x000e620000001000 */
[----:B0-----:R-:W-:-:S07]  /*83b0*/  FMUL.FTZ R25, R25, R42 ;  /* 0x0000002a19197220 */ /* 0x001fce0000410000 */
[----:B------:R-:W0:Y:S01]  /*83c0*/  MUFU.EX2 R38, R38 ;  /* 0x0000002600267308 */ /* 0x000e220000000800 */
[----:B--2---:R-:W-:-:S07]  /*83d0*/  FMUL.FTZ R26, R27, R26 ;  /* 0x0000001a1b1a7220 */ /* 0x004fce0000410000 */
[----:B------:R-:W2:Y:S01]  /*83e0*/  MUFU.EX2 R34, R34 ;  /* 0x0000002200227308 */ /* 0x000ea20000000800 */
[----:B-1----:R-:W-:Y:S01]  /*83f0*/  FMUL.FTZ R27, R125, R30 ;  /* 0x0000001e7d1b7220 */ /* 0x002fe20000410000 */
[----:B------:R-:W-:-:S06]  /*8400*/  FMUL.FTZ R30, R31, -1.4426950216293334961 ;  /* 0xbfb8aa3b1f1e7820 */ /* 0x000fcc0000410000 */
[----:B------:R-:W1:Y:S01]  /*8410*/  MUFU.EX2 R30, R30 ;  /* 0x0000001e001e7308 */ /* 0x000e620000000800 */
[----:B0-----:R-:W-:-:S07]  /*8420*/  FADD.FTZ R38, R38, 1 ;  /* 0x3f80000026267421 */ /* 0x001fce0000010000 */
[----:B------:R-:W0:Y:S01]  /*8430*/  MUFU.RCP R38, R38 ;  /* 0x0000002600267308 */ /* 0x000e220000001000 */
[----:B--2---:R-:W-:-:S07]  /*8440*/  FADD.FTZ R34, R34, 1 ;  /* 0x3f80000022227421 */ /* 0x004fce0000010000 */
[----:B------:R-:W2:Y:S01]  /*8450*/  MUFU.RCP R34, R34 ;  /* 0x0000002200227308 */ /* 0x000ea20000001000 */
[----:B-1----:R-:W-:-:S07]  /*8460*/  FADD.FTZ R30, R30, 1 ;  /* 0x3f8000001e1e7421 */ /* 0x002fce0000010000 */
[----:B------:R-:W1:Y:S01]  /*8470*/  MUFU.RCP R30, R30 ;  /* 0x0000001e001e7308 */ /* 0x000e620000001000 */
[----:B0-----:R-:W-:Y:S01]  /*8480*/  FMUL.FTZ R29, R29, R38 ;  /* 0x000000261d1d7220 */ /* 0x001fe20000410000 */
[----:B------:R-:W-:-:S06]  /*8490*/  FMUL.FTZ R38, R32, -1.4426950216293334961 ;  /* 0xbfb8aa3b20267820 */ /* 0x000fcc0000410000 */
[----:B------:R-:W0:Y:S01]  /*84a0*/  MUFU.EX2 R38, R38 ;  /* 0x0000002600267308 */ /* 0x000e220000000800 */
[----:B--2---:R-:W-:Y:S01]  /*84b0*/  FMUL.FTZ R28, R28, R34 ;  /* 0x000000221c1c7220 */ /* 0x004fe20000410000 */
[----:B------:R-:W-:-:S06]  /*84c0*/  FMUL.FTZ R34, R129, -1.4426950216293334961 ;  /* 0xbfb8aa3b81227820 */ /* 0x000fcc0000410000 */
[----:B------:R-:W2:Y:S01]  /*84d0*/  MUFU.EX2 R34, R34 ;  /* 0x0000002200227308 */ /* 0x000ea20000000800 */
[----:B-1----:R-:W-:Y:S01]  /*84e0*/  FMUL.FTZ R30, R31, R30 ;  /* 0x0000001e1f1e7220 */ /* 0x002fe20000410000 */
[----:B------:R-:W-:-:S06]  /*84f0*/  FMUL.FTZ R31, R33, -1.4426950216293334961 ;  /* 0xbfb8aa3b211f7820 */ /* 0x000fcc0000410000 */
[----:B------:R-:W1:Y:S01]  /*8500*/  MUFU.EX2 R31, R31 ;  /* 0x0000001f001f7308 */ /* 0x000e620000000800 */
[----:B0-----:R-:W-:-:S07]  /*8510*/  FADD.FTZ R38, R38, 1 ;  /* 0x3f80000026267421 */ /* 0x001fce0000010000 */
[----:B------:R0:W4:Y:S01]  /*8520*/  MUFU.RCP R42, R38 ;  /* 0x00000026002a7308 */ /* 0x0001220000001000 */
[----:B--2---:R-:W-:-:S07]  /*8530*/  FADD.FTZ R34, R34, 1 ;  /* 0x3f80000022227421 */ /* 0x004fce0000010000 */
[----:B------:R-:W2:Y:S01]  /*8540*/  MUFU.RCP R46, R34 ;  /* 0x00000022002e7308 */ /* 0x000ea20000001000 */
[----:B-1----:R-:W-:Y:S01]  /*8550*/  FADD.FTZ R31, R31, 1 ;  /* 0x3f8000001f1f7421 */ /* 0x002fe20000010000 */
[----:B0-----:R-:W-:-:S06]  /*8560*/  FMUL.FTZ R38, R35, -1.4426950216293334961 ;  /* 0xbfb8aa3b23267820 */ /* 0x001fcc0000410000 */
[----:B------:R2:W0:Y:S01]  /*8570*/  MUFU.RCP R34, R31 ;  /* 0x0000001f00227308 */ /* 0x0004220000001000 */
[----:B----4-:R-:W-:Y:S01]  /*8580*/  FMUL.FTZ R32, R32, R42 ;  /* 0x0000002a20207220 */ /* 0x010fe20000410000 */
[----:B------:R-:W-:-:S06]  /*8590*/  FMUL.FTZ R42, R133, -1.4426950216293334961 ;  /* 0xbfb8aa3b852a7820 */ /* 0x000fcc0000410000 */
[----:B------:R-:W1:Y:S01]  /*85a0*/  MUFU.EX2 R38, R38 ;  /* 0x0000002600267308 */ /* 0x000e620000000800 */
[----:B--2---:R-:W-:-:S07]  /*85b0*/  FMUL.FTZ R31, R129, R46 ;  /* 0x0000002e811f7220 */ /* 0x004fce0000410000 */
[----:B------:R-:W2:Y:S01]  /*85c0*/  MUFU.EX2 R42, R42 ;  /* 0x0000002a002a7308 */ /* 0x000ea20000000800 */
[----:B0-----:R-:W-:Y:S01]  /*85d0*/  FMUL.FTZ R33, R33, R34 ;  /* 0x0000002221217220 */ /* 0x001fe20000410000 */
[----:B------:R-:W-:-:S06]  /*85e0*/  FMUL.FTZ R34, R36, -1.4426950216293334961 ;  /* 0xbfb8aa3b24227820 */ /* 0x000fcc0000410000 */
[----:B------:R-:W0:Y:S01]  /*85f0*/  MUFU.EX2 R34, R34 ;  /* 0x0000002200227308 */ /* 0x000e220000000800 */
[----:B-1----:R-:W-:-:S07]  /*8600*/  FADD.FTZ R38, R38, 1 ;  /* 0x3f80000026267421 */ /* 0x002fce0000010000 */
[----:B------:R-:W1:Y:S01]  /*8610*/  MUFU.RCP R64, R38 ;  /* 0x0000002600407308 */ /* 0x000e620000001000 */
[----:B--2---:R-:W-:-:S07]  /*8620*/  FADD.FTZ R42, R42, 1 ;  /* 0x3f8000002a2a7421 */ /* 0x004fce0000010000 */
[----:B------:R2:W4:Y:S01]  /*8630*/  MUFU.RCP R46, R42 ;  /* 0x0000002a002e7308 */ /* 0x0005220000001000 */
[----:B0-----:R-:W-:-:S07]  /*8640*/  FADD.FTZ R34, R34, 1 ;  /* 0x3f80000022227421 */ /* 0x001fce0000010000 */
[----:B------:R1:W0:Y:S01]  /*8650*/  MUFU.RCP R38, R34 ;  /* 0x0000002200267308 */ /* 0x0002220000001000 */
[----:B--2---:R-:W-:-:S07]  /*8660*/  FMUL.FTZ R42, R37, -1.4426950216293334961 ;  /* 0xbfb8aa3b252a7820 */ /* 0x004fce0000410000 */
[----:B------:R-:W2:Y:S01]  /*8670*/  MUFU.EX2 R42, R42 ;  /* 0x0000002a002a7308 */ /* 0x000ea20000000800 */
[----:B-1----:R-:W-:Y:S01]  /*8680*/  FMUL.FTZ R34, R35, R64 ;  /* 0x0000004023227220 */ /* 0x002fe20000410000 */
[----:B----4-:R-:W-:Y:S01]  /*8690*/  FMUL.FTZ R35, R133, R46 ;  /* 0x0000002e85237220 */ /* 0x010fe20000410000 */
[----:B------:R-:W-:Y:S01]  /*86a0*/  FMUL.FTZ R46, R39, -1.4426950216293334961 ;  /* 0xbfb8aa3b272e7820 */ /* 0x000fe20000410000 */
[----:B------:R-:W-:-:S05]  /*86b0*/  FMUL.FTZ R64, R136, -1.4426950216293334961 ;  /* 0xbfb8aa3b88407820 */ /* 0x000fca0000410000 */
[----:B------:R-:W1:Y:S01]  /*86c0*/  MUFU.EX2 R46, R46 ;  /* 0x0000002e002e7308 */ /* 0x000e620000000800 */
[----:B0-----:R-:W-:-:S07]  /*86d0*/  FMUL.FTZ R36, R36, R38 ;  /* 0x0000002624247220 */ /* 0x001fce0000410000 */
[----:B------:R-:W0:Y:S01]  /*86e0*/  MUFU.EX2 R64, R64 ;  /* 0x0000004000407308 */ /* 0x000e220000000800 */
[----:B--2---:R-:W-:-:S07]  /*86f0*/  FADD.FTZ R42, R42, 1 ;  /* 0x3f8000002a2a7421 */ /* 0x004fce0000010000 */
[----:B------:R0:W2:Y:S01]  /*8700*/  MUFU.RCP R77, R42 ;  /* 0x0000002a004d7308 */ /* 0x0000a20000001000 */
[----:B-1----:R-:W-:Y:S01]  /*8710*/  FADD.FTZ R38, R46, 1 ;  /* 0x3f8000002e267421 */ /* 0x002fe20000010000 */
[----:B------:R-:W-:-:S06]  /*8720*/  FMUL.FTZ R46, R40, -1.4426950216293334961 ;  /* 0xbfb8aa3b282e7820 */ /* 0x000fcc0000410000 */
[----:B------:R-:W1:Y:S01]  /*8730*/  MUFU.RCP R38, R38 ;  /* 0x0000002600267308 */ /* 0x000e620000001000 */
[----:B0-----:R-:W-:Y:S01]  /*8740*/  FADD.FTZ R42, R64, 1 ;  /* 0x3f800000402a7421 */ /* 0x001fe20000010000 */
[----:B------:R-:W-:-:S06]  /*8750*/  FMUL.FTZ R64, R41, -1.4426950216293334961 ;  /* 0xbfb8aa3b29407820 */ /* 0x000fcc0000410000 */
[----:B------:R-:W0:Y:S01]  /*8760*/  MUFU.RCP R42, R42 ;  /* 0x0000002a002a7308 */ /* 0x000e220000001000 */
[----:B--2---:R-:W-:-:S07]  /*8770*/  FMUL.FTZ R37, R37, R77 ;  /* 0x0000004d25257220 */ /* 0x004fce0000410000 */
[----:B------:R-:W2:Y:S01]  /*8780*/  MUFU.EX2 R64, R64 ;  /* 0x0000004000407308 */ /* 0x000ea20000000800 */
[----:B-1----:R-:W-:-:S07]  /*8790*/  FMUL.FTZ R38, R39, R38 ;  /* 0x0000002627267220 */ /* 0x002fce0000410000 */
[----:B------:R-:W1:Y:S01]  /*87a0*/  MUFU.EX2 R46, R46 ;  /* 0x0000002e002e7308 */ /* 0x000e620000000800 */
[----:B0-----:R-:W-:Y:S01]  /*87b0*/  FMUL.FTZ R39, R136, R42 ;  /* 0x0000002a88277220 */ /* 0x001fe20000410000 */
[----:B------:R-:W-:-:S06]  /*87c0*/  FMUL.FTZ R42, R43, -1.4426950216293334961 ;  /* 0xbfb8aa3b2b2a7820 */ /* 0x000fcc0000410000 */
[----:B------:R-:W0:Y:S01]  /*87d0*/  MUFU.EX2 R42, R42 ;  /* 0x0000002a002a7308 */ /* 0x000e220000000800 */
[----:B--2---:R-:W-:-:S07]  /*87e0*/  FADD.FTZ R64, R64, 1 ;  /* 0x3f80000040407421 */ /* 0x004fce0000010000 */
[----:B------:R-:W2:Y:S01]  /*87f0*/  MUFU.RCP R64, R64 ;  /* 0x0000004000407308 */ /* 0x000ea20000001000 */
[----:B-1----:R-:W-:-:S07]  /*8800*/  FADD.FTZ R46, R46, 1 ;  /* 0x3f8000002e2e7421 */ /* 0x002fce0000010000 */
[----:B------:R-:W1:Y:S01]  /*8810*/  MUFU.RCP R46, R46 ;  /* 0x0000002e002e7308 */ /* 0x000e620000001000 */
[----:B0-----:R-:W-:-:S07]  /*8820*/  FADD.FTZ R42, R42, 1 ;  /* 0x3f8000002a2a7421 */ /* 0x001fce0000010000 */
[----:B------:R-:W0:Y:S01]  /*8830*/  MUFU.RCP R42, R42 ;  /* 0x0000002a002a7308 */ /* 0x000e220000001000 */
[----:B--2---:R-:W-:Y:S01]  /*8840*/  FMUL.FTZ R41, R41, R64 ;  /* 0x0000004029297220 */ /* 0x004fe20000410000 */
[----:B------:R-:W-:-:S06]  /*8850*/  FMUL.FTZ R64, R44, -1.4426950216293334961 ;  /* 0xbfb8aa3b2c407820 */ /* 0x000fcc0000410000 */
[----:B------:R-:W2:Y:S01]  /*8860*/  MUFU.EX2 R64, R64 ;  /* 0x0000004000407308 */ /* 0x000ea20000000800 */
[----:B-1----:R-:W-:Y:S01]  /*8870*/  FMUL.FTZ R40, R40, R46 ;  /* 0x0000002e28287220 */ /* 0x002fe20000410000 */
[----:B------:R-:W-:-:S06]  /*8880*/  FMUL.FTZ R46, R140, -1.4426950216293334961 ;  /* 0xbfb8aa3b8c2e7820 */ /* 0x000fcc0000410000 */
[----:B------:R-:W1:Y:S01]  /*8890*/  MUFU.EX2 R46, R46 ;  /* 0x0000002e002e7308 */ /* 0x000e620000000800 */
[----:B0-----:R-:W-:Y:S01]  /*88a0*/  FMUL.FTZ R42, R43, R42 ;  /* 0x0000002a2b2a7220 */ /* 0x001fe20000410000 */
[----:B------:R-:W-:-:S06]  /*88b0*/  FMUL.FTZ R43, R45, -1.4426950216293334961 ;  /* 0xbfb8aa3b2d2b7820 */ /* 0x000fcc0000410000 */
[----:B------:R-:W0:Y:S01]  /*88c0*/  MUFU.EX2 R43, R43 ;  /* 0x0000002b002b7308 */ /* 0x000e220000000800 */
[----:B--2---:R-:W-:-:S07]  /*88d0*/  FADD.FTZ R64, R64, 1 ;  /* 0x3f80000040407421 */ /* 0x004fce0000010000 */
[----:B------:R2:W4:Y:S01]  /*88e0*/  MUFU.RCP R77, R64 ;  /* 0x00000040004d7308 */ /* 0x0005220000001000 */
[----:B-1----:R-:W-:-:S07]  /*88f0*/  FADD.FTZ R46, R46, 1 ;  /* 0x3f8000002e2e7421 */ /* 0x002fce0000010000 */
[----:B------:R-:W1:Y:S01]  /*8900*/  MUFU.RCP R78, R46 ;  /* 0x0000002e004e7308 */ /* 0x000e620000001000 */
[----:B0-----:R-:W-:Y:S01]  /*8910*/  FADD.FTZ R43, R43, 1 ;  /* 0x3f8000002b2b7421 */ /* 0x001fe20000010000 */
[----:B--2---:R-:W-:-:S06]  /*8920*/  FMUL.FTZ R64, R47, -1.4426950216293334961 ;  /* 0xbfb8aa3b2f407820 */ /* 0x004fcc0000410000 */
[----:B------:R1:W0:Y:S01]  /*8930*/  MUFU.RCP R46, R43 ;  /* 0x0000002b002e7308 */ /* 0x0002220000001000 */
[----:B----4-:R-:W-:Y:S01]  /*8940*/  FMUL.FTZ R44, R44, R77 ;  /* 0x0000004d2c2c7220 */ /* 0x010fe20000410000 */
[----:B------:R-:W-:-:S06]  /*8950*/  FMUL.FTZ R77, R144, -1.4426950216293334961 ;  /* 0xbfb8aa3b904d7820 */ /* 0x000fcc0000410000 */
        /* <DEDUP_REMOVED lines=9> */
[----:B------:R1:W4:Y:S01]  /*89f0*/  MUFU.RCP R78, R77 ;  /* 0x0000004d004e7308 */ /* 0x0003220000001000 */
[----:B0-----:R-:W-:-:S07]  /*8a00*/  FADD.FTZ R46, R46, 1 ;  /* 0x3f8000002e2e7421 */ /* 0x001fce0000010000 */
[----:B------:R2:W0:Y:S01]  /*8a10*/  MUFU.RCP R64, R46 ;  /* 0x0000002e00407308 */ /* 0x0004220000001000 */
[----:B-1----:R-:W-:-:S07]  /*8a20*/  FMUL.FTZ R77, R65, -1.4426950216293334961 ;  /* 0xbfb8aa3b414d7820 */ /* 0x002fce0000410000 */
[----:B------:R-:W1:Y:S01]  /*8a30*/  MUFU.EX2 R77, R77 ;  /* 0x0000004d004d7308 */ /* 0x000e620000000800 */
[----:B--2---:R-:W-:Y:S01]  /*8a40*/  FMUL.FTZ R46, R47, R79 ;  /* 0x0000004f2f2e7220 */ /* 0x004fe20000410000 */
[----:B----4-:R-:W-:Y:S01]  /*8a50*/  FMUL.FTZ R47, R144, R78 ;  /* 0x0000004e902f7220 */ /* 0x010fe20000410000 */
[----:B------:R-:W-:Y:S01]  /*8a60*/  FMUL.FTZ R78, R70, -1.4426950216293334961 ;  /* 0xbfb8aa3b464e7820 */ /* 0x000fe20000410000 */
[----:B0-----:R-:W-:Y:S01]  /*8a70*/  FMUL.FTZ R62, R62, R64 ;  /* 0x000000403e3e7220 */ /* 0x001fe20000410000 */
[----:B------:R-:W-:-:S04]  /*8a80*/  FMUL.FTZ R64, R55, -1.4426950216293334961 ;  /* 0xbfb8aa3b37407820 */ /* 0x000fc80000410000 */
[----:B------:R-:W0:Y:S01]  /*8a90*/  MUFU.EX2 R78, R78 ;  /* 0x0000004e004e7308 */ /* 0x000e220000000800 */
[----:B-1----:R-:W-:-:S07]  /*8aa0*/  FADD.FTZ R77, R77, 1 ;  /* 0x3f8000004d4d7421 */ /* 0x002fce0000010000 */
[----:B------:R-:W1:Y:S08]  /*8ab0*/  MUFU.EX2 R64, R64 ;  /* 0x0000004000407308 */ /* 0x000e700000000800 */
        /* <DEDUP_REMOVED lines=10> */
[----:B-1----:R-:W-:Y:S01]  /*8b60*/  FMUL.FTZ R70, R55, R77 ;  /* 0x0000004d37467220 */ /* 0x002fe20000410000 */
[----:B------:R-:W-:-:S04]  /*8b70*/  FMUL.FTZ R77, R119, -1.4426950216293334961 ;  /* 0xbfb8aa3b774d7820 */ /* 0x000fc80000410000 */
[----:B------:R-:W1:Y:S01]  /*8b80*/  MUFU.EX2 R79, R79 ;  /* 0x0000004f004f7308 */ /* 0x000e620000000800 */
[----:B------:R-:W2:Y:S01]  /*8b90*/  LDL.LU R55, [R1+0x13c] ;  /* 0x00013c0001377983 */ /* 0x000ea20000300800 */
[----:B0-----:R-:W-:-:S06]  /*8ba0*/  FADD.FTZ R78, R78, 1 ;  /* 0x3f8000004e4e7421 */ /* 0x001fcc0000010000 */
[----:B------:R-:W0:Y:S08]  /*8bb0*/  MUFU.EX2 R77, R77 ;  /* 0x0000004d004d7308 */ /* 0x000e300000000800 */
[----:B------:R-:W4:Y:S01]  /*8bc0*/  MUFU.RCP R78, R78 ;  /* 0x0000004e004e7308 */ /* 0x000f220000001000 */
[----:B-1----:R-:W-:-:S07]  /*8bd0*/  FADD.FTZ R79, R79, 1 ;  /* 0x3f8000004f4f7421 */ /* 0x002fce0000010000 */
[----:B------:R-:W1:Y:S01]  /*8be0*/  MUFU.RCP R79, R79 ;  /* 0x0000004f004f7308 */ /* 0x000e620000001000 */
[----:B0-----:R-:W-:-:S07]  /*8bf0*/  FADD.FTZ R77, R77, 1 ;  /* 0x3f8000004d4d7421 */ /* 0x001fce0000010000 */
[----:B------:R-:W0:Y:S01]  /*8c00*/  MUFU.RCP R77, R77 ;  /* 0x0000004d004d7308 */ /* 0x000e220000001000 */
[----:B----4-:R-:W-:Y:S01]  /*8c10*/  FMUL.FTZ R71, R71, R78 ;  /* 0x0000004e47477220 */ /* 0x010fe20000410000 */
[----:B------:R-:W-:-:S06]  /*8c20*/  FMUL.FTZ R78, R54, -1.4426950216293334961 ;  /* 0xbfb8aa3b364e7820 */ /* 0x000fcc0000410000 */
[----:B------:R-:W4:Y:S01]  /*8c30*/  MUFU.EX2 R78, R78 ;  /* 0x0000004e004e7308 */ /* 0x000f220000000800 */
[----:B-1----:R-:W-:Y:S01]  /*8c40*/  FMUL.FTZ R118, R118, R79 ;  /* 0x0000004f76767220 */ /* 0x002fe20000410000 */
[----:B------:R-:W-:-:S06]  /*8c50*/  FMUL.FTZ R79, R75, -1.4426950216293334961 ;  /* 0xbfb8aa3b4b4f7820 */ /* 0x000fcc0000410000 */
[----:B------:R-:W1:Y:S01]  /*8c60*/  MUFU.EX2 R79, R79 ;  /* 0x0000004f004f7308 */ /* 0x000e620000000800 */
[----:B0-----:R-:W-:Y:S01]  /*8c70*/  FMUL.FTZ R119, R119, R77 ;  /* 0x0000004d77777220 */ /* 0x001fe20000410000 */
[----:B------:R-:W-:-:S06]  /*8c80*/  FMUL.FTZ R77, R122, -1.4426950216293334961 ;  /* 0xbfb8aa3b7a4d7820 */ /* 0x000fcc0000410000 */
[----:B------:R-:W0:Y:S01]  /*8c90*/  MUFU.EX2 R77, R77 ;  /* 0x0000004d004d7308 */ /* 0x000e220000000800 */
[----:B----4-:R-:W-:-:S07]  /*8ca0*/  FADD.FTZ R78, R78, 1 ;  /* 0x3f8000004e4e7421 */ /* 0x010fce0000010000 */
[----:B------:R4:W3:Y:S01]  /*8cb0*/  MUFU.RCP R120, R78 ;  /* 0x0000004e00787308 */ /* 0x0008e20000001000 */
[----:B-1----:R-:W-:-:S07]  /*8cc0*/  FADD.FTZ R79, R79, 1 ;  /* 0x3f8000004f4f7421 */ /* 0x002fce0000010000 */
[----:B------:R1:W1:Y:S01]  /*8cd0*/  MUFU.RCP R121, R79 ;  /* 0x0000004f00797308 */ /* 0x0002620000001000 */
[----:B0-----:R-:W-:-:S07]  /*8ce0*/  FADD.FTZ R77, R77, 1 ;  /* 0x3f8000004d4d7421 */ /* 0x001fce0000010000 */
[----:B------:R-:W0:Y:S01]  /*8cf0*/  MUFU.RCP R77, R77 ;  /* 0x0000004d004d7308 */ /* 0x000e220000001000 */
[----:B----4-:R-:W-:Y:S01]  /*8d00*/  FMUL.FTZ R78, R123, -1.4426950216293334961 ;  /* 0xbfb8aa3b7b4e7820 */ /* 0x010fe20000410000 */
[----:B---3--:R-:W-:Y:S01]  /*8d10*/  FMUL.FTZ R120, R54, R120 ;  /* 0x0000007836787220 */ /* 0x008fe20000410000 */
[----:B-1----:R-:W-:Y:S01]  /*8d20*/  FMUL.FTZ R79, R51, -1.4426950216293334961 ;  /* 0xbfb8aa3b334f7820 */ /* 0x002fe20000410000 */
[----:B------:R-:W3:Y:S04]  /*8d30*/  LDL.LU R54, [R1+0x138] ;  /* 0x0001380001367983 */ /* 0x000ee80000300800 */
[----:B------:R-:W1:Y:S01]  /*8d40*/  MUFU.EX2 R78, R78 ;  /* 0x0000004e004e7308 */ /* 0x000e620000000800 */
[----:B------:R-:W-:Y:S01]  /*8d50*/  FMUL.FTZ R121, R75, R121 ;  /* 0x000000794b797220 */ /* 0x000fe20000410000 */
[----:B------:R-:W-:-:S06]  /*8d60*/  FMUL.FTZ R75, R61, -1.4426950216293334961 ;  /* 0xbfb8aa3b3d4b7820 */ /* 0x000fcc0000410000 */
[----:B------:R-:W4:Y:S01]  /*8d70*/  MUFU.EX2 R75, R75 ;  /* 0x0000004b004b7308 */ /* 0x000f220000000800 */
[----:B0-----:R-:W-:Y:S01]  /*8d80*/  FMUL.FTZ R122, R122, R77 ;  /* 0x0000004d7a7a7220 */ /* 0x001fe20000410000 */
[----:B------:R-:W-:-:S06]  /*8d90*/  FMUL.FTZ R77, R74, -1.4426950216293334961 ;  /* 0xbfb8aa3b4a4d7820 */ /* 0x000fcc0000410000 */
[----:B------:R-:W0:Y:S01]  /*8da0*/  MUFU.EX2 R77, R77 ;  /* 0x0000004d004d7308 */ /* 0x000e220000000800 */
[----:B-1----:R-:W-:-:S07]  /*8db0*/  FADD.FTZ R78, R78, 1 ;  /* 0x3f8000004e4e7421 */ /* 0x002fce0000010000 */
[----:B------:R-:W1:Y:S01]  /*8dc0*/  MUFU.RCP R78, R78 ;  /* 0x0000004e004e7308 */ /* 0x000e620000001000 */
[----:B----4-:R-:W-:-:S07]  /*8dd0*/  FADD.FTZ R75, R75, 1 ;  /* 0x3f8000004b4b7421 */ /* 0x010fce0000010000 */
[----:B------:R4:W1:Y:S01]  /*8de0*/  MUFU.RCP R124, R75 ;  /* 0x0000004b007c7308 */ /* 0x0008620000001000 */
[----:B0-----:R-:W-:-:S07]  /*8df0*/  FADD.FTZ R77, R77, 1 ;  /* 0x3f8000004d4d7421 */ /* 0x001fce0000010000 */
[----:B------:R0:W0:Y:S01]  /*8e00*/  MUFU.RCP R125, R77 ;  /* 0x0000004d007d7308 */ /* 0x0000220000001000 */
[----:B----4-:R-:W-:Y:S01]  /*8e10*/  FMUL.FTZ R75, R126, -1.4426950216293334961 ;  /* 0xbfb8aa3b7e4b7820 */ /* 0x010fe20000410000 */
[----:B-1----:R-:W-:-:S06]  /*8e20*/  FMUL.FTZ R123, R123, R78 ;  /* 0x0000004e7b7b7220 */ /* 0x002fcc0000410000 */
[----:B------:R-:W1:Y:S01]  /*8e30*/  MUFU.EX2 R75, R75 ;  /* 0x0000004b004b7308 */ /* 0x000e620000000800 */
[----:B0-----:R-:W-:Y:S01]  /*8e40*/  FMUL.FTZ R77, R127, -1.4426950216293334961 ;  /* 0xbfb8aa3b7f4d7820 */ /* 0x001fe20000410000 */
[----:B------:R-:W-:Y:S02]  /*8e50*/  FMUL.FTZ R124, R61, R124 ;  /* 0x0000007c3d7c7220 */ /* 0x000fe40000410000 */
[----:B------:R-:W4:Y:S04]  /*8e60*/  LDL.LU R61, [R1+0x134] ;  /* 0x00013400013d7983 */ /* 0x000f280000300800 */
[----:B------:R-:W0:Y:S01]  /*8e70*/  MUFU.EX2 R77, R77 ;  /* 0x0000004d004d7308 */ /* 0x000e220000000800 */
[----:B------:R-:W-:Y:S01]  /*8e80*/  FMUL.FTZ R125, R74, R125 ;  /* 0x0000007d4a7d7220 */ /* 0x000fe20000410000 */
[----:B------:R-:W-:-:S06]  /*8e90*/  FMUL.FTZ R74, R53, -1.4426950216293334961 ;  /* 0xbfb8aa3b354a7820 */ /* 0x000fcc0000410000 */
[----:B------:R-:W0:Y:S01]  /*8ea0*/  MUFU.EX2 R74, R74 ;  /* 0x0000004a004a7308 */ /* 0x000e220000000800 */
[----:B-1----:R-:W-:-:S07]  /*8eb0*/  FADD.FTZ R75, R75, 1 ;  /* 0x3f8000004b4b7421 */ /* 0x002fce0000010000 */
[----:B------:R0:W1:Y:S02]  /*8ec0*/  MUFU.RCP R78, R75 ;  /* 0x0000004b004e7308 */ /* 0x0000640000001000 */
[----:B0-----:R-:W-:Y:S01]  /*8ed0*/  FADD.FTZ R75, R77, 1 ;  /* 0x3f8000004d4b7421 */ /* 0x001fe20000010000 */
[----:B------:R-:W-:-:S05]  /*8ee0*/  FADD.FTZ R74, R74, 1 ;  /* 0x3f8000004a4a7421 */ /* 0x000fca0000010000 */
[----:B------:R0:W0:Y:S01]  /*8ef0*/  MUFU.RCP R128, R74 ;  /* 0x0000004a00807308 */ /* 0x0000220000001000 */
[----:B------:R-:W-:Y:S01]  /*8f00*/  FMUL.FTZ R80, R142, -1.4426950216293334961 ;  /* 0xbfb8aa3b8e507820 */ /* 0x000fe20000410000 */
[----:B-1----:R-:W-:-:S06]  /*8f10*/  FMUL.FTZ R126, R126, R78 ;  /* 0x0000004e7e7e7220 */ /* 0x002fcc0000410000 */
[----:B------:R-:W1:Y:S01]  /*8f20*/  MUFU.RCP R75, R75 ;  /* 0x0000004b004b7308 */ /* 0x000e620000001000 */
[----:B0-----:R-:W-:Y:S01]  /*8f30*/  FMUL.FTZ R74, R73, -1.4426950216293334961 ;  /* 0xbfb8aa3b494a7820 */ /* 0x001fe20000410000 */
[----:B------:R-:W-:-:S06]  /*8f40*/  FMUL.FTZ R77, R131, -1.4426950216293334961 ;  /* 0xbfb8aa3b834d7820 */ /* 0x000fcc0000410000 */
[----:B------:R-:W0:Y:S01]  /*8f50*/  MUFU.EX2 R74, R74 ;  /* 0x0000004a004a7308 */ /* 0x000e220000000800 */
[----:B------:R-:W-:Y:S02]  /*8f60*/  FMUL.FTZ R128, R53, R128 ;  /* 0x0000008035807220 */ /* 0x000fe40000410000 */
[----:B------:R-:W3:Y:S01]  /*8f70*/  LDL.LU R53, [R1+0x130] ;  /* 0x0001300001357983 */ /* 0x000ee20000300800 */
[----:B-1----:R-:W-:Y:S01]  /*8f80*/  FMUL.FTZ R127, R127, R75 ;  /* 0x0000004b7f7f7220 */ /* 0x002fe20000410000 */
[----:B------:R-:W-:-:S03]  /*8f90*/  FMUL.FTZ R75, R130, -1.4426950216293334961 ;  /* 0xbfb8aa3b824b7820 */ /* 0x000fc60000410000 */
[----:B------:R-:W-:Y:S08]  /*8fa0*/  MUFU.EX2 R77, R77 ;  /* 0x0000004d004d7308 */ /* 0x000ff00000000800 */
[----:B------:R-:W1:Y:S01]  /*8fb0*/  MUFU.EX2 R75, R75 ;  /* 0x0000004b004b7308 */ /* 0x000e620000000800 */
[----:B0-----:R-:W-:-:S07]  /*8fc0*/  FADD.FTZ R74, R74, 1 ;  /* 0x3f8000004a4a7421 */ /* 0x001fce0000010000 */
[----:B------:R0:W0:Y:S01]  /*8fd0*/  MUFU.RCP R129, R74 ;  /* 0x0000004a00817308 */ /* 0x0000220000001000 */
[----:B-1----:R-:W-:Y:S01]  /*8fe0*/  FADD.FTZ R75, R75, 1 ;  /* 0x3f8000004b4b7421 */ /* 0x002fe20000010000 */
[----:B0-----:R-:W-:-:S06]  /*8ff0*/  FADD.FTZ R74, R77, 1 ;  /* 0x3f8000004d4a7421 */ /* 0x001fcc0000010000 */
[----:B------:R-:W0:Y:S08]  /*9000*/  MUFU.RCP R75, R75 ;  /* 0x0000004b004b7308 */ /* 0x000e300000001000 */
[----:B------:R-:W1:Y:S01]  /*9010*/  MUFU.RCP R74, R74 ;  /* 0x0000004a004a7308 */ /* 0x000e620000001000 */
[----:B------:R-:W-:Y:S01]  /*9020*/  FMUL.FTZ R129, R73, R129 ;  /* 0x0000008149817220 */ /* 0x000fe20000410000 */
[----:B------:R-:W-:Y:S01]  /*9030*/  FMUL.FTZ R73, R60, -1.4426950216293334961 ;  /* 0xbfb8aa3b3c497820 */ /* 0x000fe20000410000 */
[----:B0-----:R-:W-:Y:S01]  /*9040*/  FMUL.FTZ R130, R130, R75 ;  /* 0x0000004b82827220 */ /* 0x001fe20000410000 */
[----:B------:R-:W-:-:S04]  /*9050*/  FMUL.FTZ R75, R72, -1.4426950216293334961 ;  /* 0xbfb8aa3b484b7820 */ /* 0x000fc80000410000 */
[----:B------:R-:W0:Y:S01]  /*9060*/  MUFU.EX2 R73, R73 ;  /* 0x0000004900497308 */ /* 0x000e220000000800 */
[----:B-1----:R-:W-:Y:S01]  /*9070*/  FMUL.FTZ R131, R131, R74 ;  /* 0x0000004a83837220 */ /* 0x002fe20000410000 */
[----:B------:R-:W-:-:S06]  /*9080*/  FMUL.FTZ R74, R134, -1.4426950216293334961 ;  /* 0xbfb8aa3b864a7820 */ /* 0x000fcc0000410000 */
[----:B------:R-:W1:Y:S08]  /*9090*/  MUFU.EX2 R75, R75 ;  /* 0x0000004b004b7308 */ /* 0x000e700000000800 */
[----:B------:R-:W2:Y:S01]  /*90a0*/  MUFU.EX2 R74, R74 ;  /* 0x0000004a004a7308 */ /* 0x000ea20000000800 */
[----:B0-----:R-:W-:Y:S01]  /*90b0*/  FADD.FTZ R73, R73, 1 ;  /* 0x3f80000049497421 */ /* 0x001fe20000010000 */
[----:B-1----:R-:W-:-:S06]  /*90c0*/  FADD.FTZ R75, R75, 1 ;  /* 0x3f8000004b4b7421 */ /* 0x002fcc0000010000 */
[----:B------:R2:W-:Y:S08]  /*90d0*/  MUFU.RCP R132, R73 ;  /* 0x0000004900847308 */ /* 0x0005f00000001000 */
[----:B------:R-:W0:Y:S01]  /*90e0*/  MUFU.RCP R133, R75 ;  /* 0x0000004b00857308 */ /* 0x000e220000001000 */
[----:B--2---:R-:W-:Y:S01]  /*90f0*/  FADD.FTZ R73, R74, 1 ;  /* 0x3f8000004a497421 */ /* 0x004fe20000010000 */
[----:B------:R-:W-:-:S06]  /*9100*/  FMUL.FTZ R74, R135, -1.4426950216293334961 ;  /* 0xbfb8aa3b874a7820 */ /* 0x000fcc0000410000 */
[----:B------:R-:W1:Y:S08]  /*9110*/  MUFU.RCP R73, R73 ;  /* 0x0000004900497308 */ /* 0x000e700000001000 */
[----:B------:R-:W2:Y:S01]  /*9120*/  MUFU.EX2 R74, R74 ;  /* 0x0000004a004a7308 */ /* 0x000ea20000000800 */
[----:B0-----:R-:W-:Y:S01]  /*9130*/  FMUL.FTZ R133, R72, R133 ;  /* 0x0000008548857220 */ /* 0x001fe20000410000 */
[----:B------:R-:W-:Y:S01]  /*9140*/  FMUL.FTZ R72, R52, -1.4426950216293334961 ;  /* 0xbfb8aa3b34487820 */ /* 0x000fe20000410000 */
[----:B-1----:R-:W-:Y:S01]  /*9150*/  FMUL.FTZ R134, R134, R73 ;  /* 0x0000004986867220 */ /* 0x002fe20000410000 */
[----:B------:R-:W-:-:S04]  /*9160*/  FMUL.FTZ R73, R137, -1.4426950216293334961 ;  /* 0xbfb8aa3b89497820 */ /* 0x000fc80000410000 */
[----:B------:R-:W0:Y:S01]  /*9170*/  MUFU.EX2 R72, R72 ;  /* 0x0000004800487308 */ /* 0x000e220000000800 */
[----:B--2---:R-:W-:-:S07]  /*9180*/  FADD.FTZ R74, R74, 1 ;  /* 0x3f8000004a4a7421 */ /* 0x004fce0000010000 */
[----:B------:R-:W1:Y:S08]  /*9190*/  MUFU.EX2 R73, R73 ;  /* 0x0000004900497308 */ /* 0x000e700000000800 */
[----:B------:R-:W2:Y:S01]  /*91a0*/  MUFU.RCP R74, R74 ;  /* 0x0000004a004a7308 */ /* 0x000ea20000001000 */
[----:B0-----:R-:W-:-:S07]  /*91b0*/  FADD.FTZ R72, R72, 1 ;  /* 0x3f80000048487421 */ /* 0x001fce0000010000 */
[----:B------:R1:W-:Y:S02]  /*91c0*/  MUFU.RCP R136, R72 ;  /* 0x0000004800887308 */ /* 0x0003e40000001000 */
[----:B-1----:R-:W-:Y:S01]  /*91d0*/  FADD.FTZ R72, R73, 1 ;  /* 0x3f80000049487421 */ /* 0x002fe20000010000 */
[----:B--2---:R-:W-:Y:S01]  /*91e0*/  FMUL.FTZ R135, R135, R74 ;  /* 0x0000004a87877220 */ /* 0x004fe20000410000 */
[----:B------:R-:W-:Y:S01]  /*91f0*/  FMUL.FTZ R73, R138, -1.4426950216293334961 ;  /* 0xbfb8aa3b8a497820 */ /* 0x000fe20000410000 */
[----:B------:R-:W-:-:S03]  /*9200*/  FMUL.FTZ R74, R139, -1.4426950216293334961 ;  /* 0xbfb8aa3b8b4a7820 */ /* 0x000fc60000410000 */
[----:B------:R-:W0:Y:S08]  /*9210*/  MUFU.RCP R72, R72 ;  /* 0x0000004800487308 */ /* 0x000e300000001000 */
[----:B------:R-:W1:Y:S08]  /*9220*/  MUFU.EX2 R73, R73 ;  /* 0x0000004900497308 */ /* 0x000e700000000800 */
[----:B------:R-:W2:Y:S01]  /*9230*/  MUFU.EX2 R74, R74 ;  /* 0x0000004a004a7308 */ /* 0x000ea20000000800 */
[----:B0-----:R-:W-:Y:S01]  /*9240*/  FMUL.FTZ R137, R137, R72 ;  /* 0x0000004889897220 */ /* 0x001fe20000410000 */
[----:B------:R-:W-:Y:S01]  /*9250*/  FMUL.FTZ R75, R59, -1.4426950216293334961 ;  /* 0xbfb8aa3b3b4b7820 */ /* 0x000fe20000410000 */
[----:B-1----:R-:W-:Y:S01]  /*9260*/  FADD.FTZ R73, R73, 1 ;  /* 0x3f80000049497421 */ /* 0x002fe20000010000 */
[----:B--2---:R-:W-:-:S05]  /*9270*/  FADD.FTZ R72, R74, 1 ;  /* 0x3f8000004a487421 */ /* 0x004fca0000010000 */
[----:B------:R-:W0:Y:S08]  /*9280*/  MUFU.RCP R73, R73 ;  /* 0x0000004900497308 */ /* 0x000e300000001000 */
[----:B------:R-:W1:Y:S08]  /*9290*/  MUFU.RCP R72, R72 ;  /* 0x0000004800487308 */ /* 0x000e700000001000 */
[----:B------:R-:W2:Y:S01]  /*92a0*/  MUFU.EX2 R75, R75 ;  /* 0x0000004b004b7308 */ /* 0x000ea20000000800 */
[----:B0-----:R-:W-:Y:S01]  /*92b0*/  FMUL.FTZ R138, R138, R73 ;  /* 0x000000498a8a7220 */ /* 0x001fe20000410000 */
[----:B------:R-:W-:Y:S01]  /*92c0*/  FMUL.FTZ R73, R146, -1.4426950216293334961 ;  /* 0xbfb8aa3b92497820 */ /* 0x000fe20000410000 */
[----:B------:R-:W-:Y:S01]  /*92d0*/  FMUL.FTZ R74, R145, -1.4426950216293334961 ;  /* 0xbfb8aa3b914a7820 */ /* 0x000fe20000410000 */
[----:B-1----:R-:W-:Y:S01]  /*92e0*/  FMUL.FTZ R139, R139, R72 ;  /* 0x000000488b8b7220 */ /* 0x002fe20000410000 */
[----:B------:R-:W-:-:S03]  /*92f0*/  FMUL.FTZ R72, R147, -1.4426950216293334961 ;  /* 0xbfb8aa3b93487820 */ /* 0x000fc60000410000 */
[----:B------:R-:W0:Y:S01]  /*9300*/  MUFU.EX2 R73, R73 ;  /* 0x0000004900497308 */ /* 0x000e220000000800 */
[----:B--2---:R-:W-:-:S07]  /*9310*/  FADD.FTZ R75, R75, 1 ;  /* 0x3f8000004b4b7421 */ /* 0x004fce0000010000 */
[----:B------:R-:W1:Y:S08]  /*9320*/  MUFU.EX2 R72, R72 ;  /* 0x0000004800487308 */ /* 0x000e700000000800 */
[----:B------:R2:W-:Y:S02]  /*9330*/  MUFU.RCP R140, R75 ;  /* 0x0000004b008c7308 */ /* 0x0005e40000001000 */
[----:B--2---:R-:W-:-:S06]  /*9340*/  FMUL.FTZ R75, R143, -1.4426950216293334961 ;  /* 0xbfb8aa3b8f4b7820 */ /* 0x004fcc0000410000 */
        /* <DEDUP_REMOVED lines=11> */
[----:B------:R-:W-:Y:S02]  /*9400*/  FMUL.FTZ R132, R60, R132 ;  /* 0x000000843c847220 */ /* 0x000fe40000410000 */
[----:B------:R-:W3:Y:S05]  /*9410*/  LDL.LU R60, [R1+0x12c] ;  /* 0x00012c00013c7983 */ /* 0x000eea0000300800 */
[----:B------:R-:W4:Y:S01]  /*9420*/  MUFU.RCP R75, R75 ;  /* 0x0000004b004b7308 */ /* 0x000f220000001000 */
[----:B--2---:R-:W-:-:S07]  /*9430*/  FMUL.FTZ R146, R146, R73 ;  /* 0x0000004992927220 */ /* 0x004fce0000410000 */
[----:B------:R-:W2:Y:S01]  /*9440*/  MUFU.RCP R144, R79 ;  /* 0x0000004f00907308 */ /* 0x000ea20000001000 */
[----:B0-----:R-:W-:Y:S01]  /*9450*/  FMUL.FTZ R147, R147, R72 ;  /* 0x0000004893937220 */ /* 0x001fe20000410000 */
[----:B------:R-:W-:Y:S02]  /*9460*/  IADD3.X R73, RZ, R48, RZ, P4, !PT ;  /* 0x00000030ff497210 */ /* 0x000fe400027fe4ff */
[----:B------:R-:W-:Y:S01]  /*9470*/  LEA R72, P4, R2, UR8, 0x1 ;  /* 0x0000000802487c11 */ /* 0x000fe2000f8808ff */
[----:B------:R-:W-:Y:S01]  /*9480*/  FMUL.FTZ R136, R52, R136 ;  /* 0x0000008834887220 */ /* 0x000fe20000410000 */
[----:B------:R-:W-:Y:S01]  /*9490*/  FMUL.FTZ R140, R59, R140 ;  /* 0x0000008c3b8c7220 */ /* 0x000fe20000410000 */
[----:B------:R-:W3:Y:S01]  /*94a0*/  LDL.LU R52, [R1+0x128] ;  /* 0x0001280001347983 */ /* 0x000ee20000300800 */
[----:B-1----:R-:W-:Y:S01]  /*94b0*/  FMUL.FTZ R145, R145, R74 ;  /* 0x0000004a91917220 */ /* 0x002fe20000410000 */
[----:B------:R-:W-:Y:S02]  /*94c0*/  LEA.HI.X R73, R2, UR9, R73, 0x1, P4 ;  /* 0x0000000902497c11 */ /* 0x000fe4000a0f0c49 */
[----:B------:R-:W3:Y:S01]  /*94d0*/  LDL.LU R59, [R1+0x124] ;  /* 0x00012400013b7983 */ /* 0x000ee20000300800 */
[----:B------:R-:W-:Y:S01]  /*94e0*/  LEA R74, P4, R69, UR8, 0x1 ;  /* 0x00000008454a7c11 */ /* 0x000fe2000f8808ff */
[----:B----4-:R-:W-:-:S03]  /*94f0*/  FMUL.FTZ R143, R143, R75 ;  /* 0x0000004b8f8f7220 */ /* 0x010fc60000410000 */
[----:B------:R-:W-:Y:S01]  /*9500*/  LEA.HI.X R75, R69, UR9, R58, 0x1, P4 ;  /* 0x00000009454b7c11 */ /* 0x000fe2000a0f0c3a */
[----:B--2---:R-:W-:Y:S02]  /*9510*/  FMUL.FTZ R144, R51, R144 ;  /* 0x0000009033907220 */ /* 0x004fe40000410000 */
[----:B------:R-:W2:Y:S04]  /*9520*/  LDL.LU R51, [R1+0x120] ;  /* 0x0001200001337983 */ /* 0x000ea80000300800 */
[----:B------:R-:W4:Y:S01]  /*9530*/  LDL.LU R58, [R1+0x11c] ;  /* 0x00011c00013a7983 */ /* 0x000f220000300800 */
[----:B------:R-:W-:Y:S01]  /*9540*/  FMUL.FTZ R77, R141, -1.4426950216293334961 ;  /* 0xbfb8aa3b8d4d7820 */ /* 0x000fe20000410000 */
[----:B------:R-:W-:Y:S08]  /*9550*/  MUFU.EX2 R80, R80 ;  /* 0x0000005000507308 */ /* 0x000ff00000000800 */
[----:B------:R-:W0:Y:S02]  /*9560*/  MUFU.EX2 R77, R77 ;  /* 0x0000004d004d7308 */ /* 0x000e240000000800 */
[----:B0-----:R-:W-:-:S06]  /*9570*/  FADD.FTZ R77, R77, 1 ;  /* 0x3f8000004d4d7421 */ /* 0x001fcc0000010000 */
[----:B------:R0:W1:Y:S02]  /*9580*/  MUFU.RCP R78, R77 ;  /* 0x0000004d004e7308 */ /* 0x0000640000001000 */
[----:B0-----:R-:W-:-:S06]  /*9590*/  FADD.FTZ R77, R80, 1 ;  /* 0x3f800000504d7421 */ /* 0x001fcc0000010000 */
[----:B------:R-:W0:Y:S01]  /*95a0*/  MUFU.RCP R77, R77 ;  /* 0x0000004d004d7308 */ /* 0x000e220000001000 */
[----:B------:R-:W-:Y:S01]  /*95b0*/  LEA R76, P4, R68, UR8, 0x1 ;  /* 0x00000008444c7c11 */ /* 0x000fe2000f8808ff */
[----:B-1----:R-:W-:Y:S01]  /*95c0*/  FMUL.FTZ R141, R141, R78 ;  /* 0x0000004e8d8d7220 */ /* 0x002fe20000410000 */
[----:B0-----:R-:W-:Y:S02]  /*95d0*/  FMUL.FTZ R142, R142, R77 ;  /* 0x0000004d8e8e7220 */ /* 0x001fe40000410000 */
[----:B------:R-:W-:Y:S02]  /*95e0*/  LEA.HI.X R77, R68, UR9, R50, 0x1, P4 ;  /* 0x00000009444d7c11 */ /* 0x000fe4000a0f0c32 */
[C---:B------:R-:W-:Y:S01]  /*95f0*/  LEA R68, P4, R67.reuse, UR8, 0x1 ;  /* 0x0000000843447c11 */ /* 0x040fe2000f8808ff */
[----:B------:R-:W2:Y:S03]  /*9600*/  LDL.LU R50, [R1+0x118] ;  /* 0x0001180001327983 */ /* 0x000ea60000300800 */
[----:B------:R-:W-:-:S02]  /*9610*/  LEA.HI.X R69, R67, UR9, R57, 0x1, P4 ;  /* 0x0000000943457c11 */ /* 0x000fc4000a0f0c39 */
[C---:B------:R-:W-:Y:S01]  /*9620*/  LEA R78, P4, R66.reuse, UR8, 0x1 ;  /* 0x00000008424e7c11 */ /* 0x040fe2000f8808ff */
[----:B------:R-:W2:Y:S03]  /*9630*/  LDL.LU R57, [R1+0x114] ;  /* 0x0001140001397983 */ /* 0x000ea60000300800 */
[----:B------:R-:W-:Y:S02]  /*9640*/  LEA.HI.X R79, R66, UR9, R49, 0x1, P4 ;  /* 0x00000009424f7c11 */ /* 0x000fe4000a0f0c31 */
[C---:B------:R-:W-:Y:S01]  /*9650*/  LEA R66, P4, R63.reuse, UR8, 0x1 ;  /* 0x000000083f427c11 */ /* 0x040fe2000f8808ff */
[----:B------:R-:W2:Y:S03]  /*9660*/  LDL.LU R49, [R1+0x110] ;  /* 0x0001100001317983 */ /* 0x000ea60000300800 */
[----:B------:R-:W-:-:S02]  /*9670*/  LEA.HI.X R67, R63, UR9, R56, 0x1, P4 ;  /* 0x000000093f437c11 */ /* 0x000fc4000a0f0c38 */
[C---:B------:R-:W-:Y:S01]  /*9680*/  LEA R80, P4, R61.reuse, UR8, 0x1 ;  /* 0x000000083d507c11 */ /* 0x040fe2000f8808ff */
[----:B------:R-:W2:Y:S03]  /*9690*/  LDL.LU R56, [R1+0x10c] ;  /* 0x00010c0001387983 */ /* 0x000ea60000300800 */
[----:B------:R-:W-:Y:S02]  /*96a0*/  LEA.HI.X R81, R61, UR9, R164, 0x1, P4 ;  /* 0x000000093d517c11 */ /* 0x000fe4000a0f0ca4 */
[----:B------:R-:W2:Y:S01]  /*96b0*/  LDL.LU R164, [R1+0x108] ;  /* 0x0001080001a47983 */ /* 0x000ea20000300800 */
[----:B---3--:R-:W-:-:S04]  /*96c0*/  LEA R82, P4, R60, UR8, 0x1 ;  /* 0x000000083c527c11 */ /* 0x008fc8000f8808ff */
[----:B------:R-:W-:Y:S02]  /*96d0*/  LEA.HI.X R83, R60, UR9, R55, 0x1, P4 ;  /* 0x000000093c537c11 */ /* 0x000fe4000a0f0c37 */
[----:B------:R-:W3:Y:S01]  /*96e0*/  LDL.LU R55, [R1+0x104] ;  /* 0x0001040001377983 */ /* 0x000ee20000300800 */
[----:B------:R-:W-:-:S04]  /*96f0*/  LEA R60, P4, R59, UR8, 0x1 ;  /* 0x000000083b3c7c11 */ /* 0x000fc8000f8808ff */
[----:B------:R-:W-:Y:S02]  /*9700*/  LEA.HI.X R61, R59, UR9, R54, 0x1, P4 ;  /* 0x000000093b3d7c11 */ /* 0x000fe4000a0f0c36 */
[----:B------:R-:W3:Y:S04]  /*9710*/  LDL.LU R54, [R1+0x100] ;  /* 0x0001000001367983 */ /* 0x000ee80000300800 */
[----:B------:R-:W3:Y:S01]  /*9720*/  LDL.LU R93, [R1+0x88] ;  /* 0x00008800015d7983 */ /* 0x000ee20000300800 */
[----:B----4-:R-:W-:-:S04]  /*9730*/  LEA R84, P4, R58, UR8, 0x1 ;  /* 0x000000083a547c11 */ /* 0x010fc8000f8808ff */
[----:B------:R-:W-:Y:S02]  /*9740*/  LEA.HI.X R85, R58, UR9, R53, 0x1, P4 ;  /* 0x000000093a557c11 */ /* 0x000fe4000a0f0c35 */
[----:B------:R-:W4:Y:S04]  /*9750*/  LDL.LU R53, [R1+0xfc] ;  /* 0x0000fc0001357983 */ /* 0x000f280000300800 */
[----:B------:R-:W4:Y:S04]  /*9760*/  LDL.LU R92, [R1+0x8c] ;  /* 0x00008c00015c7983 */ /* 0x000f280000300800 */
[----:B------:R-:W4:Y:S01]  /*9770*/  LDL.LU R116, [R1+0x90] ;  /* 0x0000900001747983 */ /* 0x000f220000300800 */
[----:B--2---:R-:W-:-:S04]  /*9780*/  LEA R58, P4, R57, UR8, 0x1 ;  /* 0x00000008393a7c11 */ /* 0x004fc8000f8808ff */
[----:B------:R-:W-:Y:S02]  /*9790*/  LEA.HI.X R59, R57, UR9, R52, 0x1, P4 ;  /* 0x00000009393b7c11 */ /* 0x000fe4000a0f0c34 */
[----:B------:R-:W2:Y:S01]  /*97a0*/  LDL.LU R52, [R1+0xf8] ;  /* 0x0000f80001347983 */ /* 0x000ea20000300800 */
[----:B------:R-:W-:-:S04]  /*97b0*/  LEA R86, P4, R56, UR8, 0x1 ;  /* 0x0000000838567c11 */ /* 0x000fc8000f8808ff */
[----:B------:R-:W-:Y:S02]  /*97c0*/  LEA.HI.X R87, R56, UR9, R51, 0x1, P4 ;  /* 0x0000000938577c11 */ /* 0x000fe4000a0f0c33 */
[----:B------:R-:W2:Y:S04]  /*97d0*/  LDL.LU R51, [R1+0xf4] ;  /* 0x0000f40001337983 */ /* 0x000ea80000300800 */
[----:B------:R-:W2:Y:S04]  /*97e0*/  LDL.LU R117, [R1+0x94] ;  /* 0x0000940001757983 */ /* 0x000ea80000300800 */
[----:B------:R-:W2:Y:S04]  /*97f0*/  LDL.LU R115, [R1+0x98] ;  /* 0x0000980001737983 */ /* 0x000ea80000300800 */
[----:B------:R-:W2:Y:S04]  /*9800*/  LDL.LU R112, [R1+0x9c] ;  /* 0x00009c0001707983 */ /* 0x000ea80000300800 */
[----:B------:R-:W2:Y:S04]  /*9810*/  LDL.LU R113, [R1+0x58] ;  /* 0x0000580001717983 */ /* 0x000ea80000300800 */
[----:B------:R-:W2:Y:S04]  /*9820*/  LDL.LU R111, [R1+0xa0] ;  /* 0x0000a000016f7983 */ /* 0x000ea80000300800 */
[----:B------:R-:W2:Y:S01]  /*9830*/  LDL.LU R110, [R1+0x5c] ;  /* 0x00005c00016e7983 */ /* 0x000ea20000300800 */
[----:B---3--:R-:W-:-:S04]  /*9840*/  LEA R56, P4, R55, UR8, 0x1 ;  /* 0x0000000837387c11 */ /* 0x008fc8000f8808ff */
[----:B------:R-:W-:Y:S02]  /*9850*/  LEA.HI.X R57, R55, UR9, R50, 0x1, P4 ;  /* 0x0000000937397c11 */ /* 0x000fe4000a0f0c32 */
[----:B------:R-:W3:Y:S04]  /*9860*/  LDL.LU R50, [R1+0xf0] ;  /* 0x0000f00001327983 */ /* 0x000ee80000300800 */
[----:B------:R-:W3:Y:S04]  /*9870*/  LDL.LU R108, [R1+0xa4] ;  /* 0x0000a400016c7983 */ /* 0x000ee80000300800 */
[----:B------:R-:W3:Y:S04]  /*9880*/  LDL.LU R109, [R1+0x60] ;  /* 0x00006000016d7983 */ /* 0x000ee80000300800 */
[----:B------:R-:W3:Y:S04]  /*9890*/  LDL.LU R106, [R1+0xa8] ;  /* 0x0000a800016a7983 */ /* 0x000ee80000300800 */
[----:B------:R-:W3:Y:S01]  /*98a0*/  LDL.LU R107, [R1+0x64] ;  /* 0x00006400016b7983 */ /* 0x000ee20000300800 */
[----:B------:R-:W-:-:S03]  /*98b0*/  LEA R88, P4, R54, UR8, 0x1 ;  /* 0x0000000836587c11 */ /* 0x000fc6000f8808ff */
[----:B------:R-:W3:Y:S04]  /*98c0*/  LDL.LU R104, [R1+0xac] ;  /* 0x0000ac0001687983 */ /* 0x000ee80000300800 */
[----:B------:R-:W3:Y:S01]  /*98d0*/  LDL.LU R105, [R1+0x68] ;  /* 0x0000680001697983 */ /* 0x000ee20000300800 */
[----:B------:R-:W-:-:S03]  /*98e0*/  LEA.HI.X R89, R54, UR9, R49, 0x1, P4 ;  /* 0x0000000936597c11 */ /* 0x000fc6000a0f0c31 */
[----:B------:R-:W3:Y:S01]  /*98f0*/  LDL.LU R102, [R1+0xb0] ;  /* 0x0000b00001667983 */ /* 0x000ee20000300800 */
[----:B----4-:R-:W-:-:S03]  /*9900*/  LEA R54, P4, R53, UR8, 0x1 ;  /* 0x0000000835367c11 */ /* 0x010fc6000f8808ff */
[----:B------:R-:W4:Y:S04]  /*9910*/  LDL.LU R103, [R1+0x6c] ;  /* 0x00006c0001677983 */ /* 0x000f280000300800 */
[----:B------:R-:W4:Y:S04]  /*9920*/  LDL.LU R101, [R1+0x70] ;  /* 0x0000700001657983 */ /* 0x000f280000300800 */
[----:B------:R-:W4:Y:S01]  /*9930*/  LDL.LU R49, [R1+0xec] ;  /* 0x0000ec0001317983 */ /* 0x000f220000300800 */
[----:B------:R-:W-:-:S03]  /*9940*/  LEA.HI.X R55, R53, UR9, R164, 0x1, P4 ;  /* 0x0000000935377c11 */ /* 0x000fc6000a0f0ca4 */
[----:B------:R-:W4:Y:S04]  /*9950*/  LDL.LU R164, [R1+0xe8] ;  /* 0x0000e80001a47983 */ /* 0x000f280000300800 */
[----:B------:R-:W4:Y:S04]  /*9960*/  LDL.LU R161, [R1+0xb4] ;  /* 0x0000b40001a17983 */ /* 0x000f280000300800 */
[----:B------:R-:W4:Y:S04]  /*9970*/  LDL.LU R162, [R1+0x78] ;  /* 0x0000780001a27983 */ /* 0x000f280000300800 */
[----:B------:R-:W4:Y:S04]  /*9980*/  LDL.LU R163, [R1+0x74] ;  /* 0x0000740001a37983 */ /* 0x000f280000300800 */
[----:B------:R-:W4:Y:S04]  /*9990*/  LDL.LU R158, [R1+0x7c] ;  /* 0x00007c00019e7983 */ /* 0x000f280000300800 */
[----:B------:R-:W4:Y:S04]  /*99a0*/  LDL.LU R165, [R1+0x80] ;  /* 0x0000800001a57983 */ /* 0x000f280000300800 */
[----:B------:R-:W4:Y:S01]  /*99b0*/  LDL.LU R159, [R1+0x84] ;  /* 0x00008400019f7983 */ /* 0x000f220000300800 */
[----:B------:R-:W-:-:S02]  /*99c0*/  PRMT R2, R100, 0x7632, R2 ;  /* 0x0000763264027816 */ /* 0x000fc40000000002 */
[----:B------:R-:W-:Y:S01]  /*99d0*/  IADD3.X R63, RZ, R48, RZ, P6, !PT ;  /* 0x00000030ff3f7210 */ /* 0x000fe200037fe4ff */
[----:B------:R-:W-:Y:S01]  /*99e0*/  STG.E.U16 desc[UR16][R72.64], R100 ;  /* 0x0000006448007986 */ /* 0x000fe2000c101510 */
[----:B--2---:R-:W-:-:S03]  /*99f0*/  LEA R90, P4, R52, UR8, 0x1 ;  /* 0x00000008345a7c11 */ /* 0x004fc6000f8808ff */
[----:B------:R-:W2:Y:S01]  /*9a00*/  LDL.LU R160, [R1+0x18] ;  /* 0x0000180001a07983 */ /* 0x000ea20000300800 */
[----:B------:R-:W-:Y:S02]  /*9a10*/  LEA.HI.X R91, R52, UR9, R93, 0x1, P4 ;  /* 0x00000009345b7c11 */ /* 0x000fe4000a0f0c5d */
[----:B------:R-:W-:-:S04]  /*9a20*/  LEA R52, P4, R51, UR8, 0x1 ;  /* 0x0000000833347c11 */ /* 0x000fc8000f8808ff */
[----:B------:R-:W-:Y:S01]  /*9a30*/  LEA.HI.X R53, R51, UR9, R92, 0x1, P4 ;  /* 0x0000000933357c11 */ /* 0x000fe2000a0f0c5c */
[----:B------:R0:W-:Y:S02]  /*9a40*/  STG.E.U16 desc[UR16][R72.64+0x2], R2 ;  /* 0x0000020248007986 */ /* 0x0001e4000c101510 */
[----:B0-----:R-:W-:Y:S02]  /*9a50*/  F2FP.BF16.F32.PACK_AB R2, R99, R98 ;  /* 0x000000626302723e */ /* 0x001fe400000010ff */
[----:B---3--:R-:W-:-:S04]  /*9a60*/  LEA R92, P4, R50, UR8, 0x1 ;  /* 0x00000008325c7c11 */ /* 0x008fc8000f8808ff */
[----:B------:R-:W-:Y:S02]  /*9a70*/  LEA.HI.X R93, R50, UR9, R116, 0x1, P4 ;  /* 0x00000009325d7c11 */ /* 0x000fe4000a0f0c74 */
[----:B----4-:R-:W-:-:S04]  /*9a80*/  LEA R50, P4, R49, UR8, 0x1 ;  /* 0x0000000831327c11 */ /* 0x010fc8000f8808ff */
[----:B------:R-:W-:Y:S02]  /*9a90*/  LEA.HI.X R51, R49, UR9, R117, 0x1, P4 ;  /* 0x0000000931337c11 */ /* 0x000fe4000a0f0c75 */
[----:B------:R-:W-:-:S04]  /*9aa0*/  LEA R116, P4, R164, UR8, 0x1 ;  /* 0x00000008a4747c11 */ /* 0x000fc8000f8808ff */
        /* <DEDUP_REMOVED lines=13> */
[C---:B------:R-:W-:Y:S02]  /*9b80*/  LEA R102, P4, R101.reuse, UR8, 0x1 ;  /* 0x0000000865667c11 */ /* 0x040fe4000f8808ff */
[----:B------:R-:W-:Y:S02]  /*9b90*/  IADD3.X R49, RZ, R48, RZ, P5, !PT ;  /* 0x00000030ff317210 */ /* 0x000fe40002ffe4ff */
[----:B------:R-:W-:Y:S02]  /*9ba0*/  LEA.HI.X R103, R101, UR9, R161, 0x1, P4 ;  /* 0x0000000965677c11 */ /* 0x000fe4000a0f0ca1 */
[----:B------:R-:W-:Y:S01]  /*9bb0*/  LEA R100, P4, R162, UR8, 0x1 ;  /* 0x00000008a2647c11 */ /* 0x000fe2000f8808ff */
[----:B------:R-:W2:Y:S01]  /*9bc0*/  LDL.LU R161, [R1+0x54] ;  /* 0x0000540001a17983 */ /* 0x000ea20000300800 */
[----:B------:R-:W-:-:S02]  /*9bd0*/  LEA R98, P5, R163, UR8, 0x1 ;  /* 0x00000008a3627c11 */ /* 0x000fc4000f8a08ff */
[----:B------:R-:W-:Y:S02]  /*9be0*/  LEA.HI.X R101, R162, UR9, R63, 0x1, P4 ;  /* 0x00000009a2657c11 */ /* 0x000fe4000a0f0c3f */
[----:B------:R-:W-:Y:S01]  /*9bf0*/  LEA.HI.X R99, R163, UR9, R49, 0x1, P5 ;  /* 0x00000009a3637c11 */ /* 0x000fe2000a8f0c31 */
[----:B------:R-:W3:Y:S04]  /*9c00*/  LDL.LU R162, [R1+0x4c] ;  /* 0x00004c0001a27983 */ /* 0x000ee80000300800 */
[----:B------:R-:W3:Y:S01]  /*9c10*/  LDL.LU R163, [R1+0x50] ;  /* 0x0000500001a37983 */ /* 0x000ee20000300800 */
[----:B------:R-:W-:Y:S02]  /*9c20*/  F2FP.BF16.F32.PACK_AB R164, R97, R95 ;  /* 0x0000005f61a4723e */ /* 0x000fe400000010ff */
[----:B------:R-:W-:Y:S01]  /*9c30*/  F2FP.BF16.F32.PACK_AB R63, R96, R94 ;  /* 0x0000005e603f723e */ /* 0x000fe200000010ff */
[----:B------:R-:W4:Y:S01]  /*9c40*/  LDL.LU R154, [R1+0x20] ;  /* 0x00002000019a7983 */ /* 0x000f220000300800 */
[----:B------:R-:W-:-:S02]  /*9c50*/  IADD3.X R95, RZ, R48, RZ, P2, !PT ;  /* 0x00000030ff5f7210 */ /* 0x000fc400017fe4ff */
[----:B------:R-:W-:Y:S01]  /*9c60*/  IADD3.X R49, RZ, R48, RZ, P3, !PT ;  /* 0x00000030ff317210 */ /* 0x000fe20001ffe4ff */
[----:B------:R-:W4:Y:S01]  /*9c70*/  LDL.LU R155, [R1+0x48] ;  /* 0x00004800019b7983 */ /* 0x000f220000300800 */
[----:B------:R-:W-:Y:S02]  /*9c80*/  LEA R96, P2, R158, UR8, 0x1 ;  /* 0x000000089e607c11 */ /* 0x000fe4000f8408ff */
[C---:B------:R-:W-:Y:S02]  /*9c90*/  LEA R94, P3, R165.reuse, UR8, 0x1 ;  /* 0x00000008a55e7c11 */ /* 0x040fe4000f8608ff */
[----:B------:R-:W-:Y:S02]  /*9ca0*/  PRMT R156, R2, 0x7632, R156 ;  /* 0x00007632029c7816 */ /* 0x000fe4000000009c */
[----:B------:R-:W-:Y:S02]  /*9cb0*/  LEA.HI.X R97, R158, UR9, R95, 0x1, P2 ;  /* 0x000000099e617c11 */ /* 0x000fe400090f0c5f */
[----:B------:R-:W-:-:S02]  /*9cc0*/  LEA.HI.X R95, R165, UR9, R49, 0x1, P3 ;  /* 0x00000009a55f7c11 */ /* 0x000fc400098f0c31 */
[----:B------:R-:W-:Y:S01]  /*9cd0*/  IADD3.X R49, RZ, R48, RZ, P1, !PT ;  /* 0x00000030ff317210 */ /* 0x000fe20000ffe4ff */
[----:B------:R-:W4:Y:S01]  /*9ce0*/  LDL.LU R165, [R1+0x44] ;  /* 0x0000440001a57983 */ /* 0x000f220000300800 */
[----:B------:R-:W-:-:S03]  /*9cf0*/  LEA R48, P1, R159, UR8, 0x1 ;  /* 0x000000089f307c11 */ /* 0x000fc6000f8208ff */
[----:B------:R0:W-:Y:S01]  /*9d00*/  STG.E.U16 desc[UR16][R72.64+0x6], R156 ;  /* 0x0000069c48007986 */ /* 0x0001e2000c101510 */
[----:B------:R-:W-:-:S03]  /*9d10*/  LEA.HI.X R49, R159, UR9, R49, 0x1, P1 ;  /* 0x000000099f317c11 */ /* 0x000fc600088f0c31 */
[----:B------:R1:W-:Y:S04]  /*9d20*/  STG.E.U16 desc[UR16][R72.64+0x4], R2 ;  /* 0x0000040248007986 */ /* 0x0003e8000c101510 */
[----:B------:R1:W-:Y:S04]  /*9d30*/  STG.E.U16 desc[UR16][R74.64+0x4], R164 ;  /* 0x000004a44a007986 */ /* 0x0003e8000c101510 */
[----:B0-----:R-:W4:Y:S04]  /*9d40*/  LDL.LU R156, [R1+0x24] ;  /* 0x00002400019c7983 */ /* 0x001f280000300800 */
[----:B------:R-:W4:Y:S01]  /*9d50*/  LDL.LU R157, [R1+0x3c] ;  /* 0x00003c00019d7983 */ /* 0x000f220000300800 */
[----:B-1----:R-:W-:-:S03]  /*9d60*/  PRMT R72, R164, 0x7632, R72 ;  /* 0x00007632a4487816 */ /* 0x002fc60000000048 */
[----:B------:R-:W4:Y:S04]  /*9d70*/  LDL.LU R158, [R1+0x34] ;  /* 0x00003400019e7983 */ /* 0x000f280000300800 */
[----:B------:R-:W4:Y:S01]  /*9d80*/  LDL.LU R159, [R1+0x38] ;  /* 0x00003800019f7983 */ /* 0x000f220000300800 */
[----:B------:R-:W-:-:S03]  /*9d90*/  PRMT R2, R63, 0x7610, R2 ;  /* 0x000076103f027816 */ /* 0x000fc60000000002 */
[----:B------:R-:W4:Y:S01]  /*9da0*/  LDL.LU R164, [R1+0x40] ;  /* 0x0000400001a47983 */ /* 0x000f220000300800 */
[----:B------:R-:W-:-:S03]  /*9db0*/  PRMT R63, R63, 0x7632, R63 ;  /* 0x000076323f3f7816 */ /* 0x000fc6000000003f */
[----:B------:R2:W-:Y:S04]  /*9dc0*/  STG.E.U16 desc[UR16][R74.64], R2 ;  /* 0x000000024a007986 */ /* 0x0005e8000c101510 */
[----:B------:R3:W-:Y:S01]  /*9dd0*/  STG.E.U16 desc[UR16][R74.64+0x2], R63 ;  /* 0x0000023f4a007986 */ /* 0x0007e2000c101510 */
[----:B--2---:R-:W-:-:S03]  /*9de0*/  F2FP.BF16.F32.PACK_AB R2, R160, R161 ;  /* 0x000000a1a002723e */ /* 0x004fc600000010ff */
[----:B------:R-:W2:Y:S04]  /*9df0*/  LDL.LU R160, [R1+0x2c] ;  /* 0x00002c0001a07983 */ /* 0x000ea80000300800 */
[----:B------:R-:W2:Y:S01]  /*9e00*/  LDL.LU R161, [R1+0x30] ;  /* 0x0000300001a17983 */ /* 0x000ea20000300800 */
[----:B---3--:R-:W-:-:S03]  /*9e10*/  F2FP.BF16.F32.PACK_AB R63, R162, R163 ;  /* 0x000000a3a23f723e */ /* 0x008fc600000010ff */
[----:B------:R-:W3:Y:S04]  /*9e20*/  LDL.LU R162, [R1+0x1c] ;  /* 0x00001c0001a27983 */ /* 0x000ee80000300800 */
[----:B------:R-:W3:Y:S01]  /*9e30*/  LDL.LU R163, [R1+0x28] ;  /* 0x0000280001a37983 */ /* 0x000ee20000300800 */
[----:B------:R-:W-:-:S03]  /*9e40*/  PRMT R73, R2, 0x7632, R73 ;  /* 0x0000763202497816 */ /* 0x000fc60000000049 */
[----:B------:R0:W-:Y:S04]  /*9e50*/  STG.E.U16 desc[UR16][R74.64+0x6], R72 ;  /* 0x000006484a007986 */ /* 0x0001e8000c101510 */
[----:B------:R4:W-:Y:S04]  /*9e60*/  STG.E.U16 desc[UR16][R76.64], R2 ;  /* 0x000000024c007986 */ /* 0x0009e8000c101510 */
[----:B------:R-:W-:Y:S01]  /*9e70*/  STG.E.U16 desc[UR16][R76.64+0x4], R63 ;  /* 0x0000043f4c007986 */ /* 0x000fe2000c101510 */
[----:B0-----:R-:W-:Y:S02]  /*9e80*/  PRMT R72, R63, 0x7632, R72 ;  /* 0x000076323f487816 */ /* 0x001fe40000000048 */
[----:B----4-:R-:W-:Y:S01]  /*9e90*/  F2FP.BF16.F32.PACK_AB R2, R154, R155 ;  /* 0x0000009b9a02723e */ /* 0x010fe200000010ff */
[----:B------:R0:W-:Y:S04]  /*9ea0*/  STG.E.U16 desc[UR16][R76.64+0x2], R73 ;  /* 0x000002494c007986 */ /* 0x0001e8000c101510 */
[----:B------:R-:W4:Y:S04]  /*9eb0*/  LDL.LU R154, [R1+0xe4] ;  /* 0x0000e400019a7983 */ /* 0x000f280000300800 */
[----:B------:R-:W4:Y:S04]  /*9ec0*/  LDL.LU R155, [R1+0xe0] ;  /* 0x0000e000019b7983 */ /* 0x000f280000300800 */
[----:B------:R-:W-:Y:S01]  /*9ed0*/  STG.E.U16 desc[UR16][R76.64+0x6], R72 ;  /* 0x000006484c007986 */ /* 0x000fe2000c101510 */
[----:B0-----:R-:W-:-:S03]  /*9ee0*/  PRMT R73, R2, 0x7632, R73 ;  /* 0x0000763202497816 */ /* 0x001fc60000000049 */
[----:B------:R0:W-:Y:S01]  /*9ef0*/  STG.E.U16 desc[UR16][R68.64], R2 ;  /* 0x0000000244007986 */ /* 0x0001e2000c101510 */
[----:B------:R-:W-:-:S03]  /*9f00*/  F2FP.BF16.F32.PACK_AB R63, R164, R165 ;  /* 0x000000a5a43f723e */ /* 0x000fc600000010ff */
[----:B------:R-:W4:Y:S01]  /*9f10*/  LDL.LU R165, [R1+0x10] ;  /* 0x0000100001a57983 */ /* 0x000f220000300800 */
[----:B0-----:R-:W-:Y:S02]  /*9f20*/  F2FP.BF16.F32.PACK_AB R2, R156, R157 ;  /* 0x0000009d9c02723e */ /* 0x001fe400000010ff */
[----:B------:R-:W-:Y:S01]  /*9f30*/  PRMT R72, R63, 0x7632, R72 ;  /* 0x000076323f487816 */ /* 0x000fe20000000048 */
[----:B------:R-:W4:Y:S04]  /*9f40*/  LDL.LU R164, [R1+0x4] ;  /* 0x0000040001a47983 */ /* 0x000f280000300800 */
[----:B------:R0:W-:Y:S04]  /*9f50*/  STG.E.U16 desc[UR16][R68.64+0x4], R63 ;  /* 0x0000043f44007986 */ /* 0x0001e8000c101510 */
[----:B------:R-:W4:Y:S04]  /*9f60*/  LDL.LU R76, [R1+0xc] ;  /* 0x00000c00014c7983 */ /* 0x000f280000300800 */
[----:B------:R-:W4:Y:S01]  /*9f70*/  LDL.LU R77, [R1] ;  /* 0x00000000014d7983 */ /* 0x000f220000300800 */
[----:B0-----:R-:W-:-:S03]  /*9f80*/  F2FP.BF16.F32.PACK_AB R63, R158, R159 ;  /* 0x0000009f9e3f723e */ /* 0x001fc600000010ff */
[----:B------:R-:W4:Y:S04]  /*9f90*/  LDL.LU R156, [R1+0xdc] ;  /* 0x0000dc00019c7983 */ /* 0x000f280000300800 */
[----:B------:R-:W4:Y:S04]  /*9fa0*/  LDL.LU R157, [R1+0xd8] ;  /* 0x0000d800019d7983 */ /* 0x000f280000300800 */
[----:B------:R-:W-:Y:S04]  /*9fb0*/  STG.E.U16 desc[UR16][R68.64+0x2], R73 ;  /* 0x0000024944007986 */ /* 0x000fe8000c101510 */
[----:B------:R0:W-:Y:S04]  /*9fc0*/  STG.E.U16 desc[UR16][R68.64+0x6], R72 ;  /* 0x0000064844007986 */ /* 0x0001e8000c101510 */
[----:B------:R-:W4:Y:S04]  /*9fd0*/  LDL.LU R158, [R1+0xd4] ;  /* 0x0000d400019e7983 */ /* 0x000f280000300800 */
[----:B------:R2:W-:Y:S01]  /*9fe0*/  STG.E.U16 desc[UR16][R78.64], R2 ;  /* 0x000000024e007986 */ /* 0x0005e2000c101510 */
[----:B0-----:R-:W-:-:S03]  /*9ff0*/  PRMT R69, R2, 0x7632, R69 ;  /* 0x0000763202457816 */ /* 0x001fc60000000045 */
[----:B------:R-:W4:Y:S01]  /*a000*/  LDL.LU R159, [R1+0xd0] ;  /* 0x0000d000019f7983 */ /* 0x000f220000300800 */
[----:B------:R-:W-:-:S03]  /*a010*/  PRMT R68, R63, 0x7632, R68 ;  /* 0x000076323f447816 */ /* 0x000fc60000000044 */
[----:B------:R3:W-:Y:S04]  /*a020*/  STG.E.U16 desc[UR16][R78.64+0x4], R63 ;  /* 0x0000043f4e007986 */ /* 0x0007e8000c101510 */
[----:B------:R-:W-:Y:S04]  /*a030*/  STG.E.U16 desc[UR16][R78.64+0x2], R69 ;  /* 0x000002454e007986 */ /* 0x000fe8000c101510 */
[----:B------:R0:W-:Y:S01]  /*a040*/  STG.E.U16 desc[UR16][R78.64+0x6], R68 ;  /* 0x000006444e007986 */ /* 0x0001e2000c101510 */
[----:B--2---:R-:W-:-:S03]  /*a050*/  F2FP.BF16.F32.PACK_AB R2, R160, R161 ;  /* 0x000000a1a002723e */ /* 0x004fc600000010ff */
[----:B------:R-:W2:Y:S04]  /*a060*/  LDL.LU R160, [R1+0xcc] ;  /* 0x0000cc0001a07983 */ /* 0x000ea80000300800 */
[----:B------:R-:W2:Y:S01]  /*a070*/  LDL.LU R161, [R1+0xc8] ;  /* 0x0000c80001a17983 */ /* 0x000ea20000300800 */
[----:B---3--:R-:W-:-:S03]  /*a080*/  F2FP.BF16.F32.PACK_AB R63, R162, R163 ;  /* 0x000000a3a23f723e */ /* 0x008fc600000010ff */
[----:B------:R-:W2:Y:S04]  /*a090*/  LDL.LU R162, [R1+0xc4] ;  /* 0x0000c40001a27983 */ /* 0x000ea80000300800 */
[----:B------:R-:W3:Y:S04]  /*a0a0*/  LDL.LU R163, [R1+0xc0] ;  /* 0x0000c00001a37983 */ /* 0x000ee80000300800 */
[----:B0-----:R-:W4:Y:S04]  /*a0b0*/  LDL.LU R78, [R1+0x14] ;  /* 0x00001400014e7983 */ /* 0x001f280000300800 */
[----:B------:R-:W2:Y:S01]  /*a0c0*/  LDL.LU R79, [R1+0x8] ;  /* 0x00000800014f7983 */ /* 0x000ea20000300800 */
[----:B------:R-:W-:-:S02]  /*a0d0*/  PRMT R72, R2, 0x7632, R72 ;  /* 0x0000763202487816 */ /* 0x000fc40000000048 */
[----:B------:R-:W-:Y:S02]  /*a0e0*/  PRMT R73, R63, 0x7610, R73 ;  /* 0x000076103f497816 */ /* 0x000fe40000000049 */
[----:B----4-:R-:W-:Y:S02]  /*a0f0*/  F2FP.BF16.F32.PACK_AB R74, R165, R78 ;  /* 0x0000004ea54a723e */ /* 0x010fe400000010ff */
[----:B------:R-:W3:Y:S01]  /*a100*/  LDL.LU R165, [R1+0xbc] ;  /* 0x0000bc0001a57983 */ /* 0x000ee20000300800 */
[----:B------:R-:W-:Y:S02]  /*a110*/  PRMT R75, R63, 0x7632, R75 ;  /* 0x000076323f4b7816 */ /* 0x000fe4000000004b */
[----:B--2---:R-:W-:Y:S01]  /*a120*/  F2FP.BF16.F32.PACK_AB R63, R79, R76 ;  /* 0x0000004c4f3f723e */ /* 0x004fe200000010ff */
[----:B------:R0:W-:Y:S03]  /*a130*/  STG.E.U16 desc[UR16][R66.64], R2 ;  /* 0x0000000242007986 */ /* 0x0001e6000c101510 */
[----:B------:R-:W-:Y:S01]  /*a140*/  PRMT R68, R63, 0x7632, R68 ;  /* 0x000076323f447816 */ /* 0x000fe20000000044 */
[----:B------:R-:W-:Y:S04]  /*a150*/  STG.E.U16 desc[UR16][R66.64+0x2], R72 ;  /* 0x0000024842007986 */ /* 0x000fe8000c101510 */
[----:B------:R-:W-:Y:S04]  /*a160*/  STG.E.U16 desc[UR16][R66.64+0x4], R73 ;  /* 0x0000044942007986 */ /* 0x000fe8000c101510 */
[----:B------:R1:W-:Y:S01]  /*a170*/  STG.E.U16 desc[UR16][R66.64+0x6], R75 ;  /* 0x0000064b42007986 */ /* 0x0003e2000c101510 */
[----:B0-----:R-:W-:-:S02]  /*a180*/  F2FP.BF16.F32.PACK_AB R2, R77, R164 ;  /* 0x000000a44d02723e */ /* 0x001fc400000010ff */
[----:B------:R-:W-:Y:S02]  /*a190*/  F2FP.BF16.F32.PACK_AB R161, R161, R162 ;  /* 0x000000a2a1a1723e */ /* 0x000fe400000010ff */
[----:B------:R-:W-:Y:S01]  /*a1a0*/  F2FP.BF16.F32.PACK_AB R159, R159, R160 ;  /* 0x000000a09f9f723e */ /* 0x000fe200000010ff */
[----:B------:R-:W-:Y:S01]  /*a1b0*/  STG.E.U16 desc[UR16][R80.64], R74 ;  /* 0x0000004a50007986 */ /* 0x000fe2000c101510 */
[----:B-1----:R-:W-:-:S03]  /*a1c0*/  PRMT R67, R74, 0x7632, R67 ;  /* 0x000076324a437816 */ /* 0x002fc60000000043 */
[----:B------:R0:W-:Y:S01]  /*a1d0*/  STG.E.U16 desc[UR16][R80.64+0x4], R63 ;  /* 0x0000043f50007986 */ /* 0x0001e2000c101510 */
[----:B------:R-:W-:-:S03]  /*a1e0*/  PRMT R66, R2, 0x7632, R66 ;  /* 0x0000763202427816 */ /* 0x000fc60000000042 */
[----:B------:R-:W-:Y:S04]  /*a1f0*/  STG.E.U16 desc[UR16][R80.64+0x2], R67 ;  /* 0x0000024350007986 */ /* 0x000fe8000c101510 */
[----:B------:R-:W-:Y:S01]  /*a200*/  STG.E.U16 desc[UR16][R80.64+0x6], R68 ;  /* 0x0000064450007986 */ /* 0x000fe2000c101510 */
[----:B------:R-:W-:-:S03]  /*a210*/  F2FP.BF16.F32.PACK_AB R157, R157, R158 ;  /* 0x0000009e9d9d723e */ /* 0x000fc600000010ff */
[----:B------:R1:W-:Y:S01]  /*a220*/  STG.E.U16 desc[UR16][R82.64], R2 ;  /* 0x0000000252007986 */ /* 0x0003e2000c101510 */
[----:B0-----:R-:W-:Y:S02]  /*a230*/  PRMT R63, R161, 0x7632, R63 ;  /* 0x00007632a13f7816 */ /* 0x001fe4000000003f */
[----:B------:R-:W-:Y:S01]  /*a240*/  F2FP.BF16.F32.PACK_AB R155, R155, R156 ;  /* 0x0000009c9b9b723e */ /* 0x000fe200000010ff */
[----:B------:R0:W-:Y:S01]  /*a250*/  STG.E.U16 desc[UR16][R82.64+0x2], R66 ;  /* 0x0000024252007986 */ /* 0x0001e2000c101510 */
[----:B------:R-:W-:Y:S02]  /*a260*/  F2FP.BF16.F32.PACK_AB R153, R153, R154 ;  /* 0x0000009a9999723e */ /* 0x000fe400000010ff */
[----:B------:R-:W-:Y:S02]  /*a270*/  F2FP.BF16.F32.PACK_AB R151, R151, R152 ;  /* 0x000000989797723e */ /* 0x000fe400000010ff */
[----:B-1----:R-:W-:Y:S02]  /*a280*/  PRMT R2, R159, 0x7632, R2 ;  /* 0x000076329f027816 */ /* 0x002fe40000000002 */
[----:B0-----:R-:W-:-:S02]  /*a290*/  PRMT R66, R155, 0x7632, R66 ;  /* 0x000076329b427816 */ /* 0x001fc40000000042 */
[----:B------:R-:W-:Y:S02]  /*a2a0*/  F2FP.BF16.F32.PACK_AB R149, R149, R150 ;  /* 0x000000969595723e */ /* 0x000fe400000010ff */
[----:B------:R-:W-:Y:S02]  /*a2b0*/  F2FP.BF16.F32.PACK_AB R0, R0, R148 ;  /* 0x000000940000723e */ /* 0x000fe400000010ff */
[----:B------:R-:W-:Y:S02]  /*a2c0*/  F2FP.BF16.F32.PACK_AB R3, R4, R3 ;  /* 0x000000030403723e */ /* 0x000fe400000010ff */
[----:B------:R-:W-:Y:S02]  /*a2d0*/  F2FP.BF16.F32.PACK_AB R5, R6, R5 ;  /* 0x000000050605723e */ /* 0x000fe400000010ff */
[----:B------:R-:W-:Y:S02]  /*a2e0*/  F2FP.BF16.F32.PACK_AB R7, R8, R7 ;  /* 0x000000070807723e */ /* 0x000fe400000010ff */
[----:B------:R-:W-:-:S02]  /*a2f0*/  PRMT R4, R0, 0x7632, R4 ;  /* 0x0000763200047816 */ /* 0x000fc40000000004 */
[----:B------:R-:W-:Y:S02]  /*a300*/  PRMT R6, R5, 0x7632, R6 ;  /* 0x0000763205067816 */ /* 0x000fe40000000006 */
[----:B------:R-:W-:Y:S02]  /*a310*/  F2FP.BF16.F32.PACK_AB R9, R10, R9 ;  /* 0x000000090a09723e */ /* 0x000fe400000010ff */
[----:B------:R-:W-:Y:S02]  /*a320*/  F2FP.BF16.F32.PACK_AB R11, R12, R11 ;  /* 0x0000000b0c0b723e */ /* 0x000fe400000010ff */
[----:B------:R-:W-:Y:S02]  /*a330*/  F2FP.BF16.F32.PACK_AB R13, R14, R13 ;  /* 0x0000000d0e0d723e */ /* 0x000fe400000010ff */
[----:B------:R-:W-:Y:S02]  /*a340*/  F2FP.BF16.F32.PACK_AB R15, R16, R15 ;  /* 0x0000000f100f723e */ /* 0x000fe400000010ff */
[----:B------:R-:W-:-:S02]  /*a350*/  F2FP.BF16.F32.PACK_AB R17, R18, R17 ;  /* 0x000000111211723e */ /* 0x000fc400000010ff */
[----:B------:R-:W-:Y:S02]  /*a360*/  F2FP.BF16.F32.PACK_AB R19, R20, R19 ;  /* 0x000000131413723e */ /* 0x000fe400000010ff */
        /* <DEDUP_REMOVED lines=25> */
[----:B------:R-:W-:Y:S01]  /*a500*/  F2FP.BF16.F32.PACK_AB R136, R137, R136 ;  /* 0x000000888988723e */ /* 0x000fe200000010ff */
[----:B------:R-:W-:Y:S01]  /*a510*/  UIADD3 UR10, UP0, UR10, 0x4a, URZ ;  /* 0x0000004a0a0a7890 */ /* 0x000fe2000ff1e03f */
[----:B------:R-:W-:Y:S02]  /*a520*/  F2FP.BF16.F32.PACK_AB R138, R139, R138 ;  /* 0x0000008a8b8a723e */ /* 0x000fe400000010ff */
[----:B------:R-:W-:Y:S02]  /*a530*/  F2FP.BF16.F32.PACK_AB R140, R141, R140 ;  /* 0x0000008c8d8c723e */ /* 0x000fe400000010ff */
[----:B------:R-:W-:-:S02]  /*a540*/  F2FP.BF16.F32.PACK_AB R142, R143, R142 ;  /* 0x0000008e8f8e723e */ /* 0x000fc400000010ff */
[----:B------:R-:W-:Y:S02]  /*a550*/  F2FP.BF16.F32.PACK_AB R144, R145, R144 ;  /* 0x000000909190723e */ /* 0x000fe400000010ff */
[----:B------:R-:W-:Y:S01]  /*a560*/  F2FP.BF16.F32.PACK_AB R146, R147, R146 ;  /* 0x000000929392723e */ /* 0x000fe200000010ff */
[----:B------:R-:W-:Y:S01]  /*a570*/  UIADD3.X UR5, URZ, UR5, URZ, UP0, !UPT ;  /* 0x000000053f057290 */ /* 0x000fe200087fe43f */
[----:B------:R-:W-:Y:S01]  /*a580*/  PRMT R24, R144, 0x7632, R24 ;  /* 0x0000763290187816 */ /* 0x000fe20000000018 */
[----:B------:R-:W-:-:S04]  /*a590*/  UISETP.GE.U32.AND UP0, UPT, UR10, UR20, UPT ;  /* 0x000000140a00728c */ /* 0x000fc8000bf06070 */
[----:B------:R-:W-:-:S06]  /*a5a0*/  UISETP.GE.AND.EX UP0, UPT, UR5, UR11, UPT, UP0 ;  /* 0x0000000b0500728c */ /* 0x000fcc000bf06300 */
[----:B------:R-:W-:Y:S01]  /*a5b0*/  PLOP3.LUT P1, PT, PT, PT, UP0, 0x80, 0x0 ;  /* 0x000000000000781c */ /* 0x000fe20003f2f008 */
[----:B------:R-:W-:Y:S01]  /*a5c0*/  ULOP3.LUT UR4, UR4, 0x1, URZ, 0x3c, !UPT ;  /* 0x0000000104047892 */ /* 0x000fe2000f8e3c3f */
[----:B---3--:R-:W-:-:S04]  /*a5d0*/  F2FP.BF16.F32.PACK_AB R163, R163, R165 ;  /* 0x000000a5a3a3723e */ /* 0x008fc800000010ff */
[----:B------:R-:W-:Y:S01]  /*a5e0*/  PRMT R69, R163, 0x7632, R69 ;  /* 0x00007632a3457816 */ /* 0x000fe20000000045 */
[----:B------:R-:W-:Y:S04]  /*a5f0*/  STG.E.U16 desc[UR16][R82.64+0x4], R163 ;  /* 0x000004a352007986 */ /* 0x000fe8000c101510 */
[----:B------:R-:W-:Y:S04]  /*a600*/  STG.E.U16 desc[UR16][R82.64+0x6], R69 ;  /* 0x0000064552007986 */ /* 0x000fe8000c101510 */
[----:B------:R-:W-:Y:S04]  /*a610*/  STG.E.U16 desc[UR16][R60.64], R161 ;  /* 0x000000a13c007986 */ /* 0x000fe8000c101510 */
[----:B------:R-:W-:Y:S04]  /*a620*/  STG.E.U16 desc[UR16][R60.64+0x2], R63 ;  /* 0x0000023f3c007986 */ /* 0x000fe8000c101510 */
[----:B------:R-:W-:Y:S04]  /*a630*/  STG.E.U16 desc[UR16][R60.64+0x4], R159 ;  /* 0x0000049f3c007986 */ /* 0x000fe8000c101510 */
[----:B------:R0:W-:Y:S04]  /*a640*/  STG.E.U16 desc[UR16][R60.64+0x6], R2 ;  /* 0x000006023c007986 */ /* 0x0001e8000c101510 */
[----:B------:R-:W-:Y:S01]  /*a650*/  STG.E.U16 desc[UR16][R84.64], R157 ;  /* 0x0000009d54007986 */ /* 0x000fe2000c101510 */
[----:B0-----:R-:W-:-:S02]  /*a660*/  PRMT R61, R157, 0x7632, R61 ;  /* 0x000076329d3d7816 */ /* 0x001fc4000000003d */
[----:B------:R-:W-:Y:S02]  /*a670*/  PRMT R2, R153, 0x7632, R2 ;  /* 0x0000763299027816 */ /* 0x000fe40000000002 */
[----:B------:R-:W-:Y:S01]  /*a680*/  PRMT R60, R151, 0x7632, R60 ;  /* 0x00007632973c7816 */ /* 0x000fe2000000003c */
[----:B------:R-:W-:Y:S04]  /*a690*/  STG.E.U16 desc[UR16][R84.64+0x2], R61 ;  /* 0x0000023d54007986 */ /* 0x000fe8000c101510 */
[----:B------:R-:W-:Y:S04]  /*a6a0*/  STG.E.U16 desc[UR16][R84.64+0x4], R155 ;  /* 0x0000049b54007986 */ /* 0x000fe8000c101510 */
[----:B------:R-:W-:Y:S04]  /*a6b0*/  STG.E.U16 desc[UR16][R84.64+0x6], R66 ;  /* 0x0000064254007986 */ /* 0x000fe8000c101510 */
[----:B------:R-:W-:Y:S04]  /*a6c0*/  STG.E.U16 desc[UR16][R58.64], R153 ;  /* 0x000000993a007986 */ /* 0x000fe8000c101510 */
[----:B------:R0:W-:Y:S04]  /*a6d0*/  STG.E.U16 desc[UR16][R58.64+0x2], R2 ;  /* 0x000002023a007986 */ /* 0x0001e8000c101510 */
[----:B------:R-:W-:Y:S04]  /*a6e0*/  STG.E.U16 desc[UR16][R58.64+0x4], R151 ;  /* 0x000004973a007986 */ /* 0x000fe8000c101510 */
[----:B------:R1:W-:Y:S04]  /*a6f0*/  STG.E.U16 desc[UR16][R58.64+0x6], R60 ;  /* 0x0000063c3a007986 */ /* 0x0003e8000c101510 */
[----:B------:R2:W-:Y:S01]  /*a700*/  STG.E.U16 desc[UR16][R86.64+0x4], R0 ;  /* 0x0000040056007986 */ /* 0x0005e2000c101510 */
[----:B0-----:R-:W-:-:S02]  /*a710*/  PRMT R2, R3, 0x7632, R2 ;  /* 0x0000763203027816 */ /* 0x001fc40000000002 */
[----:B-1----:R-:W-:Y:S01]  /*a720*/  PRMT R59, R149, 0x7632, R59 ;  /* 0x00007632953b7816 */ /* 0x002fe2000000003b */
[----:B------:R-:W-:Y:S01]  /*a730*/  STG.E.U16 desc[UR16][R86.64], R149 ;  /* 0x0000009556007986 */ /* 0x000fe2000c101510 */
[----:B--2---:R-:W-:-:S03]  /*a740*/  PRMT R0, R7, 0x7632, R0 ;  /* 0x0000763207007816 */ /* 0x004fc60000000000 */
[----:B------:R-:W-:Y:S04]  /*a750*/  STG.E.U16 desc[UR16][R86.64+0x2], R59 ;  /* 0x0000023b56007986 */ /* 0x000fe8000c101510 */
[----:B------:R0:W-:Y:S04]  /*a760*/  STG.E.U16 desc[UR16][R86.64+0x6], R4 ;  /* 0x0000060456007986 */ /* 0x0001e8000c101510 */
[----:B------:R1:W-:Y:S04]  /*a770*/  STG.E.U16 desc[UR16][R56.64], R3 ;  /* 0x0000000338007986 */ /* 0x0003e8000c101510 */
[----:B------:R2:W-:Y:S04]  /*a780*/  STG.E.U16 desc[UR16][R56.64+0x2], R2 ;  /* 0x0000020238007986 */ /* 0x0005e8000c101510 */
[----:B------:R-:W-:Y:S01]  /*a790*/  STG.E.U16 desc[UR16][R56.64+0x4], R5 ;  /* 0x0000040538007986 */ /* 0x000fe2000c101510 */
[----:B0-----:R-:W-:-:S03]  /*a7a0*/  PRMT R4, R13, 0x7632, R4 ;  /* 0x000076320d047816 */ /* 0x001fc60000000004 */
[----:B------:R-:W-:Y:S01]  /*a7b0*/  STG.E.U16 desc[UR16][R56.64+0x6], R6 ;  /* 0x0000060638007986 */ /* 0x000fe2000c101510 */
[----:B-1----:R-:W-:-:S03]  /*a7c0*/  PRMT R3, R9, 0x7632, R3 ;  /* 0x0000763209037816 */ /* 0x002fc60000000003 */
[----:B------:R0:W-:Y:S01]  /*a7d0*/  STG.E.U16 desc[UR16][R88.64+0x2], R0 ;  /* 0x0000020058007986 */ /* 0x0001e2000c101510 */
[----:B--2---:R-:W-:-:S03]  /*a7e0*/  PRMT R2, R11, 0x7632, R2 ;  /* 0x000076320b027816 */ /* 0x004fc60000000002 */
[----:B------:R-:W-:Y:S04]  /*a7f0*/  STG.E.U16 desc[UR16][R88.64], R7 ;  /* 0x0000000758007986 */ /* 0x000fe8000c101510 */
[----:B------:R-:W-:Y:S01]  /*a800*/  STG.E.U16 desc[UR16][R88.64+0x4], R9 ;  /* 0x0000040958007986 */ /* 0x000fe2000c101510 */
[----:B0-----:R-:W-:-:S03]  /*a810*/  PRMT R0, R15, 0x7632, R0 ;  /* 0x000076320f007816 */ /* 0x001fc60000000000 */
[----:B------:R0:W-:Y:S04]  /*a820*/  STG.E.U16 desc[UR16][R88.64+0x6], R3 ;  /* 0x0000060358007986 */ /* 0x0001e8000c101510 */
[----:B------:R-:W-:Y:S04]  /*a830*/  STG.E.U16 desc[UR16][R54.64], R11 ;  /* 0x0000000b36007986 */ /* 0x000fe8000c101510 */
[----:B------:R1:W-:Y:S04]  /*a840*/  STG.E.U16 desc[UR16][R54.64+0x2], R2 ;  /* 0x0000020236007986 */ /* 0x0003e8000c101510 */
[----:B------:R-:W-:Y:S01]  /*a850*/  STG.E.U16 desc[UR16][R54.64+0x4], R13 ;  /* 0x0000040d36007986 */ /* 0x000fe2000c101510 */
[----:B0-----:R-:W-:-:S03]  /*a860*/  PRMT R3, R17, 0x7632, R3 ;  /* 0x0000763211037816 */ /* 0x001fc60000000003 */
[----:B------:R0:W-:Y:S04]  /*a870*/  STG.E.U16 desc[UR16][R54.64+0x6], R4 ;  /* 0x0000060436007986 */ /* 0x0001e8000c101510 */
[----:B------:R2:W-:Y:S01]  /*a880*/  STG.E.U16 desc[UR16][R90.64+0x2], R0 ;  /* 0x000002005a007986 */ /* 0x0005e2000c101510 */
[----:B-1----:R-:W-:-:S03]  /*a890*/  PRMT R2, R19, 0x7632, R2 ;  /* 0x0000763213027816 */ /* 0x002fc60000000002 */
[----:B------:R-:W-:Y:S01]  /*a8a0*/  STG.E.U16 desc[UR16][R90.64], R15 ;  /* 0x0000000f5a007986 */ /* 0x000fe2000c101510 */
[----:B0-----:R-:W-:-:S03]  /*a8b0*/  PRMT R4, R21, 0x7632, R4 ;  /* 0x0000763215047816 */ /* 0x001fc60000000004 */
[----:B------:R-:W-:Y:S01]  /*a8c0*/  STG.E.U16 desc[UR16][R90.64+0x4], R17 ;  /* 0x000004115a007986 */ /* 0x000fe2000c101510 */
[----:B--2---:R-:W-:-:S03]  /*a8d0*/  PRMT R0, R23, 0x7632, R0 ;  /* 0x0000763217007816 */ /* 0x004fc60000000000 */
[----:B------:R0:W-:Y:S04]  /*a8e0*/  STG.E.U16 desc[UR16][R90.64+0x6], R3 ;  /* 0x000006035a007986 */ /* 0x0001e8000c101510 */
[----:B------:R-:W-:Y:S04]  /*a8f0*/  STG.E.U16 desc[UR16][R52.64], R19 ;  /* 0x0000001334007986 */ /* 0x000fe8000c101510 */
[----:B------:R1:W-:Y:S04]  /*a900*/  STG.E.U16 desc[UR16][R52.64+0x2], R2 ;  /* 0x0000020234007986 */ /* 0x0003e8000c101510 */
[----:B------:R-:W-:Y:S01]  /*a910*/  STG.E.U16 desc[UR16][R52.64+0x4], R21 ;  /* 0x0000041534007986 */ /* 0x000fe2000c101510 */
[----:B0-----:R-:W-:-:S03]  /*a920*/  PRMT R3, R25, 0x7632, R3 ;  /* 0x0000763219037816 */ /* 0x001fc60000000003 */
[----:B------:R0:W-:Y:S04]  /*a930*/  STG.E.U16 desc[UR16][R52.64+0x6], R4 ;  /* 0x0000060434007986 */ /* 0x0001e8000c101510 */
[----:B------:R2:W-:Y:S01]  /*a940*/  STG.E.U16 desc[UR16][R92.64+0x2], R0 ;  /* 0x000002005c007986 */ /* 0x0005e2000c101510 */
[----:B-1----:R-:W-:Y:S02]  /*a950*/  PRMT R2, R27, 0x7632, R2 ;  /* 0x000076321b027816 */ /* 0x002fe40000000002 */
[----:B------:R-:W-:Y:S01]  /*a960*/  PRMT R58, R31, 0x7632, R58 ;  /* 0x000076321f3a7816 */ /* 0x000fe2000000003a */
[----:B------:R-:W-:Y:S01]  /*a970*/  STG.E.U16 desc[UR16][R92.64], R23 ;  /* 0x000000175c007986 */ /* 0x000fe2000c101510 */
[----:B0-----:R-:W-:-:S03]  /*a980*/  PRMT R4, R29, 0x7632, R4 ;  /* 0x000076321d047816 */ /* 0x001fc60000000004 */
[----:B------:R-:W-:Y:S01]  /*a990*/  STG.E.U16 desc[UR16][R92.64+0x4], R25 ;  /* 0x000004195c007986 */ /* 0x000fe2000c101510 */
[----:B--2---:R-:W-:-:S03]  /*a9a0*/  PRMT R0, R33, 0x7632, R0 ;  /* 0x0000763221007816 */ /* 0x004fc60000000000 */
[----:B------:R-:W-:Y:S01]  /*a9b0*/  STG.E.U16 desc[UR16][R92.64+0x6], R3 ;  /* 0x000006035c007986 */ /* 0x000fe2000c101510 */
[----:B------:R-:W-:-:S03]  /*a9c0*/  PRMT R57, R35, 0x7632, R57 ;  /* 0x0000763223397816 */ /* 0x000fc60000000039 */
[----:B------:R-:W-:Y:S04]  /*a9d0*/  STG.E.U16 desc[UR16][R50.64], R27 ;  /* 0x0000001b32007986 */ /* 0x000fe8000c101510 */
[----:B------:R0:W-:Y:S04]  /*a9e0*/  STG.E.U16 desc[UR16][R50.64+0x2], R2 ;  /* 0x0000020232007986 */ /* 0x0001e8000c101510 */
[----:B------:R-:W-:Y:S04]  /*a9f0*/  STG.E.U16 desc[UR16][R50.64+0x4], R29 ;  /* 0x0000041d32007986 */ /* 0x000fe8000c101510 */
[----:B------:R-:W-:Y:S04]  /*aa00*/  STG.E.U16 desc[UR16][R50.64+0x6], R4 ;  /* 0x0000060432007986 */ /* 0x000fe8000c101510 */
[----:B------:R1:W-:Y:S01]  /*aa10*/  STG.E.U16 desc[UR16][R116.64+0x6], R0 ;  /* 0x0000060074007986 */ /* 0x0003e2000c101510 */
[----:B0-----:R-:W-:-:S02]  /*aa20*/  PRMT R2, R37, 0x7632, R2 ;  /* 0x0000763225027816 */ /* 0x001fc40000000002 */
[----:B------:R-:W-:Y:S01]  /*aa30*/  PRMT R56, R39, 0x7632, R56 ;  /* 0x0000763227387816 */ /* 0x000fe20000000038 */
[----:B------:R-:W-:Y:S01]  /*aa40*/  STG.E.U16 desc[UR16][R116.64], R31 ;  /* 0x0000001f74007986 */ /* 0x000fe2000c101510 */
[----:B------:R-:W-:-:S03]  /*aa50*/  PRMT R55, R43, 0x7632, R55 ;  /* 0x000076322b377816 */ /* 0x000fc60000000037 */
[----:B------:R-:W-:Y:S01]  /*aa60*/  STG.E.U16 desc[UR16][R116.64+0x2], R58 ;  /* 0x0000023a74007986 */ /* 0x000fe2000c101510 */
[----:B-1----:R-:W-:-:S03]  /*aa70*/  PRMT R0, R41, 0x7632, R0 ;  /* 0x0000763229007816 */ /* 0x002fc60000000000 */
[----:B------:R-:W-:Y:S04]  /*aa80*/  STG.E.U16 desc[UR16][R116.64+0x4], R33 ;  /* 0x0000042174007986 */ /* 0x000fe8000c101510 */
[----:B------:R-:W-:Y:S04]  /*aa90*/  STG.E.U16 desc[UR16][R114.64], R35 ;  /* 0x0000002372007986 */ /* 0x000fe8000c101510 */
[----:B------:R-:W-:Y:S04]  /*aaa0*/  STG.E.U16 desc[UR16][R114.64+0x2], R57 ;  /* 0x0000023972007986 */ /* 0x000fe8000c101510 */
[----:B------:R-:W-:Y:S04]  /*aab0*/  STG.E.U16 desc[UR16][R114.64+0x4], R37 ;  /* 0x0000042572007986 */ /* 0x000fe8000c101510 */
[----:B------:R0:W-:Y:S04]  /*aac0*/  STG.E.U16 desc[UR16][R114.64+0x6], R2 ;  /* 0x0000060272007986 */ /* 0x0001e8000c101510 */
[----:B------:R1:W-:Y:S01]  /*aad0*/  STG.E.U16 desc[UR16][R112.64+0x6], R0 ;  /* 0x0000060070007986 */ /* 0x0003e2000c101510 */
[----:B------:R-:W-:-:S03]  /*aae0*/  PRMT R54, R47, 0x7632, R54 ;  /* 0x000076322f367816 */ /* 0x000fc60000000036 */
[----:B------:R-:W-:Y:S01]  /*aaf0*/  STG.E.U16 desc[UR16][R112.64], R39 ;  /* 0x0000002770007986 */ /* 0x000fe2000c101510 */
[----:B0-----:R-:W-:-:S03]  /*ab00*/  PRMT R2, R45, 0x7632, R2 ;  /* 0x000076322d027816 */ /* 0x001fc60000000002 */
[----:B------:R-:W-:Y:S01]  /*ab10*/  STG.E.U16 desc[UR16][R112.64+0x2], R56 ;  /* 0x0000023870007986 */ /* 0x000fe2000c101510 */
[----:B-1----:R-:W-:-:S03]  /*ab20*/  PRMT R0, R64, 0x7632, R0 ;  /* 0x0000763240007816 */ /* 0x002fc60000000000 */
[----:B------:R-:W-:Y:S01]  /*ab30*/  STG.E.U16 desc[UR16][R112.64+0x4], R41 ;  /* 0x0000042970007986 */ /* 0x000fe2000c101510 */
[----:B------:R-:W-:-:S03]  /*ab40*/  PRMT R53, R70, 0x7632, R53 ;  /* 0x0000763246357816 */ /* 0x000fc60000000035 */
        /* <DEDUP_REMOVED lines=37> */
[----:B------:R0:W-:Y:S04]  /*ada0*/  STG.E.U16 desc[UR16][R98.64+0x2], R2 ;  /* 0x0000020262007986 */ /* 0x0001e8000c101510 */
[----:B------:R-:W-:Y:S04]  /*adb0*/  STG.E.U16 desc[UR16][R98.64+0x4], R134 ;  /* 0x0000048662007986 */ /* 0x000fe8000c101510 */
[----:B------:R-:W-:Y:S04]  /*adc0*/  STG.E.U16 desc[UR16][R98.64+0x6], R3 ;  /* 0x0000060362007986 */ /* 0x000fe8000c101510 */
[----:B------:R1:W-:Y:S01]  /*add0*/  STG.E.U16 desc[UR16][R96.64+0x2], R0 ;  /* 0x0000020060007986 */ /* 0x0003e2000c101510 */
[----:B0-----:R-:W-:-:S03]  /*ade0*/  PRMT R2, R142, 0x7632, R2 ;  /* 0x000076328e027816 */ /* 0x001fc60000000002 */
        /* <DEDUP_REMOVED lines=14> */
.L_x_1863:
        /* <DEDUP_REMOVED lines=11> */
.L_x_3789:


//--------------------- .text._ZN13group_norm_v214gn_cuda_kernelI13__nv_bfloat16Li320ELi1ELi16ELi80ELi256ELb1ELi128ELi320ELi320ELi4ELb0ELi74ELb0ELb1ENS_16CompileConditionILi900EEEEEvPT_PKS4_S7_S7_flPfS8_Pj --------------------------
	.section	.text._ZN13group_norm_v214gn_cuda_kernelI13__nv_bfloat16Li320ELi1ELi16ELi80ELi256ELb1ELi128ELi320ELi320ELi4ELb0ELi74ELb0ELb1ENS_16CompileConditionILi900EEEEEvPT_PKS4_S7_S7_flPfS8_Pj,"ax",@progbits
	.align	128
        .global         _ZN13group_norm_v214gn_cuda_kernelI13__nv_bfloat16Li320ELi1ELi16ELi80ELi256ELb1ELi128ELi320ELi320ELi4ELb0ELi74ELb0ELb1ENS_16CompileConditionILi900EEEEEvPT_PKS4_S7_S7_flPfS8_Pj
        .type           _ZN13group_norm_v214gn_cuda_kernelI13__nv_bfloat16Li320ELi1ELi16ELi80ELi256ELb1ELi128ELi320ELi320ELi4ELb0ELi74ELb0ELb1ENS_16CompileConditionILi900EEEEEvPT_PKS4_S7_S7_flPfS8_Pj,@function
        .size           _ZN13group_norm_v214gn_cuda_kernelI13__nv_bfloat16Li320ELi1ELi16ELi80ELi256ELb1ELi128ELi320ELi320ELi4ELb0ELi74ELb0ELb1ENS_16CompileConditionILi900EEEEEvPT_PKS4_S7_S7_flPfS8_Pj,(.L_x_3790 - _ZN13group_norm_v214gn_cuda_kernelI13__nv_bfloat16Li320ELi1ELi16ELi80ELi256ELb1ELi128ELi320ELi320ELi4ELb0ELi74ELb0ELb1ENS_16CompileConditionILi900EEEEEvPT_PKS4_S7_S7_flPfS8_Pj)
        .other          _ZN13group_norm_v214gn_cuda_kernelI13__nv_bfloat16Li320ELi1ELi16ELi80ELi256ELb1ELi128ELi320ELi320ELi4ELb0ELi74ELb0ELb1ENS_16CompileConditionILi900EEEEEvPT_PKS4_S7_S7_flPfS8_Pj,@"STO_CUDA_ENTRY STV_DEFAULT"
_ZN13group_norm_v214gn_cuda_kernelI13__nv_bfloat16Li320ELi1ELi16ELi80ELi256ELb1ELi128ELi320ELi320ELi4ELb0ELi74ELb0ELb1ENS_16CompileConditionILi900EEEEEvPT_PKS4_S7_S7_flPfS8_Pj:
.text._ZN13group_norm_v214gn_cuda_kernelI13__nv_bfloat16Li320ELi1ELi16ELi80ELi256ELb1ELi128ELi320ELi320ELi4ELb0ELi74ELb0ELb1ENS_16CompileConditionILi900EEEEEvPT_PKS4_S7_S7_flPfS8_Pj:
[----:B------:R-:W0:Y:S01]  /*0000*/  LDC R1, c[0x0][0x28] ;  /* 0x00000a00ff017b82 */ /* 0x000e220000000800 */
[----:B------:R-:W1:Y:S01]  /*0010*/  S2R R154, SR_TID.X ;  /* 0x00000000009a7919 */ /* 0x000e620000002100 */
[----:B------:R-:W-:Y:S01]  /*0020*/  ULDC.64 UR4, c[0x0][0x218] ;  /* 0x0000860000047ab9 */ /* 0x000fe20000000a00 */
[----:B------:R-:W-:Y:S01]  /*0030*/  ULDC.64 UR6, c[0x0][0x208] ;  /* 0x0000820000067ab9 */ /* 0x000fe20000000a00 */
[----:B0-----:R-:W-:Y:S01]  /*0040*/  IADD3 R1, R1, -0x120, RZ ;  /* 0xfffffee001017810 */ /* 0x001fe20007ffe0ff */
[----:B------:R-:W0:Y:S03]  /*0050*/  S2R R158, SR_CTAID.Y ;  /* 0x00000000009e7919 */ /* 0x000e260000002600 */
[----:B------:R-:W2:Y:S01]  /*0060*/  LDC.64 R74, c[0x0][0x220] ;  /* 0x00008800ff4a7b82 */ /* 0x000ea20000000a00 */
[----:B------:R-:W3:Y:S07]  /*0070*/  S2R R159, SR_CTAID.X ;  /* 0x00000000009f7919 */ /* 0x000eee0000002500 */
[----:B------:R-:W4:Y:S01]  /*0080*/  LDC.64 R72, c[0x0][0x228] ;  /* 0x00008a00ff487b82 */ /* 0x000f220000000a00 */
[----:B-1----:R-:W-:Y:S01]  /*0090*/  IMAD.WIDE.U32 R2, R154, -0x33333333, RZ ;  /* 0xcccccccd9a027825 */ /* 0x002fe200078e00ff */
[----:B0-----:R-:W-:-:S04]  /*00a0*/  LOP3.LUT R155, R158, 0x3, RZ, 0xc0, !PT ;  /* 0x000000039e9b7812 */ /* 0x001fc800078ec0ff */
[----:B------:R-:W-:Y:S02]  /*00b0*/  SHF.R.U32.HI R151, RZ, 0x6, R3 ;  /* 0x00000006ff977819 */ /* 0x000fe40000011603 */
[----:B---3--:R-:W-:Y:S01]  /*00c0*/  SHF.L.U32 R0, R159, 0x7, RZ ;  /* 0x000000079f007819 */ /* 0x008fe200000006ff */
[----:B------:R-:W-:Y:S01]  /*00d0*/  IMAD R156, R155, 0x140, RZ ;  /* 0x000001409b9c7824 */ /* 0x000fe200078e02ff */
[----:B------:R-:W-:Y:S01]  /*00e0*/  SHF.R.U32.HI R157, RZ, 0x2, R158 ;  /* 0x00000002ff9d7819 */ /* 0x000fe2000001169e */
[----:B------:R-:W-:Y:S01]  /*00f0*/  IMAD R147, R151, -0x50, R154 ;  /* 0xffffffb097937824 */ /* 0x000fe200078e029a */
[----:B------:R-:W-:-:S03]  /*0100*/  LOP3.LUT R0, R0, 0x80, RZ, 0xc0, !PT ;  /* 0x0000008000007812 */ /* 0x000fc600078ec0ff */
[----:B------:R-:W-:Y:S01]  /*0110*/  IMAD.WIDE.U32 R76, R157, 0x50000, RZ ;  /* 0x000500009d4c7825 */ /* 0x000fe200078e00ff */
[----:B------:R-:W-:Y:S02]  /*0120*/  IADD3 R70, R0, R151, RZ ;  /* 0x0000009700467210 */ /* 0x000fe40007ffe0ff */
[----:B------:R-:W-:-:S03]  /*0130*/  LEA R17, R147, R156, 0x2 ;  /* 0x0000009c93117211 */ /* 0x000fc600078e10ff */
[----:B------:R-:W-:Y:S01]  /*0140*/  IMAD R69, R70, 0x500, RZ ;  /* 0x0000050046457824 */ /* 0x000fe200078e02ff */
[----:B------:R-:W-:-:S04]  /*0150*/  LOP3.LUT R0, R76, R17, RZ, 0xfc, !PT ;  /* 0x000000114c007212 */ /* 0x000fc800078efcff */
[CC--:B------:R-:W-:Y:S02]  /*0160*/  IADD3 R2, P0, R69.reuse, R0.reuse, RZ ;  /* 0x0000000045027210 */ /* 0x0c0fe40007f1e0ff */
[----:B------:R-:W-:Y:S02]  /*0170*/  IADD3 R3, R69, 0x1400, RZ ;  /* 0x0000140045037810 */ /* 0x000fe40007ffe0ff */
[----:B------:R-:W-:Y:S02]  /*0180*/  IADD3.X R5, RZ, R77, RZ, P0, !PT ;  /* 0x0000004dff057210 */ /* 0x000fe400007fe4ff */
[C---:B------:R-:W-:Y:S02]  /*0190*/  LEA R14, P0, R2.reuse, UR4, 0x1 ;  /* 0x00000004020e7c11 */ /* 0x040fe4000f8008ff */
[----:B------:R-:W-:Y:S02]  /*01a0*/  IADD3 R3, P1, R3, R0, RZ ;  /* 0x0000000003037210 */ /* 0x000fe40007f3e0ff */
[----:B------:R-:W-:-:S02]  /*01b0*/  LEA.HI.X R15, R2, UR5, R5, 0x1, P0 ;  /* 0x00000005020f7c11 */ /* 0x000fc400080f0c05 */
[----:B------:R-:W-:Y:S02]  /*01c0*/  IADD3.X R2, RZ, R77, RZ, P1, !PT ;  /* 0x0000004dff027210 */ /* 0x000fe40000ffe4ff */
[C---:B------:R-:W-:Y:S02]  /*01d0*/  LEA R10, P0, R3.reuse, UR4, 0x1 ;  /* 0x00000004030a7c11 */ /* 0x040fe4000f8008ff */
[----:B------:R-:W3:Y:S02]  /*01e0*/  LDG.E.64.CONSTANT R14, desc[UR6][R14.64] ;  /* 0x000000060e0e7981 */ /* 0x000ee4000c1e9b00 */
[----:B------:R-:W-:Y:S02]  /*01f0*/  LEA.HI.X R11, R3, UR5, R2, 0x1, P0 ;  /* 0x00000005030b7c11 */ /* 0x000fe400080f0c02 */
[----:B------:R-:W-:-:S04]  /*0200*/  IADD3 R3, R69, 0x2800, RZ ;  /* 0x0000280045037810 */ /* 0x000fc80007ffe0ff */
[----:B------:R-:W2:Y:S01]  /*0210*/  LDG.E.64.CONSTANT R10, desc[UR6][R10.64] ;  /* 0x000000060a0a7981 */ /* 0x000ea2000c1e9b00 */
[----:B------:R-:W-:-:S04]  /*0220*/  IADD3 R3, P0, R3, R0, RZ ;  /* 0x0000000003037210 */ /* 0x000fc80007f1e0ff */
        /* <DEDUP_REMOVED lines=34> */
[----:B------:R-:W-:Y:S01]  /*0450*/  IADD3 R5, P0, R5, R0, RZ ;  /* 0x0000000005057210 */ /* 0x000fe20007f1e0ff */
[----:B------:R-:W4:Y:S03]  /*0460*/  LDG.E.64.CONSTANT R66, desc[UR6][R66.64] ;  /* 0x0000000642427981 */ /* 0x000f26000c1e9b00 */
        /* <DEDUP_REMOVED lines=28> */
[----:B------:R-:W-:Y:S02]  /*0630*/  IADD3 R16, P0, R19, R0, RZ ;  /* 0x0000000013107210 */ /* 0x000fe40007f1e0ff */
[C---:B------:R-:W-:Y:S02]  /*0640*/  IADD3 R23, R69.reuse, 0x11800, RZ ;  /* 0x0001180045177810 */ /* 0x040fe40007ffe0ff */
[----:B------:R-:W4:Y:S01]  /*0650*/  LDG.E.64.CONSTANT R42, desc[UR6][R42.64] ;  /* 0x000000062a2a7981 */ /* 0x000f22000c1e9b00 */
[----:B------:R-:W-:Y:S02]  /*0660*/  IADD3.X R27, RZ, R77, RZ, P0, !PT ;  /* 0x0000004dff1b7210 */ /* 0x000fe400007fe4ff */
[----:B------:R-:W-:Y:S02]  /*0670*/  LEA R38, P0, R16, UR4, 0x1 ;  /* 0x0000000410267c11 */ /* 0x000fe4000f8008ff */
[----:B------:R-:W-:-:S02]  /*0680*/  IADD3 R19, R69, 0x12c00, RZ ;  /* 0x00012c0045137810 */ /* 0x000fc40007ffe0ff */
[----:B------:R-:W-:Y:S02]  /*0690*/  LEA.HI.X R39, R16, UR5, R27, 0x1, P0 ;  /* 0x0000000510277c11 */ /* 0x000fe400080f0c1b */
[----:B------:R-:W-:-:S04]  /*06a0*/  IADD3 R23, P1, R23, R0, RZ ;  /* 0x0000000017177210 */ /* 0x000fc80007f3e0ff */
[----:B------:R-:W4:Y:S01]  /*06b0*/  LDG.E.64.CONSTANT R38, desc[UR6][R38.64] ;  /* 0x0000000626267981 */ /* 0x000f22000c1e9b00 */
        /* <DEDUP_REMOVED lines=10> */
[-C--:B------:R-:W-:Y:S02]  /*0760*/  IADD3 R37, P0, R19, R0.reuse, RZ ;  /* 0x0000000013257210 */ /* 0x080fe40007f1e0ff */
[C---:B------:R-:W-:Y:S02]  /*0770*/  IADD3 R33, R69.reuse, 0x17c00, RZ ;  /* 0x00017c0045217810 */ /* 0x040fe40007ffe0ff */
[----:B------:R-:W-:Y:S02]  /*0780*/  IADD3 R27, R69, 0x16800, RZ ;  /* 0x00016800451b7810 */ /* 0x000fe40007ffe0ff */
[----:B------:R-:W-:Y:S02]  /*0790*/  IADD3.X R40, RZ, R77, RZ, P0, !PT ;  /* 0x0000004dff287210 */ /* 0x000fe400007fe4ff */
[----:B------:R-:W-:Y:S02]  /*07a0*/  LEA R26, P0, R37, UR4, 0x1 ;  /* 0x00000004251a7c11 */ /* 0x000fe4000f8008ff */
[----:B------:R-:W-:-:S02]  /*07b0*/  IADD3 R33, P3, R33, R0, RZ ;  /* 0x0000000021217210 */ /* 0x000fc40007f7e0ff */
[-C--:B------:R-:W-:Y:S02]  /*07c0*/  IADD3 R19, P2, R27, R0.reuse, RZ ;  /* 0x000000001b137210 */ /* 0x080fe40007f5e0ff */
[----:B------:R-:W-:Y:S02]  /*07d0*/  LEA.HI.X R27, R37, UR5, R40, 0x1, P0 ;  /* 0x00000005251b7c11 */ /* 0x000fe400080f0c28 */
[----:B------:R-:W-:Y:S02]  /*07e0*/  IADD3 R23, R69, 0x15400, RZ ;  /* 0x0001540045177810 */ /* 0x000fe40007ffe0ff */
[----:B------:R-:W-:Y:S02]  /*07f0*/  IADD3.X R16, RZ, R77, RZ, P3, !PT ;  /* 0x0000004dff107210 */ /* 0x000fe40001ffe4ff */
[----:B------:R-:W-:Y:S01]  /*0800*/  LEA R44, P3, R33, UR4, 0x1 ;  /* 0x00000004212c7c11 */ /* 0x000fe2000f8608ff */
[----:B------:R-:W4:Y:S01]  /*0810*/  LDG.E.64.CONSTANT R26, desc[UR6][R26.64] ;  /* 0x000000061a1a7981 */ /* 0x000f22000c1e9b00 */
[----:B------:R-:W-:-:S02]  /*0820*/  IADD3 R23, P1, R23, R0, RZ ;  /* 0x0000000017177210 */ /* 0x000fc40007f3e0ff */
[----:B------:R-:W-:Y:S02]  /*0830*/  LEA.HI.X R45, R33, UR5, R16, 0x1, P3 ;  /* 0x00000005212d7c11 */ /* 0x000fe400098f0c10 */
[----:B------:R-:W-:Y:S02]  /*0840*/  IADD3 R33, R69, 0x19000, RZ ;  /* 0x0001900045217810 */ /* 0x000fe40007ffe0ff */
[----:B------:R-:W-:Y:S02]  /*0850*/  IADD3.X R36, RZ, R77, RZ, P1, !PT ;  /* 0x0000004dff247210 */ /* 0x000fe40000ffe4ff */
[----:B------:R-:W-:Y:S02]  /*0860*/  LEA R22, P1, R23, UR4, 0x1 ;  /* 0x0000000417167c11 */ /* 0x000fe4000f8208ff */
[C---:B------:R-:W-:Y:S02]  /*0870*/  IADD3 R49, R69.reuse, 0x1cc00, RZ ;  /* 0x0001cc0045317810 */ /* 0x040fe40007ffe0ff */
[----:B------:R-:W-:-:S02]  /*0880*/  IADD3 R37, R69, 0x1a400, RZ ;  /* 0x0001a40045257810 */ /* 0x000fc40007ffe0ff */
[-C--:B------:R-:W-:Y:S02]  /*0890*/  IADD3 R51, P0, R33, R0.reuse, RZ ;  /* 0x0000000021337210 */ /* 0x080fe40007f1e0ff */
[----:B------:R-:W-:Y:S02]  /*08a0*/  IADD3.X R32, RZ, R77, RZ, P2, !PT ;  /* 0x0000004dff207210 */ /* 0x000fe400017fe4ff */
[----:B------:R-:W-:Y:S02]  /*08b0*/  LEA R18, P2, R19, UR4, 0x1 ;  /* 0x0000000413127c11 */ /* 0x000fe4000f8408ff */
[----:B------:R-:W-:Y:S02]  /*08c0*/  LEA.HI.X R23, R23, UR5, R36, 0x1, P1 ;  /* 0x0000000517177c11 */ /* 0x000fe400088f0c24 */
[----:B------:R-:W-:Y:S02]  /*08d0*/  IADD3 R49, P3, R49, R0, RZ ;  /* 0x0000000031317210 */ /* 0x000fe40007f7e0ff */
[----:B------:R-:W-:-:S02]  /*08e0*/  IADD3 R41, R69, 0x1b800, RZ ;  /* 0x0001b80045297810 */ /* 0x000fc40007ffe0ff */
[-C--:B------:R-:W-:Y:S01]  /*08f0*/  IADD3 R37, P1, R37, R0.reuse, RZ ;  /* 0x0000000025257210 */ /* 0x080fe20007f3e0ff */
[----:B------:R-:W4:Y:S01]  /*0900*/  LDG.E.64.CONSTANT R22, desc[UR6][R22.64] ;  /* 0x0000000616167981 */ /* 0x000f22000c1e9b00 */
[-C--:B------:R-:W-:Y:S02]  /*0910*/  IADD3.X R52, RZ, R77.reuse, RZ, P0, !PT ;  /* 0x0000004dff347210 */ /* 0x080fe400007fe4ff */
[----:B------:R-:W-:Y:S02]  /*0920*/  LEA R40, P0, R51, UR4, 0x1 ;  /* 0x0000000433287c11 */ /* 0x000fe4000f8008ff */
[----:B------:R-:W-:Y:S02]  /*0930*/  LEA.HI.X R19, R19, UR5, R32, 0x1, P2 ;  /* 0x0000000513137c11 */ /* 0x000fe400090f0c20 */
[----:B------:R-:W-:Y:S02]  /*0940*/  IADD3.X R16, RZ, R77, RZ, P3, !PT ;  /* 0x0000004dff107210 */ /* 0x000fe40001ffe4ff */
[----:B------:R-:W-:-:S02]  /*0950*/  IADD3 R33, P2, R41, R0, RZ ;  /* 0x0000000029217210 */ /* 0x000fc40007f5e0ff */
[----:B------:R-:W-:Y:S01]  /*0960*/  IADD3.X R50, RZ, R77, RZ, P1, !PT ;  /* 0x0000004dff327210 */ /* 0x000fe20000ffe4ff */
[----:B------:R-:W4:Y:S01]  /*0970*/  LDG.E.64.CONSTANT R18, desc[UR6][R18.64] ;  /* 0x0000000612127981 */ /* 0x000f22000c1e9b00 */
[----:B------:R-:W-:Y:S02]  /*0980*/  LEA R78, P3, R49, UR4, 0x1 ;  /* 0x00000004314e7c11 */ /* 0x000fe4000f8608ff */
[----:B------:R-:W-:Y:S02]  /*0990*/  LEA R36, P1, R37, UR4, 0x1 ;  /* 0x0000000425247c11 */ /* 0x000fe4000f8208ff */
[----:B------:R-:W-:Y:S02]  /*09a0*/  LEA.HI.X R41, R51, UR5, R52, 0x1, P0 ;  /* 0x0000000533297c11 */ /* 0x000fe400080f0c34 */
[----:B------:R-:W-:Y:S02]  /*09b0*/  IADD3 R51, R69, 0x1f400, RZ ;  /* 0x0001f40045337810 */ /* 0x000fe40007ffe0ff */
[----:B------:R-:W-:-:S02]  /*09c0*/  LEA.HI.X R79, R49, UR5, R16, 0x1, P3 ;  /* 0x00000005314f7c11 */ /* 0x000fc400098f0c10 */
[----:B------:R-:W-:Y:S02]  /*09d0*/  LEA.HI.X R37, R37, UR5, R50, 0x1, P1 ;  /* 0x0000000525257c11 */ /* 0x000fe400088f0c32 */
[C---:B------:R-:W-:Y:S02]  /*09e0*/  IADD3 R49, R69.reuse, 0x1e000, RZ ;  /* 0x0001e00045317810 */ /* 0x040fe40007ffe0ff */
[----:B------:R-:W-:Y:S01]  /*09f0*/  IADD3 R55, R69, 0x21c00, RZ ;  /* 0x00021c0045377810 */ /* 0x000fe20007ffe0ff */
[----:B------:R-:W4:Y:S01]  /*0a00*/  LDG.E.64.CONSTANT R78, desc[UR6][R78.64] ;  /* 0x000000064e4e7981 */ /* 0x000f22000c1e9b00 */
[----:B------:R-:W-:Y:S02]  /*0a10*/  IADD3 R51, P1, R51, R0, RZ ;  /* 0x0000000033337210 */ /* 0x000fe40007f3e0ff */
[----:B------:R-:W-:Y:S02]  /*0a20*/  IADD3.X R48, RZ, R77, RZ, P2, !PT ;  /* 0x0000004dff307210 */ /* 0x000fe400017fe4ff */
[----:B------:R-:W-:-:S02]  /*0a30*/  LEA R32, P2, R33, UR4, 0x1 ;  /* 0x0000000421207c11 */ /* 0x000fc4000f8408ff */
[----:B------:R-:W-:Y:S02]  /*0a40*/  IADD3 R53, R69, 0x20800, RZ ;  /* 0x0002080045357810 */ /* 0x000fe40007ffe0ff */
[-C--:B------:R-:W-:Y:S02]  /*0a50*/  IADD3 R49, P0, R49, R0.reuse, RZ ;  /* 0x0000000031317210 */ /* 0x080fe40007f1e0ff */
[----:B------:R-:W-:Y:S02]  /*0a60*/  IADD3 R55, P3, R55, R0, RZ ;  /* 0x0000000037377210 */ /* 0x000fe40007f7e0ff */
[----:B------:R-:W-:Y:S02]  /*0a70*/  IADD3.X R50, RZ, R77, RZ, P1, !PT ;  /* 0x0000004dff327210 */ /* 0x000fe40000ffe4ff */
[----:B------:R-:W-:Y:S02]  /*0a80*/  LEA R82, P1, R51, UR4, 0x1 ;  /* 0x0000000433527c11 */ /* 0x000fe4000f8208ff */
[----:B------:R-:W-:-:S02]  /*0a90*/  LEA.HI.X R33, R33, UR5, R48, 0x1, P2 ;  /* 0x0000000521217c11 */ /* 0x000fc400090f0c30 */
[----:B------:R-:W-:Y:S02]  /*0aa0*/  IADD3 R53, P2, R53, R0, RZ ;  /* 0x0000000035357210 */ /* 0x000fe40007f5e0ff */
[-C--:B------:R-:W-:Y:S02]  /*0ab0*/  IADD3.X R52, RZ, R77.reuse, RZ, P0, !PT ;  /* 0x0000004dff347210 */ /* 0x080fe400007fe4ff */
[----:B------:R-:W-:Y:S02]  /*0ac0*/  LEA R80, P0, R49, UR4, 0x1 ;  /* 0x0000000431507c11 */ /* 0x000fe4000f8008ff */
[----:B------:R-:W-:Y:S02]  /*0ad0*/  IADD3.X R16, RZ, R77, RZ, P3, !PT ;  /* 0x0000004dff107210 */ /* 0x000fe40001ffe4ff */
[----:B------:R-:W-:Y:S02]  /*0ae0*/  LEA R86, P3, R55, UR4, 0x1 ;  /* 0x0000000437567c11 */ /* 0x000fe4000f8608ff */
[----:B------:R-:W-:-:S02]  /*0af0*/  LEA.HI.X R83, R51, UR5, R50, 0x1, P1 ;  /* 0x0000000533537c11 */ /* 0x000fc400088f0c32 */
[----:B------:R-:W-:Y:S02]  /*0b00*/  IADD3 R51, R69, 0x26c00, RZ ;  /* 0x00026c0045337810 */ /* 0x000fe40007ffe0ff */
[----:B------:R-:W-:Y:S02]  /*0b10*/  IADD3.X R48, RZ, R77, RZ, P2, !PT ;  /* 0x0000004dff307210 */ /* 0x000fe400017fe4ff */
[----:B------:R-:W-:Y:S01]  /*0b20*/  LEA R84, P2, R53, UR4, 0x1 ;  /* 0x0000000435547c11 */ /* 0x000fe2000f8408ff */
[----:B------:R-:W4:Y:S01]  /*0b30*/  LDG.E.64.CONSTANT R82, desc[UR6][R82.64] ;  /* 0x0000000652527981 */ /* 0x000f22000c1e9b00 */
[----:B------:R-:W-:Y:S02]  /*0b40*/  LEA.HI.X R81, R49, UR5, R52, 0x1, P0 ;  /* 0x0000000531517c11 */ /* 0x000fe400080f0c34 */
[----:B------:R-:W-:Y:S02]  /*0b50*/  LEA.HI.X R87, R55, UR5, R16, 0x1, P3 ;  /* 0x0000000537577c11 */ /* 0x000fe400098f0c10 */
[----:B------:R-:W-:-:S02]  /*0b60*/  IADD3 R49, R69, 0x23000, RZ ;  /* 0x0002300045317810 */ /* 0x000fc40007ffe0ff */
[C---:B------:R-:W-:Y:S01]  /*0b70*/  IADD3 R153, R69.reuse, 0x24400, RZ ;  /* 0x0002440045997810 */ /* 0x040fe20007ffe0ff */
[----:B------:R-:W4:Y:S01]  /*0b80*/  LDG.E.64.CONSTANT R80, desc[UR6][R80.64] ;  /* 0x0000000650507981 */ /* 0x000f22000c1e9b00 */
[----:B------:R-:W-:Y:S02]  /*0b90*/  IADD3 R152, R69, 0x25800, RZ ;  /* 0x0002580045987810 */ /* 0x000fe40007ffe0ff */
[-C--:B------:R-:W-:Y:S01]  /*0ba0*/  IADD3 R51, P3, R51, R0.reuse, RZ ;  /* 0x0000000033337210 */ /* 0x080fe20007f7e0ff */
[----:B------:R-:W4:Y:S01]  /*0bb0*/  LDG.E.64.CONSTANT R86, desc[UR6][R86.64] ;  /* 0x0000000656567981 */ /* 0x000f22000c1e9b00 */
[----:B------:R-:W-:Y:S02]  /*0bc0*/  LEA.HI.X R85, R53, UR5, R48, 0x1, P2 ;  /* 0x0000000535557c11 */ /* 0x000fe400090f0c30 */
[-C--:B------:R-:W-:Y:S02]  /*0bd0*/  IADD3 R50, P0, R49, R0.reuse, RZ ;  /* 0x0000000031327210 */ /* 0x080fe40007f1e0ff */
[----:B------:R-:W-:-:S02]  /*0be0*/  IADD3 R48, P1, R153, R0, RZ ;  /* 0x0000000099307210 */ /* 0x000fc40007f3e0ff */
[----:B------:R-:W-:Y:S01]  /*0bf0*/  IADD3 R16, P2, R152, R0, RZ ;  /* 0x0000000098107210 */ /* 0x000fe20007f5e0ff */
[----:B------:R-:W4:Y:S01]  /*0c00*/  LDG.E.64.CONSTANT R84, desc[UR6][R84.64] ;  /* 0x0000000654547981 */ /* 0x000f22000c1e9b00 */
[-C--:B------:R-:W-:Y:S02]  /*0c10*/  IADD3.X R0, RZ, R77.reuse, RZ, P3, !PT ;  /* 0x0000004dff007210 */ /* 0x080fe40001ffe4ff */
[C---:B------:R-:W-:Y:S02]  /*0c20*/  LEA R94, P3, R51.reuse, UR4, 0x1 ;  /* 0x00000004335e7c11 */ /* 0x040fe4000f8608ff */
[----:B------:R-:W-:Y:S02]  /*0c30*/  IADD3.X R49, RZ, R77, RZ, P2, !PT ;  /* 0x0000004dff317210 */ /* 0x000fe400017fe4ff */
[----:B------:R-:W-:Y:S02]  /*0c40*/  LEA.HI.X R95, R51, UR5, R0, 0x1, P3 ;  /* 0x00000005335f7c11 */ /* 0x000fe400098f0c00 */
[----:B---3--:R-:W-:-:S02]  /*0c50*/  PRMT R68, R14, 0x7632, R68 ;  /* 0x000076320e447816 */ /* 0x008fc40000000044 */
[----:B------:R-:W-:Y:S02]  /*0c60*/  SHF.L.U32 R0, R14, 0x10, RZ ;  /* 0x000000100e007819 */ /* 0x000fe400000006ff */
[----:B------:R-:W-:Y:S01]  /*0c70*/  LEA R92, P2, R16, UR4, 0x1 ;  /* 0x00000004105c7c11 */ /* 0x000fe2000f8408ff */
[----:B------:R-:W3:Y:S01]  /*0c80*/  LDG.E.64.CONSTANT R94, desc[UR6][R94.64] ;  /* 0x000000065e5e7981 */ /* 0x000ee2000c1e9b00 */
[C---:B------:R-:W-:Y:S02]  /*0c90*/  PRMT R165, R15.reuse, 0x7632, R165 ;  /* 0x000076320fa57816 */ /* 0x040fe400000000a5 */
[----:B------:R-:W-:Y:S01]  /*0ca0*/  SHF.L.U32 R162, R15, 0x10, RZ ;  /* 0x000000100fa27819 */ /* 0x000fe200000006ff */
[----:B------:R-:W-:Y:S01]  /*0cb0*/  FFMA.FTZ R51, R0, R0, RZ ;  /* 0x0000000000337223 */ /* 0x000fe200000100ff */
[----:B------:R0:W3:Y:S01]  /*0cc0*/  LDG.E.64.CONSTANT R14, desc[UR6][R44.64] ;  /* 0x000000062c0e7981 */ /* 0x0000e2000c1e9b00 */
[----:B------:R-:W-:Y:S02]  /*0cd0*/  SHF.L.U32 R68, R68, 0x10, RZ ;  /* 0x0000001044447819 */ /* 0x000fe400000006ff */
[----:B------:R-:W-:Y:S01]  /*0ce0*/  LEA.HI.X R93, R16, UR5, R49, 0x1, P2 ;  /* 0x00000005105d7c11 */ /* 0x000fe200090f0c31 */
[----:B------:R-:W-:-:S02]  /*0cf0*/  FADD.FTZ R49, RZ, R0 ;  /* 0x00000000ff317221 */ /* 0x000fc40000010000 */
[----:B------:R-:W-:Y:S02]  /*0d00*/  FFMA.FTZ R51, R68, R68, R51 ;  /* 0x0000004444337223 */ /* 0x000fe40000010033 */
[----:B------:R-:W-:Y:S01]  /*0d10*/  FADD.FTZ R49, R49, R68 ;  /* 0x0000004431317221 */ /* 0x000fe20000010000 */
[----:B------:R-:W-:Y:S01]  /*0d20*/  SHF.L.U32 R165, R165, 0x10, RZ ;  /* 0x00000010a5a57819 */ /* 0x000fe200000006ff */
[----:B------:R-:W-:Y:S01]  /*0d30*/  FFMA.FTZ R16, R162, R162, R51 ;  /* 0x000000a2a2107223 */ /* 0x000fe20000010033 */
[C---:B--2---:R-:W-:Y:S01]  /*0d40*/  PRMT R164, R10.reuse, 0x7632, R164 ;  /* 0x000076320aa47816 */ /* 0x044fe200000000a4 */
[----:B------:R-:W2:Y:S01]  /*0d50*/  LDG.E.64.CONSTANT R92, desc[UR6][R92.64] ;  /* 0x000000065c5c7981 */ /* 0x000ea2000c1e9b00 */
[----:B------:R-:W-:Y:S01]  /*0d60*/  SHF.L.U32 R54, R10, 0x10, RZ ;  /* 0x000000100a367819 */ /* 0x000fe200000006ff */
[----:B------:R-:W-:Y:S01]  /*0d70*/  FADD.FTZ R10, R49, R162 ;  /* 0x000000a2310a7221 */ /* 0x000fe20000010000 */
[----:B0-----:R-:W-:Y:S01]  /*0d80*/  FFMA.FTZ R44, R165, R165, R16 ;  /* 0x000000a5a52c7223 */ /* 0x001fe20000010010 */
[----:B------:R-:W-:-:S02]  /*0d90*/  PRMT R145, R11, 0x7632, R145 ;  /* 0x000076320b917816 */ /* 0x000fc40000000091 */
[----:B------:R-:W-:Y:S01]  /*0da0*/  FADD.FTZ R16, R10, R165 ;  /* 0x000000a50a107221 */ /* 0x000fe20000010000 */
[----:B------:R-:W-:Y:S01]  /*0db0*/  SHF.L.U32 R146, R11, 0x10, RZ ;  /* 0x000000100b927819 */ /* 0x000fe200000006ff */
[----:B------:R-:W-:Y:S01]  /*0dc0*/  FFMA.FTZ R49, R54, R54, R44 ;  /* 0x0000003636317223 */ /* 0x000fe2000001002c */
[----:B------:R0:W2:Y:S01]  /*0dd0*/  LDG.E.64.CONSTANT R10, desc[UR6][R40.64] ;  /* 0x00000006280a7981 */ /* 0x0000a2000c1e9b00 */
[----:B------:R-:W-:Y:S01]  /*0de0*/  SHF.L.U32 R164, R164, 0x10, RZ ;  /* 0x00000010a4a47819 */ /* 0x000fe200000006ff */
[----:B------:R-:W-:Y:S01]  /*0df0*/  FADD.FTZ R45, R16, R54 ;  /* 0x00000036102d7221 */ /* 0x000fe20000010000 */
[----:B------:R-:W-:-:S03]  /*0e00*/  SHF.L.U32 R145, R145, 0x10, RZ ;  /* 0x0000001091917819 */ /* 0x000fc600000006ff */
[----:B------:R-:W-:Y:S01]  /*0e10*/  FFMA.FTZ R49, R164, R164, R49 ;  /* 0x000000a4a4317223 */ /* 0x000fe20000010031 */
[----:B------:R-:W-:Y:S01]  /*0e20*/  FADD.FTZ R45, R45, R164 ;  /* 0x000000a42d2d7221 */ /* 0x000fe20000010000 */
[C---:B----4-:R-:W-:Y:S02]  /*0e30*/  PRMT R143, R6.reuse, 0x7632, R143 ;  /* 0x00007632068f7816 */ /* 0x050fe4000000008f */
[----:B------:R-:W-:Y:S01]  /*0e40*/  SHF.L.U32 R144, R6, 0x10, RZ ;  /* 0x0000001006907819 */ /* 0x000fe200000006ff */
[----:B------:R-:W-:Y:S01]  /*0e50*/  FFMA.FTZ R16, R146, R146, R49 ;  /* 0x0000009292107223 */ /* 0x000fe20000010031 */
[----:B------:R-:W-:Y:S01]  /*0e60*/  FADD.FTZ R6, R45, R146 ;  /* 0x000000922d067221 */ /* 0x000fe20000010000 */
[----:B------:R-:W-:Y:S02]  /*0e70*/  PRMT R141, R7, 0x7632, R141 ;  /* 0x00007632078d7816 */ /* 0x000fe4000000008d */
[----:B------:R-:W-:Y:S01]  /*0e80*/  FFMA.FTZ R45, R145, R145, R16 ;  /* 0x00000091912d7223 */ /* 0x000fe20000010010 */
[----:B0-----:R-:W-:Y:S01]  /*0e90*/  FADD.FTZ R41, R6, R145 ;  /* 0x0000009106297221 */ /* 0x001fe20000010000 */
[----:B------:R-:W-:-:S02]  /*0ea0*/  SHF.L.U32 R142, R7, 0x10, RZ ;  /* 0x00000010078e7819 */ /* 0x000fc400000006ff */
[----:B------:R0:W4:Y:S01]  /*0eb0*/  LDG.E.64.CONSTANT R6, desc[UR6][R36.64] ;  /* 0x0000000624067981 */ /* 0x000122000c1e9b00 */
[----:B------:R-:W-:Y:S01]  /*0ec0*/  SHF.L.U32 R143, R143, 0x10, RZ ;  /* 0x000000108f8f7819 */ /* 0x000fe200000006ff */
[----:B------:R-:W-:Y:S01]  /*0ed0*/  FFMA.FTZ R40, R144, R144, R45 ;  /* 0x0000009090287223 */ /* 0x000fe2000001002d */
[----:B------:R-:W-:-:S03]  /*0ee0*/  FADD.FTZ R16, R41, R144 ;  /* 0x0000009029107221 */ /* 0x000fc60000010000 */
[----:B------:R-:W-:Y:S01]  /*0ef0*/  FFMA.FTZ R45, R143, R143, R40 ;  /* 0x0000008f8f2d7223 */ /* 0x000fe20000010028 */
[----:B------:R-:W-:Y:S01]  /*0f00*/  FADD.FTZ R41, R16, R143 ;  /* 0x0000008f10297221 */ /* 0x000fe20000010000 */
[----:B------:R-:W-:Y:S02]  /*0f10*/  SHF.L.U32 R141, R141, 0x10, RZ ;  /* 0x000000108d8d7819 */ /* 0x000fe400000006ff */
[----:B------:R-:W-:Y:S01]  /*0f20*/  PRMT R139, R2, 0x7632, R139 ;  /* 0x00007632028b7816 */ /* 0x000fe2000000008b */
[----:B------:R-:W-:Y:S01]  /*0f30*/  FFMA.FTZ R16, R142, R142, R45 ;  /* 0x0000008e8e107223 */ /* 0x000fe2000001002d */
[----:B------:R-:W-:Y:S01]  /*0f40*/  SHF.L.U32 R140, R2, 0x10, RZ ;  /* 0x00000010028c7819 */ /* 0x000fe200000006ff */
[----:B------:R-:W-:Y:S02]  /*0f50*/  FADD.FTZ R2, R41, R142 ;  /* 0x0000008e29027221 */ /* 0x000fe40000010000 */
[----:B------:R-:W-:Y:S01]  /*0f60*/  FFMA.FTZ R41, R141, R141, R16 ;  /* 0x0000008d8d297223 */ /* 0x000fe20000010010 */
[C---:B------:R-:W-:Y:S01]  /*0f70*/  PRMT R137, R3.reuse, 0x7632, R137 ;  /* 0x0000763203897816 */ /* 0x040fe20000000089 */
[----:B0-----:R-:W-:Y:S01]  /*0f80*/  FADD.FTZ R37, R2, R141 ;  /* 0x0000008d02257221 */ /* 0x001fe20000010000 */
[----:B------:R-:W-:Y:S01]  /*0f90*/  SHF.L.U32 R138, R3, 0x10, RZ ;  /* 0x00000010038a7819 */ /* 0x000fe200000006ff */
[----:B------:R-:W-:Y:S01]  /*0fa0*/  FFMA.FTZ R36, R140, R140, R41 ;  /* 0x0000008c8c247223 */ /* 0x000fe20000010029 */
[----:B------:R0:W4:Y:S01]  /*0fb0*/  LDG.E.64.CONSTANT R2, desc[UR6][R32.64] ;  /* 0x0000000620027981 */ /* 0x000122000c1e9b00 */
[----:B------:R-:W-:Y:S01]  /*0fc0*/  SHF.L.U32 R139, R139, 0x10, RZ ;  /* 0x000000108b8b7819 */ /* 0x000fe200000006ff */
[----:B------:R-:W-:Y:S01]  /*0fd0*/  FADD.FTZ R16, R37, R140 ;  /* 0x0000008c25107221 */ /* 0x000fe20000010000 */
[----:B------:R-:W-:-:S03]  /*0fe0*/  PRMT R135, R28, 0x7632, R135 ;  /* 0x000076321c877816 */ /* 0x000fc60000000087 */
[----:B------:R-:W-:Y:S01]  /*0ff0*/  FFMA.FTZ R41, R139, R139, R36 ;  /* 0x0000008b8b297223 */ /* 0x000fe20000010024 */
[----:B------:R-:W-:Y:S01]  /*1000*/  FADD.FTZ R37, R16, R139 ;  /* 0x0000008b10257221 */ /* 0x000fe20000010000 */
[----:B------:R-:W-:Y:S02]  /*1010*/  SHF.L.U32 R136, R28, 0x10, RZ ;  /* 0x000000101c887819 */ /* 0x000fe400000006ff */
[----:B------:R-:W-:Y:S01]  /*1020*/  SHF.L.U32 R137, R137, 0x10, RZ ;  /* 0x0000001089897819 */ /* 0x000fe200000006ff */
[----:B------:R-:W-:Y:S01]  /*1030*/  FFMA.FTZ R28, R138, R138, R41 ;  /* 0x0000008a8a1c7223 */ /* 0x000fe20000010029 */
[----:B------:R-:W-:Y:S01]  /*1040*/  FADD.FTZ R16, R37, R138 ;  /* 0x0000008a25107221 */ /* 0x000fe20000010000 */
[C---:B------:R-:W-:Y:S02]  /*1050*/  PRMT R133, R29.reuse, 0x7632, R133 ;  /* 0x000076321d857816 */ /* 0x040fe40000000085 */
[----:B------:R-:W-:Y:S01]  /*1060*/  SHF.L.U32 R134, R29, 0x10, RZ ;  /* 0x000000101d867819 */ /* 0x000fe200000006ff */
[----:B0-----:R-:W-:Y:S01]  /*1070*/  FFMA.FTZ R33, R137, R137, R28 ;  /* 0x0000008989217223 */ /* 0x001fe2000001001c */
[----:B------:R-:W-:Y:S01]  /*1080*/  FADD.FTZ R29, R16, R137 ;  /* 0x00000089101d7221 */ /* 0x000fe20000010000 */
[----:B------:R-:W-:-:S02]  /*1090*/  SHF.L.U32 R135, R135, 0x10, RZ ;  /* 0x0000001087877819 */ /* 0x000fc400000006ff */
[----:B------:R-:W-:Y:S01]  /*10a0*/  FFMA.FTZ R28, R136, R136, R33 ;  /* 0x00000088881c7223 */ /* 0x000fe20000010021 */
[----:B------:R-:W-:-:S03]  /*10b0*/  FADD.FTZ R16, R29, R136 ;  /* 0x000000881d107221 */ /* 0x000fc60000010000 */
[----:B------:R-:W-:Y:S01]  /*10c0*/  FFMA.FTZ R33, R135, R135, R28 ;  /* 0x0000008787217223 */ /* 0x000fe2000001001c */
[----:B------:R-:W-:Y:S01]  /*10d0*/  FADD.FTZ R29, R16, R135 ;  /* 0x00000087101d7221 */ /* 0x000fe20000010000 */
[C---:B------:R-:W-:Y:S02]  /*10e0*/  PRMT R131, R24.reuse, 0x7632, R131 ;  /* 0x0000763218837816 */ /* 0x040fe40000000083 */
[----:B------:R-:W-:Y:S01]  /*10f0*/  SHF.L.U32 R132, R24, 0x10, RZ ;  /* 0x0000001018847819 */ /* 0x000fe200000006ff */
[----:B------:R-:W-:Y:S01]  /*1100*/  FFMA.FTZ R24, R134, R134, R33 ;  /* 0x0000008686187223 */ /* 0x000fe20000010021 */
[----:B------:R-:W-:Y:S01]  /*1110*/  SHF.L.U32 R133, R133, 0x10, RZ ;  /* 0x0000001085857819 */ /* 0x000fe200000006ff */
[----:B------:R-:W-:Y:S01]  /*1120*/  FADD.FTZ R16, R29, R134 ;  /* 0x000000861d107221 */ /* 0x000fe20000010000 */
[C---:B------:R-:W-:Y:S02]  /*1130*/  PRMT R129, R25.reuse, 0x7632, R129 ;  /* 0x0000763219817816 */ /* 0x040fe40000000081 */
[----:B------:R-:W-:Y:S01]  /*1140*/  SHF.L.U32 R130, R25, 0x10, RZ ;  /* 0x0000001019827819 */ /* 0x000fe200000006ff */
[----:B------:R-:W-:Y:S01]  /*1150*/  FFMA.FTZ R29, R133, R133, R24 ;  /* 0x00000085851d7223 */ /* 0x000fe20000010018 */
        /* <DEDUP_REMOVED lines=20> */
[----:B------:R-:W-:Y:S02]  /*12a0*/  SHF.L.U32 R65, R65, 0x10, RZ ;  /* 0x0000001041417819 */ /* 0x000fe400000006ff */
[----:B------:R-:W-:Y:S01]  /*12b0*/  FFMA.FTZ R20, R126, R126, R25 ;  /* 0x0000007e7e147223 */ /* 0x000fe20000010019 */
[----:B------:R-:W-:Y:S01]  /*12c0*/  FADD.FTZ R16, R21, R126 ;  /* 0x0000007e15107221 */ /* 0x000fe20000010000 */
[C---:B------:R-:W-:Y:S02]  /*12d0*/  PRMT R63, R66.reuse, 0x7632, R63 ;  /* 0x00007632423f7816 */ /* 0x040fe4000000003f */
[----:B------:R-:W-:Y:S01]  /*12e0*/  SHF.L.U32 R66, R66, 0x10, RZ ;  /* 0x0000001042427819 */ /* 0x000fe200000006ff */
[----:B------:R-:W-:Y:S01]  /*12f0*/  FFMA.FTZ R25, R65, R65, R20 ;  /* 0x0000004141197223 */ /* 0x000fe20000010014 */
[----:B------:R-:W-:Y:S01]  /*1300*/  FADD.FTZ R21, R16, R65 ;  /* 0x0000004110157221 */ /* 0x000fe20000010000 */
[----:B------:R-:W-:-:S02]  /*1310*/  SHF.L.U32 R63, R63, 0x10, RZ ;  /* 0x000000103f3f7819 */ /* 0x000fc400000006ff */
[----:B------:R-:W-:Y:S01]  /*1320*/  FFMA.FTZ R20, R66, R66, R25 ;  /* 0x0000004242147223 */ /* 0x000fe20000010019 */
[----:B------:R-:W-:Y:S01]  /*1330*/  FADD.FTZ R16, R21, R66 ;  /* 0x0000004215107221 */ /* 0x000fe20000010000 */
[C---:B------:R-:W-:Y:S02]  /*1340*/  PRMT R61, R67.reuse, 0x7632, R61 ;  /* 0x00007632433d7816 */ /* 0x040fe4000000003d */
[----:B------:R-:W-:Y:S01]  /*1350*/  SHF.L.U32 R64, R67, 0x10, RZ ;  /* 0x0000001043407819 */ /* 0x000fe200000006ff */
[----:B------:R-:W-:Y:S01]  /*1360*/  FFMA.FTZ R25, R63, R63, R20 ;  /* 0x0000003f3f197223 */ /* 0x000fe20000010014 */
[----:B------:R-:W-:Y:S01]  /*1370*/  FADD.FTZ R21, R16, R63 ;  /* 0x0000003f10157221 */ /* 0x000fe20000010000 */
[----:B------:R-:W-:Y:S02]  /*1380*/  SHF.L.U32 R61, R61, 0x10, RZ ;  /* 0x000000103d3d7819 */ /* 0x000fe400000006ff */
[----:B------:R-:W-:Y:S01]  /*1390*/  PRMT R59, R12, 0x7632, R59 ;  /* 0x000076320c3b7816 */ /* 0x000fe2000000003b */
[----:B------:R-:W-:Y:S01]  /*13a0*/  FFMA.FTZ R16, R64, R64, R25 ;  /* 0x0000004040107223 */ /* 0x000fe20000010019 */
[----:B------:R-:W-:Y:S01]  /*13b0*/  SHF.L.U32 R62, R12, 0x10, RZ ;  /* 0x000000100c3e7819 */ /* 0x000fe200000006ff */
[----:B------:R-:W-:Y:S01]  /*13c0*/  FADD.FTZ R12, R21, R64 ;  /* 0x00000040150c7221 */ /* 0x000fe20000010000 */
[----:B------:R-:W-:Y:S01]  /*13d0*/  PRMT R57, R13, 0x7632, R57 ;  /* 0x000076320d397816 */ /* 0x000fe20000000039 */
[----:B------:R-:W-:Y:S01]  /*13e0*/  FFMA.FTZ R21, R61, R61, R16 ;  /* 0x0000003d3d157223 */ /* 0x000fe20000010010 */
[----:B------:R-:W-:Y:S01]  /*13f0*/  SHF.L.U32 R60, R13, 0x10, RZ ;  /* 0x000000100d3c7819 */ /* 0x000fe200000006ff */
[----:B------:R-:W-:Y:S01]  /*1400*/  FADD.FTZ R13, R12, R61 ;  /* 0x0000003d0c0d7221 */ /* 0x000fe20000010000 */
[----:B------:R-:W-:Y:S01]  /*1410*/  SHF.L.U32 R59, R59, 0x10, RZ ;  /* 0x000000103b3b7819 */ /* 0x000fe200000006ff */
[----:B------:R-:W-:Y:S01]  /*1420*/  FFMA.FTZ R16, R62, R62, R21 ;  /* 0x0000003e3e107223 */ /* 0x000fe20000010015 */
[----:B------:R-:W-:Y:S01]  /*1430*/  IADD3.X R55, RZ, R77, RZ, P0, !PT ;  /* 0x0000004dff377210 */ /* 0x000fe200007fe4ff */
[----:B------:R-:W-:Y:S01]  /*1440*/  FADD.FTZ R12, R13, R62 ;  /* 0x0000003e0d0c7221 */ /* 0x000fe20000010000 */
[----:B------:R-:W-:Y:S01]  /*1450*/  LEA R88, P0, R50, UR4, 0x1 ;  /* 0x0000000432587c11 */ /* 0x000fe2000f8008ff */
[----:B------:R-:W-:Y:S01]  /*1460*/  FFMA.FTZ R21, R59, R59, R16 ;  /* 0x0000003b3b157223 */ /* 0x000fe20000010010 */
[----:B------:R-:W-:Y:S01]  /*1470*/  IADD3.X R53, RZ, R77, RZ, P1, !PT ;  /* 0x0000004dff357210 */ /* 0x000fe20000ffe4ff */
[----:B------:R-:W-:Y:S01]  /*1480*/  FADD.FTZ R13, R12, R59 ;  /* 0x0000003b0c0d7221 */ /* 0x000fe20000010000 */
[----:B------:R-:W-:Y:S01]  /*1490*/  LEA R90, P1, R48, UR4, 0x1 ;  /* 0x00000004305a7c11 */ /* 0x000fe2000f8208ff */
[----:B------:R-:W-:Y:S01]  /*14a0*/  FFMA.FTZ R12, R60, R60, R21 ;  /* 0x0000003c3c0c7223 */ /* 0x000fe20000010015 */
[----:B------:R-:W-:-:S02]  /*14b0*/  LEA.HI.X R89, R50, UR5, R55, 0x1, P0 ;  /* 0x0000000532597c11 */ /* 0x000fc400080f0c37 */
[----:B------:R-:W-:Y:S02]  /*14c0*/  SHF.L.U32 R57, R57, 0x10, RZ ;  /* 0x0000001039397819 */ /* 0x000fe400000006ff */
[C---:B------:R-:W-:Y:S02]  /*14d0*/  PRMT R55, R8.reuse, 0x7632, R55 ;  /* 0x0000763208377816 */ /* 0x040fe40000000037 */
[----:B------:R-:W-:Y:S01]  /*14e0*/  SHF.L.U32 R58, R8, 0x10, RZ ;  /* 0x00000010083a7819 */ /* 0x000fe200000006ff */
[----:B------:R-:W-:Y:S01]  /*14f0*/  FADD.FTZ R8, R13, R60 ;  /* 0x0000003c0d087221 */ /* 0x000fe20000010000 */
[--C-:B------:R-:W-:Y:S01]  /*1500*/  LEA.HI.X R91, R48, UR5, R53.reuse, 0x1, P1 ;  /* 0x00000005305b7c11 */ /* 0x100fe200088f0c35 */
[----:B------:R-:W-:Y:S01]  /*1510*/  FFMA.FTZ R13, R57, R57, R12 ;  /* 0x00000039390d7223 */ /* 0x000fe2000001000c */
[C---:B------:R-:W-:Y:S01]  /*1520*/  PRMT R53, R9.reuse, 0x7632, R53 ;  /* 0x0000763209357816 */ /* 0x040fe20000000035 */
[----:B------:R-:W4:Y:S01]  /*1530*/  LDG.E.64.CONSTANT R88, desc[UR6][R88.64] ;  /* 0x0000000658587981 */ /* 0x000f22000c1e9b00 */
[----:B------:R-:W-:Y:S01]  /*1540*/  SHF.L.U32 R56, R9, 0x10, RZ ;  /* 0x0000001009387819 */ /* 0x000fe200000006ff */
[----:B------:R-:W-:Y:S01]  /*1550*/  FADD.FTZ R9, R8, R57 ;  /* 0x0000003908097221 */ /* 0x000fe20000010000 */
[----:B------:R-:W-:Y:S01]  /*1560*/  SHF.L.U32 R55, R55, 0x10, RZ ;  /* 0x0000001037377819 */ /* 0x000fe200000006ff */
[----:B------:R-:W-:Y:S01]  /*1570*/  FFMA.FTZ R12, R58, R58, R13 ;  /* 0x0000003a3a0c7223 */ /* 0x000fe2000001000d */
[----:B------:R0:W-:Y:S01]  /*1580*/  STL [R1+0x4], R54 ;  /* 0x0000043601007387 */ /* 0x0001e20000100800 */
[----:B------:R-:W-:-:S02]  /*1590*/  FADD.FTZ R8, R9, R58 ;  /* 0x0000003a09087221 */ /* 0x000fc40000010000 */
[----:B------:R-:W-:Y:S01]  /*15a0*/  FFMA.FTZ R13, R55, R55, R12 ;  /* 0x00000037370d7223 */ /* 0x000fe2000001000c */
[----:B------:R-:W-:Y:S01]  /*15b0*/  PRMT R51, R4, 0x7632, R51 ;  /* 0x0000763204337816 */ /* 0x000fe20000000033 */
[----:B------:R-:W-:Y:S01]  /*15c0*/  FADD.FTZ R9, R8, R55 ;  /* 0x0000003708097221 */ /* 0x000fe20000010000 */
[----:B------:R-:W-:Y:S01]  /*15d0*/  SHF.L.U32 R53, R53, 0x10, RZ ;  /* 0x0000001035357819 */ /* 0x000fe200000006ff */
[----:B------:R-:W-:Y:S01]  /*15e0*/  FFMA.FTZ R8, R56, R56, R13 ;  /* 0x0000003838087223 */ /* 0x000fe2000001000d */
[----:B------:R-:W-:Y:S01]  /*15f0*/  PRMT R50, R5, 0x7632, R50 ;  /* 0x0000763205327816 */ /* 0x000fe20000000032 */
[----:B------:R-:W4:Y:S01]  /*1600*/  LDG.E.64.CONSTANT R90, desc[UR6][R90.64] ;  /* 0x000000065a5a7981 */ /* 0x000f22000c1e9b00 */
[----:B0-----:R-:W-:Y:S01]  /*1610*/  SHF.L.U32 R54, R4, 0x10, RZ ;  /* 0x0000001004367819 */ /* 0x001fe200000006ff */
[----:B------:R-:W-:Y:S01]  /*1620*/  FADD.FTZ R4, R9, R56 ;  /* 0x0000003809047221 */ /* 0x000fe20000010000 */
[----:B------:R-:W-:Y:S01]  /*1630*/  SHF.L.U32 R52, R5, 0x10, RZ ;  /* 0x0000001005347819 */ /* 0x000fe200000006ff */
[----:B------:R-:W-:-:S02]  /*1640*/  FFMA.FTZ R9, R53, R53, R8 ;  /* 0x0000003535097223 */ /* 0x000fc40000010008 */
[----:B------:R-:W-:Y:S01]  /*1650*/  FADD.FTZ R5, R4, R53 ;  /* 0x0000003504057221 */ /* 0x000fe20000010000 */
[----:B------:R-:W-:Y:S01]  /*1660*/  SHF.L.U32 R51, R51, 0x10, RZ ;  /* 0x0000001033337819 */ /* 0x000fe200000006ff */
[----:B------:R-:W-:Y:S02]  /*1670*/  FFMA.FTZ R8, R54, R54, R9 ;  /* 0x0000003636087223 */ /* 0x000fe40000010009 */
[----:B------:R-:W-:Y:S02]  /*1680*/  FADD.FTZ R4, R5, R54 ;  /* 0x0000003605047221 */ /* 0x000fe40000010000 */
[----:B------:R-:W-:Y:S02]  /*1690*/  FFMA.FTZ R9, R51, R51, R8 ;  /* 0x0000003333097223 */ /* 0x000fe40000010008 */
[----:B------:R-:W-:Y:S01]  /*16a0*/  FADD.FTZ R5, R4, R51 ;  /* 0x0000003304057221 */ /* 0x000fe20000010000 */
[----:B------:R-:W-:Y:S01]  /*16b0*/  SHF.L.U32 R50, R50, 0x10, RZ ;  /* 0x0000001032327819 */ /* 0x000fe200000006ff */
[----:B------:R-:W-:-:S02]  /*16c0*/  FFMA.FTZ R9, R52, R52, R9 ;  /* 0x0000003434097223 */ /* 0x000fc40000010009 */
[----:B------:R-:W-:Y:S01]  /*16d0*/  FADD.FTZ R5, R5, R52 ;  /* 0x0000003405057221 */ /* 0x000fe20000010000 */
[----:B------:R-:W-:Y:S01]  /*16e0*/  PRMT R48, R46, 0x7632, R48 ;  /* 0x000076322e307816 */ /* 0x000fe20000000030 */
[----:B------:R-:W-:Y:S01]  /*16f0*/  FFMA.FTZ R8, R50, R50, R9 ;  /* 0x0000003232087223 */ /* 0x000fe20000010009 */
[----:B------:R-:W-:Y:S01]  /*1700*/  SHF.L.U32 R49, R46, 0x10, RZ ;  /* 0x000000102e317819 */ /* 0x000fe200000006ff */
[----:B------:R-:W-:Y:S01]  /*1710*/  FADD.FTZ R4, R5, R50 ;  /* 0x0000003205047221 */ /* 0x000fe20000010000 */
[----:B------:R-:W-:-:S03]  /*1720*/  SHF.L.U32 R48, R48, 0x10, RZ ;  /* 0x0000001030307819 */ /* 0x000fc600000006ff */
[----:B------:R-:W-:Y:S01]  /*1730*/  FFMA.FTZ R9, R49, R49, R8 ;  /* 0x0000003131097223 */ /* 0x000fe20000010008 */
[----:B------:R-:W-:Y:S01]  /*1740*/  FADD.FTZ R5, R4, R49 ;  /* 0x0000003104057221 */ /* 0x000fe20000010000 */
[C---:B------:R-:W-:Y:S02]  /*1750*/  PRMT R46, R47.reuse, 0x7632, R46 ;  /* 0x000076322f2e7816 */ /* 0x040fe4000000002e */
[----:B------:R-:W-:Y:S01]  /*1760*/  SHF.L.U32 R47, R47, 0x10, RZ ;  /* 0x000000102f2f7819 */ /* 0x000fe200000006ff */
[----:B------:R-:W-:Y:S01]  /*1770*/  FFMA.FTZ R8, R48, R48, R9 ;  /* 0x0000003030087223 */ /* 0x000fe20000010009 */
[----:B------:R-:W-:Y:S01]  /*1780*/  FADD.FTZ R4, R5, R48 ;  /* 0x0000003005047221 */ /* 0x000fe20000010000 */
[----:B------:R-:W-:Y:S02]  /*1790*/  SHF.L.U32 R46, R46, 0x10, RZ ;  /* 0x000000102e2e7819 */ /* 0x000fe400000006ff */
        /* <DEDUP_REMOVED lines=27> */
[----:B------:R-:W-:Y:S01]  /*1950*/  SHF.L.U32 R38, R38, 0x10, RZ ;  /* 0x0000001026267819 */ /* 0x000fe200000006ff */
[----:B------:R-:W-:-:S04]  /*1960*/  IMAD.WIDE R74, R17, 0x2, R74 ;  /* 0x00000002114a7825 */ /* 0x000fc800078e024a */
[----:B------:R-:W-:Y:S01]  /*1970*/  FFMA.FTZ R9, R39, R39, R8 ;  /* 0x0000002727097223 */ /* 0x000fe20000010008 */
[----:B------:R-:W-:Y:S01]  /*1980*/  FADD.FTZ R5, R4, R39 ;  /* 0x0000002704057221 */ /* 0x000fe20000010000 */
[----:B------:R-:W-:Y:S01]  /*1990*/  IMAD.WIDE R72, R17, 0x2, R72 ;  /* 0x0000000211487825 */ /* 0x000fe200078e0248 */
[----:B------:R-:W-:-:S03]  /*19a0*/  PRMT R36, R34, 0x7632, R36 ;  /* 0x0000763222247816 */ /* 0x000fc60000000024 */
[----:B------:R-:W-:Y:S01]  /*19b0*/  FFMA.FTZ R8, R38, R38, R9 ;  /* 0x0000002626087223 */ /* 0x000fe20000010009 */
[----:B------:R-:W-:Y:S01]  /*19c0*/  SHF.L.U32 R37, R34, 0x10, RZ ;  /* 0x0000001022257819 */ /* 0x000fe200000006ff */
[----:B------:R-:W-:Y:S01]  /*19d0*/  FADD.FTZ R4, R5, R38 ;  /* 0x0000002605047221 */ /* 0x000fe20000010000 */
[----:B------:R-:W5:Y:S01]  /*19e0*/  LDG.E.64.CONSTANT R74, desc[UR6][R74.64] ;  /* 0x000000064a4a7981 */ /* 0x000f62000c1e9b00 */
[----:B------:R-:W-:-:S03]  /*19f0*/  SHF.L.U32 R36, R36, 0x10, RZ ;  /* 0x0000001024247819 */ /* 0x000fc600000006ff */
[----:B------:R-:W5:Y:S01]  /*1a00*/  LDG.E.64.CONSTANT R72, desc[UR6][R72.64] ;  /* 0x0000000648487981 */ /* 0x000f62000c1e9b00 */
        /* <DEDUP_REMOVED lines=65> */
[C---:B---3--:R-:W-:Y:S02]  /*1e20*/  PRMT R16, R14.reuse, 0x7632, R16 ;  /* 0x000076320e107816 */ /* 0x048fe40000000010 */
        /* <DEDUP_REMOVED lines=13> */
[C---:B--2---:R-:W-:Y:S02]  /*1f00*/  PRMT R12, R10.reuse, 0x7632, R12 ;  /* 0x000076320a0c7816 */ /* 0x044fe4000000000c */
        /* <DEDUP_REMOVED lines=11> */
[--C-:B------:R-:W-:Y:S01]  /*1fc0*/  FFMA.FTZ R67, R11, R11, R8.reuse ;  /* 0x0000000b0b437223 */ /* 0x100fe20000010008 */
[----:B------:R-:W-:Y:S01]  /*1fd0*/  FADD.FTZ R5, R4, R11 ;  /* 0x0000000b04057221 */ /* 0x000fe20000010000 */
[----:B----4-:R-:W-:-:S02]  /*1fe0*/  PRMT R8, R6, 0x7632, R8 ;  /* 0x0000763206087816 */ /* 0x010fc40000000008 */
[----:B------:R-:W-:Y:S01]  /*1ff0*/  SHF.L.U32 R9, R6, 0x10, RZ ;  /* 0x0000001006097819 */ /* 0x000fe200000006ff */
[----:B------:R-:W-:Y:S01]  /*2000*/  FFMA.FTZ R6, R10, R10, R67 ;  /* 0x0000000a0a067223 */ /* 0x000fe20000010043 */
[----:B------:R-:W-:Y:S01]  /*2010*/  FADD.FTZ R4, R5, R10 ;  /* 0x0000000a05047221 */ /* 0x000fe20000010000 */
[----:B------:R-:W-:Y:S02]  /*2020*/  SHF.L.U32 R8, R8, 0x10, RZ ;  /* 0x0000001008087819 */ /* 0x000fe400000006ff */
[--C-:B------:R-:W-:Y:S01]  /*2030*/  FFMA.FTZ R67, R9, R9, R6.reuse ;  /* 0x0000000909437223 */ /* 0x100fe20000010006 */
        /* <DEDUP_REMOVED lines=48> */
[--C-:B------:R-:W-:Y:S01]  /*2340*/  FFMA.FTZ R103, R99, R99, R100.reuse ;  /* 0x0000006363677223 */ /* 0x100fe20000010064 */
        /* <DEDUP_REMOVED lines=64> */
[----:B------:R-:W0:Y:S01]  /*2750*/  S2R R148, SR_CgaCtaId ;  /* 0x0000000000947919 */ /* 0x000e220000008800 */
[C---:B------:R-:W-:Y:S01]  /*2760*/  PRMT R118, R91.reuse, 0x7632, R118 ;  /* 0x000076325b767816 */ /* 0x040fe20000000076 */
        /* <DEDUP_REMOVED lines=24> */
[----:B------:R-:W-:-:S02]  /*28f0*/  MOV R149, 0x400 ;  /* 0x0000040000957802 */ /* 0x000fc40000000f00 */
[----:B------:R-:W-:Y:S01]  /*2900*/  SHF.L.U32 R94, R80, 0x10, RZ ;  /* 0x00000010505e7819 */ /* 0x000fe200000006ff */
[----:B------:R-:W-:Y:S01]  /*2910*/  FFMA.FTZ R83, R124, R124, R83 ;  /* 0x0000007c7c537223 */ /* 0x000fe20000010053 */
[----:B------:R-:W-:Y:S01]  /*2920*/  FADD.FTZ R81, R81, R124 ;  /* 0x0000007c51517221 */ /* 0x000fe20000010000 */
[----:B0-----:R-:W-:Y:S02]  /*2930*/  LEA R150, R148, R149, 0x18 ;  /* 0x0000009594967211 */ /* 0x001fe400078ec0ff */
[C---:B------:R-:W-:Y:S01]  /*2940*/  PRMT R125, R95.reuse, 0x7632, R125 ;  /* 0x000076325f7d7816 */ /* 0x040fe2000000007d */
[----:B------:R-:W-:Y:S01]  /*2950*/  FFMA.FTZ R82, R94, R94, R83 ;  /* 0x0000005e5e527223 */ /* 0x000fe20000010053 */
[----:B------:R-:W-:Y:S01]  /*2960*/  SHF.L.U32 R95, R95, 0x10, RZ ;  /* 0x000000105f5f7819 */ /* 0x000fe200000006ff */
[----:B------:R-:W-:Y:S01]  /*2970*/  FADD.FTZ R80, R81, R94 ;  /* 0x0000005e51507221 */ /* 0x000fe20000010000 */
[----:B------:R-:W-:Y:S01]  /*2980*/  ISETP.GT.U32.AND P0, PT, R154, 0xf, PT ;  /* 0x0000000f9a00780c */ /* 0x000fe20003f04070 */
[----:B------:R-:W-:Y:S01]  /*2990*/  IMAD R84, R147, 0x28, R150 ;  /* 0x0000002893547824 */ /* 0x000fe200078e0296 */
[----:B------:R-:W-:Y:S01]  /*29a0*/  SHF.L.U32 R125, R125, 0x10, RZ ;  /* 0x000000107d7d7819 */ /* 0x000fe200000006ff */
[----:B------:R-:W-:Y:S01]  /*29b0*/  FFMA.FTZ R82, R95, R95, R82 ;  /* 0x0000005f5f527223 */ /* 0x000fe20000010052 */
[----:B------:R-:W-:-:S02]  /*29c0*/  FADD.FTZ R80, R80, R95 ;  /* 0x0000005f50507221 */ /* 0x000fc40000010000 */
[----:B------:R-:W-:Y:S01]  /*29d0*/  LEA R84, R151, R84, 0x3 ;  /* 0x0000005497547211 */ /* 0x000fe200078e18ff */
[----:B------:R-:W-:Y:S01]  /*29e0*/  FFMA.FTZ R81, R125, R125, R82 ;  /* 0x0000007d7d517223 */ /* 0x000fe20000010052 */
[----:B------:R-:W-:Y:S01]  /*29f0*/  FADD.FTZ R80, R80, R125 ;  /* 0x0000007d50507221 */ /* 0x000fe20000010000 */
[----:B------:R-:W-:Y:S01]  /*2a00*/  SHF.L.U32 R151, R158, 0x2, RZ ;  /* 0x000000029e977819 */ /* 0x000fe200000006ff */
[----:B------:R-:W-:Y:S03]  /*2a10*/  BSSY B0, `(.L_x_1864) ;  /* 0x00000bd000007945 */ /* 0x000fe60003800000 */
[----:B------:R0:W-:Y:S01]  /*2a20*/  STS.64 [R84], R80 ;  /* 0x0000005054007388 */ /* 0x0001e20000000a00 */
[----:B------:R-:W-:Y:S02]  /*2a30*/  CS2R R92, SRZ ;  /* 0x00000000005c7805 */ /* 0x000fe4000001ff00 */
[----:B------:R-:W-:Y:S01]  /*2a40*/  LOP3.LUT R151, R151, 0xc, RZ, 0xc0, !PT ;  /* 0x0000000c97977812 */ /* 0x000fe200078ec0ff */
[----:B------:R-:W-:Y:S06]  /*2a50*/  BAR.SYNC.DEFER_BLOCKING 0x0 ;  /* 0x0000000000007b1d */ /* 0x000fec0000010000 */
[----:B------:R-:W-:Y:S05]  /*2a60*/  @P0 BRA `(.L_x_1865) ;  /* 0x0000000800dc0947 */ /* 0x000fea0003800000 */
[C---:B0-----:R-:W-:Y:S02]  /*2a70*/  LEA.HI R81, R154.reuse, R151, RZ, 0x1e ;  /* 0x000000979a517211 */ /* 0x041fe400078ff0ff */
[----:B------:R-:W-:-:S03]  /*2a80*/  SHF.L.U32 R93, R154, 0x3, RZ ;  /* 0x000000039a5d7819 */ /* 0x000fc600000006ff */
[----:B------:R-:W-:Y:S01]  /*2a90*/  IMAD R92, R81, 0x50, -R156 ;  /* 0x00000050515c7824 */ /* 0x000fe200078e0a9c */
[----:B------:R-:W-:-:S04]  /*2aa0*/  LOP3.LUT R93, R93, 0x18, RZ, 0xc0, !PT ;  /* 0x000000185d5d7812 */ /* 0x000fc800078ec0ff */
[C---:B------:R-:W-:Y:S02]  /*2ab0*/  IADD3 R80, R92.reuse, 0x4, RZ ;  /* 0x000000045c507810 */ /* 0x040fe40007ffe0ff */
[----:B------:R-:W-:Y:S02]  /*2ac0*/  IADD3 R82, R92, 0x8, RZ ;  /* 0x000000085c527810 */ /* 0x000fe40007ffe0ff */
[----:B------:R-:W-:Y:S02]  /*2ad0*/  SHF.R.S32.HI R81, RZ, 0x1f, R80 ;  /* 0x0000001fff517819 */ /* 0x000fe40000011450 */
[----:B------:R-:W-:Y:S02]  /*2ae0*/  SHF.R.S32.HI R83, RZ, 0x1f, R82 ;  /* 0x0000001fff537819 */ /* 0x000fe40000011452 */
[----:B------:R-:W-:Y:S02]  /*2af0*/  LEA.HI R80, R81, R80, RZ, 0x2 ;  /* 0x0000005051507211 */ /* 0x000fe400078f10ff */
[----:B------:R-:W-:-:S02]  /*2b00*/  SHF.R.S32.HI R81, RZ, 0x1f, R92 ;  /* 0x0000001fff517819 */ /* 0x000fc4000001145c */
[----:B------:R-:W-:Y:S02]  /*2b10*/  LEA.HI R84, R83, R82, RZ, 0x2 ;  /* 0x0000005253547211 */ /* 0x000fe400078f10ff */
[----:B------:R-:W-:Y:S02]  /*2b20*/  IADD3 R82, R92, 0xc, RZ ;  /* 0x0000000c5c527810 */ /* 0x000fe40007ffe0ff */
[----:B------:R-:W-:Y:S02]  /*2b30*/  LEA.HI R81, R81, R92, RZ, 0x2 ;  /* 0x0000005c51517211 */ /* 0x000fe400078f10ff */
[----:B------:R-:W-:Y:S02]  /*2b40*/  SHF.R.S32.HI R83, RZ, 0x1f, R82 ;  /* 0x0000001fff537819 */ /* 0x000fe40000011452 */
[----:B------:R-:W-:Y:S02]  /*2b50*/  SHF.R.S32.HI R81, RZ, 0x2, R81 ;  /* 0x00000002ff517819 */ /* 0x000fe40000011451 */
[----:B------:R-:W-:-:S02]  /*2b60*/  LEA.HI R82, R83, R82, RZ, 0x2 ;  /* 0x0000005253527211 */ /* 0x000fc400078f10ff */
[----:B------:R-:W-:Y:S01]  /*2b70*/  SHF.R.S32.HI R83, RZ, 0x2, R80 ;  /* 0x00000002ff537819 */ /* 0x000fe20000011450 */
[----:B------:R-:W-:Y:S01]  /*2b80*/  IMAD R80, R81, 0x28, R150 ;  /* 0x0000002851507824 */ /* 0x000fe200078e0296 */
[----:B------:R-:W-:Y:S02]  /*2b90*/  IADD3 R85, R92, 0x10, RZ ;  /* 0x000000105c557810 */ /* 0x000fe40007ffe0ff */
[----:B------:R-:W-:Y:S01]  /*2ba0*/  SHF.R.S32.HI R81, RZ, 0x2, R84 ;  /* 0x00000002ff517819 */ /* 0x000fe20000011454 */
[--C-:B------:R-:W-:Y:S01]  /*2bb0*/  IMAD R84, R83, 0x28, R150.reuse ;  /* 0x0000002853547824 */ /* 0x100fe200078e0296 */
[----:B------:R-:W-:Y:S02]  /*2bc0*/  SHF.R.S32.HI R86, RZ, 0x1f, R85 ;  /* 0x0000001fff567819 */ /* 0x000fe40000011455 */
[----:B------:R-:W-:Y:S02]  /*2bd0*/  IADD3 R80, R80, R93, RZ ;  /* 0x0000005d50507210 */ /* 0x000fe40007ffe0ff */
[----:B------:R-:W-:Y:S01]  /*2be0*/  LEA.HI R85, R86, R85, RZ, 0x2 ;  /* 0x0000005556557211 */ /* 0x000fe200078f10ff */
[----:B------:R-:W-:Y:S01]  /*2bf0*/  IMAD R86, R81, 0x28, R150 ;  /* 0x0000002851567824 */ /* 0x000fe200078e0296 */
[----:B------:R-:W-:-:S02]  /*2c00*/  SHF.R.S32.HI R87, RZ, 0x2, R82 ;  /* 0x00000002ff577819 */ /* 0x000fc40000011452 */
[C---:B------:R-:W-:Y:S01]  /*2c10*/  IADD3 R83, R93.reuse, R84, RZ ;  /* 0x000000545d537210 */ /* 0x040fe20007ffe0ff */
[----:B------:R-:W0:Y:S01]  /*2c20*/  LDS.64 R80, [R80] ;  /* 0x0000000050507984 */ /* 0x000e220000000a00 */
[----:B------:R-:W-:Y:S01]  /*2c30*/  IADD3 R84, R93, R86, RZ ;  /* 0x000000565d547210 */ /* 0x000fe20007ffe0ff */
[--C-:B------:R-:W-:Y:S01]  /*2c40*/  IMAD R86, R87, 0x28, R150.reuse ;  /* 0x0000002857567824 */ /* 0x100fe200078e0296 */
[----:B------:R-:W-:Y:S02]  /*2c50*/  SHF.R.S32.HI R89, RZ, 0x2, R85 ;  /* 0x00000002ff597819 */ /* 0x000fe40000011455 */
[----:B------:R-:W1:Y:S01]  /*2c60*/  LDS.64 R82, [R83] ;  /* 0x0000000053527984 */ /* 0x000e620000000a00 */
[C---:B------:R-:W-:Y:S02]  /*2c70*/  IADD3 R163, R92.reuse, 0x3c, RZ ;  /* 0x0000003c5ca37810 */ /* 0x040fe40007ffe0ff */
[----:B------:R-:W-:Y:S01]  /*2c80*/  IMAD R88, R89, 0x28, R150 ;  /* 0x0000002859587824 */ /* 0x000fe200078e0296 */
[----:B------:R-:W-:Y:S01]  /*2c90*/  IADD3 R86, R93, R86, RZ ;  /* 0x000000565d567210 */ /* 0x000fe20007ffe0ff */
[----:B------:R-:W2:Y:S01]  /*2ca0*/  LDS.64 R84, [R84] ;  /* 0x0000000054547984 */ /* 0x000ea20000000a00 */
[----:B------:R-:W-:-:S02]  /*2cb0*/  IADD3 R160, R92, 0x34, RZ ;  /* 0x000000345ca07810 */ /* 0x000fc40007ffe0ff */
[----:B------:R-:W-:Y:S02]  /*2cc0*/  IADD3 R88, R93, R88, RZ ;  /* 0x000000585d587210 */ /* 0x000fe40007ffe0ff */
[----:B------:R-:W3:Y:S04]  /*2cd0*/  LDS.64 R86, [R86] ;  /* 0x0000000056567984 */ /* 0x000ee80000000a00 */
[----:B------:R-:W4:Y:S01]  /*2ce0*/  LDS.64 R88, [R88] ;  /* 0x0000000058587984 */ /* 0x000f220000000a00 */
[----:B0-----:R-:W-:Y:S01]  /*2cf0*/  FADD.FTZ R91, RZ, R80 ;  /* 0x00000050ff5b7221 */ /* 0x001fe20000010000 */
[----:B------:R-:W-:Y:S01]  /*2d00*/  FADD.FTZ R80, RZ, R81 ;  /* 0x00000051ff507221 */ /* 0x000fe20000010000 */
[----:B------:R-:W-:Y:S02]  /*2d10*/  IADD3 R81, R92, 0x14, RZ ;  /* 0x000000145c517810 */ /* 0x000fe40007ffe0ff */
[----:B-1----:R-:W-:Y:S01]  /*2d20*/  FADD.FTZ R91, R91, R82 ;  /* 0x000000525b5b7221 */ /* 0x002fe20000010000 */
[----:B------:R-:W-:Y:S01]  /*2d30*/  FADD.FTZ R80, R80, R83 ;  /* 0x0000005350507221 */ /* 0x000fe20000010000 */
[----:B------:R-:W-:-:S03]  /*2d40*/  SHF.R.S32.HI R82, RZ, 0x1f, R81 ;  /* 0x0000001fff527819 */ /* 0x000fc60000011451 */
[----:B--2---:R-:W-:Y:S01]  /*2d50*/  FADD.FTZ R80, R80, R85 ;  /* 0x0000005550507221 */ /* 0x004fe20000010000 */
[----:B------:R-:W-:Y:S01]  /*2d60*/  LEA.HI R82, R82, R81, RZ, 0x2 ;  /* 0x0000005152527211 */ /* 0x000fe200078f10ff */
[----:B------:R-:W-:Y:S02]  /*2d70*/  FADD.FTZ R91, R91, R84 ;  /* 0x000000545b5b7221 */ /* 0x000fe40000010000 */
[----:B---3--:R-:W-:Y:S01]  /*2d80*/  FADD.FTZ R80, R80, R87 ;  /* 0x0000005750507221 */ /* 0x008fe20000010000 */
[----:B------:R-:W-:Y:S01]  /*2d90*/  SHF.R.S32.HI R81, RZ, 0x2, R82 ;  /* 0x00000002ff517819 */ /* 0x000fe20000011452 */
[----:B------:R-:W-:Y:S01]  /*2da0*/  FADD.FTZ R91, R91, R86 ;  /* 0x000000565b5b7221 */ /* 0x000fe20000010000 */
[----:B------:R-:W-:Y:S01]  /*2db0*/  IADD3 R87, R92, 0x28, RZ ;  /* 0x000000285c577810 */ /* 0x000fe20007ffe0ff */
[----:B----4-:R-:W-:Y:S02]  /*2dc0*/  FADD.FTZ R156, R80, R89 ;  /* 0x00000059509c7221 */ /* 0x010fe40000010000 */
[----:B------:R-:W-:Y:S01]  /*2dd0*/  IMAD R80, R81, 0x28, R150 ;  /* 0x0000002851507824 */ /* 0x000fe200078e0296 */
[----:B------:R-:W-:Y:S01]  /*2de0*/  IADD3 R81, R92, 0x18, RZ ;  /* 0x000000185c517810 */ /* 0x000fe20007ffe0ff */
[----:B------:R-:W-:-:S03]  /*2df0*/  FADD.FTZ R161, R91, R88 ;  /* 0x000000585ba17221 */ /* 0x000fc60000010000 */
[----:B------:R-:W-:Y:S02]  /*2e00*/  IADD3 R80, R93, R80, RZ ;  /* 0x000000505d507210 */ /* 0x000fe40007ffe0ff */
[----:B------:R-:W-:-:S04]  /*2e10*/  SHF.R.S32.HI R82, RZ, 0x1f, R81 ;  /* 0x0000001fff527819 */ /* 0x000fc80000011451 */
[----:B------:R-:W-:Y:S02]  /*2e20*/  LEA.HI R84, R82, R81, RZ, 0x2 ;  /* 0x0000005152547211 */ /* 0x000fe400078f10ff */
[----:B------:R-:W0:Y:S01]  /*2e30*/  LDS.64 R80, [R80] ;  /* 0x0000000050507984 */ /* 0x000e220000000a00 */
[----:B------:R-:W-:-:S04]  /*2e40*/  IADD3 R82, R92, 0x1c, RZ ;  /* 0x0000001c5c527810 */ /* 0x000fc80007ffe0ff */
[----:B------:R-:W-:-:S04]  /*2e50*/  SHF.R.S32.HI R83, RZ, 0x1f, R82 ;  /* 0x0000001fff537819 */ /* 0x000fc80000011452 */
[----:B------:R-:W-:Y:S02]  /*2e60*/  LEA.HI R86, R83, R82, RZ, 0x2 ;  /* 0x0000005253567211 */ /* 0x000fe400078f10ff */
[----:B------:R-:W-:-:S04]  /*2e70*/  IADD3 R83, R92, 0x20, RZ ;  /* 0x000000205c537810 */ /* 0x000fc80007ffe0ff */
[----:B------:R-:W-:-:S04]  /*2e80*/  SHF.R.S32.HI R82, RZ, 0x1f, R83 ;  /* 0x0000001fff527819 */ /* 0x000fc80000011453 */
[----:B------:R-:W-:Y:S02]  /*2e90*/  LEA.HI R83, R82, R83, RZ, 0x2 ;  /* 0x0000005352537211 */ /* 0x000fe400078f10ff */
[----:B------:R-:W-:-:S04]  /*2ea0*/  IADD3 R82, R92, 0x24, RZ ;  /* 0x000000245c527810 */ /* 0x000fc80007ffe0ff */
[----:B------:R-:W-:-:S04]  /*2eb0*/  SHF.R.S32.HI R85, RZ, 0x1f, R82 ;  /* 0x0000001fff557819 */ /* 0x000fc80000011452 */
[----:B------:R-:W-:Y:S02]  /*2ec0*/  LEA.HI R82, R85, R82, RZ, 0x2 ;  /* 0x0000005255527211 */ /* 0x000fe400078f10ff */
[----:B------:R-:W-:Y:S02]  /*2ed0*/  SHF.R.S32.HI R85, RZ, 0x2, R84 ;  /* 0x00000002ff557819 */ /* 0x000fe40000011454 */
[----:B------:R-:W-:-:S04]  /*2ee0*/  SHF.R.S32.HI R84, RZ, 0x1f, R87 ;  /* 0x0000001fff547819 */ /* 0x000fc80000011457 */
[----:B------:R-:W-:Y:S01]  /*2ef0*/  LEA.HI R88, R84, R87, RZ, 0x2 ;  /* 0x0000005754587211 */ /* 0x000fe200078f10ff */
[----:B------:R-:W-:Y:S01]  /*2f00*/  IMAD R84, R85, 0x28, R150 ;  /* 0x0000002855547824 */ /* 0x000fe200078e0296 */
[----:B------:R-:W-:Y:S01]  /*2f10*/  SHF.R.S32.HI R87, RZ, 0x2, R86 ;  /* 0x00000002ff577819 */ /* 0x000fe20000011456 */
[----:B0-----:R-:W-:Y:S01]  /*2f20*/  FADD.FTZ R161, R161, R80 ;  /* 0x00000050a1a17221 */ /* 0x001fe20000010000 */
[----:B------:R-:W-:Y:S01]  /*2f30*/  SHF.R.S32.HI R85, RZ, 0x2, R83 ;  /* 0x00000002ff557819 */ /* 0x000fe20000011453 */
[----:B------:R-:W-:Y:S01]  /*2f40*/  FADD.FTZ R156, R156, R81 ;  /* 0x000000519c9c7221 */ /* 0x000fe20000010000 */
[----:B------:R-:W-:Y:S01]  /*2f50*/  IADD3 R83, R93, R84, RZ ;  /* 0x000000545d537210 */ /* 0x000fe20007ffe0ff */
[----:B------:R-:W-:Y:S01]  /*2f60*/  IMAD R80, R87, 0x28, R150 ;  /* 0x0000002857507824 */ /* 0x000fe200078e0296 */
[----:B------:R-:W-:Y:S01]  /*2f70*/  SHF.R.S32.HI R87, RZ, 0x2, R82 ;  /* 0x00000002ff577819 */ /* 0x000fe20000011452 */
[----:B------:R-:W-:Y:S01]  /*2f80*/  IMAD R84, R85, 0x28, R150 ;  /* 0x0000002855547824 */ /* 0x000fe200078e0296 */
[----:B------:R-:W-:-:S02]  /*2f90*/  SHF.R.S32.HI R89, RZ, 0x2, R88 ;  /* 0x00000002ff597819 */ /* 0x000fc40000011458 */
[----:B------:R-:W-:Y:S01]  /*2fa0*/  IADD3 R80, R93, R80, RZ ;  /* 0x000000505d507210 */ /* 0x000fe20007ffe0ff */
[----:B------:R-:W0:Y:S01]  /*2fb0*/  LDS.64 R82, [R83] ;  /* 0x0000000053527984 */ /* 0x000e220000000a00 */
[--C-:B------:R-:W-:Y:S01]  /*2fc0*/  IMAD R88, R87, 0x28, R150.reuse ;  /* 0x0000002857587824 */ /* 0x100fe200078e0296 */
[----:B------:R-:W-:Y:S01]  /*2fd0*/  IADD3 R86, R93, R84, RZ ;  /* 0x000000545d567210 */ /* 0x000fe20007ffe0ff */
[----:B------:R-:W-:Y:S01]  /*2fe0*/  IMAD R90, R89, 0x28, R150 ;  /* 0x00000028595a7824 */ /* 0x000fe200078e0296 */
[----:B------:R1:W2:Y:S02]  /*2ff0*/  LDS.64 R84, [R80] ;  /* 0x0000000050547984 */ /* 0x0002a40000000a00 */
[C---:B------:R-:W-:Y:S02]  /*3000*/  IADD3 R88, R93.reuse, R88, RZ ;  /* 0x000000585d587210 */ /* 0x040fe40007ffe0ff */
[----:B------:R-:W3:Y:S01]  /*3010*/  LDS.64 R86, [R86] ;  /* 0x0000000056567984 */ /* 0x000ee20000000a00 */
[----:B------:R-:W-:-:S03]  /*3020*/  IADD3 R90, R93, R90, RZ ;  /* 0x0000005a5d5a7210 */ /* 0x000fc60007ffe0ff */
[----:B------:R-:W4:Y:S01]  /*3030*/  LDS.64 R88, [R88] ;  /* 0x0000000058587984 */ /* 0x000f220000000a00 */
[----:B-1----:R-:W-:-:S03]  /*3040*/  IADD3 R80, R92, 0x2c, RZ ;  /* 0x0000002c5c507810 */ /* 0x002fc60007ffe0ff */
[----:B------:R-:W1:Y:S01]  /*3050*/  LDS.64 R90, [R90] ;  /* 0x000000005a5a7984 */ /* 0x000e620000000a00 */
[----:B------:R-:W-:-:S04]  /*3060*/  SHF.R.S32.HI R81, RZ, 0x1f, R80 ;  /* 0x0000001fff517819 */ /* 0x000fc80000011450 */
[----:B------:R-:W-:Y:S02]  /*3070*/  LEA.HI R81, R81, R80, RZ, 0x2 ;  /* 0x0000005051517211 */ /* 0x000fe400078f10ff */
[----:B------:R-:W-:Y:S02]  /*3080*/  IADD3 R80, R92, 0x30, RZ ;  /* 0x000000305c507810 */ /* 0x000fe40007ffe0ff */
[----:B------:R-:W-:Y:S01]  /*3090*/  SHF.R.S32.HI R81, RZ, 0x2, R81 ;  /* 0x00000002ff517819 */ /* 0x000fe20000011451 */
[----:B0-----:R-:W-:Y:S01]  /*30a0*/  FADD.FTZ R156, R156, R83 ;  /* 0x000000539c9c7221 */ /* 0x001fe20000010000 */
[----:B------:R-:W-:Y:S01]  /*30b0*/  SHF.R.S32.HI R83, RZ, 0x1f, R80 ;  /* 0x0000001fff537819 */ /* 0x000fe20000011450 */
[----:B------:R-:W-:Y:S02]  /*30c0*/  FADD.FTZ R161, R161, R82 ;  /* 0x00000052a1a17221 */ /* 0x000fe40000010000 */
[----:B--2---:R-:W-:Y:S01]  /*30d0*/  FADD.FTZ R156, R156, R85 ;  /* 0x000000559c9c7221 */ /* 0x004fe20000010000 */
[----:B------:R-:W-:Y:S01]  /*30e0*/  LEA.HI R83, R83, R80, RZ, 0x2 ;  /* 0x0000005053537211 */ /* 0x000fe200078f10ff */
[----:B------:R-:W-:Y:S01]  /*30f0*/  FADD.FTZ R161, R161, R84 ;  /* 0x00000054a1a17221 */ /* 0x000fe20000010000 */
[----:B------:R-:W-:Y:S01]  /*3100*/  SHF.R.S32.HI R80, RZ, 0x1f, R163 ;  /* 0x0000001fff507819 */ /* 0x000fe200000114a3 */
[----:B---3--:R-:W-:Y:S01]  /*3110*/  FADD.FTZ R156, R156, R87 ;  /* 0x000000579c9c7221 */ /* 0x008fe20000010000 */
[----:B------:R-:W-:Y:S01]  /*3120*/  SHF.R.S32.HI R83, RZ, 0x2, R83 ;  /* 0x00000002ff537819 */ /* 0x000fe20000011453 */
[----:B------:R-:W-:Y:S01]  /*3130*/  FADD.FTZ R161, R161, R86 ;  /* 0x00000056a1a17221 */ /* 0x000fe20000010000 */
[----:B------:R-:W-:Y:S01]  /*3140*/  LEA.HI R163, R80, R163, RZ, 0x2 ;  /* 0x000000a350a37211 */ /* 0x000fe200078f10ff */
[----:B----4-:R-:W-:Y:S01]  /*3150*/  FADD.FTZ R156, R156, R89 ;  /* 0x000000599c9c7221 */ /* 0x010fe20000010000 */
[----:B------:R-:W-:Y:S01]  /*3160*/  IMAD R80, R81, 0x28, R150 ;  /* 0x0000002851507824 */ /* 0x000fe200078e0296 */
[----:B------:R-:W-:Y:S01]  /*3170*/  SHF.R.S32.HI R85, RZ, 0x1f, R160 ;  /* 0x0000001fff557819 */ /* 0x000fe200000114a0 */
[----:B------:R-:W-:Y:S01]  /*3180*/  FADD.FTZ R161, R161, R88 ;  /* 0x00000058a1a17221 */ /* 0x000fe20000010000 */
[----:B-1----:R-:W-:Y:S01]  /*3190*/  FADD.FTZ R158, R156, R91 ;  /* 0x0000005b9c9e7221 */ /* 0x002fe20000010000 */
[----:B------:R-:W-:-:S02]  /*31a0*/  IADD3 R91, R92, 0x40, RZ ;  /* 0x000000405c5b7810 */ /* 0x000fc40007ffe0ff */
[----:B------:R-:W-:Y:S01]  /*31b0*/  IADD3 R80, R93, R80, RZ ;  /* 0x000000505d507210 */ /* 0x000fe20007ffe0ff */
[----:B------:R-:W-:Y:S01]  /*31c0*/  FADD.FTZ R161, R161, R90 ;  /* 0x0000005aa1a17221 */ /* 0x000fe20000010000 */
[----:B------:R-:W-:Y:S02]  /*31d0*/  SHF.R.S32.HI R82, RZ, 0x1f, R91 ;  /* 0x0000001fff527819 */ /* 0x000fe4000001145b */
[----:B------:R-:W-:Y:S02]  /*31e0*/  IADD3 R89, R92, 0x44, RZ ;  /* 0x000000445c597810 */ /* 0x000fe40007ffe0ff */
[----:B------:R-:W-:Y:S01]  /*31f0*/  LEA.HI R91, R82, R91, RZ, 0x2 ;  /* 0x0000005b525b7211 */ /* 0x000fe200078f10ff */
[----:B------:R-:W-:Y:S01]  /*3200*/  IMAD R82, R83, 0x28, R150 ;  /* 0x0000002853527824 */ /* 0x000fe200078e0296 */
[----:B------:R-:W0:Y:S01]  /*3210*/  LDS.64 R80, [R80] ;  /* 0x0000000050507984 */ /* 0x000e220000000a00 */
[----:B------:R-:W-:Y:S02]  /*3220*/  IADD3 R156, R92, 0x38, RZ ;  /* 0x000000385c9c7810 */ /* 0x000fe40007ffe0ff */
[----:B------:R-:W-:-:S02]  /*3230*/  LEA.HI R160, R85, R160, RZ, 0x2 ;  /* 0x000000a055a07211 */ /* 0x000fc400078f10ff */
[----:B------:R-:W-:Y:S02]  /*3240*/  IADD3 R82, R93, R82, RZ ;  /* 0x000000525d527210 */ /* 0x000fe40007ffe0ff */
[----:B------:R-:W-:Y:S02]  /*3250*/  SHF.R.S32.HI R84, RZ, 0x1f, R89 ;  /* 0x0000001fff547819 */ /* 0x000fe40000011459 */
[----:B------:R-:W-:Y:S02]  /*3260*/  SHF.R.S32.HI R85, RZ, 0x1f, R156 ;  /* 0x0000001fff557819 */ /* 0x000fe4000001149c */
[----:B------:R-:W1:Y:S01]  /*3270*/  LDS.64 R82, [R82] ;  /* 0x0000000052527984 */ /* 0x000e620000000a00 */
[----:B------:R-:W-:Y:S02]  /*3280*/  IADD3 R87, R92, 0x48, RZ ;  /* 0x000000485c577810 */ /* 0x000fe40007ffe0ff */
[----:B------:R-:W-:Y:S02]  /*3290*/  LEA.HI R89, R84, R89, RZ, 0x2 ;  /* 0x0000005954597211 */ /* 0x000fe400078f10ff */
[----:B------:R-:W-:-:S02]  /*32a0*/  LEA.HI R156, R85, R156, RZ, 0x2 ;  /* 0x0000009c559c7211 */ /* 0x000fc400078f10ff */
[----:B------:R-:W-:Y:S02]  /*32b0*/  SHF.R.S32.HI R84, RZ, 0x1f, R87 ;  /* 0x0000001fff547819 */ /* 0x000fe40000011457 */
[----:B------:R-:W-:Y:S02]  /*32c0*/  IADD3 R85, R92, 0x4c, RZ ;  /* 0x0000004c5c557810 */ /* 0x000fe40007ffe0ff */
[----:B------:R-:W-:Y:S02]  /*32d0*/  LEA.HI R87, R84, R87, RZ, 0x2 ;  /* 0x0000005754577211 */ /* 0x000fe400078f10ff */
[----:B------:R-:W-:Y:S02]  /*32e0*/  SHF.R.S32.HI R84, RZ, 0x1f, R85 ;  /* 0x0000001fff547819 */ /* 0x000fe40000011455 */
[----:B------:R-:W-:Y:S02]  /*32f0*/  SHF.R.S32.HI R160, RZ, 0x2, R160 ;  /* 0x00000002ffa07819 */ /* 0x000fe400000114a0 */
[----:B------:R-:W-:-:S02]  /*3300*/  LEA.HI R85, R84, R85, RZ, 0x2 ;  /* 0x0000005554557211 */ /* 0x000fc400078f10ff */
[----:B------:R-:W-:Y:S01]  /*3310*/  SHF.R.S32.HI R156, RZ, 0x2, R156 ;  /* 0x00000002ff9c7819 */ /* 0x000fe2000001149c */
[--C-:B------:R-:W-:Y:S01]  /*3320*/  IMAD R160, R160, 0x28, R150.reuse ;  /* 0x00000028a0a07824 */ /* 0x100fe200078e0296 */
[----:B------:R-:W-:Y:S02]  /*3330*/  SHF.R.S32.HI R163, RZ, 0x2, R163 ;  /* 0x00000002ffa37819 */ /* 0x000fe400000114a3 */
[----:B------:R-:W-:Y:S01]  /*3340*/  SHF.R.S32.HI R91, RZ, 0x2, R91 ;  /* 0x00000002ff5b7819 */ /* 0x000fe2000001145b */
[--C-:B------:R-:W-:Y:S01]  /*3350*/  IMAD R156, R156, 0x28, R150.reuse ;  /* 0x000000289c9c7824 */ /* 0x100fe200078e0296 */
[----:B------:R-:W-:Y:S01]  /*3360*/  SHF.R.S32.HI R89, RZ, 0x2, R89 ;  /* 0x00000002ff597819 */ /* 0x000fe20000011459 */
[--C-:B------:R-:W-:Y:S01]  /*3370*/  IMAD R84, R163, 0x28, R150.reuse ;  /* 0x00000028a3547824 */ /* 0x100fe200078e0296 */
[----:B------:R-:W-:Y:S01]  /*3380*/  SHF.R.S32.HI R87, RZ, 0x2, R87 ;  /* 0x00000002ff577819 */ /* 0x000fe20000011457 */
[----:B------:R-:W-:Y:S01]  /*3390*/  IMAD R86, R91, 0x28, R150 ;  /* 0x000000285b567824 */ /* 0x000fe200078e0296 */
[----:B------:R-:W-:Y:S01]  /*33a0*/  SHF.R.S32.HI R85, RZ, 0x2, R85 ;  /* 0x00000002ff557819 */ /* 0x000fe20000011455 */
[----:B0-----:R-:W-:Y:S01]  /*33b0*/  FADD.FTZ R161, R161, R80 ;  /* 0x00000050a1a17221 */ /* 0x001fe20000010000 */
[----:B------:R-:W-:Y:S01]  /*33c0*/  IADD3 R80, R93, R160, RZ ;  /* 0x000000a05d507210 */ /* 0x000fe20007ffe0ff */
[----:B------:R-:W-:-:S02]  /*33d0*/  IMAD R88, R89, 0x28, R150 ;  /* 0x0000002859587824 */ /* 0x000fc400078e0296 */
[----:B------:R-:W-:Y:S01]  /*33e0*/  FADD.FTZ R92, R158, R81 ;  /* 0x000000519e5c7221 */ /* 0x000fe20000010000 */
[--C-:B------:R-:W-:Y:S01]  /*33f0*/  IMAD R90, R87, 0x28, R150.reuse ;  /* 0x00000028575a7824 */ /* 0x100fe200078e0296 */
[----:B------:R-:W-:Y:S01]  /*3400*/  IADD3 R156, R93, R156, RZ ;  /* 0x0000009c5d9c7210 */ /* 0x000fe20007ffe0ff */
[----:B------:R-:W-:Y:S01]  /*3410*/  IMAD R150, R85, 0x28, R150 ;  /* 0x0000002855967824 */ /* 0x000fe200078e0296 */
[----:B------:R-:W0:Y:S01]  /*3420*/  LDS.64 R80, [R80] ;  /* 0x0000000050507984 */ /* 0x000e220000000a00 */
[C---:B------:R-:W-:Y:S02]  /*3430*/  IADD3 R84, R93.reuse, R84, RZ ;  /* 0x000000545d547210 */ /* 0x040fe40007ffe0ff */
[----:B------:R-:W-:Y:S01]  /*3440*/  IADD3 R86, R93, R86, RZ ;  /* 0x000000565d567210 */ /* 0x000fe20007ffe0ff */
[----:B-1----:R-:W-:Y:S01]  /*3450*/  FADD.FTZ R161, R161, R82 ;  /* 0x00000052a1a17221 */ /* 0x002fe20000010000 */
[C---:B------:R-:W-:Y:S02]  /*3460*/  IADD3 R88, R93.reuse, R88, RZ ;  /* 0x000000585d587210 */ /* 0x040fe40007ffe0ff */
[C---:B------:R-:W-:Y:S01]  /*3470*/  IADD3 R90, R93.reuse, R90, RZ ;  /* 0x0000005a5d5a7210 */ /* 0x040fe20007ffe0ff */
[----:B------:R-:W-:Y:S01]  /*3480*/  LDS.64 R84, [R84] ;  /* 0x0000000054547984 */ /* 0x000fe20000000a00 */
[----:B------:R-:W-:Y:S01]  /*3490*/  IADD3 R93, R93, R150, RZ ;  /* 0x000000965d5d7210 */ /* 0x000fe20007ffe0ff */
[----:B------:R-:W-:-:S02]  /*34a0*/  FADD.FTZ R150, R92, R83 ;  /* 0x000000535c967221 */ /* 0x000fc40000010000 */
[----:B------:R-:W1:Y:S04]  /*34b0*/  LDS.64 R82, [R156] ;  /* 0x000000009c527984 */ /* 0x000e680000000a00 */
[----:B------:R-:W2:Y:S04]  /*34c0*/  LDS.64 R86, [R86] ;  /* 0x0000000056567984 */ /* 0x000ea80000000a00 */
[----:B------:R-:W3:Y:S04]  /*34d0*/  LDS.64 R88, [R88] ;  /* 0x0000000058587984 */ /* 0x000ee80000000a00 */
[----:B------:R-:W4:Y:S04]  /*34e0*/  LDS.64 R90, [R90] ;  /* 0x000000005a5a7984 */ /* 0x000f280000000a00 */
[----:B------:R-:W4:Y:S01]  /*34f0*/  LDS.64 R92, [R93] ;  /* 0x000000005d5c7984 */ /* 0x000f220000000a00 */
[----:B0-----:R-:W-:Y:S01]  /*3500*/  FADD.FTZ R161, R161, R80 ;  /* 0x00000050a1a17221 */ /* 0x001fe20000010000 */
[----:B------:R-:W-:-:S03]  /*3510*/  FADD.FTZ R150, R150, R81 ;  /* 0x0000005196967221 */ /* 0x000fc60000010000 */
[----:B-1----:R-:W-:Y:S01]  /*3520*/  FADD.FTZ R161, R161, R82 ;  /* 0x00000052a1a17221 */ /* 0x002fe20000010000 */
[----:B------:R-:W-:-:S03]  /*3530*/  FADD.FTZ R150, R150, R83 ;  /* 0x0000005396967221 */ /* 0x000fc60000010000 */
[----:B------:R-:W-:Y:S01]  /*3540*/  FADD.FTZ R161, R161, R84 ;  /* 0x00000054a1a17221 */ /* 0x000fe20000010000 */
[----:B------:R-:W-:-:S03]  /*3550*/  FADD.FTZ R150, R150, R85 ;  /* 0x0000005596967221 */ /* 0x000fc60000010000 */
[----:B--2---:R-:W-:Y:S01]  /*3560*/  FADD.FTZ R161, R161, R86 ;  /* 0x00000056a1a17221 */ /* 0x004fe20000010000 */
[----:B------:R-:W-:-:S03]  /*3570*/  FADD.FTZ R150, R150, R87 ;  /* 0x0000005796967221 */ /* 0x000fc60000010000 */
[----:B---3--:R-:W-:Y:S01]  /*3580*/  FADD.FTZ R161, R161, R88 ;  /* 0x00000058a1a17221 */ /* 0x008fe20000010000 */
[----:B------:R-:W-:-:S03]  /*3590*/  FADD.FTZ R150, R150, R89 ;  /* 0x0000005996967221 */ /* 0x000fc60000010000 */
[----:B----4-:R-:W-:Y:S01]  /*35a0*/  FADD.FTZ R161, R161, R90 ;  /* 0x0000005aa1a17221 */ /* 0x010fe20000010000 */
[----:B------:R-:W-:-:S03]  /*35b0*/  FADD.FTZ R150, R150, R91 ;  /* 0x0000005b96967221 */ /* 0x000fc60000010000 */
[----:B------:R-:W-:Y:S01]  /*35c0*/  FADD.FTZ R92, R161, R92 ;  /* 0x0000005ca15c7221 */ /* 0x000fe20000010000 */
[----:B------:R-:W-:-:S07]  /*35d0*/  FADD.FTZ R93, R150, R93 ;  /* 0x0000005d965d7221 */ /* 0x000fce0000010000 */
.L_x_1865:
[----:B------:R-:W-:Y:S05]  /*35e0*/  BSYNC B0 ;  /* 0x0000000000007941 */ /* 0x000fea0003800000 */
.L_x_1864:
[----:B0-----:R-:W0:Y:S01]  /*35f0*/  SHFL.BFLY PT, R81, R92, 0x2, 0x1f ;  /* 0x0c401f005c517f89 */ /* 0x001e2200000e0000 */
[----:B------:R-:W-:Y:S01]  /*3600*/  LOP3.LUT P0, RZ, R154, 0xfffffff3, RZ, 0xc0, !PT ;  /* 0xfffffff39aff7812 */ /* 0x000fe2000780c0ff */
[----:B------:R-:W1:Y:S02]  /*3610*/  LDC R86, c[0x0][0x140] ;  /* 0x00005000ff567b82 */ /* 0x000e640000000800 */
[----:B------:R-:W2:Y:S10]  /*3620*/  SHFL.BFLY PT, R80, R93, 0x2, 0x1f ;  /* 0x0c401f005d507f89 */ /* 0x000eb400000e0000 */
[----:B------:R-:W-:-:S04]  /*3630*/  @!P0 IADD3 R85, R149, 0xc80, RZ ;  /* 0x00000c8095558810 */ /* 0x000fc80007ffe0ff */
[----:B------:R-:W-:Y:S01]  /*3640*/  @!P0 LEA R85, R148, R85, 0x18 ;  /* 0x0000005594558211 */ /* 0x000fe200078ec0ff */
[----:B0-----:R-:W-:Y:S01]  /*3650*/  FADD.FTZ R82, R81, R92 ;  /* 0x0000005c51527221 */ /* 0x001fe20000010000 */
[----:B-1----:R-:W-:Y:S01]  /*3660*/  ISETP.EQ.U32.AND P1, PT, R86, 0x1, PT ;  /* 0x000000015600780c */ /* 0x002fe20003f22070 */
[----:B--2---:R-:W-:-:S03]  /*3670*/  FADD.FTZ R83, R80, R93 ;  /* 0x0000005d50537221 */ /* 0x004fc60000010000 */
[----:B------:R-:W0:Y:S01]  /*3680*/  SHFL.BFLY PT, R81, R82, 0x1, 0x1f ;  /* 0x0c201f0052517f89 */ /* 0x000e2200000e0000 */
[----:B------:R-:W-:-:S03]  /*3690*/  @!P0 SHF.L.U32 R80, R154, 0x1, RZ ;  /* 0x000000019a508819 */ /* 0x000fc600000006ff */
[----:B------:R-:W1:Y:S01]  /*36a0*/  SHFL.BFLY PT, R84, R83, 0x1, 0x1f ;  /* 0x0c201f0053547f89 */ /* 0x000e6200000e0000 */
[----:B------:R-:W-:-:S04]  /*36b0*/  @!P0 LOP3.LUT R80, R80, 0xfffffff8, RZ, 0xc0, !PT ;  /* 0xfffffff850508812 */ /* 0x000fc800078ec0ff */
[----:B------:R-:W-:Y:S01]  /*36c0*/  @!P0 IADD3 R85, R80, R85, RZ ;  /* 0x0000005550558210 */ /* 0x000fe20007ffe0ff */
[----:B0-----:R-:W-:Y:S01]  /*36d0*/  FADD.FTZ R80, R82, R81 ;  /* 0x0000005152507221 */ /* 0x001fe20000010000 */
[----:B-1----:R-:W-:-:S05]  /*36e0*/  FADD.FTZ R81, R83, R84 ;  /* 0x0000005453517221 */ /* 0x002fca0000010000 */
[----:B------:R0:W-:Y:S01]  /*36f0*/  @!P0 STS.64 [R85], R80 ;  /* 0x0000005055008388 */ /* 0x0001e20000000a00 */
[----:B------:R-:W-:Y:S05]  /*3700*/  @!P1 BRA `(.L_x_1866) ;  /* 0x0000000000149947 */ /* 0x000fea0003800000 */
[----:B------:R-:W-:Y:S06]  /*3710*/  MEMBAR.ALL.GPU ;  /* 0x0000000000007992 */ /* 0x000fec000000a000 */
[----:B------:R-:W-:-:S00]  /*3720*/  ERRBAR ;  /* 0x00000000000079ab */ /* 0x000fc00000000000 */
[----:B------:R-:W-:Y:S08]  /*3730*/  CGAERRBAR ;  /* 0x00000000000075ab */ /* 0x000ff00000000000 */
[----:B------:R-:W-:Y:S01]  /*3740*/  UCGABAR_ARV ;  /* 0x00000000000079c7 */ /* 0x000fe20008000000 */
[----:B------:R-:W-:Y:S05]  /*3750*/  BRA `(.L_x_1867) ;  /* 0x0000000000047947 */ /* 0x000fea0003800000 */
.L_x_1866:
[----:B------:R-:W-:Y:S01]  /*3760*/  NOP ;  /* 0x0000000000007918 */ /* 0x000fe20000000000 */
.L_x_1867:
[----:B------:R-:W-:Y:S05]  /*3770*/  @!P1 BRA `(.L_x_1868) ;  /* 0x00000000000c9947 */ /* 0x000fea0003800000 */
[----:B------:R-:W-:Y:S01]  /*3780*/  UCGABAR_WAIT ;  /* 0x0000000000007dc7 */ /* 0x000fe20008000000 */
[----:B------:R-:W-:Y:S01]  /*3790*/  CCTL.IVALL ;  /* 0x00000000ff00798f */ /* 0x000fe20002000000 */
[----:B------:R-:W-:Y:S05]  /*37a0*/  BRA `(.L_x_1869) ;  /* 0x0000000000047947 */ /* 0x000fea0003800000 */
.L_x_1868:
[----:B------:R-:W-:Y:S06]  /*37b0*/  BAR.SYNC.DEFER_BLOCKING 0x0 ;  /* 0x0000000000007b1d */ /* 0x000fec0000010000 */
.L_x_1869:
[----:B------:R-:W-:Y:S01]  /*37c0*/  ISETP.GT.U32.AND P0, PT, R154, 0x7, PT ;  /* 0x000000079a00780c */ /* 0x000fe20003f04070 */
[----:B------:R-:W-:Y:S01]  /*37d0*/  BSSY B0, `(.L_x_1870) ;  /* 0x0000010000007945 */ /* 0x000fe20003800000 */
[----:B------:R-:W-:-:S11]  /*37e0*/  CS2R R82, SRZ ;  /* 0x0000000000527805 */ /* 0x000fd6000001ff00 */
[----:B------:R-:W-:Y:S05]  /*37f0*/  @P0 BRA `(.L_x_1871) ;  /* 0x0000000000340947 */ /* 0x000fea0003800000 */
[----:B------:R-:W1:Y:S01]  /*3800*/  S2R R82, SR_SWINHI ;  /* 0x0000000000527919 */ /* 0x000e620000002f00 */
[----:B0-----:R-:W-:Y:S02]  /*3810*/  IADD3 R81, R149, 0xc80, RZ ;  /* 0x00000c8095517810 */ /* 0x001fe40007ffe0ff */
[----:B------:R-:W-:Y:S02]  /*3820*/  LOP3.LUT R83, R154, 0x1, RZ, 0xc0, !PT ;  /* 0x000000019a537812 */ /* 0x000fe400078ec0ff */
[----:B------:R-:W-:Y:S02]  /*3830*/  LEA R81, R148, R81, 0x18 ;  /* 0x0000005194517211 */ /* 0x000fe400078ec0ff */
[----:B------:R-:W-:Y:S02]  /*3840*/  SHF.R.U32.HI R85, RZ, 0x1, R154 ;  /* 0x00000001ff557819 */ /* 0x000fe4000001169a */
[----:B------:R-:W-:Y:S02]  /*3850*/  MOV R80, R81 ;  /* 0x0000005100507202 */ /* 0x000fe40000000f00 */
[----:B-1----:R-:W-:-:S02]  /*3860*/  MOV R81, R82 ;  /* 0x0000005200517202 */ /* 0x002fc40000000f00 */
[----:B------:R-:W-:Y:S02]  /*3870*/  PRMT R80, R83, 0x654, R80 ;  /* 0x0000065453507816 */ /* 0x000fe40000000050 */
[----:B------:R-:W-:-:S03]  /*3880*/  MOV R81, R81 ;  /* 0x0000005100517202 */ /* 0x000fc60000000f00 */
[----:B------:R-:W-:-:S06]  /*3890*/  IMAD.WIDE.U32 R80, R85, 0x8, R80 ;  /* 0x0000000855507825 */ /* 0x000fcc00078e0050 */
[----:B------:R-:W2:Y:S02]  /*38a0*/  LD.E.64 R80, desc[UR6][R80.64] ;  /* 0x0000000650507980 */ /* 0x000ea4000c101b00 */
[----:B--2---:R-:W-:Y:S01]  /*38b0*/  FADD.FTZ R83, RZ, R80 ;  /* 0x00000050ff537221 */ /* 0x004fe20000010000 */
[----:B------:R-:W-:-:S07]  /*38c0*/  FADD.FTZ R82, RZ, R81 ;  /* 0x00000051ff527221 */ /* 0x000fce0000010000 */
.L_x_1871:
[----:B------:R-:W-:Y:S05]  /*38d0*/  BSYNC B0 ;  /* 0x0000000000007941 */ /* 0x000fea0003800000 */
.L_x_1870:
[----:B------:R-:W-:Y:S05]  /*38e0*/  @!P1 BRA `(.L_x_1872) ;  /* 0x0000000000149947 */ /* 0x000fea0003800000 */
[----:B------:R-:W-:Y:S06]  /*38f0*/  MEMBAR.ALL.GPU ;  /* 0x0000000000007992 */ /* 0x000fec000000a000 */
[----:B------:R-:W-:-:S00]  /*3900*/  ERRBAR ;  /* 0x00000000000079ab */ /* 0x000fc00000000000 */
[----:B------:R-:W-:Y:S08]  /*3910*/  CGAERRBAR ;  /* 0x00000000000075ab */ /* 0x000ff00000000000 */
[----:B------:R-:W-:Y:S01]  /*3920*/  UCGABAR_ARV ;  /* 0x00000000000079c7 */ /* 0x000fe20008000000 */
[----:B------:R-:W-:Y:S05]  /*3930*/  BRA `(.L_x_1873) ;  /* 0x0000000000047947 */ /* 0x000fea0003800000 */
.L_x_1872:
[----:B------:R-:W-:Y:S01]  /*3940*/  NOP ;  /* 0x0000000000007918 */ /* 0x000fe20000000000 */
.L_x_1873:
[----:B0-----:R-:W0:Y:S01]  /*3950*/  SHFL.BFLY PT, R80, R83, 0x1, 0x1f ;  /* 0x0c201f0053507f89 */ /* 0x001e2200000e0000 */
[----:B------:R-:W-:Y:S01]  /*3960*/  LOP3.LUT P2, RZ, R154, 0xfffffff9, RZ, 0xc0, !PT ;  /* 0xfffffff99aff7812 */ /* 0x000fe2000784c0ff */
[----:B------:R-:W-:Y:S01]  /*3970*/  ULDC.64 UR4, c[0x0][0x240] ;  /* 0x0000900000047ab9 */ /* 0x000fe20000000a00 */
[----:B------:R-:W-:Y:S01]  /*3980*/  BSSY B0, `(.L_x_1874) ;  /* 0x0000011000007945 */ /* 0x000fe20003800000 */
[----:B------:R-:W1:Y:S01]  /*3990*/  SHFL.BFLY PT, R81, R82, 0x1, 0x1f ;  /* 0x0c201f0052517f89 */ /* 0x000e6200000e0000 */
[----:B------:R-:W-:-:S04]  /*39a0*/  ISETP.NE.U32.AND P0, PT, RZ, UR4, PT ;  /* 0x00000004ff007c0c */ /* 0x000fc8000bf05070 */
[----:B------:R-:W-:Y:S01]  /*39b0*/  ISETP.NE.AND.EX P0, PT, RZ, UR5, PT, P0 ;  /* 0x00000005ff007c0c */ /* 0x000fe2000bf05300 */
[----:B0-----:R-:W-:Y:S01]  /*39c0*/  FADD.FTZ R80, R80, R83 ;  /* 0x0000005350507221 */ /* 0x001fe20000010000 */
[----:B-1----:R-:W-:-:S03]  /*39d0*/  FADD.FTZ R84, R81, R82 ;  /* 0x0000005251547221 */ /* 0x002fc60000010000 */
[----:B------:R-:W-:Y:S08]  /*39e0*/  @P2 BRA `(.L_x_1875) ;  /* 0x0000000000282947 */ /* 0x000ff00003800000 */
[----:B------:R-:W-:Y:S01]  /*39f0*/  FMUL.FTZ R80, R80, 4.8828125727595761418e-05 ;  /* 0x384ccccd50507820 */ /* 0x000fe20000410000 */
[----:B------:R-:W-:Y:S02]  /*3a00*/  SHF.L.U32 R82, R154, 0x2, RZ ;  /* 0x000000029a527819 */ /* 0x000fe400000006ff */
[----:B------:R-:W-:Y:S01]  /*3a10*/  IADD3 R83, R149, 0xcc0, RZ ;  /* 0x00000cc095537810 */ /* 0x000fe20007ffe0ff */
[----:B------:R-:W-:Y:S01]  /*3a20*/  FMUL.FTZ R81, R80, R80 ;  /* 0x0000005050517220 */ /* 0x000fe20000410000 */
[----:B------:R-:W-:Y:S02]  /*3a30*/  LOP3.LUT R82, R82, 0xfffffff8, RZ, 0xc0, !PT ;  /* 0xfffffff852527812 */ /* 0x000fe400078ec0ff */
[----:B------:R-:W-:Y:S01]  /*3a40*/  LEA R83, R148, R83, 0x18 ;  /* 0x0000005394537211 */ /* 0x000fe200078ec0ff */
[----:B------:R-:W-:-:S03]  /*3a50*/  FFMA.FTZ R81, R84, 4.8828125727595761418e-05, -R81 ;  /* 0x384ccccd54517823 */ /* 0x000fc60000010851 */
[----:B------:R-:W-:Y:S02]  /*3a60*/  IADD3 R82, R82, R83, RZ ;  /* 0x0000005352527210 */ /* 0x000fe40007ffe0ff */
[----:B------:R-:W-:-:S05]  /*3a70*/  FMNMX.FTZ R81, RZ, R81, !PT ;  /* 0x00000051ff517209 */ /* 0x000fca0007810000 */
[----:B------:R0:W-:Y:S02]  /*3a80*/  STS.64 [R82], R80 ;  /* 0x0000005052007388 */ /* 0x0001e40000000a00 */
.L_x_1875:
[----:B------:R-:W-:Y:S05]  /*3a90*/  BSYNC B0 ;  /* 0x0000000000007941 */ /* 0x000fea0003800000 */
.L_x_1874:
[----:B------:R-:W-:Y:S06]  /*3aa0*/  BAR.SYNC.DEFER_BLOCKING 0x0 ;  /* 0x0000000000007b1d */ /* 0x000fec0000010000 */
[----:B------:R-:W-:Y:S05]  /*3ab0*/  @!P0 BRA `(.L_x_1876) ;  /* 0x0000000000448947 */ /* 0x000fea0003800000 */
[----:B------:R-:W-:Y:S01]  /*3ac0*/  LOP3.LUT R159, R159, 0x1, RZ, 0xc0, !PT ;  /* 0x000000019f9f7812 */ /* 0x000fe200078ec0ff */
[----:B------:R-:W-:Y:S03]  /*3ad0*/  BSSY B0, `(.L_x_1876) ;  /* 0x000000f000007945 */ /* 0x000fe60003800000 */
[----:B------:R-:W-:-:S04]  /*3ae0*/  ISETP.NE.U32.AND P0, PT, R159, 0x1, PT ;  /* 0x000000019f00780c */ /* 0x000fc80003f05070 */
[----:B------:R-:W-:-:S13]  /*3af0*/  ISETP.GT.U32.OR P0, PT, R154, 0x3, !P0 ;  /* 0x000000039a00780c */ /* 0x000fda0004704470 */
[----:B------:R-:W-:Y:S05]  /*3b00*/  @P0 BRA `(.L_x_1877) ;  /* 0x00000000002c0947 */ /* 0x000fea0003800000 */
[----:B------:R-:W-:-:S04]  /*3b10*/  IADD3 R149, R149, 0xcc0, RZ ;  /* 0x00000cc095957810 */ /* 0x000fc80007ffe0ff */
[----:B------:R-:W-:-:S04]  /*3b20*/  LEA R149, R148, R149, 0x18 ;  /* 0x0000009594957211 */ /* 0x000fc800078ec0ff */
[----:B0-----:R-:W-:Y:S02]  /*3b30*/  LEA R80, R154, R149, 0x3 ;  /* 0x000000959a507211 */ /* 0x001fe400078e18ff */
[----:B------:R-:W-:-:S04]  /*3b40*/  IADD3 R154, R151, R154, RZ ;  /* 0x0000009a979a7210 */ /* 0x000fc80007ffe0ff */
[----:B------:R-:W0:Y:S01]  /*3b50*/  LDS.64 R80, [R80] ;  /* 0x0000000050507984 */ /* 0x000e220000000a00 */
[----:B------:R-:W-:Y:S02]  /*3b60*/  SHF.R.S32.HI R82, RZ, 0x1f, R154 ;  /* 0x0000001fff527819 */ /* 0x000fe4000001149a */
[----:B------:R-:W-:-:S04]  /*3b70*/  LEA R154, P0, R157, R154, 0x4 ;  /* 0x0000009a9d9a7211 */ /* 0x000fc800078020ff */
[----:B------:R-:W-:Y:S02]  /*3b80*/  LEA.HI.X R157, R157, R82, RZ, 0x4, P0 ;  /* 0x000000529d9d7211 */ /* 0x000fe400000f24ff */
[----:B------:R-:W-:-:S04]  /*3b90*/  LEA R82, P0, R154, UR4, 0x3 ;  /* 0x000000049a527c11 */ /* 0x000fc8000f8018ff */
[----:B------:R-:W-:-:S05]  /*3ba0*/  LEA.HI.X R83, R154, UR5, R157, 0x3, P0 ;  /* 0x000000059a537c11 */ /* 0x000fca00080f1c9d */
[----:B0-----:R1:W-:Y:S04]  /*3bb0*/  STG.E.64 desc[UR6][R82.64], R80 ;  /* 0x0000005052007986 */ /* 0x0013e8000c101b06 */
.L_x_1877:
[----:B------:R-:W-:Y:S05]  /*3bc0*/  BSYNC B0 ;  /* 0x0000000000007941 */ /* 0x000fea0003800000 */
.L_x_1876:
[----:B------:R-:W2:Y:S01]  /*3bd0*/  S2UR UR5, SR_CgaCtaId ;  /* 0x00000000000579c3 */ /* 0x000ea20000008800 */
[----:B------:R-:W-:Y:S01]  /*3be0*/  IMAD R154, R155, 0x140, RZ ;  /* 0x000001409b9a7824 */ /* 0x000fe200078e02ff */
[----:B------:R-:W-:Y:S01]  /*3bf0*/  IADD3 R151, RZ, -R151, RZ ;  /* 0x80000097ff977210 */ /* 0x000fe20007ffe0ff */
[----:B------:R-:W-:Y:S01]  /*3c00*/  UMOV UR4, 0x400 ;  /* 0x0000040000047882 */ /* 0x000fe20000000000 */
[----:B-1----:R-:W-:Y:S01]  /*3c10*/  HFMA2.MMA R83, -RZ, RZ, 0, 7.62939453125e-05 ;  /* 0x00000500ff537435 */ /* 0x002fe200000001ff */
[----:B------:R-:W-:Y:S01]  /*3c20*/  UIADD3 UR4, UR4, 0xcc0, URZ ;  /* 0x00000cc004047890 */ /* 0x000fe2000fffe03f */
[----:B------:R-:W-:Y:S01]  /*3c30*/  LEA R154, R147, R154, 0x2 ;  /* 0x0000009a939a7211 */ /* 0x000fe200078e10ff */
[----:B------:R-:W-:Y:S01]  /*3c40*/  IMAD R87, R155, 0x50, R147 ;  /* 0x000000509b577824 */ /* 0x000fe200078e0293 */
[----:B-----5:R-:W-:Y:S01]  /*3c50*/  PRMT R85, R72, 0x7632, R85 ;  /* 0x0000763248557816 */ /* 0x020fe20000000055 */
[----:B------:R1:W-:Y:S01]  /*3c60*/  STL [R1+0x11c], R94 ;  /* 0x00011c5e01007387 */ /* 0x0003e20000100800 */
[----:B0-----:R-:W-:Y:S01]  /*3c70*/  IADD3 R82, R69, 0x21c00, RZ ;  /* 0x00021c0045527810 */ /* 0x001fe20007ffe0ff */
[----:B------:R-:W-:Y:S01]  /*3c80*/  IMAD.WIDE.U32 R80, R154, -0x33333333, RZ ;  /* 0xcccccccd9a507825 */ /* 0x000fe200078e00ff */
[----:B------:R-:W-:Y:S01]  /*3c90*/  MOV R80, R151 ;  /* 0x0000009700507202 */ /* 0x000fe20000000f00 */
[----:B------:R-:W-:Y:S01]  /*3ca0*/  STL [R1+0x118], R95 ;  /* 0x0001185f01007387 */ /* 0x000fe20000100800 */
[----:B------:R-:W-:Y:S01]  /*3cb0*/  SHF.L.U32 R87, R87, 0x2, RZ ;  /* 0x0000000257577819 */ /* 0x000fe200000006ff */
[----:B------:R-:W-:Y:S01]  /*3cc0*/  IMAD R84, R70, R83, 0x26c00 ;  /* 0x00026c0046547424 */ /* 0x000fe200078e0253 */
[----:B------:R-:W-:Y:S01]  /*3cd0*/  LEA.HI R80, R81, R80, RZ, 0x1a ;  /* 0x0000005051507211 */ /* 0x000fe200078fd0ff */
[----:B------:R0:W-:Y:S01]  /*3ce0*/  STL [R1+0x114], R125 ;  /* 0x0001147d01007387 */ /* 0x0001e20000100800 */
[----:B------:R-:W-:Y:S01]  /*3cf0*/  LOP3.LUT R87, R76, R87, RZ, 0xfc, !PT ;  /* 0x000000574c577212 */ /* 0x000fe200078efcff */
[----:B------:R-:W-:Y:S01]  /*3d00*/  ULDC.64 UR8, c[0x0][0x210] ;  /* 0x0000840000087ab9 */ /* 0x000fe20000000a00 */
[----:B-1----:R-:W-:-:S02]  /*3d10*/  SHF.L.U32 R94, R72, 0x10, RZ ;  /* 0x00000010485e7819 */ /* 0x002fc400000006ff */
[----:B------:R-:W-:Y:S01]  /*3d20*/  IADD3 R84, P6, R84, R87, RZ ;  /* 0x0000005754547210 */ /* 0x000fe20007fde0ff */
[----:B--2---:R-:W-:Y:S01]  /*3d30*/  ULEA UR4, UR5, UR4, 0x18 ;  /* 0x0000000405047291 */ /* 0x004fe2000f8ec03f */
[C---:B------:R-:W-:Y:S02]  /*3d40*/  PRMT R83, R74.reuse, 0x7632, R83 ;  /* 0x000076324a537816 */ /* 0x040fe40000000053 */
[----:B0-----:R-:W-:Y:S01]  /*3d50*/  SHF.L.U32 R125, R74, 0x10, RZ ;  /* 0x000000104a7d7819 */ /* 0x001fe200000006ff */
[----:B------:R0:W-:Y:S01]  /*3d60*/  STL [R1+0xac], R84 ;  /* 0x0000ac5401007387 */ /* 0x0001e20000100800 */
[----:B------:R-:W-:Y:S02]  /*3d70*/  IADD3 R86, R69, 0x20800, RZ ;  /* 0x0002080045567810 */ /* 0x000fe40007ffe0ff */
[----:B------:R-:W-:Y:S01]  /*3d80*/  LEA R80, R80, UR4, 0x3 ;  /* 0x0000000450507c11 */ /* 0x000fe2000f8e18ff */
[----:B------:R-:W-:Y:S01]  /*3d90*/  ULDC UR4, c[0x0][0x230] ;  /* 0x00008c0000047ab9 */ /* 0x000fe20000000800 */
[----:B------:R-:W-:-:S02]  /*3da0*/  SHF.L.U32 R72, R85, 0x10, RZ ;  /* 0x0000001055487819 */ /* 0x000fc400000006ff */
[----:B------:R-:W-:Y:S02]  /*3db0*/  IADD3 R74, R69, 0x1f400, RZ ;  /* 0x0001f400454a7810 */ /* 0x000fe40007ffe0ff */
[----:B------:R-:W1:Y:S01]  /*3dc0*/  LDS.64 R80, [R80] ;  /* 0x0000000050507984 */ /* 0x000e620000000a00 */
[----:B------:R-:W-:Y:S02]  /*3dd0*/  LOP3.LUT R154, R76, R154, RZ, 0xfc, !PT ;  /* 0x0000009a4c9a7212 */ /* 0x000fe400078efcff */
[-C--:B------:R-:W-:Y:S02]  /*3de0*/  IADD3 R85, P2, R153, R87.reuse, RZ ;  /* 0x0000005799557210 */ /* 0x080fe40007f5e0ff */
[-C--:B0-----:R-:W-:Y:S02]  /*3df0*/  IADD3 R84, P0, R152, R87.reuse, RZ ;  /* 0x0000005798547210 */ /* 0x081fe40007f1e0ff */
[-C--:B------:R-:W-:Y:S01]  /*3e00*/  IADD3 R82, P3, R82, R87.reuse, RZ ;  /* 0x0000005752527210 */ /* 0x080fe20007f7e0ff */
[----:B------:R-:W-:Y:S01]  /*3e10*/  STL [R1+0xb0], R85 ;  /* 0x0000b05501007387 */ /* 0x000fe20000100800 */
[----:B------:R-:W-:-:S02]  /*3e20*/  IADD3 R86, P4, R86, R87, RZ ;  /* 0x0000005756567210 */ /* 0x000fc40007f9e0ff */
[----:B------:R-:W-:Y:S01]  /*3e30*/  IADD3 R74, P5, R74, R154, RZ ;  /* 0x0000009a4a4a7210 */ /* 0x000fe20007fbe0ff */
[----:B------:R0:W-:Y:S01]  /*3e40*/  STL [R1+0x14], R84 ;  /* 0x0000145401007387 */ /* 0x0001e20000100800 */
[C---:B------:R-:W-:Y:S02]  /*3e50*/  IADD3 R70, R69.reuse, 0x1e000, RZ ;  /* 0x0001e00045467810 */ /* 0x040fe40007ffe0ff */
[C---:B------:R-:W-:Y:S01]  /*3e60*/  IADD3 R147, R69.reuse, 0x1b800, RZ ;  /* 0x0001b80045937810 */ /* 0x040fe20007ffe0ff */
[----:B------:R-:W-:Y:S01]  /*3e70*/  STL [R1+0xb4], R82 ;  /* 0x0000b45201007387 */ /* 0x000fe20000100800 */
[C---:B------:R-:W-:Y:S02]  /*3e80*/  IADD3 R91, R69.reuse, 0x1a400, RZ ;  /* 0x0001a400455b7810 */ /* 0x040fe40007ffe0ff */
[C---:B------:R-:W-:Y:S01]  /*3e90*/  IADD3 R88, R69.reuse, 0x19000, RZ ;  /* 0x0001900045587810 */ /* 0x040fe20007ffe0ff */
[----:B------:R-:W-:Y:S01]  /*3ea0*/  STL [R1+0xbc], R86 ;  /* 0x0000bc5601007387 */ /* 0x000fe20000100800 */
[----:B------:R-:W-:-:S02]  /*3eb0*/  IADD3 R159, R69, 0x1cc00, RZ ;  /* 0x0001cc00459f7810 */ /* 0x000fc40007ffe0ff */
[----:B------:R-:W-:Y:S01]  /*3ec0*/  IADD3 R89, R69, 0x17c00, RZ ;  /* 0x00017c0045597810 */ /* 0x000fe20007ffe0ff */
[----:B------:R2:W-:Y:S01]  /*3ed0*/  STL [R1+0xc0], R74 ;  /* 0x0000c04a01007387 */ /* 0x0005e20000100800 */
[-C--:B0-----:R-:W-:Y:S02]  /*3ee0*/  IADD3.X R84, RZ, R77.reuse, RZ, P3, !PT ;  /* 0x0000004dff547210 */ /* 0x081fe40001ffe4ff */
[-C--:B------:R-:W-:Y:S02]  /*3ef0*/  IADD3 R91, P3, R91, R154.reuse, RZ ;  /* 0x0000009a5b5b7210 */ /* 0x080fe40007f7e0ff */
[----:B------:R-:W-:Y:S02]  /*3f00*/  IADD3.X R85, RZ, R77, RZ, P4, !PT ;  /* 0x0000004dff557210 */ /* 0x000fe400027fe4ff */
[----:B------:R-:W-:Y:S02]  /*3f10*/  IADD3 R92, R69, 0x16800, RZ ;  /* 0x00016800455c7810 */ /* 0x000fe40007ffe0ff */
[----:B------:R-:W-:-:S02]  /*3f20*/  IADD3 R88, P4, R88, R154, RZ ;  /* 0x0000009a58587210 */ /* 0x000fc40007f9e0ff */
[-C--:B--2---:R-:W-:Y:S02]  /*3f30*/  IADD3.X R74, RZ, R77.reuse, RZ, P6, !PT ;  /* 0x0000004dff4a7210 */ /* 0x084fe400037fe4ff */
[-C--:B------:R-:W-:Y:S02]  /*3f40*/  IADD3 R70, P6, R70, R154.reuse, RZ ;  /* 0x0000009a46467210 */ /* 0x080fe40007fde0ff */
[----:B------:R-:W-:Y:S01]  /*3f50*/  IADD3 R90, R69, 0x15400, RZ ;  /* 0x00015400455a7810 */ /* 0x000fe20007ffe0ff */
[----:B-1----:R-:W-:Y:S01]  /*3f60*/  FADD.FTZ R152, R81, UR4 ;  /* 0x0000000451987e21 */ /* 0x002fe20008010000 */
[----:B------:R-:W-:Y:S01]  /*3f70*/  IADD3.X R82, RZ, R77, RZ, P6, !PT ;  /* 0x0000004dff527210 */ /* 0x000fe200037fe4ff */
[----:B------:R0:W-:Y:S01]  /*3f80*/  STL [R1+0xc8], R70 ;  /* 0x0000c84601007387 */ /* 0x0001e20000100800 */
[C---:B------:R-:W-:Y:S01]  /*3f90*/  IADD3 R93, R69.reuse, 0x14000, RZ ;  /* 0x00014000455d7810 */ /* 0x040fe20007ffe0ff */
[----:B------:R-:W-:Y:S01]  /*3fa0*/  FADD.FTZ R153, R0, -R80 ;  /* 0x8000005000997221 */ /* 0x000fe20000010000 */
[----:B------:R-:W-:Y:S01]  /*3fb0*/  IADD3 R92, P6, R92, R154, RZ ;  /* 0x0000009a5c5c7210 */ /* 0x000fe20007fde0ff */
[----:B------:R-:W-:Y:S01]  /*3fc0*/  STL [R1+0xa8], R74 ;  /* 0x0000a84a01007387 */ /* 0x000fe20000100800 */
[----:B------:R-:W-:-:S02]  /*3fd0*/  IADD3 R158, R69, 0x12c00, RZ ;  /* 0x00012c00459e7810 */ /* 0x000fc40007ffe0ff */
[C---:B------:R-:W-:Y:S02]  /*3fe0*/  IADD3 R157, R69.reuse, 0x11800, RZ ;  /* 0x00011800459d7810 */ /* 0x040fe40007ffe0ff */
[C---:B------:R-:W-:Y:S02]  /*3ff0*/  IADD3 R148, R69.reuse, 0x10400, RZ ;  /* 0x0001040045947810 */ /* 0x040fe40007ffe0ff */
[----:B------:R-:W-:Y:S01]  /*4000*/  IADD3 R149, R69, 0xdc00, RZ ;  /* 0x0000dc0045957810 */ /* 0x000fe20007ffe0ff */
[----:B------:R-:W-:Y:S01]  /*4010*/  FADD.FTZ R68, R68, -R80 ;  /* 0x8000005044447221 */ /* 0x000fe20000010000 */
[----:B0-----:R-:W-:Y:S01]  /*4020*/  IADD3.X R70, RZ, R77, RZ, P0, !PT ;  /* 0x0000004dff467210 */ /* 0x001fe200007fe4ff */
[----:B------:R-:W-:Y:S01]  /*4030*/  ULDC.64 UR4, c[0x0][0x210] ;  /* 0x0000840000047ab9 */ /* 0x000fe20000000a00 */
[----:B------:R-:W-:Y:S02]  /*4040*/  IADD3 R76, P0, R159, R154, RZ ;  /* 0x0000009a9f4c7210 */ /* 0x000fe40007f1e0ff */
[----:B------:R-:W-:Y:S01]  /*4050*/  IADD3 R151, R69, 0xf000, RZ ;  /* 0x0000f00045977810 */ /* 0x000fe20007ffe0ff */
[----:B------:R0:W-:Y:S01]  /*4060*/  STL [R1+0xa4], R70 ;  /* 0x0000a44601007387 */ /* 0x0001e20000100800 */
[----:B------:R-:W-:-:S02]  /*4070*/  MOV R163, R162 ;  /* 0x000000a200a37202 */ /* 0x000fc40000000f00 */
[C---:B------:R-:W-:Y:S02]  /*4080*/  IADD3 R160, R69.reuse, 0x8c00, RZ ;  /* 0x00008c0045a07810 */ /* 0x040fe40007ffe0ff */
[C---:B------:R-:W-:Y:S02]  /*4090*/  IADD3 R150, R69.reuse, 0xb400, RZ ;  /* 0x0000b40045967810 */ /* 0x040fe40007ffe0ff */
[----:B------:R-:W-:Y:S02]  /*40a0*/  IADD3 R162, R69, 0x6400, RZ ;  /* 0x0000640045a27810 */ /* 0x000fe40007ffe0ff */
[----:B------:R-:W-:Y:S02]  /*40b0*/  SHF.L.U32 R83, R83, 0x10, RZ ;  /* 0x0000001053537819 */ /* 0x000fe400000006ff */
[----:B0-----:R-:W-:Y:S02]  /*40c0*/  IADD3.X R70, RZ, R77, RZ, P2, !PT ;  /* 0x0000004dff467210 */ /* 0x001fe400017fe4ff */
[----:B------:R-:W-:-:S02]  /*40d0*/  IADD3 R81, P2, R147, R154, RZ ;  /* 0x0000009a93517210 */ /* 0x000fc40007f5e0ff */
[----:B------:R-:W0:Y:S01]  /*40e0*/  MUFU.RSQ R147, R152 ;  /* 0x0000009800937308 */ /* 0x000e220000001400 */
[----:B------:R1:W-:Y:S01]  /*40f0*/  STL [R1+0xa0], R70 ;  /* 0x0000a04601007387 */ /* 0x0003e20000100800 */
[----:B------:R-:W-:Y:S02]  /*4100*/  IADD3.X R86, RZ, R77, RZ, P2, !PT ;  /* 0x0000004dff567210 */ /* 0x000fe400017fe4ff */
[----:B------:R-:W-:Y:S01]  /*4110*/  IADD3 R93, P2, R93, R154, RZ ;  /* 0x0000009a5d5d7210 */ /* 0x000fe20007f5e0ff */
[----:B------:R2:W-:Y:S01]  /*4120*/  STL [R1+0xcc], R81 ;  /* 0x0000cc5101007387 */ /* 0x0005e20000100800 */
[C---:B------:R-:W-:Y:S02]  /*4130*/  IADD3 R155, R69.reuse, 0xc800, RZ ;  /* 0x0000c800459b7810 */ /* 0x040fe40007ffe0ff */
[C---:B------:R-:W-:Y:S01]  /*4140*/  IADD3 R156, R69.reuse, 0xa000, RZ ;  /* 0x0000a000459c7810 */ /* 0x040fe20007ffe0ff */
[----:B------:R3:W-:Y:S01]  /*4150*/  STL [R1+0xb8], R84 ;  /* 0x0000b85401007387 */ /* 0x0007e20000100800 */
[----:B------:R-:W-:-:S02]  /*4160*/  IADD3 R161, R69, 0x7800, RZ ;  /* 0x0000780045a17810 */ /* 0x000fc40007ffe0ff */
[----:B-1----:R-:W-:Y:S01]  /*4170*/  IADD3.X R70, RZ, R77, RZ, P5, !PT ;  /* 0x0000004dff467210 */ /* 0x002fe20002ffe4ff */
[----:B------:R-:W-:Y:S01]  /*4180*/  STL [R1+0xd8], R91 ;  /* 0x0000d85b01007387 */ /* 0x000fe20000100800 */
[-C--:B------:R-:W-:Y:S02]  /*4190*/  IADD3 R89, P5, R89, R154.reuse, RZ ;  /* 0x0000009a59597210 */ /* 0x080fe40007fbe0ff */
[----:B------:R-:W-:Y:S01]  /*41a0*/  MOV R95, R163 ;  /* 0x000000a3005f7202 */ /* 0x000fe20000000f00 */
[----:B------:R1:W-:Y:S01]  /*41b0*/  STL [R1+0xc4], R85 ;  /* 0x0000c45501007387 */ /* 0x0003e20000100800 */
[----:B--2---:R-:W-:Y:S01]  /*41c0*/  IADD3.X R81, RZ, R77, RZ, P5, !PT ;  /* 0x0000004dff517210 */ /* 0x004fe20002ffe4ff */
[----:B0-----:R-:W-:Y:S01]  /*41d0*/  FMUL.FTZ R153, R153, R147 ;  /* 0x0000009399997220 */ /* 0x001fe20000410000 */
[----:B---3--:R-:W-:Y:S01]  /*41e0*/  IADD3.X R84, RZ, R77, RZ, P0, !PT ;  /* 0x0000004dff547210 */ /* 0x008fe200007fe4ff */
[----:B------:R-:W-:Y:S01]  /*41f0*/  STL [R1+0xdc], R88 ;  /* 0x0000dc5801007387 */ /* 0x000fe20000100800 */
[----:B------:R-:W-:-:S02]  /*4200*/  IADD3 R90, P0, R90, R154, RZ ;  /* 0x0000009a5a5a7210 */ /* 0x000fc40007f1e0ff */
[----:B------:R-:W-:Y:S01]  /*4210*/  IADD3 R148, P5, R148, R154, RZ ;  /* 0x0000009a94947210 */ /* 0x000fe20007fbe0ff */
[----:B------:R-:W-:Y:S01]  /*4220*/  STL [R1+0xe0], R89 ;  /* 0x0000e05901007387 */ /* 0x000fe20000100800 */
[----:B-1----:R-:W-:-:S03]  /*4230*/  MOV R85, R94 ;  /* 0x0000005e00557202 */ /* 0x002fc60000000f00 */
[----:B------:R0:W-:Y:S04]  /*4240*/  STL [R1+0x9c], R70 ;  /* 0x00009c4601007387 */ /* 0x0001e80000100800 */
[----:B------:R-:W-:Y:S04]  /*4250*/  STL [R1+0xd0], R82 ;  /* 0x0000d05201007387 */ /* 0x000fe80000100800 */
[----:B------:R-:W-:Y:S01]  /*4260*/  STL [R1+0xe4], R92 ;  /* 0x0000e45c01007387 */ /* 0x000fe20000100800 */
[----:B0-----:R-:W-:-:S03]  /*4270*/  IADD3.X R70, RZ, R77, RZ, P3, !PT ;  /* 0x0000004dff467210 */ /* 0x001fc60001ffe4ff */
[----:B------:R-:W-:Y:S01]  /*4280*/  STL [R1+0xd4], R84 ;  /* 0x0000d45401007387 */ /* 0x000fe20000100800 */
[----:B------:R-:W-:-:S03]  /*4290*/  IADD3 R0, P3, R158, R154, RZ ;  /* 0x0000009a9e007210 */ /* 0x000fc60007f7e0ff */
[----:B------:R-:W-:Y:S04]  /*42a0*/  STL [R1+0xe8], R90 ;  /* 0x0000e85a01007387 */ /* 0x000fe80000100800 */
[----:B------:R-:W-:Y:S04]  /*42b0*/  STL [R1+0xec], R86 ;  /* 0x0000ec5601007387 */ /* 0x000fe80000100800 */
[----:B------:R-:W-:Y:S04]  /*42c0*/  STL [R1+0xf0], R93 ;  /* 0x0000f05d01007387 */ /* 0x000fe80000100800 */
[----:B------:R-:W-:Y:S04]  /*42d0*/  STL [R1+0xf4], R70 ;  /* 0x0000f44601007387 */ /* 0x000fe80000100800 */
[----:B------:R0:W-:Y:S02]  /*42e0*/  STL [R1+0xf8], R0 ;  /* 0x0000f80001007387 */ /* 0x0001e40000100800 */
[----:B0-----:R-:W-:-:S02]  /*42f0*/  IADD3.X R0, RZ, R77, RZ, P4, !PT ;  /* 0x0000004dff007210 */ /* 0x001fc400027fe4ff */
[----:B------:R-:W-:-:S03]  /*4300*/  IADD3 R152, P4, R157, R154, RZ ;  /* 0x0000009a9d987210 */ /* 0x000fc60007f9e0ff */
[----:B------:R-:W-:Y:S04]  /*4310*/  STL [R1+0x98], R0 ;  /* 0x0000980001007387 */ /* 0x000fe80000100800 */
[----:B------:R-:W-:Y:S04]  /*4320*/  STL [R1+0xfc], R152 ;  /* 0x0000fc9801007387 */ /* 0x000fe80000100800 */
[----:B------:R-:W-:Y:S04]  /*4330*/  STL [R1+0x100], R81 ;  /* 0x0001005101007387 */ /* 0x000fe80000100800 */
[----:B------:R0:W-:Y:S04]  /*4340*/  STL [R1+0x104], R148 ;  /* 0x0001049401007387 */ /* 0x0001e80000100800 */
[----:B0-----:R-:W2:Y:S01]  /*4350*/  LDL.LU R148, [R1+0x4] ;  /* 0x0000040001947983 */ /* 0x001ea20000300800 */
[----:B------:R-:W-:Y:S01]  /*4360*/  FFMA.FTZ R74, R153, R125, R85 ;  /* 0x0000007d994a7223 */ /* 0x000fe20000010055 */
[-C--:B------:R-:W-:Y:S01]  /*4370*/  IADD3.X R84, RZ, R77.reuse, RZ, P0, !PT ;  /* 0x0000004dff547210 */ /* 0x080fe200007fe4ff */
[----:B------:R-:W-:Y:S01]  /*4380*/  FMUL.FTZ R159, R147, R68 ;  /* 0x00000044939f7220 */ /* 0x000fe20000410000 */
[-C--:B------:R-:W-:Y:S01]  /*4390*/  IADD3 R149, P0, R149, R154.reuse, RZ ;  /* 0x0000009a95957210 */ /* 0x080fe20007f1e0ff */
[----:B------:R-:W-:Y:S01]  /*43a0*/  FMUL.FTZ R158, R74, -1.4426950216293334961 ;  /* 0xbfb8aa3b4a9e7820 */ /* 0x000fe20000410000 */
[----:B------:R-:W-:Y:S01]  /*43b0*/  IADD3.X R82, RZ, R77, RZ, P6, !PT ;  /* 0x0000004dff527210 */ /* 0x000fe200037fe4ff */
[----:B------:R-:W-:Y:S01]  /*43c0*/  FFMA.FTZ R159, R159, R83, R72 ;  /* 0x000000539f9f7223 */ /* 0x000fe20000010048 */
[-C--:B------:R-:W-:Y:S01]  /*43d0*/  IADD3 R153, P6, R151, R154.reuse, RZ ;  /* 0x0000009a97997210 */ /* 0x080fe20007fde0ff */
[--C-:B------:R-:W-:Y:S01]  /*43e0*/  FADD.FTZ R165, R165, -R80.reuse ;  /* 0x80000050a5a57221 */ /* 0x100fe20000010000 */
[-C--:B------:R-:W-:Y:S01]  /*43f0*/  IADD3.X R92, RZ, R77.reuse, RZ, P5, !PT ;  /* 0x0000004dff5c7210 */ /* 0x080fe20002ffe4ff */
[----:B------:R-:W0:Y:S01]  /*4400*/  MUFU.EX2 R158, R158 ;  /* 0x0000009e009e7308 */ /* 0x000e220000000800 */
[-C--:B------:R-:W-:Y:S01]  /*4410*/  IADD3.X R88, RZ, R77.reuse, RZ, P3, !PT ;  /* 0x0000004dff587210 */ /* 0x080fe20001ffe4ff */
[----:B------:R1:W-:Y:S01]  /*4420*/  STL [R1+0x108], R82 ;  /* 0x0001085201007387 */ /* 0x0003e20000100800 */
[-C--:B------:R-:W-:Y:S01]  /*4430*/  IADD3 R151, P5, R160, R154.reuse, RZ ;  /* 0x0000009aa0977210 */ /* 0x080fe20007fbe0ff */
[----:B------:R-:W-:Y:S01]  /*4440*/  FADD.FTZ R164, R164, -R80 ;  /* 0x80000050a4a47221 */ /* 0x000fe20000010000 */
[-C--:B------:R-:W-:Y:S01]  /*4450*/  IADD3.X R86, RZ, R77.reuse, RZ, P0, !PT ;  /* 0x0000004dff567210 */ /* 0x080fe200007fe4ff */
[----:B------:R3:W-:Y:S01]  /*4460*/  STL [R1+0x10c], R153 ;  /* 0x00010c9901007387 */ /* 0x0007e20000100800 */
[----:B------:R-:W-:Y:S01]  /*4470*/  IADD3 R150, P3, R150, R154, RZ ;  /* 0x0000009a96967210 */ /* 0x000fe20007f7e0ff */
[----:B------:R-:W-:Y:S01]  /*4480*/  FMUL.FTZ R164, R147, R164 ;  /* 0x000000a493a47220 */ /* 0x000fe20000410000 */
[----:B------:R-:W-:Y:S01]  /*4490*/  IADD3 R160, P0, R162, R154, RZ ;  /* 0x0000009aa2a07210 */ /* 0x000fe20007f1e0ff */
[----:B------:R4:W-:Y:S01]  /*44a0*/  STL [R1+0x110], R84 ;  /* 0x0001105401007387 */ /* 0x0009e20000100800 */
[----:B------:R-:W-:Y:S01]  /*44b0*/  IADD3 R162, R69, 0x3c00, RZ ;  /* 0x00003c0045a27810 */ /* 0x000fe20007ffe0ff */
[----:B------:R-:W-:Y:S01]  /*44c0*/  FFMA.FTZ R164, R83, R164, R72 ;  /* 0x000000a453a47223 */ /* 0x000fe20000010048 */
[-C--:B------:R-:W-:Y:S01]  /*44d0*/  IADD3.X R91, RZ, R77.reuse, RZ, P2, !PT ;  /* 0x0000004dff5b7210 */ /* 0x080fe200017fe4ff */
[--C-:B------:R-:W-:Y:S01]  /*44e0*/  FADD.FTZ R146, R146, -R80.reuse ;  /* 0x8000005092927221 */ /* 0x100fe20000010000 */
[-C--:B------:R-:W-:Y:S01]  /*44f0*/  IADD3.X R89, RZ, R77.reuse, RZ, P4, !PT ;  /* 0x0000004dff597210 */ /* 0x080fe200027fe4ff */
[----:B------:R-:W-:Y:S01]  /*4500*/  FADD.FTZ R145, R145, -R80 ;  /* 0x8000005091917221 */ /* 0x000fe20000010000 */
[----:B0-----:R-:W-:Y:S01]  /*4510*/  FADD.FTZ R68, R158, 1 ;  /* 0x3f8000009e447421 */ /* 0x001fe20000010000 */
[----:B------:R-:W-:-:S02]  /*4520*/  IADD3.X R90, RZ, R77, RZ, P6, !PT ;  /* 0x0000004dff5a7210 */ /* 0x000fc400037fe4ff */
[----:B------:R-:W-:Y:S01]  /*4530*/  IADD3.X R70, RZ, R77, RZ, P3, !PT ;  /* 0x0000004dff467210 */ /* 0x000fe20001ffe4ff */
[----:B------:R0:W4:Y:S01]  /*4540*/  MUFU.RCP R94, R68 ;  /* 0x00000044005e7308 */ /* 0x0001220000001000 */
[-C--:B------:R-:W-:Y:S01]  /*4550*/  IADD3 R155, P2, R155, R154.reuse, RZ ;  /* 0x0000009a9b9b7210 */ /* 0x080fe20007f5e0ff */
[----:B------:R-:W-:Y:S01]  /*4560*/  FMUL.FTZ R145, R147, R145 ;  /* 0x0000009193917220 */ /* 0x000fe20000410000 */
[-C--:B------:R-:W-:Y:S02]  /*4570*/  IADD3 R156, P4, R156, R154.reuse, RZ ;  /* 0x0000009a9c9c7210 */ /* 0x080fe40007f9e0ff */
[-C--:B------:R-:W-:Y:S02]  /*4580*/  IADD3 R157, P6, R161, R154.reuse, RZ ;  /* 0x0000009aa19d7210 */ /* 0x080fe40007fde0ff */
[----:B------:R-:W-:Y:S02]  /*4590*/  IADD3 R158, P3, R162, R154, RZ ;  /* 0x0000009aa29e7210 */ /* 0x000fe40007f7e0ff */
[----:B------:R-:W-:Y:S01]  /*45a0*/  IADD3 R161, R69, 0x5000, RZ ;  /* 0x0000500045a17810 */ /* 0x000fe20007ffe0ff */
[----:B0-----:R-:W-:Y:S01]  /*45b0*/  FMUL.FTZ R68, R159, -1.4426950216293334961 ;  /* 0xbfb8aa3b9f447820 */ /* 0x001fe20000410000 */
[----:B------:R-:W-:-:S02]  /*45c0*/  IADD3 R162, R69, 0x2800, RZ ;  /* 0x0000280045a27810 */ /* 0x000fc40007ffe0ff */
[----:B------:R-:W-:Y:S01]  /*45d0*/  IADD3 R163, R69, 0x1400, RZ ;  /* 0x0000140045a37810 */ /* 0x000fe20007ffe0ff */
[----:B-1----:R0:W1:Y:S01]  /*45e0*/  MUFU.EX2 R82, R68 ;  /* 0x0000004400527308 */ /* 0x0020620000000800 */
[-C--:B------:R-:W-:Y:S02]  /*45f0*/  IADD3.X R93, RZ, R77.reuse, RZ, P2, !PT ;  /* 0x0000004dff5d7210 */ /* 0x080fe400017fe4ff */
[-C--:B------:R-:W-:Y:S02]  /*4600*/  IADD3.X R0, RZ, R77.reuse, RZ, P4, !PT ;  /* 0x0000004dff007210 */ /* 0x080fe400027fe4ff */
[----:B------:R-:W-:Y:S02]  /*4610*/  IADD3.X R152, RZ, R77, RZ, P5, !PT ;  /* 0x0000004dff987210 */ /* 0x000fe40002ffe4ff */
[-C--:B------:R-:W-:Y:S02]  /*4620*/  IADD3 R161, P2, R161, R154.reuse, RZ ;  /* 0x0000009aa1a17210 */ /* 0x080fe40007f5e0ff */
[----:B------:R-:W-:-:S02]  /*4630*/  IADD3 R162, P4, R162, R154, RZ ;  /* 0x0000009aa2a27210 */ /* 0x000fc40007f9e0ff */
[-C--:B------:R-:W-:Y:S02]  /*4640*/  IADD3 R163, P5, R163, R154.reuse, RZ ;  /* 0x0000009aa3a37210 */ /* 0x080fe40007fbe0ff */
[-C--:B------:R-:W-:Y:S02]  /*4650*/  IADD3.X R81, RZ, R77.reuse, RZ, P6, !PT ;  /* 0x0000004dff517210 */ /* 0x080fe400037fe4ff */
[C---:B------:R-:W-:Y:S02]  /*4660*/  IADD3 R154, P6, R69.reuse, R154, RZ ;  /* 0x0000009a459a7210 */ /* 0x040fe40007fde0ff */
[----:B---3--:R-:W-:Y:S02]  /*4670*/  IADD3 R153, R69, 0x23000, RZ ;  /* 0x0002300045997810 */ /* 0x008fe40007ffe0ff */
[----:B------:R-:W-:Y:S02]  /*4680*/  IADD3.X R69, RZ, R77, RZ, P6, !PT ;  /* 0x0000004dff457210 */ /* 0x000fe400037fe4ff */
[----:B0-----:R-:W-:-:S04]  /*4690*/  LEA R68, P6, R154, UR4, 0x1 ;  /* 0x000000049a447c11 */ /* 0x001fc8000f8c08ff */
[----:B------:R-:W-:Y:S01]  /*46a0*/  LEA.HI.X R69, R154, UR5, R69, 0x1, P6 ;  /* 0x000000059a457c11 */ /* 0x000fe2000b0f0c45 */
[----:B------:R-:W-:Y:S01]  /*46b0*/  FADD.FTZ R154, R95, -R80 ;  /* 0x800000505f9a7221 */ /* 0x000fe20000010000 */
[----:B------:R-:W-:Y:S01]  /*46c0*/  IADD3 R87, P6, R153, R87, RZ ;  /* 0x0000005799577210 */ /* 0x000fe20007fde0ff */
[----:B----4-:R-:W-:Y:S01]  /*46d0*/  FMUL.FTZ R153, R74, R94 ;  /* 0x0000005e4a997220 */ /* 0x010fe20000410000 */
[----:B------:R-:W-:Y:S01]  /*46e0*/  SHF.L.U32 R95, R75, 0x10, RZ ;  /* 0x000000104b5f7819 */ /* 0x000fe200000006ff */
[----:B------:R-:W-:Y:S01]  /*46f0*/  FMUL.FTZ R74, R147, R154 ;  /* 0x0000009a934a7220 */ /* 0x000fe20000410000 */
[----:B------:R-:W-:Y:S01]  /*4700*/  SHF.L.U32 R94, R73, 0x10, RZ ;  /* 0x00000010495e7819 */ /* 0x000fe200000006ff */
[----:B-1----:R-:W-:Y:S01]  /*4710*/  FADD.FTZ R154, R82, 1 ;  /* 0x3f800000529a7421 */ /* 0x002fe20000010000 */
[----:B------:R-:W-:-:S03]  /*4720*/  PRMT R73, R75, 0x7632, R73 ;  /* 0x000076324b497816 */ /* 0x000fc60000000049 */
[----:B------:R-:W-:Y:S01]  /*4730*/  FFMA.FTZ R74, R74, R95, R94 ;  /* 0x0000005f4a4a7223 */ /* 0x000fe2000001005e */
[----:B------:R0:W1:Y:S03]  /*4740*/  MUFU.RCP R84, R154 ;  /* 0x0000009a00547308 */ /* 0x0000660000001000 */
[----:B------:R-:W-:-:S05]  /*4750*/  FMUL.FTZ R75, R74, -1.4426950216293334961 ;  /* 0xbfb8aa3b4a4b7820 */ /* 0x000fca0000410000 */
[----:B------:R3:W4:Y:S01]  /*4760*/  MUFU.EX2 R82, R75 ;  /* 0x0000004b00527308 */ /* 0x0007220000000800 */
[C---:B0-----:R-:W-:Y:S02]  /*4770*/  PRMT R154, R73.reuse, 0x7632, R154 ;  /* 0x00007632499a7816 */ /* 0x041fe4000000009a */
[----:B------:R-:W-:Y:S02]  /*4780*/  SHF.L.U32 R73, R73, 0x10, RZ ;  /* 0x0000001049497819 */ /* 0x000fe400000006ff */
[----:B------:R-:W-:Y:S01]  /*4790*/  SHF.L.U32 R154, R154, 0x10, RZ ;  /* 0x000000109a9a7819 */ /* 0x000fe200000006ff */
[----:B---3--:R-:W-:Y:S01]  /*47a0*/  FMUL.FTZ R75, R147, R165 ;  /* 0x000000a5934b7220 */ /* 0x008fe20000410000 */
[----:B-1----:R-:W-:-:S03]  /*47b0*/  FMUL.FTZ R84, R159, R84 ;  /* 0x000000549f547220 */ /* 0x002fc60000410000 */
[--C-:B------:R-:W-:Y:S01]  /*47c0*/  FFMA.FTZ R145, R73, R145, R154.reuse ;  /* 0x0000009149917223 */ /* 0x100fe2000001009a */
[----:B------:R-:W-:-:S04]  /*47d0*/  FFMA.FTZ R75, R75, R73, R154 ;  /* 0x000000494b4b7223 */ /* 0x000fc8000001009a */
[----:B------:R-:W-:-:S04]  /*47e0*/  FMUL.FTZ R159, R75, -1.4426950216293334961 ;  /* 0xbfb8aa3b4b9f7820 */ /* 0x000fc80000410000 */
[----:B------:R4:W0:Y:S02]  /*47f0*/  MUFU.EX2 R165, R159 ;  /* 0x0000009f00a57308 */ /* 0x0008240000000800 */
[----:B----4-:R-:W-:-:S06]  /*4800*/  FADD.FTZ R159, R82, 1 ;  /* 0x3f800000529f7421 */ /* 0x010fcc0000010000 */
[----:B------:R2:W1:Y:S01]  /*4810*/  MUFU.RCP R82, R159 ;  /* 0x0000009f00527308 */ /* 0x0004620000001000 */
[----:B0-----:R-:W-:-:S07]  /*4820*/  FADD.FTZ R165, R165, 1 ;  /* 0x3f800000a5a57421 */ /* 0x001fce0000010000 */
[----:B------:R-:W0:Y:S01]  /*4830*/  MUFU.RCP R165, R165 ;  /* 0x000000a500a57308 */ /* 0x000e220000001000 */
[----:B------:R-:W-:-:S04]  /*4840*/  FADD.FTZ R144, R144, -R80 ;  /* 0x8000005090907221 */ /* 0x000fc80000010000 */
[----:B------:R-:W-:Y:S01]  /*4850*/  FMUL.FTZ R144, R147, R144 ;  /* 0x0000009093907220 */ /* 0x000fe20000410000 */
[----:B------:R-:W-:-:S04]  /*4860*/  FADD.FTZ R143, R143, -R80 ;  /* 0x800000508f8f7221 */ /* 0x000fc80000010000 */
[----:B------:R-:W-:-:S04]  /*4870*/  FMUL.FTZ R143, R147, R143 ;  /* 0x0000008f938f7220 */ /* 0x000fc80000410000 */
[----:B------:R-:W-:Y:S01]  /*4880*/  FFMA.FTZ R143, R83, R143, R72 ;  /* 0x0000008f538f7223 */ /* 0x000fe20000010048 */
[--C-:B------:R-:W-:Y:S01]  /*4890*/  FADD.FTZ R142, R142, -R80.reuse ;  /* 0x800000508e8e7221 */ /* 0x100fe20000010000 */
[----:B--2---:R-:W-:Y:S01]  /*48a0*/  FADD.FTZ R159, R148, -R80 ;  /* 0x80000050949f7221 */ /* 0x004fe20000010000 */
[----:B-1----:R-:W-:Y:S01]  /*48b0*/  FMUL.FTZ R148, R74, R82 ;  /* 0x000000524a947220 */ /* 0x002fe20000410000 */
[----:B0-----:R-:W-:Y:S01]  /*48c0*/  FMUL.FTZ R82, R75, R165 ;  /* 0x000000a54b527220 */ /* 0x001fe20000410000 */
[----:B------:R-:W-:Y:S01]  /*48d0*/  FMUL.FTZ R75, R164, -1.4426950216293334961 ;  /* 0xbfb8aa3ba44b7820 */ /* 0x000fe20000410000 */
[----:B------:R-:W-:-:S04]  /*48e0*/  FMUL.FTZ R159, R147, R159 ;  /* 0x0000009f939f7220 */ /* 0x000fc80000410000 */
[----:B------:R-:W-:Y:S01]  /*48f0*/  FFMA.FTZ R159, R125, R159, R85 ;  /* 0x0000009f7d9f7223 */ /* 0x000fe20000010055 */
[----:B------:R-:W-:Y:S03]  /*4900*/  MUFU.EX2 R75, R75 ;  /* 0x0000004b004b7308 */ /* 0x000fe60000000800 */
[----:B------:R-:W-:-:S06]  /*4910*/  FMUL.FTZ R74, R159, -1.4426950216293334961 ;  /* 0xbfb8aa3b9f4a7820 */ /* 0x000fcc0000410000 */
[----:B------:R-:W0:Y:S02]  /*4920*/  MUFU.EX2 R74, R74 ;  /* 0x0000004a004a7308 */ /* 0x000e240000000800 */
[----:B0-----:R-:W-:Y:S01]  /*4930*/  FADD.FTZ R165, R74, 1 ;  /* 0x3f8000004aa57421 */ /* 0x001fe20000010000 */
[----:B------:R-:W-:Y:S01]  /*4940*/  FMUL.FTZ R74, R147, R146 ;  /* 0x00000092934a7220 */ /* 0x000fe20000410000 */
[----:B------:R-:W-:-:S03]  /*4950*/  FADD.FTZ R146, R75, 1 ;  /* 0x3f8000004b927421 */ /* 0x000fc60000010000 */
[----:B------:R-:W-:Y:S01]  /*4960*/  FFMA.FTZ R75, R95, R74, R94 ;  /* 0x0000004a5f4b7223 */ /* 0x000fe2000001005e */
[----:B------:R-:W0:Y:S08]  /*4970*/  MUFU.RCP R165, R165 ;  /* 0x000000a500a57308 */ /* 0x000e300000001000 */
[----:B------:R-:W1:Y:S01]  /*4980*/  MUFU.RCP R146, R146 ;  /* 0x0000009200927308 */ /* 0x000e620000001000 */
[----:B0-----:R-:W-:Y:S01]  /*4990*/  FMUL.FTZ R74, R159, R165 ;  /* 0x000000a59f4a7220 */ /* 0x001fe20000410000 */
[----:B------:R-:W-:Y:S01]  /*49a0*/  FMUL.FTZ R159, R75, -1.4426950216293334961 ;  /* 0xbfb8aa3b4b9f7820 */ /* 0x000fe20000410000 */
[----:B------:R-:W-:-:S05]  /*49b0*/  MOV R165, R85 ;  /* 0x0000005500a57202 */ /* 0x000fca0000000f00 */
[----:B------:R-:W0:Y:S01]  /*49c0*/  MUFU.EX2 R159, R159 ;  /* 0x0000009f009f7308 */ /* 0x000e220000000800 */
[----:B-1----:R-:W-:Y:S01]  /*49d0*/  FMUL.FTZ R85, R164, R146 ;  /* 0x00000092a4557220 */ /* 0x002fe20000410000 */
[----:B------:R-:W-:Y:S01]  /*49e0*/  FMUL.FTZ R146, R145, -1.4426950216293334961 ;  /* 0xbfb8aa3b91927820 */ /* 0x000fe20000410000 */
[----:B------:R-:W-:Y:S01]  /*49f0*/  MOV R164, R94 ;  /* 0x0000005e00a47202 */ /* 0x000fe20000000f00 */
[----:B------:R-:W-:Y:S01]  /*4a00*/  FFMA.FTZ R144, R125, R144, R165 ;  /* 0x000000907d907223 */ /* 0x000fe200000100a5 */
[----:B------:R-:W2:Y:S03]  /*4a10*/  LDL.LU R94, [R1+0x11c] ;  /* 0x00011c00015e7983 */ /* 0x000ea60000300800 */
[----:B------:R-:W1:Y:S01]  /*4a20*/  MUFU.EX2 R146, R146 ;  /* 0x0000009200927308 */ /* 0x000e620000000800 */
[----:B0-----:R-:W-:-:S07]  /*4a30*/  FADD.FTZ R159, R159, 1 ;  /* 0x3f8000009f9f7421 */ /* 0x001fce0000010000 */
[----:B------:R-:W0:Y:S01]  /*4a40*/  MUFU.RCP R159, R159 ;  /* 0x0000009f009f7308 */ /* 0x000e220000001000 */
[----:B-1----:R-:W-:-:S07]  /*4a50*/  FADD.FTZ R146, R146, 1 ;  /* 0x3f80000092927421 */ /* 0x002fce0000010000 */
[----:B------:R-:W1:Y:S01]  /*4a60*/  MUFU.RCP R146, R146 ;  /* 0x0000009200927308 */ /* 0x000e620000001000 */
[----:B0-----:R-:W-:Y:S01]  /*4a70*/  FMUL.FTZ R75, R75, R159 ;  /* 0x0000009f4b4b7220 */ /* 0x001fe20000410000 */
[----:B------:R-:W-:Y:S02]  /*4a80*/  MOV R159, R95 ;  /* 0x0000005f009f7202 */ /* 0x000fe40000000f00 */
[----:B------:R-:W3:Y:S04]  /*4a90*/  LDL.LU R95, [R1+0x118] ;  /* 0x00011800015f7983 */ /* 0x000ee80000300800 */
[----:B------:R0:W-:Y:S01]  /*4aa0*/  STL [R1+0x94], R75 ;  /* 0x0000944b01007387 */ /* 0x0001e20000100800 */
[----:B-1----:R-:W-:Y:S01]  /*4ab0*/  FMUL.FTZ R145, R145, R146 ;  /* 0x0000009291917220 */ /* 0x002fe20000410000 */
[----:B------:R-:W-:-:S02]  /*4ac0*/  MOV R146, R125 ;  /* 0x0000007d00927202 */ /* 0x000fc40000000f00 */
[----:B------:R-:W4:Y:S01]  /*4ad0*/  LDL.LU R125, [R1+0x114] ;  /* 0x00011400017d7983 */ /* 0x000f220000300800 */
[----:B0-----:R-:W-:-:S06]  /*4ae0*/  FMUL.FTZ R75, R144, -1.4426950216293334961 ;  /* 0xbfb8aa3b904b7820 */ /* 0x001fcc0000410000 */
[----:B------:R-:W0:Y:S01]  /*4af0*/  MUFU.EX2 R75, R75 ;  /* 0x0000004b004b7308 */ /* 0x000e220000000800 */
[----:B------:R1:W-:Y:S02]  /*4b00*/  STL [R1+0x90], R145 ;  /* 0x0000909101007387 */ /* 0x0003e40000100800 */
[----:B-1----:R-:W-:Y:S01]  /*4b10*/  FMUL.FTZ R145, R143, -1.4426950216293334961 ;  /* 0xbfb8aa3b8f917820 */ /* 0x002fe20000410000 */
[----:B0-----:R-:W-:-:S05]  /*4b20*/  FADD.FTZ R75, R75, 1 ;  /* 0x3f8000004b4b7421 */ /* 0x001fca0000010000 */
[----:B------:R-:W0:Y:S08]  /*4b30*/  MUFU.EX2 R145, R145 ;  /* 0x0000009100917308 */ /* 0x000e300000000800 */
[----:B------:R-:W1:Y:S01]  /*4b40*/  MUFU.RCP R75, R75 ;  /* 0x0000004b004b7308 */ /* 0x000e620000001000 */
[----:B------:R-:W-:-:S04]  /*4b50*/  FMUL.FTZ R142, R147, R142 ;  /* 0x0000008e938e7220 */ /* 0x000fc80000410000 */
[----:B------:R-:W-:Y:S01]  /*4b60*/  FFMA.FTZ R142, R159, R142, R164 ;  /* 0x0000008e9f8e7223 */ /* 0x000fe200000100a4 */
[----:B0-----:R-:W-:Y:S01]  /*4b70*/  FADD.FTZ R145, R145, 1 ;  /* 0x3f80000091917421 */ /* 0x001fe20000010000 */
[----:B-1----:R-:W-:Y:S02]  /*4b80*/  FMUL.FTZ R144, R144, R75 ;  /* 0x0000004b90907220 */ /* 0x002fe40000410000 */
[----:B------:R-:W-:-:S03]  /*4b90*/  FMUL.FTZ R75, R142, -1.4426950216293334961 ;  /* 0xbfb8aa3b8e4b7820 */ /* 0x000fc60000410000 */
[----:B------:R-:W0:Y:S01]  /*4ba0*/  MUFU.RCP R145, R145 ;  /* 0x0000009100917308 */ /* 0x000e220000001000 */
[----:B------:R-:W-:-:S07]  /*4bb0*/  FADD.FTZ R141, R141, -R80 ;  /* 0x800000508d8d7221 */ /* 0x000fce0000010000 */
[----:B------:R-:W1:Y:S01]  /*4bc0*/  MUFU.EX2 R75, R75 ;  /* 0x0000004b004b7308 */ /* 0x000e620000000800 */
[----:B------:R-:W-:Y:S01]  /*4bd0*/  FMUL.FTZ R141, R147, R141 ;  /* 0x0000008d938d7220 */ /* 0x000fe20000410000 */
[----:B------:R0:W-:Y:S03]  /*4be0*/  STL [R1+0x8c], R144 ;  /* 0x00008c9001007387 */ /* 0x0001e60000100800 */
[----:B------:R-:W-:Y:S01]  /*4bf0*/  FFMA.FTZ R141, R73, R141, R154 ;  /* 0x0000008d498d7223 */ /* 0x000fe2000001009a */
[----:B0-----:R-:W-:-:S03]  /*4c00*/  FMUL.FTZ R144, R143, R145 ;  /* 0x000000918f907220 */ /* 0x001fc60000410000 */
[----:B------:R-:W-:Y:S01]  /*4c10*/  FMUL.FTZ R143, R141, -1.4426950216293334961 ;  /* 0xbfb8aa3b8d8f7820 */ /* 0x000fe20000410000 */
[----:B-1----:R-:W-:-:S05]  /*4c20*/  FADD.FTZ R75, R75, 1 ;  /* 0x3f8000004b4b7421 */ /* 0x002fca0000010000 */
[----:B------:R-:W0:Y:S01]  /*4c30*/  MUFU.EX2 R143, R143 ;  /* 0x0000008f008f7308 */ /* 0x000e220000000800 */
[----:B------:R-:W-:-:S07]  /*4c40*/  FADD.FTZ R140, R140, -R80 ;  /* 0x800000508c8c7221 */ /* 0x000fce0000010000 */
[----:B------:R-:W1:Y:S01]  /*4c50*/  MUFU.RCP R75, R75 ;  /* 0x0000004b004b7308 */ /* 0x000e620000001000 */
[----:B------:R-:W-:Y:S01]  /*4c60*/  FMUL.FTZ R140, R147, R140 ;  /* 0x0000008c938c7220 */ /* 0x000fe20000410000 */
[----:B------:R-:W-:-:S03]  /*4c70*/  FADD.FTZ R139, R139, -R80 ;  /* 0x800000508b8b7221 */ /* 0x000fc60000010000 */
[----:B------:R-:W-:Y:S01]  /*4c80*/  FFMA.FTZ R140, R146, R140, R165 ;  /* 0x0000008c928c7223 */ /* 0x000fe200000100a5 */
[----:B0-----:R-:W-:Y:S01]  /*4c90*/  FADD.FTZ R143, R143, 1 ;  /* 0x3f8000008f8f7421 */ /* 0x001fe20000010000 */
[----:B------:R-:W-:Y:S01]  /*4ca0*/  FMUL.FTZ R139, R147, R139 ;  /* 0x0000008b938b7220 */ /* 0x000fe20000410000 */
[----:B-1----:R-:W-:Y:S01]  /*4cb0*/  FMUL.FTZ R142, R142, R75 ;  /* 0x0000004b8e8e7220 */ /* 0x002fe20000410000 */
[----:B------:R-:W-:-:S03]  /*4cc0*/  FMUL.FTZ R75, R140, -1.4426950216293334961 ;  /* 0xbfb8aa3b8c4b7820 */ /* 0x000fc60000410000 */
[----:B------:R-:W0:Y:S01]  /*4cd0*/  MUFU.RCP R143, R143 ;  /* 0x0000008f008f7308 */ /* 0x000e220000001000 */
[----:B------:R-:W-:Y:S01]  /*4ce0*/  FFMA.FTZ R139, R83, R139, R72 ;  /* 0x0000008b538b7223 */ /* 0x000fe20000010048 */
[----:B------:R-:W-:Y:S06]  /*4cf0*/  STL [R1+0x88], R144 ;  /* 0x0000889001007387 */ /* 0x000fec0000100800 */
[----:B------:R-:W1:Y:S01]  /*4d00*/  MUFU.EX2 R75, R75 ;  /* 0x0000004b004b7308 */ /* 0x000e620000000800 */
[----:B------:R0:W-:Y:S02]  /*4d10*/  STL [R1+0x84], R142 ;  /* 0x0000848e01007387 */ /* 0x0001e40000100800 */
[----:B0-----:R-:W-:Y:S01]  /*4d20*/  FMUL.FTZ R142, R139, -1.4426950216293334961 ;  /* 0xbfb8aa3b8b8e7820 */ /* 0x001fe20000410000 */
[----:B------:R-:W-:-:S05]  /*4d30*/  FMUL.FTZ R141, R141, R143 ;  /* 0x0000008f8d8d7220 */ /* 0x000fca0000410000 */
[----:B------:R-:W0:Y:S01]  /*4d40*/  MUFU.EX2 R142, R142 ;  /* 0x0000008e008e7308 */ /* 0x000e220000000800 */
[----:B-1----:R-:W-:Y:S01]  /*4d50*/  FADD.FTZ R75, R75, 1 ;  /* 0x3f8000004b4b7421 */ /* 0x002fe20000010000 */
[----:B------:R1:W-:Y:S06]  /*4d60*/  STL [R1+0x80], R141 ;  /* 0x0000808d01007387 */ /* 0x0003ec0000100800 */
[----:B-1----:R1:W0:Y:S02]  /*4d70*/  MUFU.RCP R141, R75 ;  /* 0x0000004b008d7308 */ /* 0x0022240000001000 */
[----:B-1----:R-:W-:Y:S01]  /*4d80*/  FADD.FTZ R75, R138, -R80 ;  /* 0x800000508a4b7221 */ /* 0x002fe20000010000 */
[----:B0-----:R-:W-:-:S03]  /*4d90*/  FADD.FTZ R138, R142, 1 ;  /* 0x3f8000008e8a7421 */ /* 0x001fc60000010000 */
[----:B------:R-:W-:-:S03]  /*4da0*/  FMUL.FTZ R75, R147, R75 ;  /* 0x0000004b934b7220 */ /* 0x000fc60000410000 */
[----:B------:R-:W0:Y:S01]  /*4db0*/  MUFU.RCP R138, R138 ;  /* 0x0000008a008a7308 */ /* 0x000e220000001000 */
[----:B------:R-:W-:Y:S01]  /*4dc0*/  FFMA.FTZ R75, R159, R75, R164 ;  /* 0x0000004b9f4b7223 */ /* 0x000fe200000100a4 */
[----:B------:R-:W-:Y:S01]  /*4dd0*/  FMUL.FTZ R141, R140, R141 ;  /* 0x0000008d8c8d7220 */ /* 0x000fe20000410000 */
[----:B------:R-:W-:Y:S02]  /*4de0*/  FADD.FTZ R137, R137, -R80 ;  /* 0x8000005089897221 */ /* 0x000fe40000010000 */
[----:B------:R-:W-:Y:S02]  /*4df0*/  FMUL.FTZ R140, R75, -1.4426950216293334961 ;  /* 0xbfb8aa3b4b8c7820 */ /* 0x000fe40000410000 */
[----:B------:R-:W-:-:S04]  /*4e00*/  FMUL.FTZ R137, R147, R137 ;  /* 0x0000008993897220 */ /* 0x000fc80000410000 */
[----:B------:R-:W1:Y:S01]  /*4e10*/  MUFU.EX2 R140, R140 ;  /* 0x0000008c008c7308 */ /* 0x000e620000000800 */
[----:B------:R-:W-:Y:S01]  /*4e20*/  FFMA.FTZ R137, R73, R137, R154 ;  /* 0x0000008949897223 */ /* 0x000fe2000001009a */
[----:B0-----:R-:W-:-:S03]  /*4e30*/  FMUL.FTZ R139, R139, R138 ;  /* 0x0000008a8b8b7220 */ /* 0x001fc60000410000 */
[----:B------:R-:W-:Y:S01]  /*4e40*/  FMUL.FTZ R138, R137, -1.4426950216293334961 ;  /* 0xbfb8aa3b898a7820 */ /* 0x000fe20000410000 */
[----:B------:R-:W-:Y:S05]  /*4e50*/  STL [R1+0x7c], R141 ;  /* 0x00007c8d01007387 */ /* 0x000fea0000100800 */
[----:B------:R-:W0:Y:S01]  /*4e60*/  MUFU.EX2 R138, R138 ;  /* 0x0000008a008a7308 */ /* 0x000e220000000800 */
[----:B------:R1:W-:Y:S02]  /*4e70*/  STL [R1+0x78], R139 ;  /* 0x0000788b01007387 */ /* 0x0003e40000100800 */
[----:B-1----:R-:W-:-:S06]  /*4e80*/  FADD.FTZ R139, R140, 1 ;  /* 0x3f8000008c8b7421 */ /* 0x002fcc0000010000 */
[----:B------:R-:W1:Y:S01]  /*4e90*/  MUFU.RCP R139, R139 ;  /* 0x0000008b008b7308 */ /* 0x000e620000001000 */
[----:B------:R-:W-:Y:S01]  /*4ea0*/  FADD.FTZ R136, R136, -R80 ;  /* 0x8000005088887221 */ /* 0x000fe20000010000 */
[----:B0-----:R-:W-:-:S03]  /*4eb0*/  FADD.FTZ R138, R138, 1 ;  /* 0x3f8000008a8a7421 */ /* 0x001fc60000010000 */
[----:B------:R-:W-:-:S03]  /*4ec0*/  FMUL.FTZ R136, R147, R136 ;  /* 0x0000008893887220 */ /* 0x000fc60000410000 */
[----:B------:R-:W0:Y:S01]  /*4ed0*/  MUFU.RCP R138, R138 ;  /* 0x0000008a008a7308 */ /* 0x000e220000001000 */
[----:B------:R-:W-:Y:S01]  /*4ee0*/  FFMA.FTZ R136, R146, R136, R165 ;  /* 0x0000008892887223 */ /* 0x000fe200000100a5 */
[----:B-1----:R-:W-:-:S03]  /*4ef0*/  FMUL.FTZ R140, R75, R139 ;  /* 0x0000008b4b8c7220 */ /* 0x002fc60000410000 */
[----:B------:R-:W-:Y:S01]  /*4f00*/  FMUL.FTZ R75, R136, -1.4426950216293334961 ;  /* 0xbfb8aa3b884b7820 */ /* 0x000fe20000410000 */
[----:B------:R-:W-:-:S03]  /*4f10*/  FADD.FTZ R139, R135, -R80 ;  /* 0x80000050878b7221 */ /* 0x000fc60000010000 */
[----:B------:R1:W2:Y:S02]  /*4f20*/  MUFU.EX2 R135, R75 ;  /* 0x0000004b00877308 */ /* 0x0002a40000000800 */
[----:B-1----:R-:W-:Y:S01]  /*4f30*/  FMUL.FTZ R75, R147, R139 ;  /* 0x0000008b934b7220 */ /* 0x002fe20000410000 */
[----:B0-----:R-:W-:-:S03]  /*4f40*/  FMUL.FTZ R137, R137, R138 ;  /* 0x0000008a89897220 */ /* 0x001fc60000410000 */
[----:B------:R-:W-:-:S04]  /*4f50*/  FFMA.FTZ R75, R83, R75, R72 ;  /* 0x0000004b534b7223 */ /* 0x000fc80000010048 */
[----:B------:R-:W-:Y:S01]  /*4f60*/  FMUL.FTZ R138, R75, -1.4426950216293334961 ;  /* 0xbfb8aa3b4b8a7820 */ /* 0x000fe20000410000 */
[----:B--2---:R-:W-:-:S05]  /*4f70*/  FADD.FTZ R135, R135, 1 ;  /* 0x3f80000087877421 */ /* 0x004fca0000010000 */
[----:B------:R-:W0:Y:S01]  /*4f80*/  MUFU.EX2 R138, R138 ;  /* 0x0000008a008a7308 */ /* 0x000e220000000800 */
[----:B------:R-:W-:Y:S04]  /*4f90*/  STL [R1+0x74], R140 ;  /* 0x0000748c01007387 */ /* 0x000fe80000100800 */
[----:B------:R1:W-:Y:S01]  /*4fa0*/  STL [R1+0x70], R137 ;  /* 0x0000708901007387 */ /* 0x0003e20000100800 */
[----:B------:R-:W-:Y:S02]  /*4fb0*/  FADD.FTZ R134, R134, -R80 ;  /* 0x8000005086867221 */ /* 0x000fe40000010000 */
[----:B-1----:R0:W1:Y:S02]  /*4fc0*/  MUFU.RCP R137, R135 ;  /* 0x0000008700897308 */ /* 0x0020640000001000 */
[----:B------:R-:W-:Y:S01]  /*4fd0*/  FMUL.FTZ R134, R147, R134 ;  /* 0x0000008693867220 */ /* 0x000fe20000410000 */
[----:B0-----:R-:W-:-:S03]  /*4fe0*/  FADD.FTZ R135, R138, 1 ;  /* 0x3f8000008a877421 */ /* 0x001fc60000010000 */
[----:B------:R-:W-:-:S03]  /*4ff0*/  FFMA.FTZ R134, R159, R134, R164 ;  /* 0x000000869f867223 */ /* 0x000fc600000100a4 */
[----:B------:R-:W0:Y:S01]  /*5000*/  MUFU.RCP R135, R135 ;  /* 0x0000008700877308 */ /* 0x000e220000001000 */
[----:B-1----:R-:W-:Y:S01]  /*5010*/  FMUL.FTZ R137, R136, R137 ;  /* 0x0000008988897220 */ /* 0x002fe20000410000 */
[----:B------:R-:W-:Y:S01]  /*5020*/  FMUL.FTZ R136, R134, -1.4426950216293334961 ;  /* 0xbfb8aa3b86887820 */ /* 0x000fe20000410000 */
[----:B------:R-:W-:-:S04]  /*5030*/  FADD.FTZ R133, R133, -R80 ;  /* 0x8000005085857221 */ /* 0x000fc80000010000 */
[----:B------:R-:W-:Y:S01]  /*5040*/  FMUL.FTZ R133, R147, R133 ;  /* 0x0000008593857220 */ /* 0x000fe20000410000 */
[----:B------:R-:W1:Y:S03]  /*5050*/  MUFU.EX2 R136, R136 ;  /* 0x0000008800887308 */ /* 0x000e660000000800 */
[----:B------:R-:W-:Y:S01]  /*5060*/  FFMA.FTZ R133, R73, R133, R154 ;  /* 0x0000008549857223 */ /* 0x000fe2000001009a */
[----:B0-----:R-:W-:-:S03]  /*5070*/  FMUL.FTZ R135, R75, R135 ;  /* 0x000000874b877220 */ /* 0x001fc60000410000 */
[----:B------:R-:W-:Y:S01]  /*5080*/  FMUL.FTZ R75, R133, -1.4426950216293334961 ;  /* 0xbfb8aa3b854b7820 */ /* 0x000fe20000410000 */
[----:B------:R-:W-:Y:S04]  /*5090*/  STL [R1+0x6c], R137 ;  /* 0x00006c8901007387 */ /* 0x000fe80000100800 */
[----:B------:R1:W-:Y:S01]  /*50a0*/  STL [R1+0x68], R135 ;  /* 0x0000688701007387 */ /* 0x0003e20000100800 */
[----:B------:R-:W0:Y:S01]  /*50b0*/  MUFU.EX2 R75, R75 ;  /* 0x0000004b004b7308 */ /* 0x000e220000000800 */
[----:B-1----:R-:W-:Y:S01]  /*50c0*/  FADD.FTZ R135, R136, 1 ;  /* 0x3f80000088877421 */ /* 0x002fe20000010000 */
[----:B------:R-:W-:-:S06]  /*50d0*/  FADD.FTZ R132, R132, -R80 ;  /* 0x8000005084847221 */ /* 0x000fcc0000010000 */
[----:B------:R-:W1:Y:S01]  /*50e0*/  MUFU.RCP R135, R135 ;  /* 0x0000008700877308 */ /* 0x000e620000001000 */
[----:B------:R-:W-:Y:S01]  /*50f0*/  MOV R139, R146 ;  /* 0x00000092008b7202 */ /* 0x000fe20000000f00 */
[----:B------:R-:W-:Y:S01]  /*5100*/  FMUL.FTZ R132, R147, R132 ;  /* 0x0000008493847220 */ /* 0x000fe20000410000 */
[----:B0-----:R-:W-:-:S03]  /*5110*/  FADD.FTZ R136, R75, 1 ;  /* 0x3f8000004b887421 */ /* 0x001fc60000010000 */
[----:B------:R-:W-:Y:S02]  /*5120*/  FFMA.FTZ R75, R139, R132, R165 ;  /* 0x000000848b4b7223 */ /* 0x000fe400000100a5 */
[----:B------:R-:W0:Y:S01]  /*5130*/  MUFU.RCP R132, R136 ;  /* 0x0000008800847308 */ /* 0x000e220000001000 */
[----:B------:R-:W-:Y:S01]  /*5140*/  FADD.FTZ R131, R131, -R80 ;  /* 0x8000005083837221 */ /* 0x000fe20000010000 */
[----:B-1----:R-:W-:Y:S01]  /*5150*/  FMUL.FTZ R135, R134, R135 ;  /* 0x0000008786877220 */ /* 0x002fe20000410000 */
        /* <DEDUP_REMOVED lines=42> */
[----:B------:R-:W-:Y:S05]  /*5400*/  STL [R1+0x54], R131 ;  /* 0x0000548301007387 */ /* 0x000fea0000100800 */
[----:B------:R-:W0:Y:S01]  /*5410*/  MUFU.EX2 R75, R75 ;  /* 0x0000004b004b7308 */ /* 0x000e220000000800 */
[----:B------:R1:W-:Y:S01]  /*5420*/  STL [R1+0x50], R129 ;  /* 0x0000508101007387 */ /* 0x0003e20000100800 */
[----:B------:R-:W-:Y:S01]  /*5430*/  FADD.FTZ R126, R126, -R80 ;  /* 0x800000507e7e7221 */ /* 0x000fe20000010000 */
[----:B-1----:R-:W-:-:S06]  /*5440*/  FADD.FTZ R129, R130, 1 ;  /* 0x3f80000082817421 */ /* 0x002fcc0000010000 */
[----:B------:R-:W1:Y:S01]  /*5450*/  MUFU.RCP R129, R129 ;  /* 0x0000008100817308 */ /* 0x000e620000001000 */
[----:B------:R-:W-:Y:S01]  /*5460*/  FMUL.FTZ R126, R147, R126 ;  /* 0x0000007e937e7220 */ /* 0x000fe20000410000 */
[----:B0-----:R-:W-:-:S03]  /*5470*/  FADD.FTZ R130, R75, 1 ;  /* 0x3f8000004b827421 */ /* 0x001fc60000010000 */
[----:B------:R-:W-:-:S03]  /*5480*/  FFMA.FTZ R75, R159, R126, R164 ;  /* 0x0000007e9f4b7223 */ /* 0x000fc600000100a4 */
        /* <DEDUP_REMOVED lines=19> */
[----:B------:R-:W-:Y:S01]  /*55c0*/  FADD.FTZ R63, R63, -R80 ;  /* 0x800000503f3f7221 */ /* 0x000fe20000010000 */
[----:B-1----:R-:W-:Y:S02]  /*55d0*/  FMUL.FTZ R127, R75, R127 ;  /* 0x0000007f4b7f7220 */ /* 0x002fe40000410000 */
[----:B------:R-:W-:Y:S01]  /*55e0*/  FMUL.FTZ R75, R66, -1.4426950216293334961 ;  /* 0xbfb8aa3b424b7820 */ /* 0x000fe20000410000 */
[----:B------:R-:W-:-:S05]  /*55f0*/  FMUL.FTZ R63, R147, R63 ;  /* 0x0000003f933f7220 */ /* 0x000fca0000410000 */
[----:B------:R-:W1:Y:S01]  /*5600*/  MUFU.EX2 R75, R75 ;  /* 0x0000004b004b7308 */ /* 0x000e620000000800 */
[----:B------:R-:W-:Y:S01]  /*5610*/  FFMA.FTZ R63, R83, R63, R72 ;  /* 0x0000003f533f7223 */ /* 0x000fe20000010048 */
[----:B0-----:R-:W-:-:S03]  /*5620*/  FMUL.FTZ R126, R65, R126 ;  /* 0x0000007e417e7220 */ /* 0x001fc60000410000 */
[----:B------:R-:W-:-:S06]  /*5630*/  FMUL.FTZ R65, R63, -1.4426950216293334961 ;  /* 0xbfb8aa3b3f417820 */ /* 0x000fcc0000410000 */
[----:B------:R-:W0:Y:S01]  /*5640*/  MUFU.EX2 R65, R65 ;  /* 0x0000004100417308 */ /* 0x000e220000000800 */
[----:B-1----:R-:W-:-:S07]  /*5650*/  FADD.FTZ R75, R75, 1 ;  /* 0x3f8000004b4b7421 */ /* 0x002fce0000010000 */
[----:B------:R-:W1:Y:S01]  /*5660*/  MUFU.RCP R75, R75 ;  /* 0x0000004b004b7308 */ /* 0x000e620000001000 */
[----:B------:R-:W-:Y:S01]  /*5670*/  FADD.FTZ R64, R64, -R80 ;  /* 0x8000005040407221 */ /* 0x000fe20000010000 */
[----:B0-----:R-:W-:-:S03]  /*5680*/  FADD.FTZ R65, R65, 1 ;  /* 0x3f80000041417421 */ /* 0x001fc60000010000 */
[----:B------:R-:W-:Y:S01]  /*5690*/  FMUL.FTZ R64, R147, R64 ;  /* 0x0000004093407220 */ /* 0x000fe20000410000 */
[----:B------:R-:W-:Y:S02]  /*56a0*/  STL [R1+0x44], R127 ;  /* 0x0000447f01007387 */ /* 0x000fe40000100800 */
[----:B------:R-:W0:Y:S01]  /*56b0*/  MUFU.RCP R65, R65 ;  /* 0x0000004100417308 */ /* 0x000e220000001000 */
[----:B------:R-:W-:Y:S01]  /*56c0*/  FFMA.FTZ R64, R159, R64, R164 ;  /* 0x000000409f407223 */ /* 0x000fe200000100a4 */
[----:B------:R1:W-:Y:S01]  /*56d0*/  STL [R1+0x40], R126 ;  /* 0x0000407e01007387 */ /* 0x0003e20000100800 */
[----:B------:R-:W-:-:S04]  /*56e0*/  FADD.FTZ R61, R61, -R80 ;  /* 0x800000503d3d7221 */ /* 0x000fc80000010000 */
[----:B------:R-:W-:Y:S01]  /*56f0*/  FMUL.FTZ R61, R147, R61 ;  /* 0x0000003d933d7220 */ /* 0x000fe20000410000 */
[----:B-1----:R-:W-:Y:S01]  /*5700*/  FMUL.FTZ R126, R66, R75 ;  /* 0x0000004b427e7220 */ /* 0x002fe20000410000 */
[----:B------:R-:W-:Y:S02]  /*5710*/  FMUL.FTZ R66, R64, -1.4426950216293334961 ;  /* 0xbfb8aa3b40427820 */ /* 0x000fe40000410000 */
[----:B------:R-:W-:-:S04]  /*5720*/  FFMA.FTZ R61, R73, R61, R154 ;  /* 0x0000003d493d7223 */ /* 0x000fc8000001009a */
[----:B------:R-:W1:Y:S01]  /*5730*/  MUFU.EX2 R66, R66 ;  /* 0x0000004200427308 */ /* 0x000e620000000800 */
[----:B0-----:R-:W-:Y:S01]  /*5740*/  FMUL.FTZ R65, R63, R65 ;  /* 0x000000413f417220 */ /* 0x001fe20000410000 */
        /* <DEDUP_REMOVED lines=25> */
[----:B0-----:R-:W-:Y:S01]  /*58e0*/  FADD.FTZ R61, R61, 1 ;  /* 0x3f8000003d3d7421 */ /* 0x001fe20000010000 */
[----:B------:R-:W-:Y:S02]  /*58f0*/  MOV R75, R159 ;  /* 0x0000009f004b7202 */ /* 0x000fe40000000f00 */
[----:B------:R-:W-:Y:S01]  /*5900*/  MOV R66, R164 ;  /* 0x000000a400427202 */ /* 0x000fe20000000f00 */
[----:B------:R-:W-:Y:S02]  /*5910*/  FMUL.FTZ R60, R147, R60 ;  /* 0x0000003c933c7220 */ /* 0x000fe40000410000 */
[----:B------:R-:W0:Y:S02]  /*5920*/  MUFU.RCP R61, R61 ;  /* 0x0000003d003d7308 */ /* 0x000e240000001000 */
[----:B------:R-:W-:Y:S01]  /*5930*/  FFMA.FTZ R60, R75, R60, R66 ;  /* 0x0000003c4b3c7223 */ /* 0x000fe20000010042 */
[----:B------:R-:W-:Y:S01]  /*5940*/  FADD.FTZ R57, R57, -R80 ;  /* 0x8000005039397221 */ /* 0x000fe20000010000 */
[----:B-1----:R-:W-:-:S02]  /*5950*/  FMUL.FTZ R63, R62, R63 ;  /* 0x0000003f3e3f7220 */ /* 0x002fc40000410000 */
        /* <DEDUP_REMOVED lines=64> */
[----:B-1----:R-:W-:Y:S01]  /*5d60*/  FADD.FTZ R53, R56, 1 ;  /* 0x3f80000038357421 */ /* 0x002fe20000010000 */
[----:B------:R-:W-:-:S05]  /*5d70*/  FADD.FTZ R165, R52, -R80 ;  /* 0x8000005034a57221 */ /* 0x000fca0000010000 */
[----:B------:R-:W1:Y:S01]  /*5d80*/  MUFU.RCP R53, R53 ;  /* 0x0000003500357308 */ /* 0x000e620000001000 */
[----:B0-----:R-:W-:-:S07]  /*5d90*/  FADD.FTZ R52, R55, 1 ;  /* 0x3f80000037347421 */ /* 0x001fce0000010000 */
[----:B------:R-:W0:Y:S01]  /*5da0*/  MUFU.RCP R52, R52 ;  /* 0x0000003400347308 */ /* 0x000e220000001000 */
[----:B------:R-:W-:Y:S01]  /*5db0*/  FMUL.FTZ R165, R147, R165 ;  /* 0x000000a593a57220 */ /* 0x000fe20000410000 */
[----:B-1----:R-:W-:Y:S01]  /*5dc0*/  FMUL.FTZ R55, R54, R53 ;  /* 0x0000003536377220 */ /* 0x002fe20000410000 */
[----:B------:R-:W-:Y:S02]  /*5dd0*/  FADD.FTZ R54, R50, -R80 ;  /* 0x8000005032367221 */ /* 0x000fe40000010000 */
[----:B------:R-:W-:Y:S02]  /*5de0*/  FFMA.FTZ R165, R75, R165, R66 ;  /* 0x000000a54ba57223 */ /* 0x000fe40000010042 */
[----:B------:R-:W-:Y:S02]  /*5df0*/  FMUL.FTZ R54, R147, R54 ;  /* 0x0000003693367220 */ /* 0x000fe40000410000 */
[----:B------:R-:W-:Y:S02]  /*5e00*/  FMUL.FTZ R53, R165, -1.4426950216293334961 ;  /* 0xbfb8aa3ba5357820 */ /* 0x000fe40000410000 */
[----:B------:R-:W-:Y:S01]  /*5e10*/  FFMA.FTZ R164, R73, R54, R154 ;  /* 0x0000003649a47223 */ /* 0x000fe2000001009a */
[----:B0-----:R-:W-:Y:S01]  /*5e20*/  FMUL.FTZ R52, R51, R52 ;  /* 0x0000003433347220 */ /* 0x001fe20000410000 */
[----:B------:R-:W0:Y:S02]  /*5e30*/  MUFU.EX2 R50, R53 ;  /* 0x0000003500327308 */ /* 0x000e240000000800 */
[----:B------:R-:W-:-:S06]  /*5e40*/  FMUL.FTZ R51, R164, -1.4426950216293334961 ;  /* 0xbfb8aa3ba4337820 */ /* 0x000fcc0000410000 */
[----:B------:R-:W1:Y:S01]  /*5e50*/  MUFU.EX2 R51, R51 ;  /* 0x0000003300337308 */ /* 0x000e620000000800 */
[----:B------:R-:W-:Y:S01]  /*5e60*/  FADD.FTZ R159, R49, -R80 ;  /* 0x80000050319f7221 */ /* 0x000fe20000010000 */
[----:B0-----:R-:W-:-:S06]  /*5e70*/  FADD.FTZ R50, R50, 1 ;  /* 0x3f80000032327421 */ /* 0x001fcc0000010000 */
[----:B------:R-:W0:Y:S01]  /*5e80*/  MUFU.RCP R50, R50 ;  /* 0x0000003200327308 */ /* 0x000e220000001000 */
[----:B-1----:R-:W-:Y:S01]  /*5e90*/  FADD.FTZ R49, R51, 1 ;  /* 0x3f80000033317421 */ /* 0x002fe20000010000 */
[----:B------:R-:W-:-:S06]  /*5ea0*/  FMUL.FTZ R159, R147, R159 ;  /* 0x0000009f939f7220 */ /* 0x000fcc0000410000 */
[----:B------:R-:W1:Y:S01]  /*5eb0*/  MUFU.RCP R49, R49 ;  /* 0x0000003100317308 */ /* 0x000e620000001000 */
[----:B------:R-:W-:Y:S01]  /*5ec0*/  FADD.FTZ R51, R48, -R80 ;  /* 0x8000005030337221 */ /* 0x000fe20000010000 */
[----:B------:R-:W-:-:S03]  /*5ed0*/  FFMA.FTZ R159, R139, R159, R65 ;  /* 0x0000009f8b9f7223 */ /* 0x000fc60000010041 */
[----:B------:R-:W-:Y:S01]  /*5ee0*/  FMUL.FTZ R51, R147, R51 ;  /* 0x0000003393337220 */ /* 0x000fe20000410000 */
[----:B0-----:R-:W-:Y:S01]  /*5ef0*/  FMUL.FTZ R165, R165, R50 ;  /* 0x00000032a5a57220 */ /* 0x001fe20000410000 */
[----:B------:R-:W-:Y:S02]  /*5f00*/  FMUL.FTZ R50, R159, -1.4426950216293334961 ;  /* 0xbfb8aa3b9f327820 */ /* 0x000fe40000410000 */
[----:B------:R-:W-:Y:S02]  /*5f10*/  FFMA.FTZ R146, R83, R51, R72 ;  /* 0x0000003353927223 */ /* 0x000fe40000010048 */
[----:B------:R-:W0:Y:S01]  /*5f20*/  MUFU.EX2 R48, R50 ;  /* 0x0000003200307308 */ /* 0x000e220000000800 */
[----:B-1----:R-:W-:Y:S01]  /*5f30*/  FMUL.FTZ R164, R164, R49 ;  /* 0x00000031a4a47220 */ /* 0x002fe20000410000 */
        /* <DEDUP_REMOVED lines=18> */
[----:B0-----:R-:W-:Y:S01]  /*6060*/  FADD.FTZ R46, R46, 1 ;  /* 0x3f8000002e2e7421 */ /* 0x001fe20000010000 */
[----:B------:R-:W-:-:S06]  /*6070*/  FADD.FTZ R143, R45, -R80 ;  /* 0x800000502d8f7221 */ /* 0x000fcc0000010000 */
[----:B------:R-:W0:Y:S01]  /*6080*/  MUFU.RCP R46, R46 ;  /* 0x0000002e002e7308 */ /* 0x000e220000001000 */
[----:B-1----:R-:W-:Y:S01]  /*6090*/  FADD.FTZ R45, R47, 1 ;  /* 0x3f8000002f2d7421 */ /* 0x002fe20000010000 */
[----:B------:R-:W-:-:S06]  /*60a0*/  FMUL.FTZ R143, R147, R143 ;  /* 0x0000008f938f7220 */ /* 0x000fcc0000410000 */
[----:B------:R-:W1:Y:S01]  /*60b0*/  MUFU.RCP R45, R45 ;  /* 0x0000002d002d7308 */ /* 0x000e620000001000 */
[----:B------:R-:W-:Y:S01]  /*60c0*/  FFMA.FTZ R143, R139, R143, R65 ;  /* 0x0000008f8b8f7223 */ /* 0x000fe20000010041 */
[----:B------:R-:W-:Y:S01]  /*60d0*/  FADD.FTZ R47, R44, -R80 ;  /* 0x800000502c2f7221 */ /* 0x000fe20000010000 */
[----:B0-----:R-:W-:Y:S02]  /*60e0*/  FMUL.FTZ R145, R145, R46 ;  /* 0x0000002e91917220 */ /* 0x001fe40000410000 */
[----:B------:R-:W-:Y:S01]  /*60f0*/  FMUL.FTZ R46, R143, -1.4426950216293334961 ;  /* 0xbfb8aa3b8f2e7820 */ /* 0x000fe20000410000 */
[----:B------:R-:W-:-:S03]  /*6100*/  FMUL.FTZ R47, R147, R47 ;  /* 0x0000002f932f7220 */ /* 0x000fc60000410000 */
[----:B------:R-:W0:Y:S01]  /*6110*/  MUFU.EX2 R44, R46 ;  /* 0x0000002e002c7308 */ /* 0x000e220000000800 */
[----:B------:R-:W-:Y:S01]  /*6120*/  FFMA.FTZ R142, R83, R47, R72 ;  /* 0x0000002f538e7223 */ /* 0x000fe20000010048 */
[----:B-1----:R-:W-:-:S03]  /*6130*/  FMUL.FTZ R144, R144, R45 ;  /* 0x0000002d90907220 */ /* 0x002fc60000410000 */
[----:B------:R-:W-:-:S06]  /*6140*/  FMUL.FTZ R45, R142, -1.4426950216293334961 ;  /* 0xbfb8aa3b8e2d7820 */ /* 0x000fcc0000410000 */
[----:B------:R-:W1:Y:S01]  /*6150*/  MUFU.EX2 R45, R45 ;  /* 0x0000002d002d7308 */ /* 0x000e620000000800 */
[----:B0-----:R-:W-:Y:S01]  /*6160*/  FADD.FTZ R44, R44, 1 ;  /* 0x3f8000002c2c7421 */ /* 0x001fe20000010000 */
[----:B------:R-:W-:-:S06]  /*6170*/  FADD.FTZ R141, R43, -R80 ;  /* 0x800000502b8d7221 */ /* 0x000fcc0000010000 */
[----:B------:R-:W0:Y:S01]  /*6180*/  MUFU.RCP R44, R44 ;  /* 0x0000002c002c7308 */ /* 0x000e220000001000 */
[----:B------:R-:W-:Y:S01]  /*6190*/  FMUL.FTZ R141, R147, R141 ;  /* 0x0000008d938d7220 */ /* 0x000fe20000410000 */
[----:B-1----:R-:W-:-:S03]  /*61a0*/  FADD.FTZ R43, R45, 1 ;  /* 0x3f8000002d2b7421 */ /* 0x002fc60000010000 */
[----:B------:R-:W-:-:S03]  /*61b0*/  FFMA.FTZ R141, R75, R141, R66 ;  /* 0x0000008d4b8d7223 */ /* 0x000fc60000010042 */
[----:B------:R-:W1:Y:S01]  /*61c0*/  MUFU.RCP R43, R43 ;  /* 0x0000002b002b7308 */ /* 0x000e620000001000 */
[----:B------:R-:W-:Y:S01]  /*61d0*/  FADD.FTZ R45, R42, -R80 ;  /* 0x800000502a2d7221 */ /* 0x000fe20000010000 */
[----:B0-----:R-:W-:Y:S01]  /*61e0*/  FMUL.FTZ R143, R143, R44 ;  /* 0x0000002c8f8f7220 */ /* 0x001fe20000410000 */
[----:B------:R-:W-:Y:S02]  /*61f0*/  FMUL.FTZ R44, R141, -1.4426950216293334961 ;  /* 0xbfb8aa3b8d2c7820 */ /* 0x000fe40000410000 */
        /* <DEDUP_REMOVED lines=13> */
[----:B0-----:R-:W-:Y:S01]  /*62d0*/  FMUL.FTZ R141, R141, R42 ;  /* 0x0000002a8d8d7220 */ /* 0x001fe20000410000 */
[----:B------:R-:W-:Y:S01]  /*62e0*/  FMUL.FTZ R42, R138, -1.4426950216293334961 ;  /* 0xbfb8aa3b8a2a7820 */ /* 0x000fe20000410000 */
[----:B------:R-:W-:-:S05]  /*62f0*/  FADD.FTZ R43, R40, -R80 ;  /* 0x80000050282b7221 */ /* 0x000fca0000010000 */
[----:B------:R-:W0:Y:S01]  /*6300*/  MUFU.EX2 R40, R42 ;  /* 0x0000002a00287308 */ /* 0x000e220000000800 */
[----:B------:R-:W-:-:S04]  /*6310*/  FMUL.FTZ R43, R147, R43 ;  /* 0x0000002b932b7220 */ /* 0x000fc80000410000 */
        /* <DEDUP_REMOVED lines=23> */
[----:B------:R-:W-:-:S04]  /*6490*/  FMUL.FTZ R134, R147, R134 ;  /* 0x0000008693867220 */ /* 0x000fc80000410000 */
[----:B------:R-:W-:Y:S01]  /*64a0*/  FFMA.FTZ R134, R139, R134, R65 ;  /* 0x000000868b867223 */ /* 0x000fe20000010041 */
[----:B-1----:R-:W-:Y:S01]  /*64b0*/  FADD.FTZ R37, R39, 1 ;  /* 0x3f80000027257421 */ /* 0x002fe20000010000 */
[----:B------:R-:W-:-:S05]  /*64c0*/  FADD.FTZ R39, R36, -R80 ;  /* 0x8000005024277221 */ /* 0x000fca0000010000 */
[----:B------:R-:W1:Y:S01]  /*64d0*/  MUFU.RCP R37, R37 ;  /* 0x0000002500257308 */ /* 0x000e620000001000 */
[----:B0-----:R-:W-:Y:S01]  /*64e0*/  FMUL.FTZ R136, R136, R38 ;  /* 0x0000002688887220 */ /* 0x001fe20000410000 */
[----:B------:R-:W-:-:S06]  /*64f0*/  FMUL.FTZ R38, R134, -1.4426950216293334961 ;  /* 0xbfb8aa3b86267820 */ /* 0x000fcc0000410000 */
[----:B------:R-:W0:Y:S01]  /*6500*/  MUFU.EX2 R36, R38 ;  /* 0x0000002600247308 */ /* 0x000e220000000800 */
[----:B------:R-:W-:-:S04]  /*6510*/  FMUL.FTZ R39, R147, R39 ;  /* 0x0000002793277220 */ /* 0x000fc80000410000 */
[----:B------:R-:W-:Y:S01]  /*6520*/  FFMA.FTZ R133, R83, R39, R72 ;  /* 0x0000002753857223 */ /* 0x000fe20000010048 */
[----:B-1----:R-:W-:-:S03]  /*6530*/  FMUL.FTZ R135, R135, R37 ;  /* 0x0000002587877220 */ /* 0x002fc60000410000 */
[----:B------:R-:W-:Y:S01]  /*6540*/  FMUL.FTZ R37, R133, -1.4426950216293334961 ;  /* 0xbfb8aa3b85257820 */ /* 0x000fe20000410000 */
[----:B0-----:R-:W-:-:S05]  /*6550*/  FADD.FTZ R36, R36, 1 ;  /* 0x3f80000024247421 */ /* 0x001fca0000010000 */
[----:B------:R-:W0:Y:S01]  /*6560*/  MUFU.EX2 R37, R37 ;  /* 0x0000002500257308 */ /* 0x000e220000000800 */
[----:B------:R-:W-:-:S07]  /*6570*/  FADD.FTZ R131, R35, -R80 ;  /* 0x8000005023837221 */ /* 0x000fce0000010000 */
[----:B------:R-:W1:Y:S01]  /*6580*/  MUFU.RCP R36, R36 ;  /* 0x0000002400247308 */ /* 0x000e620000001000 */
[----:B------:R-:W-:-:S04]  /*6590*/  FMUL.FTZ R131, R147, R131 ;  /* 0x0000008393837220 */ /* 0x000fc80000410000 */
[----:B------:R-:W-:Y:S01]  /*65a0*/  FFMA.FTZ R131, R75, R131, R66 ;  /* 0x000000834b837223 */ /* 0x000fe20000010042 */
[----:B0-----:R-:W-:Y:S01]  /*65b0*/  FADD.FTZ R35, R37, 1 ;  /* 0x3f80000025237421 */ /* 0x001fe20000010000 */
[----:B------:R-:W-:-:S05]  /*65c0*/  FADD.FTZ R37, R34, -R80 ;  /* 0x8000005022257221 */ /* 0x000fca0000010000 */
[----:B------:R-:W0:Y:S01]  /*65d0*/  MUFU.RCP R35, R35 ;  /* 0x0000002300237308 */ /* 0x000e220000001000 */
[----:B-1----:R-:W-:Y:S01]  /*65e0*/  FMUL.FTZ R134, R134, R36 ;  /* 0x0000002486867220 */ /* 0x002fe20000410000 */
[----:B------:R-:W-:-:S06]  /*65f0*/  FMUL.FTZ R36, R131, -1.4426950216293334961 ;  /* 0xbfb8aa3b83247820 */ /* 0x000fcc0000410000 */
[----:B------:R-:W1:Y:S01]  /*6600*/  MUFU.EX2 R34, R36 ;  /* 0x0000002400227308 */ /* 0x000e620000000800 */
[----:B------:R-:W-:-:S04]  /*6610*/  FMUL.FTZ R37, R147, R37 ;  /* 0x0000002593257220 */ /* 0x000fc80000410000 */
[----:B------:R-:W-:Y:S01]  /*6620*/  FFMA.FTZ R130, R73, R37, R154 ;  /* 0x0000002549827223 */ /* 0x000fe2000001009a */
[----:B0-----:R-:W-:-:S03]  /*6630*/  FMUL.FTZ R133, R133, R35 ;  /* 0x0000002385857220 */ /* 0x001fc60000410000 */
[----:B------:R-:W-:Y:S01]  /*6640*/  FMUL.FTZ R35, R130, -1.4426950216293334961 ;  /* 0xbfb8aa3b82237820 */ /* 0x000fe20000410000 */
[----:B-1----:R-:W-:-:S05]  /*6650*/  FADD.FTZ R34, R34, 1 ;  /* 0x3f80000022227421 */ /* 0x002fca0000010000 */
[----:B------:R-:W0:Y:S01]  /*6660*/  MUFU.EX2 R35, R35 ;  /* 0x0000002300237308 */ /* 0x000e220000000800 */
[----:B------:R-:W-:-:S07]  /*6670*/  FADD.FTZ R129, R33, -R80 ;  /* 0x8000005021817221 */ /* 0x000fce0000010000 */
[----:B------:R-:W1:Y:S01]  /*6680*/  MUFU.RCP R34, R34 ;  /* 0x0000002200227308 */ /* 0x000e620000001000 */
[----:B------:R-:W-:-:S04]  /*6690*/  FMUL.FTZ R129, R147, R129 ;  /* 0x0000008193817220 */ /* 0x000fc80000410000 */
[----:B------:R-:W-:Y:S01]  /*66a0*/  FFMA.FTZ R129, R139, R129, R65 ;  /* 0x000000818b817223 */ /* 0x000fe20000010041 */
[----:B0-----:R-:W-:Y:S01]  /*66b0*/  FADD.FTZ R33, R35, 1 ;  /* 0x3f80000023217421 */ /* 0x001fe20000010000 */
[----:B------:R-:W-:Y:S01]  /*66c0*/  FADD.FTZ R35, R32, -R80 ;  /* 0x8000005020237221 */ /* 0x000fe20000010000 */
[----:B-1----:R-:W-:Y:S01]  /*66d0*/  FMUL.FTZ R131, R131, R34 ;  /* 0x0000002283837220 */ /* 0x002fe20000410000 */
[----:B------:R-:W-:-:S03]  /*66e0*/  FMUL.FTZ R34, R129, -1.4426950216293334961 ;  /* 0xbfb8aa3b81227820 */ /* 0x000fc60000410000 */
[----:B------:R-:W0:Y:S08]  /*66f0*/  MUFU.RCP R33, R33 ;  /* 0x0000002100217308 */ /* 0x000e300000001000 */
        /* <DEDUP_REMOVED lines=12> */
[----:B------:R-:W-:Y:S01]  /*67c0*/  FMUL.FTZ R30, R147, R30 ;  /* 0x0000001e931e7220 */ /* 0x000fe20000410000 */
[----:B0-----:R-:W-:-:S03]  /*67d0*/  FADD.FTZ R31, R33, 1 ;  /* 0x3f800000211f7421 */ /* 0x001fc60000010000 */
[----:B------:R-:W-:Y:S01]  /*67e0*/  FFMA.FTZ R30, R73, R30, R154 ;  /* 0x0000001e491e7223 */ /* 0x000fe2000001009a */
[----:B-1----:R-:W-:Y:S01]  /*67f0*/  FMUL.FTZ R129, R129, R32 ;  /* 0x0000002081817220 */ /* 0x002fe20000410000 */
[----:B------:R-:W-:Y:S02]  /*6800*/  FMUL.FTZ R32, R127, -1.4426950216293334961 ;  /* 0xbfb8aa3b7f207820 */ /* 0x000fe40000410000 */
[----:B------:R-:W-:Y:S01]  /*6810*/  FMUL.FTZ R33, R30, -1.4426950216293334961 ;  /* 0xbfb8aa3b1e217820 */ /* 0x000fe20000410000 */
[----:B------:R-:W0:Y:S08]  /*6820*/  MUFU.RCP R31, R31 ;  /* 0x0000001f001f7308 */ /* 0x000e300000001000 */
[----:B------:R-:W1:Y:S08]  /*6830*/  MUFU.EX2 R32, R32 ;  /* 0x0000002000207308 */ /* 0x000e700000000800 */
[----:B------:R-:W2:Y:S01]  /*6840*/  MUFU.EX2 R33, R33 ;  /* 0x0000002100217308 */ /* 0x000ea20000000800 */
[----:B0-----:R-:W-:Y:S01]  /*6850*/  FMUL.FTZ R128, R128, R31 ;  /* 0x0000001f80807220 */ /* 0x001fe20000410000 */
[----:B-1----:R-:W-:-:S06]  /*6860*/  FADD.FTZ R31, R32, 1 ;  /* 0x3f800000201f7421 */ /* 0x002fcc0000010000 */
[----:B------:R-:W0:Y:S01]  /*6870*/  MUFU.RCP R31, R31 ;  /* 0x0000001f001f7308 */ /* 0x000e220000001000 */
[----:B--2---:R-:W-:Y:S01]  /*6880*/  FADD.FTZ R32, R33, 1 ;  /* 0x3f80000021207421 */ /* 0x004fe20000010000 */
[----:B------:R-:W-:-:S06]  /*6890*/  FADD.FTZ R29, R29, -R80 ;  /* 0x800000501d1d7221 */ /* 0x000fcc0000010000 */
[----:B------:R-:W1:Y:S01]  /*68a0*/  MUFU.RCP R32, R32 ;  /* 0x0000002000207308 */ /* 0x000e620000001000 */
[----:B------:R-:W-:Y:S01]  /*68b0*/  FMUL.FTZ R29, R147, R29 ;  /* 0x0000001d931d7220 */ /* 0x000fe20000410000 */
[----:B------:R-:W-:-:S03]  /*68c0*/  FADD.FTZ R28, R28, -R80 ;  /* 0x800000501c1c7221 */ /* 0x000fc60000010000 */
[----:B------:R-:W-:Y:S01]  /*68d0*/  FFMA.FTZ R29, R139, R29, R65 ;  /* 0x0000001d8b1d7223 */ /* 0x000fe20000010041 */
[----:B------:R-:W-:Y:S01]  /*68e0*/  FMUL.FTZ R28, R147, R28 ;  /* 0x0000001c931c7220 */ /* 0x000fe20000410000 */
[----:B0-----:R-:W-:Y:S02]  /*68f0*/  FMUL.FTZ R127, R127, R31 ;  /* 0x0000001f7f7f7220 */ /* 0x001fe40000410000 */
[----:B------:R-:W-:Y:S01]  /*6900*/  FMUL.FTZ R33, R29, -1.4426950216293334961 ;  /* 0xbfb8aa3b1d217820 */ /* 0x000fe20000410000 */
[----:B------:R-:W-:Y:S01]  /*6910*/  FFMA.FTZ R31, R83, R28, R72 ;  /* 0x0000001c531f7223 */ /* 0x000fe20000010048 */
[----:B-1----:R-:W-:-:S03]  /*6920*/  FMUL.FTZ R28, R30, R32 ;  /* 0x000000201e1c7220 */ /* 0x002fc60000410000 */
[----:B------:R-:W-:Y:S01]  /*6930*/  FMUL.FTZ R30, R31, -1.4426950216293334961 ;  /* 0xbfb8aa3b1f1e7820 */ /* 0x000fe20000410000 */
[----:B------:R-:W0:Y:S08]  /*6940*/  MUFU.EX2 R33, R33 ;  /* 0x0000002100217308 */ /* 0x000e300000000800 */
[----:B------:R-:W1:Y:S01]  /*6950*/  MUFU.EX2 R30, R30 ;  /* 0x0000001e001e7308 */ /* 0x000e620000000800 */
[----:B0-----:R-:W-:-:S07]  /*6960*/  FADD.FTZ R33, R33, 1 ;  /* 0x3f80000021217421 */ /* 0x001fce0000010000 */
[----:B------:R-:W0:Y:S01]  /*6970*/  MUFU.RCP R33, R33 ;  /* 0x0000002100217308 */ /* 0x000e220000001000 */
[----:B-1----:R-:W-:Y:S01]  /*6980*/  FADD.FTZ R32, R30, 1 ;  /* 0x3f8000001e207421 */ /* 0x002fe20000010000 */
        /* <DEDUP_REMOVED lines=194> */
[----:B------:R-:W-:Y:S01]  /*75b0*/  FADD.FTZ R2, R2, -R80 ;  /* 0x8000005002027221 */ /* 0x000fe20000010000 */
[----:B------:R-:W-:-:S03]  /*75c0*/  FMUL.FTZ R3, R147, R3 ;  /* 0x0000000393037220 */ /* 0x000fc60000410000 */
[----:B------:R-:W-:Y:S01]  /*75d0*/  FMUL.FTZ R2, R147, R2 ;  /* 0x0000000293027220 */ /* 0x000fe20000410000 */
[----:B------:R-:W-:Y:S01]  /*75e0*/  FFMA.FTZ R30, R75, R3, R66 ;  /* 0x000000034b1e7223 */ /* 0x000fe20000010042 */
[----:B0-----:R-:W-:Y:S02]  /*75f0*/  FMUL.FTZ R3, R29, R32 ;  /* 0x000000201d037220 */ /* 0x001fe40000410000 */
[----:B------:R-:W-:Y:S01]  /*7600*/  FFMA.FTZ R32, R73, R2, R154 ;  /* 0x0000000249207223 */ /* 0x000fe2000001009a */
[----:B-1----:R-:W-:-:S03]  /*7610*/  FMUL.FTZ R2, R31, R33 ;  /* 0x000000211f027220 */ /* 0x002fc60000410000 */
[----:B------:R-:W-:Y:S01]  /*7620*/  FMUL.FTZ R31, R32, -1.4426950216293334961 ;  /* 0xbfb8aa3b201f7820 */ /* 0x000fe20000410000 */
[----:B------:R-:W-:-:S05]  /*7630*/  FMUL.FTZ R29, R30, -1.4426950216293334961 ;  /* 0xbfb8aa3b1e1d7820 */ /* 0x000fca0000410000 */
[----:B------:R-:W0:Y:S01]  /*7640*/  MUFU.EX2 R31, R31 ;  /* 0x0000001f001f7308 */ /* 0x000e220000000800 */
[----:B------:R-:W-:-:S07]  /*7650*/  FADD.FTZ R33, R78, -R80 ;  /* 0x800000504e217221 */ /* 0x000fce0000010000 */
[----:B------:R-:W1:Y:S01]  /*7660*/  MUFU.EX2 R29, R29 ;  /* 0x0000001d001d7308 */ /* 0x000e620000000800 */
[----:B------:R-:W-:Y:S01]  /*7670*/  FMUL.FTZ R33, R147, R33 ;  /* 0x0000002193217220 */ /* 0x000fe20000410000 */
[----:B0-----:R-:W-:-:S03]  /*7680*/  FADD.FTZ R34, R31, 1 ;  /* 0x3f8000001f227421 */ /* 0x001fc60000010000 */
[----:B------:R-:W-:-:S04]  /*7690*/  FFMA.FTZ R31, R139, R33, R65 ;  /* 0x000000218b1f7223 */ /* 0x000fc80000010041 */
[----:B------:R-:W-:Y:S01]  /*76a0*/  FMUL.FTZ R35, R31, -1.4426950216293334961 ;  /* 0xbfb8aa3b1f237820 */ /* 0x000fe20000410000 */
[----:B-1----:R-:W-:-:S05]  /*76b0*/  FADD.FTZ R29, R29, 1 ;  /* 0x3f8000001d1d7421 */ /* 0x002fca0000010000 */
[----:B------:R-:W0:Y:S01]  /*76c0*/  MUFU.EX2 R35, R35 ;  /* 0x0000002300237308 */ /* 0x000e220000000800 */
[----:B------:R-:W-:-:S07]  /*76d0*/  FADD.FTZ R67, R67, -R80 ;  /* 0x8000005043437221 */ /* 0x000fce0000010000 */
[----:B------:R-:W1:Y:S08]  /*76e0*/  MUFU.RCP R29, R29 ;  /* 0x0000001d001d7308 */ /* 0x000e700000001000 */
[----:B------:R-:W2:Y:S01]  /*76f0*/  MUFU.RCP R34, R34 ;  /* 0x0000002200227308 */ /* 0x000ea20000001000 */
[----:B------:R-:W-:Y:S01]  /*7700*/  FMUL.FTZ R33, R147, R67 ;  /* 0x0000004393217220 */ /* 0x000fe20000410000 */
[----:B0-----:R-:W-:-:S03]  /*7710*/  FADD.FTZ R35, R35, 1 ;  /* 0x3f80000023237421 */ /* 0x001fc60000010000 */
[----:B------:R-:W-:Y:S01]  /*7720*/  FFMA.FTZ R33, R83, R33, R72 ;  /* 0x0000002153217223 */ /* 0x000fe20000010048 */
[----:B-1----:R-:W-:Y:S02]  /*7730*/  FMUL.FTZ R29, R30, R29 ;  /* 0x0000001d1e1d7220 */ /* 0x002fe40000410000 */
[----:B------:R-:W0:Y:S01]  /*7740*/  MUFU.RCP R35, R35 ;  /* 0x0000002300237308 */ /* 0x000e220000001000 */
[----:B--2---:R-:W-:Y:S01]  /*7750*/  FMUL.FTZ R30, R32, R34 ;  /* 0x00000022201e7220 */ /* 0x004fe20000410000 */
[----:B------:R-:W-:-:S06]  /*7760*/  FMUL.FTZ R32, R33, -1.4426950216293334961 ;  /* 0xbfb8aa3b21207820 */ /* 0x000fcc0000410000 */
[----:B------:R-:W1:Y:S01]  /*7770*/  MUFU.EX2 R32, R32 ;  /* 0x0000002000207308 */ /* 0x000e620000000800 */
[--C-:B------:R-:W-:Y:S01]  /*7780*/  FADD.FTZ R34, R79, -R80.reuse ;  /* 0x800000504f227221 */ /* 0x100fe20000010000 */
[----:B------:R-:W-:Y:S01]  /*7790*/  FADD.FTZ R71, R71, -R80 ;  /* 0x8000005047477221 */ /* 0x000fe20000010000 */
[----:B0-----:R-:W-:Y:S02]  /*77a0*/  FMUL.FTZ R31, R31, R35 ;  /* 0x000000231f1f7220 */ /* 0x001fe40000410000 */
[C---:B------:R-:W-:Y:S01]  /*77b0*/  FMUL.FTZ R34, R147.reuse, R34 ;  /* 0x0000002293227220 */ /* 0x040fe20000410000 */
[----:B------:R-:W-:-:S03]  /*77c0*/  FMUL.FTZ R35, R147, R71 ;  /* 0x0000004793237220 */ /* 0x000fc60000410000 */
[----:B------:R-:W-:Y:S01]  /*77d0*/  FFMA.FTZ R34, R75, R34, R66 ;  /* 0x000000224b227223 */ /* 0x000fe20000010042 */
[----:B------:R-:W-:-:S03]  /*77e0*/  FFMA.FTZ R35, R73, R35, R154 ;  /* 0x0000002349237223 */ /* 0x000fc6000001009a */
[----:B------:R-:W-:Y:S01]  /*77f0*/  FMUL.FTZ R36, R34, -1.4426950216293334961 ;  /* 0xbfb8aa3b22247820 */ /* 0x000fe20000410000 */
[----:B-1----:R-:W-:Y:S01]  /*7800*/  FADD.FTZ R32, R32, 1 ;  /* 0x3f80000020207421 */ /* 0x002fe20000010000 */
[----:B------:R-:W-:-:S04]  /*7810*/  FMUL.FTZ R37, R35, -1.4426950216293334961 ;  /* 0xbfb8aa3b23257820 */ /* 0x000fc80000410000 */
[----:B------:R-:W-:Y:S08]  /*7820*/  MUFU.EX2 R36, R36 ;  /* 0x0000002400247308 */ /* 0x000ff00000000800 */
[----:B------:R-:W0:Y:S08]  /*7830*/  MUFU.RCP R32, R32 ;  /* 0x0000002000207308 */ /* 0x000e300000001000 */
[----:B------:R-:W1:Y:S01]  /*7840*/  MUFU.EX2 R37, R37 ;  /* 0x0000002500257308 */ /* 0x000e620000000800 */
[----:B0-----:R-:W-:Y:S01]  /*7850*/  FMUL.FTZ R32, R33, R32 ;  /* 0x0000002021207220 */ /* 0x001fe20000410000 */
[----:B------:R-:W-:Y:S01]  /*7860*/  FADD.FTZ R33, R36, 1 ;  /* 0x3f80000024217421 */ /* 0x000fe20000010000 */
[----:B-1----:R-:W-:-:S05]  /*7870*/  FADD.FTZ R37, R37, 1 ;  /* 0x3f80000025257421 */ /* 0x002fca0000010000 */
[----:B------:R-:W0:Y:S01]  /*7880*/  MUFU.RCP R33, R33 ;  /* 0x0000002100217308 */ /* 0x000e220000001000 */
[--C-:B------:R-:W-:Y:S01]  /*7890*/  FADD.FTZ R36, R97, -R80.reuse ;  /* 0x8000005061247221 */ /* 0x100fe20000010000 */
[----:B------:R-:W-:-:S06]  /*78a0*/  FADD.FTZ R96, R96, -R80 ;  /* 0x8000005060607221 */ /* 0x000fcc0000010000 */
[----:B------:R1:W2:Y:S01]  /*78b0*/  MUFU.RCP R38, R37 ;  /* 0x0000002500267308 */ /* 0x0002a20000001000 */
[----:B------:R-:W-:-:S04]  /*78c0*/  FMUL.FTZ R36, R147, R36 ;  /* 0x0000002493247220 */ /* 0x000fc80000410000 */
[----:B------:R-:W-:Y:S01]  /*78d0*/  FFMA.FTZ R36, R139, R36, R65 ;  /* 0x000000248b247223 */ /* 0x000fe20000010041 */
[----:B-1----:R-:W-:Y:S01]  /*78e0*/  FMUL.FTZ R37, R147, R96 ;  /* 0x0000006093257220 */ /* 0x002fe20000410000 */
[----:B0-----:R-:W-:-:S03]  /*78f0*/  FMUL.FTZ R33, R34, R33 ;  /* 0x0000002122217220 */ /* 0x001fc60000410000 */
[----:B------:R-:W-:Y:S01]  /*7900*/  FFMA.FTZ R37, R83, R37, R72 ;  /* 0x0000002553257223 */ /* 0x000fe20000010048 */
[----:B------:R-:W-:Y:S01]  /*7910*/  FMUL.FTZ R39, R36, -1.4426950216293334961 ;  /* 0xbfb8aa3b24277820 */ /* 0x000fe20000410000 */
[----:B--2---:R-:W-:Y:S02]  /*7920*/  FMUL.FTZ R34, R35, R38 ;  /* 0x0000002623227220 */ /* 0x004fe40000410000 */
[----:B------:R-:W-:-:S03]  /*7930*/  FMUL.FTZ R38, R37, -1.4426950216293334961 ;  /* 0xbfb8aa3b25267820 */ /* 0x000fc60000410000 */
[----:B------:R-:W0:Y:S08]  /*7940*/  MUFU.EX2 R39, R39 ;  /* 0x0000002700277308 */ /* 0x000e300000000800 */
[----:B------:R-:W1:Y:S01]  /*7950*/  MUFU.EX2 R38, R38 ;  /* 0x0000002600267308 */ /* 0x000e620000000800 */
[----:B0-----:R-:W-:Y:S01]  /*7960*/  FADD.FTZ R35, R39, 1 ;  /* 0x3f80000027237421 */ /* 0x001fe20000010000 */
[----:B------:R-:W-:Y:S01]  /*7970*/  FADD.FTZ R39, R99, -R80 ;  /* 0x8000005063277221 */ /* 0x000fe20000010000 */
[----:B-1----:R-:W-:-:S05]  /*7980*/  FADD.FTZ R40, R38, 1 ;  /* 0x3f80000026287421 */ /* 0x002fca0000010000 */
[----:B------:R-:W0:Y:S01]  /*7990*/  MUFU.RCP R35, R35 ;  /* 0x0000002300237308 */ /* 0x000e220000001000 */
[----:B------:R-:W-:Y:S01]  /*79a0*/  FMUL.FTZ R39, R147, R39 ;  /* 0x0000002793277220 */ /* 0x000fe20000410000 */
[----:B------:R-:W-:-:S06]  /*79b0*/  FADD.FTZ R98, R98, -R80 ;  /* 0x8000005062627221 */ /* 0x000fcc0000010000 */
[----:B------:R-:W1:Y:S01]  /*79c0*/  MUFU.RCP R40, R40 ;  /* 0x0000002800287308 */ /* 0x000e620000001000 */
[----:B------:R-:W-:Y:S01]  /*79d0*/  FFMA.FTZ R38, R75, R39, R66 ;  /* 0x000000274b267223 */ /* 0x000fe20000010042 */
[----:B------:R-:W-:-:S04]  /*79e0*/  FMUL.FTZ R39, R147, R98 ;  /* 0x0000006293277220 */ /* 0x000fc80000410000 */
[----:B------:R-:W-:Y:S01]  /*79f0*/  FFMA.FTZ R39, R73, R39, R154 ;  /* 0x0000002749277223 */ /* 0x000fe2000001009a */
[----:B------:R-:W-:Y:S01]  /*7a00*/  FMUL.FTZ R41, R38, -1.4426950216293334961 ;  /* 0xbfb8aa3b26297820 */ /* 0x000fe20000410000 */
[----:B0-----:R-:W-:Y:S01]  /*7a10*/  FMUL.FTZ R35, R36, R35 ;  /* 0x0000002324237220 */ /* 0x001fe20000410000 */
[----:B-1----:R-:W-:Y:S01]  /*7a20*/  FMUL.FTZ R36, R37, R40 ;  /* 0x0000002825247220 */ /* 0x002fe20000410000 */
        /* <DEDUP_REMOVED lines=83> */
[----:B------:R-:W-:Y:S04]  /*7f60*/  STL [R1+0x8], R55 ;  /* 0x0000083701007387 */ /* 0x000fe80000100800 */
[----:B------:R1:W-:Y:S01]  /*7f70*/  STL [R1], R52 ;  /* 0x0000003401007387 */ /* 0x0003e20000100800 */
[----:B0-----:R-:W-:Y:S01]  /*7f80*/  FADD.FTZ R47, R51, 1 ;  /* 0x3f800000332f7421 */ /* 0x001fe20000010000 */
[----:B------:R-:W-:Y:S01]  /*7f90*/  FADD.FTZ R51, R111, -R80 ;  /* 0x800000506f337221 */ /* 0x000fe20000010000 */
[----:B-1----:R-:W-:-:S04]  /*7fa0*/  FADD.FTZ R52, R50, 1 ;  /* 0x3f80000032347421 */ /* 0x002fc80000010000 */
[----:B------:R-:W0:Y:S01]  /*7fb0*/  MUFU.RCP R47, R47 ;  /* 0x0000002f002f7308 */ /* 0x000e220000001000 */
[----:B------:R-:W-:Y:S01]  /*7fc0*/  FMUL.FTZ R51, R147, R51 ;  /* 0x0000003393337220 */ /* 0x000fe20000410000 */
[----:B------:R-:W-:-:S06]  /*7fd0*/  FADD.FTZ R110, R110, -R80 ;  /* 0x800000506e6e7221 */ /* 0x000fcc0000010000 */
[----:B------:R-:W1:Y:S01]  /*7fe0*/  MUFU.RCP R52, R52 ;  /* 0x0000003400347308 */ /* 0x000e620000001000 */
[----:B------:R-:W-:Y:S01]  /*7ff0*/  FFMA.FTZ R50, R75, R51, R66 ;  /* 0x000000334b327223 */ /* 0x000fe20000010042 */
[----:B------:R-:W-:-:S03]  /*8000*/  FMUL.FTZ R51, R147, R110 ;  /* 0x0000006e93337220 */ /* 0x000fc60000410000 */
[----:B------:R-:W-:Y:S01]  /*8010*/  FMUL.FTZ R53, R50, -1.4426950216293334961 ;  /* 0xbfb8aa3b32357820 */ /* 0x000fe20000410000 */
[----:B------:R-:W-:Y:S01]  /*8020*/  FFMA.FTZ R51, R73, R51, R154 ;  /* 0x0000003349337223 */ /* 0x000fe2000001009a */
[----:B0-----:R-:W-:-:S04]  /*8030*/  FMUL.FTZ R47, R48, R47 ;  /* 0x0000002f302f7220 */ /* 0x001fc80000410000 */
[----:B------:R-:W0:Y:S01]  /*8040*/  MUFU.EX2 R53, R53 ;  /* 0x0000003500357308 */ /* 0x000e220000000800 */
[----:B-1----:R-:W-:Y:S01]  /*8050*/  FMUL.FTZ R48, R49, R52 ;  /* 0x0000003431307220 */ /* 0x002fe20000410000 */
[----:B------:R-:W-:-:S06]  /*8060*/  FMUL.FTZ R52, R51, -1.4426950216293334961 ;  /* 0xbfb8aa3b33347820 */ /* 0x000fcc0000410000 */
[----:B------:R-:W1:Y:S01]  /*8070*/  MUFU.EX2 R52, R52 ;  /* 0x0000003400347308 */ /* 0x000e620000000800 */
[----:B0-----:R-:W-:Y:S01]  /*8080*/  FADD.FTZ R49, R53, 1 ;  /* 0x3f80000035317421 */ /* 0x001fe20000010000 */
[----:B------:R-:W-:-:S04]  /*8090*/  FADD.FTZ R53, R113, -R80 ;  /* 0x8000005071357221 */ /* 0x000fc80000010000 */
[----:B------:R-:W-:Y:S02]  /*80a0*/  FMUL.FTZ R53, R147, R53 ;  /* 0x0000003593357220 */ /* 0x000fe40000410000 */
[----:B------:R-:W0:Y:S01]  /*80b0*/  MUFU.RCP R49, R49 ;  /* 0x0000003100317308 */ /* 0x000e220000001000 */
[----:B-1----:R-:W-:Y:S01]  /*80c0*/  FADD.FTZ R54, R52, 1 ;  /* 0x3f80000034367421 */ /* 0x002fe20000010000 */
[----:B------:R-:W-:-:S06]  /*80d0*/  FFMA.FTZ R52, R139, R53, R65 ;  /* 0x000000358b347223 */ /* 0x000fcc0000010041 */
[----:B------:R1:W2:Y:S01]  /*80e0*/  MUFU.RCP R53, R54 ;  /* 0x0000003600357308 */ /* 0x0002a20000001000 */
[----:B------:R-:W-:-:S04]  /*80f0*/  FADD.FTZ R112, R112, -R80 ;  /* 0x8000005070707221 */ /* 0x000fc80000010000 */
[----:B------:R-:W-:Y:S01]  /*8100*/  FMUL.FTZ R112, R147, R112 ;  /* 0x0000007093707220 */ /* 0x000fe20000410000 */
[----:B-1----:R-:W-:-:S03]  /*8110*/  FMUL.FTZ R54, R52, -1.4426950216293334961 ;  /* 0xbfb8aa3b34367820 */ /* 0x002fc60000410000 */
[----:B------:R-:W-:Y:S01]  /*8120*/  FFMA.FTZ R126, R83, R112, R72 ;  /* 0x00000070537e7223 */ /* 0x000fe20000010048 */
[----:B0-----:R-:W-:Y:S02]  /*8130*/  FMUL.FTZ R49, R50, R49 ;  /* 0x0000003132317220 */ /* 0x001fe40000410000 */
[----:B------:R-:W0:Y:S01]  /*8140*/  MUFU.EX2 R54, R54 ;  /* 0x0000003600367308 */ /* 0x000e220000000800 */
[----:B--2---:R-:W-:Y:S01]  /*8150*/  FMUL.FTZ R50, R51, R53 ;  /* 0x0000003533327220 */ /* 0x004fe20000410000 */
        /* <DEDUP_REMOVED lines=9> */
[----:B------:R-:W-:Y:S01]  /*81f0*/  FADD.FTZ R114, R114, -R80 ;  /* 0x8000005072727221 */ /* 0x000fe20000010000 */
[----:B-1----:R-:W-:Y:S01]  /*8200*/  FMUL.FTZ R55, R53, -1.4426950216293334961 ;  /* 0xbfb8aa3b35377820 */ /* 0x002fe20000410000 */
[----:B0-----:R-:W-:Y:S02]  /*8210*/  FMUL.FTZ R51, R52, R51 ;  /* 0x0000003334337220 */ /* 0x001fe40000410000 */
[----:B------:R-:W-:-:S03]  /*8220*/  FMUL.FTZ R52, R147, R114 ;  /* 0x0000007293347220 */ /* 0x000fc60000410000 */
[----:B------:R-:W0:Y:S01]  /*8230*/  MUFU.EX2 R55, R55 ;  /* 0x0000003700377308 */ /* 0x000e220000000800 */
[----:B------:R-:W-:Y:S01]  /*8240*/  FFMA.FTZ R52, R73, R52, R154 ;  /* 0x0000003449347223 */ /* 0x000fe2000001009a */
[----:B--2---:R-:W-:-:S03]  /*8250*/  FMUL.FTZ R126, R126, R54 ;  /* 0x000000367e7e7220 */ /* 0x004fc60000410000 */
[----:B------:R-:W-:-:S06]  /*8260*/  FMUL.FTZ R54, R52, -1.4426950216293334961 ;  /* 0xbfb8aa3b34367820 */ /* 0x000fcc0000410000 */
[----:B------:R-:W1:Y:S01]  /*8270*/  MUFU.EX2 R54, R54 ;  /* 0x0000003600367308 */ /* 0x000e620000000800 */
[----:B0-----:R-:W-:-:S07]  /*8280*/  FADD.FTZ R55, R55, 1 ;  /* 0x3f80000037377421 */ /* 0x001fce0000010000 */
[----:B------:R0:W2:Y:S02]  /*8290*/  MUFU.RCP R56, R55 ;  /* 0x0000003700387308 */ /* 0x0000a40000001000 */
[----:B0-----:R-:W-:Y:S01]  /*82a0*/  FADD.FTZ R55, R117, -R80 ;  /* 0x8000005075377221 */ /* 0x001fe20000010000 */
[----:B-1----:R-:W-:-:S03]  /*82b0*/  FADD.FTZ R57, R54, 1 ;  /* 0x3f80000036397421 */ /* 0x002fc60000010000 */
[----:B------:R-:W-:-:S04]  /*82c0*/  FMUL.FTZ R55, R147, R55 ;  /* 0x0000003793377220 */ /* 0x000fc80000410000 */
[----:B------:R-:W-:Y:S01]  /*82d0*/  FFMA.FTZ R54, R139, R55, R65 ;  /* 0x000000378b367223 */ /* 0x000fe20000010041 */
[----:B--2---:R-:W-:Y:S01]  /*82e0*/  FMUL.FTZ R117, R53, R56 ;  /* 0x0000003835757220 */ /* 0x004fe20000410000 */
[----:B------:R-:W0:Y:S02]  /*82f0*/  MUFU.RCP R55, R57 ;  /* 0x0000003900377308 */ /* 0x000e240000001000 */
[----:B------:R-:W-:Y:S01]  /*8300*/  FMUL.FTZ R56, R54, -1.4426950216293334961 ;  /* 0xbfb8aa3b36387820 */ /* 0x000fe20000410000 */
[----:B------:R-:W-:-:S05]  /*8310*/  FADD.FTZ R116, R116, -R80 ;  /* 0x8000005074747221 */ /* 0x000fca0000010000 */
[----:B------:R-:W1:Y:S01]  /*8320*/  MUFU.EX2 R56, R56 ;  /* 0x0000003800387308 */ /* 0x000e620000000800 */
[----:B------:R-:W-:-:S04]  /*8330*/  FMUL.FTZ R53, R147, R116 ;  /* 0x0000007493357220 */ /* 0x000fc80000410000 */
[----:B------:R-:W-:Y:S01]  /*8340*/  FFMA.FTZ R53, R83, R53, R72 ;  /* 0x0000003553357223 */ /* 0x000fe20000010048 */
[----:B0-----:R-:W-:-:S03]  /*8350*/  FMUL.FTZ R116, R52, R55 ;  /* 0x0000003734747220 */ /* 0x001fc60000410000 */
[----:B------:R-:W-:-:S06]  /*8360*/  FMUL.FTZ R52, R53, -1.4426950216293334961 ;  /* 0xbfb8aa3b35347820 */ /* 0x000fcc0000410000 */
[----:B------:R-:W0:Y:S01]  /*8370*/  MUFU.EX2 R52, R52 ;  /* 0x0000003400347308 */ /* 0x000e220000000800 */
[----:B-1----:R-:W-:Y:S01]  /*8380*/  FADD.FTZ R56, R56, 1 ;  /* 0x3f80000038387421 */ /* 0x002fe20000010000 */
[----:B------:R-:W-:-:S06]  /*8390*/  FADD.FTZ R55, R119, -R80 ;  /* 0x8000005077377221 */ /* 0x000fcc0000010000 */
[----:B------:R-:W1:Y:S01]  /*83a0*/  MUFU.RCP R56, R56 ;  /* 0x0000003800387308 */ /* 0x000e620000001000 */
        /* <DEDUP_REMOVED lines=27> */
[----:B------:R-:W-:-:S06]  /*8560*/  FMUL.FTZ R54, R53, -1.4426950216293334961 ;  /* 0xbfb8aa3b35367820 */ /* 0x000fcc0000410000 */
[----:B------:R-:W0:Y:S01]  /*8570*/  MUFU.EX2 R54, R54 ;  /* 0x0000003600367308 */ /* 0x000e220000000800 */
[----:B-1----:R-:W-:-:S07]  /*8580*/  FADD.FTZ R52, R52, 1 ;  /* 0x3f80000034347421 */ /* 0x002fce0000010000 */
[----:B------:R-:W1:Y:S01]  /*8590*/  MUFU.RCP R52, R52 ;  /* 0x0000003400347308 */ /* 0x000e620000001000 */
[----:B0-----:R-:W-:Y:S01]  /*85a0*/  FADD.FTZ R56, R54, 1 ;  /* 0x3f80000036387421 */ /* 0x001fe20000010000 */
[----:B------:R-:W-:-:S06]  /*85b0*/  FADD.FTZ R54, R123, -R80 ;  /* 0x800000507b367221 */ /* 0x000fcc0000010000 */
[----:B------:R-:W0:Y:S01]  /*85c0*/  MUFU.RCP R56, R56 ;  /* 0x0000003800387308 */ /* 0x000e220000001000 */
[----:B------:R-:W-:Y:S01]  /*85d0*/  FADD.FTZ R122, R122, -R80 ;  /* 0x800000507a7a7221 */ /* 0x000fe20000010000 */
[----:B-1----:R-:W-:Y:S01]  /*85e0*/  FMUL.FTZ R123, R55, R52 ;  /* 0x00000034377b7220 */ /* 0x002fe20000410000 */
[C---:B------:R-:W-:Y:S02]  /*85f0*/  FMUL.FTZ R52, R147.reuse, R54 ;  /* 0x0000003693347220 */ /* 0x040fe40000410000 */
[----:B------:R-:W-:Y:S02]  /*8600*/  FMUL.FTZ R122, R147, R122 ;  /* 0x0000007a937a7220 */ /* 0x000fe40000410000 */
[----:B------:R-:W-:Y:S02]  /*8610*/  FFMA.FTZ R52, R75, R52, R66 ;  /* 0x000000344b347223 */ /* 0x000fe40000010042 */
[----:B------:R-:W-:Y:S02]  /*8620*/  FFMA.FTZ R132, R73, R122, R154 ;  /* 0x0000007a49847223 */ /* 0x000fe4000001009a */
[----:B------:R-:W-:Y:S01]  /*8630*/  FMUL.FTZ R54, R52, -1.4426950216293334961 ;  /* 0xbfb8aa3b34367820 */ /* 0x000fe20000410000 */
[----:B0-----:R-:W-:Y:S01]  /*8640*/  FMUL.FTZ R122, R53, R56 ;  /* 0x00000038357a7220 */ /* 0x001fe20000410000 */
[----:B------:R-:W-:-:S04]  /*8650*/  FMUL.FTZ R53, R132, -1.4426950216293334961 ;  /* 0xbfb8aa3b84357820 */ /* 0x000fc80000410000 */
[----:B------:R-:W0:Y:S01]  /*8660*/  MUFU.EX2 R54, R54 ;  /* 0x0000003600367308 */ /* 0x000e220000000800 */
[----:B------:R-:W-:-:S07]  /*8670*/  FADD.FTZ R124, R124, -R80 ;  /* 0x800000507c7c7221 */ /* 0x000fce0000010000 */
[----:B------:R-:W1:Y:S01]  /*8680*/  MUFU.EX2 R53, R53 ;  /* 0x0000003500357308 */ /* 0x000e620000000800 */
[----:B------:R-:W-:-:S04]  /*8690*/  FMUL.FTZ R124, R147, R124 ;  /* 0x0000007c937c7220 */ /* 0x000fc80000410000 */
[----:B------:R-:W-:Y:S01]  /*86a0*/  FFMA.FTZ R139, R139, R124, R65 ;  /* 0x0000007c8b8b7223 */ /* 0x000fe20000010041 */
[----:B0-----:R-:W-:-:S03]  /*86b0*/  FADD.FTZ R54, R54, 1 ;  /* 0x3f80000036367421 */ /* 0x001fc60000010000 */
[----:B------:R-:W-:-:S03]  /*86c0*/  FMUL.FTZ R55, R139, -1.4426950216293334961 ;  /* 0xbfb8aa3b8b377820 */ /* 0x000fc60000410000 */
[----:B------:R-:W0:Y:S01]  /*86d0*/  MUFU.RCP R54, R54 ;  /* 0x0000003600367308 */ /* 0x000e220000001000 */
[----:B-1----:R-:W-:-:S07]  /*86e0*/  FADD.FTZ R53, R53, 1 ;  /* 0x3f80000035357421 */ /* 0x002fce0000010000 */
[----:B------:R-:W1:Y:S08]  /*86f0*/  MUFU.EX2 R55, R55 ;  /* 0x0000003700377308 */ /* 0x000e700000000800 */
[----:B------:R-:W2:Y:S01]  /*8700*/  MUFU.RCP R53, R53 ;  /* 0x0000003500357308 */ /* 0x000ea20000001000 */
[--C-:B------:R-:W-:Y:S01]  /*8710*/  FADD.FTZ R94, R94, -R80.reuse ;  /* 0x800000505e5e7221 */ /* 0x100fe20000010000 */
[--C-:B---3--:R-:W-:Y:S01]  /*8720*/  FADD.FTZ R95, R95, -R80.reuse ;  /* 0x800000505f5f7221 */ /* 0x108fe20000010000 */
[----:B----4-:R-:W-:Y:S01]  /*8730*/  FADD.FTZ R80, R125, -R80 ;  /* 0x800000507d507221 */ /* 0x010fe20000010000 */
[----:B0-----:R-:W-:Y:S01]  /*8740*/  FMUL.FTZ R125, R52, R54 ;  /* 0x00000036347d7220 */ /* 0x001fe20000410000 */
[----:B------:R-:W-:Y:S01]  /*8750*/  F2FP.BF16.F32.PACK_AB R52, R84, R153 ;  /* 0x000000995434723e */ /* 0x000fe200000010ff */
[----:B-1----:R-:W-:-:S03]  /*8760*/  FADD.FTZ R55, R55, 1 ;  /* 0x3f80000037377421 */ /* 0x002fc60000010000 */
[----:B------:R-:W-:Y:S01]  /*8770*/  PRMT R54, R52, 0x7610, R54 ;  /* 0x0000761034367816 */ /* 0x000fe20000000036 */
[----:B--2---:R-:W-:Y:S01]  /*8780*/  FMUL.FTZ R132, R132, R53 ;  /* 0x0000003584847220 */ /* 0x004fe20000410000 */
[----:B------:R-:W0:Y:S01]  /*8790*/  MUFU.RCP R58, R55 ;  /* 0x00000037003a7308 */ /* 0x000e220000001000 */
[----:B------:R-:W-:Y:S02]  /*87a0*/  F2FP.BF16.F32.PACK_AB R53, R82, R148 ;  /* 0x000000945235723e */ /* 0x000fe400000010ff */
[-C--:B------:R-:W-:Y:S02]  /*87b0*/  IADD3.X R61, RZ, R77.reuse, RZ, P0, !PT ;  /* 0x0000004dff3d7210 */ /* 0x080fe400007fe4ff */
[-C--:B------:R-:W-:Y:S02]  /*87c0*/  IADD3.X R57, RZ, R77.reuse, RZ, P4, !PT ;  /* 0x0000004dff397210 */ /* 0x080fe400027fe4ff */
[----:B------:R-:W-:Y:S01]  /*87d0*/  IADD3.X R59, RZ, R77, RZ, P2, !PT ;  /* 0x0000004dff3b7210 */ /* 0x000fe200017fe4ff */
[----:B------:R-:W-:Y:S01]  /*87e0*/  FMUL.FTZ R95, R147, R95 ;  /* 0x0000005f935f7220 */ /* 0x000fe20000410000 */
[----:B------:R-:W-:Y:S01]  /*87f0*/  PRMT R52, R52, 0x7632, R52 ;  /* 0x0000763234347816 */ /* 0x000fe20000000034 */
[----:B------:R1:W-:Y:S01]  /*8800*/  STG.E.U16 desc[UR6][R68.64+0x4], R53 ;  /* 0x0000043544007986 */ /* 0x0003e2000c101506 */
[----:B------:R-:W-:-:S03]  /*8810*/  PRMT R56, R53, 0x7632, R56 ;  /* 0x0000763235387816 */ /* 0x000fc60000000038 */
[----:B------:R2:W-:Y:S04]  /*8820*/  STG.E.U16 desc[UR6][R68.64+0x2], R52 ;  /* 0x0000023444007986 */ /* 0x0005e8000c101506 */
[----:B------:R3:W-:Y:S01]  /*8830*/  STG.E.U16 desc[UR6][R68.64+0x6], R56 ;  /* 0x0000063844007986 */ /* 0x0007e2000c101506 */
[----:B-1----:R-:W-:-:S03]  /*8840*/  IADD3.X R53, RZ, R77, RZ, P5, !PT ;  /* 0x0000004dff357210 */ /* 0x002fc60002ffe4ff */
[----:B------:R-:W4:Y:S01]  /*8850*/  LDL.LU R84, [R1+0x110] ;  /* 0x0001100001547983 */ /* 0x000f220000300800 */
[----:B--2---:R-:W-:Y:S01]  /*8860*/  LEA R52, P0, R163, UR4, 0x1 ;  /* 0x00000004a3347c11 */ /* 0x004fe2000f8008ff */
[----:B0-----:R-:W-:Y:S02]  /*8870*/  FMUL.FTZ R139, R139, R58 ;  /* 0x0000003a8b8b7220 */ /* 0x001fe40000410000 */
[----:B------:R0:W-:Y:S01]  /*8880*/  STG.E.U16 desc[UR6][R68.64], R54 ;  /* 0x0000003644007986 */ /* 0x0001e2000c101506 */
[----:B------:R-:W-:Y:S02]  /*8890*/  LEA.HI.X R53, R163, UR5, R53, 0x1, P0 ;  /* 0x00000005a3357c11 */ /* 0x000fe400080f0c35 */
[C---:B---3--:R-:W-:Y:S01]  /*88a0*/  LEA R56, P0, R162.reuse, UR4, 0x1 ;  /* 0x00000004a2387c11 */ /* 0x048fe2000f8008ff */
[----:B------:R-:W2:Y:S03]  /*88b0*/  LDL.LU R153, [R1+0x10c] ;  /* 0x00010c0001997983 */ /* 0x000ea60000300800 */
[----:B------:R-:W-:-:S02]  /*88c0*/  LEA.HI.X R57, R162, UR5, R57, 0x1, P0 ;  /* 0x00000005a2397c11 */ /* 0x000fc400080f0c39 */
[----:B------:R-:W-:Y:S01]  /*88d0*/  IADD3.X R55, RZ, R77, RZ, P3, !PT ;  /* 0x0000004dff377210 */ /* 0x000fe20001ffe4ff */
[----:B------:R-:W-:Y:S01]  /*88e0*/  FFMA.FTZ R124, R75, R95, R66 ;  /* 0x0000005f4b7c7223 */ /* 0x000fe20000010042 */
[C---:B------:R-:W-:Y:S01]  /*88f0*/  LEA R58, P0, R161.reuse, UR4, 0x1 ;  /* 0x00000004a13a7c11 */ /* 0x040fe2000f8008ff */
[----:B------:R-:W3:Y:S01]  /*8900*/  LDL.LU R82, [R1+0x108] ;  /* 0x0001080001527983 */ /* 0x000ee20000300800 */
[----:B0-----:R-:W-:Y:S02]  /*8910*/  LEA R54, P2, R158, UR4, 0x1 ;  /* 0x000000049e367c11 */ /* 0x001fe4000f8408ff */
[----:B------:R-:W-:Y:S01]  /*8920*/  LEA.HI.X R59, R161, UR5, R59, 0x1, P0 ;  /* 0x00000005a13b7c11 */ /* 0x000fe200080f0c3b */
[----:B------:R-:W4:Y:S01]  /*8930*/  LDL.LU R148, [R1+0x104] ;  /* 0x0001040001947983 */ /* 0x000f220000300800 */
[----:B------:R-:W-:Y:S02]  /*8940*/  LEA R62, P0, R160, UR4, 0x1 ;  /* 0x00000004a03e7c11 */ /* 0x000fe4000f8008ff */
[----:B------:R-:W-:-:S02]  /*8950*/  LEA.HI.X R55, R158, UR5, R55, 0x1, P2 ;  /* 0x000000059e377c11 */ /* 0x000fc400090f0c37 */
[----:B------:R-:W-:Y:S02]  /*8960*/  LEA R60, P2, R157, UR4, 0x1 ;  /* 0x000000049d3c7c11 */ /* 0x000fe4000f8408ff */
[----:B------:R-:W-:Y:S01]  /*8970*/  LEA.HI.X R63, R160, UR5, R61, 0x1, P0 ;  /* 0x00000005a03f7c11 */ /* 0x000fe200080f0c3d */
[----:B------:R-:W-:Y:S01]  /*8980*/  FMUL.FTZ R71, R147, R94 ;  /* 0x0000005e93477220 */ /* 0x000fe20000410000 */
[----:B------:R-:W-:Y:S02]  /*8990*/  LEA R66, P0, R151, UR4, 0x1 ;  /* 0x0000000497427c11 */ /* 0x000fe4000f8008ff */
[----:B------:R-:W-:Y:S02]  /*89a0*/  LEA.HI.X R61, R157, UR5, R81, 0x1, P2 ;  /* 0x000000059d3d7c11 */ /* 0x000fe400090f0c51 */
[C---:B------:R-:W-:Y:S01]  /*89b0*/  LEA R64, P2, R156.reuse, UR4, 0x1 ;  /* 0x000000049c407c11 */ /* 0x040fe2000f8408ff */
[----:B------:R-:W3:Y:S01]  /*89c0*/  LDL.LU R81, [R1+0x100] ;  /* 0x0001000001517983 */ /* 0x000ee20000300800 */
[----:B------:R-:W-:Y:S01]  /*89d0*/  LEA.HI.X R67, R151, UR5, R152, 0x1, P0 ;  /* 0x0000000597437c11 */ /* 0x000fe200080f0c98 */
[----:B------:R-:W-:Y:S01]  /*89e0*/  FMUL.FTZ R80, R147, R80 ;  /* 0x0000005093507220 */ /* 0x000fe20000410000 */
[----:B------:R-:W-:Y:S01]  /*89f0*/  FFMA.FTZ R71, R83, R71, R72 ;  /* 0x0000004753477223 */ /* 0x000fe20000010048 */
[----:B------:R-:W3:Y:S01]  /*8a00*/  LDL.LU R152, [R1+0xfc] ;  /* 0x0000fc0001987983 */ /* 0x000ee20000300800 */
[----:B------:R-:W-:-:S02]  /*8a10*/  LEA.HI.X R65, R156, UR5, R0, 0x1, P2 ;  /* 0x000000059c417c11 */ /* 0x000fc400090f0c00 */
[C---:B------:R-:W-:Y:S01]  /*8a20*/  LEA R72, P0, R150.reuse, UR4, 0x1 ;  /* 0x0000000496487c11 */ /* 0x040fe2000f8008ff */
[----:B------:R-:W-:Y:S01]  /*8a30*/  FFMA.FTZ R154, R73, R80, R154 ;  /* 0x00000050499a7223 */ /* 0x000fe2000001009a */
[C---:B------:R-:W-:Y:S01]  /*8a40*/  LEA R68, P2, R155.reuse, UR4, 0x1 ;  /* 0x000000049b447c11 */ /* 0x040fe2000f8408ff */
[----:B------:R-:W3:Y:S01]  /*8a50*/  LDL.LU R0, [R1+0xf8] ;  /* 0x0000f80001007983 */ /* 0x000ee20000300800 */
[----:B------:R-:W-:Y:S02]  /*8a60*/  LEA.HI.X R73, R150, UR5, R70, 0x1, P0 ;  /* 0x0000000596497c11 */ /* 0x000fe400080f0c46 */
[----:B------:R-:W-:Y:S01]  /*8a70*/  LEA.HI.X R69, R155, UR5, R93, 0x1, P2 ;  /* 0x000000059b457c11 */ /* 0x000fe200090f0c5d */
[----:B------:R-:W3:Y:S04]  /*8a80*/  LDL.LU R111, [R1+0x98] ;  /* 0x00009800016f7983 */ /* 0x000ee80000300800 */
[----:B------:R-:W3:Y:S04]  /*8a90*/  LDL.LU R70, [R1+0xf4] ;  /* 0x0000f40001467983 */ /* 0x000ee80000300800 */
[----:B------:R-:W3:Y:S01]  /*8aa0*/  LDL.LU R93, [R1+0xf0] ;  /* 0x0000f000015d7983 */ /* 0x000ee20000300800 */
[----:B------:R-:W-:-:S04]  /*8ab0*/  LEA R94, P0, R149, UR4, 0x1 ;  /* 0x00000004955e7c11 */ /* 0x000fc8000f8008ff */
[----:B------:R-:W-:Y:S02]  /*8ac0*/  LEA.HI.X R95, R149, UR5, R86, 0x1, P0 ;  /* 0x00000005955f7c11 */ /* 0x000fe400080f0c56 */
[----:B------:R-:W3:Y:S01]  /*8ad0*/  LDL.LU R86, [R1+0xec] ;  /* 0x0000ec0001567983 */ /* 0x000ee20000300800 */
[----:B--2---:R-:W-:-:S04]  /*8ae0*/  LEA R78, P2, R153, UR4, 0x1 ;  /* 0x00000004994e7c11 */ /* 0x004fc8000f8408ff */
[----:B------:R-:W-:Y:S02]  /*8af0*/  LEA.HI.X R79, R153, UR5, R90, 0x1, P2 ;  /* 0x00000005994f7c11 */ /* 0x000fe400090f0c5a */
[----:B------:R-:W2:Y:S01]  /*8b00*/  LDL.LU R90, [R1+0xe8] ;  /* 0x0000e800015a7983 */ /* 0x000ea20000300800 */
[----:B----4-:R-:W-:-:S04]  /*8b10*/  LEA R98, P0, R148, UR4, 0x1 ;  /* 0x0000000494627c11 */ /* 0x010fc8000f8008ff */
[----:B------:R-:W-:Y:S02]  /*8b20*/  LEA.HI.X R99, R148, UR5, R92, 0x1, P0 ;  /* 0x0000000594637c11 */ /* 0x000fe400080f0c5c */
[----:B------:R-:W4:Y:S01]  /*8b30*/  LDL.LU R92, [R1+0xe4] ;  /* 0x0000e400015c7983 */ /* 0x000f220000300800 */
[----:B---3--:R-:W-:-:S04]  /*8b40*/  LEA R96, P2, R152, UR4, 0x1 ;  /* 0x0000000498607c11 */ /* 0x008fc8000f8408ff */
[----:B------:R-:W-:Y:S02]  /*8b50*/  LEA.HI.X R97, R152, UR5, R89, 0x1, P2 ;  /* 0x0000000598617c11 */ /* 0x000fe400090f0c59 */
[----:B------:R-:W3:Y:S01]  /*8b60*/  LDL.LU R89, [R1+0xe0] ;  /* 0x0000e00001597983 */ /* 0x000ee20000300800 */
[----:B------:R-:W-:-:S04]  /*8b70*/  LEA R102, P0, R0, UR4, 0x1 ;  /* 0x0000000400667c11 */ /* 0x000fc8000f8008ff */
[----:B------:R-:W-:Y:S02]  /*8b80*/  LEA.HI.X R103, R0, UR5, R88, 0x1, P0 ;  /* 0x0000000500677c11 */ /* 0x000fe400080f0c58 */
[----:B------:R-:W3:Y:S01]  /*8b90*/  LDL.LU R88, [R1+0xdc] ;  /* 0x0000dc0001587983 */ /* 0x000ee20000300800 */
[----:B------:R-:W-:-:S04]  /*8ba0*/  LEA R100, P2, R93, UR4, 0x1 ;  /* 0x000000045d647c11 */ /* 0x000fc8000f8408ff */
[----:B------:R-:W-:Y:S02]  /*8bb0*/  LEA.HI.X R101, R93, UR5, R91, 0x1, P2 ;  /* 0x000000055d657c11 */ /* 0x000fe400090f0c5b */
[----:B------:R-:W3:Y:S04]  /*8bc0*/  LDL.LU R91, [R1+0xd8] ;  /* 0x0000d800015b7983 */ /* 0x000ee80000300800 */
        /* <DEDUP_REMOVED lines=12> */
[----:B------:R-:W4:Y:S01]  /*8c90*/  LDL.LU R70, [R1+0xc8] ;  /* 0x0000c80001467983 */ /* 0x000f220000300800 */
[C---:B------:R-:W-:Y:S02]  /*8ca0*/  LEA R108, P0, R88.reuse, UR4, 0x1 ;  /* 0x00000004586c7c11 */ /* 0x040fe4000f8008ff */
[----:B------:R-:W-:Y:S02]  /*8cb0*/  F2FP.BF16.F32.PACK_AB R147, R85, R74 ;  /* 0x0000004a5593723e */ /* 0x000fe400000010ff */
[----:B------:R-:W-:Y:S01]  /*8cc0*/  LEA.HI.X R109, R88, UR5, R111, 0x1, P0 ;  /* 0x00000005586d7c11 */ /* 0x000fe200080f0c6f */
[----:B------:R-:W4:Y:S04]  /*8cd0*/  LDL.LU R85, [R1+0xc4] ;  /* 0x0000c40001557983 */ /* 0x000f280000300800 */
[----:B------:R-:W4:Y:S04]  /*8ce0*/  LDL.LU R74, [R1+0xc0] ;  /* 0x0000c000014a7983 */ /* 0x000f280000300800 */
[----:B------:R-:W4:Y:S01]  /*8cf0*/  LDL.LU R113, [R1+0xa0] ;  /* 0x0000a00001717983 */ /* 0x000f220000300800 */
[----:B------:R-:W-:-:S06]  /*8d00*/  FMUL.FTZ R75, R71, -1.4426950216293334961 ;  /* 0xbfb8aa3b474b7820 */ /* 0x000fcc0000410000 */
[----:B------:R-:W0:Y:S01]  /*8d10*/  MUFU.EX2 R75, R75 ;  /* 0x0000004b004b7308 */ /* 0x000e220000000800 */
[----:B---3--:R-:W-:-:S04]  /*8d20*/  LEA R80, P0, R81, UR4, 0x1 ;  /* 0x0000000451507c11 */ /* 0x008fc8000f8008ff */
[----:B------:R-:W-:Y:S02]  /*8d30*/  LEA.HI.X R81, R81, UR5, R86, 0x1, P0 ;  /* 0x0000000551517c11 */ /* 0x000fe400080f0c56 */
[----:B------:R-:W3:Y:S01]  /*8d40*/  LDL.LU R86, [R1+0xbc] ;  /* 0x0000bc0001567983 */ /* 0x000ee20000300800 */
[----:B------:R-:W-:-:S03]  /*8d50*/  LEA R110, P0, R76, UR4, 0x1 ;  /* 0x000000044c6e7c11 */ /* 0x000fc6000f8008ff */
[----:B------:R-:W3:Y:S01]  /*8d60*/  LDL.LU R158, [R1+0x14] ;  /* 0x00001400019e7983 */ /* 0x000ee20000300800 */
[----:B--2---:R-:W-:-:S03]  /*8d70*/  LEA.HI.X R111, R76, UR5, R84, 0x1, P0 ;  /* 0x000000054c6f7c11 */ /* 0x004fc600080f0c54 */
[----:B------:R-:W2:Y:S01]  /*8d80*/  LDL.LU R84, [R1+0xb8] ;  /* 0x0000b80001547983 */ /* 0x000ea20000300800 */
[----:B----4-:R-:W-:-:S03]  /*8d90*/  LEA R88, P2, R70, UR4, 0x1 ;  /* 0x0000000446587c11 */ /* 0x010fc6000f8408ff */
[----:B------:R-:W4:Y:S01]  /*8da0*/  LDL.LU R161, [R1+0xa4] ;  /* 0x0000a40001a17983 */ /* 0x000f220000300800 */
[----:B------:R-:W-:-:S03]  /*8db0*/  LEA.HI.X R89, R70, UR5, R82, 0x1, P2 ;  /* 0x0000000546597c11 */ /* 0x000fc600090f0c52 */
[----:B------:R-:W2:Y:S01]  /*8dc0*/  LDL.LU R82, [R1+0xb4] ;  /* 0x0000b40001527983 */ /* 0x000ea20000300800 */
[----:B0-----:R-:W-:-:S03]  /*8dd0*/  FADD.FTZ R75, R75, 1 ;  /* 0x3f8000004b4b7421 */ /* 0x001fc60000010000 */
[----:B------:R-:W4:Y:S03]  /*8de0*/  LDL.LU R153, [R1+0xa8] ;  /* 0x0000a80001997983 */ /* 0x000f260000300800 */
[----:B------:R-:W0:Y:S01]  /*8df0*/  MUFU.RCP R75, R75 ;  /* 0x0000004b004b7308 */ /* 0x000e220000001000 */
[----:B------:R-:W-:Y:S01]  /*8e00*/  LEA R76, P0, R74, UR4, 0x1 ;  /* 0x000000044a4c7c11 */ /* 0x000fe2000f8008ff */
[----:B------:R-:W4:Y:S01]  /*8e10*/  LDL.LU R162, [R1+0x90] ;  /* 0x0000900001a27983 */ /* 0x000f220000300800 */
[----:B------:R-:W-:-:S03]  /*8e20*/  IADD3.X R83, RZ, R77, RZ, P6, !PT ;  /* 0x0000004dff537210 */ /* 0x000fc600037fe4ff */
[----:B------:R-:W4:Y:S01]  /*8e30*/  LDL.LU R163, [R1+0x94] ;  /* 0x0000940001a37983 */ /* 0x000f220000300800 */
[----:B0-----:R-:W-:Y:S01]  /*8e40*/  FMUL.FTZ R0, R71, R75 ;  /* 0x0000004b47007220 */ /* 0x001fe20000410000 */
[----:B------:R-:W-:Y:S01]  /*8e50*/  FMUL.FTZ R71, R124, -1.4426950216293334961 ;  /* 0xbfb8aa3b7c477820 */ /* 0x000fe20000410000 */
[----:B------:R-:W-:-:S05]  /*8e60*/  FMUL.FTZ R75, R154, -1.4426950216293334961 ;  /* 0xbfb8aa3b9a4b7820 */ /* 0x000fca0000410000 */
[----:B------:R-:W0:Y:S08]  /*8e70*/  MUFU.EX2 R71, R71 ;  /* 0x0000004700477308 */ /* 0x000e300000000800 */
[----:B------:R-:W1:Y:S01]  /*8e80*/  MUFU.EX2 R75, R75 ;  /* 0x0000004b004b7308 */ /* 0x000e620000000800 */
[----:B------:R-:W-:Y:S01]  /*8e90*/  LEA.HI.X R77, R74, UR5, R112, 0x1, P0 ;  /* 0x000000054a4d7c11 */ /* 0x000fe200080f0c70 */
[----:B0-----:R-:W-:Y:S01]  /*8ea0*/  FADD.FTZ R148, R71, 1 ;  /* 0x3f80000047947421 */ /* 0x001fe20000010000 */
[----:B-1----:R-:W-:Y:S01]  /*8eb0*/  FADD.FTZ R149, R75, 1 ;  /* 0x3f8000004b957421 */ /* 0x002fe20000010000 */
[----:B---3--:R-:W-:-:S04]  /*8ec0*/  LEA R70, P2, R86, UR4, 0x1 ;  /* 0x0000000456467c11 */ /* 0x008fc8000f8408ff */
[----:B------:R-:W-:Y:S02]  /*8ed0*/  LEA.HI.X R71, R86, UR5, R85, 0x1, P2 ;  /* 0x0000000556477c11 */ /* 0x000fe400090f0c55 */
[----:B------:R-:W3:Y:S04]  /*8ee0*/  LDL.LU R85, [R1+0xb0] ;  /* 0x0000b00001557983 */ /* 0x000ee80000300800 */
[----:B------:R-:W4:Y:S04]  /*8ef0*/  LDL.LU R155, [R1+0x88] ;  /* 0x00008800019b7983 */ /* 0x000f280000300800 */
[----:B------:R-:W4:Y:S01]  /*8f00*/  LDL.LU R150, [R1+0x8c] ;  /* 0x00008c0001967983 */ /* 0x000f220000300800 */
[----:B--2---:R-:W-:-:S04]  /*8f10*/  LEA R74, P0, R82, UR4, 0x1 ;  /* 0x00000004524a7c11 */ /* 0x004fc8000f8008ff */
[----:B------:R-:W-:Y:S01]  /*8f20*/  LEA.HI.X R75, R82, UR5, R84, 0x1, P0 ;  /* 0x00000005524b7c11 */ /* 0x000fe200080f0c54 */
[----:B------:R-:W-:Y:S01]  /*8f30*/  ULDC.64 UR4, c[0x0][0x210] ;  /* 0x0000840000047ab9 */ /* 0x000fe20000000a00 */
[----:B------:R-:W2:Y:S01]  /*8f40*/  LDL.LU R84, [R1+0xac] ;  /* 0x0000ac0001547983 */ /* 0x000ea20000300800 */
[----:B------:R-:W-:-:S03]  /*8f50*/  LEA R86, P0, R87, UR4, 0x1 ;  /* 0x0000000457567c11 */ /* 0x000fc6000f8008ff */
[----:B------:R-:W2:Y:S01]  /*8f60*/  LDL.LU R156, [R1+0x80] ;  /* 0x00008000019c7983 */ /* 0x000ea20000300800 */
[----:B------:R-:W-:Y:S01]  /*8f70*/  LEA.HI.X R87, R87, UR5, R83, 0x1, P0 ;  /* 0x0000000557577c11 */ /* 0x000fe200080f0c53 */
[----:B------:R-:W-:Y:S02]  /*8f80*/  ULDC.64 UR4, c[0x0][0x210] ;  /* 0x0000840000047ab9 */ /* 0x000fe40000000a00 */
[----:B------:R-:W2:Y:S01]  /*8f90*/  LDL.LU R151, [R1+0x84] ;  /* 0x0000840001977983 */ /* 0x000ea20000300800 */
[----:B------:R-:W-:-:S03]  /*8fa0*/  LEA R112, P0, R158, UR4, 0x1 ;  /* 0x000000049e707c11 */ /* 0x000fc6000f8008ff */
[----:B------:R-:W2:Y:S04]  /*8fb0*/  LDL.LU R157, [R1+0x78] ;  /* 0x00007800019d7983 */ /* 0x000ea80000300800 */
[----:B------:R-:W2:Y:S01]  /*8fc0*/  LDL.LU R160, [R1+0x7c] ;  /* 0x00007c0001a07983 */ /* 0x000ea20000300800 */
[----:B---3--:R-:W-:-:S04]  /*8fd0*/  LEA R82, P2, R85, UR8, 0x1 ;  /* 0x0000000855527c11 */ /* 0x008fc8000f8408ff */
[----:B------:R-:W-:Y:S01]  /*8fe0*/  LEA.HI.X R83, R85, UR9, R113, 0x1, P2 ;  /* 0x0000000955537c11 */ /* 0x000fe200090f0c71 */
[----:B------:R-:W-:Y:S01]  /*8ff0*/  ULDC.64 UR8, c[0x0][0x210] ;  /* 0x0000840000087ab9 */ /* 0x000fe20000000a00 */
[----:B----4-:R-:W-:Y:S02]  /*9000*/  LEA.HI.X R113, R158, UR5, R161, 0x1, P0 ;  /* 0x000000059e717c11 */ /* 0x010fe400080f0ca1 */
[----:B------:R-:W3:Y:S04]  /*9010*/  LDL.LU R161, [R1+0x70] ;  /* 0x0000700001a17983 */ /* 0x000ee80000300800 */
[----:B------:R-:W3:Y:S01]  /*9020*/  LDL.LU R158, [R1+0x74] ;  /* 0x00007400019e7983 */ /* 0x000ee20000300800 */
[----:B--2---:R-:W-:-:S04]  /*9030*/  LEA R114, P2, R84, UR8, 0x1 ;  /* 0x0000000854727c11 */ /* 0x004fc8000f8408ff */
[----:B------:R-:W-:Y:S02]  /*9040*/  LEA.HI.X R115, R84, UR9, R153, 0x1, P2 ;  /* 0x0000000954737c11 */ /* 0x000fe400090f0c99 */
[----:B------:R-:W-:Y:S02]  /*9050*/  F2FP.BF16.F32.PACK_AB R84, R162, R163 ;  /* 0x000000a3a254723e */ /* 0x000fe400000010ff */
[----:B------:R-:W2:Y:S04]  /*9060*/  LDL.LU R162, [R1+0x68] ;  /* 0x0000680001a27983 */ /* 0x000ea80000300800 */
[----:B------:R-:W2:Y:S01]  /*9070*/  LDL.LU R163, [R1+0x6c] ;  /* 0x00006c0001a37983 */ /* 0x000ea20000300800 */
[----:B------:R-:W0:Y:S03]  /*9080*/  MUFU.RCP R148, R148 ;  /* 0x0000009400947308 */ /* 0x000e260000001000 */
[----:B------:R1:W-:Y:S01]  /*9090*/  STG.E.U16 desc[UR6][R52.64], R147 ;  /* 0x0000009334007986 */ /* 0x0003e2000c101506 */
[----:B------:R-:W-:-:S03]  /*90a0*/  F2FP.BF16.F32.PACK_AB R85, R155, R150 ;  /* 0x000000969b55723e */ /* 0x000fc600000010ff */
[----:B------:R4:W-:Y:S04]  /*90b0*/  STG.E.U16 desc[UR6][R52.64+0x4], R84 ;  /* 0x0000045434007986 */ /* 0x0009e8000c101506 */
[----:B------:R-:W2:Y:S04]  /*90c0*/  LDL.LU R155, [R1+0x60] ;  /* 0x00006000019b7983 */ /* 0x000ea80000300800 */
[----:B------:R-:W2:Y:S01]  /*90d0*/  LDL.LU R150, [R1+0x64] ;  /* 0x0000640001967983 */ /* 0x000ea20000300800 */
[----:B0-----:R-:W-:Y:S01]  /*90e0*/  FMUL.FTZ R148, R124, R148 ;  /* 0x000000947c947220 */ /* 0x001fe20000410000 */
[----:B------:R-:W-:-:S02]  /*90f0*/  PRMT R124, R147, 0x7632, R124 ;  /* 0x00007632937c7816 */ /* 0x000fc4000000007c */
[----:B-1----:R-:W-:Y:S02]  /*9100*/  PRMT R147, R84, 0x7632, R147 ;  /* 0x0000763254937816 */ /* 0x002fe40000000093 */
[----:B----4-:R-:W-:Y:S01]  /*9110*/  F2FP.BF16.F32.PACK_AB R84, R156, R151 ;  /* 0x000000979c54723e */ /* 0x010fe200000010ff */
[----:B------:R-:W-:Y:S04]  /*9120*/  STG.E.U16 desc[UR6][R52.64+0x2], R124 ;  /* 0x0000027c34007986 */ /* 0x000fe8000c101506 */
[----:B------:R0:W-:Y:S04]  /*9130*/  STG.E.U16 desc[UR6][R52.64+0x6], R147 ;  /* 0x0000069334007986 */ /* 0x0001e8000c101506 */
[----:B------:R-:W4:Y:S04]  /*9140*/  LDL.LU R156, [R1+0x58] ;  /* 0x00005800019c7983 */ /* 0x000f280000300800 */
[----:B------:R-:W4:Y:S01]  /*9150*/  LDL.LU R151, [R1+0x5c] ;  /* 0x00005c0001977983 */ /* 0x000f220000300800 */
[----:B0-----:R-:W-:-:S03]  /*9160*/  PRMT R53, R85, 0x7632, R53 ;  /* 0x0000763255357816 */ /* 0x001fc60000000035 */
[----:B------:R0:W-:Y:S01]  /*9170*/  STG.E.U16 desc[UR6][R56.64], R85 ;  /* 0x0000005538007986 */ /* 0x0001e2000c101506 */
[----:B------:R-:W-:-:S03]  /*9180*/  F2FP.BF16.F32.PACK_AB R52, R157, R160 ;  /* 0x000000a09d34723e */ /* 0x000fc600000010ff */
[----:B------:R-:W4:Y:S04]  /*9190*/  LDL.LU R157, [R1+0x50] ;  /* 0x00005000019d7983 */ /* 0x000f280000300800 */
[----:B------:R-:W-:Y:S01]  /*91a0*/  STG.E.U16 desc[UR6][R56.64+0x2], R53 ;  /* 0x0000023538007986 */ /* 0x000fe2000c101506 */
[----:B0-----:R-:W-:-:S03]  /*91b0*/  PRMT R85, R84, 0x7632, R85 ;  /* 0x0000763254557816 */ /* 0x001fc60000000055 */
[----:B------:R-:W4:Y:S04]  /*91c0*/  LDL.LU R160, [R1+0x54] ;  /* 0x0000540001a07983 */ /* 0x000f280000300800 */
[----:B------:R-:W-:Y:S04]  /*91d0*/  STG.E.U16 desc[UR6][R56.64+0x4], R84 ;  /* 0x0000045438007986 */ /* 0x000fe8000c101506 */
[----:B------:R0:W-:Y:S04]  /*91e0*/  STG.E.U16 desc[UR6][R56.64+0x6], R85 ;  /* 0x0000065538007986 */ /* 0x0001e8000c101506 */
[----:B------:R2:W-:Y:S01]  /*91f0*/  STG.E.U16 desc[UR6][R54.64], R52 ;  /* 0x0000003436007986 */ /* 0x0005e2000c101506 */
[----:B0-----:R-:W-:-:S02]  /*9200*/  PRMT R57, R52, 0x7632, R57 ;  /* 0x0000763234397816 */ /* 0x001fc40000000039 */
[----:B---3--:R-:W-:Y:S02]  /*9210*/  F2FP.BF16.F32.PACK_AB R53, R161, R158 ;  /* 0x0000009ea135723e */ /* 0x008fe400000010ff */
[----:B------:R-:W3:Y:S04]  /*9220*/  LDL.LU R161, [R1+0x48] ;  /* 0x0000480001a17983 */ /* 0x000ee80000300800 */
[----:B------:R-:W3:Y:S01]  /*9230*/  LDL.LU R158, [R1+0x4c] ;  /* 0x00004c00019e7983 */ /* 0x000ee20000300800 */
[----:B--2---:R-:W-:-:S03]  /*9240*/  F2FP.BF16.F32.PACK_AB R52, R162, R163 ;  /* 0x000000a3a234723e */ /* 0x004fc600000010ff */
[----:B------:R-:W2:Y:S04]  /*9250*/  LDL.LU R162, [R1+0x40] ;  /* 0x0000400001a27983 */ /* 0x000ea80000300800 */
[----:B------:R-:W2:Y:S01]  /*9260*/  LDL.LU R163, [R1+0x44] ;  /* 0x0000440001a37983 */ /* 0x000ea20000300800 */
[----:B------:R-:W0:Y:S01]  /*9270*/  MUFU.RCP R149, R149 ;  /* 0x0000009500957308 */ /* 0x000e220000001000 */
[----:B------:R-:W-:Y:S02]  /*9280*/  PRMT R56, R53, 0x7632, R56 ;  /* 0x0000763235387816 */ /* 0x000fe40000000038 */
[----:B------:R-:W2:Y:S04]  /*9290*/  LDL.LU R124, [R1+0x38] ;  /* 0x00003800017c7983 */ /* 0x000ea80000300800 */
[----:B------:R1:W-:Y:S04]  /*92a0*/  STG.E.U16 desc[UR6][R54.64+0x4], R53 ;  /* 0x0000043536007986 */ /* 0x0003e8000c101506 */
[----:B------:R-:W-:Y:S01]  /*92b0*/  STG.E.U16 desc[UR6][R54.64+0x2], R57 ;  /* 0x0000023936007986 */ /* 0x000fe2000c101506 */
[----:B0-----:R-:W-:-:S03]  /*92c0*/  FMUL.FTZ R149, R154, R149 ;  /* 0x000000959a957220 */ /* 0x001fc60000410000 */
[----:B------:R-:W2:Y:S01]  /*92d0*/  LDL.LU R154, [R1+0x3c] ;  /* 0x00003c00019a7983 */ /* 0x000ea20000300800 */
[----:B-1----:R-:W-:-:S03]  /*92e0*/  F2FP.BF16.F32.PACK_AB R53, R155, R150 ;  /* 0x000000969b35723e */ /* 0x002fc600000010ff */
[----:B------:R-:W2:Y:S04]  /*92f0*/  LDL.LU R152, [R1+0x30] ;  /* 0x0000300001987983 */ /* 0x000ea80000300800 */
[----:B------:R-:W2:Y:S04]  /*9300*/  LDL.LU R153, [R1+0x34] ;  /* 0x0000340001997983 */ /* 0x000ea80000300800 */
[----:B------:R0:W-:Y:S04]  /*9310*/  STG.E.U16 desc[UR6][R54.64+0x6], R56 ;  /* 0x0000063836007986 */ /* 0x0001e8000c101506 */
[----:B------:R4:W-:Y:S04]  /*9320*/  STG.E.U16 desc[UR6][R58.64], R52 ;  /* 0x000000343a007986 */ /* 0x0009e8000c101506 */
[----:B------:R-:W2:Y:S01]  /*9330*/  LDL.LU R155, [R1+0x28] ;  /* 0x00002800019b7983 */ /* 0x000ea20000300800 */
[----:B0-----:R-:W-:-:S03]  /*9340*/  PRMT R55, R52, 0x7632, R55 ;  /* 0x0000763234377816 */ /* 0x001fc60000000037 */
[----:B------:R-:W2:Y:S01]  /*9350*/  LDL.LU R150, [R1+0x2c] ;  /* 0x00002c0001967983 */ /* 0x000ea20000300800 */
[----:B----4-:R-:W-:-:S03]  /*9360*/  F2FP.BF16.F32.PACK_AB R52, R156, R151 ;  /* 0x000000979c34723e */ /* 0x010fc600000010ff */
[----:B------:R-:W4:Y:S01]  /*9370*/  LDL.LU R156, [R1+0x20] ;  /* 0x00002000019c7983 */ /* 0x000f220000300800 */
[----:B------:R-:W-:-:S03]  /*9380*/  F2FP.BF16.F32.PACK_AB R57, R157, R160 ;  /* 0x000000a09d39723e */ /* 0x000fc600000010ff */
[----:B------:R-:W4:Y:S01]  /*9390*/  LDL.LU R151, [R1+0x24] ;  /* 0x0000240001977983 */ /* 0x000f220000300800 */
[C---:B------:R-:W-:Y:S02]  /*93a0*/  PRMT R84, R52.reuse, 0x7610, R84 ;  /* 0x0000761034547816 */ /* 0x040fe40000000054 */
[----:B------:R-:W-:Y:S01]  /*93b0*/  PRMT R56, R52, 0x7632, R56 ;  /* 0x0000763234387816 */ /* 0x000fe20000000038 */
[----:B------:R-:W4:Y:S04]  /*93c0*/  LDL.LU R157, [R1+0x18] ;  /* 0x00001800019d7983 */ /* 0x000f280000300800 */
[----:B------:R-:W4:Y:S01]  /*93d0*/  LDL.LU R160, [R1+0x1c] ;  /* 0x00001c0001a07983 */ /* 0x000f220000300800 */
[----:B------:R-:W-:-:S03]  /*93e0*/  PRMT R54, R53, 0x7632, R54 ;  /* 0x0000763235367816 */ /* 0x000fc60000000036 */
[----:B------:R2:W-:Y:S01]  /*93f0*/  STG.E.U16 desc[UR6][R58.64+0x4], R53 ;  /* 0x000004353a007986 */ /* 0x0005e2000c101506 */
[----:B---3--:R-:W-:-:S03]  /*9400*/  F2FP.BF16.F32.PACK_AB R52, R161, R158 ;  /* 0x0000009ea134723e */ /* 0x008fc600000010ff */
[----:B------:R-:W3:Y:S04]  /*9410*/  LDL.LU R161, [R1+0xc] ;  /* 0x00000c0001a17983 */ /* 0x000ee80000300800 */
[----:B------:R-:W3:Y:S01]  /*9420*/  LDL.LU R158, [R1+0x10] ;  /* 0x00001000019e7983 */ /* 0x000ee20000300800 */
[----:B--2---:R-:W-:-:S03]  /*9430*/  F2FP.BF16.F32.PACK_AB R53, R162, R163 ;  /* 0x000000a3a235723e */ /* 0x004fc600000010ff */
[----:B------:R-:W2:Y:S04]  /*9440*/  LDL.LU R162, [R1] ;  /* 0x0000000001a27983 */ /* 0x000ea80000300800 */
[----:B------:R-:W2:Y:S04]  /*9450*/  LDL.LU R163, [R1+0x8] ;  /* 0x0000080001a37983 */ /* 0x000ea80000300800 */
[----:B------:R-:W-:Y:S04]  /*9460*/  STG.E.U16 desc[UR6][R58.64+0x2], R55 ;  /* 0x000002373a007986 */ /* 0x000fe8000c101506 */
[----:B------:R0:W-:Y:S04]  /*9470*/  STG.E.U16 desc[UR6][R58.64+0x6], R54 ;  /* 0x000006363a007986 */ /* 0x0001e8000c101506 */
[----:B------:R-:W-:Y:S01]  /*9480*/  STG.E.U16 desc[UR6][R62.64], R84 ;  /* 0x000000543e007986 */ /* 0x000fe2000c101506 */
[----:B0-----:R-:W-:-:S03]  /*9490*/  PRMT R59, R57, 0x7632, R59 ;  /* 0x00007632393b7816 */ /* 0x001fc6000000003b */
[----:B------:R0:W-:Y:S01]  /*94a0*/  STG.E.U16 desc[UR6][R62.64+0x2], R56 ;  /* 0x000002383e007986 */ /* 0x0001e2000c101506 */
[C---:B------:R-:W-:Y:S02]  /*94b0*/  PRMT R55, R52.reuse, 0x7610, R55 ;  /* 0x0000761034377816 */ /* 0x040fe40000000037 */
[----:B------:R-:W-:Y:S01]  /*94c0*/  PRMT R54, R52, 0x7632, R54 ;  /* 0x0000763234367816 */ /* 0x000fe20000000036 */
[----:B------:R1:W-:Y:S01]  /*94d0*/  STG.E.U16 desc[UR6][R62.64+0x4], R57 ;  /* 0x000004393e007986 */ /* 0x0003e2000c101506 */
[----:B------:R-:W-:Y:S02]  /*94e0*/  PRMT R58, R53, 0x7610, R58 ;  /* 0x00007610353a7816 */ /* 0x000fe4000000003a */
[----:B------:R-:W-:Y:S01]  /*94f0*/  F2FP.BF16.F32.PACK_AB R52, R124, R154 ;  /* 0x0000009a7c34723e */ /* 0x000fe200000010ff */
[----:B------:R1:W-:Y:S04]  /*9500*/  STG.E.U16 desc[UR6][R62.64+0x6], R59 ;  /* 0x0000063b3e007986 */ /* 0x0003e8000c101506 */
[----:B------:R4:W-:Y:S01]  /*9510*/  STG.E.U16 desc[UR6][R60.64], R55 ;  /* 0x000000373c007986 */ /* 0x0009e2000c101506 */
[----:B0-----:R-:W-:-:S02]  /*9520*/  PRMT R56, R52, 0x7610, R56 ;  /* 0x0000761034387816 */ /* 0x001fc40000000038 */
[----:B-1----:R-:W-:Y:S02]  /*9530*/  PRMT R57, R52, 0x7632, R57 ;  /* 0x0000763234397816 */ /* 0x002fe40000000039 */
[----:B------:R-:W-:Y:S02]  /*9540*/  PRMT R63, R53, 0x7632, R63 ;  /* 0x00007632353f7816 */ /* 0x000fe4000000003f */
[----:B------:R-:W-:Y:S02]  /*9550*/  F2FP.BF16.F32.PACK_AB R53, R152, R153 ;  /* 0x000000999835723e */ /* 0x000fe400000010ff */
[----:B------:R-:W-:Y:S02]  /*9560*/  F2FP.BF16.F32.PACK_AB R52, R155, R150 ;  /* 0x000000969b34723e */ /* 0x000fe400000010ff */
[C---:B------:R-:W-:Y:S02]  /*9570*/  PRMT R59, R53.reuse, 0x7610, R59 ;  /* 0x00007610353b7816 */ /* 0x040fe4000000003b */
[----:B----4-:R-:W-:-:S02]  /*9580*/  PRMT R55, R53, 0x7632, R55 ;  /* 0x0000763235377816 */ /* 0x010fc40000000037 */
[----:B------:R-:W-:Y:S01]  /*9590*/  F2FP.BF16.F32.PACK_AB R53, R156, R151 ;  /* 0x000000979c35723e */ /* 0x000fe200000010ff */
[----:B------:R0:W-:Y:S04]  /*95a0*/  STG.E.U16 desc[UR6][R60.64+0x2], R54 ;  /* 0x000002363c007986 */ /* 0x0001e8000c101506 */
[----:B------:R1:W-:Y:S04]  /*95b0*/  STG.E.U16 desc[UR6][R60.64+0x4], R58 ;  /* 0x0000043a3c007986 */ /* 0x0003e8000c101506 */
[----:B------:R4:W-:Y:S04]  /*95c0*/  STG.E.U16 desc[UR6][R60.64+0x6], R63 ;  /* 0x0000063f3c007986 */ /* 0x0009e8000c101506 */
[----:B------:R4:W-:Y:S01]  /*95d0*/  STG.E.U16 desc[UR6][R66.64], R56 ;  /* 0x0000003842007986 */ /* 0x0009e2000c101506 */
[----:B0-----:R-:W-:-:S02]  /*95e0*/  PRMT R54, R52, 0x7610, R54 ;  /* 0x0000761034367816 */ /* 0x001fc40000000036 */
[----:B-1----:R-:W-:Y:S02]  /*95f0*/  PRMT R58, R52, 0x7632, R58 ;  /* 0x00007632343a7816 */ /* 0x002fe4000000003a */
[----:B------:R-:W-:Y:S02]  /*9600*/  F2FP.BF16.F32.PACK_AB R52, R157, R160 ;  /* 0x000000a09d34723e */ /* 0x000fe400000010ff */
[C---:B----4-:R-:W-:Y:S01]  /*9610*/  PRMT R60, R53.reuse, 0x7610, R60 ;  /* 0x00007610353c7816 */ /* 0x050fe2000000003c */
[----:B------:R0:W-:Y:S01]  /*9620*/  STG.E.U16 desc[UR6][R66.64+0x2], R57 ;  /* 0x0000023942007986 */ /* 0x0001e2000c101506 */
[----:B------:R-:W-:-:S03]  /*9630*/  PRMT R56, R53, 0x7632, R56 ;  /* 0x0000763235387816 */ /* 0x000fc60000000038 */
[----:B------:R-:W-:Y:S04]  /*9640*/  STG.E.U16 desc[UR6][R66.64+0x4], R59 ;  /* 0x0000043b42007986 */ /* 0x000fe8000c101506 */
[----:B------:R1:W-:Y:S01]  /*9650*/  STG.E.U16 desc[UR6][R66.64+0x6], R55 ;  /* 0x0000063742007986 */ /* 0x0003e2000c101506 */
[----:B------:R-:W-:-:S03]  /*9660*/  F2FP.BF16.F32.PACK_AB R164, R164, R165 ;  /* 0x000000a5a4a4723e */ /* 0x000fc600000010ff */
[----:B------:R-:W-:Y:S01]  /*9670*/  STG.E.U16 desc[UR6][R64.64], R54 ;  /* 0x0000003640007986 */ /* 0x000fe2000c101506 */
[----:B0-----:R-:W-:Y:S02]  /*9680*/  PRMT R57, R52, 0x7610, R57 ;  /* 0x0000761034397816 */ /* 0x001fe40000000039 */
[----:B------:R-:W-:Y:S01]  /*9690*/  F2FP.BF16.F32.PACK_AB R144, R144, R145 ;  /* 0x000000919090723e */ /* 0x000fe200000010ff */
[----:B------:R-:W-:Y:S01]  /*96a0*/  STG.E.U16 desc[UR6][R64.64+0x2], R58 ;  /* 0x0000023a40007986 */ /* 0x000fe2000c101506 */
[----:B-1----:R-:W-:-:S03]  /*96b0*/  PRMT R55, R52, 0x7632, R55 ;  /* 0x0000763234377816 */ /* 0x002fc60000000037 */
[----:B------:R-:W-:Y:S01]  /*96c0*/  STG.E.U16 desc[UR6][R64.64+0x4], R60 ;  /* 0x0000043c40007986 */ /* 0x000fe2000c101506 */
[----:B------:R-:W-:-:S03]  /*96d0*/  F2FP.BF16.F32.PACK_AB R146, R146, R159 ;  /* 0x0000009f9292723e */ /* 0x000fc600000010ff */
[----:B------:R-:W-:Y:S01]  /*96e0*/  STG.E.U16 desc[UR6][R64.64+0x6], R56 ;  /* 0x0000063840007986 */ /* 0x000fe2000c101506 */
[----:B------:R-:W-:-:S03]  /*96f0*/  F2FP.BF16.F32.PACK_AB R142, R142, R143 ;  /* 0x0000008f8e8e723e */ /* 0x000fc600000010ff */
[----:B------:R0:W-:Y:S01]  /*9700*/  STG.E.U16 desc[UR6][R72.64], R57 ;  /* 0x0000003948007986 */ /* 0x0001e2000c101506 */
[----:B------:R-:W-:-:S03]  /*9710*/  F2FP.BF16.F32.PACK_AB R140, R140, R141 ;  /* 0x0000008d8c8c723e */ /* 0x000fc600000010ff */
[----:B------:R1:W-:Y:S01]  /*9720*/  STG.E.U16 desc[UR6][R72.64+0x2], R55 ;  /* 0x0000023748007986 */ /* 0x0003e2000c101506 */
[----:B------:R-:W-:Y:S02]  /*9730*/  F2FP.BF16.F32.PACK_AB R137, R137, R138 ;  /* 0x0000008a8989723e */ /* 0x000fe400000010ff */
[----:B0-----:R-:W-:Y:S02]  /*9740*/  PRMT R57, R164, 0x7632, R57 ;  /* 0x00007632a4397816 */ /* 0x001fe40000000039 */
[----:B------:R-:W-:Y:S02]  /*9750*/  F2FP.BF16.F32.PACK_AB R135, R135, R136 ;  /* 0x000000888787723e */ /* 0x000fe400000010ff */
[----:B-1----:R-:W-:Y:S02]  /*9760*/  PRMT R55, R140, 0x7632, R55 ;  /* 0x000076328c377816 */ /* 0x002fe40000000037 */
        /* <DEDUP_REMOVED lines=10> */
[----:B------:R-:W-:Y:S02]  /*9810*/  PRMT R27, R28, 0x7632, R27 ;  /* 0x000076321c1b7816 */ /* 0x000fe4000000001b */
[----:B------:R-:W-:Y:S02]  /*9820*/  F2FP.BF16.F32.PACK_AB R14, R14, R15 ;  /* 0x0000000f0e0e723e */ /* 0x000fe400000010ff */
[----:B------:R-:W-:Y:S02]  /*9830*/  F2FP.BF16.F32.PACK_AB R12, R12, R13 ;  /* 0x0000000d0c0c723e */ /* 0x000fe400000010ff */
[----:B------:R-:W-:-:S02]  /*9840*/  PRMT R25, R26, 0x7632, R25 ;  /* 0x000076321a197816 */ /* 0x000fc40000000019 */
[----:B------:R-:W-:Y:S02]  /*9850*/  PRMT R23, R24, 0x7632, R23 ;  /* 0x0000763218177816 */ /* 0x000fe40000000017 */
[----:B------:R-:W-:Y:S02]  /*9860*/  F2FP.BF16.F32.PACK_AB R10, R10, R11 ;  /* 0x0000000b0a0a723e */ /* 0x000fe400000010ff */
[----:B------:R-:W-:Y:S02]  /*9870*/  F2FP.BF16.F32.PACK_AB R8, R8, R9 ;  /* 0x000000090808723e */ /* 0x000fe400000010ff */
[----:B------:R-:W-:Y:S02]  /*9880*/  PRMT R19, R20, 0x7632, R19 ;  /* 0x0000763214137816 */ /* 0x000fe40000000013 */
[----:B------:R-:W-:Y:S02]  /*9890*/  F2FP.BF16.F32.PACK_AB R6, R6, R7 ;  /* 0x000000070606723e */ /* 0x000fe400000010ff */
[----:B------:R-:W-:-:S02]  /*98a0*/  F2FP.BF16.F32.PACK_AB R4, R4, R5 ;  /* 0x000000050404723e */ /* 0x000fc400000010ff */
[----:B------:R-:W-:Y:S02]  /*98b0*/  PRMT R15, R16, 0x7632, R15 ;  /* 0x00007632100f7816 */ /* 0x000fe4000000000f */
[----:B------:R-:W-:Y:S02]  /*98c0*/  PRMT R13, R14, 0x7632, R13 ;  /* 0x000076320e0d7816 */ /* 0x000fe4000000000d */
[----:B------:R-:W-:Y:S02]  /*98d0*/  PRMT R11, R12, 0x7632, R11 ;  /* 0x000076320c0b7816 */ /* 0x000fe4000000000b */
[----:B------:R-:W-:Y:S02]  /*98e0*/  PRMT R7, R8, 0x7632, R7 ;  /* 0x0000763208077816 */ /* 0x000fe40000000007 */
        /* <DEDUP_REMOVED lines=13> */
[----:B------:R-:W-:-:S02]  /*99c0*/  PRMT R38, R39, 0x7632, R38 ;  /* 0x0000763227267816 */ /* 0x000fc40000000026 */
        /* <DEDUP_REMOVED lines=9> */
[----:B---3--:R-:W-:-:S04]  /*9a60*/  F2FP.BF16.F32.PACK_AB R53, R161, R158 ;  /* 0x0000009ea135723e */ /* 0x008fc800000010ff */
[----:B------:R-:W-:Y:S01]  /*9a70*/  PRMT R54, R53, 0x7632, R54 ;  /* 0x0000763235367816 */ /* 0x000fe20000000036 */
[----:B------:R0:W-:Y:S04]  /*9a80*/  STG.E.U16 desc[UR6][R72.64+0x4], R53 ;  /* 0x0000043548007986 */ /* 0x0001e8000c101506 */
[----:B------:R1:W-:Y:S01]  /*9a90*/  STG.E.U16 desc[UR6][R72.64+0x6], R54 ;  /* 0x0000063648007986 */ /* 0x0003e2000c101506 */
[----:B--2---:R-:W-:-:S04]  /*9aa0*/  F2FP.BF16.F32.PACK_AB R52, R162, R163 ;  /* 0x000000a3a234723e */ /* 0x004fc800000010ff */
[----:B------:R-:W-:Y:S01]  /*9ab0*/  PRMT R56, R52, 0x7632, R56 ;  /* 0x0000763234387816 */ /* 0x000fe20000000038 */
[----:B------:R2:W-:Y:S01]  /*9ac0*/  STG.E.U16 desc[UR6][R68.64], R52 ;  /* 0x0000003444007986 */ /* 0x0005e2000c101506 */
[----:B0-----:R-:W-:Y:S02]  /*9ad0*/  PRMT R53, R146, 0x7632, R53 ;  /* 0x0000763292357816 */ /* 0x001fe40000000035 */
[----:B-1----:R-:W-:Y:S01]  /*9ae0*/  PRMT R54, R142, 0x7632, R54 ;  /* 0x000076328e367816 */ /* 0x002fe20000000036 */
[----:B------:R-:W-:Y:S04]  /*9af0*/  STG.E.U16 desc[UR6][R68.64+0x2], R56 ;  /* 0x0000023844007986 */ /* 0x000fe8000c101506 */
[----:B------:R-:W-:Y:S01]  /*9b00*/  STG.E.U16 desc[UR6][R68.64+0x4], R164 ;  /* 0x000004a444007986 */ /* 0x000fe2000c101506 */
[----:B--2---:R-:W-:-:S03]  /*9b10*/  PRMT R52, R144, 0x7632, R52 ;  /* 0x0000763290347816 */ /* 0x004fc60000000034 */
[----:B------:R-:W-:Y:S04]  /*9b20*/  STG.E.U16 desc[UR6][R68.64+0x6], R57 ;  /* 0x0000063944007986 */ /* 0x000fe8000c101506 */
[----:B------:R0:W-:Y:S04]  /*9b30*/  STG.E.U16 desc[UR6][R94.64+0x6], R52 ;  /* 0x000006345e007986 */ /* 0x0001e8000c101506 */
[----:B------:R-:W-:Y:S04]  /*9b40*/  STG.E.U16 desc[UR6][R94.64], R146 ;  /* 0x000000925e007986 */ /* 0x000fe8000c101506 */
[----:B------:R1:W-:Y:S01]  /*9b50*/  STG.E.U16 desc[UR6][R94.64+0x2], R53 ;  /* 0x000002355e007986 */ /* 0x0003e2000c101506 */
[----:B0-----:R-:W-:-:S03]  /*9b60*/  PRMT R52, R137, 0x7632, R52 ;  /* 0x0000763289347816 */ /* 0x001fc60000000034 */
[----:B------:R-:W-:Y:S04]  /*9b70*/  STG.E.U16 desc[UR6][R94.64+0x4], R144 ;  /* 0x000004905e007986 */ /* 0x000fe8000c101506 */
[----:B------:R-:W-:Y:S01]  /*9b80*/  STG.E.U16 desc[UR6][R78.64], R142 ;  /* 0x0000008e4e007986 */ /* 0x000fe2000c101506 */
[----:B-1----:R-:W-:-:S03]  /*9b90*/  PRMT R53, R135, 0x7632, R53 ;  /* 0x0000763287357816 */ /* 0x002fc60000000035 */
        /* <DEDUP_REMOVED lines=10> */
[----:B------:R-:W-:Y:S04]  /*9c40*/  STG.E.U16 desc[UR6][R96.64], R133 ;  /* 0x0000008560007986 */ /* 0x000fe8000c101506 */
[----:B------:R1:W-:Y:S04]  /*9c50*/  STG.E.U16 desc[UR6][R96.64+0x2], R54 ;  /* 0x0000023660007986 */ /* 0x0003e8000c101506 */
[----:B------:R-:W-:Y:S01]  /*9c60*/  STG.E.U16 desc[UR6][R96.64+0x4], R130 ;  /* 0x0000048260007986 */ /* 0x000fe2000c101506 */
[----:B0-----:R-:W-:-:S03]  /*9c70*/  PRMT R53, R22, 0x7632, R53 ;  /* 0x0000763216357816 */ /* 0x001fc60000000035 */
[----:B------:R-:W-:Y:S04]  /*9c80*/  STG.E.U16 desc[UR6][R96.64+0x6], R55 ;  /* 0x0000063760007986 */ /* 0x000fe8000c101506 */
[----:B------:R0:W-:Y:S01]  /*9c90*/  STG.E.U16 desc[UR6][R102.64+0x2], R52 ;  /* 0x0000023466007986 */ /* 0x0001e2000c101506 */
[----:B-1----:R-:W-:-:S03]  /*9ca0*/  PRMT R54, R10, 0x7632, R54 ;  /* 0x000076320a367816 */ /* 0x002fc60000000036 */
[----:B------:R-:W-:Y:S04]  /*9cb0*/  STG.E.U16 desc[UR6][R102.64], R128 ;  /* 0x0000008066007986 */ /* 0x000fe8000c101506 */
        /* <DEDUP_REMOVED lines=22> */
[----:B------:R0:W-:Y:S04]  /*9e20*/  STG.E.U16 desc[UR6][R108.64+0x6], R7 ;  /* 0x000006076c007986 */ /* 0x0001e8000c101506 */
[----:B------:R1:W-:Y:S04]  /*9e30*/  STG.E.U16 desc[UR6][R90.64], R6 ;  /* 0x000000065a007986 */ /* 0x0003e8000c101506 */
[----:B------:R-:W-:Y:S04]  /*9e40*/  STG.E.U16 desc[UR6][R90.64+0x2], R5 ;  /* 0x000002055a007986 */ /* 0x000fe8000c101506 */
[----:B------:R2:W-:Y:S01]  /*9e50*/  STG.E.U16 desc[UR6][R90.64+0x4], R4 ;  /* 0x000004045a007986 */ /* 0x0005e2000c101506 */
[----:B0-----:R-:W-:-:S03]  /*9e60*/  PRMT R7, R2, 0x7632, R7 ;  /* 0x0000763202077816 */ /* 0x001fc60000000007 */
[----:B------:R-:W-:Y:S01]  /*9e70*/  STG.E.U16 desc[UR6][R90.64+0x6], R3 ;  /* 0x000006035a007986 */ /* 0x000fe2000c101506 */
[----:B-1----:R-:W-:-:S03]  /*9e80*/  PRMT R6, R29, 0x7632, R6 ;  /* 0x000076321d067816 */ /* 0x002fc60000000006 */
[----:B------:R0:W-:Y:S01]  /*9e90*/  STG.E.U16 desc[UR6][R80.64], R2 ;  /* 0x0000000250007986 */ /* 0x0001e2000c101506 */
[----:B------:R-:W-:-:S03]  /*9ea0*/  PRMT R55, R31, 0x7632, R55 ;  /* 0x000076321f377816 */ /* 0x000fc60000000037 */
[----:B------:R-:W-:Y:S01]  /*9eb0*/  STG.E.U16 desc[UR6][R80.64+0x2], R7 ;  /* 0x0000020750007986 */ /* 0x000fe2000c101506 */
[----:B--2---:R-:W-:-:S03]  /*9ec0*/  PRMT R4, R37, 0x7632, R4 ;  /* 0x0000763225047816 */ /* 0x004fc60000000004 */
        /* <DEDUP_REMOVED lines=8> */
[----:B------:R-:W-:Y:S04]  /*9f50*/  STG.E.U16 desc[UR6][R110.64+0x4], R33 ;  /* 0x000004216e007986 */ /* 0x000fe8000c101506 */
[----:B------:R0:W-:Y:S04]  /*9f60*/  STG.E.U16 desc[UR6][R88.64], R35 ;  /* 0x0000002358007986 */ /* 0x0001e8000c101506 */
[----:B------:R1:W-:Y:S04]  /*9f70*/  STG.E.U16 desc[UR6][R88.64+0x2], R3 ;  /* 0x0000020358007986 */ /* 0x0003e8000c101506 */
[----:B------:R2:W-:Y:S04]  /*9f80*/  STG.E.U16 desc[UR6][R88.64+0x4], R37 ;  /* 0x0000042558007986 */ /* 0x0005e8000c101506 */
[----:B------:R-:W-:Y:S01]  /*9f90*/  STG.E.U16 desc[UR6][R88.64+0x6], R4 ;  /* 0x0000060458007986 */ /* 0x000fe2000c101506 */
[----:B0-----:R-:W-:-:S03]  /*9fa0*/  PRMT R35, R43, 0x7632, R35 ;  /* 0x000076322b237816 */ /* 0x001fc60000000023 */
[----:B------:R0:W-:Y:S01]  /*9fb0*/  STG.E.U16 desc[UR6][R76.64+0x6], R2 ;  /* 0x000006024c007986 */ /* 0x0001e2000c101506 */
[----:B-1----:R-:W-:-:S03]  /*9fc0*/  PRMT R3, R45, 0x7632, R3 ;  /* 0x000076322d037816 */ /* 0x002fc60000000003 */
[----:B------:R-:W-:Y:S01]  /*9fd0*/  STG.E.U16 desc[UR6][R76.64], R39 ;  /* 0x000000274c007986 */ /* 0x000fe2000c101506 */
[----:B--2---:R-:W-:-:S03]  /*9fe0*/  PRMT R37, R47, 0x7632, R37 ;  /* 0x000076322f257816 */ /* 0x004fc60000000025 */
[----:B------:R-:W-:Y:S01]  /*9ff0*/  STG.E.U16 desc[UR6][R76.64+0x2], R38 ;  /* 0x000002264c007986 */ /* 0x000fe2000c101506 */
[----:B0-----:R-:W-:-:S03]  /*a000*/  PRMT R2, R49, 0x7632, R2 ;  /* 0x0000763231027816 */ /* 0x001fc60000000002 */
[----:B------:R-:W-:Y:S04]  /*a010*/  STG.E.U16 desc[UR6][R76.64+0x4], R41 ;  /* 0x000004294c007986 */ /* 0x000fe8000c101506 */
[----:B------:R0:W-:Y:S04]  /*a020*/  STG.E.U16 desc[UR6][R70.64], R43 ;  /* 0x0000002b46007986 */ /* 0x0001e8000c101506 */
[----:B------:R-:W-:Y:S04]  /*a030*/  STG.E.U16 desc[UR6][R70.64+0x2], R35 ;  /* 0x0000022346007986 */ /* 0x000fe8000c101506 */
[----:B------:R-:W-:Y:S04]  /*a040*/  STG.E.U16 desc[UR6][R70.64+0x4], R45 ;  /* 0x0000042d46007986 */ /* 0x000fe8000c101506 */
[----:B------:R1:W-:Y:S01]  /*a050*/  STG.E.U16 desc[UR6][R70.64+0x6], R3 ;  /* 0x0000060346007986 */ /* 0x0003e2000c101506 */
[----:B0-----:R-:W-:-:S03]  /*a060*/  PRMT R43, R51, 0x7632, R43 ;  /* 0x00007632332b7816 */ /* 0x001fc6000000002b */
[----:B------:R0:W-:Y:S01]  /*a070*/  STG.E.U16 desc[UR6][R74.64+0x6], R2 ;  /* 0x000006024a007986 */ /* 0x0001e2000c101506 */
[----:B------:R-:W-:-:S03]  /*a080*/  PRMT R41, R118, 0x7632, R41 ;  /* 0x0000763276297816 */ /* 0x000fc60000000029 */
[----:B------:R-:W-:Y:S01]  /*a090*/  STG.E.U16 desc[UR6][R74.64], R47 ;  /* 0x0000002f4a007986 */ /* 0x000fe2000c101506 */
[----:B-1----:R-:W-:-:S03]  /*a0a0*/  PRMT R3, R116, 0x7632, R3 ;  /* 0x0000763274037816 */ /* 0x002fc60000000003 */
[----:B------:R-:W-:Y:S01]  /*a0b0*/  STG.E.U16 desc[UR6][R74.64+0x2], R37 ;  /* 0x000002254a007986 */ /* 0x000fe2000c101506 */
[----:B0-----:R-:W-:-:S03]  /*a0c0*/  PRMT R2, R120, 0x7632, R2 ;  /* 0x0000763278027816 */ /* 0x001fc60000000002 */
[----:B------:R-:W-:Y:S01]  /*a0d0*/  STG.E.U16 desc[UR6][R74.64+0x4], R49 ;  /* 0x000004314a007986 */ /* 0x000fe2000c101506 */
[----:B------:R-:W-:-:S03]  /*a0e0*/  PRMT R56, R122, 0x7632, R56 ;  /* 0x000076327a387816 */ /* 0x000fc60000000038 */
        /* <DEDUP_REMOVED lines=20> */
[----:B------:R-:W-:Y:S01]  /*a230*/  UCGABAR_WAIT ;  /* 0x0000000000007dc7 */ /* 0x000fe20008000000 */
[----:B------:R-:W-:Y:S01]  /*a240*/  CCTL.IVALL ;  /* 0x00000000ff00798f */ /* 0x000fe20002000000 */
[----:B------:R-:W-:Y:S05]  /*a250*/  EXIT ;  /* 0x000000000000794d */ /* 0x000fea0003800000 */
.L_x_1878:
[----:B------:R-:W-:Y:S06]  /*a260*/  BAR.SYNC.DEFER_BLOCKING 0x0 ;  /* 0x0000000000007b1d */ /* 0x000fec0000010000 */
[----:B------:R-:W-:Y:S05]  /*a270*/  EXIT ;  /* 0x000000000000794d */ /* 0x000fea0003800000 */
.L_x_1879:
        /* <DEDUP_REMOVED lines=16> */
.L_x_3790:


//--------------------- .text._ZN13group_norm_v218gn_bwd_cuda_kernelI6__halfLi320ELi3ELi32ELi40ELi256ELb0ELb1ELi4ELi320ELi320ELi4ELb1ELi5ELb0ELb0ELNS_15WgradSyncMethodE2ENS_16CompileConditionILi900EEEEEvPT_S6_S6_PKS5_S8_S8_S8_PKfflPfPj --------------------------
	.section	.text._ZN13group_norm_v218gn_bwd_cuda_kernelI6__halfLi320ELi3ELi32ELi40ELi256ELb0ELb1ELi4ELi320ELi320ELi4ELb1ELi5ELb0ELb0ELNS_15WgradSyncMethodE2ENS_16CompileConditionILi900EEEEEvPT_S6_S6_PKS5_S8_S8_S8_PKfflPfPj,"ax",@progbits
	.align	128
        .global         _ZN13group_norm_v218gn_bwd_cuda_kernelI6__halfLi320ELi3ELi32ELi40ELi256ELb0ELb1ELi4ELi320ELi320ELi4ELb1ELi5ELb0ELb0ELNS_15WgradSyncMethodE2ENS_16CompileConditionILi900EEEEEvPT_S6_S6_PKS5_S8_S8_S8_PKfflPfPj
        .type           _ZN13group_norm_v218gn_bwd_cuda_kernelI6__halfLi320ELi3ELi32ELi40ELi256ELb0ELb1ELi4ELi320ELi320ELi4ELb1ELi5ELb0ELb0ELNS_15WgradSyncMethodE2ENS_16CompileConditionILi900EEEEEvPT_S6_S6_PKS5_S8_S8_S8_PKfflPfPj,@function
        .size           _ZN13group_norm_v218gn_bwd_cuda_kernelI6__halfLi320ELi3ELi32ELi40ELi256ELb0ELb1ELi4ELi320ELi320ELi4ELb1ELi5ELb0ELb0ELNS_15WgradSyncMethodE2ENS_16CompileConditionILi900EEEEEvPT_S6_S6_PKS5_S8_S8_S8_PKfflPfPj,(.L_x_3791 - _ZN13group_norm_v218gn_bwd_cuda_kernelI6__halfLi320ELi3ELi32ELi40ELi256ELb0ELb1ELi4ELi320ELi320ELi4ELb1ELi5ELb0ELb0ELNS_15WgradSyncMethodE2ENS_16CompileConditionILi900EEEEEvPT_S6_S6_PKS5_S8_S8_S8_PKfflPfPj)
        .other          _ZN13group_norm_v218gn_bwd_cuda_kernelI6__halfLi320ELi3ELi32ELi40ELi256ELb0ELb1ELi4ELi320ELi320ELi4ELb1ELi5ELb0ELb0ELNS_15WgradSyncMethodE2ENS_16CompileConditionILi900EEEEEvPT_S6_S6_PKS5_S8_S8_S8_PKfflPfPj,@"STO_CUDA_ENTRY STV_DEFAULT"
_ZN13group_norm_v218gn_bwd_cuda_kernelI6__halfLi320ELi3ELi32ELi40ELi256ELb0ELb1ELi4ELi320ELi320ELi4ELb1ELi5ELb0ELb0ELNS_15WgradSyncMethodE2ENS_16CompileConditionILi900EEEEEvPT_S6_S6_PKS5_S8_S8_S8_PKfflPfPj:
.text._ZN13group_norm_v218gn_bwd_cuda_kernelI6__halfLi320ELi3ELi32ELi40ELi256ELb0ELb1ELi4ELi320ELi320ELi4ELb1ELi5ELb0ELb0ELNS_15WgradSyncMethodE2ENS_16CompileConditionILi900EEEEEvPT_S6_S6_PKS5_S8_S8_S8_PKfflPfPj:
        /* <DEDUP_REMOVED lines=30> */
.L_x_1882:
[----:B------:R-:W2:Y:S04]  /*01e0*/  LD.E.STRONG.GPU R0, desc[UR10][R2.64] ;  /* 0x0000000a02007980 */ /* 0x000ea8000c10f900 */
[----:B--2---:R-:W-:Y:S01]  /*01f0*/  CCTL.IVALL ;  /* 0x00000000ff00798f */ /* 0x004fe20002000000 */
[----:B------:R-:W-:Y:S05]  /*0200*/  YIELD ;  /* 0x0000000000007946 */ /* 0x000fea0003800000 */
[----:B-----5:R-:W-:-:S04]  /*0210*/  LOP3.LUT R0, R0, R7, RZ, 0x3c, !PT ;  /* 0x0000000700007212 */ /* 0x020fc800078e3cff */
[----:B------:R-:W-:-:S13]  /*0220*/  ISETP.GT.AND P0, PT, R0, -0x1, PT ;  /* 0xffffffff0000780c */ /* 0x000fda0003f04270 */
[----:B------:R-:W-:Y:S05]  /*0230*/  @P0 BRA `(.L_x_1882) ;  /* 0xfffffffc00e80947 */ /* 0x000fea000383ffff */
.L_x_1881:
[----:B------:R-:W-:Y:S05]  /*0240*/  WARPSYNC.ALL ;  /* 0x0000000000007948 */ /* 0x000fea0003800000 */
[----:B------:R-:W-:Y:S06]  /*0250*/  BAR.SYNC.DEFER_BLOCKING 0x0 ;  /* 0x0000000000007b1d */ /* 0x000fec0000010000 */
[----:B------:R-:W-:Y:S05]  /*0260*/  BRA `(.L_x_1883) ;  /* 0x0000001800807947 */ /* 0x000fea0003800000 */
.L_x_1880:
[----:B------:R-:W0:Y:S01]  /*0270*/  S2R R9, SR_TID.X ;  /* 0x0000000000097919 */ /* 0x000e220000002100 */
[----:B------:R-:W-:Y:S01]  /*0280*/  MOV R0, 0x400 ;  /* 0x0000040000007802 */ /* 0x000fe20000000f00 */
[----:B------:R-:W-:Y:S01]  /*0290*/  UMOV UR4, URZ ;  /* 0x0000003f00047c82 */ /* 0x000fe20008000000 */
[----:B------:R-:W1:Y:S03]  /*02a0*/  S2R R4, SR_CgaCtaId ;  /* 0x0000000000047919 */ /* 0x000e660000008800 */
[----:B------:R-:W-:Y:S01]  /*02b0*/  VIADD R11, R0, 0x2800 ;  /* 0x00002800000b7836 */ /* 0x000fe20000000000 */
[----:B------:R-:W-:-:S04]  /*02c0*/  SHF.L.U32 R0, R8, 0x2, RZ ;  /* 0x0000000208007819 */ /* 0x000fc800000006ff */
[----:B------:R-:W-:Y:S01]  /*02d0*/  LOP3.LUT R0, R0, 0xfc, RZ, 0xc0, !PT ;  /* 0x000000fc00007812 */ /* 0x000fe200078ec0ff */
[----:B0-----:R-:W-:Y:S01]  /*02e0*/  IMAD.WIDE.U32 R2, R9, -0x33333333, RZ ;  /* 0xcccccccd09027825 */ /* 0x001fe200078e00ff */
[----:B------:R-:W-:Y:S02]  /*02f0*/  SHF.R.S32.HI R2, RZ, 0x1f, R9 ;  /* 0x0000001fff027819 */ /* 0x000fe40000011409 */
[----:B-1----:R-:W-:Y:S02]  /*0300*/  LEA R11, R4, R11, 0x18 ;  /* 0x0000000b040b7211 */ /* 0x002fe400078ec0ff */
[----:B------:R-:W-:Y:S02]  /*0310*/  SHF.R.U32.HI R17, RZ, 0x6, R3 ;  /* 0x00000006ff117819 */ /* 0x000fe40000011603 */
[----:B------:R-:W-:Y:S02]  /*0320*/  LEA.HI R3, R2, R9, RZ, 0x2 ;  /* 0x0000000902037211 */ /* 0x000fe400078f10ff */
[----:B------:R-:W-:Y:S01]  /*0330*/  IADD3 R0, R0, R17, RZ ;  /* 0x0000001100007210 */ /* 0x000fe20007ffe0ff */
[----:B------:R-:W-:Y:S01]  /*0340*/  IMAD R46, R17, -0x50, R9 ;  /* 0xffffffb0112e7824 */ /* 0x000fe200078e0209 */
[----:B------:R-:W-:-:S03]  /*0350*/  SHF.R.S32.HI R10, RZ, 0x2, R3 ;  /* 0x00000002ff0a7819 */ /* 0x000fc60000011403 */
[----:B------:R-:W-:Y:S01]  /*0360*/  IMAD R12, R46, 0x28, R11 ;  /* 0x000000282e0c7824 */ /* 0x000fe200078e020b */
[C---:B------:R-:W-:Y:S01]  /*0370*/  IADD3 R15, R10.reuse, 0xf0, RZ ;  /* 0x000000f00a0f7810 */ /* 0x040fe20007ffe0ff */
[C---:B------:R-:W-:Y:S02]  /*0380*/  VIADD R4, R10.reuse, 0x50 ;  /* 0x000000500a047836 */ /* 0x040fe40000000000 */
[----:B------:R-:W-:Y:S01]  /*0390*/  VIADD R14, R10, 0xa0 ;  /* 0x000000a00a0e7836 */ /* 0x000fe20000000000 */
[----:B------:R-:W-:Y:S01]  /*03a0*/  SHF.R.S32.HI R16, RZ, 0x1f, R15 ;  /* 0x0000001fff107819 */ /* 0x000fe2000001140f */
[----:B------:R-:W-:Y:S01]  /*03b0*/  IMAD R12, R17, 0x8, R12 ;  /* 0x00000008110c7824 */ /* 0x000fe200078e020c */
[----:B------:R-:W-:Y:S01]  /*03c0*/  SHF.R.S32.HI R13, RZ, 0x1f, R4 ;  /* 0x0000001fff0d7819 */ /* 0x000fe20000011404 */
[----:B------:R-:W-:Y:S01]  /*03d0*/  IMAD R18, R0, 0x500, RZ ;  /* 0x0000050000127824 */ /* 0x000fe200078e02ff */
[----:B------:R-:W-:Y:S02]  /*03e0*/  LEA.HI R16, R16, R15, RZ, 0x2 ;  /* 0x0000000f10107211 */ /* 0x000fe400078f10ff */
[----:B------:R-:W-:-:S02]  /*03f0*/  LEA.HI R6, R13, R4, RZ, 0x2 ;  /* 0x000000040d067211 */ /* 0x000fc400078f10ff */
[----:B------:R-:W-:Y:S02]  /*0400*/  SHF.R.S32.HI R13, RZ, 0x1f, R14 ;  /* 0x0000001fff0d7819 */ /* 0x000fe4000001140e */
[-C--:B------:R-:W-:Y:S02]  /*0410*/  LEA.HI R4, R2, R9.reuse, RZ, 0x4 ;  /* 0x0000000902047211 */ /* 0x080fe400078f20ff */
[----:B------:R-:W-:Y:S02]  /*0420*/  LOP3.LUT R2, R3, 0xfffffffc, RZ, 0xc0, !PT ;  /* 0xfffffffc03027812 */ /* 0x000fe400078ec0ff */
        /* <DEDUP_REMOVED lines=10> */
.L_x_1894:
[C---:B------:R-:W-:Y:S01]  /*04d0*/  LOP3.LUT R30, R7.reuse, 0x3, RZ, 0xc0, !PT ;  /* 0x00000003071e7812 */ /* 0x040fe200078ec0ff */
[----:B------:R-:W-:Y:S01]  /*04e0*/  HFMA2.MMA R19, -RZ, RZ, 0, 0 ;  /* 0x00000000ff137435 */ /* 0x000fe200000001ff */
[--C-:B------:R-:W-:Y:S01]  /*04f0*/  SHF.R.U64 R34, R7, 0x2, R50.reuse ;  /* 0x0000000207227819 */ /* 0x100fe20000001232 */
[----:B-1----:R-:W0:Y:S01]  /*0500*/  LDC.64 R2, c[0x0][0x238] ;  /* 0x00008e00ff027b82 */ /* 0x002e220000000a00 */
[----:B------:R-:W-:Y:S01]  /*0510*/  SHF.R.U32.HI R31, RZ, 0x2, R50 ;  /* 0x00000002ff1f7819 */ /* 0x000fe20000011632 */
[----:B------:R-:W-:Y:S01]  /*0520*/  IMAD R30, R30, 0x140, RZ ;  /* 0x000001401e1e7824 */ /* 0x000fe200078e02ff */
[----:B------:R-:W-:Y:S01]  /*0530*/  ULDC.64 UR8, c[0x0][0x248] ;  /* 0x0000920000087ab9 */ /* 0x000fe20000000a00 */
[----:B------:R-:W-:Y:S01]  /*0540*/  ULDC.64 UR14, c[0x0][0x228] ;  /* 0x00008a00000e7ab9 */ /* 0x000fe20000000a00 */
[----:B------:R-:W-:Y:S01]  /*0550*/  ULDC UR5, c[0x0][0x250] ;  /* 0x0000940000057ab9 */ /* 0x000fe20000000800 */
[----:B------:R-:W-:Y:S02]  /*0560*/  IMAD R25, R46, 0x4, R30 ;  /* 0x000000042e197824 */ /* 0x000fe400078e021e */
[----:B------:R-:W-:-:S03]  /*0570*/  IMAD.WIDE.U32 R22, R34, 0x50000, R18 ;  /* 0x0005000022167825 */ /* 0x000fc600078e0012 */
[----:B------:R-:W-:Y:S01]  /*0580*/  SHF.R.S32.HI R19, RZ, 0x1f, R25 ;  /* 0x0000001fff137819 */ /* 0x000fe20000011419 */
[C---:B------:R-:W-:Y:S01]  /*0590*/  IMAD.WIDE.U32 R20, R25.reuse, -0x33333333, RZ ;  /* 0xcccccccd19147825 */ /* 0x040fe200078e00ff */
[----:B------:R-:W-:-:S03]  /*05a0*/  IADD3 R42, P1, R25, R22, RZ ;  /* 0x00000016192a7210 */ /* 0x000fc60007f3e0ff */
[----:B------:R-:W-:Y:S01]  /*05b0*/  IMAD R4, R31, 0x50000, RZ ;  /* 0x000500001f047824 */ /* 0x000fe200078e02ff */
[----:B------:R-:W-:-:S04]  /*05c0*/  SHF.R.U32.HI R17, RZ, 0x5, R21 ;  /* 0x00000005ff117819 */ /* 0x000fc80000011615 */
[----:B------:R-:W-:Y:S02]  /*05d0*/  LEA R0, P0, R34, R17, 0x5 ;  /* 0x0000001122007211 */ /* 0x000fe400078028ff */
[----:B------:R-:W-:Y:S01]  /*05e0*/  IADD3.X R23, R19, R23, R4, P1, !PT ;  /* 0x0000001713177210 */ /* 0x000fe20000ffe404 */
[----:B------:R-:W-:Y:S01]  /*05f0*/  IMAD.SHL.U32 R19, R42, 0x2, RZ ;  /* 0x000000022a137824 */ /* 0x000fe200078e00ff */
[----:B------:R-:W-:Y:S02]  /*0600*/  LEA.HI.X R21, R34, RZ, R31, 0x5, P0 ;  /* 0x000000ff22157211 */ /* 0x000fe400000f2c1f */
[----:B------:R-:W-:-:S04]  /*0610*/  LEA R20, P0, R0, UR8, 0x3 ;  /* 0x0000000800147c11 */ /* 0x000fc8000f8018ff */
[----:B------:R-:W-:Y:S01]  /*0620*/  LEA.HI.X R21, R0, UR9, R21, 0x3, P0 ;  /* 0x0000000900157c11 */ /* 0x000fe200080f1c15 */
[----:B------:R-:W-:Y:S01]  /*0630*/  ULDC.64 UR8, c[0x0][0x230] ;  /* 0x00008c0000087ab9 */ /* 0x000fe20000000a00 */
[----:B------:R-:W-:Y:S02]  /*0640*/  SHF.L.U64.HI R42, R42, 0x1, R23 ;  /* 0x000000012a2a7819 */ /* 0x000fe40000010217 */
[C---:B------:R-:W-:Y:S02]  /*0650*/  IADD3 R22, P0, R19.reuse, UR8, RZ ;  /* 0x0000000813167c10 */ /* 0x040fe4000ff1e0ff */
[----:B------:R-:W2:Y:S01]  /*0660*/  LDG.E.64.CONSTANT R20, desc[UR10][R20.64] ;  /* 0x0000000a14147981 */ /* 0x000ea2000c1e9b00 */
[----:B------:R-:W-:Y:S01]  /*0670*/  IADD3 R54, P1, R19, UR14, RZ ;  /* 0x0000000e13367c10 */ /* 0x000fe2000ff3e0ff */
[----:B0-----:R-:W-:Y:S01]  /*0680*/  IMAD.WIDE R2, R25, 0x2, R2 ;  /* 0x0000000219027825 */ /* 0x001fe200078e0202 */
[C---:B------:R-:W-:Y:S02]  /*0690*/  IADD3.X R23, R42.reuse, UR9, RZ, P0, !PT ;  /* 0x000000092a177c10 */ /* 0x040fe400087fe4ff */
[----:B------:R-:W-:-:S02]  /*06a0*/  IADD3.X R55, R42, UR15, RZ, P1, !PT ;  /* 0x0000000f2a377c10 */ /* 0x000fc40008ffe4ff */
[----:B------:R-:W3:Y:S04]  /*06b0*/  LDG.E.64.CONSTANT R52, desc[UR10][R2.64] ;  /* 0x0000000a02347981 */ /* 0x000ee8000c1e9b00 */
[----:B------:R-:W4:Y:S04]  /*06c0*/  LDG.E.64.CONSTANT R22, desc[UR10][R22.64] ;  /* 0x0000000a16167981 */ /* 0x000f28000c1e9b00 */
[----:B------:R-:W5:Y:S01]  /*06d0*/  LDG.E.64.CONSTANT R54, desc[UR10][R54.64] ;  /* 0x0000000a36367981 */ /* 0x000f62000c1e9b00 */
[----:B------:R-:W0:Y:S01]  /*06e0*/  S2UR UR7, SR_CgaCtaId ;  /* 0x00000000000779c3 */ /* 0x000e220000008800 */
[----:B------:R-:W-:Y:S01]  /*06f0*/  SHF.L.U32 R48, R9, 0x1, RZ ;  /* 0x0000000109307819 */ /* 0x000fe200000006ff */
[----:B------:R-:W-:Y:S01]  /*0700*/  BSSY B0, `(.L_x_1884) ;  /* 0x00000b2000007945 */ /* 0x000fe20003800000 */
[----:B------:R-:W-:-:S02]  /*0710*/  SHF.L.U32 R39, R34, 0x6, RZ ;  /* 0x0000000622277819 */ /* 0x000fc400000006ff */
[----:B------:R-:W-:Y:S02]  /*0720*/  CS2R R40, SRZ ;  /* 0x0000000000287805 */ /* 0x000fe4000001ff00 */
[----:B------:R-:W-:Y:S02]  /*0730*/  LOP3.LUT R28, R48, 0x18, RZ, 0xc, !PT ;  /* 0x00000018301c7812 */ /* 0x000fe400078e0cff */
[----:B------:R-:W-:-:S05]  /*0740*/  SHF.L.U64.HI R31, R34, 0x6, R31 ;  /* 0x00000006221f7819 */ /* 0x000fca000001021f */
[----:B------:R-:W-:Y:S02]  /*0750*/  IMAD R31, R31, 0x500, RZ ;  /* 0x000005001f1f7824 */ /* 0x000fe400078e02ff */
[----:B--2---:R-:W-:Y:S01]  /*0760*/  FADD.FTZ R21, R21, UR5 ;  /* 0x0000000515157e21 */ /* 0x004fe20008010000 */
[----:B------:R-:W-:Y:S02]  /*0770*/  UMOV UR5, 0x400 ;  /* 0x0000040000057882 */ /* 0x000fe40000000000 */
[----:B0-----:R-:W-:Y:S01]  /*0780*/  ULEA UR8, UR7, UR5, 0x18 ;  /* 0x0000000507087291 */ /* 0x001fe2000f8ec03f */
[----:B------:R0:W1:Y:S01]  /*0790*/  MUFU.RSQ R43, R21 ;  /* 0x00000015002b7308 */ /* 0x0000620000001400 */
[--C-:B---3--:R-:W-:Y:S02]  /*07a0*/  HADD2.F32 R44, -RZ, R52.reuse.H0_H0 ;  /* 0x20000034ff2c7230 */ /* 0x108fe40000004100 */
[----:B------:R-:W-:Y:S02]  /*07b0*/  HADD2.F32 R45, -RZ, R52.H1_H1 ;  /* 0x30000034ff2d7230 */ /* 0x000fe40000004100 */
[----:B------:R-:W-:Y:S01]  /*07c0*/  LEA R52, R10, UR8, 0x5 ;  /* 0x000000080a347c11 */ /* 0x000fe2000f8e28ff */
[----:B----4-:R-:W-:-:S02]  /*07d0*/  HADD2.F32 R25, -RZ, R22.H0_H0 ;  /* 0x20000016ff197230 */ /* 0x010fc40000004100 */
[----:B------:R-:W-:Y:S01]  /*07e0*/  HADD2.F32 R27, -RZ, R22.H1_H1 ;  /* 0x30000016ff1b7230 */ /* 0x000fe20000004100 */
[----:B------:R-:W-:Y:S01]  /*07f0*/  LEA R38, R14, R52, 0x3 ;  /* 0x000000340e267211 */ /* 0x000fe200078e18ff */
[--C-:B-----5:R-:W-:Y:S02]  /*0800*/  HADD2.F32 R3, -RZ, R54.reuse.H0_H0 ;  /* 0x20000036ff037230 */ /* 0x120fe40000004100 */
[C---:B------:R-:W-:Y:S01]  /*0810*/  FADD.FTZ R0, -R20.reuse, R25 ;  /* 0x0000001914007221 */ /* 0x040fe20000010100 */
[----:B------:R-:W-:Y:S02]  /*0820*/  HADD2.F32 R49, -RZ, R54.H1_H1 ;  /* 0x30000036ff317230 */ /* 0x000fe40000004100 */
[----:B------:R-:W-:Y:S01]  /*0830*/  FADD.FTZ R2, -R20, R27 ;  /* 0x0000001b14027221 */ /* 0x000fe20000010100 */
[----:B------:R-:W-:Y:S02]  /*0840*/  HADD2.F32 R25, -RZ, R23.H0_H0 ;  /* 0x20000017ff197230 */ /* 0x000fe40000004100 */
[----:B0-----:R-:W-:Y:S01]  /*0850*/  FMUL.FTZ R21, R3, R44 ;  /* 0x0000002c03157220 */ /* 0x001fe20000410000 */
[----:B-1----:R-:W-:Y:S01]  /*0860*/  FMUL.FTZ R0, R43, R0 ;  /* 0x000000002b007220 */ /* 0x002fe20000410000 */
[----:B------:R-:W-:Y:S01]  /*0870*/  FMUL.FTZ R4, R49, R45 ;  /* 0x0000002d31047220 */ /* 0x000fe20000410000 */
[----:B------:R-:W-:Y:S01]  /*0880*/  FMUL.FTZ R2, R43, R2 ;  /* 0x000000022b027220 */ /* 0x000fe20000410000 */
[----:B------:R-:W-:-:S02]  /*0890*/  HADD2.F32 R47, -RZ, R53.H0_H0 ;  /* 0x20000035ff2f7230 */ /* 0x000fc40000004100 */
[----:B------:R-:W-:Y:S01]  /*08a0*/  FFMA.FTZ R21, R0, R21, RZ ;  /* 0x0000001500157223 */ /* 0x000fe200000100ff */
[----:B------:R-:W-:Y:S02]  /*08b0*/  HADD2.F32 R51, -RZ, R55.H0_H0 ;  /* 0x20000037ff337230 */ /* 0x000fe40000004100 */
[----:B------:R-:W-:Y:S01]  /*08c0*/  FADD.FTZ R6, -R20, R25 ;  /* 0x0000001914067221 */ /* 0x000fe20000010100 */
[----:B------:R-:W-:Y:S02]  /*08d0*/  HADD2.F32 R23, -RZ, R23.H1_H1 ;  /* 0x30000017ff177230 */ /* 0x000fe40000004100 */
[----:B------:R-:W-:Y:S01]  /*08e0*/  FFMA.FTZ R21, R2, R4, R21 ;  /* 0x0000000402157223 */ /* 0x000fe20000010015 */
[----:B------:R-:W-:Y:S02]  /*08f0*/  HADD2.F32 R53, -RZ, R53.H1_H1 ;  /* 0x30000035ff357230 */ /* 0x000fe40000004100 */
[----:B------:R-:W-:Y:S01]  /*0900*/  FMUL.FTZ R4, R43, R6 ;  /* 0x000000062b047220 */ /* 0x000fe20000410000 */
[----:B------:R-:W-:-:S02]  /*0910*/  HADD2.F32 R55, -RZ, R55.H1_H1 ;  /* 0x30000037ff377230 */ /* 0x000fc40000004100 */
[----:B------:R-:W-:Y:S01]  /*0920*/  FMUL.FTZ R22, R51, R47 ;  /* 0x0000002f33167220 */ /* 0x000fe20000410000 */
[----:B------:R-:W-:Y:S01]  /*0930*/  FADD.FTZ R6, -R20, R23 ;  /* 0x0000001714067221 */ /* 0x000fe20000010100 */
[----:B------:R-:W-:Y:S01]  /*0940*/  FFMA.FTZ R20, R3, R44, RZ ;  /* 0x0000002c03147223 */ /* 0x000fe200000100ff */
[----:B------:R-:W-:Y:S01]  /*0950*/  FADD.FTZ R23, RZ, R49 ;  /* 0x00000031ff177221 */ /* 0x000fe20000010000 */
[----:B------:R-:W-:Y:S01]  /*0960*/  FFMA.FTZ R21, R4, R22, R21 ;  /* 0x0000001604157223 */ /* 0x000fe20000010015 */
[----:B------:R-:W-:Y:S01]  /*0970*/  FMUL.FTZ R25, R55, R53 ;  /* 0x0000003537197220 */ /* 0x000fe20000410000 */
[----:B------:R-:W-:Y:S01]  /*0980*/  FMUL.FTZ R6, R43, R6 ;  /* 0x000000062b067220 */ /* 0x000fe20000410000 */
[----:B------:R-:W-:Y:S01]  /*0990*/  LOP3.LUT R22, R48, 0x18, RZ, 0xc0, !PT ;  /* 0x0000001830167812 */ /* 0x000fe200078ec0ff */
[----:B------:R-:W-:Y:S01]  /*09a0*/  FFMA.FTZ R20, R49, R45, R20 ;  /* 0x0000002d31147223 */ /* 0x000fe20000010014 */
[----:B------:R-:W-:Y:S01]  /*09b0*/  FADD.FTZ R27, RZ, R51 ;  /* 0x00000033ff1b7221 */ /* 0x000fe20000010000 */
[----:B------:R-:W-:Y:S01]  /*09c0*/  FFMA.FTZ R25, R6, R25, R21 ;  /* 0x0000001906197223 */ /* 0x000fe20000010015 */
[----:B------:R-:W-:Y:S01]  /*09d0*/  LEA R21, R9, UR8, 0x5 ;  /* 0x0000000809157c11 */ /* 0x000fe2000f8e28ff */
[----:B------:R-:W-:Y:S01]  /*09e0*/  FFMA.FTZ R20, R51, R47, R20 ;  /* 0x0000002f33147223 */ /* 0x000fe20000010014 */
[C---:B------:R-:W-:Y:S01]  /*09f0*/  LOP3.LUT R24, R22.reuse, 0x8, RZ, 0x3c, !PT ;  /* 0x0000000816187812 */ /* 0x040fe200078e3cff */
[----:B------:R-:W-:Y:S01]  /*0a00*/  FADD.FTZ R29, RZ, R55 ;  /* 0x00000037ff1d7221 */ /* 0x000fe20000010000 */
[----:B------:R-:W-:Y:S01]  /*0a10*/  LOP3.LUT R26, R22, 0x10, RZ, 0x3c, !PT ;  /* 0x00000010161a7812 */ /* 0x000fe200078e3cff */
[C---:B------:R-:W-:Y:S01]  /*0a20*/  IMAD.IADD R32, R21.reuse, 0x1, R22 ;  /* 0x0000000115207824 */ /* 0x040fe200078e0216 */
[----:B------:R-:W-:Y:S01]  /*0a30*/  IADD3 R33, R21, R24, RZ ;  /* 0x0000001815217210 */ /* 0x000fe20007ffe0ff */
[----:B------:R-:W-:Y:S01]  /*0a40*/  FFMA.FTZ R24, R55, R53, R20 ;  /* 0x0000003537187223 */ /* 0x000fe20000010014 */
[C---:B------:R-:W-:Y:S01]  /*0a50*/  IADD3 R36, R21.reuse, R28, RZ ;  /* 0x0000001c15247210 */ /* 0x040fe20007ffe0ff */
[----:B------:R-:W-:-:S02]  /*0a60*/  IMAD.IADD R35, R21, 0x1, R26 ;  /* 0x0000000115237824 */ /* 0x000fc400078e021a */
[----:B------:R-:W-:Y:S01]  /*0a70*/  FADD.FTZ R21, RZ, R3 ;  /* 0x00000003ff157221 */ /* 0x000fe20000010000 */
[----:B------:R-:W-:Y:S01]  /*0a80*/  FFMA.FTZ R20, R0, R3, RZ ;  /* 0x0000000300147223 */ /* 0x000fe200000100ff */
[----:B------:R0:W-:Y:S01]  /*0a90*/  STS.64 [R12], R24 ;  /* 0x000000180c007388 */ /* 0x0001e20000000a00 */
[----:B------:R-:W-:Y:S01]  /*0aa0*/  FFMA.FTZ R22, R2, R49, RZ ;  /* 0x0000003102167223 */ /* 0x000fe200000100ff */
[----:B------:R-:W-:Y:S01]  /*0ab0*/  FFMA.FTZ R26, R4, R51, RZ ;  /* 0x00000033041a7223 */ /* 0x000fe200000100ff */
[----:B------:R-:W-:Y:S01]  /*0ac0*/  FFMA.FTZ R28, R6, R55, RZ ;  /* 0x00000037061c7223 */ /* 0x000fe200000100ff */
[----:B------:R-:W-:Y:S01]  /*0ad0*/  BAR.SYNC.DEFER_BLOCKING 0x0 ;  /* 0x0000000000007b1d */ /* 0x000fe20000010000 */
[----:B------:R-:W-:-:S05]  /*0ae0*/  IMAD R37, R13, 0x8, R52 ;  /* 0x000000080d257824 */ /* 0x000fca00078e0234 */
[----:B------:R-:W-:Y:S01]  /*0af0*/  ULDC.64 UR8, c[0x0][0x260] ;  /* 0x0000980000087ab9 */ /* 0x000fe20000000a00 */
[----:B0-----:R-:W-:Y:S01]  /*0b00*/  IMAD R24, R15, 0x8, R52 ;  /* 0x000000080f187824 */ /* 0x001fe200078e0234 */
[----:B------:R-:W-:Y:S01]  /*0b10*/  LEA R52, R16, R52, 0x3 ;  /* 0x0000003410347211 */ /* 0x000fe200078e18ff */
[----:B------:R0:W-:Y:S04]  /*0b20*/  STS.64 [R32], R20 ;  /* 0x0000001420007388 */ /* 0x0001e80000000a00 */
[----:B------:R-:W-:Y:S04]  /*0b30*/  STS.64 [R33], R22 ;  /* 0x0000001621007388 */ /* 0x000fe80000000a00 */
[----:B------:R1:W-:Y:S04]  /*0b40*/  STS.64 [R35], R26 ;  /* 0x0000001a23007388 */ /* 0x0003e80000000a00 */
[----:B------:R2:W-:Y:S01]  /*0b50*/  STS.64 [R36], R28 ;  /* 0x0000001c24007388 */ /* 0x0005e20000000a00 */
[----:B------:R-:W-:Y:S01]  /*0b60*/  BAR.SYNC.DEFER_BLOCKING 0x0 ;  /* 0x0000000000007b1d */ /* 0x000fe20000010000 */
[----:B0-----:R-:W-:-:S02]  /*0b70*/  IADD3 R32, P0, R30, R9, RZ ;  /* 0x000000091e207210 */ /* 0x001fc40007f1e0ff */
[----:B-1----:R-:W-:Y:S02]  /*0b80*/  LOP3.LUT R27, R39, 0x3f, R8, 0xf8, !PT ;  /* 0x0000003f271b7812 */ /* 0x002fe400078ef808 */
[C---:B------:R-:W-:Y:S02]  /*0b90*/  LEA.HI.X.SX32 R33, R9.reuse, RZ, 0x1, P0 ;  /* 0x000000ff09217211 */ /* 0x040fe400000f0eff */
[----:B------:R-:W-:Y:S01]  /*0ba0*/  ISETP.GT.U32.AND P0, PT, R9, 0x1f, PT ;  /* 0x0000001f0900780c */ /* 0x000fe20003f04070 */
[----:B------:R-:W-:-:S04]  /*0bb0*/  IMAD.WIDE.U32 R26, R27, 0x500, R32 ;  /* 0x000005001b1a7825 */ /* 0x000fc800078e0020 */
[----:B------:R-:W-:Y:S01]  /*0bc0*/  IMAD.IADD R27, R27, 0x1, R31 ;  /* 0x000000011b1b7824 */ /* 0x000fe200078e021f */
[----:B------:R-:W-:-:S04]  /*0bd0*/  LEA R56, P1, R26, UR8, 0x3 ;  /* 0x000000081a387c11 */ /* 0x000fc8000f8218ff */
[----:B------:R-:W-:Y:S01]  /*0be0*/  LEA.HI.X R57, R26, UR9, R27, 0x3, P1 ;  /* 0x000000091a397c11 */ /* 0x000fe200088f1c1b */
[----:B------:R2:W0:Y:S04]  /*0bf0*/  LDS.64 R20, [R37] ;  /* 0x0000000025147984 */ /* 0x0004280000000a00 */
[----:B------:R2:W1:Y:S04]  /*0c00*/  LDS.64 R22, [R38+0xa00] ;  /* 0x000a000026167984 */ /* 0x0004680000000a00 */
[----:B------:R-:W3:Y:S01]  /*0c10*/  LDS.64 R24, [R24+0x1400] ;  /* 0x0014000018187984 */ /* 0x000ee20000000a00 */
        /* <DEDUP_REMOVED lines=10> */
[----:B------:R-:W-:Y:S01]  /*0cc0*/  SHF.R.S32.HI R27, RZ, 0x1f, R30 ;  /* 0x0000001fff1b7819 */ /* 0x000fe2000001141e */
[C---:B------:R-:W-:Y:S01]  /*0cd0*/  VIADD R39, R30.reuse, 0x18 ;  /* 0x000000181e277836 */ /* 0x040fe20000000000 */
[----:B--2---:R-:W-:Y:S02]  /*0ce0*/  SHF.R.S32.HI R29, RZ, 0x1f, R26 ;  /* 0x0000001fff1d7819 */ /* 0x004fe4000001141a */
[----:B------:R-:W-:Y:S02]  /*0cf0*/  LEA.HI R28, R27, R30, RZ, 0x2 ;  /* 0x0000001e1b1c7211 */ /* 0x000fe400078f10ff */
[----:B------:R-:W-:Y:S02]  /*0d00*/  SHF.R.S32.HI R32, RZ, 0x1f, R31 ;  /* 0x0000001fff207819 */ /* 0x000fe4000001141f */
[----:B------:R-:W-:-:S02]  /*0d10*/  IADD3 R33, R30, 0xc, RZ ;  /* 0x0000000c1e217810 */ /* 0x000fc40007ffe0ff */
[----:B------:R-:W-:Y:S02]  /*0d20*/  LEA.HI R29, R29, R26, RZ, 0x2 ;  /* 0x0000001a1d1d7211 */ /* 0x000fe400078f10ff */
[----:B------:R-:W-:Y:S02]  /*0d30*/  SHF.R.S32.HI R28, RZ, 0x2, R28 ;  /* 0x00000002ff1c7819 */ /* 0x000fe4000001141c */
[----:B------:R-:W-:Y:S01]  /*0d40*/  LEA.HI R27, R32, R31, RZ, 0x2 ;  /* 0x0000001f201b7211 */ /* 0x000fe200078f10ff */
[----:B------:R-:W-:Y:S01]  /*0d50*/  VIADD R31, R30, 0x10 ;  /* 0x000000101e1f7836 */ /* 0x000fe20000000000 */
[----:B------:R-:W-:Y:S02]  /*0d60*/  SHF.R.S32.HI R34, RZ, 0x1f, R33 ;  /* 0x0000001fff227819 */ /* 0x000fe40000011421 */
[----:B------:R-:W-:Y:S01]  /*0d70*/  SHF.R.S32.HI R32, RZ, 0x2, R29 ;  /* 0x00000002ff207819 */ /* 0x000fe2000001141d */
[----:B------:R-:W-:Y:S01]  /*0d80*/  IMAD R29, R28, 0x28, R11 ;  /* 0x000000281c1d7824 */ /* 0x000fe200078e020b */
[----:B------:R-:W-:-:S02]  /*0d90*/  LEA.HI R26, R34, R33, RZ, 0x2 ;  /* 0x00000021221a7211 */ /* 0x000fc400078f10ff */
[----:B------:R-:W-:Y:S01]  /*0da0*/  SHF.R.S32.HI R34, RZ, 0x1f, R31 ;  /* 0x0000001fff227819 */ /* 0x000fe2000001141f */
[----:B------:R-:W-:Y:S01]  /*0db0*/  IMAD R33, R32, 0x28, R11 ;  /* 0x0000002820217824 */ /* 0x000fe200078e020b */
[----:B------:R-:W-:Y:S02]  /*0dc0*/  IADD3 R32, R29, R40, RZ ;  /* 0x000000281d207210 */ /* 0x000fe40007ffe0ff */
[----:B------:R-:W-:Y:S02]  /*0dd0*/  SHF.R.S32.HI R36, RZ, 0x1f, R35 ;  /* 0x0000001fff247819 */ /* 0x000fe40000011423 */
[----:B------:R-:W-:Y:S01]  /*0de0*/  LEA.HI R28, R34, R31, RZ, 0x2 ;  /* 0x0000001f221c7211 */ /* 0x000fe200078f10ff */
[----:B------:R-:W-:Y:S01]  /*0df0*/  IMAD.IADD R34, R40, 0x1, R33 ;  /* 0x0000000128227824 */ /* 0x000fe200078e0221 */
[----:B------:R-:W-:Y:S01]  /*0e00*/  SHF.R.S32.HI R38, RZ, 0x2, R27 ;  /* 0x00000002ff267819 */ /* 0x000fe2000001141b */
[----:B------:R-:W2:Y:S01]  /*0e10*/  LDS.64 R32, [R32] ;  /* 0x0000000020207984 */ /* 0x000ea20000000a00 */
[----:B------:R-:W-:Y:S01]  /*0e20*/  LEA.HI R29, R36, R35, RZ, 0x2 ;  /* 0x00000023241d7211 */ /* 0x000fe200078f10ff */
[----:B------:R-:W-:Y:S01]  /*0e30*/  VIADD R27, R30, 0x24 ;  /* 0x000000241e1b7836 */ /* 0x000fe20000000000 */
[----:B------:R-:W-:Y:S01]  /*0e40*/  SHF.R.S32.HI R54, RZ, 0x1f, R39 ;  /* 0x0000001fff367819 */ /* 0x000fe20000011427 */
[----:B------:R-:W-:Y:S01]  /*0e50*/  IMAD R37, R38, 0x28, R11 ;  /* 0x0000002826257824 */ /* 0x000fe200078e020b */
[C---:B------:R-:W-:Y:S01]  /*0e60*/  IADD3 R36, R30.reuse, 0x20, RZ ;  /* 0x000000201e247810 */ /* 0x040fe20007ffe0ff */
[----:B------:R-:W4:Y:S01]  /*0e70*/  LDS.64 R34, [R34] ;  /* 0x0000000022227984 */ /* 0x000f220000000a00 */
[----:B------:R-:W-:-:S02]  /*0e80*/  IADD3 R31, R30, 0x1c, RZ ;  /* 0x0000001c1e1f7810 */ /* 0x000fc40007ffe0ff */
[----:B------:R-:W-:Y:S02]  /*0e90*/  LEA.HI R30, R54, R39, RZ, 0x2 ;  /* 0x00000027361e7211 */ /* 0x000fe400078f10ff */
[----:B------:R-:W-:Y:S02]  /*0ea0*/  SHF.R.S32.HI R39, RZ, 0x1f, R36 ;  /* 0x0000001fff277819 */ /* 0x000fe40000011424 */
[----:B------:R-:W-:Y:S02]  /*0eb0*/  SHF.R.S32.HI R38, RZ, 0x1f, R27 ;  /* 0x0000001fff267819 */ /* 0x000fe4000001141b */
[----:B------:R-:W-:Y:S02]  /*0ec0*/  IADD3 R37, R40, R37, RZ ;  /* 0x0000002528257210 */ /* 0x000fe40007ffe0ff */
[----:B------:R-:W-:Y:S02]  /*0ed0*/  LEA.HI R36, R39, R36, RZ, 0x2 ;  /* 0x0000002427247211 */ /* 0x000fe400078f10ff */
[----:B------:R-:W-:-:S02]  /*0ee0*/  LEA.HI R39, R38, R27, RZ, 0x2 ;  /* 0x0000001b26277211 */ /* 0x000fc400078f10ff */
[----:B------:R-:W-:Y:S02]  /*0ef0*/  SHF.R.S32.HI R38, RZ, 0x2, R26 ;  /* 0x00000002ff267819 */ /* 0x000fe4000001141a */
[----:B------:R5:W0:Y:S01]  /*0f00*/  LDS.64 R26, [R37] ;  /* 0x00000000251a7984 */ /* 0x000a220000000a00 */
[----:B------:R-:W-:Y:S02]  /*0f10*/  SHF.R.S32.HI R58, RZ, 0x1f, R31 ;  /* 0x0000001fff3a7819 */ /* 0x000fe4000001141f */
[----:B------:R-:W-:Y:S02]  /*0f20*/  SHF.R.S32.HI R28, RZ, 0x2, R28 ;  /* 0x00000002ff1c7819 */ /* 0x000fe4000001141c */
[----:B------:R-:W-:Y:S02]  /*0f30*/  LEA.HI R31, R58, R31, RZ, 0x2 ;  /* 0x0000001f3a1f7211 */ /* 0x000fe400078f10ff */
[----:B------:R-:W-:Y:S01]  /*0f40*/  SHF.R.S32.HI R54, RZ, 0x2, R29 ;  /* 0x00000002ff367819 */ /* 0x000fe2000001141d */
[----:B------:R-:W-:Y:S01]  /*0f50*/  IMAD R29, R38, 0x28, R11 ;  /* 0x00000028261d7824 */ /* 0x000fe200078e020b */
[----:B------:R-:W-:-:S02]  /*0f60*/  SHF.R.S32.HI R30, RZ, 0x2, R30 ;  /* 0x00000002ff1e7819 */ /* 0x000fc4000001141e */
[----:B------:R-:W-:Y:S01]  /*0f70*/  SHF.R.S32.HI R58, RZ, 0x2, R31 ;  /* 0x00000002ff3a7819 */ /* 0x000fe2000001141f */
[----:B------:R-:W-:Y:S01]  /*0f80*/  IMAD R31, R28, 0x28, R11 ;  /* 0x000000281c1f7824 */ /* 0x000fe200078e020b */
[----:B------:R-:W-:Y:S01]  /*0f90*/  SHF.R.S32.HI R60, RZ, 0x2, R39 ;  /* 0x00000002ff3c7819 */ /* 0x000fe20000011427 */
[----:B------:R-:W-:Y:S01]  /*0fa0*/  IMAD.IADD R29, R40, 0x1, R29 ;  /* 0x00000001281d7824 */ /* 0x000fe200078e021d */
[----:B------:R-:W-:Y:S01]  /*0fb0*/  SHF.R.S32.HI R36, RZ, 0x2, R36 ;  /* 0x00000002ff247819 */ /* 0x000fe20000011424 */
[--C-:B------:R-:W-:Y:S01]  /*0fc0*/  IMAD R39, R30, 0x28, R11.reuse ;  /* 0x000000281e277824 */ /* 0x100fe200078e020b */
[----:B------:R-:W-:Y:S01]  /*0fd0*/  IADD3 R30, R40, R31, RZ ;  /* 0x0000001f281e7210 */ /* 0x000fe20007ffe0ff */
[----:B------:R-:W-:Y:S02]  /*0fe0*/  IMAD R59, R54, 0x28, R11 ;  /* 0x00000028363b7824 */ /* 0x000fe400078e020b */
[----:B--2---:R-:W-:Y:S01]  /*0ff0*/  FADD.FTZ R54, RZ, R33 ;  /* 0x00000021ff367221 */ /* 0x004fe20000010000 */
[----:B------:R-:W2:Y:S01]  /*1000*/  LDS.64 R28, [R29] ;  /* 0x000000001d1c7984 */ /* 0x000ea20000000a00 */
[----:B-----5:R-:W-:Y:S01]  /*1010*/  IMAD R37, R58, 0x28, R11 ;  /* 0x000000283a257824 */ /* 0x020fe200078e020b */
[C---:B------:R-:W-:Y:S01]  /*1020*/  IADD3 R58, R40.reuse, R39, RZ ;  /* 0x00000027283a7210 */ /* 0x040fe20007ffe0ff */
[----:B------:R-:W-:Y:S01]  /*1030*/  IMAD.IADD R59, R40, 0x1, R59 ;  /* 0x00000001283b7824 */ /* 0x000fe200078e023b */
[----:B------:R-:W5:Y:S01]  /*1040*/  LDS.64 R30, [R30] ;  /* 0x000000001e1e7984 */ /* 0x000f620000000a00 */
[----:B------:R-:W-:Y:S01]  /*1050*/  FADD.FTZ R39, RZ, R32 ;  /* 0x00000020ff277221 */ /* 0x000fe20000010000 */
[----:B------:R-:W-:-:S02]  /*1060*/  IMAD R41, R36, 0x28, R11 ;  /* 0x0000002824297824 */ /* 0x000fc400078e020b */
[----:B----4-:R-:W-:Y:S01]  /*1070*/  FADD.FTZ R54, R54, R35 ;  /* 0x0000002336367221 */ /* 0x010fe20000010000 */
[----:B------:R-:W4:Y:S01]  /*1080*/  LDS.64 R32, [R59] ;  /* 0x000000003b207984 */ /* 0x000f220000000a00 */
[----:B------:R-:W-:Y:S02]  /*1090*/  IMAD.IADD R36, R40, 0x1, R37 ;  /* 0x0000000128247824 */ /* 0x000fe400078e0225 */
[----:B------:R-:W-:Y:S01]  /*10a0*/  FADD.FTZ R39, R39, R34 ;  /* 0x0000002227277221 */ /* 0x000fe20000010000 */
[----:B------:R-:W-:Y:S01]  /*10b0*/  IMAD R61, R60, 0x28, R11 ;  /* 0x000000283c3d7824 */ /* 0x000fe200078e020b */
[----:B------:R-:W1:Y:S01]  /*10c0*/  LDS.64 R34, [R58] ;  /* 0x000000003a227984 */ /* 0x000e620000000a00 */
[C---:B------:R-:W-:Y:S02]  /*10d0*/  IADD3 R38, R40.reuse, R41, RZ ;  /* 0x0000002928267210 */ /* 0x040fe40007ffe0ff */
[----:B------:R-:W-:Y:S01]  /*10e0*/  IMAD.IADD R40, R40, 0x1, R61 ;  /* 0x0000000128287824 */ /* 0x000fe200078e023d */
[----:B------:R-:W3:Y:S01]  /*10f0*/  LDS.64 R36, [R36] ;  /* 0x0000000024247984 */ /* 0x000ee20000000a00 */
[----:B0-----:R-:W-:-:S04]  /*1100*/  FADD.FTZ R61, R39, R26 ;  /* 0x0000001a273d7221 */ /* 0x001fc80000010000 */
[----:B------:R-:W-:Y:S01]  /*1110*/  LDS.64 R40, [R40] ;  /* 0x0000000028287984 */ /* 0x000fe20000000a00 */
[----:B------:R-:W-:-:S03]  /*1120*/  FADD.FTZ R54, R54, R27 ;  /* 0x0000001b36367221 */ /* 0x000fc60000010000 */
[----:B------:R-:W0:Y:S01]  /*1130*/  LDS.64 R38, [R38] ;  /* 0x0000000026267984 */ /* 0x000e220000000a00 */
[----:B--2---:R-:W-:Y:S01]  /*1140*/  FADD.FTZ R61, R61, R28 ;  /* 0x0000001c3d3d7221 */ /* 0x004fe20000010000 */
[----:B------:R-:W-:-:S03]  /*1150*/  FADD.FTZ R54, R54, R29 ;  /* 0x0000001d36367221 */ /* 0x000fc60000010000 */
[----:B-----5:R-:W-:Y:S01]  /*1160*/  FADD.FTZ R61, R61, R30 ;  /* 0x0000001e3d3d7221 */ /* 0x020fe20000010000 */
[----:B------:R-:W-:-:S03]  /*1170*/  FADD.FTZ R54, R54, R31 ;  /* 0x0000001f36367221 */ /* 0x000fc60000010000 */
[----:B----4-:R-:W-:Y:S01]  /*1180*/  FADD.FTZ R61, R61, R32 ;  /* 0x000000203d3d7221 */ /* 0x010fe20000010000 */
[----:B------:R-:W-:-:S03]  /*1190*/  FADD.FTZ R54, R54, R33 ;  /* 0x0000002136367221 */ /* 0x000fc60000010000 */
[----:B-1----:R-:W-:Y:S01]  /*11a0*/  FADD.FTZ R61, R61, R34 ;  /* 0x000000223d3d7221 */ /* 0x002fe20000010000 */
[----:B------:R-:W-:-:S03]  /*11b0*/  FADD.FTZ R54, R54, R35 ;  /* 0x0000002336367221 */ /* 0x000fc60000010000 */
[----:B---3--:R-:W-:Y:S01]  /*11c0*/  FADD.FTZ R61, R61, R36 ;  /* 0x000000243d3d7221 */ /* 0x008fe20000010000 */
[----:B------:R-:W-:-:S03]  /*11d0*/  FADD.FTZ R54, R54, R37 ;  /* 0x0000002536367221 */ /* 0x000fc60000010000 */
[----:B0-----:R-:W-:Y:S01]  /*11e0*/  FADD.FTZ R61, R61, R38 ;  /* 0x000000263d3d7221 */ /* 0x001fe20000010000 */
[----:B------:R-:W-:-:S03]  /*11f0*/  FADD.FTZ R54, R54, R39 ;  /* 0x0000002736367221 */ /* 0x000fc60000010000 */
[----:B------:R-:W-:Y:S01]  /*1200*/  FADD.FTZ R40, R61, R40 ;  /* 0x000000283d287221 */ /* 0x000fe20000010000 */
[----:B------:R-:W-:-:S07]  /*1210*/  FADD.FTZ R41, R54, R41 ;  /* 0x0000002936297221 */ /* 0x000fce0000010000 */
.L_x_1885:
[----:B------:R-:W-:Y:S05]  /*1220*/  BSYNC B0 ;  /* 0x0000000000007941 */ /* 0x000fea0003800000 */
.L_x_1884:
[----:B------:R-:W-:Y:S01]  /*1230*/  LDS.64 R26, [R52+0x1e00] ;  /* 0x001e0000341a7984 */ /* 0x000fe20000000a00 */
[----:B------:R-:W-:Y:S01]  /*1240*/  LOP3.LUT P1, RZ, R9, 0xffffffe3, RZ, 0xc0, !PT ;  /* 0xffffffe309ff7812 */ /* 0x000fe2000782c0ff */
[----:B------:R-:W-:Y:S02]  /*1250*/  BSSY B0, `(.L_x_1886) ;  /* 0x0000021000007945 */ /* 0x000fe40003800000 */
[----:B--2---:R-:W2:Y:S04]  /*1260*/  SHFL.BFLY PT, R28, R41, 0x2, 0x1f ;  /* 0x0c401f00291c7f89 */ /* 0x004ea800000e0000 */
[----:B------:R-:W4:Y:S01]  /*1270*/  SHFL.BFLY PT, R29, R40, 0x2, 0x1f ;  /* 0x0c401f00281d7f89 */ /* 0x000f2200000e0000 */
[----:B--2---:R-:W-:Y:S01]  /*1280*/  FADD.FTZ R30, R28, R41 ;  /* 0x000000291c1e7221 */ /* 0x004fe20000010000 */
[----:B0-----:R-:W-:Y:S01]  /*1290*/  FADD.FTZ R28, RZ, R21 ;  /* 0x00000015ff1c7221 */ /* 0x001fe20000010000 */
[----:B------:R-:W-:Y:S01]  /*12a0*/  FADD.FTZ R21, RZ, R20 ;  /* 0x00000014ff157221 */ /* 0x000fe20000010000 */
[----:B----4-:R-:W-:-:S02]  /*12b0*/  FADD.FTZ R29, R29, R40 ;  /* 0x000000281d1d7221 */ /* 0x010fc40000010000 */
[----:B-1----:R-:W-:Y:S01]  /*12c0*/  FADD.FTZ R28, R28, R23 ;  /* 0x000000171c1c7221 */ /* 0x002fe20000010000 */
[----:B------:R-:W-:Y:S01]  /*12d0*/  FADD.FTZ R21, R21, R22 ;  /* 0x0000001615157221 */ /* 0x000fe20000010000 */
[----:B------:R-:W0:Y:S02]  /*12e0*/  SHFL.BFLY PT, R31, R30, 0x1, 0x1f ;  /* 0x0c201f001e1f7f89 */ /* 0x000e2400000e0000 */
[----:B---3--:R-:W-:Y:S01]  /*12f0*/  FADD.FTZ R20, R28, R25 ;  /* 0x000000191c147221 */ /* 0x008fe20000010000 */
[----:B------:R-:W-:Y:S01]  /*1300*/  FADD.FTZ R21, R21, R24 ;  /* 0x0000001815157221 */ /* 0x000fe20000010000 */
[----:B------:R-:W1:Y:S01]  /*1310*/  SHFL.BFLY PT, R32, R29, 0x1, 0x1f ;  /* 0x0c201f001d207f89 */ /* 0x000e6200000e0000 */
[----:B------:R-:W-:Y:S01]  /*1320*/  IADD3 R28, P0, R7, 0x5, RZ ;  /* 0x00000005071c7810 */ /* 0x000fe20007f1e0ff */
[----:B------:R-:W-:Y:S01]  /*1330*/  FADD.FTZ R27, R20, R27 ;  /* 0x0000001b141b7221 */ /* 0x000fe20000010000 */
[----:B------:R-:W-:Y:S02]  /*1340*/  FADD.FTZ R26, R21, R26 ;  /* 0x0000001a151a7221 */ /* 0x000fe40000010000 */
[----:B------:R-:W-:-:S02]  /*1350*/  IADD3.X R50, RZ, R50, RZ, P0, !PT ;  /* 0x00000032ff327210 */ /* 0x000fc400007fe4ff */
[----:B------:R-:W-:Y:S01]  /*1360*/  ISETP.GE.U32.AND P0, PT, R28, UR12, PT ;  /* 0x0000000c1c007c0c */ /* 0x000fe2000bf06070 */
[----:B------:R2:W-:Y:S03]  /*1370*/  STG.E.64 desc[UR10][R56.64+0xa000], R26 ;  /* 0x00a0001a38007986 */ /* 0x0005e6000c101b0a */
[----:B------:R-:W-:Y:S01]  /*1380*/  ISETP.GE.AND.EX P0, PT, R50, UR6, PT, P0 ;  /* 0x0000000632007c0c */ /* 0x000fe2000bf06300 */
[----:B0-----:R-:W-:Y:S01]  /*1390*/  FADD.FTZ R21, R30, R31 ;  /* 0x0000001f1e157221 */ /* 0x001fe20000010000 */
[----:B-1----:R-:W-:Y:S01]  /*13a0*/  FADD.FTZ R20, R29, R32 ;  /* 0x000000201d147221 */ /* 0x002fe20000010000 */
[----:B--2---:R-:W-:Y:S10]  /*13b0*/  @P1 BRA `(.L_x_1887) ;  /* 0x0000000000281947 */ /* 0x004ff40003800000 */
[----:B------:R-:W0:Y:S01]  /*13c0*/  LDC R26, c[0x0][0x10] ;  /* 0x00000400ff1a7b82 */ /* 0x000e220000000800 */
[----:B------:R-:W-:-:S05]  /*13d0*/  SHF.R.U32.HI R24, RZ, 0x2, R9 ;  /* 0x00000002ff187819 */ /* 0x000fca0000011609 */
[----:B------:R-:W-:Y:S02]  /*13e0*/  IMAD.SHL.U32 R25, R24, 0x40, RZ ;  /* 0x0000004018197824 */ /* 0x000fe400078e00ff */
[----:B------:R-:W1:Y:S03]  /*13f0*/  LDC.64 R22, c[0x0][0x260] ;  /* 0x00009800ff167b82 */ /* 0x000e660000000a00 */
[----:B------:R-:W-:Y:S01]  /*1400*/  LOP3.LUT R25, R25, 0xffffffc0, R8, 0xe2, !PT ;  /* 0xffffffc019197812 */ /* 0x000fe200078ee208 */
[----:B0-----:R-:W-:-:S05]  /*1410*/  IMAD R24, R26, UR4, R5 ;  /* 0x000000041a187c24 */ /* 0x001fca000f8e0205 */
[----:B------:R-:W-:-:S05]  /*1420*/  LEA R24, R24, R25, 0x9 ;  /* 0x0000001918187211 */ /* 0x000fca00078e48ff */
[----:B------:R-:W-:-:S04]  /*1430*/  IMAD.SHL.U32 R25, R24, 0x2, RZ ;  /* 0x0000000218197824 */ /* 0x000fc800078e00ff */
[----:B-1----:R-:W-:-:S05]  /*1440*/  IMAD.WIDE.U32 R22, R25, 0x4, R22 ;  /* 0x0000000419167825 */ /* 0x002fca00078e0016 */
[----:B------:R0:W-:Y:S02]  /*1450*/  STG.E.64 desc[UR10][R22.64], R20 ;  /* 0x0000001416007986 */ /* 0x0001e4000c101b0a */
.L_x_1887:
[----:B------:R-:W-:Y:S05]  /*1460*/  BSYNC B0 ;  /* 0x0000000000007941 */ /* 0x000fea0003800000 */
.L_x_1886:
[----:B------:R-:W-:Y:S05]  /*1470*/  @P0 BRA `(.L_x_1888) ;  /* 0x0000000000540947 */ /* 0x000fea0003800000 */
[----:B------:R-:W-:Y:S01]  /*1480*/  BAR.SYNC.DEFER_BLOCKING 0x0 ;  /* 0x0000000000007b1d */ /* 0x000fe20000010000 */
[----:B------:R-:W-:-:S13]  /*1490*/  ISETP.NE.AND P0, PT, R9, RZ, PT ;  /* 0x000000ff0900720c */ /* 0x000fda0003f05270 */
[----:B------:R-:W-:Y:S05]  /*14a0*/  @P0 BRA `(.L_x_1889) ;  /* 0x00000000003c0947 */ /* 0x000fea0003800000 */
        /* <DEDUP_REMOVED lines=9> */
.L_x_1890:
[----:B------:R-:W2:Y:S04]  /*1540*/  LD.E.STRONG.GPU R22, desc[UR10][R20.64] ;  /* 0x0000000a14167980 */ /* 0x000ea8000c10f900 */
[----:B--2---:R-:W-:Y:S01]  /*1550*/  CCTL.IVALL ;  /* 0x00000000ff00798f */ /* 0x004fe20002000000 */
[----:B------:R-:W-:Y:S05]  /*1560*/  YIELD ;  /* 0x0000000000007946 */ /* 0x000fea0003800000 */
[----:B-----5:R-:W-:-:S04]  /*1570*/  LOP3.LUT R22, R22, R23, RZ, 0x3c, !PT ;  /* 0x0000001716167212 */ /* 0x020fc800078e3cff */
[----:B------:R-:W-:-:S13]  /*1580*/  ISETP.GT.AND P0, PT, R22, -0x1, PT ;  /* 0xffffffff1600780c */ /* 0x000fda0003f04270 */
[----:B------:R-:W-:Y:S05]  /*1590*/  @P0 BRA `(.L_x_1890) ;  /* 0xfffffffc00e80947 */ /* 0x000fea000383ffff */
.L_x_1889:
[----:B------:R-:W-:Y:S05]  /*15a0*/  WARPSYNC.ALL ;  /* 0x0000000000007948 */ /* 0x000fea0003800000 */
[----:B------:R-:W-:Y:S06]  /*15b0*/  BAR.SYNC.DEFER_BLOCKING 0x0 ;  /* 0x0000000000007b1d */ /* 0x000fec0000010000 */
[----:B------:R-:W-:Y:S05]  /*15c0*/  BRA `(.L_x_1891) ;  /* 0x0000000000607947 */ /* 0x000fea0003800000 */
.L_x_1888:
[----:B------:R-:W-:Y:S01]  /*15d0*/  BAR.SYNC.DEFER_BLOCKING 0x0 ;  /* 0x0000000000007b1d */ /* 0x000fe20000010000 */
[----:B------:R-:W-:-:S13]  /*15e0*/  ISETP.NE.AND P0, PT, R9, RZ, PT ;  /* 0x000000ff0900720c */ /* 0x000fda0003f05270 */
[----:B------:R-:W-:Y:S05]  /*15f0*/  @P0 BRA `(.L_x_1892) ;  /* 0x00000000004c0947 */ /* 0x000fea0003800000 */
[----:B------:R-:W-:Y:S01]  /*1600*/  ULDC.64 UR8, c[0x0][0x268] ;  /* 0x00009a0000087ab9 */ /* 0x000fe20000000a00 */
[----:B0-----:R-:W-:Y:S01]  /*1610*/  IMAD.MOV R21, RZ, RZ, -R5 ;  /* 0x000000ffff157224 */ /* 0x001fe200078e0a05 */
        /* <DEDUP_REMOVED lines=11> */
.L_x_1893:
[----:B------:R-:W2:Y:S04]  /*16d0*/  LD.E.STRONG.GPU R22, desc[UR10][R20.64] ;  /* 0x0000000a14167980 */ /* 0x000ea8000c10f900 */
[----:B--2---:R-:W-:Y:S01]  /*16e0*/  CCTL.IVALL ;  /* 0x00000000ff00798f */ /* 0x004fe20002000000 */
[----:B------:R-:W-:Y:S05]  /*16f0*/  YIELD ;  /* 0x0000000000007946 */ /* 0x000fea0003800000 */
[----:B-----5:R-:W-:-:S04]  /*1700*/  LOP3.LUT R22, R22, R23, RZ, 0x3c, !PT ;  /* 0x0000001716167212 */ /* 0x020fc800078e3cff */
[----:B------:R-:W-:-:S13]  /*1710*/  ISETP.GT.AND P0, PT, R22, -0x1, PT ;  /* 0xffffffff1600780c */ /* 0x000fda0003f04270 */
[----:B------:R-:W-:Y:S05]  /*1720*/  @P0 BRA `(.L_x_1893) ;  /* 0xfffffffc00e80947 */ /* 0x000fea000383ffff */
.L_x_1892:
[----:B------:R-:W-:Y:S05]  /*1730*/  WARPSYNC.ALL ;  /* 0x0000000000007948 */ /* 0x000fea0003800000 */
[----:B------:R-:W-:Y:S06]  /*1740*/  BAR.SYNC.DEFER_BLOCKING 0x0 ;  /* 0x0000000000007b1d */ /* 0x000fec0000010000 */
.L_x_1891:
[----:B------:R-:W-:Y:S01]  /*1750*/  ISETP.GT.U32.AND P0, PT, R9, 0xff, PT ;  /* 0x000000ff0900780c */ /* 0x000fe20003f04070 */
[----:B------:R-:W-:Y:S02]  /*1760*/  IMAD.MOV.U32 R26, RZ, RZ, RZ ;  /* 0x000000ffff1a7224 */ /* 0x000fe400078e00ff */
[----:B------:R-:W-:Y:S01]  /*1770*/  IMAD.SHL.U32 R7, R7, 0x8, RZ ;  /* 0x0000000807077824 */ /* 0x000fe200078e00ff */
[----:B------:R-:W-:Y:S01]  /*1780*/  UIADD3 UR5, UR5, 0x3480, URZ ;  /* 0x0000348005057890 */ /* 0x000fe2000fffe03f */
[----:B------:R-:W-:-:S08]  /*1790*/  ULDC.64 UR8, c[0x0][0x210] ;  /* 0x0000840000087ab9 */ /* 0x000fd00000000a00 */
[----:B0-----:R-:W0:Y:S01]  /*17a0*/  @!P0 LDC R22, c[0x0][0x10] ;  /* 0x00000400ff168b82 */ /* 0x001e220000000800 */
[----:B------:R-:W-:Y:S02]  /*17b0*/  @!P0 LOP3.LUT R23, R48, 0x7fffffc0, RZ, 0xc0, !PT ;  /* 0x7fffffc030178812 */ /* 0x000fe400078ec0ff */
[----:B------:R-:W-:-:S05]  /*17c0*/  @!P0 LOP3.LUT R25, R9, 0x1f, RZ, 0xc0, !PT ;  /* 0x0000001f09198812 */ /* 0x000fca00078ec0ff */
[----:B------:R-:W1:Y:S01]  /*17d0*/  @!P0 LDC.64 R20, c[0x0][0x260] ;  /* 0x00009800ff148b82 */ /* 0x000e620000000a00 */
[----:B0-----:R-:W-:-:S04]  /*17e0*/  @!P0 IMAD R22, R22, UR4, R5 ;  /* 0x0000000416168c24 */ /* 0x001fc8000f8e0205 */
[----:B------:R-:W-:-:S05]  /*17f0*/  @!P0 IMAD R22, R22, 0x200, R23 ;  /* 0x0000020016168824 */ /* 0x000fca00078e0217 */
[----:B------:R-:W-:-:S05]  /*1800*/  @!P0 IADD3 R22, R22, R25, RZ ;  /* 0x0000001916168210 */ /* 0x000fca0007ffe0ff */
[----:B------:R-:W-:-:S05]  /*1810*/  @!P0 IMAD.SHL.U32 R25, R22, 0x2, RZ ;  /* 0x0000000216198824 */ /* 0x000fca00078e00ff */
[C---:B------:R-:W-:Y:S01]  /*1820*/  @!P0 IADD3 R23, R25.reuse, 0x40, RZ ;  /* 0x0000004019178810 */ /* 0x040fe20007ffe0ff */
[----:B-1----:R-:W-:-:S04]  /*1830*/  @!P0 IMAD.WIDE.U32 R24, R25, 0x4, R20 ;  /* 0x0000000419188825 */ /* 0x002fc800078e0014 */
[----:B------:R-:W-:Y:S02]  /*1840*/  @!P0 IMAD.WIDE.U32 R22, R23, 0x4, R20 ;  /* 0x0000000417168825 */ /* 0x000fe400078e0014 */
[----:B------:R-:W2:Y:S04]  /*1850*/  @!P0 LDG.E.64 R20, desc[UR10][R24.64] ;  /* 0x0000000a18148981 */ /* 0x000ea8000c1e1b00 */
[----:B------:R-:W3:Y:S01]  /*1860*/  @!P0 LDG.E.64 R22, desc[UR10][R22.64] ;  /* 0x0000000a16168981 */ /* 0x000ee2000c1e1b00 */
[----:B------:R-:W-:Y:S02]  /*1870*/  ULEA UR5, UR7, UR5, 0x18 ;  /* 0x0000000507057291 */ /* 0x000fe4000f8ec03f */
[----:B------:R-:W-:Y:S01]  /*1880*/  ULOP3.LUT UR4, UR4, 0x1, URZ, 0x3c, !UPT ;  /* 0x0000000104047892 */ /* 0x000fe2000f8e3c3f */
[----:B--2---:R-:W-:Y:S01]  /*1890*/  @!P0 FADD.FTZ R27, RZ, R20 ;  /* 0x00000014ff1b8221 */ /* 0x004fe20000010000 */
[----:B------:R-:W-:Y:S01]  /*18a0*/  HFMA2.MMA R20, -RZ, RZ, 0, 0 ;  /* 0x00000000ff147435 */ /* 0x000fe200000001ff */
[----:B------:R-:W-:-:S02]  /*18b0*/  @!P0 FADD.FTZ R30, RZ, R21 ;  /* 0x00000015ff1e8221 */ /* 0x000fc40000010000 */
[----:B---3--:R-:W-:-:S03]  /*18c0*/  @!P0 FADD.FTZ R26, R22, R27 ;  /* 0x0000001b161a8221 */ /* 0x008fc60000010000 */
[----:B------:R-:W-:Y:S01]  /*18d0*/  @!P0 FADD.FTZ R20, R23, R30 ;  /* 0x0000001e17148221 */ /* 0x000fe20000010000 */
[----:B------:R-:W-:Y:S01]  /*18e0*/  LOP3.LUT P0, RZ, R9, 0xffffff1f, RZ, 0xc0, !PT ;  /* 0xffffff1f09ff7812 */ /* 0x000fe2000780c0ff */
        /* <DEDUP_REMOVED lines=11> */
[----:B------:R-:W-:Y:S02]  /*19a0*/  LOP3.LUT R22, R7, 0x18, RZ, 0xc0, !PT ;  /* 0x0000001807167812 */ /* 0x000fe400078ec0ff */
[----:B------:R-:W-:Y:S01]  /*19b0*/  @!P0 SHF.R.U32.HI R7, RZ, 0x2, R9 ;  /* 0x00000002ff078819 */ /* 0x000fe20000011609 */
[----:B-1----:R-:W-:Y:S01]  /*19c0*/  FADD.FTZ R25, R24, R25 ;  /* 0x0000001918197221 */ /* 0x002fe20000010000 */
[----:B------:R-:W0:Y:S01]  /*19d0*/  SHFL.BFLY PT, R20, R23, 0x2, 0x1f ;  /* 0x0c401f0017147f89 */ /* 0x000e2200000e0000 */
[----:B------:R-:W-:-:S02]  /*19e0*/  IADD3 R17, -R22, R17, RZ ;  /* 0x0000001116117210 */ /* 0x000fc40007ffe1ff */
[----:B------:R-:W-:Y:S01]  /*19f0*/  @!P0 LOP3.LUT R7, R7, 0x3ffffff8, RZ, 0xc0, !PT ;  /* 0x3ffffff807078812 */ /* 0x000fe200078ec0ff */
[----:B------:R-:W1:Y:S01]  /*1a00*/  SHFL.BFLY PT, R26, R25, 0x2, 0x1f ;  /* 0x0c401f00191a7f89 */ /* 0x000e6200000e0000 */
[----:B------:R-:W-:Y:S01]  /*1a10*/  LEA R17, R17, UR5, 0x3 ;  /* 0x0000000511117c11 */ /* 0x000fe2000f8e18ff */
[----:B0-----:R-:W-:Y:S01]  /*1a20*/  FADD.FTZ R20, R23, R20 ;  /* 0x0000001417147221 */ /* 0x001fe20000010000 */
[----:B-1----:R-:W-:-:S04]  /*1a30*/  FADD.FTZ R26, R25, R26 ;  /* 0x0000001a191a7221 */ /* 0x002fc80000010000 */
[----:B------:R-:W0:Y:S04]  /*1a40*/  SHFL.BFLY PT, R21, R20, 0x1, 0x1f ;  /* 0x0c201f0014157f89 */ /* 0x000e2800000e0000 */
[----:B------:R-:W1:Y:S01]  /*1a50*/  SHFL.BFLY PT, R27, R26, 0x1, 0x1f ;  /* 0x0c201f001a1b7f89 */ /* 0x000e6200000e0000 */
[----:B0-----:R-:W-:Y:S01]  /*1a60*/  FADD.FTZ R21, R20, R21 ;  /* 0x0000001514157221 */ /* 0x001fe20000010000 */
[----:B-1----:R-:W-:-:S03]  /*1a70*/  FADD.FTZ R27, R26, R27 ;  /* 0x0000001b1a1b7221 */ /* 0x002fc60000010000 */
[----:B------:R-:W-:Y:S01]  /*1a80*/  @!P0 FMUL.FTZ R20, R21, 9.7656251455191522837e-05 ;  /* 0x38cccccd15148820 */ /* 0x000fe20000410000 */
[----:B------:R-:W-:-:S05]  /*1a90*/  @!P0 FMUL.FTZ R21, R27, 9.7656251455191522837e-05 ;  /* 0x38cccccd1b158820 */ /* 0x000fca0000410000 */
[----:B------:R0:W-:Y:S01]  /*1aa0*/  @!P0 STS.64 [R7+UR5], R20 ;  /* 0x0000001407008988 */ /* 0x0001e20008000a05 */
[----:B------:R-:W-:Y:S01]  /*1ab0*/  BAR.SYNC.DEFER_BLOCKING 0x0 ;  /* 0x0000000000007b1d */ /* 0x000fe20000010000 */
[----:B0-----:R-:W-:-:S05]  /*1ac0*/  IMAD.MOV.U32 R7, RZ, RZ, R28 ;  /* 0x000000ffff077224 */ /* 0x001fca00078e001c */
[----:B------:R-:W0:Y:S02]  /*1ad0*/  LDS.64 R22, [R17] ;  /* 0x0000000011167984 */ /* 0x000e240000000a00 */
[--C-:B0-----:R-:W-:Y:S01]  /*1ae0*/  FFMA.FTZ R3, R3, R44, -R22.reuse ;  /* 0x0000002c03037223 */ /* 0x101fe20000010816 */
[--C-:B------:R-:W-:Y:S01]  /*1af0*/  FFMA.FTZ R45, R49, R45, -R22.reuse ;  /* 0x0000002d312d7223 */ /* 0x100fe20000010816 */
[--C-:B------:R-:W-:Y:S01]  /*1b00*/  FFMA.FTZ R47, R51, R47, -R22.reuse ;  /* 0x0000002f332f7223 */ /* 0x100fe20000010816 */
[----:B------:R-:W-:Y:S01]  /*1b10*/  FFMA.FTZ R53, R55, R53, -R22 ;  /* 0x0000003537357223 */ /* 0x000fe20000010816 */
[-C--:B------:R-:W-:Y:S01]  /*1b20*/  FFMA.FTZ R0, R0, -R23.reuse, R3 ;  /* 0x8000001700007223 */ /* 0x080fe20000010003 */
[-C--:B------:R-:W-:Y:S01]  /*1b30*/  FFMA.FTZ R2, R2, -R23.reuse, R45 ;  /* 0x8000001702027223 */ /* 0x080fe2000001002d */
[-C--:B------:R-:W-:Y:S01]  /*1b40*/  FFMA.FTZ R4, R4, -R23.reuse, R47 ;  /* 0x8000001704047223 */ /* 0x080fe2000001002f */
[----:B------:R-:W-:Y:S01]  /*1b50*/  FFMA.FTZ R6, R6, -R23, R53 ;  /* 0x8000001706067223 */ /* 0x000fe20000010035 */
[C---:B------:R-:W-:Y:S01]  /*1b60*/  FMUL.FTZ R0, R43.reuse, R0 ;  /* 0x000000002b007220 */ /* 0x040fe20000410000 */
[C---:B------:R-:W-:Y:S01]  /*1b70*/  FMUL.FTZ R3, R43.reuse, R2 ;  /* 0x000000022b037220 */ /* 0x040fe20000410000 */
[C---:B------:R-:W-:Y:S01]  /*1b80*/  FMUL.FTZ R4, R43.reuse, R4 ;  /* 0x000000042b047220 */ /* 0x040fe20000410000 */
[----:B------:R-:W-:Y:S01]  /*1b90*/  FMUL.FTZ R43, R43, R6 ;  /* 0x000000062b2b7220 */ /* 0x000fe20000410000 */
[----:B------:R-:W-:-:S02]  /*1ba0*/  IADD3 R2, P0, R19, UR8, RZ ;  /* 0x0000000813027c10 */ /* 0x000fc4000ff1e0ff */
[----:B------:R-:W-:Y:S02]  /*1bb0*/  F2FP.F16.F32.PACK_AB R0, R3, R0 ;  /* 0x000000000300723e */ /* 0x000fe400000000ff */
[----:B------:R-:W-:Y:S02]  /*1bc0*/  F2FP.F16.F32.PACK_AB R4, R43, R4 ;  /* 0x000000042b04723e */ /* 0x000fe400000000ff */
[----:B------:R-:W-:Y:S02]  /*1bd0*/  IADD3.X R3, R42, UR9, RZ, P0, !PT ;  /* 0x000000092a037c10 */ /* 0x000fe400087fe4ff */
[----:B------:R-:W-:Y:S02]  /*1be0*/  PRMT R6, R0, 0x7632, R6 ;  /* 0x0000763200067816 */ /* 0x000fe40000000006 */
[----:B------:R-:W-:Y:S01]  /*1bf0*/  PRMT R17, R4, 0x7632, R17 ;  /* 0x0000763204117816 */ /* 0x000fe20000000011 */
[----:B------:R1:W-:Y:S01]  /*1c00*/  STG.E.U16 desc[UR10][R2.64], R0 ;  /* 0x0000000002007986 */ /* 0x0003e2000c10150a */
[----:B------:R-:W-:-:S03]  /*1c10*/  ISETP.GE.U32.AND P0, PT, R28, UR12, PT ;  /* 0x0000000c1c007c0c */ /* 0x000fc6000bf06070 */
[----:B------:R1:W-:Y:S01]  /*1c20*/  STG.E.U16 desc[UR10][R2.64+0x2], R6 ;  /* 0x0000020602007986 */ /* 0x0003e2000c10150a */
[----:B------:R-:W-:-:S03]  /*1c30*/  ISETP.GE.AND.EX P0, PT, R50, UR6, PT, P0 ;  /* 0x0000000632007c0c */ /* 0x000fc6000bf06300 */
[----:B------:R1:W-:Y:S04]  /*1c40*/  STG.E.U16 desc[UR10][R2.64+0x4], R4 ;  /* 0x0000040402007986 */ /* 0x0003e8000c10150a */
[----:B------:R1:W-:Y:S06]  /*1c50*/  STG.E.U16 desc[UR10][R2.64+0x6], R17 ;  /* 0x0000061102007986 */ /* 0x0003ec000c10150a */
[----:B------:R-:W-:Y:S05]  /*1c60*/  @!P0 BRA `(.L_x_1894) ;  /* 0xffffffe800188947 */ /* 0x000fea000383ffff */
.L_x_1883:
[----:B------:R-:W-:-:S05]  /*1c70*/  LEA R5, R5, R8, 0x6 ;  /* 0x0000000805057211 */ /* 0x000fca00078e30ff */
[----:B------:R-:W-:-:S05]  /*1c80*/  IMAD.SHL.U32 R16, R5, 0x20, RZ ;  /* 0x0000002005107824 */ /* 0x000fca00078e00ff */
[----:B------:R-:W-:-:S13]  /*1c90*/  ISETP.GT.AND P0, PT, R16, 0x4ff, PT ;  /* 0x000004ff1000780c */ /* 0x000fda0003f04270 */
[----:B------:R-:W-:Y:S05]  /*1ca0*/  @P0 EXIT ;  /* 0x000000000000094d */ /* 0x000fea0003800000 */
[----:B-1----:R-:W1:Y:S01]  /*1cb0*/  S2R R0, SR_TID.X ;  /* 0x0000000000007919 */ /* 0x002e620000002100 */
[----:B------:R-:W0:Y:S01]  /*1cc0*/  LDC.64 R4, c[0x0][0x258] ;  /* 0x00009600ff047b82 */ /* 0x000e220000000a00 */
        /* <DEDUP_REMOVED lines=13> */
[----:B------:R-:W-:Y:S02]  /*1da0*/  MOV R14, R13 ;  /* 0x0000000d000e7202 */ /* 0x000fe40000000f00 */
[----:B------:R-:W-:Y:S01]  /*1db0*/  IADD3 R8, R10, R11, RZ ;  /* 0x0000000b0a087210 */ /* 0x000fe20007ffe0ff */
[----:B------:R-:W-:Y:S01]  /*1dc0*/  IMAD.X R15, RZ, RZ, RZ, P0 ;  /* 0x000000ffff0f7224 */ /* 0x000fe200000e06ff */
[----:B------:R-:W-:Y:S01]  /*1dd0*/  IADD3 RZ, P0, R9, R12, RZ ;  /* 0x0000000c09ff7210 */ /* 0x000fe20007f1e0ff */
[----:B------:R-:W-:Y:S02]  /*1de0*/  IMAD.MOV.U32 R9, RZ, RZ, R16 ;  /* 0x000000ffff097224 */ /* 0x000fe400078e0010 */
        /* <DEDUP_REMOVED lines=8> */
[----:B------:R-:W-:Y:S01]  /*1e70*/  LOP3.LUT R11, R0, 0xf, RZ, 0xc0, !PT ;  /* 0x0000000f000b7812 */ /* 0x000fe200078ec0ff */
[----:B------:R-:W-:Y:S01]  /*1e80*/  IMAD.X R48, RZ, RZ, RZ, P2 ;  /* 0x000000ffff307224 */ /* 0x000fe200010e06ff */
[----:B------:R-:W-:-:S02]  /*1e90*/  IADD3.X R14, RZ, RZ, RZ, P0, !PT ;  /* 0x000000ffff0e7210 */ /* 0x000fc400007fe4ff */
[----:B------:R-:W-:Y:S02]  /*1ea0*/  IADD3.X R15, RZ, RZ, RZ, P1, !PT ;  /* 0x000000ffff0f7210 */ /* 0x000fe40000ffe4ff */
[----:B------:R-:W-:Y:S02]  /*1eb0*/  LOP3.LUT R49, R49, 0x3, RZ, 0xc0, !PT ;  /* 0x0000000331317812 */ /* 0x000fe400078ec0ff */
[----:B------:R-:W-:-:S07]  /*1ec0*/  LOP3.LUT R50, R50, 0x3, RZ, 0xc0, !PT ;  /* 0x0000000332327812 */ /* 0x000fce00078ec0ff */
.L_x_1911:
        /* <DEDUP_REMOVED lines=10> */
[----:B------:R-:W-:Y:S01]  /*1f70*/  ISETP.NE.AND.EX P1, PT, RZ, RZ, PT, P1 ;  /* 0x000000ffff00720c */ /* 0x000fe20003f25310 */
[----:B------:R-:W-:Y:S01]  /*1f80*/  IMAD.MOV.U32 R51, RZ, RZ, RZ ;  /* 0x000000ffff337224 */ /* 0x000fe200078e00ff */
[----:B------:R-:W-:Y:S02]  /*1f90*/  ISETP.GE.U32.AND P0, PT, R5, 0x1e, PT ;  /* 0x0000001e0500780c */ /* 0x000fe40003f06070 */
[----:B------:R-:W-:Y:S02]  /*1fa0*/  IADD3 R16, P2, R16, R9, RZ ;  /* 0x0000000910107210 */ /* 0x000fe40007f5e0ff */
[----:B------:R-:W-:-:S02]  /*1fb0*/  ISETP.GE.U32.AND.EX P0, PT, R6, RZ, PT, P0 ;  /* 0x000000ff0600720c */ /* 0x000fc40003f06100 */
        /* <DEDUP_REMOVED lines=22> */
[----:B------:R-:W-:Y:S01]  /*2120*/  @P1 MOV R52, R13 ;  /* 0x0000000d00341202 */ /* 0x000fe20000000f00 */
[----:B------:R-:W-:Y:S02]  /*2130*/  @P1 IMAD.MOV.U32 R53, RZ, RZ, R48 ;  /* 0x000000ffff351224 */ /* 0x000fe400078e0030 */
[----:B--2---:R-:W-:Y:S01]  /*2140*/  FADD.FTZ R51, R51, R20 ;  /* 0x0000001433337221 */ /* 0x004fe20000010000 */
[----:B------:R-:W-:-:S03]  /*2150*/  FADD.FTZ R54, R54, R21 ;  /* 0x0000001536367221 */ /* 0x000fc60000010000 */
[----:B---3--:R-:W-:Y:S01]  /*2160*/  @P1 FADD.FTZ R51, R51, R22 ;  /* 0x0000001633331221 */ /* 0x008fe20000010000 */
[----:B------:R-:W-:-:S07]  /*2170*/  @P1 FADD.FTZ R54, R54, R23 ;  /* 0x0000001736361221 */ /* 0x000fce0000010000 */
.L_x_1898:
[----:B------:R-:W-:Y:S05]  /*2180*/  BSYNC B1 ;  /* 0x0000000000017941 */ /* 0x000fea0003800000 */
.L_x_1897:
[----:B------:R-:W-:Y:S05]  /*2190*/  @!P0 BRA `(.L_x_1896) ;  /* 0x0000000400fc8947 */ /* 0x000fea0003800000 */
[C---:B------:R-:W-:Y:S01]  /*21a0*/  SHF.L.U64.HI R17, R16.reuse, 0x1, R17 ;  /* 0x0000000110117819 */ /* 0x040fe20000010211 */
[C---:B------:R-:W-:Y:S01]  /*21b0*/  IMAD R19, R53.reuse, 0xa00, RZ ;  /* 0x00000a0035137824 */ /* 0x040fe200078e02ff */
[----:B------:R-:W-:Y:S01]  /*21c0*/  SHF.L.U32 R16, R16, 0x1, RZ ;  /* 0x0000000110107819 */ /* 0x000fe200000006ff */
[----:B------:R-:W-:Y:S01]  /*21d0*/  ULDC.64 UR4, c[0x0][0x260] ;  /* 0x0000980000047ab9 */ /* 0x000fe20000000a00 */
[C---:B------:R-:W-:Y:S01]  /*21e0*/  IADD3 R18, P2, -R52.reuse, R3, RZ ;  /* 0x0000000334127210 */ /* 0x040fe20007f5e1ff */
[----:B------:R-:W-:Y:S02]  /*21f0*/  BSSY B1, `(.L_x_1899) ;  /* 0x0000046000017945 */ /* 0x000fe40003800000 */
[----:B------:R-:W-:Y:S01]  /*2200*/  IMAD.WIDE.U32 R16, R52, 0xa00, R16 ;  /* 0x00000a0034107825 */ /* 0x000fe200078e0010 */
[----:B------:R-:W-:Y:S02]  /*2210*/  ISETP.GT.U32.AND P0, PT, R18, 0x78, PT ;  /* 0x000000781200780c */ /* 0x000fe40003f04070 */
[----:B------:R-:W-:Y:S01]  /*2220*/  IADD3.X R18, ~R53, R4, RZ, P2, !PT ;  /* 0x0000000435127210 */ /* 0x000fe200017fe5ff */
[----:B------:R-:W-:Y:S01]  /*2230*/  IMAD.IADD R17, R17, 0x1, R19 ;  /* 0x0000000111117824 */ /* 0x000fe200078e0213 */
        /* <DEDUP_REMOVED lines=10> */
.L_x_1901:
        /* <DEDUP_REMOVED lines=55> */
.L_x_1900:
[----:B------:R-:W-:Y:S05]  /*2650*/  BSYNC B1 ;  /* 0x0000000000017941 */ /* 0x000fea0003800000 */
.L_x_1899:
        /* <DEDUP_REMOVED lines=35> */
.L_x_1903:
[----:B------:R-:W-:Y:S05]  /*2890*/  BSYNC B1 ;  /* 0x0000000000017941 */ /* 0x000fea0003800000 */
.L_x_1902:
        /* <DEDUP_REMOVED lines=15> */
.L_x_1896:
[----:B------:R-:W-:Y:S05]  /*2990*/  BSYNC B0 ;  /* 0x0000000000007941 */ /* 0x000fea0003800000 */
.L_x_1895:
        /* <DEDUP_REMOVED lines=14> */
[----:B0-----:R-:W-:-:S11]  /*2a80*/  IMAD.MOV.U32 R16, RZ, RZ, R7 ;  /* 0x000000ffff107224 */ /* 0x001fd600078e0007 */
        /* <DEDUP_REMOVED lines=18> */
[----:B------:R-:W-:Y:S01]  /*2bb0*/  IMAD.MOV.U32 R26, RZ, RZ, 0xffff ;  /* 0x0000ffffff1a7424 */ /* 0x000fe200078e00ff */
[----:B------:R-:W-:Y:S02]  /*2bc0*/  MOV R28, 0xffff ;  /* 0x0000ffff001c7802 */ /* 0x000fe40000000f00 */
        /* <DEDUP_REMOVED lines=15> */
.L_x_1920:
[----:B------:R-:W0:Y:S01]  /*2cc0*/  LDC.64 R18, c[0x0][0x218] ;  /* 0x00008600ff127b82 */ /* 0x000e220000000a00 */
[----:B------:R-:W-:Y:S01]  /*2cd0*/  ISETP.NE.AND P1, PT, R11, RZ, PT ;  /* 0x000000ff0b00720c */ /* 0x000fe20003f25270 */
[----:B--2---:R-:W-:Y:S01]  /*2ce0*/  FADD.FTZ R32, R16, R32 ;  /* 0x0000002010207221 */ /* 0x004fe20000010000 */
[----:B------:R-:W-:Y:S02]  /*2cf0*/  LEA.HI R17, R0, R9, RZ, 0x1c ;  /* 0x0000000900117211 */ /* 0x000fe400078fe0ff */
[----:B------:R-:W-:-:S03]  /*2d00*/  ISETP.NE.AND P2, PT, R49, 0x1, PT ;  /* 0x000000013100780c */ /* 0x000fc60003f45270 */
[----:B------:R-:W1:Y:S06]  /*2d10*/  LDC.64 R20, c[0x0][0x220] ;  /* 0x00008800ff147b82 */ /* 0x000e6c0000000a00 */
[----:B------:R-:W-:Y:S02]  /*2d20*/  @!P1 F2FP.F16.F32.PACK_AB R16, RZ, R22 ;  /* 0x00000016ff10923e */ /* 0x000fe400000000ff */
[----:B------:R-:W-:Y:S01]  /*2d30*/  @!P1 F2FP.F16.F32.PACK_AB R22, RZ, R32 ;  /* 0x00000020ff16923e */ /* 0x000fe200000000ff */
        /* <DEDUP_REMOVED lines=39> */
.L_x_1930:
[----:B--2---:R-:W-:Y:S01]  /*2fb0*/  FADD.FTZ R17, R16, R32 ;  /* 0x0000002010117221 */ /* 0x004fe20000010000 */
[----:B------:R-:W-:Y:S02]  /*2fc0*/  @!P1 F2FP.F16.F32.PACK_AB R16, RZ, R26 ;  /* 0x0000001aff10923e */ /* 0x000fe400000000ff */
[----:B------:R-:W-:Y:S02]  /*2fd0*/  ISETP.NE.AND P2, PT, R49, 0x2, PT ;  /* 0x000000023100780c */ /* 0x000fe40003f45270 */
[----:B------:R-:W-:Y:S02]  /*2fe0*/  PRMT R22, R16, 0x7610, R22 ;  /* 0x0000761010167816 */ /* 0x000fe40000000016 */
[----:B------:R-:W-:Y:S02]  /*2ff0*/  @!P1 F2FP.F16.F32.PACK_AB R17, RZ, R17 ;  /* 0x00000011ff11923e */ /* 0x000fe400000000ff */
        /* <DEDUP_REMOVED lines=36> */
.L_x_1940:
[----:B--2---:R-:W-:Y:S01]  /*3240*/  FADD.FTZ R17, R16, R32 ;  /* 0x0000002010117221 */ /* 0x004fe20000010000 */
[----:B------:R-:W-:-:S04]  /*3250*/  @!P1 F2FP.F16.F32.PACK_AB R16, RZ, R26 ;  /* 0x0000001aff10923e */ /* 0x000fc800000000ff */
[----:B------:R-:W-:Y:S02]  /*3260*/  PRMT R22, R16, 0x7610, R22 ;  /* 0x0000761010167816 */ /* 0x000fe40000000016 */
[----:B------:R-:W-:Y:S02]  /*3270*/  @!P1 F2FP.F16.F32.PACK_AB R17, RZ, R17 ;  /* 0x00000011ff11923e */ /* 0x000fe400000000ff */
[----:B------:R-:W-:Y:S01]  /*3280*/  LEA.HI R16, R0, 0x3c, RZ, 0x1c ;  /* 0x0000003c00107811 */ /* 0x000fe200078fe0ff */
[----:B------:R2:W-:Y:S04]  /*3290*/  @!P1 STG.E.U16 desc[UR10][R18.64+0x50], R22 ;  /* 0x0000501612009986 */ /* 0x0005e8000c10150a */
[----:B------:R2:W-:Y:S02]  /*32a0*/  @!P1 STG.E.U16 desc[UR10][R20.64+0x50], R17 ;  /* 0x0000501114009986 */ /* 0x0005e4000c10150a */
.L_x_1906:
[----:B------:R-:W-:Y:S05]  /*32b0*/  BSYNC B0 ;  /* 0x0000000000007941 */ /* 0x000fea0003800000 */
.L_x_1905:
        /* <DEDUP_REMOVED lines=125> */
[----:B------:R-:W-:Y:S01]  /*3a90*/  @!P0 F2FP.F16.F32.PACK_AB R32, RZ, R19 ;  /* 0x00000013ff20823e */ /* 0x000fe200000000ff */
[----:B------:R-:W-:Y:S01]  /*3aa0*/  FADD.FTZ R46, R18, R17 ;  /* 0x00000011122e7221 */ /* 0x000fe20000010000 */
[----:B------:R-:W5:Y:S01]  /*3ab0*/  @!P0 LDC.64 R20, c[0x0][0x220] ;  /* 0x00008800ff148b82 */ /* 0x000f620000000a00 */
[C---:B---3--:R-:W-:Y:S01]  /*3ac0*/  @!P0 IMAD.WIDE R24, R43.reuse, 0x2, R24 ;  /* 0x000000022b188825 */ /* 0x048fe200078e0218 */
[----:B------:R-:W3:Y:S03]  /*3ad0*/  SHFL.BFLY PT, R34, R33, 0x2, 0x101f ;  /* 0x0c501f0021227f89 */ /* 0x000ee600000e0000 */
[----:B--2---:R-:W-:Y:S01]  /*3ae0*/  FADD.FTZ R40, R40, R41 ;  /* 0x0000002928287221 */ /* 0x004fe20000010000 */
[----:B------:R-:W-:Y:S01]  /*3af0*/  @!P0 F2FP.F16.F32.PACK_AB R46, RZ, R46 ;  /* 0x0000002eff2e823e */ /* 0x000fe200000000ff */
[----:B------:R-:W-:Y:S01]  /*3b00*/  @!P0 IMAD.WIDE R22, R43, 0x2, R22 ;  /* 0x000000022b168825 */ /* 0x000fe200078e0216 */
[----:B------:R-:W2:Y:S03]  /*3b10*/  @!P0 LDC.64 R18, c[0x0][0x218] ;  /* 0x00008600ff128b82 */ /* 0x000ea60000000a00 */
[----:B0-----:R-:W-:Y:S01]  /*3b20*/  FADD.FTZ R36, R37, R36 ;  /* 0x0000002425247221 */ /* 0x001fe20000010000 */
[----:B------:R-:W-:Y:S01]  /*3b30*/  MOV R37, 0xffff ;  /* 0x0000ffff00257802 */ /* 0x000fe20000000f00 */
[----:B-1----:R-:W-:Y:S01]  /*3b40*/  FADD.FTZ R35, R38, R35 ;  /* 0x0000002326237221 */ /* 0x002fe20000010000 */
[----:B------:R-:W-:Y:S01]  /*3b50*/  @!P0 F2FP.F16.F32.PACK_AB R28, RZ, R40 ;  /* 0x00000028ff1c823e */ /* 0x000fe200000000ff */
        /* <DEDUP_REMOVED lines=9> */
[----:B-1----:R-:W-:Y:S01]  /*3bf0*/  @!P0 F2FP.F16.F32.PACK_AB R27, RZ, R35 ;  /* 0x00000023ff1b823e */ /* 0x002fe200000000ff */
[C---:B--2---:R-:W-:Y:S01]  /*3c00*/  @!P0 IMAD.WIDE R18, R43.reuse, 0x2, R18 ;  /* 0x000000022b128825 */ /* 0x044fe200078e0212 */
[----:B------:R-:W-:Y:S02]  /*3c10*/  MOV R32, 0xffff ;  /* 0x0000ffff00207802 */ /* 0x000fe40000000f00 */
[----:B----4-:R-:W-:Y:S02]  /*3c20*/  @!P0 F2FP.F16.F32.PACK_AB R25, RZ, R36 ;  /* 0x00000024ff19823e */ /* 0x010fe400000000ff */
[----:B------:R-:W-:Y:S02]  /*3c30*/  @!P0 F2FP.F16.F32.PACK_AB R35, RZ, R39 ;  /* 0x00000027ff23823e */ /* 0x000fe400000000ff */
[----:B------:R1:W2:Y:S01]  /*3c40*/  SHFL.BFLY PT, R32, R33, 0x1, 0x101f ;  /* 0x0c301f0021207f89 */ /* 0x0002a200000e0000 */
[----:B0-----:R-:W-:-:S03]  /*3c50*/  @!P0 IMAD.WIDE R16, R43, 0x2, R16 ;  /* 0x000000022b108825 */ /* 0x001fc600078e0210 */
[----:B------:R1:W-:Y:S04]  /*3c60*/  @!P0 STG.E.U16 desc[UR10][R22.64+0x28], R25 ;  /* 0x0000281916008986 */ /* 0x0003e8000c10150a */
[----:B------:R1:W-:Y:S04]  /*3c70*/  @!P0 STG.E.U16 desc[UR10][R20.64+0x28], R27 ;  /* 0x0000281b14008986 */ /* 0x0003e8000c10150a */
[----:B------:R1:W-:Y:S01]  /*3c80*/  @!P0 STG.E.U16 desc[UR10][R18.64+0x50], R28 ;  /* 0x0000501c12008986 */ /* 0x0003e2000c10150a */
[----:B---3--:R-:W-:-:S03]  /*3c90*/  FADD.FTZ R37, R44, R37 ;  /* 0x000000252c257221 */ /* 0x008fc60000010000 */
[----:B------:R1:W-:Y:S04]  /*3ca0*/  @!P0 STG.E.U16 desc[UR10][R16.64+0x50], R35 ;  /* 0x0000502310008986 */ /* 0x0003e8000c10150a */
.L_x_1974:
[----:B-1----:R-:W0:Y:S01]  /*3cb0*/  @!P0 LDC.64 R16, c[0x0][0x218] ;  /* 0x00008600ff108b82 */ /* 0x002e220000000a00 */
[----:B--2---:R-:W-:Y:S01]  /*3cc0*/  FADD.FTZ R21, R33, R32 ;  /* 0x0000002021157221 */ /* 0x004fe20000010000 */
[----:B------:R-:W-:-:S04]  /*3cd0*/  @!P0 F2FP.F16.F32.PACK_AB R20, RZ, R37 ;  /* 0x00000025ff14823e */ /* 0x000fc800000000ff */
[----:B------:R-:W-:Y:S02]  /*3ce0*/  @!P0 F2FP.F16.F32.PACK_AB R21, RZ, R21 ;  /* 0x00000015ff15823e */ /* 0x000fe400000000ff */
[----:B------:R-:W1:Y:S01]  /*3cf0*/  @!P0 LDC.64 R18, c[0x0][0x220] ;  /* 0x00008800ff128b82 */ /* 0x000e620000000a00 */
[----:B0-----:R-:W-:-:S05]  /*3d00*/  @!P0 IMAD.WIDE R16, R43, 0x2, R16 ;  /* 0x000000022b108825 */ /* 0x001fca00078e0210 */
[----:B------:R3:W-:Y:S01]  /*3d10*/  @!P0 STG.E.U16 desc[UR10][R16.64+0x78], R20 ;  /* 0x0000781410008986 */ /* 0x0007e2000c10150a */
[----:B-1----:R-:W-:-:S05]  /*3d20*/  @!P0 IMAD.WIDE R18, R43, 0x2, R18 ;  /* 0x000000022b128825 */ /* 0x002fca00078e0212 */
[----:B------:R3:W-:Y:S02]  /*3d30*/  @!P0 STG.E.U16 desc[UR10][R18.64+0x78], R21 ;  /* 0x0000781512008986 */ /* 0x0007e4000c10150a */
.L_x_1904:
[----:B------:R-:W-:Y:S05]  /*3d40*/  WARPSYNC.ALL ;  /* 0x0000000000007948 */ /* 0x000fea0003800000 */
[----:B------:R-:W-:Y:S01]  /*3d50*/  BAR.SYNC.DEFER_BLOCKING 0x0 ;  /* 0x0000000000007b1d */ /* 0x000fe20000010000 */
[C---:B------:R-:W-:Y:S01]  /*3d60*/  ISETP.GE.AND P0, PT, R9.reuse, -0x2300, PT ;  /* 0xffffdd000900780c */ /* 0x040fe20003f06270 */
[----:B------:R-:W-:-:S12]  /*3d70*/  VIADD R9, R9, 0x2800 ;  /* 0x0000280009097836 */ /* 0x000fd80000000000 */
[----:B------:R-:W-:Y:S05]  /*3d80*/  @!P0 BRA `(.L_x_1911) ;  /* 0xffffffe000508947 */ /* 0x000fea000383ffff */
[----:B------:R-:W-:Y:S05]  /*3d90*/  EXIT ;  /* 0x000000000000794d */ /* 0x000fea0003800000 */
.L_x_1907:
[----:B------:R-:W-:Y:S01]  /*3da0*/  HFMA2.MMA R30, -RZ, RZ, 0, 4.76837158203125e-07 ;  /* 0x00000008ff1e7435 */ /* 0x000fe200000001ff */
[----:B-1----:R-:W-:Y:S01]  /*3db0*/  MOV R31, R16 ;  /* 0x00000010001f7202 */ /* 0x002fe20000000f00 */
[----:B------:R-:W-:Y:S01]  /*3dc0*/  IMAD.MOV.U32 R29, RZ, RZ, 0x101f ;  /* 0x0000101fff1d7424 */ /* 0x000fe200078e00ff */
[----:B------:R-:W-:-:S08]  /*3dd0*/  MOV R28, 0xffff ;  /* 0x0000ffff001c7802 */ /* 0x000fd00000000f00 */
[----:B0-2---:R-:W-:Y:S05]  /*3de0*/  WARPSYNC.COLLECTIVE R28, `(.L_x_1912) ;  /* 0x000000001c087348 */ /* 0x005fea0003c00000 */
[----:B------:R1:W3:Y:S02]  /*3df0*/  SHFL.BFLY P2, R32, R31, R30, R29 ;  /* 0x0c00001e1f207389 */ /* 0x0002e4000004001d */
[----:B0123--:R-:W-:Y:S01]  /*3e00*/  ENDCOLLECTIVE ;  /* 0x000000000000791b */ /* 0x00ffe20003800000 */
.L_x_1912:
[----:B------:R-:W-:Y:S01]  /*3e10*/  IMAD.MOV.U32 R31, RZ, RZ, R17 ;  /* 0x000000ffff1f7224 */ /* 0x000fe200078e0011 */
[----:B------:R-:W-:-:S07]  /*3e20*/  MOV R19, R32 ;  /* 0x0000002000137202 */ /* 0x000fce0000000f00 */
[----:B------:R-:W-:Y:S05]  /*3e30*/  WARPSYNC.COLLECTIVE R28, `(.L_x_1913) ;  /* 0x000000001c087348 */ /* 0x000fea0003c00000 */
[----:B------:R0:W1:Y:S02]  /*3e40*/  SHFL.BFLY P2, R32, R31, R30, R29 ;  /* 0x0c00001e1f207389 */ /* 0x000064000004001d */
[----:B01----:R-:W-:Y:S01]  /*3e50*/  ENDCOLLECTIVE ;  /* 0x000000000000791b */ /* 0x003fe20003800000 */
.L_x_1913:
[----:B------:R-:W-:-:S05]  /*3e60*/  FADD.FTZ R19, R19, R16 ;  /* 0x0000001013137221 */ /* 0x000fca0000010000 */
[----:B------:R-:W-:Y:S01]  /*3e70*/  MOV R31, R19 ;  /* 0x00000013001f7202 */ /* 0x000fe20000000f00 */
[----:B------:R-:W-:Y:S01]  /*3e80*/  IMAD.MOV.U32 R30, RZ, RZ, 0x4 ;  /* 0x00000004ff1e7424 */ /* 0x000fe200078e00ff */
[----:B------:R-:W-:-:S07]  /*3e90*/  MOV R18, R32 ;  /* 0x0000002000127202 */ /* 0x000fce0000000f00 */
[----:B------:R-:W-:Y:S05]  /*3ea0*/  WARPSYNC.COLLECTIVE R28, `(.L_x_1914) ;  /* 0x000000001c087348 */ /* 0x000fea0003c00000 */
[----:B------:R0:W1:Y:S02]  /*3eb0*/  SHFL.BFLY P2, R32, R31, R30, R29 ;  /* 0x0c00001e1f207389 */ /* 0x000064000004001d */
[----:B01----:R-:W-:Y:S01]  /*3ec0*/  ENDCOLLECTIVE ;  /* 0x000000000000791b */ /* 0x003fe20003800000 */
.L_x_1914:
[----:B------:R-:W-:-:S05]  /*3ed0*/  FADD.FTZ R18, R18, R17 ;  /* 0x0000001112127221 */ /* 0x000fca0000010000 */
[----:B------:R-:W-:Y:S02]  /*3ee0*/  MOV R31, R18 ;  /* 0x00000012001f7202 */ /* 0x000fe40000000f00 */
[----:B------:R-:W-:-:S07]  /*3ef0*/  MOV R20, R32 ;  /* 0x0000002000147202 */ /* 0x000fce0000000f00 */
[----:B------:R-:W-:Y:S05]  /*3f00*/  WARPSYNC.COLLECTIVE R28, `(.L_x_1915) ;  /* 0x000000001c087348 */ /* 0x000fea0003c00000 */
[----:B------:R0:W1:Y:S02]  /*3f10*/  SHFL.BFLY P2, R32, R31, R30, R29 ;  /* 0x0c00001e1f207389 */ /* 0x000064000004001d */
[----:B01----:R-:W-:Y:S01]  /*3f20*/  ENDCOLLECTIVE ;  /* 0x000000000000791b */ /* 0x003fe20003800000 */
.L_x_1915:
[----:B------:R-:W-:Y:S01]  /*3f30*/  FADD.FTZ R20, R19, R20 ;  /* 0x0000001413147221 */ /* 0x000fe20000010000 */
[----:B------:R-:W-:-:S04]  /*3f40*/  HFMA2.MMA R30, -RZ, RZ, 0, 1.1920928955078125e-07 ;  /* 0x00000002ff1e7435 */ /* 0x000fc800000001ff */
[----:B------:R-:W-:Y:S01]  /*3f50*/  MOV R31, R20 ;  /* 0x00000014001f7202 */ /* 0x000fe20000000f00 */
[----:B------:R-:W-:-:S07]  /*3f60*/  IMAD.MOV.U32 R21, RZ, RZ, R32 ;  /* 0x000000ffff157224 */ /* 0x000fce00078e0020 */
[----:B------:R-:W-:Y:S05]  /*3f70*/  WARPSYNC.COLLECTIVE R28, `(.L_x_1916) ;  /* 0x000000001c087348 */ /* 0x000fea0003c00000 */
[----:B------:R0:W1:Y:S02]  /*3f80*/  SHFL.BFLY P2, R32, R31, R30, R29 ;  /* 0x0c00001e1f207389 */ /* 0x000064000004001d */
[----:B01----:R-:W-:Y:S01]  /*3f90*/  ENDCOLLECTIVE ;  /* 0x000000000000791b */ /* 0x003fe20003800000 */
.L_x_1916:
[----:B------:R-:W-:-:S05]  /*3fa0*/  FADD.FTZ R21, R18, R21 ;  /* 0x0000001512157221 */ /* 0x000fca0000010000 */
[----:B------:R-:W-:Y:S01]  /*3fb0*/  MOV R31, R21 ;  /* 0x00000015001f7202 */ /* 0x000fe20000000f00 */
[----:B------:R-:W-:-:S07]  /*3fc0*/  IMAD.MOV.U32 R23, RZ, RZ, R32 ;  /* 0x000000ffff177224 */ /* 0x000fce00078e0020 */
[----:B------:R-:W-:Y:S05]  /*3fd0*/  WARPSYNC.COLLECTIVE R28, `(.L_x_1917) ;  /* 0x000000001c087348 */ /* 0x000fea0003c00000 */
[----:B------:R0:W1:Y:S02]  /*3fe0*/  SHFL.BFLY P2, R32, R31, R30, R29 ;  /* 0x0c00001e1f207389 */ /* 0x000064000004001d */
[----:B01----:R-:W-:Y:S01]  /*3ff0*/  ENDCOLLECTIVE ;  /* 0x000000000000791b */ /* 0x003fe20003800000 */
.L_x_1917:
[----:B------:R-:W-:Y:S01]  /*4000*/  FADD.FTZ R23, R20, R23 ;  /* 0x0000001714177221 */ /* 0x000fe20000010000 */
[----:B------:R-:W-:-:S03]  /*4010*/  HFMA2.MMA R30, -RZ, RZ, 0, 5.9604644775390625e-08 ;  /* 0x00000001ff1e7435 */ /* 0x000fc600000001ff */
[----:B------:R-:W-:Y:S01]  /*4020*/  IMAD.MOV.U32 R31, RZ, RZ, R23 ;  /* 0x000000ffff1f7224 */ /* 0x000fe200078e0017 */
[----:B------:R-:W-:-:S07]  /*4030*/  MOV R16, R32 ;  /* 0x0000002000107202 */ /* 0x000fce0000000f00 */
[----:B------:R-:W-:Y:S05]  /*4040*/  WARPSYNC.COLLECTIVE R28, `(.L_x_1918) ;  /* 0x000000001c087348 */ /* 0x000fea0003c00000 */
[----:B------:R0:W1:Y:S02]  /*4050*/  SHFL.BFLY P2, R32, R31, R30, R29 ;  /* 0x0c00001e1f207389 */ /* 0x000064000004001d */
[----:B01----:R-:W-:Y:S01]  /*4060*/  ENDCOLLECTIVE ;  /* 0x000000000000791b */ /* 0x003fe20003800000 */
.L_x_1918:
[----:B------:R-:W-:-:S04]  /*4070*/  FADD.FTZ R16, R21, R16 ;  /* 0x0000001015107221 */ /* 0x000fc80000010000 */
[----:B------:R-:W-:Y:S01]  /*4080*/  IMAD.MOV.U32 R31, RZ, RZ, R16 ;  /* 0x000000ffff1f7224 */ /* 0x000fe200078e0010 */
[----:B------:R-:W-:-:S07]  /*4090*/  MOV R22, R32 ;  /* 0x0000002000167202 */ /* 0x000fce0000000f00 */
[----:B------:R-:W-:Y:S05]  /*40a0*/  WARPSYNC.COLLECTIVE R28, `(.L_x_1919) ;  /* 0x000000001c087348 */ /* 0x000fea0003c00000 */
[----:B------:R0:W1:Y:S02]  /*40b0*/  SHFL.BFLY P2, R32, R31, R30, R29 ;  /* 0x0c00001e1f207389 */ /* 0x000064000004001d */
[----:B01----:R-:W-:Y:S01]  /*40c0*/  ENDCOLLECTIVE ;  /* 0x000000000000791b */ /* 0x003fe20003800000 */
.L_x_1919:
[----:B------:R-:W-:Y:S01]  /*40d0*/  FADD.FTZ R22, R23, R22 ;  /* 0x0000001617167221 */ /* 0x000fe20000010000 */
[----:B------:R-:W-:Y:S06]  /*40e0*/  BRA `(.L_x_1920) ;  /* 0xffffffe800f47947 */ /* 0x000fec000383ffff */
.L_x_1908:
        /* <DEDUP_REMOVED lines=8> */
.L_x_1922:
[----:B------:R-:W-:Y:S05]  /*4170*/  BSYNC B1 ;  /* 0x0000000000017941 */ /* 0x000fea0003800000 */
.L_x_1921:
        /* <DEDUP_REMOVED lines=8> */
.L_x_1923:
[----:B------:R-:W-:-:S05]  /*4200*/  FADD.FTZ R23, R23, R16 ;  /* 0x0000001017177221 */ /* 0x000fca0000010000 */
[----:B------:R-:W-:Y:S01]  /*4210*/  MOV R31, R23 ;  /* 0x00000017001f7202 */ /* 0x000fe20000000f00 */
[----:B------:R-:W-:Y:S01]  /*4220*/  IMAD.MOV.U32 R30, RZ, RZ, 0x4 ;  /* 0x00000004ff1e7424 */ /* 0x000fe200078e00ff */
[----:B------:R-:W-:-:S07]  /*4230*/  MOV R22, R32 ;  /* 0x0000002000167202 */ /* 0x000fce0000000f00 */
[----:B------:R-:W-:Y:S05]  /*4240*/  WARPSYNC.COLLECTIVE R28, `(.L_x_1924) ;  /* 0x000000001c087348 */ /* 0x000fea0003c00000 */
[----:B------:R0:W1:Y:S02]  /*4250*/  SHFL.BFLY P2, R32, R31, R30, R29 ;  /* 0x0c00001e1f207389 */ /* 0x000064000004001d */
[----:B01----:R-:W-:Y:S01]  /*4260*/  ENDCOLLECTIVE ;  /* 0x000000000000791b */ /* 0x003fe20003800000 */
.L_x_1924:
[----:B------:R-:W-:-:S05]  /*4270*/  FADD.FTZ R22, R22, R17 ;  /* 0x0000001116167221 */ /* 0x000fca0000010000 */
[----:B------:R-:W-:Y:S02]  /*4280*/  MOV R31, R22 ;  /* 0x00000016001f7202 */ /* 0x000fe40000000f00 */
[----:B------:R-:W-:-:S07]  /*4290*/  MOV R24, R32 ;  /* 0x0000002000187202 */ /* 0x000fce0000000f00 */
[----:B------:R-:W-:Y:S05]  /*42a0*/  WARPSYNC.COLLECTIVE R28, `(.L_x_1925) ;  /* 0x000000001c087348 */ /* 0x000fea0003c00000 */
[----:B------:R0:W1:Y:S02]  /*42b0*/  SHFL.BFLY P2, R32, R31, R30, R29 ;  /* 0x0c00001e1f207389 */ /* 0x000064000004001d */
[----:B01----:R-:W-:Y:S01]  /*42c0*/  ENDCOLLECTIVE ;  /* 0x000000000000791b */ /* 0x003fe20003800000 */
.L_x_1925:
[----:B------:R-:W-:Y:S01]  /*42d0*/  FADD.FTZ R24, R23, R24 ;  /* 0x0000001817187221 */ /* 0x000fe20000010000 */
[----:B------:R-:W-:-:S04]  /*42e0*/  HFMA2.MMA R30, -RZ, RZ, 0, 1.1920928955078125e-07 ;  /* 0x00000002ff1e7435 */ /* 0x000fc800000001ff */
[----:B------:R-:W-:Y:S01]  /*42f0*/  MOV R31, R24 ;  /* 0x00000018001f7202 */ /* 0x000fe20000000f00 */
[----:B------:R-:W-:-:S07]  /*4300*/  IMAD.MOV.U32 R25, RZ, RZ, R32 ;  /* 0x000000ffff197224 */ /* 0x000fce00078e0020 */
[----:B------:R-:W-:Y:S05]  /*4310*/  WARPSYNC.COLLECTIVE R28, `(.L_x_1926) ;  /* 0x000000001c087348 */ /* 0x000fea0003c00000 */
[----:B------:R0:W1:Y:S02]  /*4320*/  SHFL.BFLY P2, R32, R31, R30, R29 ;  /* 0x0c00001e1f207389 */ /* 0x000064000004001d */
[----:B01----:R-:W-:Y:S01]  /*4330*/  ENDCOLLECTIVE ;  /* 0x000000000000791b */ /* 0x003fe20003800000 */
.L_x_1926:
[----:B------:R-:W-:-:S05]  /*4340*/  FADD.FTZ R25, R22, R25 ;  /* 0x0000001916197221 */ /* 0x000fca0000010000 */
[----:B------:R-:W-:Y:S01]  /*4350*/  MOV R31, R25 ;  /* 0x00000019001f7202 */ /* 0x000fe20000000f00 */
[----:B------:R-:W-:-:S07]  /*4360*/  IMAD.MOV.U32 R27, RZ, RZ, R32 ;  /* 0x000000ffff1b7224 */ /* 0x000fce00078e0020 */
[----:B------:R-:W-:Y:S05]  /*4370*/  WARPSYNC.COLLECTIVE R28, `(.L_x_1927) ;  /* 0x000000001c087348 */ /* 0x000fea0003c00000 */
[----:B------:R0:W1:Y:S02]  /*4380*/  SHFL.BFLY P2, R32, R31, R30, R29 ;  /* 0x0c00001e1f207389 */ /* 0x000064000004001d */
[----:B01----:R-:W-:Y:S01]  /*4390*/  ENDCOLLECTIVE ;  /* 0x000000000000791b */ /* 0x003fe20003800000 */
.L_x_1927:
[----:B------:R-:W-:Y:S01]  /*43a0*/  FADD.FTZ R27, R24, R27 ;  /* 0x0000001b181b7221 */ /* 0x000fe20000010000 */
[----:B------:R-:W-:-:S03]  /*43b0*/  HFMA2.MMA R30, -RZ, RZ, 0, 5.9604644775390625e-08 ;  /* 0x00000001ff1e7435 */ /* 0x000fc600000001ff */
[----:B------:R-:W-:Y:S01]  /*43c0*/  IMAD.MOV.U32 R31, RZ, RZ, R27 ;  /* 0x000000ffff1f7224 */ /* 0x000fe200078e001b */
[----:B------:R-:W-:-:S07]  /*43d0*/  MOV R16, R32 ;  /* 0x0000002000107202 */ /* 0x000fce0000000f00 */
[----:B------:R-:W-:Y:S05]  /*43e0*/  WARPSYNC.COLLECTIVE R28, `(.L_x_1928) ;  /* 0x000000001c087348 */ /* 0x000fea0003c00000 */
[----:B------:R0:W1:Y:S02]  /*43f0*/  SHFL.BFLY P2, R32, R31, R30, R29 ;  /* 0x0c00001e1f207389 */ /* 0x000064000004001d */
[----:B01----:R-:W-:Y:S01]  /*4400*/  ENDCOLLECTIVE ;  /* 0x000000000000791b */ /* 0x003fe20003800000 */
.L_x_1928:
[----:B------:R-:W-:-:S04]  /*4410*/  FADD.FTZ R16, R25, R16 ;  /* 0x0000001019107221 */ /* 0x000fc80000010000 */
[----:B------:R-:W-:Y:S01]  /*4420*/  IMAD.MOV.U32 R31, RZ, RZ, R16 ;  /* 0x000000ffff1f7224 */ /* 0x000fe200078e0010 */
[----:B------:R-:W-:-:S07]  /*4430*/  MOV R26, R32 ;  /* 0x00000020001a7202 */ /* 0x000fce0000000f00 */
[----:B------:R-:W-:Y:S05]  /*4440*/  WARPSYNC.COLLECTIVE R28, `(.L_x_1929) ;  /* 0x000000001c087348 */ /* 0x000fea0003c00000 */
[----:B------:R0:W1:Y:S02]  /*4450*/  SHFL.BFLY P2, R32, R31, R30, R29 ;  /* 0x0c00001e1f207389 */ /* 0x000064000004001d */
[----:B01----:R-:W-:Y:S01]  /*4460*/  ENDCOLLECTIVE ;  /* 0x000000000000791b */ /* 0x003fe20003800000 */
.L_x_1929:
[----:B------:R-:W-:Y:S01]  /*4470*/  FADD.FTZ R26, R27, R26 ;  /* 0x0000001a1b1a7221 */ /* 0x000fe20000010000 */
[----:B------:R-:W-:Y:S06]  /*4480*/  BRA `(.L_x_1930) ;  /* 0xffffffe800c87947 */ /* 0x000fec000383ffff */
.L_x_1909:
        /* <DEDUP_REMOVED lines=8> */
.L_x_1932:
[----:B------:R-:W-:Y:S05]  /*4510*/  BSYNC B1 ;  /* 0x0000000000017941 */ /* 0x000fea0003800000 */
.L_x_1931:
        /* <DEDUP_REMOVED lines=8> */
.L_x_1933:
[----:B------:R-:W-:-:S05]  /*45a0*/  FADD.FTZ R23, R23, R16 ;  /* 0x0000001017177221 */ /* 0x000fca0000010000 */
[----:B------:R-:W-:Y:S01]  /*45b0*/  MOV R31, R23 ;  /* 0x00000017001f7202 */ /* 0x000fe20000000f00 */
[----:B------:R-:W-:Y:S01]  /*45c0*/  IMAD.MOV.U32 R30, RZ, RZ, 0x4 ;  /* 0x00000004ff1e7424 */ /* 0x000fe200078e00ff */
[----:B------:R-:W-:-:S07]  /*45d0*/  MOV R22, R32 ;  /* 0x0000002000167202 */ /* 0x000fce0000000f00 */
[----:B------:R-:W-:Y:S05]  /*45e0*/  WARPSYNC.COLLECTIVE R28, `(.L_x_1934) ;  /* 0x000000001c087348 */ /* 0x000fea0003c00000 */
[----:B------:R0:W1:Y:S02]  /*45f0*/  SHFL.BFLY P2, R32, R31, R30, R29 ;  /* 0x0c00001e1f207389 */ /* 0x000064000004001d */
[----:B01----:R-:W-:Y:S01]  /*4600*/  ENDCOLLECTIVE ;  /* 0x000000000000791b */ /* 0x003fe20003800000 */
.L_x_1934:
[----:B------:R-:W-:-:S05]  /*4610*/  FADD.FTZ R22, R22, R17 ;  /* 0x0000001116167221 */ /* 0x000fca0000010000 */
[----:B------:R-:W-:Y:S02]  /*4620*/  MOV R31, R22 ;  /* 0x00000016001f7202 */ /* 0x000fe40000000f00 */
[----:B------:R-:W-:-:S07]  /*4630*/  MOV R24, R32 ;  /* 0x0000002000187202 */ /* 0x000fce0000000f00 */
[----:B------:R-:W-:Y:S05]  /*4640*/  WARPSYNC.COLLECTIVE R28, `(.L_x_1935) ;  /* 0x000000001c087348 */ /* 0x000fea0003c00000 */
[----:B------:R0:W1:Y:S02]  /*4650*/  SHFL.BFLY P2, R32, R31, R30, R29 ;  /* 0x0c00001e1f207389 */ /* 0x000064000004001d */
[----:B01----:R-:W-:Y:S01]  /*4660*/  ENDCOLLECTIVE ;  /* 0x000000000000791b */ /* 0x003fe20003800000 */
.L_x_1935:
[----:B------:R-:W-:Y:S01]  /*4670*/  FADD.FTZ R24, R23, R24 ;  /* 0x0000001817187221 */ /* 0x000fe20000010000 */
[----:B------:R-:W-:-:S04]  /*4680*/  HFMA2.MMA R30, -RZ, RZ, 0, 1.1920928955078125e-07 ;  /* 0x00000002ff1e7435 */ /* 0x000fc800000001ff */
[----:B------:R-:W-:Y:S01]  /*4690*/  MOV R31, R24 ;  /* 0x00000018001f7202 */ /* 0x000fe20000000f00 */
[----:B------:R-:W-:-:S07]  /*46a0*/  IMAD.MOV.U32 R25, RZ, RZ, R32 ;  /* 0x000000ffff197224 */ /* 0x000fce00078e0020 */
[----:B------:R-:W-:Y:S05]  /*46b0*/  WARPSYNC.COLLECTIVE R28, `(.L_x_1936) ;  /* 0x000000001c087348 */ /* 0x000fea0003c00000 */
[----:B------:R0:W1:Y:S02]  /*46c0*/  SHFL.BFLY P2, R32, R31, R30, R29 ;  /* 0x0c00001e1f207389 */ /* 0x000064000004001d */
[----:B01----:R-:W-:Y:S01]  /*46d0*/  ENDCOLLECTIVE ;  /* 0x000000000000791b */ /* 0x003fe20003800000 */
.L_x_1936:
[----:B------:R-:W-:-:S05]  /*46e0*/  FADD.FTZ R25, R22, R25 ;  /* 0x0000001916197221 */ /* 0x000fca0000010000 */
[----:B------:R-:W-:Y:S01]  /*46f0*/  MOV R31, R25 ;  /* 0x00000019001f7202 */ /* 0x000fe20000000f00 */
[----:B------:R-:W-:-:S07]  /*4700*/  IMAD.MOV.U32 R27, RZ, RZ, R32 ;  /* 0x000000ffff1b7224 */ /* 0x000fce00078e0020 */
[----:B------:R-:W-:Y:S05]  /*4710*/  WARPSYNC.COLLECTIVE R28, `(.L_x_1937) ;  /* 0x000000001c087348 */ /* 0x000fea0003c00000 */
[----:B------:R0:W1:Y:S02]  /*4720*/  SHFL.BFLY P2, R32, R31, R30, R29 ;  /* 0x0c00001e1f207389 */ /* 0x000064000004001d */
[----:B01----:R-:W-:Y:S01]  /*4730*/  ENDCOLLECTIVE ;  /* 0x000000000000791b */ /* 0x003fe20003800000 */
.L_x_1937:
[----:B------:R-:W-:Y:S01]  /*4740*/  FADD.FTZ R27, R24, R27 ;  /* 0x0000001b181b7221 */ /* 0x000fe20000010000 */
[----:B------:R-:W-:-:S03]  /*4750*/  HFMA2.MMA R30, -RZ, RZ, 0, 5.9604644775390625e-08 ;  /* 0x00000001ff1e7435 */ /* 0x000fc600000001ff */
[----:B------:R-:W-:Y:S01]  /*4760*/  IMAD.MOV.U32 R31, RZ, RZ, R27 ;  /* 0x000000ffff1f7224 */ /* 0x000fe200078e001b */
[----:B------:R-:W-:-:S07]  /*4770*/  MOV R16, R32 ;  /* 0x0000002000107202 */ /* 0x000fce0000000f00 */
[----:B------:R-:W-:Y:S05]  /*4780*/  WARPSYNC.COLLECTIVE R28, `(.L_x_1938) ;  /* 0x000000001c087348 */ /* 0x000fea0003c00000 */
[----:B------:R0:W1:Y:S02]  /*4790*/  SHFL.BFLY P2, R32, R31, R30, R29 ;  /* 0x0c00001e1f207389 */ /* 0x000064000004001d */
[----:B01----:R-:W-:Y:S01]  /*47a0*/  ENDCOLLECTIVE ;  /* 0x000000000000791b */ /* 0x003fe20003800000 */
.L_x_1938:
[----:B------:R-:W-:-:S04]  /*47b0*/  FADD.FTZ R16, R25, R16 ;  /* 0x0000001019107221 */ /* 0x000fc80000010000 */
[----:B------:R-:W-:Y:S01]  /*47c0*/  IMAD.MOV.U32 R31, RZ, RZ, R16 ;  /* 0x000000ffff1f7224 */ /* 0x000fe200078e0010 */
[----:B------:R-:W-:-:S07]  /*47d0*/  MOV R26, R32 ;  /* 0x00000020001a7202 */ /* 0x000fce0000000f00 */
[----:B------:R-:W-:Y:S05]  /*47e0*/  WARPSYNC.COLLECTIVE R28, `(.L_x_1939) ;  /* 0x000000001c087348 */ /* 0x000fea0003c00000 */
[----:B------:R0:W1:Y:S02]  /*47f0*/  SHFL.BFLY P2, R32, R31, R30, R29 ;  /* 0x0c00001e1f207389 */ /* 0x000064000004001d */
[----:B01----:R-:W-:Y:S01]  /*4800*/  ENDCOLLECTIVE ;  /* 0x000000000000791b */ /* 0x003fe20003800000 */
.L_x_1939:
[----:B------:R-:W-:Y:S01]  /*4810*/  FADD.FTZ R26, R27, R26 ;  /* 0x0000001a1b1a7221 */ /* 0x000fe20000010000 */
[----:B------:R-:W-:Y:S06]  /*4820*/  BRA `(.L_x_1940) ;  /* 0xffffffe800847947 */ /* 0x000fec000383ffff */
.L_x_1910:
        /* <DEDUP_REMOVED lines=8> */
.L_x_1942:
[----:B------:R-:W-:Y:S05]  /*48b0*/  BSYNC B0 ;  /* 0x0000000000007941 */ /* 0x000fea0003800000 */
.L_x_1941:
        /* <DEDUP_REMOVED lines=11> */
.L_x_1943:
        /* <DEDUP_REMOVED lines=16> */
.L_x_1944:
[----:B------:R-:W-:Y:S02]  /*4a70*/  MOV R31, R18 ;  /* 0x00000012001f7202 */ /* 0x000fe40000000f00 */
[----:B------:R-:W-:-:S07]  /*4a80*/  MOV R20, R32 ;  /* 0x0000002000147202 */ /* 0x000fce0000000f00 */
[----:B------:R-:W-:Y:S05]  /*4a90*/  WARPSYNC.COLLECTIVE R28, `(.L_x_1945) ;  /* 0x000000001c087348 */ /* 0x000fea0003c00000 */
[----:B------:R0:W1:Y:S02]  /*4aa0*/  SHFL.BFLY P2, R32, R31, R30, R29 ;  /* 0x0c00001e1f207389 */ /* 0x000064000004001d */
[----:B01----:R-:W-:Y:S01]  /*4ab0*/  ENDCOLLECTIVE ;  /* 0x000000000000791b */ /* 0x003fe20003800000 */
.L_x_1945:
        /* <DEDUP_REMOVED lines=12> */
.L_x_1946:
[----:B------:R-:W-:Y:S02]  /*4b80*/  MOV R31, R17 ;  /* 0x00000011001f7202 */ /* 0x000fe40000000f00 */
[----:B------:R-:W-:-:S07]  /*4b90*/  MOV R19, R32 ;  /* 0x0000002000137202 */ /* 0x000fce0000000f00 */
[----:B------:R-:W-:Y:S05]  /*4ba0*/  WARPSYNC.COLLECTIVE R28, `(.L_x_1947) ;  /* 0x000000001c087348 */ /* 0x000fea0003c00000 */
[----:B------:R0:W1:Y:S02]  /*4bb0*/  SHFL.BFLY P2, R32, R31, R30, R29 ;  /* 0x0c00001e1f207389 */ /* 0x000064000004001d */
[----:B01----:R-:W-:Y:S01]  /*4bc0*/  ENDCOLLECTIVE ;  /* 0x000000000000791b */ /* 0x003fe20003800000 */
.L_x_1947:
[----:B------:R-:W-:Y:S01]  /*4bd0*/  FADD.FTZ R19, R20, R19 ;  /* 0x0000001314137221 */ /* 0x000fe20000010000 */
[----:B------:R-:W-:-:S04]  /*4be0*/  HFMA2.MMA R30, -RZ, RZ, 0, 5.9604644775390625e-08 ;  /* 0x00000001ff1e7435 */ /* 0x000fc800000001ff */
[----:B------:R-:W-:Y:S01]  /*4bf0*/  MOV R31, R19 ;  /* 0x00000013001f7202 */ /* 0x000fe20000000f00 */
[----:B------:R-:W-:-:S07]  /*4c00*/  FADD.FTZ R18, R17, R32 ;  /* 0x0000002011127221 */ /* 0x000fce0000010000 */
[----:B------:R-:W-:Y:S05]  /*4c10*/  WARPSYNC.COLLECTIVE R28, `(.L_x_1948) ;  /* 0x000000001c087348 */ /* 0x000fea0003c00000 */
[----:B------:R0:W1:Y:S02]  /*4c20*/  SHFL.BFLY P2, R32, R31, R30, R29 ;  /* 0x0c00001e1f207389 */ /* 0x000064000004001d */
[----:B01----:R-:W-:Y:S01]  /*4c30*/  ENDCOLLECTIVE ;  /* 0x000000000000791b */ /* 0x003fe20003800000 */
.L_x_1948:
[----:B------:R-:W-:Y:S01]  /*4c40*/  MOV R31, R18 ;  /* 0x00000012001f7202 */ /* 0x000fe20000000f00 */
[----:B------:R-:W-:-:S07]  /*4c50*/  IMAD.MOV.U32 R20, RZ, RZ, R32 ;  /* 0x000000ffff147224 */ /* 0x000fce00078e0020 */
[----:B------:R-:W-:Y:S05]  /*4c60*/  WARPSYNC.COLLECTIVE R28, `(.L_x_1949) ;  /* 0x000000001c087348 */ /* 0x000fea0003c00000 */
[----:B------:R0:W1:Y:S02]  /*4c70*/  SHFL.BFLY P2, R32, R31, R30, R29 ;  /* 0x0c00001e1f207389 */ /* 0x000064000004001d */
[----:B01----:R-:W-:Y:S01]  /*4c80*/  ENDCOLLECTIVE ;  /* 0x000000000000791b */ /* 0x003fe20003800000 */
.L_x_1949:
[----:B------:R-:W-:Y:S01]  /*4c90*/  FADD.FTZ R19, R19, R20 ;  /* 0x0000001413137221 */ /* 0x000fe20000010000 */
[----:B------:R-:W-:Y:S01]  /*4ca0*/  HFMA2.MMA R30, -RZ, RZ, 0, 4.76837158203125e-07 ;  /* 0x00000008ff1e7435 */ /* 0x000fe200000001ff */
[----:B------:R-:W-:Y:S01]  /*4cb0*/  IMAD.MOV.U32 R31, RZ, RZ, R34 ;  /* 0x000000ffff1f7224 */ /* 0x000fe200078e0022 */
[----:B------:R-:W-:-:S09]  /*4cc0*/  MOV R17, R32 ;  /* 0x0000002000117202 */ /* 0x000fd20000000f00 */
[----:B------:R-:W-:Y:S05]  /*4cd0*/  WARPSYNC.COLLECTIVE R28, `(.L_x_1950) ;  /* 0x000000001c087348 */ /* 0x000fea0003c00000 */
[----:B------:R0:W1:Y:S02]  /*4ce0*/  SHFL.BFLY P2, R32, R31, R30, R29 ;  /* 0x0c00001e1f207389 */ /* 0x000064000004001d */
[----:B01----:R-:W-:Y:S01]  /*4cf0*/  ENDCOLLECTIVE ;  /* 0x000000000000791b */ /* 0x003fe20003800000 */
.L_x_1950:
[----:B------:R-:W-:Y:S01]  /*4d00*/  FADD.FTZ R46, R18, R17 ;  /* 0x00000011122e7221 */ /* 0x000fe20000010000 */
[----:B------:R-:W-:Y:S01]  /*4d10*/  IMAD.MOV.U32 R31, RZ, RZ, R36 ;  /* 0x000000ffff1f7224 */ /* 0x000fe200078e0024 */
[----:B------:R-:W-:-:S07]  /*4d20*/  MOV R33, R32 ;  /* 0x0000002000217202 */ /* 0x000fce0000000f00 */
[----:B------:R-:W-:Y:S05]  /*4d30*/  WARPSYNC.COLLECTIVE R28, `(.L_x_1951) ;  /* 0x000000001c087348 */ /* 0x000fea0003c00000 */
[----:B------:R0:W1:Y:S02]  /*4d40*/  SHFL.BFLY P2, R32, R31, R30, R29 ;  /* 0x0c00001e1f207389 */ /* 0x000064000004001d */
[----:B01----:R-:W-:Y:S01]  /*4d50*/  ENDCOLLECTIVE ;  /* 0x000000000000791b */ /* 0x003fe20003800000 */
.L_x_1951:
[----:B------:R-:W-:Y:S01]  /*4d60*/  FADD.FTZ R33, R33, R34 ;  /* 0x0000002221217221 */ /* 0x000fe20000010000 */
[----:B------:R-:W-:-:S03]  /*4d70*/  HFMA2.MMA R30, -RZ, RZ, 0, 2.384185791015625e-07 ;  /* 0x00000004ff1e7435 */ /* 0x000fc600000001ff */
[----:B------:R-:W-:Y:S01]  /*4d80*/  IMAD.MOV.U32 R31, RZ, RZ, R33 ;  /* 0x000000ffff1f7224 */ /* 0x000fe200078e0021 */
[----:B------:R-:W-:-:S07]  /*4d90*/  MOV R35, R32 ;  /* 0x0000002000237202 */ /* 0x000fce0000000f00 */
[----:B------:R-:W-:Y:S05]  /*4da0*/  WARPSYNC.COLLECTIVE R28, `(.L_x_1952) ;  /* 0x000000001c087348 */ /* 0x000fea0003c00000 */
[----:B------:R0:W1:Y:S02]  /*4db0*/  SHFL.BFLY P2, R32, R31, R30, R29 ;  /* 0x0c00001e1f207389 */ /* 0x000064000004001d */
[----:B01----:R-:W-:Y:S01]  /*4dc0*/  ENDCOLLECTIVE ;  /* 0x000000000000791b */ /* 0x003fe20003800000 */
.L_x_1952:
[----:B------:R-:W-:-:S04]  /*4dd0*/  FADD.FTZ R35, R35, R36 ;  /* 0x0000002423237221 */ /* 0x000fc80000010000 */
[----:B------:R-:W-:Y:S01]  /*4de0*/  IMAD.MOV.U32 R31, RZ, RZ, R35 ;  /* 0x000000ffff1f7224 */ /* 0x000fe200078e0023 */
[----:B------:R-:W-:-:S07]  /*4df0*/  MOV R22, R32 ;  /* 0x0000002000167202 */ /* 0x000fce0000000f00 */
[----:B------:R-:W-:Y:S05]  /*4e00*/  WARPSYNC.COLLECTIVE R28, `(.L_x_1953) ;  /* 0x000000001c087348 */ /* 0x000fea0003c00000 */
[----:B------:R0:W1:Y:S02]  /*4e10*/  SHFL.BFLY P2, R32, R31, R30, R29 ;  /* 0x0c00001e1f207389 */ /* 0x000064000004001d */
[----:B01----:R-:W-:Y:S01]  /*4e20*/  ENDCOLLECTIVE ;  /* 0x000000000000791b */ /* 0x003fe20003800000 */
.L_x_1953:
        /* <DEDUP_REMOVED lines=10> */
.L_x_1954:
        /* <DEDUP_REMOVED lines=8> */
.L_x_1955:
        /* <DEDUP_REMOVED lines=9> */
.L_x_1956:
[----:B------:R-:W-:Y:S01]  /*4fe0*/  FADD.FTZ R38, R38, R21 ;  /* 0x0000001526267221 */ /* 0x000fe20000010000 */
[----:B------:R-:W-:-:S04]  /*4ff0*/  HFMA2.MMA R21, -RZ, RZ, 0, 0 ;  /* 0x00000000ff157435 */ /* 0x000fc800000001ff */
[----:B------:R-:W-:Y:S01]  /*5000*/  MOV R31, R38 ;  /* 0x00000026001f7202 */ /* 0x000fe20000000f00 */
[----:B------:R-:W-:-:S07]  /*5010*/  IMAD.MOV.U32 R36, RZ, RZ, R32 ;  /* 0x000000ffff247224 */ /* 0x000fce00078e0020 */
[----:B------:R-:W-:Y:S05]  /*5020*/  WARPSYNC.COLLECTIVE R28, `(.L_x_1957) ;  /* 0x000000001c087348 */ /* 0x000fea0003c00000 */
[----:B------:R0:W1:Y:S02]  /*5030*/  SHFL.BFLY P2, R32, R31, R30, R29 ;  /* 0x0c00001e1f207389 */ /* 0x000064000004001d */
[----:B01----:R-:W-:Y:S01]  /*5040*/  ENDCOLLECTIVE ;  /* 0x000000000000791b */ /* 0x003fe20003800000 */
.L_x_1957:
[----:B------:R-:W-:Y:S01]  /*5050*/  FADD.FTZ R36, R37, R36 ;  /* 0x0000002425247221 */ /* 0x000fe20000010000 */
[----:B------:R-:W-:Y:S01]  /*5060*/  HFMA2.MMA R30, -RZ, RZ, 0, 4.76837158203125e-07 ;  /* 0x00000008ff1e7435 */ /* 0x000fe200000001ff */
[----:B------:R-:W-:Y:S01]  /*5070*/  IMAD.MOV.U32 R31, RZ, RZ, R26 ;  /* 0x000000ffff1f7224 */ /* 0x000fe200078e001a */
[----:B------:R-:W-:-:S09]  /*5080*/  MOV R35, R32 ;  /* 0x0000002000237202 */ /* 0x000fd20000000f00 */
[----:B------:R-:W-:Y:S05]  /*5090*/  WARPSYNC.COLLECTIVE R28, `(.L_x_1958) ;  /* 0x000000001c087348 */ /* 0x000fea0003c00000 */
[----:B------:R0:W1:Y:S02]  /*50a0*/  SHFL.BFLY P2, R32, R31, R30, R29 ;  /* 0x0c00001e1f207389 */ /* 0x000064000004001d */
[----:B01----:R-:W-:Y:S01]  /*50b0*/  ENDCOLLECTIVE ;  /* 0x000000000000791b */ /* 0x003fe20003800000 */
.L_x_1958:
[----:B------:R-:W-:Y:S01]  /*50c0*/  FADD.FTZ R35, R38, R35 ;  /* 0x0000002326237221 */ /* 0x000fe20000010000 */
[----:B------:R-:W-:Y:S01]  /*50d0*/  IMAD.MOV.U32 R31, RZ, RZ, R25 ;  /* 0x000000ffff1f7224 */ /* 0x000fe200078e0019 */
[----:B------:R-:W-:-:S07]  /*50e0*/  MOV R27, R32 ;  /* 0x00000020001b7202 */ /* 0x000fce0000000f00 */
[----:B------:R-:W-:Y:S05]  /*50f0*/  WARPSYNC.COLLECTIVE R28, `(.L_x_1959) ;  /* 0x000000001c087348 */ /* 0x000fea0003c00000 */
[----:B------:R0:W1:Y:S02]  /*5100*/  SHFL.BFLY P2, R32, R31, R30, R29 ;  /* 0x0c00001e1f207389 */ /* 0x000064000004001d */
[----:B01----:R-:W-:Y:S01]  /*5110*/  ENDCOLLECTIVE ;  /* 0x000000000000791b */ /* 0x003fe20003800000 */
.L_x_1959:
        /* <DEDUP_REMOVED lines=8> */
.L_x_1960:
        /* <DEDUP_REMOVED lines=8> */
.L_x_1961:
        /* <DEDUP_REMOVED lines=10> */
.L_x_1962:
[----:B------:R0:W1:Y:S04]  /*52c0*/  @!P0 LDS R24, [R41] ;  /* 0x0000000029188984 */ /* 0x0000680000000800 */
[----:B------:R0:W2:Y:S01]  /*52d0*/  @!P0 LDS R22, [R41+0x500] ;  /* 0x0005000029168984 */ /* 0x0000a20000000800 */
[----:B------:R-:W-:Y:S01]  /*52e0*/  MOV R31, R39 ;  /* 0x00000027001f7202 */ /* 0x000fe20000000f00 */
[----:B------:R-:W-:-:S07]  /*52f0*/  IMAD.MOV.U32 R25, RZ, RZ, R32 ;  /* 0x000000ffff197224 */ /* 0x000fce00078e0020 */
[----:B012---:R-:W-:Y:S05]  /*5300*/  WARPSYNC.COLLECTIVE R28, `(.L_x_1963) ;  /* 0x000000001c087348 */ /* 0x007fea0003c00000 */
[----:B------:R3:W4:Y:S02]  /*5310*/  SHFL.BFLY P2, R32, R31, R30, R29 ;  /* 0x0c00001e1f207389 */ /* 0x000724000004001d */
[----:B01234-:R-:W-:Y:S01]  /*5320*/  ENDCOLLECTIVE ;  /* 0x000000000000791b */ /* 0x01ffe20003800000 */
.L_x_1963:
        /* <DEDUP_REMOVED lines=9> */
.L_x_1964:
[----:B------:R-:W-:Y:S01]  /*53c0*/  ISETP.NE.AND P0, PT, R11, RZ, PT ;  /* 0x000000ff0b00720c */ /* 0x000fe20003f05270 */
[----:B------:R-:W-:-:S04]  /*53d0*/  FADD.FTZ R39, R39, R26 ;  /* 0x0000001a27277221 */ /* 0x000fc80000010000 */
[----:B------:R-:W-:-:S08]  /*53e0*/  IMAD.MOV.U32 R31, RZ, RZ, R39 ;  /* 0x000000ffff1f7224 */ /* 0x000fd000078e0027 */
[----:B------:R-:W0:Y:S01]  /*53f0*/  @!P0 LDC.64 R26, c[0x0][0x218] ;  /* 0x00008600ff1a8b82 */ /* 0x000e220000000a00 */
[----:B------:R-:W-:-:S07]  /*5400*/  @!P0 F2FP.F16.F32.PACK_AB R46, RZ, R46 ;  /* 0x0000002eff2e823e */ /* 0x000fce00000000ff */
[----:B------:R-:W1:Y:S01]  /*5410*/  @!P0 LDC.64 R16, c[0x0][0x220] ;  /* 0x00008800ff108b82 */ /* 0x000e620000000a00 */
[----:B------:R-:W-:-:S07]  /*5420*/  MOV R41, R32 ;  /* 0x0000002000297202 */ /* 0x000fce0000000f00 */
[----:B01----:R-:W-:Y:S05]  /*5430*/  WARPSYNC.COLLECTIVE R28, `(.L_x_1965) ;  /* 0x000000001c087348 */ /* 0x003fea0003c00000 */
[----:B------:R2:W3:Y:S02]  /*5440*/  SHFL.BFLY P2, R32, R31, R30, R29 ;  /* 0x0c00001e1f207389 */ /* 0x0004e4000004001d */
[----:B0123--:R-:W-:Y:S01]  /*5450*/  ENDCOLLECTIVE ;  /* 0x000000000000791b */ /* 0x00ffe20003800000 */
.L_x_1965:
        /* <DEDUP_REMOVED lines=9> */
.L_x_1966:
[----:B------:R-:W-:Y:S01]  /*54f0*/  FADD.FTZ R39, R39, R42 ;  /* 0x0000002a27277221 */ /* 0x000fe20000010000 */
[----:B------:R-:W-:Y:S01]  /*5500*/  IMAD.MOV.U32 R31, RZ, RZ, R21 ;  /* 0x000000ffff1f7224 */ /* 0x000fe200078e0015 */
[----:B------:R-:W-:-:S07]  /*5510*/  MOV R44, R32 ;  /* 0x00000020002c7202 */ /* 0x000fce0000000f00 */
[----:B------:R-:W-:Y:S05]  /*5520*/  WARPSYNC.COLLECTIVE R28, `(.L_x_1967) ;  /* 0x000000001c087348 */ /* 0x000fea0003c00000 */
[----:B------:R0:W1:Y:S02]  /*5530*/  SHFL.BFLY P2, R32, R31, R30, R29 ;  /* 0x0c00001e1f207389 */ /* 0x000064000004001d */
[----:B01----:R-:W-:Y:S01]  /*5540*/  ENDCOLLECTIVE ;  /* 0x000000000000791b */ /* 0x003fe20003800000 */
.L_x_1967:
[----:B------:R-:W-:-:S05]  /*5550*/  FADD.FTZ R44, R44, R23 ;  /* 0x000000172c2c7221 */ /* 0x000fca0000010000 */
[----:B------:R-:W-:Y:S01]  /*5560*/  MOV R31, R44 ;  /* 0x0000002c001f7202 */ /* 0x000fe20000000f00 */
[----:B------:R-:W-:Y:S01]  /*5570*/  IMAD.MOV.U32 R30, RZ, RZ, 0x4 ;  /* 0x00000004ff1e7424 */ /* 0x000fe200078e00ff */
[----:B------:R-:W-:-:S07]  /*5580*/  MOV R24, R32 ;  /* 0x0000002000187202 */ /* 0x000fce0000000f00 */
[----:B------:R-:W-:Y:S05]  /*5590*/  WARPSYNC.COLLECTIVE R28, `(.L_x_1968) ;  /* 0x000000001c087348 */ /* 0x000fea0003c00000 */
[----:B------:R0:W1:Y:S02]  /*55a0*/  SHFL.BFLY P2, R32, R31, R30, R29 ;  /* 0x0c00001e1f207389 */ /* 0x000064000004001d */
[----:B01----:R-:W-:Y:S01]  /*55b0*/  ENDCOLLECTIVE ;  /* 0x000000000000791b */ /* 0x003fe20003800000 */
.L_x_1968:
        /* <DEDUP_REMOVED lines=8> */
.L_x_1969:
        /* <DEDUP_REMOVED lines=10> */
.L_x_1970:
[----:B------:R-:W-:Y:S01]  /*56e0*/  FADD.FTZ R33, R33, R34 ;  /* 0x0000002221217221 */ /* 0x000fe20000010000 */
[----:B------:R-:W-:-:S04]  /*56f0*/  @!P0 IMAD.WIDE R22, R43, 0x2, R22 ;  /* 0x000000022b168825 */ /* 0x000fc800078e0216 */
[----:B------:R-:W-:Y:S01]  /*5700*/  MOV R31, R33 ;  /* 0x00000021001f7202 */ /* 0x000fe20000000f00 */
[----:B------:R-:W-:Y:S01]  /*5710*/  IMAD.MOV.U32 R45, RZ, RZ, R32 ;  /* 0x000000ffff2d7224 */ /* 0x000fe200078e0020 */
[----:B------:R-:W-:Y:S02]  /*5720*/  @!P0 F2FP.F16.F32.PACK_AB R32, RZ, R19 ;  /* 0x00000013ff20823e */ /* 0x000fe400000000ff */
[----:B------:R-:W0:Y:S01]  /*5730*/  @!P0 LDC.64 R18, c[0x0][0x218] ;  /* 0x00008600ff128b82 */ /* 0x000e220000000a00 */
[----:B------:R-:W-:Y:S01]  /*5740*/  FADD.FTZ R44, R44, R45 ;  /* 0x0000002d2c2c7221 */ /* 0x000fe20000010000 */
[----:B------:R-:W-:-:S07]  /*5750*/  PRMT R47, R32, 0x7610, R47 ;  /* 0x00007610202f7816 */ /* 0x000fce000000002f */
[----:B0-----:R-:W-:Y:S05]  /*5760*/  WARPSYNC.COLLECTIVE R28, `(.L_x_1971) ;  /* 0x000000001c087348 */ /* 0x001fea0003c00000 */
[----:B------:R1:W2:Y:S02]  /*5770*/  SHFL.BFLY P2, R32, R31, R30, R29 ;  /* 0x0c00001e1f207389 */ /* 0x0002a4000004001d */
[----:B012---:R-:W-:Y:S01]  /*5780*/  ENDCOLLECTIVE ;  /* 0x000000000000791b */ /* 0x007fe20003800000 */
.L_x_1971:
[----:B------:R0:W-:Y:S04]  /*5790*/  @!P0 STG.E.U16 desc[UR10][R26.64], R47 ;  /* 0x0000002f1a008986 */ /* 0x0001e8000c10150a */
[----:B------:R1:W-:Y:S01]  /*57a0*/  @!P0 STG.E.U16 desc[UR10][R24.64], R46 ;  /* 0x0000002e18008986 */ /* 0x0003e2000c10150a */
[----:B------:R-:W-:Y:S01]  /*57b0*/  @!P0 F2FP.F16.F32.PACK_AB R28, RZ, R40 ;  /* 0x00000028ff1c823e */ /* 0x000fe200000000ff */
[----:B------:R-:W-:Y:S01]  /*57c0*/  HFMA2.MMA R30, -RZ, RZ, 0, 5.9604644775390625e-08 ;  /* 0x00000001ff1e7435 */ /* 0x000fe200000001ff */
[----:B------:R-:W-:Y:S02]  /*57d0*/  MOV R31, R44 ;  /* 0x0000002c001f7202 */ /* 0x000fe40000000f00 */
[----:B0-----:R-:W-:Y:S02]  /*57e0*/  @!P0 F2FP.F16.F32.PACK_AB R27, RZ, R35 ;  /* 0x00000023ff1b823e */ /* 0x001fe400000000ff */
[----:B-1----:R-:W-:Y:S01]  /*57f0*/  PRMT R24, R28, 0x7610, R24 ;  /* 0x000076101c187816 */ /* 0x002fe20000000018 */
[----:B------:R-:W-:Y:S01]  /*5800*/  IMAD.MOV.U32 R28, RZ, RZ, 0xffff ;  /* 0x0000ffffff1c7424 */ /* 0x000fe200078e00ff */
[----:B------:R-:W-:Y:S01]  /*5810*/  @!P0 F2FP.F16.F32.PACK_AB R25, RZ, R36 ;  /* 0x00000024ff19823e */ /* 0x000fe200000000ff */
[----:B------:R-:W-:Y:S01]  /*5820*/  @!P0 IMAD.WIDE R18, R43, 0x2, R18 ;  /* 0x000000022b128825 */ /* 0x000fe200078e0212 */
[----:B------:R-:W-:-:S03]  /*5830*/  @!P0 F2FP.F16.F32.PACK_AB R35, RZ, R39 ;  /* 0x00000027ff23823e */ /* 0x000fc600000000ff */
[----:B------:R-:W-:Y:S01]  /*5840*/  IMAD.MOV.U32 R34, RZ, RZ, R32 ;  /* 0x000000ffff227224 */ /* 0x000fe200078e0020 */
[----:B------:R0:W-:Y:S03]  /*5850*/  @!P0 STG.E.U16 desc[UR10][R22.64+0x28], R25 ;  /* 0x0000281916008986 */ /* 0x0001e6000c10150a */
[----:B------:R-:W-:-:S07]  /*5860*/  FADD.FTZ R33, R33, R34 ;  /* 0x0000002221217221 */ /* 0x000fce0000010000 */
[----:B0-----:R-:W-:Y:S05]  /*5870*/  WARPSYNC.COLLECTIVE R28, `(.L_x_1972) ;  /* 0x000000001c087348 */ /* 0x001fea0003c00000 */
[----:B------:R1:W2:Y:S02]  /*5880*/  SHFL.BFLY P2, R32, R31, R30, R29 ;  /* 0x0c00001e1f207389 */ /* 0x0002a4000004001d */
[----:B012---:R-:W-:Y:S01]  /*5890*/  ENDCOLLECTIVE ;  /* 0x000000000000791b */ /* 0x007fe20003800000 */
.L_x_1972:
        /* <DEDUP_REMOVED lines=8> */
.L_x_1973:
[----:B------:R-:W-:Y:S01]  /*5920*/  FADD.FTZ R37, R44, R37 ;  /* 0x000000252c257221 */ /* 0x000fe20000010000 */
[----:B------:R-:W-:Y:S06]  /*5930*/  BRA `(.L_x_1974) ;  /* 0xffffffe000dc7947 */ /* 0x000fec000383ffff */
.L_x_1975:
        /* <DEDUP_REMOVED lines=12> */
.L_x_3791:


//--------------------- .text._ZN13group_norm_v218gn_bwd_cuda_kernelI6__halfLi320ELi1ELi32ELi40ELi256ELb0ELb1ELi8ELi320ELi320ELi4ELb1ELi4ELb0ELb0ELNS_15WgradSyncMethodE3ENS_16CompileConditionILi900EEEEEvPT_S6_S6_PKS5_S8_S8_S8_PKfflPfPj --------------------------
	.section	.text._ZN13group_norm_v218gn_bwd_cuda_kernelI6__halfLi320ELi1ELi32ELi40ELi256ELb0ELb1ELi8ELi320ELi320ELi4ELb1ELi4ELb0ELb0ELNS_15WgradSyncMethodE3ENS_16CompileConditionILi900EEEEEvPT_S6_S6_PKS5_S8_S8_S8_PKfflPfPj,"ax",@progbits
	.align	128
        .global         _ZN13group_norm_v218gn_bwd_cuda_kernelI6__halfLi320ELi1ELi32ELi40ELi256ELb0ELb1ELi8ELi320ELi320ELi4ELb1ELi4ELb0ELb0ELNS_15WgradSyncMethodE3ENS_16CompileConditionILi900EEEEEvPT_S6_S6_PKS5_S8_S8_S8_PKfflPfPj
        .type           _ZN13group_norm_v218gn_bwd_cuda_kernelI6__halfLi320ELi1ELi32ELi40ELi256ELb0ELb1ELi8ELi320ELi320ELi4ELb1ELi4ELb0ELb0ELNS_15WgradSyncMethodE3ENS_16CompileConditionILi900EEEEEvPT_S6_S6_PKS5_S8_S8_S8_PKfflPfPj,@function
        .size           _ZN13group_norm_v218gn_bwd_cuda_kernelI6__halfLi320ELi1ELi32ELi40ELi256ELb0ELb1ELi8ELi320ELi320ELi4ELb1ELi4ELb0ELb0ELNS_15WgradSyncMethodE3ENS_16CompileConditionILi900EEEEEvPT_S6_S6_PKS5_S8_S8_S8_PKfflPfPj,(.L_x_3792 - _ZN13group_norm_v218gn_bwd_cuda_kernelI6__halfLi320ELi1ELi32ELi40ELi256ELb0ELb1ELi8ELi320ELi320ELi4ELb1ELi4ELb0ELb0ELNS_15WgradSyncMethodE3ENS_16CompileConditionILi900EEEEEvPT_S6_S6_PKS5_S8_S8_S8_PKfflPfPj)
        .other          _ZN13group_norm_v218gn_bwd_cuda_kernelI6__halfLi320ELi1ELi32ELi40ELi256ELb0ELb1ELi8ELi320ELi320ELi4ELb1ELi4ELb0ELb0ELNS_15WgradSyncMethodE3ENS_16CompileConditionILi900EEEEEvPT_S6_S6_PKS5_S8_S8_S8_PKfflPfPj,@"STO_CUDA_ENTRY STV_DEFAULT"
_ZN13group_norm_v218gn_bwd_cuda_kernelI6__halfLi320ELi1ELi32ELi40ELi256ELb0ELb1ELi8ELi320ELi320ELi4ELb1ELi4ELb0ELb0ELNS_15WgradSyncMethodE3ENS_16CompileConditionILi900EEEEEvPT_S6_S6_PKS5_S8_S8_S8_PKfflPfPj:
.text._ZN13group_norm_v218gn_bwd_cuda_kernelI6__halfLi320ELi1ELi32ELi40ELi256ELb0ELb1ELi8ELi320ELi320ELi4ELb1ELi4ELb0ELb0ELNS_15WgradSyncMethodE3ENS_16CompileConditionILi900EEEEEvPT_S6_S6_PKS5_S8_S8_S8_PKfflPfPj:
        /* <DEDUP_REMOVED lines=30> */
.L_x_1978:
[----:B------:R-:W2:Y:S04]  /*01e0*/  LD.E.STRONG.GPU R0, desc[UR8][R4.64] ;  /* 0x0000000804007980 */ /* 0x000ea8000c10f900 */
[----:B--2---:R-:W-:Y:S01]  /*01f0*/  CCTL.IVALL ;  /* 0x00000000ff00798f */ /* 0x004fe20002000000 */
[----:B------:R-:W-:Y:S05]  /*0200*/  YIELD ;  /* 0x0000000000007946 */ /* 0x000fea0003800000 */
[----:B-----5:R-:W-:-:S04]  /*0210*/  LOP3.LUT R0, R0, R3, RZ, 0x3c, !PT ;  /* 0x0000000300007212 */ /* 0x020fc800078e3cff */
[----:B------:R-:W-:-:S13]  /*0220*/  ISETP.GT.AND P0, PT, R0, -0x1, PT ;  /* 0xffffffff0000780c */ /* 0x000fda0003f04270 */
[----:B------:R-:W-:Y:S05]  /*0230*/  @P0 BRA `(.L_x_1978) ;  /* 0xfffffffc00e80947 */ /* 0x000fea000383ffff */
.L_x_1977:
[----:B------:R-:W-:Y:S05]  /*0240*/  WARPSYNC.ALL ;  /* 0x0000000000007948 */ /* 0x000fea0003800000 */
[----:B------:R-:W-:Y:S06]  /*0250*/  BAR.SYNC.DEFER_BLOCKING 0x0 ;  /* 0x0000000000007b1d */ /* 0x000fec0000010000 */
[----:B------:R-:W-:Y:S05]  /*0260*/  BRA `(.L_x_1979) ;  /* 0x0000001c00787947 */ /* 0x000fea0003800000 */
.L_x_1976:
[----:B------:R-:W0:Y:S01]  /*0270*/  S2R R4, SR_CgaCtaId ;  /* 0x0000000000047919 */ /* 0x000e220000008800 */
[----:B------:R-:W-:Y:S01]  /*0280*/  MOV R7, 0x400 ;  /* 0x0000040000077802 */ /* 0x000fe20000000f00 */
[----:B------:R-:W1:Y:S01]  /*0290*/  LDC.64 R80, c[0x0][0x268] ;  /* 0x00009a00ff507b82 */ /* 0x000e620000000a00 */
[----:B------:R-:W-:Y:S01]  /*02a0*/  SHF.R.U32.HI R11, RZ, 0x2, R72 ;  /* 0x00000002ff0b7819 */ /* 0x000fe20000011648 */
[----:B------:R-:W2:Y:S01]  /*02b0*/  S2R R6, SR_TID.X ;  /* 0x0000000000067919 */ /* 0x000ea20000002100 */
[C---:B------:R-:W-:Y:S01]  /*02c0*/  LOP3.LUT R10, R2.reuse, 0x1f, RZ, 0xc0, !PT ;  /* 0x0000001f020a7812 */ /* 0x040fe200078ec0ff */
[----:B------:R-:W-:Y:S01]  /*02d0*/  VIADD R8, R7, 0x2800 ;  /* 0x0000280007087836 */ /* 0x000fe20000000000 */
[C---:B------:R-:W-:Y:S01]  /*02e0*/  IADD3 R13, -R11.reuse, RZ, RZ ;  /* 0x000000ff0b0d7210 */ /* 0x040fe20007ffe1ff */
[----:B------:R-:W-:Y:S01]  /*02f0*/  IMAD.SHL.U32 R23, R11, 0x20, RZ ;  /* 0x000000200b177824 */ /* 0x000fe200078e00ff */
[----:B------:R-:W-:Y:S01]  /*0300*/  LOP3.LUT R3, R3, 0x4, RZ, 0xfc, !PT ;  /* 0x0000000403037812 */ /* 0x000fe200078efcff */
[----:B------:R-:W3:Y:S01]  /*0310*/  LDC.64 R82, c[0x0][0x268] ;  /* 0x00009a00ff527b82 */ /* 0x000ee20000000a00 */
[----:B------:R-:W-:-:S02]  /*0320*/  ISETP.NE.AND P1, PT, R2, R13, PT ;  /* 0x0000000d0200720c */ /* 0x000fc40003f25270 */
[----:B------:R-:W-:Y:S02]  /*0330*/  CS2R R42, SRZ ;  /* 0x00000000002a7805 */ /* 0x000fe4000001ff00 */
[----:B------:R-:W-:Y:S02]  /*0340*/  LOP3.LUT R23, R23, 0xffffffe0, R10, 0xe2, !PT ;  /* 0xffffffe017177812 */ /* 0x000fe400078ee20a */
[----:B------:R-:W-:Y:S02]  /*0350*/  CS2R R40, SRZ ;  /* 0x0000000000287805 */ /* 0x000fe4000001ff00 */
[----:B------:R-:W-:Y:S02]  /*0360*/  CS2R R38, SRZ ;  /* 0x0000000000267805 */ /* 0x000fe4000001ff00 */
[----:B------:R-:W-:Y:S01]  /*0370*/  CS2R R36, SRZ ;  /* 0x0000000000247805 */ /* 0x000fe2000001ff00 */
[----:B------:R-:W-:Y:S01]  /*0380*/  UMOV UR4, URZ ;  /* 0x0000003f00047c82 */ /* 0x000fe20008000000 */
[----:B-1----:R-:W-:Y:S01]  /*0390*/  IMAD.WIDE.U32 R80, R3, 0x4, R80 ;  /* 0x0000000403507825 */ /* 0x002fe200078e0050 */
[----:B------:R-:W-:-:S02]  /*03a0*/  MOV R3, 0x7fffffe1 ;  /* 0x7fffffe100037802 */ /* 0x000fc40000000f00 */
[C---:B0-----:R-:W-:Y:S02]  /*03b0*/  LEA R7, R4.reuse, R7, 0x18 ;  /* 0x0000000704077211 */ /* 0x041fe400078ec0ff */
[----:B------:R-:W-:Y:S01]  /*03c0*/  LEA R8, R4, R8, 0x18 ;  /* 0x0000000804087211 */ /* 0x000fe200078ec0ff */
[----:B--2---:R-:W-:Y:S01]  /*03d0*/  IMAD.WIDE.U32 R4, R6, -0x33333333, RZ ;  /* 0xcccccccd06047825 */ /* 0x004fe200078e00ff */
[--C-:B------:R-:W-:Y:S02]  /*03e0*/  SHF.R.U32.HI R9, RZ, 0x2, R6.reuse ;  /* 0x00000002ff097819 */ /* 0x100fe40000011606 */
[----:B------:R-:W-:Y:S01]  /*03f0*/  SHF.L.U32 R4, R2, 0x3, RZ ;  /* 0x0000000302047819 */ /* 0x000fe200000006ff */
[----:B------:R-:W-:Y:S01]  /*0400*/  IMAD R14, R6, 0x20, R7 ;  /* 0x00000020060e7824 */ /* 0x000fe200078e0207 */
[----:B------:R-:W-:Y:S02]  /*0410*/  SHF.R.U32.HI R27, RZ, 0x6, R5 ;  /* 0x00000006ff1b7819 */ /* 0x000fe40000011605 */
[----:B------:R-:W-:-:S02]  /*0420*/  SHF.R.S32.HI R5, RZ, 0x1f, R6 ;  /* 0x0000001fff057819 */ /* 0x000fc40000011406 */
[----:B------:R-:W-:Y:S02]  /*0430*/  SHF.L.U32 R11, R9, 0x5, RZ ;  /* 0x00000005090b7819 */ /* 0x000fe400000006ff */
[----:B------:R-:W-:Y:S02]  /*0440*/  LEA.HI R18, R5, R6, RZ, 0x2 ;  /* 0x0000000605127211 */ /* 0x000fe400078f10ff */
[----:B------:R-:W-:Y:S01]  /*0450*/  LOP3.LUT R10, R11, 0xffffffe0, R10, 0xe2, !PT ;  /* 0xffffffe00b0a7812 */ /* 0x000fe200078ee20a */
[----:B------:R-:W-:Y:S01]  /*0460*/  IMAD.SHL.U32 R11, R6, 0x2, RZ ;  /* 0x00000002060b7824 */ /* 0x000fe200078e00ff */
[----:B------:R-:W-:Y:S02]  /*0470*/  SHF.R.S32.HI R16, RZ, 0x2, R18 ;  /* 0x00000002ff107819 */ /* 0x000fe40000011412 */
[----:B------:R-:W-:Y:S02]  /*0480*/  LOP3.LUT R4, R4, 0xf8, RZ, 0xc0, !PT ;  /* 0x000000f804047812 */ /* 0x000fe400078ec0ff */
[C---:B------:R-:W-:Y:S01]  /*0490*/  IADD3 R19, R16.reuse, 0x50, RZ ;  /* 0x0000005010137810 */ /* 0x040fe20007ffe0ff */
[----:B------:R-:W-:Y:S01]  /*04a0*/  VIADD R21, R16, 0xa0 ;  /* 0x000000a010157836 */ /* 0x000fe20000000000 */
[----:B------:R-:W-:Y:S01]  /*04b0*/  LOP3.LUT R13, R11, 0x18, RZ, 0xc0, !PT ;  /* 0x000000180b0d7812 */ /* 0x000fe200078ec0ff */
[----:B------:R-:W-:Y:S01]  /*04c0*/  IMAD.IADD R4, R4, 0x1, R27 ;  /* 0x0000000104047824 */ /* 0x000fe200078e021b */
[----:B------:R-:W-:-:S02]  /*04d0*/  SHF.R.S32.HI R20, RZ, 0x1f, R19 ;  /* 0x0000001fff147819 */ /* 0x000fc40000011413 */
[----:B------:R-:W-:Y:S01]  /*04e0*/  IADD3 R24, R16, 0xf0, RZ ;  /* 0x000000f010187810 */ /* 0x000fe20007ffe0ff */
[----:B------:R-:W-:Y:S01]  /*04f0*/  IMAD.IADD R12, R14, 0x1, R13 ;  /* 0x000000010e0c7824 */ /* 0x000fe200078e020d */
[----:B------:R-:W-:Y:S01]  /*0500*/  LEA.HI R20, R20, R19, RZ, 0x2 ;  /* 0x0000001314147211 */ /* 0x000fe200078f10ff */
[----:B------:R-:W-:Y:S01]  /*0510*/  IMAD R4, R4, 0x500, RZ ;  /* 0x0000050004047824 */ /* 0x000fe200078e02ff */
[----:B------:R-:W-:Y:S02]  /*0520*/  LOP3.LUT R15, R13, 0x8, RZ, 0x3c, !PT ;  /* 0x000000080d0f7812 */ /* 0x000fe400078e3cff */
[----:B------:R-:W-:Y:S02]  /*0530*/  SHF.R.S32.HI R22, RZ, 0x1f, R21 ;  /* 0x0000001fff167819 */ /* 0x000fe40000011415 */
[----:B------:R-:W-:Y:S02]  /*0540*/  LEA.HI R19, R5, R6, RZ, 0x4 ;  /* 0x0000000605137211 */ /* 0x000fe400078f20ff */
[----:B------:R-:W-:-:S02]  /*0550*/  LOP3.LUT R5, R18, 0xfffffffc, RZ, 0xc0, !PT ;  /* 0xfffffffc12057812 */ /* 0x000fc400078ec0ff */
[----:B------:R-:W-:Y:S02]  /*0560*/  SHF.R.S32.HI R25, RZ, 0x1f, R24 ;  /* 0x0000001fff197819 */ /* 0x000fe40000011418 */
[----:B------:R-:W-:Y:S01]  /*0570*/  LOP3.LUT R11, R11, 0x18, RZ, 0xc, !PT ;  /* 0x000000180b0b7812 */ /* 0x000fe200078e0cff */
[----:B------:R-:W-:Y:S01]  /*0580*/  IMAD.IADD R5, R6, 0x1, -R5 ;  /* 0x0000000106057824 */ /* 0x000fe200078e0a05 */
[----:B------:R-:W-:Y:S02]  /*0590*/  LOP3.LUT R17, R13, 0x10, RZ, 0x3c, !PT ;  /* 0x000000100d117812 */ /* 0x000fe400078e3cff */
[----:B------:R-:W-:Y:S01]  /*05a0*/  IADD3 R13, R14, R15, RZ ;  /* 0x0000000f0e0d7210 */ /* 0x000fe20007ffe0ff */
[----:B------:R-:W-:Y:S01]  /*05b0*/  IMAD R15, R27, -0x50, R6 ;  /* 0xffffffb01b0f7824 */ /* 0x000fe200078e0206 */
[----:B------:R-:W-:Y:S02]  /*05c0*/  LEA.HI R22, R22, R21, RZ, 0x2 ;  /* 0x0000001516167211 */ /* 0x000fe400078f10ff */
[----:B------:R-:W-:-:S02]  /*05d0*/  LEA.HI R25, R25, R24, RZ, 0x2 ;  /* 0x0000001819197211 */ /* 0x000fc400078f10ff */
[C---:B------:R-:W-:Y:S01]  /*05e0*/  IADD3 R11, R14.reuse, R11, RZ ;  /* 0x0000000b0e0b7210 */ /* 0x040fe20007ffe0ff */
[----:B------:R-:W-:Y:S01]  /*05f0*/  IMAD.IADD R14, R14, 0x1, R17 ;  /* 0x000000010e0e7824 */ /* 0x000fe200078e0211 */
[----:B------:R-:W-:Y:S01]  /*0600*/  SHF.R.U32.HI R20, RZ, 0x2, R20 ;  /* 0x00000002ff147819 */ /* 0x000fe20000011614 */
[----:B------:R-:W-:Y:S01]  /*0610*/  IMAD R17, R15, 0x28, R8 ;  /* 0x000000280f117824 */ /* 0x000fe200078e0208 */
[----:B------:R-:W-:Y:S02]  /*0620*/  SHF.R.U32.HI R22, RZ, 0x2, R22 ;  /* 0x00000002ff167819 */ /* 0x000fe40000011616 */
[----:B---3--:R-:W-:Y:S02]  /*0630*/  LEA R82, P0, R72, R82, 0x2 ;  /* 0x0000005248527211 */ /* 0x008fe400078010ff */
[----:B------:R-:W-:Y:S02]  /*0640*/  SHF.R.U32.HI R18, RZ, 0x4, R19 ;  /* 0x00000004ff127819 */ /* 0x000fe40000011613 */
[----:B------:R-:W-:-:S02]  /*0650*/  SHF.R.U32.HI R24, RZ, 0x2, R25 ;  /* 0x00000002ff187819 */ /* 0x000fc40000011619 */
[C---:B------:R-:W-:Y:S02]  /*0660*/  LOP3.LUT R19, R5.reuse, 0x3, R20, 0x78, !PT ;  /* 0x0000000305137812 */ /* 0x040fe400078e7814 */
[----:B------:R-:W-:Y:S01]  /*0670*/  LOP3.LUT R20, R5, 0x3, R22, 0x78, !PT ;  /* 0x0000000305147812 */ /* 0x000fe200078e7816 */
[----:B------:R-:W-:Y:S01]  /*0680*/  IMAD R22, R23, 0x500, R6 ;  /* 0x0000050017167824 */ /* 0x000fe200078e0206 */
[----:B------:R-:W-:Y:S02]  /*0690*/  LEA R17, R27, R17, 0x3 ;  /* 0x000000111b117211 */ /* 0x000fe400078e18ff */
[C---:B------:R-:W-:Y:S02]  /*06a0*/  LOP3.LUT R18, R5.reuse, 0x3, R18, 0x78, !PT ;  /* 0x0000000305127812 */ /* 0x040fe400078e7812 */
[----:B------:R-:W-:Y:S02]  /*06b0*/  LOP3.LUT R21, R5, 0x3, R24, 0x78, !PT ;  /* 0x0000000305157812 */ /* 0x000fe400078e7818 */
[----:B------:R-:W-:-:S02]  /*06c0*/  LEA.HI.X R83, R72, R83, R55, 0x2, P0 ;  /* 0x0000005348537211 */ /* 0x000fc400000f1437 */
[----:B------:R-:W-:-:S07]  /*06d0*/  SEL R23, R3, 0x1, !P1 ;  /* 0x0000000103177807 */ /* 0x000fce0004800000 */
.L_x_1989:
[C---:B------:R-:W-:Y:S01]  /*06e0*/  LOP3.LUT R54, R72.reuse, 0x3, RZ, 0xc0, !PT ;  /* 0x0000000348367812 */ /* 0x040fe200078ec0ff */
[----:B------:R-:W-:Y:S01]  /*06f0*/  ULDC.64 UR12, c[0x0][0x248] ;  /* 0x00009200000c7ab9 */ /* 0x000fe20000000a00 */
[--C-:B---3--:R-:W-:Y:S01]  /*0700*/  SHF.R.U64 R5, R72, 0x2, R55.reuse ;  /* 0x0000000248057819 */ /* 0x108fe20000001237 */
[----:B0-----:R-:W0:Y:S01]  /*0710*/  LDC.64 R30, c[0x0][0x238] ;  /* 0x00008e00ff1e7b82 */ /* 0x001e220000000a00 */
[----:B------:R-:W-:Y:S01]  /*0720*/  SHF.R.U32.HI R34, RZ, 0x2, R55 ;  /* 0x00000002ff227819 */ /* 0x000fe20000011637 */
[----:B------:R-:W-:Y:S01]  /*0730*/  IMAD R54, R54, 0x140, RZ ;  /* 0x0000014036367824 */ /* 0x000fe200078e02ff */
[----:B------:R-:W-:Y:S01]  /*0740*/  ULDC.64 UR14, c[0x0][0x228] ;  /* 0x00008a00000e7ab9 */ /* 0x000fe20000000a00 */
[----:B------:R-:W-:Y:S02]  /*0750*/  ULDC UR5, c[0x0][0x250] ;  /* 0x0000940000057ab9 */ /* 0x000fe40000000800 */
[----:B------:R-:W-:Y:S02]  /*0760*/  IMAD R28, R15, 0x4, R54 ;  /* 0x000000040f1c7824 */ /* 0x000fe400078e0236 */
[----:B------:R-:W-:-:S02]  /*0770*/  IMAD R25, R34, 0x50000, RZ ;  /* 0x0005000022197824 */ /* 0x000fc400078e02ff */
[----:B------:R-:W-:Y:S01]  /*0780*/  IMAD.WIDE.U32 R70, R28, -0x33333333, RZ ;  /* 0xcccccccd1c467825 */ /* 0x000fe200078e00ff */
[----:B------:R-:W-:-:S04]  /*0790*/  SHF.R.S32.HI R29, RZ, 0x1f, R28 ;  /* 0x0000001fff1d7819 */ /* 0x000fc8000001141c */
[----:B------:R-:W-:Y:S01]  /*07a0*/  SHF.R.U32.HI R70, RZ, 0x5, R71 ;  /* 0x00000005ff467819 */ /* 0x000fe20000011647 */
[----:B------:R-:W-:-:S03]  /*07b0*/  IMAD.WIDE.U32 R26, R5, 0x50000, R28 ;  /* 0x00050000051a7825 */ /* 0x000fc600078e001c */
[C---:B------:R-:W-:Y:S02]  /*07c0*/  LEA R3, P0, R5.reuse, R70, 0x5 ;  /* 0x0000004605037211 */ /* 0x040fe400078028ff */
[----:B------:R-:W-:Y:S02]  /*07d0*/  IADD3 R24, P1, R4, R26, RZ ;  /* 0x0000001a04187210 */ /* 0x000fe40007f3e0ff */
[----:B------:R-:W-:Y:S02]  /*07e0*/  LEA.HI.X R34, R5, RZ, R34, 0x5, P0 ;  /* 0x000000ff05227211 */ /* 0x000fe400000f2c22 */
[----:B------:R-:W-:Y:S02]  /*07f0*/  LEA R32, P0, R3, UR12, 0x3 ;  /* 0x0000000c03207c11 */ /* 0x000fe4000f8018ff */
[----:B------:R-:W-:Y:S02]  /*0800*/  IADD3 R5, R27, R25, RZ ;  /* 0x000000191b057210 */ /* 0x000fe40007ffe0ff */
[----:B------:R-:W-:Y:S01]  /*0810*/  LEA.HI.X R33, R3, UR13, R34, 0x3, P0 ;  /* 0x0000000d03217c11 */ /* 0x000fe200080f1c22 */
[----:B------:R-:W-:Y:S01]  /*0820*/  ULDC.64 UR12, c[0x0][0x230] ;  /* 0x00008c00000c7ab9 */ /* 0x000fe20000000a00 */
[----:B------:R-:W-:Y:S01]  /*0830*/  SHF.L.U32 R25, R24, 0x1, RZ ;  /* 0x0000000118197819 */ /* 0x000fe200000006ff */
[----:B------:R-:W-:-:S03]  /*0840*/  IMAD.X R3, RZ, RZ, R5, P1 ;  /* 0x000000ffff037224 */ /* 0x000fc600008e0605 */
[----:B------:R-:W2:Y:S01]  /*0850*/  LDG.E.64.CONSTANT R32, desc[UR8][R32.64] ;  /* 0x0000000820207981 */ /* 0x000ea2000c1e9b00 */
[C---:B------:R-:W-:Y:S01]  /*0860*/  IADD3 R50, P0, R25.reuse, UR12, RZ ;  /* 0x0000000c19327c10 */ /* 0x040fe2000ff1e0ff */
[----:B0-----:R-:W-:Y:S01]  /*0870*/  IMAD.WIDE R30, R28, 0x2, R30 ;  /* 0x000000021c1e7825 */ /* 0x001fe200078e021e */
[----:B------:R-:W-:Y:S02]  /*0880*/  SHF.L.U64.HI R24, R24, 0x1, R3 ;  /* 0x0000000118187819 */ /* 0x000fe40000010203 */
[----:B------:R-:W-:Y:S01]  /*0890*/  IADD3 R48, P1, R25, UR14, RZ ;  /* 0x0000000e19307c10 */ /* 0x000fe2000ff3e0ff */
[----:B------:R-:W-:Y:S01]  /*08a0*/  VIADD R3, R4, 0x1400 ;  /* 0x0000140004037836 */ /* 0x000fe20000000000 */
[C---:B------:R-:W-:Y:S01]  /*08b0*/  IADD3.X R51, R24.reuse, UR13, RZ, P0, !PT ;  /* 0x0000000d18337c10 */ /* 0x040fe200087fe4ff */
[----:B------:R-:W3:Y:S01]  /*08c0*/  LDG.E.64.CONSTANT R52, desc[UR8][R30.64] ;  /* 0x000000081e347981 */ /* 0x000ee2000c1e9b00 */
[----:B------:R-:W-:Y:S02]  /*08d0*/  IADD3.X R49, R24, UR15, RZ, P1, !PT ;  /* 0x0000000f18317c10 */ /* 0x000fe40008ffe4ff */
[----:B------:R-:W-:-:S02]  /*08e0*/  IADD3 R3, P0, R3, R26, RZ ;  /* 0x0000001a03037210 */ /* 0x000fc40007f1e0ff */
[----:B------:R-:W4:Y:S02]  /*08f0*/  LDG.E.64.CONSTANT R50, desc[UR8][R50.64] ;  /* 0x0000000832327981 */ /* 0x000f24000c1e9b00 */
[----:B------:R-:W-:Y:S01]  /*0900*/  IADD3.X R26, RZ, R5, RZ, P0, !PT ;  /* 0x00000005ff1a7210 */ /* 0x000fe200007fe4ff */
[C---:B------:R-:W-:Y:S01]  /*0910*/  IMAD.SHL.U32 R27, R3.reuse, 0x2, RZ ;  /* 0x00000002031b7824 */ /* 0x040fe200078e00ff */
[----:B------:R-:W5:Y:S02]  /*0920*/  LDG.E.64.CONSTANT R48, desc[UR8][R48.64] ;  /* 0x0000000830307981 */ /* 0x000f64000c1e9b00 */
[----:B------:R-:W-:Y:S02]  /*0930*/  SHF.L.U64.HI R26, R3, 0x1, R26 ;  /* 0x00000001031a7819 */ /* 0x000fe4000001021a */
[----:B------:R-:W-:-:S04]  /*0940*/  IADD3 R44, P0, R27, UR12, RZ ;  /* 0x0000000c1b2c7c10 */ /* 0x000fc8000ff1e0ff */
[----:B------:R-:W-:Y:S02]  /*0950*/  IADD3.X R45, R26, UR13, RZ, P0, !PT ;  /* 0x0000000d1a2d7c10 */ /* 0x000fe400087fe4ff */
[----:B------:R-:W-:-:S04]  /*0960*/  IADD3 R46, P0, R27, UR14, RZ ;  /* 0x0000000e1b2e7c10 */ /* 0x000fc8000ff1e0ff */
[----:B------:R-:W-:Y:S01]  /*0970*/  IADD3.X R47, R26, UR15, RZ, P0, !PT ;  /* 0x0000000f1a2f7c10 */ /* 0x000fe200087fe4ff */
[----:B------:R-:W5:Y:S05]  /*0980*/  LDG.E.64.CONSTANT R44, desc[UR8][R44.64] ;  /* 0x000000082c2c7981 */ /* 0x000f6a000c1e9b00 */
[----:B------:R-:W5:Y:S01]  /*0990*/  LDG.E.64.CONSTANT R46, desc[UR8][R46.64] ;  /* 0x000000082e2e7981 */ /* 0x000f62000c1e9b00 */
[----:B------:R-:W-:Y:S02]  /*09a0*/  IADD3 R77, P0, R72, 0x4, RZ ;  /* 0x00000004484d7810 */ /* 0x000fe40007f1e0ff */
[----:B------:R-:W-:Y:S02]  /*09b0*/  CS2R R62, SRZ ;  /* 0x00000000003e7805 */ /* 0x000fe4000001ff00 */
[----:B------:R-:W-:-:S02]  /*09c0*/  ISETP.GT.U32.AND P2, PT, R6, 0x1f, PT ;  /* 0x0000001f0600780c */ /* 0x000fc40003f44070 */
[----:B------:R-:W-:Y:S01]  /*09d0*/  LOP3.LUT P1, RZ, R6, 0xffffffe3, RZ, 0xc0, !PT ;  /* 0xffffffe306ff7812 */ /* 0x000fe2000782c0ff */
[----:B--2---:R-:W-:-:S06]  /*09e0*/  FADD.FTZ R28, R33, UR5 ;  /* 0x00000005211c7e21 */ /* 0x004fcc0008010000 */
[----:B------:R-:W0:Y:S01]  /*09f0*/  MUFU.RSQ R28, R28 ;  /* 0x0000001c001c7308 */ /* 0x000e220000001400 */
[----:B---3--:R-:W-:Y:S02]  /*0a00*/  HADD2.F32 R30, -RZ, R52.H0_H0 ;  /* 0x20000034ff1e7230 */ /* 0x008fe40000004100 */
[--C-:B----4-:R-:W-:Y:S02]  /*0a10*/  HADD2.F32 R3, -RZ, R50.reuse.H0_H0 ;  /* 0x20000032ff037230 */ /* 0x110fe40000004100 */
[----:B------:R-:W-:Y:S02]  /*0a20*/  HADD2.F32 R29, -RZ, R50.H1_H1 ;  /* 0x30000032ff1d7230 */ /* 0x000fe40000004100 */
[----:B-----5:R-:W-:Y:S02]  /*0a30*/  HADD2.F32 R5, -RZ, R48.H0_H0 ;  /* 0x20000030ff057230 */ /* 0x020fe40000004100 */
[----:B------:R-:W-:Y:S01]  /*0a40*/  FADD.FTZ R3, -R32, R3 ;  /* 0x0000000320037221 */ /* 0x000fe20000010100 */
[----:B------:R-:W-:-:S02]  /*0a50*/  HADD2.F32 R75, -RZ, R52.H1_H1 ;  /* 0x30000034ff4b7230 */ /* 0x000fc40000004100 */
[----:B------:R-:W-:Y:S01]  /*0a60*/  FADD.FTZ R29, -R32, R29 ;  /* 0x0000001d201d7221 */ /* 0x000fe20000010100 */
[----:B------:R-:W-:Y:S02]  /*0a70*/  HADD2.F32 R33, -RZ, R48.H1_H1 ;  /* 0x30000030ff217230 */ /* 0x000fe40000004100 */
[----:B------:R-:W-:Y:S01]  /*0a80*/  FMUL.FTZ R34, R5, R30 ;  /* 0x0000001e05227220 */ /* 0x000fe20000410000 */
[C---:B0-----:R-:W-:Y:S01]  /*0a90*/  FMUL.FTZ R3, R28.reuse, R3 ;  /* 0x000000031c037220 */ /* 0x041fe20000410000 */
[----:B------:R-:W-:Y:S02]  /*0aa0*/  HADD2.F32 R57, -RZ, R51.H0_H0 ;  /* 0x20000033ff397230 */ /* 0x000fe40000004100 */
[----:B------:R-:W-:Y:S01]  /*0ab0*/  FMUL.FTZ R69, R28, R29 ;  /* 0x0000001d1c457220 */ /* 0x000fe20000410000 */
[----:B------:R-:W-:Y:S01]  /*0ac0*/  FMUL.FTZ R31, R33, R75 ;  /* 0x0000004b211f7220 */ /* 0x000fe20000410000 */
[----:B------:R-:W-:Y:S01]  /*0ad0*/  FFMA.FTZ R34, R3, R34, RZ ;  /* 0x0000002203227223 */ /* 0x000fe200000100ff */
[----:B------:R-:W-:-:S02]  /*0ae0*/  HADD2.F32 R73, -RZ, R53.H0_H0 ;  /* 0x20000035ff497230 */ /* 0x000fc40000004100 */
[----:B------:R-:W-:Y:S01]  /*0af0*/  FADD.FTZ R57, -R32, R57 ;  /* 0x0000003920397221 */ /* 0x000fe20000010100 */
[----:B------:R-:W-:Y:S02]  /*0b00*/  HADD2.F32 R35, -RZ, R49.H0_H0 ;  /* 0x20000031ff237230 */ /* 0x000fe40000004100 */
[----:B------:R-:W-:Y:S02]  /*0b10*/  HADD2.F32 R51, -RZ, R51.H1_H1 ;  /* 0x30000033ff337230 */ /* 0x000fe40000004100 */
[----:B------:R-:W-:Y:S01]  /*0b20*/  FFMA.FTZ R34, R69, R31, R34 ;  /* 0x0000001f45227223 */ /* 0x000fe20000010022 */
[----:B------:R-:W-:Y:S02]  /*0b30*/  HADD2.F32 R71, -RZ, R53.H1_H1 ;  /* 0x30000035ff477230 */ /* 0x000fe40000004100 */
[----:B------:R-:W-:Y:S01]  /*0b40*/  FMUL.FTZ R29, R35, R73 ;  /* 0x00000049231d7220 */ /* 0x000fe20000410000 */
[----:B------:R-:W-:Y:S02]  /*0b50*/  HADD2.F32 R31, -RZ, R49.H1_H1 ;  /* 0x30000031ff1f7230 */ /* 0x000fe40000004100 */
[----:B------:R-:W-:Y:S01]  /*0b60*/  FMUL.FTZ R67, R28, R57 ;  /* 0x000000391c437220 */ /* 0x000fe20000410000 */
[----:B------:R-:W-:Y:S01]  /*0b70*/  FADD.FTZ R51, -R32, R51 ;  /* 0x0000003320337221 */ /* 0x000fe20000010100 */
[----:B------:R-:W-:-:S02]  /*0b80*/  HADD2.F32 R53, -RZ, R44.H1_H1 ;  /* 0x3000002cff357230 */ /* 0x000fc40000004100 */
[----:B------:R-:W-:Y:S02]  /*0b90*/  HADD2.F32 R49, -RZ, R44.H0_H0 ;  /* 0x2000002cff317230 */ /* 0x000fe40000004100 */
[----:B------:R-:W-:Y:S01]  /*0ba0*/  FFMA.FTZ R34, R67, R29, R34 ;  /* 0x0000001d43227223 */ /* 0x000fe20000010022 */
[----:B------:R-:W-:Y:S01]  /*0bb0*/  FMUL.FTZ R48, R31, R71 ;  /* 0x000000471f307220 */ /* 0x000fe20000410000 */
[----:B------:R-:W-:Y:S01]  /*0bc0*/  FMUL.FTZ R65, R28, R51 ;  /* 0x000000331c417220 */ /* 0x000fe20000410000 */
[--C-:B------:R-:W-:Y:S02]  /*0bd0*/  HADD2.F32 R29, -RZ, R46.reuse.H0_H0 ;  /* 0x2000002eff1d7230 */ /* 0x100fe40000004100 */
[C---:B------:R-:W-:Y:S01]  /*0be0*/  FADD.FTZ R53, -R32.reuse, R53 ;  /* 0x0000003520357221 */ /* 0x040fe20000010100 */
[----:B------:R-:W-:Y:S01]  /*0bf0*/  FADD.FTZ R51, -R32, R49 ;  /* 0x0000003120337221 */ /* 0x000fe20000010100 */
[----:B------:R-:W-:Y:S01]  /*0c00*/  FFMA.FTZ R49, R65, R48, R34 ;  /* 0x0000003041317223 */ /* 0x000fe20000010022 */
[----:B------:R-:W-:-:S02]  /*0c10*/  HADD2.F32 R34, -RZ, R46.H1_H1 ;  /* 0x3000002eff227230 */ /* 0x000fc40000004100 */
[----:B------:R-:W-:Y:S01]  /*0c20*/  FMUL.FTZ R64, R28, R53 ;  /* 0x000000351c407220 */ /* 0x000fe20000410000 */
[----:B------:R-:W-:Y:S01]  /*0c30*/  FMUL.FTZ R46, R30, R29 ;  /* 0x0000001d1e2e7220 */ /* 0x000fe20000410000 */
[----:B------:R-:W-:Y:S01]  /*0c40*/  FMUL.FTZ R68, R28, R51 ;  /* 0x000000331c447220 */ /* 0x000fe20000410000 */
[----:B------:R-:W-:Y:S01]  /*0c50*/  FFMA.FTZ R44, R5, R30, RZ ;  /* 0x0000001e052c7223 */ /* 0x000fe200000100ff */
[----:B------:R-:W-:Y:S02]  /*0c60*/  HADD2.F32 R53, -RZ, R45.H0_H0 ;  /* 0x2000002dff357230 */ /* 0x000fe40000004100 */
[----:B------:R-:W-:Y:S01]  /*0c70*/  FFMA.FTZ R49, R68, R46, R49 ;  /* 0x0000002e44317223 */ /* 0x000fe20000010031 */
[----:B------:R-:W-:Y:S01]  /*0c80*/  FFMA.FTZ R44, R33, R75, R44 ;  /* 0x0000004b212c7223 */ /* 0x000fe2000001002c */
[----:B------:R-:W-:Y:S02]  /*0c90*/  HADD2.F32 R66, -RZ, R47.H0_H0 ;  /* 0x2000002fff427230 */ /* 0x000fe40000004100 */
[----:B------:R-:W-:Y:S01]  /*0ca0*/  FMUL.FTZ R46, R75, R34 ;  /* 0x000000224b2e7220 */ /* 0x000fe20000410000 */
[----:B------:R-:W-:-:S02]  /*0cb0*/  HADD2.F32 R57, -RZ, R45.H1_H1 ;  /* 0x3000002dff397230 */ /* 0x000fc40000004100 */
[----:B------:R-:W-:Y:S01]  /*0cc0*/  FADD.FTZ R53, -R32, R53 ;  /* 0x0000003520357221 */ /* 0x000fe20000010100 */
[----:B------:R-:W-:Y:S01]  /*0cd0*/  FFMA.FTZ R44, R35, R73, R44 ;  /* 0x00000049232c7223 */ /* 0x000fe2000001002c */
[----:B------:R-:W-:Y:S02]  /*0ce0*/  HADD2.F32 R74, -RZ, R47.H1_H1 ;  /* 0x3000002fff4a7230 */ /* 0x000fe40000004100 */
[----:B------:R-:W-:Y:S01]  /*0cf0*/  FFMA.FTZ R51, R64, R46, R49 ;  /* 0x0000002e40337223 */ /* 0x000fe20000010031 */
[----:B------:R-:W-:Y:S01]  /*0d00*/  FMUL.FTZ R45, R73, R66 ;  /* 0x00000042492d7220 */ /* 0x000fe20000410000 */
[----:B------:R-:W-:Y:S01]  /*0d10*/  FMUL.FTZ R76, R28, R53 ;  /* 0x000000351c4c7220 */ /* 0x000fe20000410000 */
[----:B------:R-:W-:Y:S01]  /*0d20*/  FADD.FTZ R57, -R32, R57 ;  /* 0x0000003920397221 */ /* 0x000fe20000010100 */
[----:B------:R-:W-:Y:S01]  /*0d30*/  FFMA.FTZ R49, R31, R71, R44 ;  /* 0x000000471f317223 */ /* 0x000fe2000001002c */
[----:B------:R-:W-:Y:S01]  /*0d40*/  FMUL.FTZ R32, R71, R74 ;  /* 0x0000004a47207220 */ /* 0x000fe20000410000 */
[----:B------:R-:W-:Y:S01]  /*0d50*/  FFMA.FTZ R45, R76, R45, R51 ;  /* 0x0000002d4c2d7223 */ /* 0x000fe20000010033 */
[----:B------:R-:W-:Y:S01]  /*0d60*/  FMUL.FTZ R78, R28, R57 ;  /* 0x000000391c4e7220 */ /* 0x000fe20000410000 */
[----:B------:R-:W-:-:S03]  /*0d70*/  FFMA.FTZ R44, R30, R29, R49 ;  /* 0x0000001d1e2c7223 */ /* 0x000fc60000010031 */
[----:B------:R-:W-:Y:S01]  /*0d80*/  FFMA.FTZ R45, R78, R32, R45 ;  /* 0x000000204e2d7223 */ /* 0x000fe2000001002d */
[----:B------:R-:W-:Y:S01]  /*0d90*/  IADD3.X R32, RZ, R55, RZ, P0, !PT ;  /* 0x00000037ff207210 */ /* 0x000fe200007fe4ff */
[----:B------:R-:W-:Y:S01]  /*0da0*/  FFMA.FTZ R44, R75, R34, R44 ;  /* 0x000000224b2c7223 */ /* 0x000fe2000001002c */
[----:B------:R-:W-:-:S03]  /*0db0*/  ISETP.GE.U32.AND P0, PT, R77, UR11, PT ;  /* 0x0000000b4d007c0c */ /* 0x000fc6000bf06070 */
[----:B------:R-:W-:Y:S01]  /*0dc0*/  FFMA.FTZ R44, R73, R66, R44 ;  /* 0x00000042492c7223 */ /* 0x000fe2000001002c */
[----:B------:R-:W-:-:S03]  /*0dd0*/  ISETP.GE.AND.EX P0, PT, R32, UR7, PT, P0 ;  /* 0x0000000720007c0c */ /* 0x000fc6000bf06300 */
[----:B------:R-:W-:Y:S01]  /*0de0*/  FFMA.FTZ R44, R71, R74, R44 ;  /* 0x0000004a472c7223 */ /* 0x000fe2000001002c */
[----:B------:R-:W-:Y:S01]  /*0df0*/  FADD.FTZ R46, R5, R43 ;  /* 0x0000002b052e7221 */ /* 0x000fe20000010000 */
[----:B------:R-:W-:Y:S01]  /*0e00*/  FADD.FTZ R41, R33, R41 ;  /* 0x0000002921297221 */ /* 0x000fe20000010000 */
[----:B------:R-:W-:Y:S01]  /*0e10*/  FADD.FTZ R39, R35, R39 ;  /* 0x0000002723277221 */ /* 0x000fe20000010000 */
[----:B------:R-:W-:Y:S01]  /*0e20*/  FADD.FTZ R37, R31, R37 ;  /* 0x000000251f257221 */ /* 0x000fe20000010000 */
[----:B------:R0:W-:Y:S01]  /*0e30*/  STS.64 [R17], R44 ;  /* 0x0000002c11007388 */ /* 0x0001e20000000a00 */
[----:B------:R-:W-:Y:S01]  /*0e40*/  FFMA.FTZ R47, R69, R33, R40 ;  /* 0x00000021452f7223 */ /* 0x000fe20000010028 */
[----:B------:R-:W-:Y:S01]  /*0e50*/  FFMA.FTZ R49, R67, R35, R38 ;  /* 0x0000002343317223 */ /* 0x000fe20000010026 */
[----:B------:R-:W-:Y:S01]  /*0e60*/  FFMA.FTZ R51, R65, R31, R36 ;  /* 0x0000001f41337223 */ /* 0x000fe20000010024 */
[----:B------:R-:W-:Y:S01]  /*0e70*/  FADD.FTZ R43, R46, R29 ;  /* 0x0000001d2e2b7221 */ /* 0x000fe20000010000 */
[----:B------:R-:W-:Y:S01]  /*0e80*/  FADD.FTZ R41, R41, R34 ;  /* 0x0000002229297221 */ /* 0x000fe20000010000 */
[----:B------:R-:W-:Y:S01]  /*0e90*/  FADD.FTZ R39, R39, R66 ;  /* 0x0000004227277221 */ /* 0x000fe20000010000 */
[----:B------:R-:W-:Y:S01]  /*0ea0*/  FADD.FTZ R37, R37, R74 ;  /* 0x0000004a25257221 */ /* 0x000fe20000010000 */
[----:B------:R-:W-:Y:S01]  /*0eb0*/  FFMA.FTZ R40, R64, R34, R47 ;  /* 0x0000002240287223 */ /* 0x000fe2000001002f */
[----:B0-----:R-:W-:Y:S01]  /*0ec0*/  FFMA.FTZ R45, R3, R5, R42 ;  /* 0x00000005032d7223 */ /* 0x001fe2000001002a */
[----:B------:R-:W-:Y:S01]  /*0ed0*/  FFMA.FTZ R38, R76, R66, R49 ;  /* 0x000000424c267223 */ /* 0x000fe20000010031 */
[----:B------:R-:W-:-:S02]  /*0ee0*/  FFMA.FTZ R36, R78, R74, R51 ;  /* 0x0000004a4e247223 */ /* 0x000fc40000010033 */
[----:B------:R-:W-:Y:S01]  /*0ef0*/  FFMA.FTZ R42, R68, R29, R45 ;  /* 0x0000001d442a7223 */ /* 0x000fe2000001002d */
[----:B------:R-:W-:Y:S06]  /*0f00*/  BAR.SYNC.DEFER_BLOCKING 0x0 ;  /* 0x0000000000007b1d */ /* 0x000fec0000010000 */
[----:B------:R-:W-:Y:S05]  /*0f10*/  @!P0 BRA `(.L_x_1980) ;  /* 0x00000000006c8947 */ /* 0x000fea0003800000 */
        /* <DEDUP_REMOVED lines=9> */
[----:B------:R-:W-:Y:S01]  /*0fb0*/  LEA R49, R20, R48, 0x3 ;  /* 0x0000003014317211 */ /* 0x000fe200078e18ff */
[----:B------:R-:W-:-:S02]  /*0fc0*/  IMAD.SHL.U32 R55, R55, 0x2, RZ ;  /* 0x0000000237377824 */ /* 0x000fc400078e00ff */
[----:B------:R-:W-:Y:S01]  /*0fd0*/  STS.64 [R11], R36 ;  /* 0x000000240b007388 */ /* 0x000fe20000000a00 */
[----:B------:R-:W-:Y:S01]  /*0fe0*/  BAR.SYNC.DEFER_BLOCKING 0x0 ;  /* 0x0000000000007b1d */ /* 0x000fe20000010000 */
[----:B0-----:R-:W-:-:S05]  /*0ff0*/  IMAD.WIDE.U32 R52, R55, 0x4, R52 ;  /* 0x0000000437347825 */ /* 0x001fca00078e0034 */
        /* <DEDUP_REMOVED lines=13> */
.L_x_1980:
        /* <DEDUP_REMOVED lines=11> */
[C---:B------:R-:W-:Y:S01]  /*1180*/  IADD3 R48, R45.reuse, 0xc, RZ ;  /* 0x0000000c2d307810 */ /* 0x040fe20007ffe0ff */
[C---:B------:R-:W-:Y:S01]  /*1190*/  VIADD R56, R45.reuse, 0x20 ;  /* 0x000000202d387836 */ /* 0x040fe20000000000 */
[----:B------:R-:W-:Y:S02]  /*11a0*/  SHF.R.S32.HI R47, RZ, 0x1f, R44 ;  /* 0x0000001fff2f7819 */ /* 0x000fe4000001142c */
[----:B------:R-:W-:Y:S02]  /*11b0*/  IADD3 R52, R45, 0x14, RZ ;  /* 0x000000142d347810 */ /* 0x000fe40007ffe0ff */
[----:B------:R-:W-:Y:S02]  /*11c0*/  LEA.HI R49, R47, R44, RZ, 0x2 ;  /* 0x0000002c2f317211 */ /* 0x000fe400078f10ff */
[----:B------:R-:W-:-:S02]  /*11d0*/  SHF.R.S32.HI R47, RZ, 0x1f, R46 ;  /* 0x0000001fff2f7819 */ /* 0x000fc4000001142e */
[----:B------:R-:W-:Y:S02]  /*11e0*/  SHF.R.S32.HI R53, RZ, 0x1f, R48 ;  /* 0x0000001fff357819 */ /* 0x000fe40000011430 */
[----:B------:R-:W-:Y:S02]  /*11f0*/  SHF.R.S32.HI R55, RZ, 0x1f, R50 ;  /* 0x0000001fff377819 */ /* 0x000fe40000011432 */
[----:B------:R-:W-:Y:S02]  /*1200*/  SHF.R.S32.HI R57, RZ, 0x1f, R52 ;  /* 0x0000001fff397819 */ /* 0x000fe40000011434 */
[----:B------:R-:W-:Y:S02]  /*1210*/  LEA.HI R51, R47, R46, RZ, 0x2 ;  /* 0x0000002e2f337211 */ /* 0x000fe400078f10ff */
[----:B------:R-:W-:Y:S02]  /*1220*/  LEA.HI R44, R53, R48, RZ, 0x2 ;  /* 0x00000030352c7211 */ /* 0x000fe400078f10ff */
[----:B------:R-:W-:-:S02]  /*1230*/  LEA.HI R46, R55, R50, RZ, 0x2 ;  /* 0x00000032372e7211 */ /* 0x000fc400078f10ff */
[----:B------:R-:W-:Y:S01]  /*1240*/  LEA.HI R48, R57, R52, RZ, 0x2 ;  /* 0x0000003439307211 */ /* 0x000fe200078f10ff */
[C---:B------:R-:W-:Y:S01]  /*1250*/  VIADD R52, R45.reuse, 0x18 ;  /* 0x000000182d347836 */ /* 0x040fe20000000000 */
[----:B------:R-:W-:Y:S02]  /*1260*/  SHF.R.S32.HI R50, RZ, 0x1f, R45 ;  /* 0x0000001fff327819 */ /* 0x000fe4000001142d */
[----:B------:R-:W-:Y:S02]  /*1270*/  IADD3 R54, R45, 0x1c, RZ ;  /* 0x0000001c2d367810 */ /* 0x000fe40007ffe0ff */
[----:B------:R-:W-:Y:S02]  /*1280*/  LEA.HI R47, R50, R45, RZ, 0x2 ;  /* 0x0000002d322f7211 */ /* 0x000fe400078f10ff */
[----:B------:R-:W-:Y:S02]  /*1290*/  SHF.R.S32.HI R53, RZ, 0x1f, R52 ;  /* 0x0000001fff357819 */ /* 0x000fe40000011434 */
[----:B------:R-:W-:-:S02]  /*12a0*/  SHF.R.S32.HI R55, RZ, 0x1f, R54 ;  /* 0x0000001fff377819 */ /* 0x000fc40000011436 */
[----:B------:R-:W-:Y:S02]  /*12b0*/  SHF.R.S32.HI R57, RZ, 0x1f, R56 ;  /* 0x0000001fff397819 */ /* 0x000fe40000011438 */
[----:B------:R-:W-:Y:S02]  /*12c0*/  SHF.R.S32.HI R47, RZ, 0x2, R47 ;  /* 0x00000002ff2f7819 */ /* 0x000fe4000001142f */
[----:B------:R-:W-:Y:S02]  /*12d0*/  LEA.HI R50, R53, R52, RZ, 0x2 ;  /* 0x0000003435327211 */ /* 0x000fe400078f10ff */
[----:B------:R-:W-:Y:S01]  /*12e0*/  LEA.HI R52, R55, R54, RZ, 0x2 ;  /* 0x0000003637347211 */ /* 0x000fe200078f10ff */
[----:B------:R-:W-:Y:S01]  /*12f0*/  IMAD R47, R47, 0x28, R8 ;  /* 0x000000282f2f7824 */ /* 0x000fe200078e0208 */
[----:B------:R-:W-:Y:S01]  /*1300*/  LEA.HI R54, R57, R56, RZ, 0x2 ;  /* 0x0000003839367211 */ /* 0x000fe200078f10ff */
[----:B------:R-:W-:Y:S01]  /*1310*/  VIADD R56, R45, 0x24 ;  /* 0x000000242d387836 */ /* 0x000fe20000000000 */
[----:B------:R-:W-:-:S02]  /*1320*/  SHF.R.S32.HI R49, RZ, 0x2, R49 ;  /* 0x00000002ff317819 */ /* 0x000fc40000011431 */
[----:B------:R-:W-:Y:S02]  /*1330*/  SHF.R.S32.HI R51, RZ, 0x2, R51 ;  /* 0x00000002ff337819 */ /* 0x000fe40000011433 */
[----:B------:R-:W-:Y:S01]  /*1340*/  SHF.R.S32.HI R53, RZ, 0x1f, R56 ;  /* 0x0000001fff357819 */ /* 0x000fe20000011438 */
[--C-:B------:R-:W-:Y:S01]  /*1350*/  IMAD R49, R49, 0x28, R8.reuse ;  /* 0x0000002831317824 */ /* 0x100fe200078e0208 */
[----:B------:R-:W-:Y:S01]  /*1360*/  IADD3 R45, R47, R60, RZ ;  /* 0x0000003c2f2d7210 */ /* 0x000fe20007ffe0ff */
[----:B------:R-:W-:Y:S01]  /*1370*/  IMAD R51, R51, 0x28, R8 ;  /* 0x0000002833337824 */ /* 0x000fe200078e0208 */
[----:B------:R-:W-:Y:S01]  /*1380*/  LEA.HI R56, R53, R56, RZ, 0x2 ;  /* 0x0000003835387211 */ /* 0x000fe200078f10ff */
[----:B------:R-:W-:Y:S01]  /*1390*/  IMAD.IADD R47, R60, 0x1, R49 ;  /* 0x000000013c2f7824 */ /* 0x000fe200078e0231 */
[----:B------:R-:W-:Y:S02]  /*13a0*/  SHF.R.S32.HI R53, RZ, 0x2, R44 ;  /* 0x00000002ff357819 */ /* 0x000fe4000001142c */
[----:B------:R-:W0:Y:S01]  /*13b0*/  LDS.64 R44, [R45] ;  /* 0x000000002d2c7984 */ /* 0x000e220000000a00 */
[----:B------:R-:W-:-:S02]  /*13c0*/  SHF.R.S32.HI R55, RZ, 0x2, R46 ;  /* 0x00000002ff377819 */ /* 0x000fc4000001142e */
[----:B------:R-:W-:Y:S01]  /*13d0*/  IMAD R53, R53, 0x28, R8 ;  /* 0x0000002835357824 */ /* 0x000fe200078e0208 */
[C---:B------:R-:W-:Y:S01]  /*13e0*/  IADD3 R49, R60.reuse, R51, RZ ;  /* 0x000000333c317210 */ /* 0x040fe20007ffe0ff */
[----:B------:R-:W1:Y:S01]  /*13f0*/  LDS.64 R46, [R47] ;  /* 0x000000002f2e7984 */ /* 0x000e620000000a00 */
[----:B------:R-:W-:Y:S01]  /*1400*/  SHF.R.S32.HI R57, RZ, 0x2, R48 ;  /* 0x00000002ff397819 */ /* 0x000fe20000011430 */
[----:B------:R-:W-:Y:S01]  /*1410*/  IMAD R55, R55, 0x28, R8 ;  /* 0x0000002837377824 */ /* 0x000fe200078e0208 */
[----:B------:R-:W-:Y:S01]  /*1420*/  SHF.R.S32.HI R59, RZ, 0x2, R50 ;  /* 0x00000002ff3b7819 */ /* 0x000fe20000011432 */
[C---:B------:R-:W-:Y:S01]  /*1430*/  IMAD.IADD R51, R60.reuse, 0x1, R53 ;  /* 0x000000013c337824 */ /* 0x040fe200078e0235 */
[----:B------:R-:W2:Y:S01]  /*1440*/  LDS.64 R48, [R49] ;  /* 0x0000000031307984 */ /* 0x000ea20000000a00 */
[--C-:B------:R-:W-:Y:S01]  /*1450*/  IMAD R57, R57, 0x28, R8.reuse ;  /* 0x0000002839397824 */ /* 0x100fe200078e0208 */
[C---:B------:R-:W-:Y:S01]  /*1460*/  IADD3 R53, R60.reuse, R55, RZ ;  /* 0x000000373c357210 */ /* 0x040fe20007ffe0ff */
[----:B------:R-:W-:Y:S01]  /*1470*/  IMAD R59, R59, 0x28, R8 ;  /* 0x000000283b3b7824 */ /* 0x000fe200078e0208 */
[----:B------:R-:W-:Y:S01]  /*1480*/  SHF.R.S32.HI R61, RZ, 0x2, R52 ;  /* 0x00000002ff3d7819 */ /* 0x000fe20000011434 */
[----:B------:R-:W3:Y:S01]  /*1490*/  LDS.64 R50, [R51] ;  /* 0x0000000033327984 */ /* 0x000ee20000000a00 */
[----:B------:R-:W-:Y:S01]  /*14a0*/  IMAD.IADD R55, R60, 0x1, R57 ;  /* 0x000000013c377824 */ /* 0x000fe200078e0239 */
[----:B------:R-:W-:-:S02]  /*14b0*/  SHF.R.S32.HI R63, RZ, 0x2, R54 ;  /* 0x00000002ff3f7819 */ /* 0x000fc40000011436 */
[----:B------:R-:W4:Y:S01]  /*14c0*/  LDS.64 R52, [R53] ;  /* 0x0000000035347984 */ /* 0x000f220000000a00 */
[--C-:B------:R-:W-:Y:S01]  /*14d0*/  IMAD R61, R61, 0x28, R8.reuse ;  /* 0x000000283d3d7824 */ /* 0x100fe200078e0208 */
[C---:B------:R-:W-:Y:S01]  /*14e0*/  IADD3 R57, R60.reuse, R59, RZ ;  /* 0x0000003b3c397210 */ /* 0x040fe20007ffe0ff */
        /* <DEDUP_REMOVED lines=31> */
.L_x_1982:
[----:B------:R-:W-:Y:S05]  /*16e0*/  BSYNC B0 ;  /* 0x0000000000007941 */ /* 0x000fea0003800000 */
.L_x_1981:
[----:B------:R-:W1:Y:S01]  /*16f0*/  SHFL.BFLY PT, R45, R62, 0x2, 0x1f ;  /* 0x0c401f003e2d7f89 */ /* 0x000e6200000e0000 */
[----:B0-----:R-:W0:Y:S03]  /*1700*/  @!P1 LDC R51, c[0x0][0x10] ;  /* 0x00000400ff339b82 */ /* 0x001e260000000800 */
[----:B------:R-:W2:Y:S05]  /*1710*/  SHFL.BFLY PT, R44, R63, 0x2, 0x1f ;  /* 0x0c401f003f2c7f89 */ /* 0x000eaa00000e0000 */
[----:B------:R-:W3:Y:S01]  /*1720*/  @!P1 LDC.64 R46, c[0x0][0x260] ;  /* 0x00009800ff2e9b82 */ /* 0x000ee20000000a00 */
[----:B-1----:R-:W-:Y:S01]  /*1730*/  FADD.FTZ R48, R45, R62 ;  /* 0x0000003e2d307221 */ /* 0x002fe20000010000 */
[----:B0-----:R-:W-:-:S02]  /*1740*/  @!P1 IMAD R51, R51, UR4, R0 ;  /* 0x0000000433339c24 */ /* 0x001fc4000f8e0200 */
[----:B--2---:R-:W-:Y:S02]  /*1750*/  FADD.FTZ R49, R44, R63 ;  /* 0x0000003f2c317221 */ /* 0x004fe40000010000 */
[----:B------:R-:W0:Y:S01]  /*1760*/  SHFL.BFLY PT, R45, R48, 0x1, 0x1f ;  /* 0x0c201f00302d7f89 */ /* 0x000e2200000e0000 */
[----:B------:R-:W-:-:S03]  /*1770*/  @!P1 LEA R51, R51, R10, 0x8 ;  /* 0x0000000a33339211 */ /* 0x000fc600078e40ff */
[----:B------:R-:W1:Y:S02]  /*1780*/  SHFL.BFLY PT, R50, R49, 0x1, 0x1f ;  /* 0x0c201f0031327f89 */ /* 0x000e6400000e0000 */
[----:B------:R-:W-:-:S04]  /*1790*/  @!P1 IMAD.SHL.U32 R51, R51, 0x2, RZ ;  /* 0x0000000233339824 */ /* 0x000fc800078e00ff */
[----:B---3--:R-:W-:-:S04]  /*17a0*/  @!P1 IMAD.WIDE.U32 R46, R51, 0x4, R46 ;  /* 0x00000004332e9825 */ /* 0x008fc800078e002e */
        /* <DEDUP_REMOVED lines=16> */
.L_x_1985:
[----:B------:R-:W2:Y:S04]  /*18b0*/  LD.E.STRONG.GPU R44, desc[UR8][R82.64] ;  /* 0x00000008522c7980 */ /* 0x000ea8000c10f900 */
[----:B--2---:R-:W-:Y:S01]  /*18c0*/  CCTL.IVALL ;  /* 0x00000000ff00798f */ /* 0x004fe20002000000 */
[----:B------:R-:W-:Y:S05]  /*18d0*/  YIELD ;  /* 0x0000000000007946 */ /* 0x000fea0003800000 */
[----:B-----5:R-:W-:-:S04]  /*18e0*/  LOP3.LUT R44, R44, R45, RZ, 0x3c, !PT ;  /* 0x0000002d2c2c7212 */ /* 0x020fc800078e3cff */
[----:B------:R-:W-:-:S13]  /*18f0*/  ISETP.GT.AND P1, PT, R44, -0x1, PT ;  /* 0xffffffff2c00780c */ /* 0x000fda0003f24270 */
[----:B------:R-:W-:Y:S05]  /*1900*/  @P1 BRA `(.L_x_1985) ;  /* 0xfffffffc00e81947 */ /* 0x000fea000383ffff */
.L_x_1984:
[----:B------:R-:W-:Y:S05]  /*1910*/  WARPSYNC.ALL ;  /* 0x0000000000007948 */ /* 0x000fea0003800000 */
[----:B------:R-:W-:Y:S06]  /*1920*/  BAR.SYNC.DEFER_BLOCKING 0x0 ;  /* 0x0000000000007b1d */ /* 0x000fec0000010000 */
[----:B------:R-:W-:Y:S05]  /*1930*/  BRA `(.L_x_1986) ;  /* 0x00000000003c7947 */ /* 0x000fea0003800000 */
.L_x_1983:
[----:B------:R-:W-:Y:S01]  /*1940*/  BAR.SYNC.DEFER_BLOCKING 0x0 ;  /* 0x0000000000007b1d */ /* 0x000fe20000010000 */
[----:B------:R-:W-:-:S13]  /*1950*/  ISETP.NE.AND P1, PT, R6, RZ, PT ;  /* 0x000000ff0600720c */ /* 0x000fda0003f25270 */
[----:B------:R-:W-:Y:S05]  /*1960*/  @P1 BRA `(.L_x_1987) ;  /* 0x0000000000281947 */ /* 0x000fea0003800000 */
[----:B------:R-:W-:Y:S06]  /*1970*/  MEMBAR.ALL.GPU ;  /* 0x0000000000007992 */ /* 0x000fec000000a000 */
[----:B------:R-:W-:-:S00]  /*1980*/  ERRBAR ;  /* 0x00000000000079ab */ /* 0x000fc00000000000 */
[----:B------:R-:W-:Y:S06]  /*1990*/  CGAERRBAR ;  /* 0x00000000000075ab */ /* 0x000fec0000000000 */
[----:B------:R0:W5:Y:S02]  /*19a0*/  ATOM.E.ADD.STRONG.GPU PT, R44, desc[UR8][R80.64], R23 ;  /* 0x00000017502c798a */ /* 0x00016400081ee1c8 */
.L_x_1988:
[----:B------:R-:W2:Y:S04]  /*19b0*/  LD.E.STRONG.GPU R45, desc[UR8][R80.64] ;  /* 0x00000008502d7980 */ /* 0x000ea8000c10f900 */
[----:B--2---:R-:W-:Y:S01]  /*19c0*/  CCTL.IVALL ;  /* 0x00000000ff00798f */ /* 0x004fe20002000000 */
[----:B------:R-:W-:Y:S05]  /*19d0*/  YIELD ;  /* 0x0000000000007946 */ /* 0x000fea0003800000 */
[----:B-----5:R-:W-:-:S04]  /*19e0*/  LOP3.LUT R45, R45, R44, RZ, 0x3c, !PT ;  /* 0x0000002c2d2d7212 */ /* 0x020fc800078e3cff */
[----:B------:R-:W-:-:S13]  /*19f0*/  ISETP.GT.AND P1, PT, R45, -0x1, PT ;  /* 0xffffffff2d00780c */ /* 0x000fda0003f24270 */
[----:B------:R-:W-:Y:S05]  /*1a00*/  @P1 BRA `(.L_x_1988) ;  /* 0xfffffffc00e81947 */ /* 0x000fea000383ffff */
.L_x_1987:
[----:B------:R-:W-:Y:S05]  /*1a10*/  WARPSYNC.ALL ;  /* 0x0000000000007948 */ /* 0x000fea0003800000 */
[----:B------:R-:W-:Y:S06]  /*1a20*/  BAR.SYNC.DEFER_BLOCKING 0x0 ;  /* 0x0000000000007b1d */ /* 0x000fec0000010000 */
.L_x_1986:
[----:B------:R-:W-:Y:S01]  /*1a30*/  ISETP.GT.U32.AND P1, PT, R6, 0xff, PT ;  /* 0x000000ff0600780c */ /* 0x000fe20003f24070 */
[----:B------:R-:W1:Y:S01]  /*1a40*/  S2UR UR6, SR_CgaCtaId ;  /* 0x00000000000679c3 */ /* 0x000e620000008800 */
[----:B------:R-:W-:Y:S01]  /*1a50*/  UMOV UR5, 0x400 ;  /* 0x0000040000057882 */ /* 0x000fe20000000000 */
[----:B------:R-:W-:-:S10]  /*1a60*/  ULDC.64 UR12, c[0x0][0x210] ;  /* 0x00008400000c7ab9 */ /* 0x000fd40000000a00 */
[----:B------:R-:W2:Y:S01]  /*1a70*/  @!P1 LDC R47, c[0x0][0x10] ;  /* 0x00000400ff2f9b82 */ /* 0x000ea20000000800 */
[----:B------:R-:W-:-:S07]  /*1a80*/  @!P1 LOP3.LUT R49, R6, 0x1f, RZ, 0xc0, !PT ;  /* 0x0000001f06319812 */ /* 0x000fce00078ec0ff */
[----:B------:R-:W3:Y:S01]  /*1a90*/  @!P1 LDC.64 R44, c[0x0][0x260] ;  /* 0x00009800ff2c9b82 */ /* 0x000ee20000000a00 */
[----:B--2---:R-:W-:Y:S01]  /*1aa0*/  @!P1 IMAD R46, R47, UR4, R0 ;  /* 0x000000042f2e9c24 */ /* 0x004fe2000f8e0200 */
[----:B------:R-:W-:-:S05]  /*1ab0*/  @!P1 LOP3.LUT R47, R6, 0x7fffffe0, RZ, 0xc0, !PT ;  /* 0x7fffffe0062f9812 */ /* 0x000fca00078ec0ff */
[----:B------:R-:W-:-:S05]  /*1ac0*/  @!P1 IMAD R46, R46, 0x100, R47 ;  /* 0x000001002e2e9824 */ /* 0x000fca00078e022f */
[----:B------:R-:W-:-:S05]  /*1ad0*/  @!P1 IADD3 R46, R46, R49, RZ ;  /* 0x000000312e2e9210 */ /* 0x000fca0007ffe0ff */
[----:B------:R-:W-:-:S04]  /*1ae0*/  @!P1 IMAD.SHL.U32 R47, R46, 0x2, RZ ;  /* 0x000000022e2f9824 */ /* 0x000fc800078e00ff */
[----:B---3--:R-:W-:-:S06]  /*1af0*/  @!P1 IMAD.WIDE.U32 R44, R47, 0x4, R44 ;  /* 0x000000042f2c9825 */ /* 0x008fcc00078e002c */
[----:B------:R-:W2:Y:S01]  /*1b00*/  @!P1 LDG.E.64 R44, desc[UR8][R44.64] ;  /* 0x000000082c2c9981 */ /* 0x000ea2000c1e1b00 */
[----:B------:R-:W-:Y:S01]  /*1b10*/  CS2R R46, SRZ ;  /* 0x00000000002e7805 */ /* 0x000fe2000001ff00 */
[----:B------:R-:W-:Y:S01]  /*1b20*/  UIADD3 UR5, UR5, 0x3480, URZ ;  /* 0x0000348005057890 */ /* 0x000fe2000fffe03f */
[----:B------:R-:W-:Y:S01]  /*1b30*/  MOV R55, R32 ;  /* 0x0000002000377202 */ /* 0x000fe20000000f00 */
[----:B------:R-:W-:Y:S02]  /*1b40*/  ULOP3.LUT UR4, UR4, 0x1, URZ, 0x3c, !UPT ;  /* 0x0000000104047892 */ /* 0x000fe4000f8e3c3f */
[----:B-1----:R-:W-:Y:S01]  /*1b50*/  ULEA UR5, UR6, UR5, 0x18 ;  /* 0x0000000506057291 */ /* 0x002fe2000f8ec03f */
[----:B--2---:R-:W-:Y:S01]  /*1b60*/  @!P1 FADD.FTZ R47, RZ, R44 ;  /* 0x0000002cff2f9221 */ /* 0x004fe20000010000 */
[----:B------:R-:W-:Y:S01]  /*1b70*/  @!P1 FADD.FTZ R46, RZ, R45 ;  /* 0x0000002dff2e9221 */ /* 0x000fe20000010000 */
[----:B------:R-:W-:-:S03]  /*1b80*/  LOP3.LUT P1, RZ, R6, 0xffffff1f, RZ, 0xc0, !PT ;  /* 0xffffff1f06ff7812 */ /* 0x000fc6000782c0ff */
        /* <DEDUP_REMOVED lines=12> */
[----:B------:R-:W1:Y:S01]  /*1c50*/  SHFL.BFLY PT, R47, R44, 0x2, 0x1f ;  /* 0x0c401f002c2f7f89 */ /* 0x000e6200000e0000 */
[----:B------:R-:W-:Y:S01]  /*1c60*/  SHF.L.U32 R50, R72, 0x3, RZ ;  /* 0x0000000348327819 */ /* 0x000fe200000006ff */
[----:B------:R-:W-:Y:S02]  /*1c70*/  IMAD.MOV.U32 R72, RZ, RZ, R77 ;  /* 0x000000ffff487224 */ /* 0x000fe400078e004d */
[----:B------:R-:W2:Y:S01]  /*1c80*/  SHFL.BFLY PT, R46, R45, 0x2, 0x1f ;  /* 0x0c401f002d2e7f89 */ /* 0x000ea200000e0000 */
[----:B------:R-:W-:-:S05]  /*1c90*/  LOP3.LUT R51, R50, 0x18, RZ, 0xc0, !PT ;  /* 0x0000001832337812 */ /* 0x000fca00078ec0ff */
[----:B------:R-:W-:Y:S02]  /*1ca0*/  IMAD.IADD R70, R70, 0x1, -R51 ;  /* 0x0000000146467824 */ /* 0x000fe400078e0a33 */
[----:B-1----:R-:W-:Y:S01]  /*1cb0*/  FADD.FTZ R47, R44, R47 ;  /* 0x0000002f2c2f7221 */ /* 0x002fe20000010000 */
[----:B--2---:R-:W-:-:S04]  /*1cc0*/  FADD.FTZ R46, R45, R46 ;  /* 0x0000002e2d2e7221 */ /* 0x004fc80000010000 */
[----:B------:R-:W1:Y:S04]  /*1cd0*/  SHFL.BFLY PT, R48, R47, 0x1, 0x1f ;  /* 0x0c201f002f307f89 */ /* 0x000e6800000e0000 */
[----:B------:R-:W2:Y:S01]  /*1ce0*/  SHFL.BFLY PT, R49, R46, 0x1, 0x1f ;  /* 0x0c201f002e317f89 */ /* 0x000ea200000e0000 */
[----:B-1----:R-:W-:Y:S01]  /*1cf0*/  FADD.FTZ R44, R47, R48 ;  /* 0x000000302f2c7221 */ /* 0x002fe20000010000 */
[----:B------:R-:W-:Y:S01]  /*1d00*/  @!P1 LOP3.LUT R48, R9, 0x3ffffff8, RZ, 0xc0, !PT ;  /* 0x3ffffff809309812 */ /* 0x000fe200078ec0ff */
[----:B--2---:R-:W-:Y:S02]  /*1d10*/  FADD.FTZ R45, R46, R49 ;  /* 0x000000312e2d7221 */ /* 0x004fe40000010000 */
[----:B------:R-:W-:Y:S01]  /*1d20*/  @!P1 FMUL.FTZ R44, R44, 9.7656251455191522837e-05 ;  /* 0x38cccccd2c2c9820 */ /* 0x000fe20000410000 */
[----:B------:R-:W-:Y:S01]  /*1d30*/  LEA R46, R70, UR5, 0x3 ;  /* 0x00000005462e7c11 */ /* 0x000fe2000f8e18ff */
[----:B------:R-:W-:-:S05]  /*1d40*/  @!P1 FMUL.FTZ R45, R45, 9.7656251455191522837e-05 ;  /* 0x38cccccd2d2d9820 */ /* 0x000fca0000410000 */
[----:B------:R-:W-:Y:S01]  /*1d50*/  @!P1 STS.64 [R48+UR5], R44 ;  /* 0x0000002c30009988 */ /* 0x000fe20008000a05 */
[----:B------:R-:W-:Y:S06]  /*1d60*/  BAR.SYNC.DEFER_BLOCKING 0x0 ;  /* 0x0000000000007b1d */ /* 0x000fec0000010000 */
[----:B------:R-:W1:Y:S02]  /*1d70*/  LDS.64 R46, [R46] ;  /* 0x000000002e2e7984 */ /* 0x000e640000000a00 */
[--C-:B-1----:R-:W-:Y:S01]  /*1d80*/  FFMA.FTZ R50, R5, R30, -R46.reuse ;  /* 0x0000001e05327223 */ /* 0x102fe2000001082e */
[--C-:B------:R-:W-:Y:S01]  /*1d90*/  FFMA.FTZ R29, R30, R29, -R46.reuse ;  /* 0x0000001d1e1d7223 */ /* 0x100fe2000001082e */
[--C-:B------:R-:W-:Y:S01]  /*1da0*/  FFMA.FTZ R30, R33, R75, -R46.reuse ;  /* 0x0000004b211e7223 */ /* 0x100fe2000001082e */
[--C-:B------:R-:W-:Y:S01]  /*1db0*/  FFMA.FTZ R75, R75, R34, -R46.reuse ;  /* 0x000000224b4b7223 */ /* 0x100fe2000001082e */
[--C-:B------:R-:W-:Y:S01]  /*1dc0*/  FFMA.FTZ R34, R35, R73, -R46.reuse ;  /* 0x0000004923227223 */ /* 0x100fe2000001082e */
[----:B------:R-:W-:Y:S01]  /*1dd0*/  FFMA.FTZ R52, R31, R71, -R46 ;  /* 0x000000471f347223 */ /* 0x000fe2000001082e */
[-C--:B------:R-:W-:Y:S01]  /*1de0*/  FFMA.FTZ R3, R3, -R47.reuse, R50 ;  /* 0x8000002f03037223 */ /* 0x080fe20000010032 */
[-C--:B------:R-:W-:Y:S01]  /*1df0*/  FFMA.FTZ R69, R69, -R47.reuse, R30 ;  /* 0x8000002f45457223 */ /* 0x080fe2000001001e */
[-C--:B------:R-:W-:Y:S01]  /*1e00*/  FFMA.FTZ R67, R67, -R47.reuse, R34 ;  /* 0x8000002f43437223 */ /* 0x080fe20000010022 */
[----:B------:R-:W-:Y:S01]  /*1e10*/  FFMA.FTZ R65, R65, -R47, R52 ;  /* 0x8000002f41417223 */ /* 0x000fe20000010034 */
        /* <DEDUP_REMOVED lines=10> */
[----:B------:R-:W-:Y:S01]  /*1ec0*/  IADD3 R30, P1, R25, UR12, RZ ;  /* 0x0000000c191e7c10 */ /* 0x000fe2000ff3e0ff */
[----:B------:R-:W-:Y:S01]  /*1ed0*/  FMUL.FTZ R29, R28, R29 ;  /* 0x0000001d1c1d7220 */ /* 0x000fe20000410000 */
[----:B------:R-:W-:Y:S01]  /*1ee0*/  F2FP.F16.F32.PACK_AB R3, R34, R3 ;  /* 0x000000032203723e */ /* 0x000fe200000000ff */
[----:B------:R-:W-:Y:S01]  /*1ef0*/  FMUL.FTZ R34, R28, R75 ;  /* 0x0000004b1c227220 */ /* 0x000fe20000410000 */
[----:B------:R-:W-:Y:S01]  /*1f00*/  F2FP.F16.F32.PACK_AB R67, R44, R67 ;  /* 0x000000432c43723e */ /* 0x000fe200000000ff */
[C---:B------:R-:W-:Y:S01]  /*1f10*/  FMUL.FTZ R73, R28.reuse, R73 ;  /* 0x000000491c497220 */ /* 0x040fe20000410000 */
[----:B------:R-:W-:Y:S01]  /*1f20*/  FMUL.FTZ R28, R28, R71 ;  /* 0x000000471c1c7220 */ /* 0x000fe20000410000 */
[----:B------:R-:W-:-:S02]  /*1f30*/  IADD3.X R31, R24, UR13, RZ, P1, !PT ;  /* 0x0000000d181f7c10 */ /* 0x000fc40008ffe4ff */
[----:B------:R-:W-:Y:S02]  /*1f40*/  PRMT R25, R67, 0x7632, R25 ;  /* 0x0000763243197816 */ /* 0x000fe40000000019 */
[----:B------:R-:W-:Y:S01]  /*1f50*/  IADD3 R24, P1, R27, UR12, RZ ;  /* 0x0000000c1b187c10 */ /* 0x000fe2000ff3e0ff */
[----:B------:R1:W-:Y:S01]  /*1f60*/  STG.E.U16 desc[UR8][R30.64], R3 ;  /* 0x000000031e007986 */ /* 0x0003e2000c101508 */
[----:B------:R-:W-:Y:S02]  /*1f70*/  F2FP.F16.F32.PACK_AB R29, R34, R29 ;  /* 0x0000001d221d723e */ /* 0x000fe400000000ff */
[----:B------:R-:W-:Y:S01]  /*1f80*/  F2FP.F16.F32.PACK_AB R73, R28, R73 ;  /* 0x000000491c49723e */ /* 0x000fe200000000ff */
[----:B------:R2:W-:Y:S01]  /*1f90*/  STG.E.U16 desc[UR8][R30.64+0x6], R25 ;  /* 0x000006191e007986 */ /* 0x0005e2000c101508 */
[----:B------:R-:W-:-:S03]  /*1fa0*/  PRMT R5, R3, 0x7632, R5 ;  /* 0x0000763203057816 */ /* 0x000fc60000000005 */
[----:B------:R3:W-:Y:S01]  /*1fb0*/  STG.E.U16 desc[UR8][R30.64+0x4], R67 ;  /* 0x000004431e007986 */ /* 0x0007e2000c101508 */
[----:B-1----:R-:W-:-:S03]  /*1fc0*/  PRMT R3, R73, 0x7632, R3 ;  /* 0x0000763249037816 */ /* 0x002fc60000000003 */
[----:B------:R3:W-:Y:S01]  /*1fd0*/  STG.E.U16 desc[UR8][R30.64+0x2], R5 ;  /* 0x000002051e007986 */ /* 0x0007e2000c101508 */
[----:B--2---:R-:W-:Y:S02]  /*1fe0*/  IADD3.X R25, R26, UR13, RZ, P1, !PT ;  /* 0x0000000d1a197c10 */ /* 0x004fe40008ffe4ff */
[----:B------:R-:W-:-:S03]  /*1ff0*/  PRMT R26, R29, 0x7632, R26 ;  /* 0x000076321d1a7816 */ /* 0x000fc6000000001a */
[----:B------:R3:W-:Y:S04]  /*2000*/  STG.E.U16 desc[UR8][R24.64], R29 ;  /* 0x0000001d18007986 */ /* 0x0007e8000c101508 */
[----:B------:R3:W-:Y:S04]  /*2010*/  STG.E.U16 desc[UR8][R24.64+0x2], R26 ;  /* 0x0000021a18007986 */ /* 0x0007e8000c101508 */
[----:B------:R3:W-:Y:S04]  /*2020*/  STG.E.U16 desc[UR8][R24.64+0x4], R73 ;  /* 0x0000044918007986 */ /* 0x0007e8000c101508 */
[----:B------:R3:W-:Y:S01]  /*2030*/  STG.E.U16 desc[UR8][R24.64+0x6], R3 ;  /* 0x0000060318007986 */ /* 0x0007e2000c101508 */
[----:B------:R-:W-:Y:S05]  /*2040*/  @!P0 BRA `(.L_x_1989) ;  /* 0xffffffe400a48947 */ /* 0x000fea000383ffff */
.L_x_1979:
[----:B------:R-:W1:Y:S02]  /*2050*/  S2UR UR6, SR_CTAID.Y ;  /* 0x00000000000679c3 */ /* 0x000e640000002600 */
[----:B-1----:R-:W-:Y:S02]  /*2060*/  USHF.L.U32 UR5, UR6, 0x3, URZ ;  /* 0x0000000306057899 */ /* 0x002fe4000800063f */
[----:B------:R-:W-:Y:S02]  /*2070*/  ULOP3.LUT UR6, UR6, 0x3, URZ, 0xc0, !UPT ;  /* 0x0000000306067892 */ /* 0x000fe4000f8ec03f */
[----:B------:R-:W-:Y:S02]  /*2080*/  ULOP3.LUT UR5, UR5, 0x7ffffe0, URZ, 0xc0, !UPT ;  /* 0x07ffffe005057892 */ /* 0x000fe4000f8ec03f */
[----:B------:R-:W-:-:S04]  /*2090*/  UIMAD UR6, UR6, 0x140, URZ ;  /* 0x00000140060678a4 */ /* 0x000fc8000f8e023f */
[----:B------:R-:W-:Y:S01]  /*20a0*/  IADD3 R2, R2, UR5, RZ ;  /* 0x0000000502027c10 */ /* 0x000fe2000fffe0ff */
[----:B------:R-:W-:-:S03]  /*20b0*/  UIADD3 UR10, UR6, 0x140, URZ ;  /* 0x00000140060a7890 */ /* 0x000fc6000fffe03f */
[----:B------:R-:W-:-:S04]  /*20c0*/  LEA R48, R2, UR6, 0x5 ;  /* 0x0000000602307c11 */ /* 0x000fc8000f8e28ff */
[----:B------:R-:W-:-:S13]  /*20d0*/  ISETP.GE.AND P0, PT, R48, UR10, PT ;  /* 0x0000000a30007c0c */ /* 0x000fda000bf06270 */
[----:B------:R-:W-:Y:S05]  /*20e0*/  @P0 EXIT ;  /* 0x000000000000094d */ /* 0x000fea0003800000 */
[----:B------:R-:W1:Y:S01]  /*20f0*/  LDC.64 R10, c[0x0][0x258] ;  /* 0x00009600ff0a7b82 */ /* 0x000e620000000a00 */
[----:B------:R-:W2:Y:S01]  /*2100*/  S2R R0, SR_TID.X ;  /* 0x0000000000007919 */ /* 0x000ea20000002100 */
[----:B------:R-:W-:-:S06]  /*2110*/  UMOV UR4, 0x400 ;  /* 0x0000040000047882 */ /* 0x000fcc0000000000 */
[----:B------:R-:W4:Y:S01]  /*2120*/  S2UR UR5, SR_CgaCtaId ;  /* 0x00000000000579c3 */ /* 0x000f220000008800 */
[----:B-1----:R-:W-:Y:S02]  /*2130*/  LOP3.LUT R38, RZ, R10, RZ, 0x33, !PT ;  /* 0x0000000aff267212 */ /* 0x002fe400078e33ff */
[----:B---3--:R-:W-:Y:S02]  /*2140*/  LOP3.LUT R3, RZ, R11, RZ, 0x33, !PT ;  /* 0x0000000bff037212 */ /* 0x008fe400078e33ff */
[----:B------:R-:W-:-:S04]  /*2150*/  ISETP.GT.U32.AND P0, PT, R38, -0x2, PT ;  /* 0xfffffffe2600780c */ /* 0x000fc80003f04070 */
[C---:B------:R-:W-:Y:S01]  /*2160*/  ISETP.GT.AND.EX P0, PT, R3.reuse, -0x1, PT, P0 ;  /* 0xffffffff0300780c */ /* 0x040fe20003f04300 */
[----:B----4-:R-:W-:Y:S01]  /*2170*/  ULEA UR6, UR5, UR4, 0x18 ;  /* 0x0000000405067291 */ /* 0x010fe2000f8ec03f */
[--C-:B--2---:R-:W-:Y:S01]  /*2180*/  SHF.R.U32.HI R36, RZ, 0x5, R0.reuse ;  /* 0x00000005ff247819 */ /* 0x104fe20000011600 */
[----:B------:R-:W-:Y:S01]  /*2190*/  IMAD.SHL.U32 R43, R0, 0x2, RZ ;  /* 0x00000002002b7824 */ /* 0x000fe200078e00ff */
[----:B------:R-:W-:Y:S01]  /*21a0*/  SEL R38, R38, 0xfffffffe, P0 ;  /* 0xfffffffe26267807 */ /* 0x000fe20000000000 */
[----:B------:R-:W-:Y:S01]  /*21b0*/  ULDC.64 UR4, c[0x0][0x260] ;  /* 0x0000980000047ab9 */ /* 0x000fe20000000a00 */
[----:B------:R-:W-:Y:S01]  /*21c0*/  SEL R3, R3, 0xffffffff, P0 ;  /* 0xffffffff03037807 */ /* 0x000fe20000000000 */
[----:B0-----:R-:W-:Y:S01]  /*21d0*/  IMAD.SHL.U32 R5, R36, 0x2, RZ ;  /* 0x0000000224057824 */ /* 0x001fe200078e00ff */
[----:B------:R-:W-:Y:S01]  /*21e0*/  SHF.R.U32.HI R39, RZ, 0x4, R0 ;  /* 0x00000004ff277819 */ /* 0x000fe20000011600 */
[C---:B------:R-:W-:Y:S01]  /*21f0*/  IMAD.SHL.U32 R37, R38.reuse, 0x20, RZ ;  /* 0x0000002026257824 */ /* 0x040fe200078e00ff */
[----:B------:R-:W-:Y:S01]  /*2200*/  SHF.L.U64.HI R38, R38, 0x5, R3 ;  /* 0x0000000526267819 */ /* 0x000fe20000010203 */
[----:B------:R-:W-:Y:S01]  /*2210*/  UIADD3 UR4, UP0, UR4, 0x36000, URZ ;  /* 0x0003600004047890 */ /* 0x000fe2000ff1e03f */
[----:B------:R-:W-:Y:S01]  /*2220*/  MOV R3, 0xffffffff ;  /* 0xffffffff00037802 */ /* 0x000fe20000000f00 */
[----:B------:R-:W-:Y:S01]  /*2230*/  VIADD R44, R39, 0x28 ;  /* 0x00000028272c7836 */ /* 0x000fe20000000000 */
[----:B------:R-:W-:Y:S01]  /*2240*/  IADD3 R37, P0, P1, -R37, -0x21, -R36 ;  /* 0xffffffdf25257810 */ /* 0x000fe2000791e924 */
[----:B------:R-:W-:Y:S01]  /*2250*/  UIADD3.X UR5, URZ, UR5, URZ, UP0, !UPT ;  /* 0x000000053f057290 */ /* 0x000fe200087fe43f */
[----:B------:R-:W-:-:S02]  /*2260*/  LOP3.LUT R41, R5, 0x1f, R0, 0x78, !PT ;  /* 0x0000001f05297812 */ /* 0x000fc400078e7800 */
[----:B------:R-:W-:Y:S02]  /*2270*/  IADD3.X R38, ~R38, -0x1, R3, P0, P1 ;  /* 0xffffffff26267810 */ /* 0x000fe400007e2503 */
[----:B------:R-:W-:Y:S02]  /*2280*/  LEA R6, R36, UR6, 0x7 ;  /* 0x0000000624067c11 */ /* 0x000fe4000f8e38ff */
[----:B------:R-:W-:Y:S01]  /*2290*/  IADD3 R40, R39, 0x14, RZ ;  /* 0x0000001427287810 */ /* 0x000fe20007ffe0ff */
[----:B------:R-:W-:Y:S01]  /*22a0*/  IMAD.WIDE.U32 R2, R38, -0x33333333, RZ ;  /* 0xcccccccd26027825 */ /* 0x000fe200078e00ff */
[----:B------:R-:W-:Y:S02]  /*22b0*/  LOP3.LUT R9, RZ, R39, RZ, 0x33, !PT ;  /* 0x00000027ff097212 */ /* 0x000fe400078e33ff */
[----:B------:R-:W-:Y:S01]  /*22c0*/  VIMNMX.U32 R42, R40, 0x20, !PT ;  /* 0x00000020282a7848 */ /* 0x000fe20007fe0000 */
[----:B------:R-:W-:Y:S01]  /*22d0*/  IMAD R41, R41, 0x4, R6 ;  /* 0x0000000429297824 */ /* 0x000fe200078e0206 */
[----:B------:R-:W-:Y:S01]  /*22e0*/  LOP3.LUT R43, R43, 0x1e, RZ, 0xc0, !PT ;  /* 0x0000001e2b2b7812 */ /* 0x000fe200078ec0ff */
[----:B------:R-:W-:Y:S01]  /*22f0*/  IMAD.WIDE.U32 R4, P0, R37, -0x33333334, R2 ;  /* 0xcccccccc25047825 */ /* 0x000fe20007800002 */
[----:B------:R-:W-:-:S02]  /*2300*/  IADD3 R66, P2, R36, 0x1e, RZ ;  /* 0x0000001e24427810 */ /* 0x000fc40007f5e0ff */
[----:B------:R-:W-:Y:S01]  /*2310*/  LOP3.LUT R45, R39, R43, RZ, 0x3c, !PT ;  /* 0x0000002b272d7212 */ /* 0x000fe200078e3cff */
[----:B------:R-:W-:Y:S01]  /*2320*/  IMAD.WIDE.U32 R2, R37, -0x33333333, RZ ;  /* 0xcccccccd25027825 */ /* 0x000fe200078e00ff */
[----:B------:R-:W-:Y:S02]  /*2330*/  SHF.L.U32 R2, R0, 0x7, RZ ;  /* 0x0000000700027819 */ /* 0x000fe400000006ff */
[----:B------:R-:W-:Y:S01]  /*2340*/  IADD3.X R7, RZ, RZ, RZ, P0, !PT ;  /* 0x000000ffff077210 */ /* 0x000fe200007fe4ff */
[----:B------:R-:W-:Y:S01]  /*2350*/  IMAD.IADD R42, R42, 0x1, R9 ;  /* 0x000000012a2a7824 */ /* 0x000fe200078e0209 */
[----:B------:R-:W-:Y:S02]  /*2360*/  IADD3 RZ, P1, R3, R4, RZ ;  /* 0x0000000403ff7210 */ /* 0x000fe40007f3e0ff */
[----:B------:R-:W-:Y:S02]  /*2370*/  MOV R6, R5 ;  /* 0x0000000500067202 */ /* 0x000fe40000000f00 */
[----:B------:R-:W-:-:S02]  /*2380*/  LOP3.LUT R2, R2, 0x780, RZ, 0xc0, !PT ;  /* 0x0000078002027812 */ /* 0x000fc400078ec0ff */
[-C--:B------:R-:W-:Y:S01]  /*2390*/  LOP3.LUT R3, R40, R43.reuse, RZ, 0x3c, !PT ;  /* 0x0000002b28037212 */ /* 0x080fe200078e3cff */
[----:B------:R-:W-:Y:S01]  /*23a0*/  IMAD.WIDE.U32.X R4, R38, -0x33333334, R6, P1 ;  /* 0xcccccccc26047825 */ /* 0x000fe200008e0406 */
[----:B------:R-:W-:Y:S02]  /*23b0*/  IADD3 R8, R2, UR6, RZ ;  /* 0x0000000602087c10 */ /* 0x000fe4000fffe0ff */
[----:B------:R-:W-:Y:S02]  /*23c0*/  ISETP.LT.U32.AND P0, PT, R10, 0x1, PT ;  /* 0x000000010a00780c */ /* 0x000fe40003f01070 */
[----:B------:R-:W-:Y:S01]  /*23d0*/  LEA R46, R3, R8, 0x2 ;  /* 0x00000008032e7211 */ /* 0x000fe200078e10ff */
[----:B------:R-:W-:Y:S01]  /*23e0*/  IMAD.WIDE.U32 R2, R42, -0x33333333, RZ ;  /* 0xcccccccd2a027825 */ /* 0x000fe200078e00ff */
[----:B------:R-:W-:Y:S02]  /*23f0*/  ISETP.LT.AND.EX P0, PT, R11, RZ, PT, P0 ;  /* 0x000000ff0b00720c */ /* 0x000fe40003f01300 */
[----:B------:R-:W-:Y:S01]  /*2400*/  SHF.R.U64 R58, R4, 0x3, R5 ;  /* 0x00000003043a7819 */ /* 0x000fe20000001205 */
[----:B------:R-:W-:Y:S01]  /*2410*/  IMAD R45, R45, 0x4, R8 ;  /* 0x000000042d2d7824 */ /* 0x000fe200078e0208 */
[----:B------:R-:W-:-:S02]  /*2420*/  LOP3.LUT R47, R44, R43, RZ, 0x3c, !PT ;  /* 0x0000002b2c2f7212 */ /* 0x000fc400078e3cff */
[----:B------:R-:W-:Y:S02]  /*2430*/  SEL R57, R10, 0x1, P0 ;  /* 0x000000010a397807 */ /* 0x000fe40000000000 */
[----:B------:R-:W-:Y:S01]  /*2440*/  SEL R4, R11, RZ, P0 ;  /* 0x000000ff0b047207 */ /* 0x000fe20000000000 */
[----:B------:R-:W-:Y:S01]  /*2450*/  IMAD R47, R47, 0x4, R8 ;  /* 0x000000042f2f7824 */ /* 0x000fe200078e0208 */
[C---:B------:R-:W-:Y:S02]  /*2460*/  IADD3 R51, P1, R36.reuse, 0x14, RZ ;  /* 0x0000001424337810 */ /* 0x040fe40007f3e0ff */
[----:B------:R-:W-:Y:S02]  /*2470*/  LEA.HI R2, R3, 0x1, RZ, 0x1c ;  /* 0x0000000103027811 */ /* 0x000fe400078fe0ff */
[----:B------:R-:W-:Y:S01]  /*2480*/  IADD3 R50, P0, R36, 0xa, RZ ;  /* 0x0000000a24327810 */ /* 0x000fe20007f1e0ff */
[----:B------:R-:W-:Y:S01]  /*2490*/  IMAD.X R54, RZ, RZ, RZ, P1 ;  /* 0x000000ffff367224 */ /* 0x000fe200008e06ff */
[----:B------:R-:W-:-:S02]  /*24a0*/  IADD3 R58, R58, 0x1, RZ ;  /* 0x000000013a3a7810 */ /* 0x000fc40007ffe0ff */
[C---:B------:R-:W-:Y:S01]  /*24b0*/  SHF.L.U64.HI R55, R57.reuse, 0x5, R4 ;  /* 0x0000000539377819 */ /* 0x040fe20000010204 */
[----:B------:R-:W-:Y:S01]  /*24c0*/  IMAD.SHL.U32 R57, R57, 0x20, RZ ;  /* 0x0000002039397824 */ /* 0x000fe200078e00ff */
[C---:B------:R-:W-:Y:S02]  /*24d0*/  LOP3.LUT R49, R0.reuse, 0x1f, RZ, 0xc0, !PT ;  /* 0x0000001f00317812 */ /* 0x040fe400078ec0ff */
[----:B------:R-:W-:Y:S02]  /*24e0*/  LOP3.LUT R65, R0, 0xf, RZ, 0xc0, !PT ;  /* 0x0000000f00417812 */ /* 0x000fe400078ec0ff */
[----:B------:R-:W-:Y:S02]  /*24f0*/  IADD3 R52, R39, 0x3c, RZ ;  /* 0x0000003c27347810 */ /* 0x000fe40007ffe0ff */
[----:B------:R-:W-:Y:S02]  /*2500*/  IADD3.X R53, RZ, RZ, RZ, P0, !PT ;  /* 0x000000ffff357210 */ /* 0x000fe400007fe4ff */
[----:B------:R-:W-:-:S02]  /*2510*/  IADD3.X R67, RZ, RZ, RZ, P2, !PT ;  /* 0x000000ffff437210 */ /* 0x000fc400017fe4ff */
[----:B------:R-:W-:Y:S02]  /*2520*/  LOP3.LUT R56, R2, 0x3, RZ, 0xc0, !PT ;  /* 0x0000000302387812 */ /* 0x000fe400078ec0ff */
[----:B------:R-:W-:-:S07]  /*2530*/  LOP3.LUT R58, R58, 0x3, RZ, 0xc0, !PT ;  /* 0x000000033a3a7812 */ /* 0x000fce00078ec0ff */
.L_x_2006:
[----:B------:R-:W-:Y:S01]  /*2540*/  ISETP.GT.U32.AND P0, PT, R57, R36, PT ;  /* 0x000000243900720c */ /* 0x000fe20003f04070 */
[----:B------:R-:W-:Y:S01]  /*2550*/  BSSY B0, `(.L_x_1990) ;  /* 0x00000a7000007945 */ /* 0x000fe20003800000 */
[----:B0-----:R-:W-:Y:S01]  /*2560*/  HFMA2.MMA R59, -RZ, RZ, 0, 0 ;  /* 0x00000000ff3b7435 */ /* 0x001fe200000001ff */
[----:B------:R-:W-:Y:S02]  /*2570*/  MOV R60, RZ ;  /* 0x000000ff003c7202 */ /* 0x000fe40000000f00 */
        /* <DEDUP_REMOVED lines=38> */
.L_x_1993:
[----:B------:R-:W-:Y:S05]  /*27e0*/  BSYNC B1 ;  /* 0x0000000000017941 */ /* 0x000fea0003800000 */
.L_x_1992:
        /* <DEDUP_REMOVED lines=18> */
.L_x_1996:
        /* <DEDUP_REMOVED lines=55> */
.L_x_1995:
[----:B------:R-:W-:Y:S05]  /*2c80*/  BSYNC B1 ;  /* 0x0000000000017941 */ /* 0x000fea0003800000 */
.L_x_1994:
        /* <DEDUP_REMOVED lines=35> */
.L_x_1998:
[----:B------:R-:W-:Y:S05]  /*2ec0*/  BSYNC B1 ;  /* 0x0000000000017941 */ /* 0x000fea0003800000 */
.L_x_1997:
        /* <DEDUP_REMOVED lines=15> */
.L_x_1991:
[----:B------:R-:W-:Y:S05]  /*2fc0*/  BSYNC B0 ;  /* 0x0000000000007941 */ /* 0x000fea0003800000 */
.L_x_1990:
        /* <DEDUP_REMOVED lines=17> */
[----:B------:R-:W-:Y:S02]  /*30e0*/  MOV R6, 0xffff ;  /* 0x0000ffff00067802 */ /* 0x000fe40000000f00 */
[----:B------:R-:W-:Y:S01]  /*30f0*/  MOV R9, 0xffff ;  /* 0x0000ffff00097802 */ /* 0x000fe20000000f00 */
[----:B--2---:R-:W2:Y:S01]  /*3100*/  SHFL.BFLY PT, R5, R2, 0x8, 0x101f ;  /* 0x0d101f0002057f89 */ /* 0x004ea200000e0000 */
[----:B------:R-:W-:-:S03]  /*3110*/  MOV R15, 0xffff ;  /* 0x0000ffff000f7802 */ /* 0x000fc60000000f00 */
[----:B---3--:R-:W3:Y:S01]  /*3120*/  SHFL.BFLY PT, R4, R3, 0x8, 0x101f ;  /* 0x0d101f0003047f89 */ /* 0x008ee200000e0000 */
[----:B--2---:R-:W-:Y:S01]  /*3130*/  FADD.FTZ R5, R5, R2 ;  /* 0x0000000205057221 */ /* 0x004fe20000010000 */
[----:B------:R-:W-:Y:S02]  /*3140*/  IMAD.MOV.U32 R2, RZ, RZ, 0xffff ;  /* 0x0000ffffff027424 */ /* 0x000fe400078e00ff */
        /* <DEDUP_REMOVED lines=13> */
.L_x_2015:
[----:B------:R-:W2:Y:S01]  /*3220*/  LDC.64 R2, c[0x0][0x218] ;  /* 0x00008600ff027b82 */ /* 0x000ea20000000a00 */
[----:B------:R-:W-:Y:S01]  /*3230*/  ISETP.NE.AND P1, PT, R65, RZ, PT ;  /* 0x000000ff4100720c */ /* 0x000fe20003f25270 */
[----:B----4-:R-:W-:Y:S01]  /*3240*/  FADD.FTZ R8, R14, R10 ;  /* 0x0000000a0e087221 */ /* 0x010fe20000010000 */
[----:B------:R-:W-:Y:S01]  /*3250*/  IADD3 R7, R39, R48, RZ ;  /* 0x0000003027077210 */ /* 0x000fe20007ffe0ff */
[----:B------:R-:W-:Y:S01]  /*3260*/  IMAD.MOV.U32 R11, RZ, RZ, R40 ;  /* 0x000000ffff0b7224 */ /* 0x000fe200078e0028 */
[----:B------:R-:W-:-:S03]  /*3270*/  ISETP.NE.AND P2, PT, R56, 0x1, PT ;  /* 0x000000013800780c */ /* 0x000fc60003f45270 */
[----:B------:R-:W3:Y:S06]  /*3280*/  LDC.64 R4, c[0x0][0x220] ;  /* 0x00008800ff047b82 */ /* 0x000eec0000000a00 */
[----:B------:R-:W-:Y:S02]  /*3290*/  @!P1 F2FP.F16.F32.PACK_AB R6, RZ, R16 ;  /* 0x00000010ff06923e */ /* 0x000fe400000000ff */
[----:B------:R-:W-:Y:S01]  /*32a0*/  @!P1 F2FP.F16.F32.PACK_AB R8, RZ, R8 ;  /* 0x00000008ff08923e */ /* 0x000fe200000000ff */
[----:B--2---:R-:W-:-:S05]  /*32b0*/  IMAD.WIDE R2, R7, 0x2, R2 ;  /* 0x0000000207027825 */ /* 0x004fca00078e0202 */
[----:B------:R2:W-:Y:S01]  /*32c0*/  @!P1 STG.E.U16 desc[UR8][R2.64], R6 ;  /* 0x0000000602009986 */ /* 0x0005e2000c101508 */
[----:B---3--:R-:W-:-:S05]  /*32d0*/  IMAD.WIDE R4, R7, 0x2, R4 ;  /* 0x0000000207047825 */ /* 0x008fca00078e0204 */
[----:B------:R2:W-:Y:S01]  /*32e0*/  @!P1 STG.E.U16 desc[UR8][R4.64], R8 ;  /* 0x0000000804009986 */ /* 0x0005e2000c101508 */
[----:B------:R-:W-:Y:S05]  /*32f0*/  @!P2 BRA `(.L_x_2001) ;  /* 0x000000040018a947 */ /* 0x000fea0003800000 */
[----:B------:R-:W-:Y:S01]  /*3300*/  HFMA2.MMA R11, -RZ, RZ, 0, 0 ;  /* 0x00000000ff0b7435 */ /* 0x000fe200000001ff */
[----:B------:R-:W-:Y:S01]  /*3310*/  MOV R12, RZ ;  /* 0x000000ff000c7202 */ /* 0x000fe20000000f00 */
[----:B------:R-:W-:-:S05]  /*3320*/  UMOV UR7, 0xffff ;  /* 0x0000ffff00077882 */ /* 0x000fca0000000000 */
[----:B------:R3:W4:Y:S04]  /*3330*/  @!P0 LDS R12, [R46+0x500] ;  /* 0x000500002e0c8984 */ /* 0x0007280000000800 */
[----:B------:R3:W0:Y:S01]  /*3340*/  @!P0 LDS R11, [R46] ;  /* 0x000000002e0b8984 */ /* 0x0006220000000800 */
[----:B------:R-:W-:Y:S05]  /*3350*/  BRA.DIV UR7, `(.L_x_2003) ;  /* 0x0000001207507947 */ /* 0x000fea000b800000 */
[----:B--2---:R-:W-:Y:S01]  /*3360*/  IMAD.MOV.U32 R6, RZ, RZ, 0xffff ;  /* 0x0000ffffff067424 */ /* 0x004fe200078e00ff */
[----:B------:R-:W-:Y:S01]  /*3370*/  MOV R7, 0xffff ;  /* 0x0000ffff00077802 */ /* 0x000fe20000000f00 */
[----:B------:R-:W-:Y:S01]  /*3380*/  IMAD.MOV.U32 R8, RZ, RZ, 0xffff ;  /* 0x0000ffffff087424 */ /* 0x000fe200078e00ff */
[----:B------:R-:W-:Y:S01]  /*3390*/  MOV R9, 0xffff ;  /* 0x0000ffff00097802 */ /* 0x000fe20000000f00 */
[----:B------:R-:W-:Y:S01]  /*33a0*/  IMAD.MOV.U32 R10, RZ, RZ, 0xffff ;  /* 0x0000ffffff0a7424 */ /* 0x000fe200078e00ff */
[----:B0-----:R-:W0:Y:S01]  /*33b0*/  SHFL.BFLY PT, R14, R11, 0x8, 0x101f ;  /* 0x0d101f000b0e7f89 */ /* 0x001e2200000e0000 */
[----:B------:R-:W-:Y:S02]  /*33c0*/  MOV R20, 0xffff ;  /* 0x0000ffff00147802 */ /* 0x000fe40000000f00 */
[----:B------:R-:W-:Y:S01]  /*33d0*/  MOV R19, 0xffff ;  /* 0x0000ffff00137802 */ /* 0x000fe20000000f00 */
[----:B----4-:R-:W2:Y:S01]  /*33e0*/  SHFL.BFLY PT, R13, R12, 0x8, 0x101f ;  /* 0x0d101f000c0d7f89 */ /* 0x010ea200000e0000 */
        /* <DEDUP_REMOVED lines=13> */
.L_x_2025:
[----:B----4-:R-:W-:Y:S01]  /*34c0*/  FADD.FTZ R7, R11, R10 ;  /* 0x0000000a0b077221 */ /* 0x010fe20000010000 */
[----:B------:R-:W-:Y:S02]  /*34d0*/  @!P1 F2FP.F16.F32.PACK_AB R6, RZ, R17 ;  /* 0x00000011ff06923e */ /* 0x000fe400000000ff */
[----:B------:R-:W-:Y:S02]  /*34e0*/  ISETP.NE.AND P2, PT, R56, 0x2, PT ;  /* 0x000000023800780c */ /* 0x000fe40003f45270 */
[----:B------:R-:W-:Y:S01]  /*34f0*/  @!P1 F2FP.F16.F32.PACK_AB R7, RZ, R7 ;  /* 0x00000007ff07923e */ /* 0x000fe200000000ff */
[----:B------:R4:W-:Y:S01]  /*3500*/  @!P1 STG.E.U16 desc[UR8][R2.64+0x28], R6 ;  /* 0x0000280602009986 */ /* 0x0009e2000c101508 */
[----:B------:R-:W-:-:S03]  /*3510*/  MOV R11, R44 ;  /* 0x0000002c000b7202 */ /* 0x000fc60000000f00 */
[----:B------:R4:W-:Y:S06]  /*3520*/  @!P1 STG.E.U16 desc[UR8][R4.64+0x28], R7 ;  /* 0x0000280704009986 */ /* 0x0009ec000c101508 */
[----:B------:R-:W-:Y:S05]  /*3530*/  @!P2 BRA `(.L_x_2001) ;  /* 0x000000000088a947 */ /* 0x000fea0003800000 */
[----:B------:R-:W-:Y:S01]  /*3540*/  HFMA2.MMA R11, -RZ, RZ, 0, 0 ;  /* 0x00000000ff0b7435 */ /* 0x000fe200000001ff */
[----:B------:R-:W-:Y:S01]  /*3550*/  IMAD.MOV.U32 R12, RZ, RZ, RZ ;  /* 0x000000ffff0c7224 */ /* 0x000fe200078e00ff */
[----:B------:R-:W-:-:S05]  /*3560*/  UMOV UR7, 0xffff ;  /* 0x0000ffff00077882 */ /* 0x000fca0000000000 */
[----:B------:R0:W2:Y:S04]  /*3570*/  @!P0 LDS R12, [R47+0x500] ;  /* 0x000500002f0c8984 */ /* 0x0000a80000000800 */
[----:B------:R0:W0:Y:S01]  /*3580*/  @!P0 LDS R11, [R47] ;  /* 0x000000002f0b8984 */ /* 0x0000220000000800 */
[----:B------:R-:W-:Y:S05]  /*3590*/  BRA.DIV UR7, `(.L_x_2004) ;  /* 0x0000001207a87947 */ /* 0x000fea000b800000 */
[----:B----4-:R-:W-:Y:S01]  /*35a0*/  MOV R6, 0xffff ;  /* 0x0000ffff00067802 */ /* 0x010fe20000000f00 */
[----:B------:R-:W-:Y:S01]  /*35b0*/  IMAD.MOV.U32 R9, RZ, RZ, 0xffff ;  /* 0x0000ffffff097424 */ /* 0x000fe200078e00ff */
[----:B------:R-:W-:Y:S01]  /*35c0*/  MOV R7, 0xffff ;  /* 0x0000ffff00077802 */ /* 0x000fe20000000f00 */
[----:B------:R-:W-:Y:S01]  /*35d0*/  IMAD.MOV.U32 R19, RZ, RZ, 0xffff ;  /* 0x0000ffffff137424 */ /* 0x000fe200078e00ff */
[----:B------:R-:W-:Y:S01]  /*35e0*/  MOV R8, 0xffff ;  /* 0x0000ffff00087802 */ /* 0x000fe20000000f00 */
[----:B0-----:R-:W0:Y:S01]  /*35f0*/  SHFL.BFLY PT, R14, R11, 0x8, 0x101f ;  /* 0x0d101f000b0e7f89 */ /* 0x001e2200000e0000 */
[----:B------:R-:W-:Y:S02]  /*3600*/  MOV R20, 0xffff ;  /* 0x0000ffff00147802 */ /* 0x000fe40000000f00 */
[----:B------:R-:W-:Y:S01]  /*3610*/  MOV R10, 0xffff ;  /* 0x0000ffff000a7802 */ /* 0x000fe20000000f00 */
[----:B--2---:R-:W2:Y:S01]  /*3620*/  SHFL.BFLY PT, R13, R12, 0x8, 0x101f ;  /* 0x0d101f000c0d7f89 */ /* 0x004ea200000e0000 */
        /* <DEDUP_REMOVED lines=13> */
.L_x_2035:
[----:B----4-:R-:W-:Y:S01]  /*3700*/  FADD.FTZ R7, R11, R10 ;  /* 0x0000000a0b077221 */ /* 0x010fe20000010000 */
[----:B------:R-:W-:Y:S02]  /*3710*/  @!P1 F2FP.F16.F32.PACK_AB R6, RZ, R17 ;  /* 0x00000011ff06923e */ /* 0x000fe400000000ff */
[----:B------:R-:W-:Y:S02]  /*3720*/  MOV R11, R52 ;  /* 0x00000034000b7202 */ /* 0x000fe40000000f00 */
[----:B------:R-:W-:Y:S01]  /*3730*/  @!P1 F2FP.F16.F32.PACK_AB R7, RZ, R7 ;  /* 0x00000007ff07923e */ /* 0x000fe200000000ff */
[----:B------:R0:W-:Y:S04]  /*3740*/  @!P1 STG.E.U16 desc[UR8][R2.64+0x50], R6 ;  /* 0x0000500602009986 */ /* 0x0001e8000c101508 */
[----:B------:R0:W-:Y:S02]  /*3750*/  @!P1 STG.E.U16 desc[UR8][R4.64+0x50], R7 ;  /* 0x0000500704009986 */ /* 0x0001e4000c101508 */
.L_x_2001:
[----:B------:R-:W-:Y:S05]  /*3760*/  BSYNC B0 ;  /* 0x0000000000007941 */ /* 0x000fea0003800000 */
.L_x_2000:
        /* <DEDUP_REMOVED lines=11> */
[C---:B0-----:R-:W-:Y:S01]  /*3820*/  @!P0 IADD3 R4, R11.reuse, 0x28, RZ ;  /* 0x000000280b048810 */ /* 0x041fe20007ffe0ff */
[----:B------:R-:W-:Y:S01]  /*3830*/  HFMA2.MMA R20, -RZ, RZ, 0, 0 ;  /* 0x00000000ff147435 */ /* 0x000fe200000001ff */
[----:B------:R-:W-:Y:S02]  /*3840*/  @!P0 IADD3 R12, R11, 0x14, RZ ;  /* 0x000000140b0c8810 */ /* 0x000fe40007ffe0ff */
[----:B------:R-:W-:Y:S02]  /*3850*/  CS2R R16, SRZ ;  /* 0x0000000000107805 */ /* 0x000fe4000001ff00 */
[----:B------:R-:W-:Y:S01]  /*3860*/  @!P0 LEA R5, R65, UR6, 0x7 ;  /* 0x0000000641058c11 */ /* 0x000fe2000f8e38ff */
[----:B------:R-:W-:Y:S01]  /*3870*/  IMAD.MOV.U32 R9, RZ, RZ, 0xffff ;  /* 0x0000ffffff097424 */ /* 0x000fe200078e00ff */
[----:B------:R-:W-:Y:S02]  /*3880*/  @!P0 LOP3.LUT R4, R4, R43, RZ, 0x3c, !PT ;  /* 0x0000002b04048212 */ /* 0x000fe400078e3cff */
[----:B------:R-:W-:-:S02]  /*3890*/  CS2R R26, SRZ ;  /* 0x00000000001a7805 */ /* 0x000fc4000001ff00 */
[----:B------:R-:W-:Y:S02]  /*38a0*/  @!P0 LEA R13, R65, UR6, 0x7 ;  /* 0x00000006410d8c11 */ /* 0x000fe4000f8e38ff */
[----:B------:R-:W-:Y:S02]  /*38b0*/  @!P0 LOP3.LUT R12, R12, R43, RZ, 0x3c, !PT ;  /* 0x0000002b0c0c8212 */ /* 0x000fe400078e3cff */
[----:B------:R-:W-:Y:S02]  /*38c0*/  @!P0 LEA R4, R4, R5, 0x2 ;  /* 0x0000000504048211 */ /* 0x000fe400078e10ff */
[----:B------:R-:W-:Y:S01]  /*38d0*/  @!P0 IADD3 R10, R11, 0x3c, RZ ;  /* 0x0000003c0b0a8810 */ /* 0x000fe20007ffe0ff */
[----:B------:R-:W-:Y:S01]  /*38e0*/  @!P0 IMAD R12, R12, 0x4, R13 ;  /* 0x000000040c0c8824 */ /* 0x000fe200078e020d */
[----:B------:R-:W-:Y:S01]  /*38f0*/  @!P0 LEA R21, R65, UR6, 0x7 ;  /* 0x0000000641158c11 */ /* 0x000fe2000f8e38ff */
[----:B------:R-:W0:Y:S01]  /*3900*/  @!P0 LDS R5, [R4] ;  /* 0x0000000004058984 */ /* 0x000e220000000800 */
[----:B------:R-:W-:-:S02]  /*3910*/  @!P0 LOP3.LUT R10, R10, R43, RZ, 0x3c, !PT ;  /* 0x0000002b0a0a8212 */ /* 0x000fc400078e3cff */
[----:B------:R-:W-:Y:S01]  /*3920*/  MOV R7, 0xffff ;  /* 0x0000ffff00077802 */ /* 0x000fe20000000f00 */
[----:B------:R-:W5:Y:S01]  /*3930*/  @!P0 LDS R14, [R12] ;  /* 0x000000000c0e8984 */ /* 0x000f620000000800 */
[----:B------:R-:W-:Y:S01]  /*3940*/  MOV R13, 0xffff ;  /* 0x0000ffff000d7802 */ /* 0x000fe20000000f00 */
[----:B------:R-:W-:Y:S01]  /*3950*/  @!P0 IMAD R21, R10, 0x4, R21 ;  /* 0x000000040a158824 */ /* 0x000fe200078e0215 */
[----:B------:R-:W-:Y:S01]  /*3960*/  MOV R10, 0xffff ;  /* 0x0000ffff000a7802 */ /* 0x000fe20000000f00 */
[----:B------:R1:W3:Y:S01]  /*3970*/  @!P0 LDS R15, [R12+0x500] ;  /* 0x000500000c0f8984 */ /* 0x0002e20000000800 */
[----:B------:R-:W-:Y:S02]  /*3980*/  MOV R22, RZ ;  /* 0x000000ff00167202 */ /* 0x000fe40000000f00 */
[----:B------:R-:W-:Y:S01]  /*3990*/  MOV R6, 0xffff ;  /* 0x0000ffff00067802 */ /* 0x000fe20000000f00 */
        /* <DEDUP_REMOVED lines=8> */
[----:B-----5:R-:W-:Y:S01]  /*3a20*/  @!P0 IMAD.MOV.U32 R16, RZ, RZ, R14 ;  /* 0x000000ffff108224 */ /* 0x020fe200078e000e */
[----:B------:R-:W-:Y:S02]  /*3a30*/  MOV R14, 0xffff ;  /* 0x0000ffff000e7802 */ /* 0x000fe40000000f00 */
[----:B------:R-:W2:Y:S01]  /*3a40*/  SHFL.BFLY PT, R21, R20, 0x8, 0x101f ;  /* 0x0d101f0014157f89 */ /* 0x000ea200000e0000 */
[----:B---3--:R-:W-:Y:S01]  /*3a50*/  @!P0 MOV R17, R15 ;  /* 0x0000000f00118202 */ /* 0x008fe20000000f00 */
[----:B------:R-:W-:Y:S02]  /*3a60*/  IMAD.MOV.U32 R15, RZ, RZ, 0xffff ;  /* 0x0000ffffff0f7424 */ /* 0x000fe400078e00ff */
[----:B------:R-:W3:Y:S01]  /*3a70*/  SHFL.BFLY PT, R19, R16, 0x8, 0x101f ;  /* 0x0d101f0010137f89 */ /* 0x000ee200000e0000 */
[----:B-1----:R-:W-:Y:S01]  /*3a80*/  FADD.FTZ R4, R10, R3 ;  /* 0x000000030a047221 */ /* 0x002fe20000010000 */
[----:B------:R-:W-:-:S02]  /*3a90*/  @!P0 IMAD.MOV.U32 R22, RZ, RZ, R23 ;  /* 0x000000ffff168224 */ /* 0x000fc400078e0017 */
[----:B------:R-:W1:Y:S01]  /*3aa0*/  SHFL.BFLY PT, R18, R17, 0x8, 0x101f ;  /* 0x0d101f0011127f89 */ /* 0x000e6200000e0000 */
[----:B------:R-:W-:-:S03]  /*3ab0*/  @!P0 MOV R26, R28 ;  /* 0x0000001c001a8202 */ /* 0x000fc60000000f00 */
[----:B------:R-:W4:Y:S01]  /*3ac0*/  SHFL.BFLY PT, R25, R22, 0x8, 0x101f ;  /* 0x0d101f0016197f89 */ /* 0x000f2200000e0000 */
[----:B------:R-:W-:-:S03]  /*3ad0*/  @!P0 MOV R27, R29 ;  /* 0x0000001d001b8202 */ /* 0x000fc60000000f00 */
[----:B------:R-:W5:Y:S01]  /*3ae0*/  SHFL.BFLY PT, R10, R4, 0x4, 0x101f ;  /* 0x0c901f00040a7f89 */ /* 0x000f6200000e0000 */
[----:B------:R-:W-:Y:S02]  /*3af0*/  MOV R29, 0xffff ;  /* 0x0000ffff001d7802 */ /* 0x000fe40000000f00 */
[----:B------:R-:W-:Y:S01]  /*3b00*/  ISETP.NE.AND P0, PT, R65, RZ, PT ;  /* 0x000000ff4100720c */ /* 0x000fe20003f05270 */
[----:B0-----:R-:W-:Y:S01]  /*3b10*/  FADD.FTZ R5, R5, R2 ;  /* 0x0000000205057221 */ /* 0x001fe20000010000 */
[----:B------:R-:W0:Y:S01]  /*3b20*/  SHFL.BFLY PT, R31, R26, 0x8, 0x101f ;  /* 0x0d101f001a1f7f89 */ /* 0x000e2200000e0000 */
[----:B--2---:R-:W-:Y:S01]  /*3b30*/  FADD.FTZ R23, R21, R20 ;  /* 0x0000001415177221 */ /* 0x004fe20000010000 */
[----:B------:R-:W-:Y:S02]  /*3b40*/  MOV R20, 0xffff ;  /* 0x0000ffff00147802 */ /* 0x000fe40000000f00 */
[----:B------:R-:W2:Y:S01]  /*3b50*/  SHFL.BFLY PT, R2, R5, 0x4, 0x101f ;  /* 0x0c901f0005027f89 */ /* 0x000ea200000e0000 */
[----:B------:R-:W-:-:S02]  /*3b60*/  IMAD.IADD R7, R11, 0x1, R48 ;  /* 0x000000010b077824 */ /* 0x000fc400078e0230 */
[----:B---3--:R-:W-:Y:S01]  /*3b70*/  FADD.FTZ R19, R19, R16 ;  /* 0x0000001013137221 */ /* 0x008fe20000010000 */
[----:B------:R-:W-:Y:S01]  /*3b80*/  IMAD.MOV.U32 R16, RZ, RZ, 0xffff ;  /* 0x0000ffffff107424 */ /* 0x000fe200078e00ff */
[----:B------:R-:W3:Y:S01]  /*3b90*/  SHFL.BFLY PT, R28, R27, 0x8, 0x101f ;  /* 0x0d101f001b1c7f89 */ /* 0x000ee200000e0000 */
[----:B-1----:R-:W-:-:S03]  /*3ba0*/  FADD.FTZ R18, R18, R17 ;  /* 0x0000001112127221 */ /* 0x002fc60000010000 */
[----:B------:R-:W1:Y:S01]  /*3bb0*/  SHFL.BFLY PT, R20, R23, 0x4, 0x101f ;  /* 0x0c901f0017147f89 */ /* 0x000e6200000e0000 */
[----:B----4-:R-:W-:-:S03]  /*3bc0*/  FADD.FTZ R25, R25, R22 ;  /* 0x0000001619197221 */ /* 0x010fc60000010000 */
[----:B------:R-:W4:Y:S01]  /*3bd0*/  SHFL.BFLY PT, R16, R19, 0x4, 0x101f ;  /* 0x0c901f0013107f89 */ /* 0x000f2200000e0000 */
[----:B-----5:R-:W-:Y:S01]  /*3be0*/  FADD.FTZ R3, R4, R10 ;  /* 0x0000000a04037221 */ /* 0x020fe20000010000 */
[----:B------:R-:W-:Y:S02]  /*3bf0*/  MOV R10, 0xffff ;  /* 0x0000ffff000a7802 */ /* 0x000fe40000000f00 */
[----:B------:R-:W5:Y:S01]  /*3c00*/  SHFL.BFLY PT, R24, R25, 0x4, 0x101f ;  /* 0x0c901f0019187f89 */ /* 0x000f6200000e0000 */
[----:B------:R-:W-:Y:S02]  /*3c10*/  IMAD.MOV.U32 R4, RZ, RZ, 0xffff ;  /* 0x0000ffffff047424 */ /* 0x000fe400078e00ff */
[----:B0-----:R-:W-:Y:S01]  /*3c20*/  FADD.FTZ R31, R31, R26 ;  /* 0x0000001a1f1f7221 */ /* 0x001fe20000010000 */
[----:B------:R-:W0:Y:S01]  /*3c30*/  SHFL.BFLY PT, R21, R18, 0x4, 0x101f ;  /* 0x0c901f0012157f89 */ /* 0x000e2200000e0000 */
[----:B------:R-:W-:Y:S02]  /*3c40*/  IMAD.MOV.U32 R26, RZ, RZ, 0xffff ;  /* 0x0000ffffff1a7424 */ /* 0x000fe400078e00ff */
[----:B--2---:R-:W-:Y:S01]  /*3c50*/  FADD.FTZ R2, R5, R2 ;  /* 0x0000000205027221 */ /* 0x004fe20000010000 */
[----:B------:R-:W-:Y:S01]  /*3c60*/  MOV R5, 0xffff ;  /* 0x0000ffff00057802 */ /* 0x000fe20000000f00 */
[----:B------:R-:W2:Y:S01]  /*3c70*/  SHFL.BFLY PT, R10, R3, 0x2, 0x101f ;  /* 0x0c501f00030a7f89 */ /* 0x000ea200000e0000 */
[----:B---3--:R-:W-:Y:S01]  /*3c80*/  FADD.FTZ R28, R28, R27 ;  /* 0x0000001b1c1c7221 */ /* 0x008fe20000010000 */
[----:B------:R-:W-:-:S02]  /*3c90*/  MOV R27, 0xffff ;  /* 0x0000ffff001b7802 */ /* 0x000fc40000000f00 */
[----:B------:R-:W3:Y:S01]  /*3ca0*/  SHFL.BFLY PT, R26, R31, 0x4, 0x101f ;  /* 0x0c901f001f1a7f89 */ /* 0x000ee200000e0000 */
[----:B-1----:R-:W-:Y:S01]  /*3cb0*/  FADD.FTZ R22, R23, R20 ;  /* 0x0000001417167221 */ /* 0x002fe20000010000 */
[----:B------:R-:W-:Y:S02]  /*3cc0*/  MOV R23, 0xffff ;  /* 0x0000ffff00177802 */ /* 0x000fe40000000f00 */
[----:B------:R-:W1:Y:S01]  /*3cd0*/  SHFL.BFLY PT, R5, R2, 0x2, 0x101f ;  /* 0x0c501f0002057f89 */ /* 0x000e6200000e0000 */
[----:B----4-:R-:W-:Y:S01]  /*3ce0*/  FADD.FTZ R17, R19, R16 ;  /* 0x0000001013117221 */ /* 0x010fe20000010000 */
[----:B------:R-:W-:Y:S02]  /*3cf0*/  IMAD.MOV.U32 R19, RZ, RZ, 0xffff ;  /* 0x0000ffffff137424 */ /* 0x000fe400078e00ff */
[----:B------:R-:W-:Y:S01]  /*3d00*/  SHFL.BFLY PT, R27, R28, 0x4, 0x101f ;  /* 0x0c901f001c1b7f89 */ /* 0x000fe200000e0000 */
[----:B-----5:R-:W-:Y:S01]  /*3d10*/  FADD.FTZ R24, R25, R24 ;  /* 0x0000001819187221 */ /* 0x020fe20000010000 */
[----:B------:R-:W-:-:S02]  /*3d20*/  MOV R25, 0xffff ;  /* 0x0000ffff00197802 */ /* 0x000fc40000000f00 */
[----:B------:R-:W4:Y:S01]  /*3d30*/  SHFL.BFLY PT, R16, R17, 0x2, 0x101f ;  /* 0x0c501f0011107f89 */ /* 0x000f2200000e0000 */
[----:B0-----:R-:W-:Y:S01]  /*3d40*/  FADD.FTZ R21, R18, R21 ;  /* 0x0000001512157221 */ /* 0x001fe20000010000 */
[----:B------:R-:W-:Y:S02]  /*3d50*/  MOV R18, 0xffff ;  /* 0x0000ffff00127802 */ /* 0x000fe40000000f00 */
[----:B------:R-:W0:Y:S04]  /*3d60*/  SHFL.BFLY PT, R23, R22, 0x2, 0x101f ;  /* 0x0c501f0016177f89 */ /* 0x000e2800000e0000 */
[----:B------:R-:W5:Y:S01]  /*3d70*/  SHFL.BFLY PT, R4, R21, 0x2, 0x101f ;  /* 0x0c501f0015047f89 */ /* 0x000f6200000e0000 */
[----:B--2---:R-:W-:-:S03]  /*3d80*/  FADD.FTZ R13, R3, R10 ;  /* 0x0000000a030d7221 */ /* 0x004fc60000010000 */
[----:B------:R-:W2:Y:S01]  /*3d90*/  SHFL.BFLY PT, R25, R24, 0x2, 0x101f ;  /* 0x0c501f0018197f89 */ /* 0x000ea200000e0000 */
[----:B---3--:R-:W-:Y:S01]  /*3da0*/  FADD.FTZ R26, R31, R26 ;  /* 0x0000001a1f1a7221 */ /* 0x008fe20000010000 */
[----:B-1----:R-:W-:Y:S02]  /*3db0*/  FADD.FTZ R12, R2, R5 ;  /* 0x00000005020c7221 */ /* 0x002fe40000010000 */
[----:B------:R-:W1:Y:S01]  /*3dc0*/  SHFL.BFLY PT, R14, R13, 0x1, 0x101f ;  /* 0x0c301f000d0e7f89 */ /* 0x000e6200000e0000 */
[----:B------:R-:W3:Y:S03]  /*3dd0*/  LDC.64 R2, c[0x0][0x220] ;  /* 0x00008800ff027b82 */ /* 0x000ee60000000a00 */
[----:B------:R-:W3:Y:S01]  /*3de0*/  SHFL.BFLY PT, R15, R12, 0x1, 0x101f ;  /* 0x0c301f000c0f7f89 */ /* 0x000ee200000e0000 */
[----:B----4-:R-:W-:-:S03]  /*3df0*/  FADD.FTZ R16, R17, R16 ;  /* 0x0000001011107221 */ /* 0x010fc60000010000 */
[----:B------:R-:W4:Y:S01]  /*3e00*/  SHFL.BFLY PT, R29, R26, 0x2, 0x101f ;  /* 0x0c501f001a1d7f89 */ /* 0x000f2200000e0000 */
[----:B0-----:R-:W-:Y:S01]  /*3e10*/  FADD.FTZ R20, R22, R23 ;  /* 0x0000001716147221 */ /* 0x001fe20000010000 */
[----:B------:R-:W-:Y:S02]  /*3e20*/  MOV R23, 0xffff ;  /* 0x0000ffff00177802 */ /* 0x000fe40000000f00 */
[----:B------:R-:W0:Y:S01]  /*3e30*/  SHFL.BFLY PT, R19, R16, 0x1, 0x101f ;  /* 0x0c301f0010137f89 */ /* 0x000e2200000e0000 */
[----:B------:R-:W-:Y:S01]  /*3e40*/  MOV R22, 0xffff ;  /* 0x0000ffff00167802 */ /* 0x000fe20000000f00 */
[----:B-----5:R-:W-:Y:S01]  /*3e50*/  FADD.FTZ R17, R21, R4 ;  /* 0x0000000415117221 */ /* 0x020fe20000010000 */
[----:B------:R-:W-:Y:S01]  /*3e60*/  FADD.FTZ R21, R28, R27 ;  /* 0x0000001b1c157221 */ /* 0x000fe20000010000 */
[----:B------:R-:W5:Y:S01]  /*3e70*/  LDC.64 R4, c[0x0][0x218] ;  /* 0x00008600ff047b82 */ /* 0x000f620000000a00 */
[----:B------:R-:W5:Y:S01]  /*3e80*/  SHFL.BFLY PT, R23, R20, 0x1, 0x101f ;  /* 0x0c301f0014177f89 */ /* 0x000f6200000e0000 */
[----:B--2---:R-:W-:Y:S01]  /*3e90*/  FADD.FTZ R24, R24, R25 ;  /* 0x0000001918187221 */ /* 0x004fe20000010000 */
[----:B------:R-:W-:-:S02]  /*3ea0*/  IMAD.MOV.U32 R25, RZ, RZ, 0xffff ;  /* 0x0000ffffff197424 */ /* 0x000fc400078e00ff */
[----:B------:R-:W2:Y:S01]  /*3eb0*/  SHFL.BFLY PT, R18, R17, 0x1, 0x101f ;  /* 0x0c301f0011127f89 */ /* 0x000ea200000e0000 */
[----:B-1----:R-:W-:Y:S01]  /*3ec0*/  FADD.FTZ R13, R13, R14 ;  /* 0x0000000e0d0d7221 */ /* 0x002fe20000010000 */
[----:B---3--:R-:W-:Y:S02]  /*3ed0*/  IMAD.WIDE R2, R7, 0x2, R2 ;  /* 0x0000000207027825 */ /* 0x008fe400078e0202 */
[----:B------:R-:W1:Y:S02]  /*3ee0*/  SHFL.BFLY PT, R25, R24, 0x1, 0x101f ;  /* 0x0c301f0018197f89 */ /* 0x000e6400000e0000 */
[----:B------:R-:W-:Y:S01]  /*3ef0*/  FADD.FTZ R12, R12, R15 ;  /* 0x0000000f0c0c7221 */ /* 0x000fe20000010000 */
[----:B------:R-:W-:Y:S01]  /*3f00*/  @!P0 F2FP.F16.F32.PACK_AB R11, RZ, R13 ;  /* 0x0000000dff0b823e */ /* 0x000fe200000000ff */
[----:B------:R-:W3:Y:S01]  /*3f10*/  SHFL.BFLY PT, R22, R21, 0x2, 0x101f ;  /* 0x0c501f0015167f89 */ /* 0x000ee200000e0000 */
[----:B------:R-:W-:Y:S01]  /*3f20*/  MOV R13, 0xffff ;  /* 0x0000ffff000d7802 */ /* 0x000fe20000000f00 */
[----:B----4-:R-:W-:Y:S01]  /*3f30*/  FADD.FTZ R26, R26, R29 ;  /* 0x0000001d1a1a7221 */ /* 0x010fe20000010000 */
[----:B------:R-:W-:-:S02]  /*3f40*/  @!P0 F2FP.F16.F32.PACK_AB R10, RZ, R12 ;  /* 0x0000000cff0a823e */ /* 0x000fc400000000ff */
[----:B------:R-:W-:Y:S01]  /*3f50*/  PRMT R9, R11, 0x7610, R9 ;  /* 0x000076100b097816 */ /* 0x000fe20000000009 */
[----:B0-----:R-:W-:Y:S01]  /*3f60*/  FADD.FTZ R16, R16, R19 ;  /* 0x0000001310107221 */ /* 0x001fe20000010000 */
[----:B------:R-:W0:Y:S01]  /*3f70*/  SHFL.BFLY PT, R13, R26, 0x1, 0x101f ;  /* 0x0c301f001a0d7f89 */ /* 0x000e2200000e0000 */
[----:B-----5:R-:W-:-:S04]  /*3f80*/  IMAD.WIDE R4, R7, 0x2, R4 ;  /* 0x0000000207047825 */ /* 0x020fc800078e0204 */
[----:B------:R-:W-:Y:S01]  /*3f90*/  FADD.FTZ R8, R20, R23 ;  /* 0x0000001714087221 */ /* 0x000fe20000010000 */
[----:B------:R-:W-:Y:S01]  /*3fa0*/  @!P0 F2FP.F16.F32.PACK_AB R6, RZ, R16 ;  /* 0x00000010ff06823e */ /* 0x000fe200000000ff */
[----:B--2---:R-:W-:Y:S01]  /*3fb0*/  FADD.FTZ R7, R17, R18 ;  /* 0x0000001211077221 */ /* 0x004fe20000010000 */
[----:B------:R2:W-:Y:S02]  /*3fc0*/  @!P0 STG.E.U16 desc[UR8][R4.64], R10 ;  /* 0x0000000a04008986 */ /* 0x0005e4000c101508 */
[----:B------:R-:W-:Y:S01]  /*3fd0*/  @!P0 F2FP.F16.F32.PACK_AB R8, RZ, R8 ;  /* 0x00000008ff08823e */ /* 0x000fe200000000ff */
[----:B-1----:R-:W-:Y:S01]  /*3fe0*/  FADD.FTZ R11, R24, R25 ;  /* 0x00000019180b7221 */ /* 0x002fe20000010000 */
[----:B------:R-:W-:Y:S01]  /*3ff0*/  @!P0 F2FP.F16.F32.PACK_AB R7, RZ, R7 ;  /* 0x00000007ff07823e */ /* 0x000fe200000000ff */
[----:B------:R1:W-:Y:S01]  /*4000*/  @!P0 STG.E.U16 desc[UR8][R2.64], R9 ;  /* 0x0000000902008986 */ /* 0x0003e2000c101508 */
[----:B---3--:R-:W-:Y:S02]  /*4010*/  FADD.FTZ R21, R21, R22 ;  /* 0x0000001615157221 */ /* 0x008fe40000010000 */
[----:B------:R-:W-:Y:S01]  /*4020*/  @!P0 F2FP.F16.F32.PACK_AB R11, RZ, R11 ;  /* 0x0000000bff0b823e */ /* 0x000fe200000000ff */
[----:B------:R1:W-:Y:S01]  /*4030*/  @!P0 STG.E.U16 desc[UR8][R4.64+0x28], R6 ;  /* 0x0000280604008986 */ /* 0x0003e2000c101508 */
[----:B--2---:R-:W-:-:S03]  /*4040*/  MOV R10, 0xffff ;  /* 0x0000ffff000a7802 */ /* 0x004fc60000000f00 */
[----:B------:R1:W-:Y:S01]  /*4050*/  @!P0 STG.E.U16 desc[UR8][R2.64+0x28], R7 ;  /* 0x0000280702008986 */ /* 0x0003e2000c101508 */
[----:B0-----:R-:W-:-:S03]  /*4060*/  FADD.FTZ R13, R26, R13 ;  /* 0x0000000d1a0d7221 */ /* 0x001fc60000010000 */
[----:B------:R1:W-:Y:S04]  /*4070*/  @!P0 STG.E.U16 desc[UR8][R4.64+0x50], R8 ;  /* 0x0000500804008986 */ /* 0x0003e8000c101508 */
[----:B------:R1:W0:Y:S04]  /*4080*/  SHFL.BFLY PT, R10, R21, 0x1, 0x101f ;  /* 0x0c301f00150a7f89 */ /* 0x00022800000e0000 */
[----:B------:R1:W-:Y:S02]  /*4090*/  @!P0 STG.E.U16 desc[UR8][R2.64+0x50], R11 ;  /* 0x0000500b02008986 */ /* 0x0003e4000c101508 */
.L_x_2069:
[----:B01----:R-:W-:Y:S01]  /*40a0*/  FADD.FTZ R7, R21, R10 ;  /* 0x0000000a15077221 */ /* 0x003fe20000010000 */
[----:B------:R-:W-:-:S04]  /*40b0*/  @!P0 F2FP.F16.F32.PACK_AB R6, RZ, R13 ;  /* 0x0000000dff06823e */ /* 0x000fc800000000ff */
[----:B------:R-:W-:Y:S01]  /*40c0*/  @!P0 F2FP.F16.F32.PACK_AB R7, RZ, R7 ;  /* 0x00000007ff07823e */ /* 0x000fe200000000ff */
[----:B------:R0:W-:Y:S04]  /*40d0*/  @!P0 STG.E.U16 desc[UR8][R4.64+0x78], R6 ;  /* 0x0000780604008986 */ /* 0x0001e8000c101508 */
[----:B------:R0:W-:Y:S02]  /*40e0*/  @!P0 STG.E.U16 desc[UR8][R2.64+0x78], R7 ;  /* 0x0000780702008986 */ /* 0x0001e4000c101508 */
.L_x_1999:
[----:B------:R-:W-:Y:S05]  /*40f0*/  WARPSYNC.ALL ;  /* 0x0000000000007948 */ /* 0x000fea0003800000 */
[----:B------:R-:W-:Y:S01]  /*4100*/  VIADD R48, R48, 0x400 ;  /* 0x0000040030307836 */ /* 0x000fe20000000000 */
[----:B------:R-:W-:Y:S04]  /*4110*/  BAR.SYNC.DEFER_BLOCKING 0x0 ;  /* 0x0000000000007b1d */ /* 0x000fe80000010000 */
[----:B------:R-:W-:-:S13]  /*4120*/  ISETP.GE.AND P0, PT, R48, UR10, PT ;  /* 0x0000000a30007c0c */ /* 0x000fda000bf06270 */
[----:B------:R-:W-:Y:S05]  /*4130*/  @!P0 BRA `(.L_x_2006) ;  /* 0xffffffe400008947 */ /* 0x000fea000383ffff */
[----:B------:R-:W-:Y:S05]  /*4140*/  EXIT ;  /* 0x000000000000794d */ /* 0x000fea0003800000 */
.L_x_2002:
[----:B------:R-:W-:Y:S01]  /*4150*/  HFMA2.MMA R8, -RZ, RZ, 0, 4.76837158203125e-07 ;  /* 0x00000008ff087435 */ /* 0x000fe200000001ff */
[----:B--2---:R-:W-:Y:S01]  /*4160*/  MOV R9, R2 ;  /* 0x0000000200097202 */ /* 0x004fe20000000f00 */
[----:B------:R-:W-:Y:S01]  /*4170*/  IMAD.MOV.U32 R7, RZ, RZ, 0x101f ;  /* 0x0000101fff077424 */ /* 0x000fe200078e00ff */
[----:B------:R-:W-:-:S08]  /*4180*/  MOV R6, 0xffff ;  /* 0x0000ffff00067802 */ /* 0x000fd00000000f00 */
[----:B01-3--:R-:W-:Y:S05]  /*4190*/  WARPSYNC.COLLECTIVE R6, `(.L_x_2007) ;  /* 0x0000000006087348 */ /* 0x00bfea0003c00000 */
[----:B------:R2:W4:Y:S02]  /*41a0*/  SHFL.BFLY P2, R10, R9, R8, R7 ;  /* 0x0c000008090a7389 */ /* 0x0005240000040007 */
[----:B01234-:R-:W-:Y:S01]  /*41b0*/  ENDCOLLECTIVE ;  /* 0x000000000000791b */ /* 0x01ffe20003800000 */
.L_x_2007:
[----:B------:R-:W-:Y:S01]  /*41c0*/  IMAD.MOV.U32 R9, RZ, RZ, R3 ;  /* 0x000000ffff097224 */ /* 0x000fe200078e0003 */
[----:B------:R-:W-:-:S07]  /*41d0*/  MOV R5, R10 ;  /* 0x0000000a00057202 */ /* 0x000fce0000000f00 */
[----:B------:R-:W-:Y:S05]  /*41e0*/  WARPSYNC.COLLECTIVE R6, `(.L_x_2008) ;  /* 0x0000000006087348 */ /* 0x000fea0003c00000 */
[----:B------:R0:W1:Y:S02]  /*41f0*/  SHFL.BFLY P2, R10, R9, R8, R7 ;  /* 0x0c000008090a7389 */ /* 0x0000640000040007 */
[----:B01----:R-:W-:Y:S01]  /*4200*/  ENDCOLLECTIVE ;  /* 0x000000000000791b */ /* 0x003fe20003800000 */
.L_x_2008:
[----:B------:R-:W-:-:S05]  /*4210*/  FADD.FTZ R5, R5, R2 ;  /* 0x0000000205057221 */ /* 0x000fca0000010000 */
[----:B------:R-:W-:Y:S01]  /*4220*/  MOV R9, R5 ;  /* 0x0000000500097202 */ /* 0x000fe20000000f00 */
[----:B------:R-:W-:Y:S01]  /*4230*/  IMAD.MOV.U32 R8, RZ, RZ, 0x4 ;  /* 0x00000004ff087424 */ /* 0x000fe200078e00ff */
[----:B------:R-:W-:-:S07]  /*4240*/  MOV R4, R10 ;  /* 0x0000000a00047202 */ /* 0x000fce0000000f00 */
[----:B------:R-:W-:Y:S05]  /*4250*/  WARPSYNC.COLLECTIVE R6, `(.L_x_2009) ;  /* 0x0000000006087348 */ /* 0x000fea0003c00000 */
[----:B------:R0:W1:Y:S02]  /*4260*/  SHFL.BFLY P2, R10, R9, R8, R7 ;  /* 0x0c000008090a7389 */ /* 0x0000640000040007 */
[----:B01----:R-:W-:Y:S01]  /*4270*/  ENDCOLLECTIVE ;  /* 0x000000000000791b */ /* 0x003fe20003800000 */
.L_x_2009:
[----:B------:R-:W-:-:S05]  /*4280*/  FADD.FTZ R4, R4, R3 ;  /* 0x0000000304047221 */ /* 0x000fca0000010000 */
[----:B------:R-:W-:Y:S02]  /*4290*/  MOV R9, R4 ;  /* 0x0000000400097202 */ /* 0x000fe40000000f00 */
[----:B------:R-:W-:-:S07]  /*42a0*/  MOV R12, R10 ;  /* 0x0000000a000c7202 */ /* 0x000fce0000000f00 */
[----:B------:R-:W-:Y:S05]  /*42b0*/  WARPSYNC.COLLECTIVE R6, `(.L_x_2010) ;  /* 0x0000000006087348 */ /* 0x000fea0003c00000 */
[----:B------:R0:W1:Y:S02]  /*42c0*/  SHFL.BFLY P2, R10, R9, R8, R7 ;  /* 0x0c000008090a7389 */ /* 0x0000640000040007 */
[----:B01----:R-:W-:Y:S01]  /*42d0*/  ENDCOLLECTIVE ;  /* 0x000000000000791b */ /* 0x003fe20003800000 */
.L_x_2010:
[----:B------:R-:W-:Y:S01]  /*42e0*/  FADD.FTZ R12, R5, R12 ;  /* 0x0000000c050c7221 */ /* 0x000fe20000010000 */
[----:B------:R-:W-:-:S04]  /*42f0*/  HFMA2.MMA R8, -RZ, RZ, 0, 1.1920928955078125e-07 ;  /* 0x00000002ff087435 */ /* 0x000fc800000001ff */
[----:B------:R-:W-:Y:S01]  /*4300*/  MOV R9, R12 ;  /* 0x0000000c00097202 */ /* 0x000fe20000000f00 */
[----:B------:R-:W-:-:S07]  /*4310*/  IMAD.MOV.U32 R11, RZ, RZ, R10 ;  /* 0x000000ffff0b7224 */ /* 0x000fce00078e000a */
[----:B------:R-:W-:Y:S05]  /*4320*/  WARPSYNC.COLLECTIVE R6, `(.L_x_2011) ;  /* 0x0000000006087348 */ /* 0x000fea0003c00000 */
[----:B------:R0:W1:Y:S02]  /*4330*/  SHFL.BFLY P2, R10, R9, R8, R7 ;  /* 0x0c000008090a7389 */ /* 0x0000640000040007 */
[----:B01----:R-:W-:Y:S01]  /*4340*/  ENDCOLLECTIVE ;  /* 0x000000000000791b */ /* 0x003fe20003800000 */
.L_x_2011:
[----:B------:R-:W-:-:S05]  /*4350*/  FADD.FTZ R11, R4, R11 ;  /* 0x0000000b040b7221 */ /* 0x000fca0000010000 */
[----:B------:R-:W-:Y:S01]  /*4360*/  MOV R9, R11 ;  /* 0x0000000b00097202 */ /* 0x000fe20000000f00 */
[----:B------:R-:W-:-:S07]  /*4370*/  IMAD.MOV.U32 R13, RZ, RZ, R10 ;  /* 0x000000ffff0d7224 */ /* 0x000fce00078e000a */
[----:B------:R-:W-:Y:S05]  /*4380*/  WARPSYNC.COLLECTIVE R6, `(.L_x_2012) ;  /* 0x0000000006087348 */ /* 0x000fea0003c00000 */
[----:B------:R0:W1:Y:S02]  /*4390*/  SHFL.BFLY P2, R10, R9, R8, R7 ;  /* 0x0c000008090a7389 */ /* 0x0000640000040007 */
[----:B01----:R-:W-:Y:S01]  /*43a0*/  ENDCOLLECTIVE ;  /* 0x000000000000791b */ /* 0x003fe20003800000 */
.L_x_2012:
[----:B------:R-:W-:Y:S01]  /*43b0*/  FADD.FTZ R13, R12, R13 ;  /* 0x0000000d0c0d7221 */ /* 0x000fe20000010000 */
[----:B------:R-:W-:-:S03]  /*43c0*/  HFMA2.MMA R8, -RZ, RZ, 0, 5.9604644775390625e-08 ;  /* 0x00000001ff087435 */ /* 0x000fc600000001ff */
[----:B------:R-:W-:Y:S01]  /*43d0*/  IMAD.MOV.U32 R9, RZ, RZ, R13 ;  /* 0x000000ffff097224 */ /* 0x000fe200078e000d */
[----:B------:R-:W-:-:S07]  /*43e0*/  MOV R2, R10 ;  /* 0x0000000a00027202 */ /* 0x000fce0000000f00 */
[----:B------:R-:W-:Y:S05]  /*43f0*/  WARPSYNC.COLLECTIVE R6, `(.L_x_2013) ;  /* 0x0000000006087348 */ /* 0x000fea0003c00000 */
[----:B------:R0:W1:Y:S02]  /*4400*/  SHFL.BFLY P2, R10, R9, R8, R7 ;  /* 0x0c000008090a7389 */ /* 0x0000640000040007 */
[----:B01----:R-:W-:Y:S01]  /*4410*/  ENDCOLLECTIVE ;  /* 0x000000000000791b */ /* 0x003fe20003800000 */
.L_x_2013:
[----:B------:R-:W-:-:S04]  /*4420*/  FADD.FTZ R14, R11, R2 ;  /* 0x000000020b0e7221 */ /* 0x000fc80000010000 */
[----:B------:R-:W-:Y:S01]  /*4430*/  IMAD.MOV.U32 R9, RZ, RZ, R14 ;  /* 0x000000ffff097224 */ /* 0x000fe200078e000e */
[----:B------:R-:W-:-:S07]  /*4440*/  MOV R16, R10 ;  /* 0x0000000a00107202 */ /* 0x000fce0000000f00 */
[----:B------:R-:W-:Y:S05]  /*4450*/  WARPSYNC.COLLECTIVE R6, `(.L_x_2014) ;  /* 0x0000000006087348 */ /* 0x000fea0003c00000 */
[----:B------:R0:W1:Y:S02]  /*4460*/  SHFL.BFLY P2, R10, R9, R8, R7 ;  /* 0x0c000008090a7389 */ /* 0x0000640000040007 */
[----:B01----:R-:W-:Y:S01]  /*4470*/  ENDCOLLECTIVE ;  /* 0x000000000000791b */ /* 0x003fe20003800000 */
.L_x_2014:
[----:B------:R-:W-:Y:S01]  /*4480*/  FADD.FTZ R16, R13, R16 ;  /* 0x000000100d107221 */ /* 0x000fe20000010000 */
[----:B------:R-:W-:Y:S06]  /*4490*/  BRA `(.L_x_2015) ;  /* 0xffffffec00607947 */ /* 0x000fec000383ffff */
.L_x_2003:
[----:B------:R-:W-:Y:S01]  /*44a0*/  BSSY B1, `(.L_x_2016) ;  /* 0x0000008000017945 */ /* 0x000fe20003800000 */
[----:B0-----:R-:W-:Y:S01]  /*44b0*/  MOV R9, R11 ;  /* 0x0000000b00097202 */ /* 0x001fe20000000f00 */
[----:B------:R-:W-:Y:S01]  /*44c0*/  IMAD.MOV.U32 R7, RZ, RZ, 0x101f ;  /* 0x0000101fff077424 */ /* 0x000fe200078e00ff */
[----:B--2---:R-:W-:Y:S02]  /*44d0*/  MOV R8, 0x8 ;  /* 0x0000000800087802 */ /* 0x004fe40000000f00 */
[----:B------:R-:W-:-:S07]  /*44e0*/  MOV R6, 0xffff ;  /* 0x0000ffff00067802 */ /* 0x000fce0000000f00 */
[----:B-1-34-:R-:W-:Y:S05]  /*44f0*/  WARPSYNC.COLLECTIVE R6, `(.L_x_2017) ;  /* 0x0000000006087348 */ /* 0x01afea0003c00000 */
[----:B------:R0:W2:Y:S02]  /*4500*/  SHFL.BFLY P2, R10, R9, R8, R7 ;  /* 0x0c000008090a7389 */ /* 0x0000a40000040007 */
[----:B01234-:R-:W-:Y:S01]  /*4510*/  ENDCOLLECTIVE ;  /* 0x000000000000791b */ /* 0x01ffe20003800000 */
.L_x_2017:
[----:B------:R-:W-:Y:S05]  /*4520*/  BSYNC B1 ;  /* 0x0000000000017941 */ /* 0x000fea0003800000 */
.L_x_2016:
        /* <DEDUP_REMOVED lines=8> */
.L_x_2018:
[----:B------:R-:W-:-:S05]  /*45b0*/  FADD.FTZ R14, R14, R11 ;  /* 0x0000000b0e0e7221 */ /* 0x000fca0000010000 */
[----:B------:R-:W-:Y:S01]  /*45c0*/  MOV R9, R14 ;  /* 0x0000000e00097202 */ /* 0x000fe20000000f00 */
[----:B------:R-:W-:Y:S01]  /*45d0*/  IMAD.MOV.U32 R8, RZ, RZ, 0x4 ;  /* 0x00000004ff087424 */ /* 0x000fe200078e00ff */
[----:B------:R-:W-:-:S07]  /*45e0*/  MOV R13, R10 ;  /* 0x0000000a000d7202 */ /* 0x000fce0000000f00 */
[----:B------:R-:W-:Y:S05]  /*45f0*/  WARPSYNC.COLLECTIVE R6, `(.L_x_2019) ;  /* 0x0000000006087348 */ /* 0x000fea0003c00000 */
[----:B------:R0:W1:Y:S02]  /*4600*/  SHFL.BFLY P2, R10, R9, R8, R7 ;  /* 0x0c000008090a7389 */ /* 0x0000640000040007 */
[----:B01----:R-:W-:Y:S01]  /*4610*/  ENDCOLLECTIVE ;  /* 0x000000000000791b */ /* 0x003fe20003800000 */
.L_x_2019:
[----:B------:R-:W-:-:S05]  /*4620*/  FADD.FTZ R13, R13, R12 ;  /* 0x0000000c0d0d7221 */ /* 0x000fca0000010000 */
[----:B------:R-:W-:Y:S02]  /*4630*/  MOV R9, R13 ;  /* 0x0000000d00097202 */ /* 0x000fe40000000f00 */
[----:B------:R-:W-:-:S07]  /*4640*/  MOV R15, R10 ;  /* 0x0000000a000f7202 */ /* 0x000fce0000000f00 */
[----:B------:R-:W-:Y:S05]  /*4650*/  WARPSYNC.COLLECTIVE R6, `(.L_x_2020) ;  /* 0x0000000006087348 */ /* 0x000fea0003c00000 */
[----:B------:R0:W1:Y:S02]  /*4660*/  SHFL.BFLY P2, R10, R9, R8, R7 ;  /* 0x0c000008090a7389 */ /* 0x0000640000040007 */
[----:B01----:R-:W-:Y:S01]  /*4670*/  ENDCOLLECTIVE ;  /* 0x000000000000791b */ /* 0x003fe20003800000 */
.L_x_2020:
[----:B------:R-:W-:Y:S01]  /*4680*/  FADD.FTZ R15, R14, R15 ;  /* 0x0000000f0e0f7221 */ /* 0x000fe20000010000 */
[----:B------:R-:W-:-:S04]  /*4690*/  HFMA2.MMA R8, -RZ, RZ, 0, 1.1920928955078125e-07 ;  /* 0x00000002ff087435 */ /* 0x000fc800000001ff */
[----:B------:R-:W-:Y:S01]  /*46a0*/  MOV R9, R15 ;  /* 0x0000000f00097202 */ /* 0x000fe20000000f00 */
[----:B------:R-:W-:-:S07]  /*46b0*/  IMAD.MOV.U32 R16, RZ, RZ, R10 ;  /* 0x000000ffff107224 */ /* 0x000fce00078e000a */
[----:B------:R-:W-:Y:S05]  /*46c0*/  WARPSYNC.COLLECTIVE R6, `(.L_x_2021) ;  /* 0x0000000006087348 */ /* 0x000fea0003c00000 */
[----:B------:R0:W1:Y:S02]  /*46d0*/  SHFL.BFLY P2, R10, R9, R8, R7 ;  /* 0x0c000008090a7389 */ /* 0x0000640000040007 */
[----:B01----:R-:W-:Y:S01]  /*46e0*/  ENDCOLLECTIVE ;  /* 0x000000000000791b */ /* 0x003fe20003800000 */
.L_x_2021:
[----:B------:R-:W-:-:S05]  /*46f0*/  FADD.FTZ R16, R13, R16 ;  /* 0x000000100d107221 */ /* 0x000fca0000010000 */
[----:B------:R-:W-:Y:S01]  /*4700*/  MOV R9, R16 ;  /* 0x0000001000097202 */ /* 0x000fe20000000f00 */
[----:B------:R-:W-:-:S07]  /*4710*/  IMAD.MOV.U32 R18, RZ, RZ, R10 ;  /* 0x000000ffff127224 */ /* 0x000fce00078e000a */
[----:B------:R-:W-:Y:S05]  /*4720*/  WARPSYNC.COLLECTIVE R6, `(.L_x_2022) ;  /* 0x0000000006087348 */ /* 0x000fea0003c00000 */
[----:B------:R0:W1:Y:S02]  /*4730*/  SHFL.BFLY P2, R10, R9, R8, R7 ;  /* 0x0c000008090a7389 */ /* 0x0000640000040007 */
[----:B01----:R-:W-:Y:S01]  /*4740*/  ENDCOLLECTIVE ;  /* 0x000000000000791b */ /* 0x003fe20003800000 */
.L_x_2022:
[----:B------:R-:W-:Y:S01]  /*4750*/  FADD.FTZ R18, R15, R18 ;  /* 0x000000120f127221 */ /* 0x000fe20000010000 */
[----:B------:R-:W-:-:S03]  /*4760*/  HFMA2.MMA R8, -RZ, RZ, 0, 5.9604644775390625e-08 ;  /* 0x00000001ff087435 */ /* 0x000fc600000001ff */
[----:B------:R-:W-:Y:S01]  /*4770*/  IMAD.MOV.U32 R9, RZ, RZ, R18 ;  /* 0x000000ffff097224 */ /* 0x000fe200078e0012 */
[----:B------:R-:W-:-:S07]  /*4780*/  MOV R11, R10 ;  /* 0x0000000a000b7202 */ /* 0x000fce0000000f00 */
[----:B------:R-:W-:Y:S05]  /*4790*/  WARPSYNC.COLLECTIVE R6, `(.L_x_2023) ;  /* 0x0000000006087348 */ /* 0x000fea0003c00000 */
[----:B------:R0:W1:Y:S02]  /*47a0*/  SHFL.BFLY P2, R10, R9, R8, R7 ;  /* 0x0c000008090a7389 */ /* 0x0000640000040007 */
[----:B01----:R-:W-:Y:S01]  /*47b0*/  ENDCOLLECTIVE ;  /* 0x000000000000791b */ /* 0x003fe20003800000 */
.L_x_2023:
[----:B------:R-:W-:-:S04]  /*47c0*/  FADD.FTZ R11, R16, R11 ;  /* 0x0000000b100b7221 */ /* 0x000fc80000010000 */
[----:B------:R-:W-:Y:S01]  /*47d0*/  IMAD.MOV.U32 R9, RZ, RZ, R11 ;  /* 0x000000ffff097224 */ /* 0x000fe200078e000b */
[----:B------:R-:W-:-:S07]  /*47e0*/  MOV R17, R10 ;  /* 0x0000000a00117202 */ /* 0x000fce0000000f00 */
[----:B------:R-:W-:Y:S05]  /*47f0*/  WARPSYNC.COLLECTIVE R6, `(.L_x_2024) ;  /* 0x0000000006087348 */ /* 0x000fea0003c00000 */
[----:B------:R0:W1:Y:S02]  /*4800*/  SHFL.BFLY P2, R10, R9, R8, R7 ;  /* 0x0c000008090a7389 */ /* 0x0000640000040007 */
[----:B01----:R-:W-:Y:S01]  /*4810*/  ENDCOLLECTIVE ;  /* 0x000000000000791b */ /* 0x003fe20003800000 */
.L_x_2024:
[----:B------:R-:W-:Y:S01]  /*4820*/  FADD.FTZ R17, R18, R17 ;  /* 0x0000001112117221 */ /* 0x000fe20000010000 */
[----:B------:R-:W-:Y:S06]  /*4830*/  BRA `(.L_x_2025) ;  /* 0xffffffec00207947 */ /* 0x000fec000383ffff */
.L_x_2004:
[----:B------:R-:W-:Y:S01]  /*4840*/  BSSY B1, `(.L_x_2026) ;  /* 0x0000008000017945 */ /* 0x000fe20003800000 */
[----:B0-----:R-:W-:Y:S01]  /*4850*/  MOV R9, R11 ;  /* 0x0000000b00097202 */ /* 0x001fe20000000f00 */
[----:B----4-:R-:W-:Y:S01]  /*4860*/  IMAD.MOV.U32 R7, RZ, RZ, 0x101f ;  /* 0x0000101fff077424 */ /* 0x010fe200078e00ff */
[----:B------:R-:W-:Y:S02]  /*4870*/  MOV R8, 0x8 ;  /* 0x0000000800087802 */ /* 0x000fe40000000f00 */
[----:B------:R-:W-:-:S07]  /*4880*/  MOV R6, 0xffff ;  /* 0x0000ffff00067802 */ /* 0x000fce0000000f00 */
[----:B-123--:R-:W-:Y:S05]  /*4890*/  WARPSYNC.COLLECTIVE R6, `(.L_x_2027) ;  /* 0x0000000006087348 */ /* 0x00efea0003c00000 */
[----:B------:R0:W4:Y:S02]  /*48a0*/  SHFL.BFLY P2, R10, R9, R8, R7 ;  /* 0x0c000008090a7389 */ /* 0x0001240000040007 */
[----:B01234-:R-:W-:Y:S01]  /*48b0*/  ENDCOLLECTIVE ;  /* 0x000000000000791b */ /* 0x01ffe20003800000 */
.L_x_2027:
[----:B------:R-:W-:Y:S05]  /*48c0*/  BSYNC B1 ;  /* 0x0000000000017941 */ /* 0x000fea0003800000 */
.L_x_2026:
        /* <DEDUP_REMOVED lines=8> */
.L_x_2028:
[----:B------:R-:W-:-:S05]  /*4950*/  FADD.FTZ R14, R14, R11 ;  /* 0x0000000b0e0e7221 */ /* 0x000fca0000010000 */
[----:B------:R-:W-:Y:S01]  /*4960*/  MOV R9, R14 ;  /* 0x0000000e00097202 */ /* 0x000fe20000000f00 */
[----:B------:R-:W-:Y:S01]  /*4970*/  IMAD.MOV.U32 R8, RZ, RZ, 0x4 ;  /* 0x00000004ff087424 */ /* 0x000fe200078e00ff */
[----:B------:R-:W-:-:S07]  /*4980*/  MOV R13, R10 ;  /* 0x0000000a000d7202 */ /* 0x000fce0000000f00 */
[----:B------:R-:W-:Y:S05]  /*4990*/  WARPSYNC.COLLECTIVE R6, `(.L_x_2029) ;  /* 0x0000000006087348 */ /* 0x000fea0003c00000 */
[----:B------:R0:W1:Y:S02]  /*49a0*/  SHFL.BFLY P2, R10, R9, R8, R7 ;  /* 0x0c000008090a7389 */ /* 0x0000640000040007 */
[----:B01----:R-:W-:Y:S01]  /*49b0*/  ENDCOLLECTIVE ;  /* 0x000000000000791b */ /* 0x003fe20003800000 */
.L_x_2029:
[----:B------:R-:W-:-:S05]  /*49c0*/  FADD.FTZ R13, R13, R12 ;  /* 0x0000000c0d0d7221 */ /* 0x000fca0000010000 */
[----:B------:R-:W-:Y:S02]  /*49d0*/  MOV R9, R13 ;  /* 0x0000000d00097202 */ /* 0x000fe40000000f00 */
[----:B------:R-:W-:-:S07]  /*49e0*/  MOV R15, R10 ;  /* 0x0000000a000f7202 */ /* 0x000fce0000000f00 */
[----:B------:R-:W-:Y:S05]  /*49f0*/  WARPSYNC.COLLECTIVE R6, `(.L_x_2030) ;  /* 0x0000000006087348 */ /* 0x000fea0003c00000 */
[----:B------:R0:W1:Y:S02]  /*4a00*/  SHFL.BFLY P2, R10, R9, R8, R7 ;  /* 0x0c000008090a7389 */ /* 0x0000640000040007 */
[----:B01----:R-:W-:Y:S01]  /*4a10*/  ENDCOLLECTIVE ;  /* 0x000000000000791b */ /* 0x003fe20003800000 */
.L_x_2030:
[----:B------:R-:W-:Y:S01]  /*4a20*/  FADD.FTZ R15, R14, R15 ;  /* 0x0000000f0e0f7221 */ /* 0x000fe20000010000 */
[----:B------:R-:W-:-:S04]  /*4a30*/  HFMA2.MMA R8, -RZ, RZ, 0, 1.1920928955078125e-07 ;  /* 0x00000002ff087435 */ /* 0x000fc800000001ff */
[----:B------:R-:W-:Y:S01]  /*4a40*/  MOV R9, R15 ;  /* 0x0000000f00097202 */ /* 0x000fe20000000f00 */
[----:B------:R-:W-:-:S07]  /*4a50*/  IMAD.MOV.U32 R16, RZ, RZ, R10 ;  /* 0x000000ffff107224 */ /* 0x000fce00078e000a */
[----:B------:R-:W-:Y:S05]  /*4a60*/  WARPSYNC.COLLECTIVE R6, `(.L_x_2031) ;  /* 0x0000000006087348 */ /* 0x000fea0003c00000 */
[----:B------:R0:W1:Y:S02]  /*4a70*/  SHFL.BFLY P2, R10, R9, R8, R7 ;  /* 0x0c000008090a7389 */ /* 0x0000640000040007 */
[----:B01----:R-:W-:Y:S01]  /*4a80*/  ENDCOLLECTIVE ;  /* 0x000000000000791b */ /* 0x003fe20003800000 */
.L_x_2031:
[----:B------:R-:W-:-:S05]  /*4a90*/  FADD.FTZ R16, R13, R16 ;  /* 0x000000100d107221 */ /* 0x000fca0000010000 */
[----:B------:R-:W-:Y:S01]  /*4aa0*/  MOV R9, R16 ;  /* 0x0000001000097202 */ /* 0x000fe20000000f00 */
[----:B------:R-:W-:-:S07]  /*4ab0*/  IMAD.MOV.U32 R18, RZ, RZ, R10 ;  /* 0x000000ffff127224 */ /* 0x000fce00078e000a */
[----:B------:R-:W-:Y:S05]  /*4ac0*/  WARPSYNC.COLLECTIVE R6, `(.L_x_2032) ;  /* 0x0000000006087348 */ /* 0x000fea0003c00000 */
[----:B------:R0:W1:Y:S02]  /*4ad0*/  SHFL.BFLY P2, R10, R9, R8, R7 ;  /* 0x0c000008090a7389 */ /* 0x0000640000040007 */
[----:B01----:R-:W-:Y:S01]  /*4ae0*/  ENDCOLLECTIVE ;  /* 0x000000000000791b */ /* 0x003fe20003800000 */
.L_x_2032:
[----:B------:R-:W-:Y:S01]  /*4af0*/  FADD.FTZ R18, R15, R18 ;  /* 0x000000120f127221 */ /* 0x000fe20000010000 */
[----:B------:R-:W-:-:S03]  /*4b00*/  HFMA2.MMA R8, -RZ, RZ, 0, 5.9604644775390625e-08 ;  /* 0x00000001ff087435 */ /* 0x000fc600000001ff */
[----:B------:R-:W-:Y:S01]  /*4b10*/  IMAD.MOV.U32 R9, RZ, RZ, R18 ;  /* 0x000000ffff097224 */ /* 0x000fe200078e0012 */
[----:B------:R-:W-:-:S07]  /*4b20*/  MOV R11, R10 ;  /* 0x0000000a000b7202 */ /* 0x000fce0000000f00 */
[----:B------:R-:W-:Y:S05]  /*4b30*/  WARPSYNC.COLLECTIVE R6, `(.L_x_2033) ;  /* 0x0000000006087348 */ /* 0x000fea0003c00000 */
[----:B------:R0:W1:Y:S02]  /*4b40*/  SHFL.BFLY P2, R10, R9, R8, R7 ;  /* 0x0c000008090a7389 */ /* 0x0000640000040007 */
[----:B01----:R-:W-:Y:S01]  /*4b50*/  ENDCOLLECTIVE ;  /* 0x000000000000791b */ /* 0x003fe20003800000 */
.L_x_2033:
[----:B------:R-:W-:-:S04]  /*4b60*/  FADD.FTZ R11, R16, R11 ;  /* 0x0000000b100b7221 */ /* 0x000fc80000010000 */
[----:B------:R-:W-:Y:S01]  /*4b70*/  IMAD.MOV.U32 R9, RZ, RZ, R11 ;  /* 0x000000ffff097224 */ /* 0x000fe200078e000b */
[----:B------:R-:W-:-:S07]  /*4b80*/  MOV R17, R10 ;  /* 0x0000000a00117202 */ /* 0x000fce0000000f00 */
[----:B------:R-:W-:Y:S05]  /*4b90*/  WARPSYNC.COLLECTIVE R6, `(.L_x_2034) ;  /* 0x0000000006087348 */ /* 0x000fea0003c00000 */
[----:B------:R0:W1:Y:S02]  /*4ba0*/  SHFL.BFLY P2, R10, R9, R8, R7 ;  /* 0x0c000008090a7389 */ /* 0x0000640000040007 */
[----:B01----:R-:W-:Y:S01]  /*4bb0*/  ENDCOLLECTIVE ;  /* 0x000000000000791b */ /* 0x003fe20003800000 */
.L_x_2034:
[----:B------:R-:W-:Y:S01]  /*4bc0*/  FADD.FTZ R17, R18, R17 ;  /* 0x0000001112117221 */ /* 0x000fe20000010000 */
[----:B------:R-:W-:Y:S06]  /*4bd0*/  BRA `(.L_x_2035) ;  /* 0xffffffe800c87947 */ /* 0x000fec000383ffff */
.L_x_2005:
        /* <DEDUP_REMOVED lines=8> */
.L_x_2037:
[----:B------:R-:W-:Y:S05]  /*4c60*/  BSYNC B0 ;  /* 0x0000000000007941 */ /* 0x000fea0003800000 */
.L_x_2036:
        /* <DEDUP_REMOVED lines=11> */
.L_x_2038:
        /* <DEDUP_REMOVED lines=14> */
.L_x_2039:
[----:B------:R-:W-:Y:S01]  /*4e00*/  MOV R9, R4 ;  /* 0x0000000400097202 */ /* 0x000fe20000000f00 */
[----:B------:R-:W-:-:S07]  /*4e10*/  IMAD.MOV.U32 R2, RZ, RZ, R10 ;  /* 0x000000ffff027224 */ /* 0x000fce00078e000a */
[----:B------:R-:W-:Y:S05]  /*4e20*/  WARPSYNC.COLLECTIVE R6, `(.L_x_2040) ;  /* 0x0000000006087348 */ /* 0x000fea0003c00000 */
[----:B------:R0:W1:Y:S02]  /*4e30*/  SHFL.BFLY P2, R10, R9, R8, R7 ;  /* 0x0c000008090a7389 */ /* 0x0000640000040007 */
[----:B01----:R-:W-:Y:S01]  /*4e40*/  ENDCOLLECTIVE ;  /* 0x000000000000791b */ /* 0x003fe20003800000 */
.L_x_2040:
        /* <DEDUP_REMOVED lines=10> */
.L_x_2041:
[----:B------:R-:W-:Y:S02]  /*4ef0*/  @!P0 LOP3.LUT R4, R4, R43, RZ, 0x3c, !PT ;  /* 0x0000002b04048212 */ /* 0x000fe400078e3cff */
[----:B------:R-:W-:Y:S01]  /*4f00*/  MOV R9, R3 ;  /* 0x0000000300097202 */ /* 0x000fe20000000f00 */
[----:B------:R-:W-:-:S07]  /*4f10*/  IMAD.MOV.U32 R5, RZ, RZ, R10 ;  /* 0x000000ffff057224 */ /* 0x000fce00078e000a */
[----:B------:R-:W-:Y:S05]  /*4f20*/  WARPSYNC.COLLECTIVE R6, `(.L_x_2042) ;  /* 0x0000000006087348 */ /* 0x000fea0003c00000 */
[----:B------:R0:W1:Y:S02]  /*4f30*/  SHFL.BFLY P2, R10, R9, R8, R7 ;  /* 0x0c000008090a7389 */ /* 0x0000640000040007 */
[----:B01----:R-:W-:Y:S01]  /*4f40*/  ENDCOLLECTIVE ;  /* 0x000000000000791b */ /* 0x003fe20003800000 */
.L_x_2042:
        /* <DEDUP_REMOVED lines=11> */
.L_x_2043:
[----:B------:R-:W0:Y:S01]  /*5000*/  LDC.64 R2, c[0x0][0x220] ;  /* 0x00008800ff027b82 */ /* 0x000e220000000a00 */
[----:B------:R-:W-:Y:S01]  /*5010*/  MOV R9, R13 ;  /* 0x0000000d00097202 */ /* 0x000fe20000000f00 */
[----:B------:R-:W-:-:S07]  /*5020*/  IMAD.MOV.U32 R15, RZ, RZ, R10 ;  /* 0x000000ffff0f7224 */ /* 0x000fce00078e000a */
[----:B0-----:R-:W-:Y:S05]  /*5030*/  WARPSYNC.COLLECTIVE R6, `(.L_x_2044) ;  /* 0x0000000006087348 */ /* 0x001fea0003c00000 */
[----:B------:R1:W2:Y:S02]  /*5040*/  SHFL.BFLY P2, R10, R9, R8, R7 ;  /* 0x0c000008090a7389 */ /* 0x0002a40000040007 */
[----:B012---:R-:W-:Y:S01]  /*5050*/  ENDCOLLECTIVE ;  /* 0x000000000000791b */ /* 0x007fe20003800000 */
.L_x_2044:
        /* <DEDUP_REMOVED lines=11> */
.L_x_2045:
[----:B------:R-:W-:Y:S01]  /*5110*/  FADD.FTZ R13, R13, R14 ;  /* 0x0000000e0d0d7221 */ /* 0x000fe20000010000 */
[----:B------:R-:W-:Y:S01]  /*5120*/  IMAD.MOV.U32 R9, RZ, RZ, R17 ;  /* 0x000000ffff097224 */ /* 0x000fe200078e0011 */
[----:B------:R-:W-:-:S07]  /*5130*/  MOV R19, R10 ;  /* 0x0000000a00137202 */ /* 0x000fce0000000f00 */
[----:B------:R-:W-:Y:S05]  /*5140*/  WARPSYNC.COLLECTIVE R6, `(.L_x_2046) ;  /* 0x0000000006087348 */ /* 0x000fea0003c00000 */
[----:B------:R0:W1:Y:S02]  /*5150*/  SHFL.BFLY P2, R10, R9, R8, R7 ;  /* 0x0c000008090a7389 */ /* 0x0000640000040007 */
[----:B01----:R-:W-:Y:S01]  /*5160*/  ENDCOLLECTIVE ;  /* 0x000000000000791b */ /* 0x003fe20003800000 */
.L_x_2046:
[----:B------:R-:W-:-:S05]  /*5170*/  FADD.FTZ R19, R19, R16 ;  /* 0x0000001013137221 */ /* 0x000fca0000010000 */
[----:B------:R-:W-:Y:S01]  /*5180*/  MOV R9, R19 ;  /* 0x0000001300097202 */ /* 0x000fe20000000f00 */
[----:B------:R-:W-:Y:S01]  /*5190*/  IMAD.MOV.U32 R8, RZ, RZ, 0x4 ;  /* 0x00000004ff087424 */ /* 0x000fe200078e00ff */
[----:B------:R-:W-:-:S07]  /*51a0*/  MOV R18, R10 ;  /* 0x0000000a00127202 */ /* 0x000fce0000000f00 */
[----:B------:R-:W-:Y:S05]  /*51b0*/  WARPSYNC.COLLECTIVE R6, `(.L_x_2047) ;  /* 0x0000000006087348 */ /* 0x000fea0003c00000 */
[----:B------:R0:W1:Y:S02]  /*51c0*/  SHFL.BFLY P2, R10, R9, R8, R7 ;  /* 0x0c000008090a7389 */ /* 0x0000640000040007 */
[----:B01----:R-:W-:Y:S01]  /*51d0*/  ENDCOLLECTIVE ;  /* 0x000000000000791b */ /* 0x003fe20003800000 */
.L_x_2047:
[----:B------:R-:W-:-:S05]  /*51e0*/  FADD.FTZ R18, R18, R17 ;  /* 0x0000001112127221 */ /* 0x000fca0000010000 */
[----:B------:R-:W-:Y:S02]  /*51f0*/  MOV R9, R18 ;  /* 0x0000001200097202 */ /* 0x000fe40000000f00 */
[----:B------:R-:W-:-:S07]  /*5200*/  MOV R16, R10 ;  /* 0x0000000a00107202 */ /* 0x000fce0000000f00 */
[----:B------:R-:W-:Y:S05]  /*5210*/  WARPSYNC.COLLECTIVE R6, `(.L_x_2048) ;  /* 0x0000000006087348 */ /* 0x000fea0003c00000 */
[----:B------:R0:W1:Y:S02]  /*5220*/  SHFL.BFLY P2, R10, R9, R8, R7 ;  /* 0x0c000008090a7389 */ /* 0x0000640000040007 */
[----:B01----:R-:W-:Y:S01]  /*5230*/  ENDCOLLECTIVE ;  /* 0x000000000000791b */ /* 0x003fe20003800000 */
.L_x_2048:
[----:B------:R-:W-:Y:S01]  /*5240*/  FADD.FTZ R17, R19, R16 ;  /* 0x0000001013117221 */ /* 0x000fe20000010000 */
[----:B------:R-:W-:-:S03]  /*5250*/  HFMA2.MMA R8, -RZ, RZ, 0, 1.1920928955078125e-07 ;  /* 0x00000002ff087435 */ /* 0x000fc600000001ff */
[----:B------:R-:W-:Y:S02]  /*5260*/  IMAD.MOV.U32 R9, RZ, RZ, R17 ;  /* 0x000000ffff097224 */ /* 0x000fe400078e0011 */
[----:B------:R-:W-:-:S07]  /*5270*/  IMAD.MOV.U32 R21, RZ, RZ, R10 ;  /* 0x000000ffff157224 */ /* 0x000fce00078e000a */
[----:B------:R-:W-:Y:S05]  /*5280*/  WARPSYNC.COLLECTIVE R6, `(.L_x_2049) ;  /* 0x0000000006087348 */ /* 0x000fea0003c00000 */
[----:B------:R0:W1:Y:S02]  /*5290*/  SHFL.BFLY P2, R10, R9, R8, R7 ;  /* 0x0c000008090a7389 */ /* 0x0000640000040007 */
[----:B01----:R-:W-:Y:S01]  /*52a0*/  ENDCOLLECTIVE ;  /* 0x000000000000791b */ /* 0x003fe20003800000 */
.L_x_2049:
[----:B------:R-:W-:-:S04]  /*52b0*/  FADD.FTZ R21, R18, R21 ;  /* 0x0000001512157221 */ /* 0x000fc80000010000 */
[----:B------:R-:W-:Y:S01]  /*52c0*/  IMAD.MOV.U32 R9, RZ, RZ, R21 ;  /* 0x000000ffff097224 */ /* 0x000fe200078e0015 */
[----:B------:R-:W-:-:S07]  /*52d0*/  MOV R16, R10 ;  /* 0x0000000a00107202 */ /* 0x000fce0000000f00 */
[----:B------:R-:W-:Y:S05]  /*52e0*/  WARPSYNC.COLLECTIVE R6, `(.L_x_2050) ;  /* 0x0000000006087348 */ /* 0x000fea0003c00000 */
[----:B------:R0:W1:Y:S02]  /*52f0*/  SHFL.BFLY P2, R10, R9, R8, R7 ;  /* 0x0c000008090a7389 */ /* 0x0000640000040007 */
[----:B01----:R-:W-:Y:S01]  /*5300*/  ENDCOLLECTIVE ;  /* 0x000000000000791b */ /* 0x003fe20003800000 */
.L_x_2050:
[----:B------:R-:W-:Y:S01]  /*5310*/  FADD.FTZ R16, R17, R16 ;  /* 0x0000001011107221 */ /* 0x000fe20000010000 */
[----:B------:R-:W-:-:S03]  /*5320*/  HFMA2.MMA R8, -RZ, RZ, 0, 5.9604644775390625e-08 ;  /* 0x00000001ff087435 */ /* 0x000fc600000001ff */
[----:B------:R-:W-:Y:S01]  /*5330*/  IMAD.MOV.U32 R9, RZ, RZ, R16 ;  /* 0x000000ffff097224 */ /* 0x000fe200078e0010 */
[----:B------:R-:W-:-:S07]  /*5340*/  MOV R4, R10 ;  /* 0x0000000a00047202 */ /* 0x000fce0000000f00 */
[----:B------:R-:W-:Y:S05]  /*5350*/  WARPSYNC.COLLECTIVE R6, `(.L_x_2051) ;  /* 0x0000000006087348 */ /* 0x000fea0003c00000 */
[----:B------:R0:W1:Y:S02]  /*5360*/  SHFL.BFLY P2, R10, R9, R8, R7 ;  /* 0x0c000008090a7389 */ /* 0x0000640000040007 */
[----:B01----:R-:W-:Y:S01]  /*5370*/  ENDCOLLECTIVE ;  /* 0x000000000000791b */ /* 0x003fe20003800000 */
.L_x_2051:
[----:B------:R-:W-:Y:S02]  /*5380*/  FADD.FTZ R17, R21, R4 ;  /* 0x0000000415117221 */ /* 0x000fe40000010000 */
[----:B------:R-:W0:Y:S02]  /*5390*/  LDC.64 R4, c[0x0][0x218] ;  /* 0x00008600ff047b82 */ /* 0x000e240000000a00 */
[----:B------:R-:W-:Y:S01]  /*53a0*/  IMAD.MOV.U32 R9, RZ, RZ, R17 ;  /* 0x000000ffff097224 */ /* 0x000fe200078e0011 */
[----:B------:R-:W-:-:S07]  /*53b0*/  MOV R19, R10 ;  /* 0x0000000a00137202 */ /* 0x000fce0000000f00 */
[----:B0-----:R-:W-:Y:S05]  /*53c0*/  WARPSYNC.COLLECTIVE R6, `(.L_x_2052) ;  /* 0x0000000006087348 */ /* 0x001fea0003c00000 */
[----:B------:R1:W2:Y:S02]  /*53d0*/  SHFL.BFLY P2, R10, R9, R8, R7 ;  /* 0x0c000008090a7389 */ /* 0x0002a40000040007 */
[----:B012---:R-:W-:Y:S01]  /*53e0*/  ENDCOLLECTIVE ;  /* 0x000000000000791b */ /* 0x007fe20003800000 */
.L_x_2052:
        /* <DEDUP_REMOVED lines=8> */
.L_x_2053:
[----:B------:R-:W-:Y:S01]  /*5470*/  FADD.FTZ R17, R17, R18 ;  /* 0x0000001211117221 */ /* 0x000fe20000010000 */
[----:B------:R-:W-:Y:S02]  /*5480*/  MOV R9, R22 ;  /* 0x0000001600097202 */ /* 0x000fe40000000f00 */
[----:B------:R-:W-:-:S07]  /*5490*/  MOV R21, R10 ;  /* 0x0000000a00157202 */ /* 0x000fce0000000f00 */
[----:B------:R-:W-:Y:S05]  /*54a0*/  WARPSYNC.COLLECTIVE R6, `(.L_x_2054) ;  /* 0x0000000006087348 */ /* 0x000fea0003c00000 */
[----:B------:R0:W1:Y:S02]  /*54b0*/  SHFL.BFLY P2, R10, R9, R8, R7 ;  /* 0x0c000008090a7389 */ /* 0x0000640000040007 */
[----:B01----:R-:W-:Y:S01]  /*54c0*/  ENDCOLLECTIVE ;  /* 0x000000000000791b */ /* 0x003fe20003800000 */
.L_x_2054:
        /* <DEDUP_REMOVED lines=8> */
.L_x_2055:
[----:B------:R-:W-:-:S05]  /*5550*/  FADD.FTZ R25, R25, R22 ;  /* 0x0000001619197221 */ /* 0x000fca0000010000 */
[----:B------:R-:W-:Y:S01]  /*5560*/  MOV R9, R25 ;  /* 0x0000001900097202 */ /* 0x000fe20000000f00 */
[----:B------:R-:W-:-:S07]  /*5570*/  IMAD.MOV.U32 R20, RZ, RZ, R10 ;  /* 0x000000ffff147224 */ /* 0x000fce00078e000a */
[----:B------:R-:W-:Y:S05]  /*5580*/  WARPSYNC.COLLECTIVE R6, `(.L_x_2056) ;  /* 0x0000000006087348 */ /* 0x000fea0003c00000 */
[----:B------:R0:W1:Y:S02]  /*5590*/  SHFL.BFLY P2, R10, R9, R8, R7 ;  /* 0x0c000008090a7389 */ /* 0x0000640000040007 */
[----:B01----:R-:W-:Y:S01]  /*55a0*/  ENDCOLLECTIVE ;  /* 0x000000000000791b */ /* 0x003fe20003800000 */
.L_x_2056:
        /* <DEDUP_REMOVED lines=11> */
.L_x_2057:
[----:B------:R0:W1:Y:S04]  /*5660*/  @!P0 LDS R28, [R21] ;  /* 0x00000000151c8984 */ /* 0x0000680000000800 */
[----:B------:R0:W2:Y:S01]  /*5670*/  @!P0 LDS R29, [R21+0x500] ;  /* 0x00050000151d8984 */ /* 0x0000a20000000800 */
[----:B------:R-:W-:Y:S02]  /*5680*/  MOV R9, R24 ;  /* 0x0000001800097202 */ /* 0x000fe40000000f00 */
[----:B------:R-:W-:-:S07]  /*5690*/  MOV R23, R10 ;  /* 0x0000000a00177202 */ /* 0x000fce0000000f00 */
[----:B012---:R-:W-:Y:S05]  /*56a0*/  WARPSYNC.COLLECTIVE R6, `(.L_x_2058) ;  /* 0x0000000006087348 */ /* 0x007fea0003c00000 */
[----:B------:R3:W4:Y:S02]  /*56b0*/  SHFL.BFLY P2, R10, R9, R8, R7 ;  /* 0x0c000008090a7389 */ /* 0x0007240000040007 */
[----:B01234-:R-:W-:Y:S01]  /*56c0*/  ENDCOLLECTIVE ;  /* 0x000000000000791b */ /* 0x01ffe20003800000 */
.L_x_2058:
        /* <DEDUP_REMOVED lines=10> */
.L_x_2059:
[----:B------:R-:W-:Y:S01]  /*5770*/  FADD.FTZ R24, R24, R25 ;  /* 0x0000001918187221 */ /* 0x000fe20000010000 */
[----:B------:R-:W-:-:S04]  /*5780*/  @!P0 F2FP.F16.F32.PACK_AB R11, RZ, R13 ;  /* 0x0000000dff0b823e */ /* 0x000fc800000000ff */
[----:B------:R-:W-:Y:S02]  /*5790*/  MOV R9, R24 ;  /* 0x0000001800097202 */ /* 0x000fe40000000f00 */
[----:B------:R-:W-:-:S07]  /*57a0*/  MOV R23, R10 ;  /* 0x0000000a00177202 */ /* 0x000fce0000000f00 */
[----:B------:R-:W-:Y:S05]  /*57b0*/  WARPSYNC.COLLECTIVE R6, `(.L_x_2060) ;  /* 0x0000000006087348 */ /* 0x000fea0003c00000 */
[----:B------:R0:W1:Y:S02]  /*57c0*/  SHFL.BFLY P2, R10, R9, R8, R7 ;  /* 0x0c000008090a7389 */ /* 0x0000640000040007 */
[----:B01----:R-:W-:Y:S01]  /*57d0*/  ENDCOLLECTIVE ;  /* 0x000000000000791b */ /* 0x003fe20003800000 */
.L_x_2060:
[----:B------:R-:W-:Y:S01]  /*57e0*/  HFMA2.MMA R8, -RZ, RZ, 0, 4.76837158203125e-07 ;  /* 0x00000008ff087435 */ /* 0x000fe200000001ff */
[----:B------:R-:W-:Y:S01]  /*57f0*/  MOV R9, R26 ;  /* 0x0000001a00097202 */ /* 0x000fe20000000f00 */
[----:B------:R-:W-:-:S09]  /*5800*/  IMAD.MOV.U32 R25, RZ, RZ, R10 ;  /* 0x000000ffff197224 */ /* 0x000fd200078e000a */
[----:B------:R-:W-:Y:S05]  /*5810*/  WARPSYNC.COLLECTIVE R6, `(.L_x_2061) ;  /* 0x0000000006087348 */ /* 0x000fea0003c00000 */
[----:B------:R0:W1:Y:S02]  /*5820*/  SHFL.BFLY P2, R10, R9, R8, R7 ;  /* 0x0c000008090a7389 */ /* 0x0000640000040007 */
[----:B01----:R-:W-:Y:S01]  /*5830*/  ENDCOLLECTIVE ;  /* 0x000000000000791b */ /* 0x003fe20003800000 */
.L_x_2061:
[----:B------:R-:W-:Y:S01]  /*5840*/  MOV R9, R27 ;  /* 0x0000001b00097202 */ /* 0x000fe20000000f00 */
[----:B------:R-:W-:-:S07]  /*5850*/  IMAD.MOV.U32 R31, RZ, RZ, R10 ;  /* 0x000000ffff1f7224 */ /* 0x000fce00078e000a */
[----:B------:R-:W-:Y:S05]  /*5860*/  WARPSYNC.COLLECTIVE R6, `(.L_x_2062) ;  /* 0x0000000006087348 */ /* 0x000fea0003c00000 */
[----:B------:R0:W1:Y:S02]  /*5870*/  SHFL.BFLY P2, R10, R9, R8, R7 ;  /* 0x0c000008090a7389 */ /* 0x0000640000040007 */
[----:B01----:R-:W-:Y:S01]  /*5880*/  ENDCOLLECTIVE ;  /* 0x000000000000791b */ /* 0x003fe20003800000 */
.L_x_2062:
[----:B------:R-:W-:Y:S01]  /*5890*/  FADD.FTZ R31, R31, R26 ;  /* 0x0000001a1f1f7221 */ /* 0x000fe20000010000 */
[----:B------:R-:W-:-:S04]  /*58a0*/  HFMA2.MMA R8, -RZ, RZ, 0, 2.384185791015625e-07 ;  /* 0x00000004ff087435 */ /* 0x000fc800000001ff */
[----:B------:R-:W-:Y:S01]  /*58b0*/  MOV R9, R31 ;  /* 0x0000001f00097202 */ /* 0x000fe20000000f00 */
[----:B------:R-:W-:-:S07]  /*58c0*/  IMAD.MOV.U32 R28, RZ, RZ, R10 ;  /* 0x000000ffff1c7224 */ /* 0x000fce00078e000a */
[----:B------:R-:W-:Y:S05]  /*58d0*/  WARPSYNC.COLLECTIVE R6, `(.L_x_2063) ;  /* 0x0000000006087348 */ /* 0x000fea0003c00000 */
[----:B------:R0:W1:Y:S02]  /*58e0*/  SHFL.BFLY P2, R10, R9, R8, R7 ;  /* 0x0c000008090a7389 */ /* 0x0000640000040007 */
[----:B01----:R-:W-:Y:S01]  /*58f0*/  ENDCOLLECTIVE ;  /* 0x000000000000791b */ /* 0x003fe20003800000 */
.L_x_2063:
[----:B------:R-:W-:-:S05]  /*5900*/  FADD.FTZ R28, R28, R27 ;  /* 0x0000001b1c1c7221 */ /* 0x000fca0000010000 */
[----:B------:R-:W-:Y:S01]  /*5910*/  MOV R9, R28 ;  /* 0x0000001c00097202 */ /* 0x000fe20000000f00 */
[----:B------:R-:W-:-:S07]  /*5920*/  IMAD.MOV.U32 R26, RZ, RZ, R10 ;  /* 0x000000ffff1a7224 */ /* 0x000fce00078e000a */
[----:B------:R-:W-:Y:S05]  /*5930*/  WARPSYNC.COLLECTIVE R6, `(.L_x_2064) ;  /* 0x0000000006087348 */ /* 0x000fea0003c00000 */
[----:B------:R0:W1:Y:S02]  /*5940*/  SHFL.BFLY P2, R10, R9, R8, R7 ;  /* 0x0c000008090a7389 */ /* 0x0000640000040007 */
[----:B01----:R-:W-:Y:S01]  /*5950*/  ENDCOLLECTIVE ;  /* 0x000000000000791b */ /* 0x003fe20003800000 */
.L_x_2064:
[----:B------:R-:W-:Y:S01]  /*5960*/  FADD.FTZ R26, R31, R26 ;  /* 0x0000001a1f1a7221 */ /* 0x000fe20000010000 */
[----:B------:R-:W-:-:S03]  /*5970*/  HFMA2.MMA R8, -RZ, RZ, 0, 1.1920928955078125e-07 ;  /* 0x00000002ff087435 */ /* 0x000fc600000001ff */
[----:B------:R-:W-:Y:S01]  /*5980*/  IMAD.MOV.U32 R9, RZ, RZ, R26 ;  /* 0x000000ffff097224 */ /* 0x000fe200078e001a */
[----:B------:R-:W-:-:S07]  /*5990*/  MOV R27, R10 ;  /* 0x0000000a001b7202 */ /* 0x000fce0000000f00 */
[----:B------:R-:W-:Y:S05]  /*59a0*/  WARPSYNC.COLLECTIVE R6, `(.L_x_2065) ;  /* 0x0000000006087348 */ /* 0x000fea0003c00000 */
[----:B------:R0:W1:Y:S02]  /*59b0*/  SHFL.BFLY P2, R10, R9, R8, R7 ;  /* 0x0c000008090a7389 */ /* 0x0000640000040007 */
[----:B01----:R-:W-:Y:S01]  /*59c0*/  ENDCOLLECTIVE ;  /* 0x000000000000791b */ /* 0x003fe20003800000 */
.L_x_2065:
[----:B------:R-:W-:-:S05]  /*59d0*/  FADD.FTZ R21, R28, R27 ;  /* 0x0000001b1c157221 */ /* 0x000fca0000010000 */
[----:B------:R-:W-:Y:S02]  /*59e0*/  MOV R9, R21 ;  /* 0x0000001500097202 */ /* 0x000fe40000000f00 */
[----:B------:R-:W-:-:S07]  /*59f0*/  MOV R29, R10 ;  /* 0x0000000a001d7202 */ /* 0x000fce0000000f00 */
[----:B------:R-:W-:Y:S05]  /*5a00*/  WARPSYNC.COLLECTIVE R6, `(.L_x_2066) ;  /* 0x0000000006087348 */ /* 0x000fea0003c00000 */
[----:B------:R0:W1:Y:S02]  /*5a10*/  SHFL.BFLY P2, R10, R9, R8, R7 ;  /* 0x0c000008090a7389 */ /* 0x0000640000040007 */
[----:B01----:R-:W-:Y:S01]  /*5a20*/  ENDCOLLECTIVE ;  /* 0x000000000000791b */ /* 0x003fe20003800000 */
.L_x_2066:
[----:B------:R-:W-:Y:S01]  /*5a30*/  FADD.FTZ R26, R26, R29 ;  /* 0x0000001d1a1a7221 */ /* 0x000fe20000010000 */
[----:B------:R-:W-:Y:S01]  /*5a40*/  FADD.FTZ R8, R20, R23 ;  /* 0x0000001714087221 */ /* 0x000fe20000010000 */
[----:B------:R-:W-:Y:S02]  /*5a50*/  @!P0 F2FP.F16.F32.PACK_AB R6, RZ, R16 ;  /* 0x00000010ff06823e */ /* 0x000fe400000000ff */
[----:B------:R-:W-:Y:S01]  /*5a60*/  IMAD.MOV.U32 R9, RZ, RZ, R26 ;  /* 0x000000ffff097224 */ /* 0x000fe200078e001a */
[----:B------:R-:W-:Y:S02]  /*5a70*/  @!P0 F2FP.F16.F32.PACK_AB R7, RZ, R17 ;  /* 0x00000011ff07823e */ /* 0x000fe400000000ff */
[----:B------:R-:W-:Y:S02]  /*5a80*/  @!P0 F2FP.F16.F32.PACK_AB R8, RZ, R8 ;  /* 0x00000008ff08823e */ /* 0x000fe400000000ff */
[----:B------:R-:W-:Y:S01]  /*5a90*/  PRMT R14, R6, 0x7610, R14 ;  /* 0x00007610060e7816 */ /* 0x000fe2000000000e */
[----:B------:R-:W-:Y:S01]  /*5aa0*/  IMAD.MOV.U32 R6, RZ, RZ, 0xffff ;  /* 0x0000ffffff067424 */ /* 0x000fe200078e00ff */
[----:B------:R-:W-:Y:S01]  /*5ab0*/  PRMT R16, R8, 0x7610, R16 ;  /* 0x0000761008107816 */ /* 0x000fe20000000010 */
[----:B------:R-:W-:Y:S01]  /*5ac0*/  HFMA2.MMA R8, -RZ, RZ, 0, 5.9604644775390625e-08 ;  /* 0x00000001ff087435 */ /* 0x000fe200000001ff */
[----:B------:R-:W-:-:S02]  /*5ad0*/  MOV R22, R10 ;  /* 0x0000000a00167202 */ /* 0x000fc40000000f00 */
[----:B------:R-:W-:Y:S02]  /*5ae0*/  @!P0 F2FP.F16.F32.PACK_AB R10, RZ, R12 ;  /* 0x0000000cff0a823e */ /* 0x000fe400000000ff */
        /* <DEDUP_REMOVED lines=9> */
.L_x_2067:
[----:B------:R-:W-:Y:S01]  /*5b80*/  @!P0 F2FP.F16.F32.PACK_AB R11, RZ, R11 ;  /* 0x0000000bff0b823e */ /* 0x000fe200000000ff */
        /* <DEDUP_REMOVED lines=10> */
.L_x_2068:
[----:B------:R-:W-:Y:S01]  /*5c30*/  FADD.FTZ R13, R26, R13 ;  /* 0x0000000d1a0d7221 */ /* 0x000fe20000010000 */
[----:B------:R-:W-:Y:S06]  /*5c40*/  BRA `(.L_x_2069) ;  /* 0xffffffe400147947 */ /* 0x000fec000383ffff */
.L_x_2070:
        /* <DEDUP_REMOVED lines=11> */
.L_x_3792:


//--------------------- .text._ZN13group_norm_v218gn_bwd_cuda_kernelI6__halfLi320ELi3ELi32ELi40ELi256ELb0ELb1ELi8ELi320ELi320ELi4ELb1ELi8ELb0ELb0ELNS_15WgradSyncMethodE3ENS_16CompileConditionILi900EEEEEvPT_S6_S6_PKS5_S8_S8_S8_PKfflPfPj --------------------------
	.section	.text._ZN13group_norm_v218gn_bwd_cuda_kernelI6__halfLi320ELi3ELi32ELi40ELi256ELb0ELb1ELi8ELi320ELi320ELi4ELb1ELi8ELb0ELb0ELNS_15WgradSyncMethodE3ENS_16CompileConditionILi900EEEEEvPT_S6_S6_PKS5_S8_S8_S8_PKfflPfPj,"ax",@progbits
	.align	128
        .global         _ZN13group_norm_v218gn_bwd_cuda_kernelI6__halfLi320ELi3ELi32ELi40ELi256ELb0ELb1ELi8ELi320ELi320ELi4ELb1ELi8ELb0ELb0ELNS_15WgradSyncMethodE3ENS_16CompileConditionILi900EEEEEvPT_S6_S6_PKS5_S8_S8_S8_PKfflPfPj
        .type           _ZN13group_norm_v218gn_bwd_cuda_kernelI6__halfLi320ELi3ELi32ELi40ELi256ELb0ELb1ELi8ELi320ELi320ELi4ELb1ELi8ELb0ELb0ELNS_15WgradSyncMethodE3ENS_16CompileConditionILi900EEEEEvPT_S6_S6_PKS5_S8_S8_S8_PKfflPfPj,@function
        .size           _ZN13group_norm_v218gn_bwd_cuda_kernelI6__halfLi320ELi3ELi32ELi40ELi256ELb0ELb1ELi8ELi320ELi320ELi4ELb1ELi8ELb0ELb0ELNS_15WgradSyncMethodE3ENS_16CompileConditionILi900EEEEEvPT_S6_S6_PKS5_S8_S8_S8_PKfflPfPj,(.L_x_3793 - _ZN13group_norm_v218gn_bwd_cuda_kernelI6__halfLi320ELi3ELi32ELi40ELi256ELb0ELb1ELi8ELi320ELi320ELi4ELb1ELi8ELb0ELb0ELNS_15WgradSyncMethodE3ENS_16CompileConditionILi900EEEEEvPT_S6_S6_PKS5_S8_S8_S8_PKfflPfPj)
        .other          _ZN13group_norm_v218gn_bwd_cuda_kernelI6__halfLi320ELi3ELi32ELi40ELi256ELb0ELb1ELi8ELi320ELi320ELi4ELb1ELi8ELb0ELb0ELNS_15WgradSyncMethodE3ENS_16CompileConditionILi900EEEEEvPT_S6_S6_PKS5_S8_S8_S8_PKfflPfPj,@"STO_CUDA_ENTRY STV_DEFAULT"
_ZN13group_norm_v218gn_bwd_cuda_kernelI6__halfLi320ELi3ELi32ELi40ELi256ELb0ELb1ELi8ELi320ELi320ELi4ELb1ELi8ELb0ELb0ELNS_15WgradSyncMethodE3ENS_16CompileConditionILi900EEEEEvPT_S6_S6_PKS5_S8_S8_S8_PKfflPfPj:
.text._ZN13group_norm_v218gn_bwd_cuda_kernelI6__halfLi320ELi3ELi32ELi40ELi256ELb0ELb1ELi8ELi320ELi320ELi4ELb1ELi8ELb0ELb0ELNS_15WgradSyncMethodE3ENS_16CompileConditionILi900EEEEEvPT_S6_S6_PKS5_S8_S8_S8_PKfflPfPj:
        /* <DEDUP_REMOVED lines=31> */
.L_x_2073:
[----:B------:R-:W2:Y:S04]  /*01f0*/  LD.E.STRONG.GPU R0, desc[UR12][R2.64] ;  /* 0x0000000c02007980 */ /* 0x000ea8000c10f900 */
[----:B--2---:R-:W-:Y:S01]  /*0200*/  CCTL.IVALL ;  /* 0x00000000ff00798f */ /* 0x004fe20002000000 */
[----:B------:R-:W-:Y:S05]  /*0210*/  YIELD ;  /* 0x0000000000007946 */ /* 0x000fea0003800000 */
[----:B-----5:R-:W-:-:S04]  /*0220*/  LOP3.LUT R0, R0, R5, RZ, 0x3c, !PT ;  /* 0x0000000500007212 */ /* 0x020fc800078e3cff */
[----:B------:R-:W-:-:S13]  /*0230*/  ISETP.GT.AND P0, PT, R0, -0x1, PT ;  /* 0xffffffff0000780c */ /* 0x000fda0003f04270 */
[----:B------:R-:W-:Y:S05]  /*0240*/  @P0 BRA `(.L_x_2073) ;  /* 0xfffffffc00e80947 */ /* 0x000fea000383ffff */
.L_x_2072:
[----:B------:R-:W-:Y:S05]  /*0250*/  WARPSYNC.ALL ;  /* 0x0000000000007948 */ /* 0x000fea0003800000 */
[----:B------:R-:W-:Y:S06]  /*0260*/  BAR.SYNC.DEFER_BLOCKING 0x0 ;  /* 0x0000000000007b1d */ /* 0x000fec0000010000 */
[----:B------:R-:W-:Y:S05]  /*0270*/  BRA `(.L_x_2074) ;  /* 0x0000001c00c07947 */ /* 0x000fea0003800000 */
.L_x_2071:
        /* <DEDUP_REMOVED lines=18> */
[----:B------:R-:W-:Y:S01]  /*03a0*/  IADD3 R11, R2, 0xf0, RZ ;  /* 0x000000f0020b7810 */ /* 0x000fe20007ffe0ff */
[----:B------:R-:W-:Y:S01]  /*03b0*/  IMAD R5, R13, -0x50, R0 ;  /* 0xffffffb00d057824 */ /* 0x000fe200078e0200 */
[----:B------:R-:W-:-:S02]  /*03c0*/  SHF.R.S32.HI R3, RZ, 0x1f, R8 ;  /* 0x0000001fff037819 */ /* 0x000fc40000011408 */
[----:B------:R-:W-:Y:S02]  /*03d0*/  SHF.R.S32.HI R10, RZ, 0x1f, R9 ;  /* 0x0000001fff0a7819 */ /* 0x000fe40000011409 */
[----:B------:R-:W-:Y:S02]  /*03e0*/  LEA.HI R8, R3, R8, RZ, 0x2 ;  /* 0x0000000803087211 */ /* 0x000fe400078f10ff */
[----:B------:R-:W-:Y:S02]  /*03f0*/  LOP3.LUT R3, R6, 0xfffffffc, RZ, 0xc0, !PT ;  /* 0xfffffffc06037812 */ /* 0x000fe400078ec0ff */
[----:B------:R-:W-:Y:S02]  /*0400*/  LEA.HI R10, R10, R9, RZ, 0x2 ;  /* 0x000000090a0a7211 */ /* 0x000fe400078f10ff */
[----:B------:R-:W-:Y:S01]  /*0410*/  SHF.R.S32.HI R12, RZ, 0x1f, R11 ;  /* 0x0000001fff0c7819 */ /* 0x000fe2000001140b */
[----:B------:R-:W-:Y:S01]  /*0420*/  IMAD.IADD R3, R0, 0x1, -R3 ;  /* 0x0000000100037824 */ /* 0x000fe200078e0a03 */
[----:B------:R-:W-:-:S02]  /*0430*/  LEA.HI R7, R7, R0, RZ, 0x4 ;  /* 0x0000000007077211 */ /* 0x000fc400078f20ff */
[----:B------:R-:W-:Y:S02]  /*0440*/  SHF.R.U32.HI R8, RZ, 0x2, R8 ;  /* 0x00000002ff087819 */ /* 0x000fe40000011608 */
[----:B------:R-:W-:Y:S02]  /*0450*/  SHF.R.U32.HI R10, RZ, 0x2, R10 ;  /* 0x00000002ff0a7819 */ /* 0x000fe4000001160a */
[----:B------:R-:W-:Y:S01]  /*0460*/  LEA.HI R12, R12, R11, RZ, 0x2 ;  /* 0x0000000b0c0c7211 */ /* 0x000fe200078f10ff */
[----:B------:R-:W-:Y:S01]  /*0470*/  VIADD R11, R13, UR4 ;  /* 0x000000040d0b7c36 */ /* 0x000fe20008000000 */
[----:B------:R-:W-:Y:S01]  /*0480*/  SHF.R.U32.HI R6, RZ, 0x4, R7 ;  /* 0x00000004ff067819 */ /* 0x000fe20000011607 */
[----:B------:R-:W-:Y:S01]  /*0490*/  UMOV UR4, URZ ;  /* 0x0000003f00047c82 */ /* 0x000fe20008000000 */
[----:B------:R-:W-:Y:S01]  /*04a0*/  LOP3.LUT R7, R3, 0x3, R8, 0x78, !PT ;  /* 0x0000000303077812 */ /* 0x000fe200078e7808 */
[----:B------:R-:W-:Y:S01]  /*04b0*/  IMAD R11, R11, 0x500, RZ ;  /* 0x000005000b0b7824 */ /* 0x000fe200078e02ff */
[----:B------:R-:W-:Y:S01]  /*04c0*/  LOP3.LUT R8, R3, 0x3, R10, 0x78, !PT ;  /* 0x0000000303087812 */ /* 0x000fe200078e780a */
[----:B------:R-:W-:Y:S01]  /*04d0*/  IMAD R10, R5, 0x28, R4 ;  /* 0x00000028050a7824 */ /* 0x000fe200078e0204 */
[----:B------:R-:W-:-:S02]  /*04e0*/  SHF.R.U32.HI R12, RZ, 0x2, R12 ;  /* 0x00000002ff0c7819 */ /* 0x000fc4000001160c */
[C---:B------:R-:W-:Y:S02]  /*04f0*/  LOP3.LUT R6, R3.reuse, 0x3, R6, 0x78, !PT ;  /* 0x0000000303067812 */ /* 0x040fe400078e7806 */
[----:B------:R-:W-:Y:S02]  /*0500*/  LOP3.LUT R9, R3, 0x3, R12, 0x78, !PT ;  /* 0x0000000303097812 */ /* 0x000fe400078e780c */
[----:B------:R-:W-:-:S07]  /*0510*/  LEA R10, R13, R10, 0x3 ;  /* 0x0000000a0d0a7211 */ /* 0x000fce00078e18ff */
.L_x_2086:
[----:B------:R-:W-:Y:S01]  /*0520*/  ULOP3.LUT UR7, UR9, 0x3, URZ, 0xc0, !UPT ;  /* 0x0000000309077892 */ /* 0x000fe2000f8ec03f */
[----:B------:R-:W0:Y:S01]  /*0530*/  LDC.64 R20, c[0x0][0x238] ;  /* 0x00008e00ff147b82 */ /* 0x000e220000000a00 */
[----:B------:R-:W-:Y:S02]  /*0540*/  USHF.R.U32.HI UR8, URZ, 0x2, UR5 ;  /* 0x000000023f087899 */ /* 0x000fe40008011605 */
[----:B------:R-:W-:Y:S02]  /*0550*/  UIMAD UR11, UR7, 0x140, URZ ;  /* 0x00000140070b78a4 */ /* 0x000fe4000f8e023f */
[----:B------:R-:W-:Y:S02]  /*0560*/  USHF.R.U64 UR7, UR9, 0x2, UR5 ;  /* 0x0000000209077899 */ /* 0x000fe40008001205 */
[----:B------:R-:W-:Y:S01]  /*0570*/  IMAD.U32 R32, RZ, RZ, UR8 ;  /* 0x00000008ff207e24 */ /* 0x000fe2000f8e00ff */
[----:B------:R-:W-:Y:S01]  /*0580*/  ULDC.64 UR18, c[0x0][0x248] ;  /* 0x0000920000127ab9 */ /* 0x000fe20000000a00 */
[----:B------:R-:W-:Y:S01]  /*0590*/  LEA R18, R5, UR11, 0x2 ;  /* 0x0000000b05127c11 */ /* 0x000fe2000f8e10ff */
[----:B------:R-:W-:Y:S01]  /*05a0*/  ULDC.64 UR20, c[0x0][0x228] ;  /* 0x00008a0000147ab9 */ /* 0x000fe20000000a00 */
[----:B-1----:R-:W-:Y:S01]  /*05b0*/  MOV R15, UR7 ;  /* 0x00000007000f7c02 */ /* 0x002fe20008000f00 */
[----:B------:R-:W-:Y:S01]  /*05c0*/  UIMAD UR7, UR8, 0x50000, URZ ;  /* 0x00050000080778a4 */ /* 0x000fe2000f8e023f */
[----:B------:R-:W-:Y:S01]  /*05d0*/  SHF.R.S32.HI R19, RZ, 0x1f, R18 ;  /* 0x0000001fff137819 */ /* 0x000fe20000011412 */
[----:B------:R-:W-:-:S04]  /*05e0*/  IMAD.WIDE.U32 R12, R18, -0x33333333, RZ ;  /* 0xcccccccd120c7825 */ /* 0x000fc800078e00ff */
[----:B------:R-:W-:Y:S01]  /*05f0*/  IMAD.WIDE.U32 R16, R15, 0x50000, R18 ;  /* 0x000500000f107825 */ /* 0x000fe200078e0012 */
[----:B------:R-:W-:-:S04]  /*0600*/  SHF.R.U32.HI R12, RZ, 0x5, R13 ;  /* 0x00000005ff0c7819 */ /* 0x000fc8000001160d */
[----:B------:R-:W-:Y:S02]  /*0610*/  LEA R3, P0, R15, R12, 0x5 ;  /* 0x0000000c0f037211 */ /* 0x000fe400078028ff */
[----:B------:R-:W-:Y:S02]  /*0620*/  IADD3 R14, P1, R11, R16, RZ ;  /* 0x000000100b0e7210 */ /* 0x000fe40007f3e0ff */
[----:B------:R-:W-:Y:S02]  /*0630*/  LEA.HI.X R32, R15, RZ, R32, 0x5, P0 ;  /* 0x000000ff0f207211 */ /* 0x000fe400000f2c20 */
[----:B------:R-:W-:Y:S02]  /*0640*/  LEA R30, P0, R3, UR18, 0x3 ;  /* 0x00000012031e7c11 */ /* 0x000fe4000f8018ff */
[----:B------:R-:W-:Y:S01]  /*0650*/  IADD3 R15, R17, UR7, RZ ;  /* 0x00000007110f7c10 */ /* 0x000fe2000fffe0ff */
[----:B------:R-:W-:Y:S01]  /*0660*/  ULDC UR7, c[0x0][0x250] ;  /* 0x0000940000077ab9 */ /* 0x000fe20000000800 */
        /* <DEDUP_REMOVED lines=13> */
[----:B------:R-:W-:Y:S01]  /*0740*/  IADD3 R3, P0, R3, R16, RZ ;  /* 0x0000001003037210 */ /* 0x000fe20007f1e0ff */
[----:B------:R-:W4:Y:S03]  /*0750*/  LDG.E.64.CONSTANT R20, desc[UR12][R36.64] ;  /* 0x0000000c24147981 */ /* 0x000f26000c1e9b00 */
[----:B------:R-:W-:Y:S01]  /*0760*/  IADD3.X R16, RZ, R15, RZ, P0, !PT ;  /* 0x0000000fff107210 */ /* 0x000fe200007fe4ff */
[----:B------:R-:W5:Y:S01]  /*0770*/  LDG.E.64.CONSTANT R34, desc[UR12][R34.64] ;  /* 0x0000000c22227981 */ /* 0x000f62000c1e9b00 */
[----:B------:R-:W-:-:S02]  /*0780*/  IMAD.SHL.U32 R15, R3, 0x2, RZ ;  /* 0x00000002030f7824 */ /* 0x000fc400078e00ff */
[----:B------:R-:W-:-:S03]  /*0790*/  SHF.L.U64.HI R16, R3, 0x1, R16 ;  /* 0x0000000103107819 */ /* 0x000fc60000010210 */
[----:B------:R-:W-:-:S04]  /*07a0*/  IADD3 R40, P0, R15, UR18, RZ ;  /* 0x000000120f287c10 */ /* 0x000fc8000ff1e0ff */
[----:B------:R-:W-:Y:S02]  /*07b0*/  IADD3.X R41, R16, UR19, RZ, P0, !PT ;  /* 0x0000001310297c10 */ /* 0x000fe400087fe4ff */
[----:B------:R-:W-:-:S03]  /*07c0*/  IADD3 R38, P0, R15, UR20, RZ ;  /* 0x000000140f267c10 */ /* 0x000fc6000ff1e0ff */
[----:B------:R0:W5:Y:S01]  /*07d0*/  LDG.E.64.CONSTANT R36, desc[UR12][R40.64] ;  /* 0x0000000c28247981 */ /* 0x000162000c1e9b00 */
[----:B------:R-:W-:-:S06]  /*07e0*/  IADD3.X R39, R16, UR21, RZ, P0, !PT ;  /* 0x0000001510277c10 */ /* 0x000fcc00087fe4ff */
[----:B------:R-:W5:Y:S01]  /*07f0*/  LDG.E.64.CONSTANT R38, desc[UR12][R38.64] ;  /* 0x0000000c26267981 */ /* 0x000f62000c1e9b00 */
[----:B------:R-:W-:Y:S01]  /*0800*/  ISETP.GT.U32.AND P1, PT, R0, 0x1f, PT ;  /* 0x0000001f0000780c */ /* 0x000fe20003f24070 */
[----:B--2---:R-:W-:-:S06]  /*0810*/  FADD.FTZ R18, R31, UR7 ;  /* 0x000000071f127e21 */ /* 0x004fcc0008010000 */
[----:B------:R-:W1:Y:S01]  /*0820*/  MUFU.RSQ R18, R18 ;  /* 0x0000001200127308 */ /* 0x000e620000001400 */
        /* <DEDUP_REMOVED lines=9> */
[----:B0-----:R-:W-:Y:S02]  /*08c0*/  HADD2.F32 R41, -RZ, R21.H0_H0 ;  /* 0x20000015ff297230 */ /* 0x001fe40000004100 */
[C---:B-1----:R-:W-:Y:S01]  /*08d0*/  FMUL.FTZ R47, R18.reuse, R31 ;  /* 0x0000001f122f7220 */ /* 0x042fe20000410000 */
[----:B------:R-:W-:Y:S01]  /*08e0*/  FMUL.FTZ R43, R18, R43 ;  /* 0x0000002b122b7220 */ /* 0x000fe20000410000 */
[----:B------:R-:W-:Y:S01]  /*08f0*/  FMUL.FTZ R31, R20, R19 ;  /* 0x00000013141f7220 */ /* 0x000fe20000410000 */
[----:B------:R-:W-:Y:S02]  /*0900*/  HADD2.F32 R45, -RZ, R33.H0_H0 ;  /* 0x20000021ff2d7230 */ /* 0x000fe40000004100 */
[----:B------:R-:W-:Y:S01]  /*0910*/  FFMA.FTZ R32, R47, R32, RZ ;  /* 0x000000202f207223 */ /* 0x000fe200000100ff */
[----:B------:R-:W-:-:S02]  /*0920*/  HADD2.F32 R42, -RZ, R35.H0_H0 ;  /* 0x20000023ff2a7230 */ /* 0x000fc40000004100 */
[----:B------:R-:W-:Y:S01]  /*0930*/  FADD.FTZ R41, -R30, R41 ;  /* 0x000000291e297221 */ /* 0x000fe20000010100 */
[----:B------:R-:W-:Y:S02]  /*0940*/  HADD2.F32 R49, -RZ, R33.H1_H1 ;  /* 0x30000021ff317230 */ /* 0x000fe40000004100 */
[----:B------:R-:W-:Y:S02]  /*0950*/  HADD2.F32 R33, -RZ, R21.H1_H1 ;  /* 0x30000015ff217230 */ /* 0x000fe40000004100 */
[----:B------:R-:W-:Y:S01]  /*0960*/  FFMA.FTZ R32, R43, R31, R32 ;  /* 0x0000001f2b207223 */ /* 0x000fe20000010020 */
[----:B------:R-:W-:Y:S01]  /*0970*/  FMUL.FTZ R31, R42, R45 ;  /* 0x0000002d2a1f7220 */ /* 0x000fe20000410000 */
[----:B------:R-:W-:Y:S01]  /*0980*/  FMUL.FTZ R21, R18, R41 ;  /* 0x0000002912157220 */ /* 0x000fe20000410000 */
[----:B------:R-:W-:Y:S02]  /*0990*/  HADD2.F32 R46, -RZ, R35.H1_H1 ;  /* 0x30000023ff2e7230 */ /* 0x000fe40000004100 */
[----:B------:R-:W-:Y:S01]  /*09a0*/  FADD.FTZ R33, -R30, R33 ;  /* 0x000000211e217221 */ /* 0x000fe20000010100 */
[----:B------:R-:W-:-:S02]  /*09b0*/  HADD2.F32 R35, -RZ, R36.H0_H0 ;  /* 0x20000024ff237230 */ /* 0x000fc40000004100 */
[----:B------:R-:W-:Y:S01]  /*09c0*/  FFMA.FTZ R32, R21, R31, R32 ;  /* 0x0000001f15207223 */ /* 0x000fe20000010020 */
[----:B------:R-:W-:Y:S01]  /*09d0*/  FMUL.FTZ R31, R46, R49 ;  /* 0x000000312e1f7220 */ /* 0x000fe20000410000 */
[----:B------:R-:W-:Y:S01]  /*09e0*/  FMUL.FTZ R51, R18, R33 ;  /* 0x0000002112337220 */ /* 0x000fe20000410000 */
[----:B------:R-:W-:Y:S02]  /*09f0*/  HADD2.F32 R44, -RZ, R38.H0_H0 ;  /* 0x20000026ff2c7230 */ /* 0x000fe40000004100 */
[----:B------:R-:W-:Y:S01]  /*0a00*/  FADD.FTZ R35, -R30, R35 ;  /* 0x000000231e237221 */ /* 0x000fe20000010100 */
[----:B------:R-:W-:Y:S02]  /*0a10*/  HADD2.F32 R41, -RZ, R36.H1_H1 ;  /* 0x30000024ff297230 */ /* 0x000fe40000004100 */
[----:B------:R-:W-:Y:S01]  /*0a20*/  FFMA.FTZ R32, R51, R31, R32 ;  /* 0x0000001f33207223 */ /* 0x000fe20000010020 */
[----:B------:R-:W-:Y:S01]  /*0a30*/  FFMA.FTZ R31, R3, R17, RZ ;  /* 0x00000011031f7223 */ /* 0x000fe200000100ff */
[----:B------:R-:W-:-:S02]  /*0a40*/  HADD2.F32 R50, -RZ, R38.H1_H1 ;  /* 0x30000026ff327230 */ /* 0x000fc40000004100 */
[----:B------:R-:W-:Y:S01]  /*0a50*/  FMUL.FTZ R33, R17, R44 ;  /* 0x0000002c11217220 */ /* 0x000fe20000410000 */
[----:B------:R-:W-:Y:S01]  /*0a60*/  FMUL.FTZ R53, R18, R35 ;  /* 0x0000002312357220 */ /* 0x000fe20000410000 */
[----:B------:R-:W-:Y:S01]  /*0a70*/  FADD.FTZ R41, -R30, R41 ;  /* 0x000000291e297221 */ /* 0x000fe20000010100 */
[----:B------:R-:W-:Y:S02]  /*0a80*/  FFMA.FTZ R31, R20, R19, R31 ;  /* 0x00000013141f7223 */ /* 0x000fe4000001001f */
[----:B------:R-:W-:Y:S01]  /*0a90*/  FFMA.FTZ R33, R53, R33, R32 ;  /* 0x0000002135217223 */ /* 0x000fe20000010020 */
[----:B------:R-:W-:Y:S01]  /*0aa0*/  FMUL.FTZ R32, R19, R50 ;  /* 0x0000003213207220 */ /* 0x000fe20000410000 */
[----:B------:R-:W-:Y:S01]  /*0ab0*/  FMUL.FTZ R52, R18, R41 ;  /* 0x0000002912347220 */ /* 0x000fe20000410000 */
[----:B------:R-:W-:Y:S01]  /*0ac0*/  FFMA.FTZ R31, R42, R45, R31 ;  /* 0x0000002d2a1f7223 */ /* 0x000fe2000001001f */
[----:B------:R-:W-:Y:S01]  /*0ad0*/  UIADD3 UR7, UP0, UR9, 0x8, URZ ;  /* 0x0000000809077890 */ /* 0x000fe2000ff1e03f */
[----:B------:R-:W-:-:S02]  /*0ae0*/  HADD2.F32 R35, -RZ, R37.H0_H0 ;  /* 0x20000025ff237230 */ /* 0x000fc40000004100 */
[----:B------:R-:W-:Y:S01]  /*0af0*/  FFMA.FTZ R34, R52, R32, R33 ;  /* 0x0000002034227223 */ /* 0x000fe20000010021 */
[----:B------:R-:W-:Y:S01]  /*0b00*/  FFMA.FTZ R32, R46, R49, R31 ;  /* 0x000000312e207223 */ /* 0x000fe2000001001f */
[----:B------:R-:W-:Y:S02]  /*0b10*/  UIADD3.X UR8, URZ, UR5, URZ, UP0, !UPT ;  /* 0x000000053f087290 */ /* 0x000fe400087fe43f */
[----:B------:R-:W-:Y:S01]  /*0b20*/  UISETP.GE.U32.AND UP0, UPT, UR7, UR15, UPT ;  /* 0x0000000f0700728c */ /* 0x000fe2000bf06070 */
[----:B------:R-:W-:Y:S02]  /*0b30*/  HADD2.F32 R48, -RZ, R39.H0_H0 ;  /* 0x20000027ff307230 */ /* 0x000fe40000004100 */
[----:B------:R-:W-:Y:S01]  /*0b40*/  FADD.FTZ R35, -R30, R35 ;  /* 0x000000231e237221 */ /* 0x000fe20000010100 */
[----:B------:R-:W-:Y:S02]  /*0b50*/  HADD2.F32 R37, -RZ, R37.H1_H1 ;  /* 0x30000025ff257230 */ /* 0x000fe40000004100 */
[----:B------:R-:W-:Y:S01]  /*0b60*/  FFMA.FTZ R32, R17, R44, R32 ;  /* 0x0000002c11207223 */ /* 0x000fe20000010020 */
[----:B------:R-:W-:Y:S01]  /*0b70*/  UISETP.GE.AND.EX UP0, UPT, UR8, UR10, UPT, UP0 ;  /* 0x0000000a0800728c */ /* 0x000fe2000bf06300 */
[----:B------:R-:W-:-:S02]  /*0b80*/  HADD2.F32 R54, -RZ, R39.H1_H1 ;  /* 0x30000027ff367230 */ /* 0x000fc40000004100 */
[----:B------:R-:W-:Y:S01]  /*0b90*/  FMUL.FTZ R31, R45, R48 ;  /* 0x000000302d1f7220 */ /* 0x000fe20000410000 */
[----:B------:R-:W-:Y:S01]  /*0ba0*/  FMUL.FTZ R55, R18, R35 ;  /* 0x0000002312377220 */ /* 0x000fe20000410000 */
[----:B------:R-:W-:Y:S01]  /*0bb0*/  FADD.FTZ R37, -R30, R37 ;  /* 0x000000251e257221 */ /* 0x000fe20000010100 */
[----:B------:R-:W-:Y:S01]  /*0bc0*/  FFMA.FTZ R32, R19, R50, R32 ;  /* 0x0000003213207223 */ /* 0x000fe20000010020 */
[----:B------:R-:W-:Y:S01]  /*0bd0*/  PLOP3.LUT P0, PT, PT, PT, UP0, 0x80, 0x0 ;  /* 0x000000000000781c */ /* 0x000fe20003f0f008 */
[----:B------:R-:W-:Y:S01]  /*0be0*/  FFMA.FTZ R31, R55, R31, R34 ;  /* 0x0000001f371f7223 */ /* 0x000fe20000010022 */
[----:B------:R-:W-:Y:S01]  /*0bf0*/  FMUL.FTZ R33, R49, R54 ;  /* 0x0000003631217220 */ /* 0x000fe20000410000 */
[----:B------:R-:W-:Y:S01]  /*0c00*/  FMUL.FTZ R56, R18, R37 ;  /* 0x0000002512387220 */ /* 0x000fe20000410000 */
[----:B------:R-:W-:-:S03]  /*0c10*/  FFMA.FTZ R30, R45, R48, R32 ;  /* 0x000000302d1e7223 */ /* 0x000fc60000010020 */
[----:B------:R-:W-:Y:S01]  /*0c20*/  FFMA.FTZ R31, R56, R33, R31 ;  /* 0x00000021381f7223 */ /* 0x000fe2000001001f */
        /* <DEDUP_REMOVED lines=65> */
.L_x_2075:
[----:B------:R-:W-:Y:S01]  /*1040*/  BSSY B0, `(.L_x_2076) ;  /* 0x0000064000007945 */ /* 0x000fe20003800000 */
[----:B------:R-:W-:Y:S01]  /*1050*/  HFMA2.MMA R32, -RZ, RZ, 0, 0 ;  /* 0x00000000ff207435 */ /* 0x000fe200000001ff */
[----:B------:R-:W-:Y:S02]  /*1060*/  IMAD.MOV.U32 R41, RZ, RZ, RZ ;  /* 0x000000ffff297224 */ /* 0x000fe400078e00ff */
[----:B------:R-:W-:Y:S08]  /*1070*/  @P1 BRA `(.L_x_2077) ;  /* 0x0000000400801947 */ /* 0x000ff00003800000 */
[----:B------:R-:W-:Y:S01]  /*1080*/  USHF.L.U32 UR5, UR9, 0x3, URZ ;  /* 0x0000000309057899 */ /* 0x000fe2000800063f */
[----:B------:R-:W-:Y:S02]  /*1090*/  MOV R30, 0x28 ;  /* 0x00000028001e7802 */ /* 0x000fe40000000f00 */
[----:B------:R-:W-:Y:S01]  /*10a0*/  SHF.L.U32 R40, R0, 0x3, RZ ;  /* 0x0000000300287819 */ /* 0x000fe200000006ff */
[----:B------:R-:W-:-:S03]  /*10b0*/  ULOP3.LUT UR5, UR5, 0x18, URZ, 0xc0, !UPT ;  /* 0x0000001805057892 */ /* 0x000fc6000f8ec03f */
[----:B------:R-:W-:-:S03]  /*10c0*/  LOP3.LUT R40, R40, 0x18, RZ, 0xc0, !PT ;  /* 0x0000001828287812 */ /* 0x000fc600078ec0ff */
[----:B0-----:R-:W-:-:S05]  /*10d0*/  LEA.HI R37, R0, UR5, RZ, 0x1e ;  /* 0x0000000500257c11 */ /* 0x001fca000f8ff0ff */
        /* <DEDUP_REMOVED lines=10> */
[----:B------:R-:W-:Y:S01]  /*1180*/  SHF.R.S32.HI R33, RZ, 0x2, R32 ;  /* 0x00000002ff217819 */ /* 0x000fe20000011420 */
[----:B------:R-:W-:Y:S01]  /*1190*/  VIADD R32, R37, 0x8 ;  /* 0x0000000825207836 */ /* 0x000fe20000000000 */
[----:B------:R-:W-:Y:S01]  /*11a0*/  SHF.R.S32.HI R39, RZ, 0x1f, R36 ;  /* 0x0000001fff277819 */ /* 0x000fe20000011424 */
[--C-:B------:R-:W-:Y:S01]  /*11b0*/  IMAD R31, R31, 0x28, R4.reuse ;  /* 0x000000281f1f7824 */ /* 0x100fe200078e0204 */
[----:B------:R-:W-:Y:S01]  /*11c0*/  SHF.R.S32.HI R58, RZ, 0x1f, R41 ;  /* 0x0000001fff3a7819 */ /* 0x000fe20000011429 */
[----:B------:R-:W-:Y:S01]  /*11d0*/  IMAD R33, R33, 0x28, R4 ;  /* 0x0000002821217824 */ /* 0x000fe200078e0204 */
[----:B------:R-:W-:Y:S02]  /*11e0*/  LEA.HI R38, R39, R36, RZ, 0x2 ;  /* 0x0000002427267211 */ /* 0x000fe400078f10ff */
[----:B------:R-:W-:Y:S02]  /*11f0*/  IADD3 R31, R31, R40, RZ ;  /* 0x000000281f1f7210 */ /* 0x000fe40007ffe0ff */
[----:B------:R-:W-:-:S02]  /*1200*/  IADD3 R34, R40, R33, RZ ;  /* 0x0000002128227210 */ /* 0x000fc40007ffe0ff */
[----:B------:R-:W-:Y:S02]  /*1210*/  SHF.R.S32.HI R33, RZ, 0x1f, R32 ;  /* 0x0000001fff217819 */ /* 0x000fe40000011420 */
[----:B------:R-:W0:Y:S01]  /*1220*/  LDS.64 R30, [R31] ;  /* 0x000000001f1e7984 */ /* 0x000e220000000a00 */
[----:B------:R-:W-:Y:S02]  /*1230*/  LEA.HI R41, R58, R41, RZ, 0x2 ;  /* 0x000000293a297211 */ /* 0x000fe400078f10ff */
[----:B------:R-:W-:Y:S01]  /*1240*/  LEA.HI R33, R33, R32, RZ, 0x2 ;  /* 0x0000002021217211 */ /* 0x000fe200078f10ff */
[----:B------:R-:W1:Y:S01]  /*1250*/  LDS.64 R34, [R34] ;  /* 0x0000000022227984 */ /* 0x000e620000000a00 */
[----:B------:R-:W-:Y:S02]  /*1260*/  IADD3 R58, R37, 0x24, RZ ;  /* 0x00000024253a7810 */ /* 0x000fe40007ffe0ff */
[----:B------:R-:W-:-:S05]  /*1270*/  SHF.R.S32.HI R33, RZ, 0x2, R33 ;  /* 0x00000002ff217819 */ /* 0x000fca0000011421 */
[----:B------:R-:W-:-:S05]  /*1280*/  IMAD R33, R33, 0x28, R4 ;  /* 0x0000002821217824 */ /* 0x000fca00078e0204 */
[----:B------:R-:W-:-:S06]  /*1290*/  IADD3 R33, R40, R33, RZ ;  /* 0x0000002128217210 */ /* 0x000fcc0007ffe0ff */
[----:B------:R-:W2:Y:S01]  /*12a0*/  LDS.64 R32, [R33] ;  /* 0x0000000021207984 */ /* 0x000ea20000000a00 */
[----:B0-----:R-:W-:Y:S01]  /*12b0*/  FADD.FTZ R39, RZ, R30 ;  /* 0x0000001eff277221 */ /* 0x001fe20000010000 */
[----:B------:R-:W-:Y:S01]  /*12c0*/  FADD.FTZ R36, RZ, R31 ;  /* 0x0000001fff247221 */ /* 0x000fe20000010000 */
[----:B------:R-:W-:Y:S02]  /*12d0*/  IADD3 R30, R37, 0x14, RZ ;  /* 0x00000014251e7810 */ /* 0x000fe40007ffe0ff */
[----:B------:R-:W-:Y:S01]  /*12e0*/  SHF.R.S32.HI R31, RZ, 0x2, R38 ;  /* 0x00000002ff1f7819 */ /* 0x000fe20000011426 */
[----:B-1----:R-:W-:Y:S01]  /*12f0*/  FADD.FTZ R36, R36, R35 ;  /* 0x0000002324247221 */ /* 0x002fe20000010000 */
[----:B------:R-:W-:Y:S01]  /*1300*/  SHF.R.S32.HI R35, RZ, 0x1f, R30 ;  /* 0x0000001fff237819 */ /* 0x000fe2000001141e */
[----:B------:R-:W-:Y:S02]  /*1310*/  FADD.FTZ R39, R39, R34 ;  /* 0x0000002227277221 */ /* 0x000fe40000010000 */
[----:B------:R-:W-:Y:S01]  /*1320*/  IMAD R31, R31, 0x28, R4 ;  /* 0x000000281f1f7824 */ /* 0x000fe200078e0204 */
[----:B------:R-:W-:-:S02]  /*1330*/  LEA.HI R38, R35, R30, RZ, 0x2 ;  /* 0x0000001e23267211 */ /* 0x000fc400078f10ff */
[----:B------:R-:W-:Y:S02]  /*1340*/  SHF.R.S32.HI R30, RZ, 0x1f, R57 ;  /* 0x0000001fff1e7819 */ /* 0x000fe40000011439 */
[----:B------:R-:W-:Y:S02]  /*1350*/  SHF.R.S32.HI R35, RZ, 0x2, R41 ;  /* 0x00000002ff237819 */ /* 0x000fe40000011429 */
[----:B------:R-:W-:Y:S02]  /*1360*/  IADD3 R34, R40, R31, RZ ;  /* 0x0000001f28227210 */ /* 0x000fe40007ffe0ff */
[----:B------:R-:W-:Y:S01]  /*1370*/  LEA.HI R41, R30, R57, RZ, 0x2 ;  /* 0x000000391e297211 */ /* 0x000fe200078f10ff */
[----:B------:R-:W-:Y:S01]  /*1380*/  IMAD R31, R35, 0x28, R4 ;  /* 0x00000028231f7824 */ /* 0x000fe200078e0204 */
[----:B------:R-:W-:Y:S02]  /*1390*/  IADD3 R57, R37, 0x1c, RZ ;  /* 0x0000001c25397810 */ /* 0x000fe40007ffe0ff */
[----:B------:R-:W0:Y:S01]  /*13a0*/  LDS.64 R34, [R34] ;  /* 0x0000000022227984 */ /* 0x000e220000000a00 */
[----:B------:R-:W-:Y:S01]  /*13b0*/  IMAD.IADD R31, R40, 0x1, R31 ;  /* 0x00000001281f7824 */ /* 0x000fe200078e021f */
[----:B------:R-:W-:Y:S01]  /*13c0*/  SHF.R.S32.HI R30, RZ, 0x1f, R57 ;  /* 0x0000001fff1e7819 */ /* 0x000fe20000011439 */
[----:B--2---:R-:W-:Y:S01]  /*13d0*/  FADD.FTZ R39, R39, R32 ;  /* 0x0000002027277221 */ /* 0x004fe20000010000 */
[----:B------:R-:W-:Y:S01]  /*13e0*/  IADD3 R32, R37, 0x20, RZ ;  /* 0x0000002025207810 */ /* 0x000fe20007ffe0ff */
[----:B------:R-:W-:Y:S01]  /*13f0*/  FADD.FTZ R36, R36, R33 ;  /* 0x0000002124247221 */ /* 0x000fe20000010000 */
[----:B------:R-:W-:-:S02]  /*1400*/  LEA.HI R57, R30, R57, RZ, 0x2 ;  /* 0x000000391e397211 */ /* 0x000fc400078f10ff */
[----:B------:R-:W1:Y:S01]  /*1410*/  LDS.64 R30, [R31] ;  /* 0x000000001f1e7984 */ /* 0x000e620000000a00 */
[----:B------:R-:W-:Y:S02]  /*1420*/  SHF.R.S32.HI R37, RZ, 0x1f, R32 ;  /* 0x0000001fff257819 */ /* 0x000fe40000011420 */
[----:B------:R-:W-:Y:S02]  /*1430*/  SHF.R.S32.HI R41, RZ, 0x2, R41 ;  /* 0x00000002ff297819 */ /* 0x000fe40000011429 */
[----:B------:R-:W-:Y:S02]  /*1440*/  LEA.HI R32, R37, R32, RZ, 0x2 ;  /* 0x0000002025207211 */ /* 0x000fe400078f10ff */
[----:B------:R-:W-:Y:S01]  /*1450*/  SHF.R.S32.HI R37, RZ, 0x1f, R58 ;  /* 0x0000001fff257819 */ /* 0x000fe2000001143a */
[----:B------:R-:W-:Y:S01]  /*1460*/  IMAD R41, R41, 0x28, R4 ;  /* 0x0000002829297824 */ /* 0x000fe200078e0204 */
[----:B------:R-:W-:Y:S02]  /*1470*/  SHF.R.S32.HI R57, RZ, 0x2, R57 ;  /* 0x00000002ff397819 */ /* 0x000fe40000011439 */
[----:B------:R-:W-:-:S02]  /*1480*/  LEA.HI R58, R37, R58, RZ, 0x2 ;  /* 0x0000003a253a7211 */ /* 0x000fc400078f10ff */
[----:B------:R-:W-:Y:S01]  /*1490*/  SHF.R.S32.HI R37, RZ, 0x2, R38 ;  /* 0x00000002ff257819 */ /* 0x000fe20000011426 */
[----:B------:R-:W-:Y:S01]  /*14a0*/  IMAD R59, R57, 0x28, R4 ;  /* 0x00000028393b7824 */ /* 0x000fe200078e0204 */
[----:B------:R-:W-:Y:S02]  /*14b0*/  SHF.R.S32.HI R61, RZ, 0x2, R32 ;  /* 0x00000002ff3d7819 */ /* 0x000fe40000011420 */
[----:B------:R-:W-:Y:S01]  /*14c0*/  SHF.R.S32.HI R58, RZ, 0x2, R58 ;  /* 0x00000002ff3a7819 */ /* 0x000fe2000001143a */
[--C-:B------:R-:W-:Y:S01]  /*14d0*/  IMAD R37, R37, 0x28, R4.reuse ;  /* 0x0000002825257824 */ /* 0x100fe200078e0204 */
[C---:B------:R-:W-:Y:S01]  /*14e0*/  IADD3 R57, R40.reuse, R41, RZ ;  /* 0x0000002928397210 */ /* 0x040fe20007ffe0ff */
[--C-:B------:R-:W-:Y:S02]  /*14f0*/  IMAD R61, R61, 0x28, R4.reuse ;  /* 0x000000283d3d7824 */ /* 0x100fe400078e0204 */
[C---:B------:R-:W-:Y:S01]  /*1500*/  IMAD.IADD R32, R40.reuse, 0x1, R37 ;  /* 0x0000000128207824 */ /* 0x040fe200078e0225 */
[----:B------:R-:W-:Y:S01]  /*1510*/  IADD3 R37, R40, R59, RZ ;  /* 0x0000003b28257210 */ /* 0x000fe20007ffe0ff */
[----:B------:R-:W-:-:S02]  /*1520*/  IMAD R58, R58, 0x28, R4 ;  /* 0x000000283a3a7824 */ /* 0x000fc400078e0204 */
[C---:B------:R-:W-:Y:S02]  /*1530*/  IMAD.IADD R38, R40.reuse, 0x1, R61 ;  /* 0x0000000128267824 */ /* 0x040fe400078e023d */
[----:B------:R-:W2:Y:S01]  /*1540*/  LDS.64 R32, [R32] ;  /* 0x0000000020207984 */ /* 0x000ea20000000a00 */
[----:B------:R-:W-:Y:S01]  /*1550*/  IADD3 R40, R40, R58, RZ ;  /* 0x0000003a28287210 */ /* 0x000fe20007ffe0ff */
[----:B0-----:R-:W-:Y:S01]  /*1560*/  FADD.FTZ R39, R39, R34 ;  /* 0x0000002227277221 */ /* 0x001fe20000010000 */
[----:B------:R-:W-:Y:S02]  /*1570*/  FADD.FTZ R58, R36, R35 ;  /* 0x00000023243a7221 */ /* 0x000fe40000010000 */
[----:B------:R-:W0:Y:S04]  /*1580*/  LDS.64 R34, [R57] ;  /* 0x0000000039227984 */ /* 0x000e280000000a00 */
[----:B------:R-:W3:Y:S01]  /*1590*/  LDS.64 R36, [R37] ;  /* 0x0000000025247984 */ /* 0x000ee20000000a00 */
[----:B-1----:R-:W-:Y:S01]  /*15a0*/  FADD.FTZ R59, R39, R30 ;  /* 0x0000001e273b7221 */ /* 0x002fe20000010000 */
[----:B------:R-:W-:-:S02]  /*15b0*/  FADD.FTZ R58, R58, R31 ;  /* 0x0000001f3a3a7221 */ /* 0x000fc40000010000 */
[----:B------:R-:W1:Y:S04]  /*15c0*/  LDS.64 R38, [R38] ;  /* 0x0000000026267984 */ /* 0x000e680000000a00 */
[----:B------:R-:W4:Y:S01]  /*15d0*/  LDS.64 R40, [R40] ;  /* 0x0000000028287984 */ /* 0x000f220000000a00 */
[----:B--2---:R-:W-:Y:S01]  /*15e0*/  FADD.FTZ R59, R59, R32 ;  /* 0x000000203b3b7221 */ /* 0x004fe20000010000 */
[----:B------:R-:W-:-:S03]  /*15f0*/  FADD.FTZ R58, R58, R33 ;  /* 0x000000213a3a7221 */ /* 0x000fc60000010000 */
[----:B0-----:R-:W-:Y:S01]  /*1600*/  FADD.FTZ R59, R59, R34 ;  /* 0x000000223b3b7221 */ /* 0x001fe20000010000 */
[----:B------:R-:W-:-:S03]  /*1610*/  FADD.FTZ R58, R58, R35 ;  /* 0x000000233a3a7221 */ /* 0x000fc60000010000 */
[----:B---3--:R-:W-:Y:S01]  /*1620*/  FADD.FTZ R59, R59, R36 ;  /* 0x000000243b3b7221 */ /* 0x008fe20000010000 */
[----:B------:R-:W-:-:S03]  /*1630*/  FADD.FTZ R58, R58, R37 ;  /* 0x000000253a3a7221 */ /* 0x000fc60000010000 */
[----:B-1----:R-:W-:Y:S01]  /*1640*/  FADD.FTZ R59, R59, R38 ;  /* 0x000000263b3b7221 */ /* 0x002fe20000010000 */
[----:B------:R-:W-:-:S03]  /*1650*/  FADD.FTZ R58, R58, R39 ;  /* 0x000000273a3a7221 */ /* 0x000fc60000010000 */
[----:B----4-:R-:W-:Y:S01]  /*1660*/  FADD.FTZ R32, R59, R40 ;  /* 0x000000283b207221 */ /* 0x010fe20000010000 */
[----:B------:R-:W-:-:S07]  /*1670*/  FADD.FTZ R41, R58, R41 ;  /* 0x000000293a297221 */ /* 0x000fce0000010000 */
.L_x_2077:
[----:B------:R-:W-:Y:S05]  /*1680*/  BSYNC B0 ;  /* 0x0000000000007941 */ /* 0x000fea0003800000 */
.L_x_2076:
[----:B------:R-:W1:Y:S01]  /*1690*/  SHFL.BFLY PT, R31, R32, 0x2, 0x1f ;  /* 0x0c401f00201f7f89 */ /* 0x000e6200000e0000 */
[----:B------:R-:W-:Y:S01]  /*16a0*/  LOP3.LUT P1, RZ, R0, 0xffffffe3, RZ, 0xc0, !PT ;  /* 0xffffffe300ff7812 */ /* 0x000fe2000782c0ff */
[----:B------:R-:W-:Y:S02]  /*16b0*/  BSSY B0, `(.L_x_2078) ;  /* 0x0000015000007945 */ /* 0x000fe40003800000 */
        /* <DEDUP_REMOVED lines=12> */
[----:B------:R-:W-:Y:S02]  /*1780*/  UIMAD UR5, UR5, UR4, UR6 ;  /* 0x00000004050572a4 */ /* 0x000fe4000f8e0206 */
[----:B------:R-:W-:-:S05]  /*1790*/  IMAD.SHL.U32 R34, R34, 0x20, RZ ;  /* 0x0000002022227824 */ /* 0x000fca00078e00ff */
[----:B------:R-:W-:Y:S02]  /*17a0*/  LOP3.LUT R34, R34, 0xffffffe0, R35, 0xe2, !PT ;  /* 0xffffffe022227812 */ /* 0x000fe400078ee223 */
[----:B------:R-:W-:-:S04]  /*17b0*/  MOV R35, UR5 ;  /* 0x0000000500237c02 */ /* 0x000fc80008000f00 */
[----:B------:R-:W-:-:S05]  /*17c0*/  LEA R34, R35, R34, 0x8 ;  /* 0x0000002223227211 */ /* 0x000fca00078e40ff */
[----:B------:R-:W-:-:S04]  /*17d0*/  IMAD.SHL.U32 R35, R34, 0x2, RZ ;  /* 0x0000000222237824 */ /* 0x000fc800078e00ff */
[----:B-1----:R-:W-:-:S05]  /*17e0*/  IMAD.WIDE.U32 R32, R35, 0x4, R32 ;  /* 0x0000000423207825 */ /* 0x002fca00078e0020 */
[----:B------:R1:W-:Y:S02]  /*17f0*/  STG.E.64 desc[UR12][R32.64], R30 ;  /* 0x0000001e20007986 */ /* 0x0003e4000c101b0c */
.L_x_2079:
[----:B------:R-:W-:Y:S05]  /*1800*/  BSYNC B0 ;  /* 0x0000000000007941 */ /* 0x000fea0003800000 */
.L_x_2078:
[----:B------:R-:W-:-:S04]  /*1810*/  UISETP.GE.U32.AND UP0, UPT, UR7, UR15, UPT ;  /* 0x0000000f0700728c */ /* 0x000fc8000bf06070 */
[----:B------:R-:W-:-:S06]  /*1820*/  UISETP.GE.AND.EX UP0, UPT, UR8, UR10, UPT, UP0 ;  /* 0x0000000a0800728c */ /* 0x000fcc000bf06300 */
[----:B------:R-:W-:-:S13]  /*1830*/  PLOP3.LUT P1, PT, PT, PT, UP0, 0x80, 0x0 ;  /* 0x000000000000781c */ /* 0x000fda0003f2f008 */
[----:B------:R-:W-:Y:S05]  /*1840*/  @P1 BRA `(.L_x_2080) ;  /* 0x0000000000581947 */ /* 0x000fea0003800000 */
[----:B------:R-:W-:Y:S01]  /*1850*/  BAR.SYNC.DEFER_BLOCKING 0x0 ;  /* 0x0000000000007b1d */ /* 0x000fe20000010000 */
[----:B------:R-:W-:-:S13]  /*1860*/  ISETP.NE.AND P1, PT, R0, RZ, PT ;  /* 0x000000ff0000720c */ /* 0x000fda0003f25270 */
[----:B------:R-:W-:Y:S05]  /*1870*/  @P1 BRA `(.L_x_2081) ;  /* 0x0000000000401947 */ /* 0x000fea0003800000 */
[----:B-1----:R-:W1:Y:S01]  /*1880*/  LDC.64 R30, c[0x0][0x268] ;  /* 0x00009a00ff1e7b82 */ /* 0x002e620000000a00 */
[----:B------:R-:W-:Y:S02]  /*1890*/  MOV R35, UR6 ;  /* 0x0000000600237c02 */ /* 0x000fe40008000f00 */
[----:B------:R-:W-:Y:S02]  /*18a0*/  ISETP.NE.AND P1, PT, RZ, UR16, PT ;  /* 0x00000010ff007c0c */ /* 0x000fe4000bf25270 */
[----:B------:R-:W-:-:S04]  /*18b0*/  MOV R33, 0x7fffffe1 ;  /* 0x7fffffe100217802 */ /* 0x000fc80000000f00 */
[----:B------:R-:W-:Y:S01]  /*18c0*/  SEL R33, R33, 0x1, !P1 ;  /* 0x0000000121217807 */ /* 0x000fe20004800000 */
[----:B-1----:R-:W-:Y:S01]  /*18d0*/  IMAD.WIDE.U32 R30, R35, 0x4, R30 ;  /* 0x00000004231e7825 */ /* 0x002fe200078e001e */
[----:B------:R-:W-:Y:S06]  /*18e0*/  MEMBAR.ALL.GPU ;  /* 0x0000000000007992 */ /* 0x000fec000000a000 */
[----:B------:R-:W-:-:S00]  /*18f0*/  ERRBAR ;  /* 0x00000000000079ab */ /* 0x000fc00000000000 */
[----:B------:R-:W-:Y:S06]  /*1900*/  CGAERRBAR ;  /* 0x00000000000075ab */ /* 0x000fec0000000000 */
[----:B------:R1:W5:Y:S02]  /*1910*/  ATOM.E.ADD.STRONG.GPU PT, R33, desc[UR12][R30.64], R33 ;  /* 0x000000211e21798a */ /* 0x00036400081ee1cc */
.L_x_2082:
[----:B------:R-:W2:Y:S04]  /*1920*/  LD.E.STRONG.GPU R32, desc[UR12][R30.64] ;  /* 0x0000000c1e207980 */ /* 0x000ea8000c10f900 */
[----:B--2---:R-:W-:Y:S01]  /*1930*/  CCTL.IVALL ;  /* 0x00000000ff00798f */ /* 0x004fe20002000000 */
[----:B------:R-:W-:Y:S05]  /*1940*/  YIELD ;  /* 0x0000000000007946 */ /* 0x000fea0003800000 */
[----:B-----5:R-:W-:-:S04]  /*1950*/  LOP3.LUT R32, R32, R33, RZ, 0x3c, !PT ;  /* 0x0000002120207212 */ /* 0x020fc800078e3cff */
[----:B------:R-:W-:-:S13]  /*1960*/  ISETP.GT.AND P1, PT, R32, -0x1, PT ;  /* 0xffffffff2000780c */ /* 0x000fda0003f24270 */
[----:B------:R-:W-:Y:S05]  /*1970*/  @P1 BRA `(.L_x_2082) ;  /* 0xfffffffc00e81947 */ /* 0x000fea000383ffff */
.L_x_2081:
[----:B------:R-:W-:Y:S05]  /*1980*/  WARPSYNC.ALL ;  /* 0x0000000000007948 */ /* 0x000fea0003800000 */
[----:B------:R-:W-:Y:S06]  /*1990*/  BAR.SYNC.DEFER_BLOCKING 0x0 ;  /* 0x0000000000007b1d */ /* 0x000fec0000010000 */
[----:B------:R-:W-:Y:S05]  /*19a0*/  BRA `(.L_x_2083) ;  /* 0x0000000000647947 */ /* 0x000fea0003800000 */
.L_x_2080:
[----:B------:R-:W-:Y:S01]  /*19b0*/  BAR.SYNC.DEFER_BLOCKING 0x0 ;  /* 0x0000000000007b1d */ /* 0x000fe20000010000 */
[----:B------:R-:W-:-:S13]  /*19c0*/  ISETP.NE.AND P1, PT, R0, RZ, PT ;  /* 0x000000ff0000720c */ /* 0x000fda0003f25270 */
[----:B------:R-:W-:Y:S05]  /*19d0*/  @P1 BRA `(.L_x_2084) ;  /* 0x0000000000501947 */ /* 0x000fea0003800000 */
[----:B-1----:R-:W1:Y:S01]  /*19e0*/  LDC.64 R30, c[0x0][0x268] ;  /* 0x00009a00ff1e7b82 */ /* 0x002e620000000a00 */
[----:B------:R-:W-:Y:S01]  /*19f0*/  USHF.R.U32.HI UR11, URZ, 0x2, UR6 ;  /* 0x000000023f0b7899 */ /* 0x000fe20008011606 */
[----:B------:R-:W-:Y:S01]  /*1a00*/  MOV R33, 0x7fffffc1 ;  /* 0x7fffffc100217802 */ /* 0x000fe20000000f00 */
[----:B------:R-:W-:-:S04]  /*1a10*/  ULOP3.LUT UR5, UR6, 0x3, URZ, 0xc0, !UPT ;  /* 0x0000000306057892 */ /* 0x000fc8000f8ec03f */
[----:B------:R-:W-:Y:S01]  /*1a20*/  ULOP3.LUT UR5, UR5, 0x8, URZ, 0xfc, !UPT ;  /* 0x0000000805057892 */ /* 0x000fe2000f8efc3f */
[----:B------:R-:W-:-:S05]  /*1a30*/  IMAD R32, RZ, RZ, -UR11 ;  /* 0x8000000bff207e24 */ /* 0x000fca000f8e02ff */
[----:B------:R-:W-:Y:S02]  /*1a40*/  MOV R35, UR5 ;  /* 0x0000000500237c02 */ /* 0x000fe40008000f00 */
[----:B------:R-:W-:-:S04]  /*1a50*/  ISETP.NE.AND P1, PT, R32, UR16, PT ;  /* 0x0000001020007c0c */ /* 0x000fc8000bf25270 */
[----:B------:R-:W-:Y:S01]  /*1a60*/  SEL R33, R33, 0x1, !P1 ;  /* 0x0000000121217807 */ /* 0x000fe20004800000 */
[----:B-1----:R-:W-:Y:S01]  /*1a70*/  IMAD.WIDE.U32 R30, R35, 0x4, R30 ;  /* 0x00000004231e7825 */ /* 0x002fe200078e001e */
[----:B------:R-:W-:Y:S06]  /*1a80*/  MEMBAR.ALL.GPU ;  /* 0x0000000000007992 */ /* 0x000fec000000a000 */
[----:B------:R-:W-:-:S00]  /*1a90*/  ERRBAR ;  /* 0x00000000000079ab */ /* 0x000fc00000000000 */
[----:B------:R-:W-:Y:S06]  /*1aa0*/  CGAERRBAR ;  /* 0x00000000000075ab */ /* 0x000fec0000000000 */
[----:B------:R1:W5:Y:S02]  /*1ab0*/  ATOM.E.ADD.STRONG.GPU PT, R33, desc[UR12][R30.64], R33 ;  /* 0x000000211e21798a */ /* 0x00036400081ee1cc */
.L_x_2085:
[----:B------:R-:W2:Y:S04]  /*1ac0*/  LD.E.STRONG.GPU R32, desc[UR12][R30.64] ;  /* 0x0000000c1e207980 */ /* 0x000ea8000c10f900 */
[----:B--2---:R-:W-:Y:S01]  /*1ad0*/  CCTL.IVALL ;  /* 0x00000000ff00798f */ /* 0x004fe20002000000 */
[----:B------:R-:W-:Y:S05]  /*1ae0*/  YIELD ;  /* 0x0000000000007946 */ /* 0x000fea0003800000 */
[----:B-----5:R-:W-:-:S04]  /*1af0*/  LOP3.LUT R32, R32, R33, RZ, 0x3c, !PT ;  /* 0x0000002120207212 */ /* 0x020fc800078e3cff */
[----:B------:R-:W-:-:S13]  /*1b00*/  ISETP.GT.AND P1, PT, R32, -0x1, PT ;  /* 0xffffffff2000780c */ /* 0x000fda0003f24270 */
[----:B------:R-:W-:Y:S05]  /*1b10*/  @P1 BRA `(.L_x_2085) ;  /* 0xfffffffc00e81947 */ /* 0x000fea000383ffff */
.L_x_2084:
[----:B------:R-:W-:Y:S05]  /*1b20*/  WARPSYNC.ALL ;  /* 0x0000000000007948 */ /* 0x000fea0003800000 */
[----:B------:R-:W-:Y:S06]  /*1b30*/  BAR.SYNC.DEFER_BLOCKING 0x0 ;  /* 0x0000000000007b1d */ /* 0x000fec0000010000 */
.L_x_2083:
[----:B------:R-:W-:Y:S01]  /*1b40*/  ISETP.GT.U32.AND P1, PT, R0, 0xff, PT ;  /* 0x000000ff0000780c */ /* 0x000fe20003f24070 */
[----:B-1----:R-:W-:Y:S01]  /*1b50*/  IMAD.U32 R33, RZ, RZ, UR4 ;  /* 0x00000004ff217e24 */ /* 0x002fe2000f8e00ff */
[----:B------:R-:W1:Y:S01]  /*1b60*/  S2UR UR11, SR_CgaCtaId ;  /* 0x00000000000b79c3 */ /* 0x000e620000008800 */
[----:B------:R-:W-:Y:S01]  /*1b70*/  UMOV UR5, 0x400 ;  /* 0x0000040000057882 */ /* 0x000fe20000000000 */
[----:B------:R-:W-:Y:S01]  /*1b80*/  USHF.L.U32 UR9, UR9, 0x3, URZ ;  /* 0x0000000309097899 */ /* 0x000fe2000800063f */
[----:B------:R-:W-:-:S08]  /*1b90*/  ULDC.64 UR18, c[0x0][0x210] ;  /* 0x0000840000127ab9 */ /* 0x000fd00000000a00 */
[----:B------:R-:W2:Y:S01]  /*1ba0*/  @!P1 LDC R32, c[0x0][0x10] ;  /* 0x00000400ff209b82 */ /* 0x000ea20000000800 */
[----:B------:R-:W-:-:S07]  /*1bb0*/  @!P1 LOP3.LUT R35, R0, 0x1f, RZ, 0xc0, !PT ;  /* 0x0000001f00239812 */ /* 0x000fce00078ec0ff */
[----:B------:R-:W3:Y:S01]  /*1bc0*/  @!P1 LDC.64 R30, c[0x0][0x260] ;  /* 0x00009800ff1e9b82 */ /* 0x000ee20000000a00 */
[----:B--2---:R-:W-:Y:S01]  /*1bd0*/  @!P1 IMAD R32, R32, R33, UR6 ;  /* 0x0000000620209e24 */ /* 0x004fe2000f8e0221 */
[----:B------:R-:W-:-:S04]  /*1be0*/  @!P1 LOP3.LUT R33, R0, 0x7fffffe0, RZ, 0xc0, !PT ;  /* 0x7fffffe000219812 */ /* 0x000fc800078ec0ff */
[----:B------:R-:W-:-:S04]  /*1bf0*/  @!P1 LEA R32, R32, R33, 0x8 ;  /* 0x0000002120209211 */ /* 0x000fc800078e40ff */
[----:B------:R-:W-:-:S05]  /*1c00*/  @!P1 IADD3 R32, R32, R35, RZ ;  /* 0x0000002320209210 */ /* 0x000fca0007ffe0ff */
[----:B------:R-:W-:-:S04]  /*1c10*/  @!P1 IMAD.SHL.U32 R33, R32, 0x2, RZ ;  /* 0x0000000220219824 */ /* 0x000fc800078e00ff */
[----:B---3--:R-:W-:-:S06]  /*1c20*/  @!P1 IMAD.WIDE.U32 R30, R33, 0x4, R30 ;  /* 0x00000004211e9825 */ /* 0x008fcc00078e001e */
[----:B------:R-:W2:Y:S01]  /*1c30*/  @!P1 LDG.E.64 R30, desc[UR12][R30.64] ;  /* 0x0000000c1e1e9981 */ /* 0x000ea2000c1e1b00 */
[----:B------:R-:W-:Y:S01]  /*1c40*/  CS2R R32, SRZ ;  /* 0x0000000000207805 */ /* 0x000fe2000001ff00 */
[----:B------:R-:W-:Y:S02]  /*1c50*/  UIADD3 UR5, UR5, 0x3480, URZ ;  /* 0x0000348005057890 */ /* 0x000fe4000fffe03f */
[----:B------:R-:W-:Y:S02]  /*1c60*/  ULOP3.LUT UR9, UR9, 0x18, URZ, 0xc0, !UPT ;  /* 0x0000001809097892 */ /* 0x000fe4000f8ec03f */
[----:B-1----:R-:W-:Y:S02]  /*1c70*/  ULEA UR5, UR11, UR5, 0x18 ;  /* 0x000000050b057291 */ /* 0x002fe4000f8ec03f */
[----:B------:R-:W-:Y:S02]  /*1c80*/  ULOP3.LUT UR4, UR4, 0x1, URZ, 0x3c, !UPT ;  /* 0x0000000104047892 */ /* 0x000fe4000f8e3c3f */
[----:B------:R-:W-:Y:S01]  /*1c90*/  IADD3 R12, R12, -UR9, RZ ;  /* 0x800000090c0c7c10 */ /* 0x000fe2000fffe0ff */
[----:B------:R-:W-:-:S03]  /*1ca0*/  UMOV UR9, UR7 ;  /* 0x0000000700097c82 */ /* 0x000fc60008000000 */
[----:B------:R-:W-:Y:S01]  /*1cb0*/  LEA R12, R12, UR5, 0x3 ;  /* 0x000000050c0c7c11 */ /* 0x000fe2000f8e18ff */
[----:B--2---:R-:W-:Y:S01]  /*1cc0*/  @!P1 FADD.FTZ R33, RZ, R30 ;  /* 0x0000001eff219221 */ /* 0x004fe20000010000 */
[----:B------:R-:W-:Y:S01]  /*1cd0*/  @!P1 FADD.FTZ R32, RZ, R31 ;  /* 0x0000001fff209221 */ /* 0x000fe20000010000 */
[----:B------:R-:W-:-:S03]  /*1ce0*/  LOP3.LUT P1, RZ, R0, 0xffffff1f, RZ, 0xc0, !PT ;  /* 0xffffff1f00ff7812 */ /* 0x000fc6000782c0ff */
[----:B------:R-:W1:Y:S04]  /*1cf0*/  SHFL.BFLY PT, R34, R33, 0x10, 0x1f ;  /* 0x0e001f0021227f89 */ /* 0x000e6800000e0000 */
[----:B------:R-:W2:Y:S01]  /*1d00*/  SHFL.BFLY PT, R35, R32, 0x10, 0x1f ;  /* 0x0e001f0020237f89 */ /* 0x000ea200000e0000 */
[----:B-1----:R-:W-:Y:S01]  /*1d10*/  FADD.FTZ R34, R34, R33 ;  /* 0x0000002122227221 */ /* 0x002fe20000010000 */
[----:B--2---:R-:W-:-:S04]  /*1d20*/  FADD.FTZ R35, R35, R32 ;  /* 0x0000002023237221 */ /* 0x004fc80000010000 */
[----:B0-----:R-:W0:Y:S04]  /*1d30*/  SHFL.BFLY PT, R37, R34, 0x8, 0x1f ;  /* 0x0d001f0022257f89 */ /* 0x001e2800000e0000 */
[----:B------:R-:W1:Y:S01]  /*1d40*/  SHFL.BFLY PT, R36, R35, 0x8, 0x1f ;  /* 0x0d001f0023247f89 */ /* 0x000e6200000e0000 */
[----:B0-----:R-:W-:Y:S01]  /*1d50*/  FADD.FTZ R37, R34, R37 ;  /* 0x0000002522257221 */ /* 0x001fe20000010000 */
[----:B-1----:R-:W-:-:S04]  /*1d60*/  FADD.FTZ R36, R35, R36 ;  /* 0x0000002423247221 */ /* 0x002fc80000010000 */
[----:B------:R-:W0:Y:S04]  /*1d70*/  SHFL.BFLY PT, R30, R37, 0x4, 0x1f ;  /* 0x0c801f00251e7f89 */ /* 0x000e2800000e0000 */
[----:B------:R-:W1:Y:S01]  /*1d80*/  SHFL.BFLY PT, R31, R36, 0x4, 0x1f ;  /* 0x0c801f00241f7f89 */ /* 0x000e6200000e0000 */
[----:B0-----:R-:W-:Y:S01]  /*1d90*/  FADD.FTZ R30, R37, R30 ;  /* 0x0000001e251e7221 */ /* 0x001fe20000010000 */
[----:B-1----:R-:W-:-:S04]  /*1da0*/  FADD.FTZ R31, R36, R31 ;  /* 0x0000001f241f7221 */ /* 0x002fc80000010000 */
[----:B------:R-:W0:Y:S01]  /*1db0*/  SHFL.BFLY PT, R33, R30, 0x2, 0x1f ;  /* 0x0c401f001e217f89 */ /* 0x000e2200000e0000 */
[----:B------:R-:W-:-:S03]  /*1dc0*/  @!P1 SHF.R.U32.HI R36, RZ, 0x2, R0 ;  /* 0x00000002ff249819 */ /* 0x000fc60000011600 */
        /* <DEDUP_REMOVED lines=8> */
[----:B------:R-:W-:Y:S02]  /*1e50*/  @!P1 FMUL.FTZ R30, R30, 9.7656251455191522837e-05 ;  /* 0x38cccccd1e1e9820 */ /* 0x000fe40000410000 */
[----:B------:R-:W-:-:S05]  /*1e60*/  @!P1 FMUL.FTZ R31, R31, 9.7656251455191522837e-05 ;  /* 0x38cccccd1f1f9820 */ /* 0x000fca0000410000 */
[----:B------:R-:W-:Y:S01]  /*1e70*/  @!P1 STS.64 [R34+UR5], R30 ;  /* 0x0000001e22009988 */ /* 0x000fe20008000a05 */
[----:B------:R-:W-:Y:S01]  /*1e80*/  UMOV UR5, UR8 ;  /* 0x0000000800057c82 */ /* 0x000fe20008000000 */
[----:B------:R-:W-:Y:S06]  /*1e90*/  BAR.SYNC.DEFER_BLOCKING 0x0 ;  /* 0x0000000000007b1d */ /* 0x000fec0000010000 */
[----:B------:R0:W1:Y:S02]  /*1ea0*/  LDS.64 R32, [R12] ;  /* 0x000000000c207984 */ /* 0x0000640000000a00 */
[----:B0-----:R-:W-:-:S04]  /*1eb0*/  IADD3 R12, P1, R13, UR18, RZ ;  /* 0x000000120d0c7c10 */ /* 0x001fc8000ff3e0ff */
[----:B------:R-:W-:Y:S02]  /*1ec0*/  IADD3.X R13, R14, UR19, RZ, P1, !PT ;  /* 0x000000130e0d7c10 */ /* 0x000fe40008ffe4ff */
[----:B------:R-:W-:-:S04]  /*1ed0*/  IADD3 R14, P1, R15, UR18, RZ ;  /* 0x000000120f0e7c10 */ /* 0x000fc8000ff3e0ff */
[----:B------:R-:W-:Y:S01]  /*1ee0*/  IADD3.X R15, R16, UR19, RZ, P1, !PT ;  /* 0x00000013100f7c10 */ /* 0x000fe20008ffe4ff */
[--C-:B-1----:R-:W-:Y:S01]  /*1ef0*/  FFMA.FTZ R36, R3, R17, -R32.reuse ;  /* 0x0000001103247223 */ /* 0x102fe20000010820 */
        /* <DEDUP_REMOVED lines=19> */
[----:B------:R-:W-:Y:S01]  /*2030*/  F2FP.F16.F32.PACK_AB R47, R20, R47 ;  /* 0x0000002f142f723e */ /* 0x000fe200000000ff */
[----:B------:R-:W-:Y:S01]  /*2040*/  FMUL.FTZ R53, R18, R53 ;  /* 0x0000003512357220 */ /* 0x000fe20000410000 */
[----:B------:R-:W-:Y:S01]  /*2050*/  F2FP.F16.F32.PACK_AB R21, R30, R21 ;  /* 0x000000151e15723e */ /* 0x000fe200000000ff */
[C---:B------:R-:W-:Y:S01]  /*2060*/  FMUL.FTZ R20, R18.reuse, R19 ;  /* 0x0000001312147220 */ /* 0x040fe20000410000 */
[C---:B------:R-:W-:Y:S01]  /*2070*/  FMUL.FTZ R55, R18.reuse, R55 ;  /* 0x0000003712377220 */ /* 0x040fe20000410000 */
[----:B------:R-:W-:Y:S01]  /*2080*/  FMUL.FTZ R18, R18, R49 ;  /* 0x0000003112127220 */ /* 0x000fe20000410000 */
[----:B------:R-:W-:Y:S01]  /*2090*/  PRMT R3, R47, 0x7632, R3 ;  /* 0x000076322f037816 */ /* 0x000fe20000000003 */
[----:B------:R-:W-:Y:S01]  /*20a0*/  STG.E.U16 desc[UR12][R12.64], R47 ;  /* 0x0000002f0c007986 */ /* 0x000fe2000c10150c */
[----:B------:R-:W-:-:S02]  /*20b0*/  PRMT R17, R21, 0x7632, R17 ;  /* 0x0000763215117816 */ /* 0x000fc40000000011 */
[----:B------:R-:W-:Y:S01]  /*20c0*/  F2FP.F16.F32.PACK_AB R53, R20, R53 ;  /* 0x000000351435723e */ /* 0x000fe200000000ff */
[----:B------:R-:W-:Y:S01]  /*20d0*/  STG.E.U16 desc[UR12][R12.64+0x2], R3 ;  /* 0x000002030c007986 */ /* 0x000fe2000c10150c */
[----:B------:R-:W-:-:S03]  /*20e0*/  F2FP.F16.F32.PACK_AB R55, R18, R55 ;  /* 0x000000371237723e */ /* 0x000fc600000000ff */
        /* <DEDUP_REMOVED lines=9> */
.L_x_2074:
        /* <DEDUP_REMOVED lines=32> */
[----:B------:R-:W-:Y:S01]  /*2380*/  ISETP.LT.U32.AND P0, PT, R16, 0x2, PT ;  /* 0x000000021000780c */ /* 0x000fe20003f01070 */
        /* <DEDUP_REMOVED lines=8> */
[----:B------:R-:W-:Y:S02]  /*2410*/  SEL R16, R17, RZ, P0 ;  /* 0x000000ff11107207 */ /* 0x000fe40000000000 */
[----:B------:R-:W-:Y:S02]  /*2420*/  SHF.R.U64 R50, R10, 0x3, R11 ;  /* 0x000000030a327819 */ /* 0x000fe4000000120b */
[----:B------:R-:W-:Y:S02]  /*2430*/  LEA.HI R48, R9, 0x1, RZ, 0x1c ;  /* 0x0000000109307811 */ /* 0x000fe400078fe0ff */
[----:B------:R-:W-:Y:S01]  /*2440*/  IADD3 R8, P0, R2, 0xa, RZ ;  /* 0x0000000a02087810 */ /* 0x000fe20007f1e0ff */
        /* <DEDUP_REMOVED lines=11> */
.L_x_2103:
        /* <DEDUP_REMOVED lines=8> */
[--C-:B------:R-:W-:Y:S01]  /*2580*/  IADD3 R16, P2, P3, -R3, -0x21, -R2.reuse ;  /* 0xffffffdf03107810 */ /* 0x100fe20007b5e902 */
[----:B------:R-:W-:Y:S01]  /*2590*/  HFMA2.MMA R56, -RZ, RZ, 0, 0 ;  /* 0x00000000ff387435 */ /* 0x000fe200000001ff */
[----:B------:R-:W-:Y:S01]  /*25a0*/  ISETP.NE.AND.EX P1, PT, RZ, RZ, PT, P1 ;  /* 0x000000ffff00720c */ /* 0x000fe20003f25310 */
[----:B------:R-:W-:Y:S01]  /*25b0*/  HFMA2.MMA R51, -RZ, RZ, 0, 0 ;  /* 0x00000000ff337435 */ /* 0x000fe200000001ff */
[----:B------:R-:W-:Y:S01]  /*25c0*/  MOV R17, 0xffffffff ;  /* 0xffffffff00117802 */ /* 0x000fe20000000f00 */
[----:B------:R-:W-:Y:S01]  /*25d0*/  IMAD.MOV.U32 R54, RZ, RZ, R2 ;  /* 0x000000ffff367224 */ /* 0x000fe200078e0002 */
[----:B------:R-:W-:Y:S02]  /*25e0*/  ISETP.GE.U32.AND P0, PT, R16, 0x1e, PT ;  /* 0x0000001e1000780c */ /* 0x000fe40003f06070 */
[----:B------:R-:W-:-:S02]  /*25f0*/  LOP3.LUT R16, R0, 0x1f, RZ, 0xc0, !PT ;  /* 0x0000001f00107812 */ /* 0x000fc400078ec0ff */
[----:B------:R-:W-:Y:S02]  /*2600*/  IADD3.X R17, ~R4, -0x1, R17, P2, P3 ;  /* 0xffffffff04117810 */ /* 0x000fe400017e6511 */
[----:B------:R-:W-:Y:S02]  /*2610*/  IADD3 R16, P2, R16, R7, RZ ;  /* 0x0000000710107210 */ /* 0x000fe40007f5e0ff */
[----:B------:R-:W-:Y:S02]  /*2620*/  ISETP.GE.U32.AND.EX P0, PT, R17, RZ, PT, P0 ;  /* 0x000000ff1100720c */ /* 0x000fe40003f06100 */
[----:B------:R-:W-:Y:S02]  /*2630*/  MOV R52, RZ ;  /* 0x000000ff00347202 */ /* 0x000fe40000000f00 */
        /* <DEDUP_REMOVED lines=26> */
.L_x_2090:
[----:B------:R-:W-:Y:S05]  /*27e0*/  BSYNC B1 ;  /* 0x0000000000017941 */ /* 0x000fea0003800000 */
.L_x_2089:
[----:B------:R-:W-:Y:S05]  /*27f0*/  @!P0 BRA `(.L_x_2088) ;  /* 0x0000000400fc8947 */ /* 0x000fea0003800000 */
[----:B------:R-:W-:Y:S01]  /*2800*/  IADD3 R18, P2, -R54, R49, RZ ;  /* 0x0000003136127210 */ /* 0x000fe20007f5e1ff */
[----:B------:R-:W-:Y:S01]  /*2810*/  IMAD R19, R52, 0xa00, RZ ;  /* 0x00000a0034137824 */ /* 0x000fe200078e02ff */
        /* <DEDUP_REMOVED lines=11> */
[----:B------:R-:W-:-:S05]  /*28d0*/  IADD3 R58, P0, R58, 0x3a000, RZ ;  /* 0x0003a0003a3a7810 */ /* 0x000fca0007f1e0ff */
[----:B------:R-:W-:Y:S01]  /*28e0*/  IMAD.X R59, RZ, RZ, R16, P0 ;  /* 0x000000ffff3b7224 */ /* 0x000fe200000e0610 */
[----:B------:R-:W-:Y:S01]  /*28f0*/  PLOP3.LUT P0, PT, PT, PT, PT, 0x80, 0x0 ;  /* 0x000000000000781c */ /* 0x000fe20003f0f070 */
[----:B------:R-:W-:-:S12]  /*2900*/  @!P1 BRA `(.L_x_2092) ;  /* 0x0000000000e89947 */ /* 0x000fd80003800000 */
[----:B------:R-:W-:Y:S02]  /*2910*/  IADD3 R55, P1, R49, -0x78, RZ ;  /* 0xffffff8831377810 */ /* 0x000fe40007f3e0ff */
[----:B------:R-:W-:Y:S02]  /*2920*/  PLOP3.LUT P0, PT, PT, PT, PT, 0x8, 0x0 ;  /* 0x000000000000781c */ /* 0x000fe40003f0e170 */
[----:B------:R-:W-:-:S11]  /*2930*/  IADD3.X R53, R15, -0x1, RZ, P1, !PT ;  /* 0xffffffff0f357810 */ /* 0x000fd60000ffe4ff */
.L_x_2093:
        /* <DEDUP_REMOVED lines=55> */
.L_x_2092:
[----:B------:R-:W-:Y:S05]  /*2cb0*/  BSYNC B1 ;  /* 0x0000000000017941 */ /* 0x000fea0003800000 */
.L_x_2091:
        /* <DEDUP_REMOVED lines=35> */
.L_x_2095:
[----:B------:R-:W-:Y:S05]  /*2ef0*/  BSYNC B1 ;  /* 0x0000000000017941 */ /* 0x000fea0003800000 */
.L_x_2094:
        /* <DEDUP_REMOVED lines=15> */
.L_x_2088:
[----:B------:R-:W-:Y:S05]  /*2ff0*/  BSYNC B0 ;  /* 0x0000000000007941 */ /* 0x000fea0003800000 */
.L_x_2087:
        /* <DEDUP_REMOVED lines=50> */
.L_x_2112:
        /* <DEDUP_REMOVED lines=47> */
.L_x_2122:
        /* <DEDUP_REMOVED lines=41> */
.L_x_2132:
[----:B--2---:R-:W-:Y:S01]  /*38a0*/  FADD.FTZ R17, R16, R32 ;  /* 0x0000002010117221 */ /* 0x004fe20000010000 */
[----:B------:R-:W-:-:S04]  /*38b0*/  @!P1 F2FP.F16.F32.PACK_AB R16, RZ, R26 ;  /* 0x0000001aff10923e */ /* 0x000fc800000000ff */
[----:B------:R-:W-:Y:S02]  /*38c0*/  PRMT R22, R16, 0x7610, R22 ;  /* 0x0000761010167816 */ /* 0x000fe40000000016 */
[----:B------:R-:W-:Y:S02]  /*38d0*/  @!P1 F2FP.F16.F32.PACK_AB R17, RZ, R17 ;  /* 0x00000011ff11923e */ /* 0x000fe400000000ff */
[----:B------:R-:W-:Y:S01]  /*38e0*/  LEA.HI R16, R0, 0x3c, RZ, 0x1c ;  /* 0x0000003c00107811 */ /* 0x000fe200078fe0ff */
[----:B------:R2:W-:Y:S04]  /*38f0*/  @!P1 STG.E.U16 desc[UR12][R18.64+0x50], R22 ;  /* 0x0000501612009986 */ /* 0x0005e8000c10150c */
[----:B------:R2:W-:Y:S02]  /*3900*/  @!P1 STG.E.U16 desc[UR12][R20.64+0x50], R17 ;  /* 0x0000501114009986 */ /* 0x0005e4000c10150c */
.L_x_2098:
[----:B------:R-:W-:Y:S05]  /*3910*/  BSYNC B0 ;  /* 0x0000000000007941 */ /* 0x000fea0003800000 */
.L_x_2097:
        /* <DEDUP_REMOVED lines=159> */
.L_x_2166:
        /* <DEDUP_REMOVED lines=9> */
.L_x_2096:
        /* <DEDUP_REMOVED lines=8> */
.L_x_2099:
[----:B------:R-:W-:Y:S01]  /*4420*/  HFMA2.MMA R30, -RZ, RZ, 0, 4.76837158203125e-07 ;  /* 0x00000008ff1e7435 */ /* 0x000fe200000001ff */
[----:B-1----:R-:W-:Y:S01]  /*4430*/  MOV R31, R16 ;  /* 0x00000010001f7202 */ /* 0x002fe20000000f00 */
[----:B------:R-:W-:Y:S01]  /*4440*/  IMAD.MOV.U32 R29, RZ, RZ, 0x101f ;  /* 0x0000101fff1d7424 */ /* 0x000fe200078e00ff */
[----:B------:R-:W-:-:S08]  /*4450*/  MOV R28, 0xffff ;  /* 0x0000ffff001c7802 */ /* 0x000fd00000000f00 */
[----:B0-2---:R-:W-:Y:S05]  /*4460*/  WARPSYNC.COLLECTIVE R28, `(.L_x_2104) ;  /* 0x000000001c087348 */ /* 0x005fea0003c00000 */
[----:B------:R1:W3:Y:S02]  /*4470*/  SHFL.BFLY P2, R32, R31, R30, R29 ;  /* 0x0c00001e1f207389 */ /* 0x0002e4000004001d */
[----:B0123--:R-:W-:Y:S01]  /*4480*/  ENDCOLLECTIVE ;  /* 0x000000000000791b */ /* 0x00ffe20003800000 */
.L_x_2104:
[----:B------:R-:W-:Y:S01]  /*4490*/  IMAD.MOV.U32 R31, RZ, RZ, R17 ;  /* 0x000000ffff1f7224 */ /* 0x000fe200078e0011 */
[----:B------:R-:W-:-:S07]  /*44a0*/  MOV R19, R32 ;  /* 0x0000002000137202 */ /* 0x000fce0000000f00 */
[----:B------:R-:W-:Y:S05]  /*44b0*/  WARPSYNC.COLLECTIVE R28, `(.L_x_2105) ;  /* 0x000000001c087348 */ /* 0x000fea0003c00000 */
[----:B------:R0:W1:Y:S02]  /*44c0*/  SHFL.BFLY P2, R32, R31, R30, R29 ;  /* 0x0c00001e1f207389 */ /* 0x000064000004001d */
[----:B01----:R-:W-:Y:S01]  /*44d0*/  ENDCOLLECTIVE ;  /* 0x000000000000791b */ /* 0x003fe20003800000 */
.L_x_2105:
[----:B------:R-:W-:-:S05]  /*44e0*/  FADD.FTZ R19, R19, R16 ;  /* 0x0000001013137221 */ /* 0x000fca0000010000 */
[----:B------:R-:W-:Y:S01]  /*44f0*/  MOV R31, R19 ;  /* 0x00000013001f7202 */ /* 0x000fe20000000f00 */
[----:B------:R-:W-:Y:S01]  /*4500*/  IMAD.MOV.U32 R30, RZ, RZ, 0x4 ;  /* 0x00000004ff1e7424 */ /* 0x000fe200078e00ff */
[----:B------:R-:W-:-:S07]  /*4510*/  MOV R18, R32 ;  /* 0x0000002000127202 */ /* 0x000fce0000000f00 */
[----:B------:R-:W-:Y:S05]  /*4520*/  WARPSYNC.COLLECTIVE R28, `(.L_x_2106) ;  /* 0x000000001c087348 */ /* 0x000fea0003c00000 */
[----:B------:R0:W1:Y:S02]  /*4530*/  SHFL.BFLY P2, R32, R31, R30, R29 ;  /* 0x0c00001e1f207389 */ /* 0x000064000004001d */
[----:B01----:R-:W-:Y:S01]  /*4540*/  ENDCOLLECTIVE ;  /* 0x000000000000791b */ /* 0x003fe20003800000 */
.L_x_2106:
[----:B------:R-:W-:-:S05]  /*4550*/  FADD.FTZ R18, R18, R17 ;  /* 0x0000001112127221 */ /* 0x000fca0000010000 */
[----:B------:R-:W-:Y:S02]  /*4560*/  MOV R31, R18 ;  /* 0x00000012001f7202 */ /* 0x000fe40000000f00 */
[----:B------:R-:W-:-:S07]  /*4570*/  MOV R20, R32 ;  /* 0x0000002000147202 */ /* 0x000fce0000000f00 */
[----:B------:R-:W-:Y:S05]  /*4580*/  WARPSYNC.COLLECTIVE R28, `(.L_x_2107) ;  /* 0x000000001c087348 */ /* 0x000fea0003c00000 */
[----:B------:R0:W1:Y:S02]  /*4590*/  SHFL.BFLY P2, R32, R31, R30, R29 ;  /* 0x0c00001e1f207389 */ /* 0x000064000004001d */
[----:B01----:R-:W-:Y:S01]  /*45a0*/  ENDCOLLECTIVE ;  /* 0x000000000000791b */ /* 0x003fe20003800000 */
.L_x_2107:
[----:B------:R-:W-:Y:S01]  /*45b0*/  FADD.FTZ R20, R19, R20 ;  /* 0x0000001413147221 */ /* 0x000fe20000010000 */
[----:B------:R-:W-:-:S04]  /*45c0*/  HFMA2.MMA R30, -RZ, RZ, 0, 1.1920928955078125e-07 ;  /* 0x00000002ff1e7435 */ /* 0x000fc800000001ff */
[----:B------:R-:W-:Y:S01]  /*45d0*/  MOV R31, R20 ;  /* 0x00000014001f7202 */ /* 0x000fe20000000f00 */
[----:B------:R-:W-:-:S07]  /*45e0*/  IMAD.MOV.U32 R21, RZ, RZ, R32 ;  /* 0x000000ffff157224 */ /* 0x000fce00078e0020 */
[----:B------:R-:W-:Y:S05]  /*45f0*/  WARPSYNC.COLLECTIVE R28, `(.L_x_2108) ;  /* 0x000000001c087348 */ /* 0x000fea0003c00000 */
[----:B------:R0:W1:Y:S02]  /*4600*/  SHFL.BFLY P2, R32, R31, R30, R29 ;  /* 0x0c00001e1f207389 */ /* 0x000064000004001d */
[----:B01----:R-:W-:Y:S01]  /*4610*/  ENDCOLLECTIVE ;  /* 0x000000000000791b */ /* 0x003fe20003800000 */
.L_x_2108:
[----:B------:R-:W-:-:S05]  /*4620*/  FADD.FTZ R21, R18, R21 ;  /* 0x0000001512157221 */ /* 0x000fca0000010000 */
[----:B------:R-:W-:Y:S01]  /*4630*/  MOV R31, R21 ;  /* 0x00000015001f7202 */ /* 0x000fe20000000f00 */
[----:B------:R-:W-:-:S07]  /*4640*/  IMAD.MOV.U32 R23, RZ, RZ, R32 ;  /* 0x000000ffff177224 */ /* 0x000fce00078e0020 */
[----:B------:R-:W-:Y:S05]  /*4650*/  WARPSYNC.COLLECTIVE R28, `(.L_x_2109) ;  /* 0x000000001c087348 */ /* 0x000fea0003c00000 */
[----:B------:R0:W1:Y:S02]  /*4660*/  SHFL.BFLY P2, R32, R31, R30, R29 ;  /* 0x0c00001e1f207389 */ /* 0x000064000004001d */
[----:B01----:R-:W-:Y:S01]  /*4670*/  ENDCOLLECTIVE ;  /* 0x000000000000791b */ /* 0x003fe20003800000 */
.L_x_2109:
[----:B------:R-:W-:Y:S01]  /*4680*/  FADD.FTZ R23, R20, R23 ;  /* 0x0000001714177221 */ /* 0x000fe20000010000 */
[----:B------:R-:W-:-:S03]  /*4690*/  HFMA2.MMA R30, -RZ, RZ, 0, 5.9604644775390625e-08 ;  /* 0x00000001ff1e7435 */ /* 0x000fc600000001ff */
[----:B------:R-:W-:Y:S01]  /*46a0*/  IMAD.MOV.U32 R31, RZ, RZ, R23 ;  /* 0x000000ffff1f7224 */ /* 0x000fe200078e0017 */
[----:B------:R-:W-:-:S07]  /*46b0*/  MOV R16, R32 ;  /* 0x0000002000107202 */ /* 0x000fce0000000f00 */
[----:B------:R-:W-:Y:S05]  /*46c0*/  WARPSYNC.COLLECTIVE R28, `(.L_x_2110) ;  /* 0x000000001c087348 */ /* 0x000fea0003c00000 */
[----:B------:R0:W1:Y:S02]  /*46d0*/  SHFL.BFLY P2, R32, R31, R30, R29 ;  /* 0x0c00001e1f207389 */ /* 0x000064000004001d */
[----:B01----:R-:W-:Y:S01]  /*46e0*/  ENDCOLLECTIVE ;  /* 0x000000000000791b */ /* 0x003fe20003800000 */
.L_x_2110:
[----:B------:R-:W-:-:S04]  /*46f0*/  FADD.FTZ R16, R21, R16 ;  /* 0x0000001015107221 */ /* 0x000fc80000010000 */
[----:B------:R-:W-:Y:S01]  /*4700*/  IMAD.MOV.U32 R31, RZ, RZ, R16 ;  /* 0x000000ffff1f7224 */ /* 0x000fe200078e0010 */
[----:B------:R-:W-:-:S07]  /*4710*/  MOV R22, R32 ;  /* 0x0000002000167202 */ /* 0x000fce0000000f00 */
[----:B------:R-:W-:Y:S05]  /*4720*/  WARPSYNC.COLLECTIVE R28, `(.L_x_2111) ;  /* 0x000000001c087348 */ /* 0x000fea0003c00000 */
[----:B------:R0:W1:Y:S02]  /*4730*/  SHFL.BFLY P2, R32, R31, R30, R29 ;  /* 0x0c00001e1f207389 */ /* 0x000064000004001d */
[----:B01----:R-:W-:Y:S01]  /*4740*/  ENDCOLLECTIVE ;  /* 0x000000000000791b */ /* 0x003fe20003800000 */
.L_x_2111:
[----:B------:R-:W-:Y:S01]  /*4750*/  FADD.FTZ R22, R23, R22 ;  /* 0x0000001617167221 */ /* 0x000fe20000010000 */
[----:B------:R-:W-:Y:S06]  /*4760*/  BRA `(.L_x_2112) ;  /* 0xffffffe800ec7947 */ /* 0x000fec000383ffff */
.L_x_2100:
        /* <DEDUP_REMOVED lines=8> */
.L_x_2114:
[----:B------:R-:W-:Y:S05]  /*47f0*/  BSYNC B1 ;  /* 0x0000000000017941 */ /* 0x000fea0003800000 */
.L_x_2113:
        /* <DEDUP_REMOVED lines=8> */
.L_x_2115:
[----:B------:R-:W-:-:S05]  /*4880*/  FADD.FTZ R23, R23, R16 ;  /* 0x0000001017177221 */ /* 0x000fca0000010000 */
[----:B------:R-:W-:Y:S01]  /*4890*/  MOV R31, R23 ;  /* 0x00000017001f7202 */ /* 0x000fe20000000f00 */
[----:B------:R-:W-:Y:S01]  /*48a0*/  IMAD.MOV.U32 R30, RZ, RZ, 0x4 ;  /* 0x00000004ff1e7424 */ /* 0x000fe200078e00ff */
[----:B------:R-:W-:-:S07]  /*48b0*/  MOV R22, R32 ;  /* 0x0000002000167202 */ /* 0x000fce0000000f00 */
[----:B------:R-:W-:Y:S05]  /*48c0*/  WARPSYNC.COLLECTIVE R28, `(.L_x_2116) ;  /* 0x000000001c087348 */ /* 0x000fea0003c00000 */
[----:B------:R0:W1:Y:S02]  /*48d0*/  SHFL.BFLY P2, R32, R31, R30, R29 ;  /* 0x0c00001e1f207389 */ /* 0x000064000004001d */
[----:B01----:R-:W-:Y:S01]  /*48e0*/  ENDCOLLECTIVE ;  /* 0x000000000000791b */ /* 0x003fe20003800000 */
.L_x_2116:
[----:B------:R-:W-:-:S05]  /*48f0*/  FADD.FTZ R22, R22, R17 ;  /* 0x0000001116167221 */ /* 0x000fca0000010000 */
[----:B------:R-:W-:Y:S02]  /*4900*/  MOV R31, R22 ;  /* 0x00000016001f7202 */ /* 0x000fe40000000f00 */
[----:B------:R-:W-:-:S07]  /*4910*/  MOV R24, R32 ;  /* 0x0000002000187202 */ /* 0x000fce0000000f00 */
[----:B------:R-:W-:Y:S05]  /*4920*/  WARPSYNC.COLLECTIVE R28, `(.L_x_2117) ;  /* 0x000000001c087348 */ /* 0x000fea0003c00000 */
[----:B------:R0:W1:Y:S02]  /*4930*/  SHFL.BFLY P2, R32, R31, R30, R29 ;  /* 0x0c00001e1f207389 */ /* 0x000064000004001d */
[----:B01----:R-:W-:Y:S01]  /*4940*/  ENDCOLLECTIVE ;  /* 0x000000000000791b */ /* 0x003fe20003800000 */
.L_x_2117:
[----:B------:R-:W-:Y:S01]  /*4950*/  FADD.FTZ R24, R23, R24 ;  /* 0x0000001817187221 */ /* 0x000fe20000010000 */
[----:B------:R-:W-:-:S04]  /*4960*/  HFMA2.MMA R30, -RZ, RZ, 0, 1.1920928955078125e-07 ;  /* 0x00000002ff1e7435 */ /* 0x000fc800000001ff */
[----:B------:R-:W-:Y:S01]  /*4970*/  MOV R31, R24 ;  /* 0x00000018001f7202 */ /* 0x000fe20000000f00 */
[----:B------:R-:W-:-:S07]  /*4980*/  IMAD.MOV.U32 R25, RZ, RZ, R32 ;  /* 0x000000ffff197224 */ /* 0x000fce00078e0020 */
[----:B------:R-:W-:Y:S05]  /*4990*/  WARPSYNC.COLLECTIVE R28, `(.L_x_2118) ;  /* 0x000000001c087348 */ /* 0x000fea0003c00000 */
[----:B------:R0:W1:Y:S02]  /*49a0*/  SHFL.BFLY P2, R32, R31, R30, R29 ;  /* 0x0c00001e1f207389 */ /* 0x000064000004001d */
[----:B01----:R-:W-:Y:S01]  /*49b0*/  ENDCOLLECTIVE ;  /* 0x000000000000791b */ /* 0x003fe20003800000 */
.L_x_2118:
[----:B------:R-:W-:-:S05]  /*49c0*/  FADD.FTZ R25, R22, R25 ;  /* 0x0000001916197221 */ /* 0x000fca0000010000 */
[----:B------:R-:W-:Y:S01]  /*49d0*/  MOV R31, R25 ;  /* 0x00000019001f7202 */ /* 0x000fe20000000f00 */
[----:B------:R-:W-:-:S07]  /*49e0*/  IMAD.MOV.U32 R27, RZ, RZ, R32 ;  /* 0x000000ffff1b7224 */ /* 0x000fce00078e0020 */
[----:B------:R-:W-:Y:S05]  /*49f0*/  WARPSYNC.COLLECTIVE R28, `(.L_x_2119) ;  /* 0x000000001c087348 */ /* 0x000fea0003c00000 */
[----:B------:R0:W1:Y:S02]  /*4a00*/  SHFL.BFLY P2, R32, R31, R30, R29 ;  /* 0x0c00001e1f207389 */ /* 0x000064000004001d */
[----:B01----:R-:W-:Y:S01]  /*4a10*/  ENDCOLLECTIVE ;  /* 0x000000000000791b */ /* 0x003fe20003800000 */
.L_x_2119:
[----:B------:R-:W-:Y:S01]  /*4a20*/  FADD.FTZ R27, R24, R27 ;  /* 0x0000001b181b7221 */ /* 0x000fe20000010000 */
[----:B------:R-:W-:-:S03]  /*4a30*/  HFMA2.MMA R30, -RZ, RZ, 0, 5.9604644775390625e-08 ;  /* 0x00000001ff1e7435 */ /* 0x000fc600000001ff */
[----:B------:R-:W-:Y:S01]  /*4a40*/  IMAD.MOV.U32 R31, RZ, RZ, R27 ;  /* 0x000000ffff1f7224 */ /* 0x000fe200078e001b */
[----:B------:R-:W-:-:S07]  /*4a50*/  MOV R16, R32 ;  /* 0x0000002000107202 */ /* 0x000fce0000000f00 */
[----:B------:R-:W-:Y:S05]  /*4a60*/  WARPSYNC.COLLECTIVE R28, `(.L_x_2120) ;  /* 0x000000001c087348 */ /* 0x000fea0003c00000 */
[----:B------:R0:W1:Y:S02]  /*4a70*/  SHFL.BFLY P2, R32, R31, R30, R29 ;  /* 0x0c00001e1f207389 */ /* 0x000064000004001d */
[----:B01----:R-:W-:Y:S01]  /*4a80*/  ENDCOLLECTIVE ;  /* 0x000000000000791b */ /* 0x003fe20003800000 */
.L_x_2120:
[----:B------:R-:W-:-:S04]  /*4a90*/  FADD.FTZ R16, R25, R16 ;  /* 0x0000001019107221 */ /* 0x000fc80000010000 */
[----:B------:R-:W-:Y:S01]  /*4aa0*/  IMAD.MOV.U32 R31, RZ, RZ, R16 ;  /* 0x000000ffff1f7224 */ /* 0x000fe200078e0010 */
[----:B------:R-:W-:-:S07]  /*4ab0*/  MOV R26, R32 ;  /* 0x00000020001a7202 */ /* 0x000fce0000000f00 */
[----:B------:R-:W-:Y:S05]  /*4ac0*/  WARPSYNC.COLLECTIVE R28, `(.L_x_2121) ;  /* 0x000000001c087348 */ /* 0x000fea0003c00000 */
[----:B------:R0:W1:Y:S02]  /*4ad0*/  SHFL.BFLY P2, R32, R31, R30, R29 ;  /* 0x0c00001e1f207389 */ /* 0x000064000004001d */
[----:B01----:R-:W-:Y:S01]  /*4ae0*/  ENDCOLLECTIVE ;  /* 0x000000000000791b */ /* 0x003fe20003800000 */
.L_x_2121:
[----:B------:R-:W-:Y:S01]  /*4af0*/  FADD.FTZ R26, R27, R26 ;  /* 0x0000001a1b1a7221 */ /* 0x000fe20000010000 */
[----:B------:R-:W-:Y:S06]  /*4b00*/  BRA `(.L_x_2122) ;  /* 0xffffffe800c07947 */ /* 0x000fec000383ffff */
.L_x_2101:
        /* <DEDUP_REMOVED lines=8> */
.L_x_2124:
[----:B------:R-:W-:Y:S05]  /*4b90*/  BSYNC B1 ;  /* 0x0000000000017941 */ /* 0x000fea0003800000 */
.L_x_2123:
        /* <DEDUP_REMOVED lines=8> */
.L_x_2125:
[----:B------:R-:W-:-:S05]  /*4c20*/  FADD.FTZ R23, R23, R16 ;  /* 0x0000001017177221 */ /* 0x000fca0000010000 */
[----:B------:R-:W-:Y:S01]  /*4c30*/  MOV R31, R23 ;  /* 0x00000017001f7202 */ /* 0x000fe20000000f00 */
[----:B------:R-:W-:Y:S01]  /*4c40*/  IMAD.MOV.U32 R30, RZ, RZ, 0x4 ;  /* 0x00000004ff1e7424 */ /* 0x000fe200078e00ff */
[----:B------:R-:W-:-:S07]  /*4c50*/  MOV R22, R32 ;  /* 0x0000002000167202 */ /* 0x000fce0000000f00 */
[----:B------:R-:W-:Y:S05]  /*4c60*/  WARPSYNC.COLLECTIVE R28, `(.L_x_2126) ;  /* 0x000000001c087348 */ /* 0x000fea0003c00000 */
[----:B------:R0:W1:Y:S02]  /*4c70*/  SHFL.BFLY P2, R32, R31, R30, R29 ;  /* 0x0c00001e1f207389 */ /* 0x000064000004001d */
[----:B01----:R-:W-:Y:S01]  /*4c80*/  ENDCOLLECTIVE ;  /* 0x000000000000791b */ /* 0x003fe20003800000 */
.L_x_2126:
[----:B------:R-:W-:-:S05]  /*4c90*/  FADD.FTZ R22, R22, R17 ;  /* 0x0000001116167221 */ /* 0x000fca0000010000 */
[----:B------:R-:W-:Y:S02]  /*4ca0*/  MOV R31, R22 ;  /* 0x00000016001f7202 */ /* 0x000fe40000000f00 */
[----:B------:R-:W-:-:S07]  /*4cb0*/  MOV R24, R32 ;  /* 0x0000002000187202 */ /* 0x000fce0000000f00 */
[----:B------:R-:W-:Y:S05]  /*4cc0*/  WARPSYNC.COLLECTIVE R28, `(.L_x_2127) ;  /* 0x000000001c087348 */ /* 0x000fea0003c00000 */
[----:B------:R0:W1:Y:S02]  /*4cd0*/  SHFL.BFLY P2, R32, R31, R30, R29 ;  /* 0x0c00001e1f207389 */ /* 0x000064000004001d */
[----:B01----:R-:W-:Y:S01]  /*4ce0*/  ENDCOLLECTIVE ;  /* 0x000000000000791b */ /* 0x003fe20003800000 */
.L_x_2127:
[----:B------:R-:W-:Y:S01]  /*4cf0*/  FADD.FTZ R24, R23, R24 ;  /* 0x0000001817187221 */ /* 0x000fe20000010000 */
[----:B------:R-:W-:-:S04]  /*4d00*/  HFMA2.MMA R30, -RZ, RZ, 0, 1.1920928955078125e-07 ;  /* 0x00000002ff1e7435 */ /* 0x000fc800000001ff */
[----:B------:R-:W-:Y:S01]  /*4d10*/  MOV R31, R24 ;  /* 0x00000018001f7202 */ /* 0x000fe20000000f00 */
[----:B------:R-:W-:-:S07]  /*4d20*/  IMAD.MOV.U32 R25, RZ, RZ, R32 ;  /* 0x000000ffff197224 */ /* 0x000fce00078e0020 */
[----:B------:R-:W-:Y:S05]  /*4d30*/  WARPSYNC.COLLECTIVE R28, `(.L_x_2128) ;  /* 0x000000001c087348 */ /* 0x000fea0003c00000 */
[----:B------:R0:W1:Y:S02]  /*4d40*/  SHFL.BFLY P2, R32, R31, R30, R29 ;  /* 0x0c00001e1f207389 */ /* 0x000064000004001d */
[----:B01----:R-:W-:Y:S01]  /*4d50*/  ENDCOLLECTIVE ;  /* 0x000000000000791b */ /* 0x003fe20003800000 */
.L_x_2128:
[----:B------:R-:W-:-:S05]  /*4d60*/  FADD.FTZ R25, R22, R25 ;  /* 0x0000001916197221 */ /* 0x000fca0000010000 */
[----:B------:R-:W-:Y:S01]  /*4d70*/  MOV R31, R25 ;  /* 0x00000019001f7202 */ /* 0x000fe20000000f00 */
[----:B------:R-:W-:-:S07]  /*4d80*/  IMAD.MOV.U32 R27, RZ, RZ, R32 ;  /* 0x000000ffff1b7224 */ /* 0x000fce00078e0020 */
[----:B------:R-:W-:Y:S05]  /*4d90*/  WARPSYNC.COLLECTIVE R28, `(.L_x_2129) ;  /* 0x000000001c087348 */ /* 0x000fea0003c00000 */
[----:B------:R0:W1:Y:S02]  /*4da0*/  SHFL.BFLY P2, R32, R31, R30, R29 ;  /* 0x0c00001e1f207389 */ /* 0x000064000004001d */
[----:B01----:R-:W-:Y:S01]  /*4db0*/  ENDCOLLECTIVE ;  /* 0x000000000000791b */ /* 0x003fe20003800000 */
.L_x_2129:
[----:B------:R-:W-:Y:S01]  /*4dc0*/  FADD.FTZ R27, R24, R27 ;  /* 0x0000001b181b7221 */ /* 0x000fe20000010000 */
[----:B------:R-:W-:-:S03]  /*4dd0*/  HFMA2.MMA R30, -RZ, RZ, 0, 5.9604644775390625e-08 ;  /* 0x00000001ff1e7435 */ /* 0x000fc600000001ff */
[----:B------:R-:W-:Y:S01]  /*4de0*/  IMAD.MOV.U32 R31, RZ, RZ, R27 ;  /* 0x000000ffff1f7224 */ /* 0x000fe200078e001b */
[----:B------:R-:W-:-:S07]  /*4df0*/  MOV R16, R32 ;  /* 0x0000002000107202 */ /* 0x000fce0000000f00 */
[----:B------:R-:W-:Y:S05]  /*4e00*/  WARPSYNC.COLLECTIVE R28, `(.L_x_2130) ;  /* 0x000000001c087348 */ /* 0x000fea0003c00000 */
[----:B------:R0:W1:Y:S02]  /*4e10*/  SHFL.BFLY P2, R32, R31, R30, R29 ;  /* 0x0c00001e1f207389 */ /* 0x000064000004001d */
[----:B01----:R-:W-:Y:S01]  /*4e20*/  ENDCOLLECTIVE ;  /* 0x000000000000791b */ /* 0x003fe20003800000 */
.L_x_2130:
[----:B------:R-:W-:-:S04]  /*4e30*/  FADD.FTZ R16, R25, R16 ;  /* 0x0000001019107221 */ /* 0x000fc80000010000 */
[----:B------:R-:W-:Y:S01]  /*4e40*/  IMAD.MOV.U32 R31, RZ, RZ, R16 ;  /* 0x000000ffff1f7224 */ /* 0x000fe200078e0010 */
[----:B------:R-:W-:-:S07]  /*4e50*/  MOV R26, R32 ;  /* 0x00000020001a7202 */ /* 0x000fce0000000f00 */
[----:B------:R-:W-:Y:S05]  /*4e60*/  WARPSYNC.COLLECTIVE R28, `(.L_x_2131) ;  /* 0x000000001c087348 */ /* 0x000fea0003c00000 */
[----:B------:R0:W1:Y:S02]  /*4e70*/  SHFL.BFLY P2, R32, R31, R30, R29 ;  /* 0x0c00001e1f207389 */ /* 0x000064000004001d */
[----:B01----:R-:W-:Y:S01]  /*4e80*/  ENDCOLLECTIVE ;  /* 0x000000000000791b */ /* 0x003fe20003800000 */
.L_x_2131:
[----:B------:R-:W-:Y:S01]  /*4e90*/  FADD.FTZ R26, R27, R26 ;  /* 0x0000001a1b1a7221 */ /* 0x000fe20000010000 */
[----:B------:R-:W-:Y:S06]  /*4ea0*/  BRA `(.L_x_2132) ;  /* 0xffffffe8007c7947 */ /* 0x000fec000383ffff */
.L_x_2102:
        /* <DEDUP_REMOVED lines=8> */
.L_x_2134:
[----:B------:R-:W-:Y:S05]  /*4f30*/  BSYNC B0 ;  /* 0x0000000000007941 */ /* 0x000fea0003800000 */
.L_x_2133:
        /* <DEDUP_REMOVED lines=11> */
.L_x_2135:
        /* <DEDUP_REMOVED lines=16> */
.L_x_2136:
[----:B------:R-:W-:Y:S02]  /*50f0*/  MOV R31, R18 ;  /* 0x00000012001f7202 */ /* 0x000fe40000000f00 */
[----:B------:R-:W-:-:S07]  /*5100*/  MOV R20, R32 ;  /* 0x0000002000147202 */ /* 0x000fce0000000f00 */
[----:B------:R-:W-:Y:S05]  /*5110*/  WARPSYNC.COLLECTIVE R28, `(.L_x_2137) ;  /* 0x000000001c087348 */ /* 0x000fea0003c00000 */
[----:B------:R0:W1:Y:S02]  /*5120*/  SHFL.BFLY P2, R32, R31, R30, R29 ;  /* 0x0c00001e1f207389 */ /* 0x000064000004001d */
[----:B01----:R-:W-:Y:S01]  /*5130*/  ENDCOLLECTIVE ;  /* 0x000000000000791b */ /* 0x003fe20003800000 */
.L_x_2137:
        /* <DEDUP_REMOVED lines=12> */
.L_x_2138:
[----:B------:R-:W-:Y:S02]  /*5200*/  MOV R31, R17 ;  /* 0x00000011001f7202 */ /* 0x000fe40000000f00 */
[----:B------:R-:W-:-:S07]  /*5210*/  MOV R19, R32 ;  /* 0x0000002000137202 */ /* 0x000fce0000000f00 */
[----:B------:R-:W-:Y:S05]  /*5220*/  WARPSYNC.COLLECTIVE R28, `(.L_x_2139) ;  /* 0x000000001c087348 */ /* 0x000fea0003c00000 */
[----:B------:R0:W1:Y:S02]  /*5230*/  SHFL.BFLY P2, R32, R31, R30, R29 ;  /* 0x0c00001e1f207389 */ /* 0x000064000004001d */
[----:B01----:R-:W-:Y:S01]  /*5240*/  ENDCOLLECTIVE ;  /* 0x000000000000791b */ /* 0x003fe20003800000 */
.L_x_2139:
[----:B------:R-:W-:Y:S01]  /*5250*/  FADD.FTZ R19, R20, R19 ;  /* 0x0000001314137221 */ /* 0x000fe20000010000 */
[----:B------:R-:W-:-:S04]  /*5260*/  HFMA2.MMA R30, -RZ, RZ, 0, 5.9604644775390625e-08 ;  /* 0x00000001ff1e7435 */ /* 0x000fc800000001ff */
[----:B------:R-:W-:Y:S01]  /*5270*/  MOV R31, R19 ;  /* 0x00000013001f7202 */ /* 0x000fe20000000f00 */
[----:B------:R-:W-:-:S07]  /*5280*/  FADD.FTZ R18, R17, R32 ;  /* 0x0000002011127221 */ /* 0x000fce0000010000 */
[----:B------:R-:W-:Y:S05]  /*5290*/  WARPSYNC.COLLECTIVE R28, `(.L_x_2140) ;  /* 0x000000001c087348 */ /* 0x000fea0003c00000 */
[----:B------:R0:W1:Y:S02]  /*52a0*/  SHFL.BFLY P2, R32, R31, R30, R29 ;  /* 0x0c00001e1f207389 */ /* 0x000064000004001d */
[----:B01----:R-:W-:Y:S01]  /*52b0*/  ENDCOLLECTIVE ;  /* 0x000000000000791b */ /* 0x003fe20003800000 */
.L_x_2140:
[----:B------:R-:W-:Y:S01]  /*52c0*/  MOV R31, R18 ;  /* 0x00000012001f7202 */ /* 0x000fe20000000f00 */
[----:B------:R-:W-:-:S07]  /*52d0*/  IMAD.MOV.U32 R20, RZ, RZ, R32 ;  /* 0x000000ffff147224 */ /* 0x000fce00078e0020 */
[----:B------:R-:W-:Y:S05]  /*52e0*/  WARPSYNC.COLLECTIVE R28, `(.L_x_2141) ;  /* 0x000000001c087348 */ /* 0x000fea0003c00000 */
[----:B------:R0:W1:Y:S02]  /*52f0*/  SHFL.BFLY P2, R32, R31, R30, R29 ;  /* 0x0c00001e1f207389 */ /* 0x000064000004001d */
[----:B01----:R-:W-:Y:S01]  /*5300*/  ENDCOLLECTIVE ;  /* 0x000000000000791b */ /* 0x003fe20003800000 */
.L_x_2141:
[----:B------:R-:W-:Y:S01]  /*5310*/  FADD.FTZ R19, R19, R20 ;  /* 0x0000001413137221 */ /* 0x000fe20000010000 */
[----:B------:R-:W-:Y:S01]  /*5320*/  HFMA2.MMA R30, -RZ, RZ, 0, 4.76837158203125e-07 ;  /* 0x00000008ff1e7435 */ /* 0x000fe200000001ff */
[----:B------:R-:W-:Y:S01]  /*5330*/  IMAD.MOV.U32 R31, RZ, RZ, R34 ;  /* 0x000000ffff1f7224 */ /* 0x000fe200078e0022 */
[----:B------:R-:W-:-:S09]  /*5340*/  MOV R17, R32 ;  /* 0x0000002000117202 */ /* 0x000fd20000000f00 */
[----:B------:R-:W-:Y:S05]  /*5350*/  WARPSYNC.COLLECTIVE R28, `(.L_x_2142) ;  /* 0x000000001c087348 */ /* 0x000fea0003c00000 */
[----:B------:R0:W1:Y:S02]  /*5360*/  SHFL.BFLY P2, R32, R31, R30, R29 ;  /* 0x0c00001e1f207389 */ /* 0x000064000004001d */
[----:B01----:R-:W-:Y:S01]  /*5370*/  ENDCOLLECTIVE ;  /* 0x000000000000791b */ /* 0x003fe20003800000 */
.L_x_2142:
[----:B------:R-:W-:Y:S01]  /*5380*/  FADD.FTZ R46, R18, R17 ;  /* 0x00000011122e7221 */ /* 0x000fe20000010000 */
[----:B------:R-:W-:Y:S01]  /*5390*/  IMAD.MOV.U32 R31, RZ, RZ, R36 ;  /* 0x000000ffff1f7224 */ /* 0x000fe200078e0024 */
[----:B------:R-:W-:-:S07]  /*53a0*/  MOV R33, R32 ;  /* 0x0000002000217202 */ /* 0x000fce0000000f00 */
[----:B------:R-:W-:Y:S05]  /*53b0*/  WARPSYNC.COLLECTIVE R28, `(.L_x_2143) ;  /* 0x000000001c087348 */ /* 0x000fea0003c00000 */
[----:B------:R0:W1:Y:S02]  /*53c0*/  SHFL.BFLY P2, R32, R31, R30, R29 ;  /* 0x0c00001e1f207389 */ /* 0x000064000004001d */
[----:B01----:R-:W-:Y:S01]  /*53d0*/  ENDCOLLECTIVE ;  /* 0x000000000000791b */ /* 0x003fe20003800000 */
.L_x_2143:
[----:B------:R-:W-:Y:S01]  /*53e0*/  FADD.FTZ R33, R33, R34 ;  /* 0x0000002221217221 */ /* 0x000fe20000010000 */
[----:B------:R-:W-:-:S03]  /*53f0*/  HFMA2.MMA R30, -RZ, RZ, 0, 2.384185791015625e-07 ;  /* 0x00000004ff1e7435 */ /* 0x000fc600000001ff */
[----:B------:R-:W-:Y:S01]  /*5400*/  IMAD.MOV.U32 R31, RZ, RZ, R33 ;  /* 0x000000ffff1f7224 */ /* 0x000fe200078e0021 */
[----:B------:R-:W-:-:S07]  /*5410*/  MOV R35, R32 ;  /* 0x0000002000237202 */ /* 0x000fce0000000f00 */
[----:B------:R-:W-:Y:S05]  /*5420*/  WARPSYNC.COLLECTIVE R28, `(.L_x_2144) ;  /* 0x000000001c087348 */ /* 0x000fea0003c00000 */
[----:B------:R0:W1:Y:S02]  /*5430*/  SHFL.BFLY P2, R32, R31, R30, R29 ;  /* 0x0c00001e1f207389 */ /* 0x000064000004001d */
[----:B01----:R-:W-:Y:S01]  /*5440*/  ENDCOLLECTIVE ;  /* 0x000000000000791b */ /* 0x003fe20003800000 */
.L_x_2144:
[----:B------:R-:W-:-:S04]  /*5450*/  FADD.FTZ R35, R35, R36 ;  /* 0x0000002423237221 */ /* 0x000fc80000010000 */
[----:B------:R-:W-:Y:S01]  /*5460*/  IMAD.MOV.U32 R31, RZ, RZ, R35 ;  /* 0x000000ffff1f7224 */ /* 0x000fe200078e0023 */
[----:B------:R-:W-:-:S07]  /*5470*/  MOV R22, R32 ;  /* 0x0000002000167202 */ /* 0x000fce0000000f00 */
[----:B------:R-:W-:Y:S05]  /*5480*/  WARPSYNC.COLLECTIVE R28, `(.L_x_2145) ;  /* 0x000000001c087348 */ /* 0x000fea0003c00000 */
[----:B------:R0:W1:Y:S02]  /*5490*/  SHFL.BFLY P2, R32, R31, R30, R29 ;  /* 0x0c00001e1f207389 */ /* 0x000064000004001d */
[----:B01----:R-:W-:Y:S01]  /*54a0*/  ENDCOLLECTIVE ;  /* 0x000000000000791b */ /* 0x003fe20003800000 */
.L_x_2145:
        /* <DEDUP_REMOVED lines=10> */
.L_x_2146:
        /* <DEDUP_REMOVED lines=8> */
.L_x_2147:
        /* <DEDUP_REMOVED lines=9> */
.L_x_2148:
[----:B------:R-:W-:Y:S01]  /*5660*/  FADD.FTZ R38, R38, R21 ;  /* 0x0000001526267221 */ /* 0x000fe20000010000 */
[----:B------:R-:W-:-:S04]  /*5670*/  HFMA2.MMA R21, -RZ, RZ, 0, 0 ;  /* 0x00000000ff157435 */ /* 0x000fc800000001ff */
[----:B------:R-:W-:Y:S01]  /*5680*/  MOV R31, R38 ;  /* 0x00000026001f7202 */ /* 0x000fe20000000f00 */
[----:B------:R-:W-:-:S07]  /*5690*/  IMAD.MOV.U32 R36, RZ, RZ, R32 ;  /* 0x000000ffff247224 */ /* 0x000fce00078e0020 */
[----:B------:R-:W-:Y:S05]  /*56a0*/  WARPSYNC.COLLECTIVE R28, `(.L_x_2149) ;  /* 0x000000001c087348 */ /* 0x000fea0003c00000 */
[----:B------:R0:W1:Y:S02]  /*56b0*/  SHFL.BFLY P2, R32, R31, R30, R29 ;  /* 0x0c00001e1f207389 */ /* 0x000064000004001d */
[----:B01----:R-:W-:Y:S01]  /*56c0*/  ENDCOLLECTIVE ;  /* 0x000000000000791b */ /* 0x003fe20003800000 */
.L_x_2149:
[----:B------:R-:W-:Y:S01]  /*56d0*/  FADD.FTZ R36, R37, R36 ;  /* 0x0000002425247221 */ /* 0x000fe20000010000 */
[----:B------:R-:W-:Y:S01]  /*56e0*/  HFMA2.MMA R30, -RZ, RZ, 0, 4.76837158203125e-07 ;  /* 0x00000008ff1e7435 */ /* 0x000fe200000001ff */
[----:B------:R-:W-:Y:S01]  /*56f0*/  IMAD.MOV.U32 R31, RZ, RZ, R26 ;  /* 0x000000ffff1f7224 */ /* 0x000fe200078e001a */
[----:B------:R-:W-:-:S09]  /*5700*/  MOV R35, R32 ;  /* 0x0000002000237202 */ /* 0x000fd20000000f00 */
[----:B------:R-:W-:Y:S05]  /*5710*/  WARPSYNC.COLLECTIVE R28, `(.L_x_2150) ;  /* 0x000000001c087348 */ /* 0x000fea0003c00000 */
[----:B------:R0:W1:Y:S02]  /*5720*/  SHFL.BFLY P2, R32, R31, R30, R29 ;  /* 0x0c00001e1f207389 */ /* 0x000064000004001d */
[----:B01----:R-:W-:Y:S01]  /*5730*/  ENDCOLLECTIVE ;  /* 0x000000000000791b */ /* 0x003fe20003800000 */
.L_x_2150:
[----:B------:R-:W-:Y:S01]  /*5740*/  FADD.FTZ R35, R38, R35 ;  /* 0x0000002326237221 */ /* 0x000fe20000010000 */
[----:B------:R-:W-:Y:S01]  /*5750*/  IMAD.MOV.U32 R31, RZ, RZ, R25 ;  /* 0x000000ffff1f7224 */ /* 0x000fe200078e0019 */
[----:B------:R-:W-:-:S07]  /*5760*/  MOV R27, R32 ;  /* 0x00000020001b7202 */ /* 0x000fce0000000f00 */
[----:B------:R-:W-:Y:S05]  /*5770*/  WARPSYNC.COLLECTIVE R28, `(.L_x_2151) ;  /* 0x000000001c087348 */ /* 0x000fea0003c00000 */
[----:B------:R0:W1:Y:S02]  /*5780*/  SHFL.BFLY P2, R32, R31, R30, R29 ;  /* 0x0c00001e1f207389 */ /* 0x000064000004001d */
[----:B01----:R-:W-:Y:S01]  /*5790*/  ENDCOLLECTIVE ;  /* 0x000000000000791b */ /* 0x003fe20003800000 */
.L_x_2151:
        /* <DEDUP_REMOVED lines=8> */
.L_x_2152:
        /* <DEDUP_REMOVED lines=8> */
.L_x_2153:
        /* <DEDUP_REMOVED lines=10> */
.L_x_2154:
[----:B------:R0:W1:Y:S04]  /*5940*/  @!P0 LDS R24, [R41] ;  /* 0x0000000029188984 */ /* 0x0000680000000800 */
[----:B------:R0:W2:Y:S01]  /*5950*/  @!P0 LDS R22, [R41+0x500] ;  /* 0x0005000029168984 */ /* 0x0000a20000000800 */
[----:B------:R-:W-:Y:S01]  /*5960*/  MOV R31, R39 ;  /* 0x00000027001f7202 */ /* 0x000fe20000000f00 */
[----:B------:R-:W-:-:S07]  /*5970*/  IMAD.MOV.U32 R25, RZ, RZ, R32 ;  /* 0x000000ffff197224 */ /* 0x000fce00078e0020 */
[----:B012---:R-:W-:Y:S05]  /*5980*/  WARPSYNC.COLLECTIVE R28, `(.L_x_2155) ;  /* 0x000000001c087348 */ /* 0x007fea0003c00000 */
[----:B------:R3:W4:Y:S02]  /*5990*/  SHFL.BFLY P2, R32, R31, R30, R29 ;  /* 0x0c00001e1f207389 */ /* 0x000724000004001d */
[----:B01234-:R-:W-:Y:S01]  /*59a0*/  ENDCOLLECTIVE ;  /* 0x000000000000791b */ /* 0x01ffe20003800000 */
.L_x_2155:
        /* <DEDUP_REMOVED lines=9> */
.L_x_2156:
        /* <DEDUP_REMOVED lines=10> */
.L_x_2157:
        /* <DEDUP_REMOVED lines=9> */
.L_x_2158:
[----:B------:R-:W-:Y:S01]  /*5b70*/  FADD.FTZ R39, R39, R42 ;  /* 0x0000002a27277221 */ /* 0x000fe20000010000 */
[----:B------:R-:W-:Y:S01]  /*5b80*/  IMAD.MOV.U32 R31, RZ, RZ, R21 ;  /* 0x000000ffff1f7224 */ /* 0x000fe200078e0015 */
[----:B------:R-:W-:-:S07]  /*5b90*/  MOV R44, R32 ;  /* 0x00000020002c7202 */ /* 0x000fce0000000f00 */
[----:B------:R-:W-:Y:S05]  /*5ba0*/  WARPSYNC.COLLECTIVE R28, `(.L_x_2159) ;  /* 0x000000001c087348 */ /* 0x000fea0003c00000 */
[----:B------:R0:W1:Y:S02]  /*5bb0*/  SHFL.BFLY P2, R32, R31, R30, R29 ;  /* 0x0c00001e1f207389 */ /* 0x000064000004001d */
[----:B01----:R-:W-:Y:S01]  /*5bc0*/  ENDCOLLECTIVE ;  /* 0x000000000000791b */ /* 0x003fe20003800000 */
.L_x_2159:
[----:B------:R-:W-:-:S05]  /*5bd0*/  FADD.FTZ R44, R44, R23 ;  /* 0x000000172c2c7221 */ /* 0x000fca0000010000 */
[----:B------:R-:W-:Y:S01]  /*5be0*/  MOV R31, R44 ;  /* 0x0000002c001f7202 */ /* 0x000fe20000000f00 */
[----:B------:R-:W-:Y:S01]  /*5bf0*/  IMAD.MOV.U32 R30, RZ, RZ, 0x4 ;  /* 0x00000004ff1e7424 */ /* 0x000fe200078e00ff */
[----:B------:R-:W-:-:S07]  /*5c00*/  MOV R24, R32 ;  /* 0x0000002000187202 */ /* 0x000fce0000000f00 */
[----:B------:R-:W-:Y:S05]  /*5c10*/  WARPSYNC.COLLECTIVE R28, `(.L_x_2160) ;  /* 0x000000001c087348 */ /* 0x000fea0003c00000 */
[----:B------:R0:W1:Y:S02]  /*5c20*/  SHFL.BFLY P2, R32, R31, R30, R29 ;  /* 0x0c00001e1f207389 */ /* 0x000064000004001d */
[----:B01----:R-:W-:Y:S01]  /*5c30*/  ENDCOLLECTIVE ;  /* 0x000000000000791b */ /* 0x003fe20003800000 */
.L_x_2160:
        /* <DEDUP_REMOVED lines=8> */
.L_x_2161:
        /* <DEDUP_REMOVED lines=10> */
.L_x_2162:
        /* <DEDUP_REMOVED lines=11> */
.L_x_2163:
        /* <DEDUP_REMOVED lines=17> */
.L_x_2164:
        /* <DEDUP_REMOVED lines=8> */
.L_x_2165:
[----:B------:R-:W-:Y:S01]  /*5fa0*/  FADD.FTZ R37, R44, R37 ;  /* 0x000000252c257221 */ /* 0x000fe20000010000 */
[----:B------:R-:W-:Y:S06]  /*5fb0*/  BRA `(.L_x_2166) ;  /* 0xffffffe000d47947 */ /* 0x000fec000383ffff */
.L_x_2167:
        /* <DEDUP_REMOVED lines=12> */
.L_x_3793:


//--------------------- .text._ZN13group_norm_v218gn_bwd_cuda_kernelI6__halfLi320ELi1ELi32ELi40ELi256ELb0ELb1ELi16ELi320ELi320ELi4ELb1ELi8ELb0ELb0ELNS_15WgradSyncMethodE3ENS_16CompileConditionILi900EEEEEvPT_S6_S6_PKS5_S8_S8_S8_PKfflPfPj --------------------------
	.section	.text._ZN13group_norm_v218gn_bwd_cuda_kernelI6__halfLi320ELi1ELi32ELi40ELi256ELb0ELb1ELi16ELi320ELi320ELi4ELb1ELi8ELb0ELb0ELNS_15WgradSyncMethodE3ENS_16CompileConditionILi900EEEEEvPT_S6_S6_PKS5_S8_S8_S8_PKfflPfPj,"ax",@progbits
	.align	128
        .global         _ZN13group_norm_v218gn_bwd_cuda_kernelI6__halfLi320ELi1ELi32ELi40ELi256ELb0ELb1ELi16ELi320ELi320ELi4ELb1ELi8ELb0ELb0ELNS_15WgradSyncMethodE3ENS_16CompileConditionILi900EEEEEvPT_S6_S6_PKS5_S8_S8_S8_PKfflPfPj
        .type           _ZN13group_norm_v218gn_bwd_cuda_kernelI6__halfLi320ELi1ELi32ELi40ELi256ELb0ELb1ELi16ELi320ELi320ELi4ELb1ELi8ELb0ELb0ELNS_15WgradSyncMethodE3ENS_16CompileConditionILi900EEEEEvPT_S6_S6_PKS5_S8_S8_S8_PKfflPfPj,@function
        .size           _ZN13group_norm_v218gn_bwd_cuda_kernelI6__halfLi320ELi1ELi32ELi40ELi256ELb0ELb1ELi16ELi320ELi320ELi4ELb1ELi8ELb0ELb0ELNS_15WgradSyncMethodE3ENS_16CompileConditionILi900EEEEEvPT_S6_S6_PKS5_S8_S8_S8_PKfflPfPj,(.L_x_3794 - _ZN13group_norm_v218gn_bwd_cuda_kernelI6__halfLi320ELi1ELi32ELi40ELi256ELb0ELb1ELi16ELi320ELi320ELi4ELb1ELi8ELb0ELb0ELNS_15WgradSyncMethodE3ENS_16CompileConditionILi900EEEEEvPT_S6_S6_PKS5_S8_S8_S8_PKfflPfPj)
        .other          _ZN13group_norm_v218gn_bwd_cuda_kernelI6__halfLi320ELi1ELi32ELi40ELi256ELb0ELb1ELi16ELi320ELi320ELi4ELb1ELi8ELb0ELb0ELNS_15WgradSyncMethodE3ENS_16CompileConditionILi900EEEEEvPT_S6_S6_PKS5_S8_S8_S8_PKfflPfPj,@"STO_CUDA_ENTRY STV_DEFAULT"
_ZN13group_norm_v218gn_bwd_cuda_kernelI6__halfLi320ELi1ELi32ELi40ELi256ELb0ELb1ELi16ELi320ELi320ELi4ELb1ELi8ELb0ELb0ELNS_15WgradSyncMethodE3ENS_16CompileConditionILi900EEEEEvPT_S6_S6_PKS5_S8_S8_S8_PKfflPfPj:
.text._ZN13group_norm_v218gn_bwd_cuda_kernelI6__halfLi320ELi1ELi32ELi40ELi256ELb0ELb1ELi16ELi320ELi320ELi4ELb1ELi8ELb0ELb0ELNS_15WgradSyncMethodE3ENS_16CompileConditionILi900EEEEEvPT_S6_S6_PKS5_S8_S8_S8_PKfflPfPj:
        /* <DEDUP_REMOVED lines=30> */
.L_x_2170:
[----:B------:R-:W2:Y:S04]  /*01e0*/  LD.E.STRONG.GPU R6, desc[UR8][R4.64] ;  /* 0x0000000804067980 */ /* 0x000ea8000c10f900 */
[----:B--2---:R-:W-:Y:S01]  /*01f0*/  CCTL.IVALL ;  /* 0x00000000ff00798f */ /* 0x004fe20002000000 */
[----:B------:R-:W-:Y:S05]  /*0200*/  YIELD ;  /* 0x0000000000007946 */ /* 0x000fea0003800000 */
[----:B-----5:R-:W-:-:S04]  /*0210*/  LOP3.LUT R6, R6, R3, RZ, 0x3c, !PT ;  /* 0x0000000306067212 */ /* 0x020fc800078e3cff */
[----:B------:R-:W-:-:S13]  /*0220*/  ISETP.GT.AND P0, PT, R6, -0x1, PT ;  /* 0xffffffff0600780c */ /* 0x000fda0003f04270 */
[----:B------:R-:W-:Y:S05]  /*0230*/  @P0 BRA `(.L_x_2170) ;  /* 0xfffffffc00e80947 */ /* 0x000fea000383ffff */
.L_x_2169:
[----:B------:R-:W-:Y:S05]  /*0240*/  WARPSYNC.ALL ;  /* 0x0000000000007948 */ /* 0x000fea0003800000 */
[----:B------:R-:W-:Y:S06]  /*0250*/  BAR.SYNC.DEFER_BLOCKING 0x0 ;  /* 0x0000000000007b1d */ /* 0x000fec0000010000 */
[----:B------:R-:W-:Y:S05]  /*0260*/  BRA `(.L_x_2171) ;  /* 0x0000002400a47947 */ /* 0x000fea0003800000 */
.L_x_2168:
[----:B------:R-:W0:Y:S01]  /*0270*/  S2R R6, SR_TID.X ;  /* 0x0000000000067919 */ /* 0x000e220000002100 */
[----:B------:R-:W-:Y:S02]  /*0280*/  MOV R3, 0x400 ;  /* 0x0000040000037802 */ /* 0x000fe40000000f00 */
[----:B------:R-:W-:Y:S02]  /*0290*/  CS2R R42, SRZ ;  /* 0x00000000002a7805 */ /* 0x000fe4000001ff00 */
[----:B------:R-:W-:Y:S01]  /*02a0*/  CS2R R40, SRZ ;  /* 0x0000000000287805 */ /* 0x000fe2000001ff00 */
[----:B------:R-:W1:Y:S01]  /*02b0*/  S2R R13, SR_CgaCtaId ;  /* 0x00000000000d7919 */ /* 0x000e620000008800 */
[----:B------:R-:W-:Y:S02]  /*02c0*/  CS2R R38, SRZ ;  /* 0x0000000000267805 */ /* 0x000fe4000001ff00 */
[----:B------:R-:W-:Y:S01]  /*02d0*/  CS2R R36, SRZ ;  /* 0x0000000000247805 */ /* 0x000fe2000001ff00 */
[----:B------:R-:W-:Y:S01]  /*02e0*/  UMOV UR4, URZ ;  /* 0x0000003f00047c82 */ /* 0x000fe20008000000 */
[----:B0-----:R-:W-:Y:S01]  /*02f0*/  IMAD.WIDE.U32 R8, R6, -0x33333333, RZ ;  /* 0xcccccccd06087825 */ /* 0x001fe200078e00ff */
[----:B------:R-:W-:-:S03]  /*0300*/  SHF.R.S32.HI R5, RZ, 0x1f, R6 ;  /* 0x0000001fff057819 */ /* 0x000fc60000011406 */
[----:B------:R-:W-:Y:S01]  /*0310*/  VIADD R8, R3, 0x2800 ;  /* 0x0000280003087836 */ /* 0x000fe20000000000 */
[----:B------:R-:W-:Y:S02]  /*0320*/  SHF.R.U32.HI R15, RZ, 0x6, R9 ;  /* 0x00000006ff0f7819 */ /* 0x000fe40000011609 */
[----:B------:R-:W-:Y:S02]  /*0330*/  LEA.HI R11, R5, R6, RZ, 0x2 ;  /* 0x00000006050b7211 */ /* 0x000fe400078f10ff */
[----:B------:R-:W-:Y:S01]  /*0340*/  SHF.L.U32 R3, R2, 0x4, RZ ;  /* 0x0000000402037819 */ /* 0x000fe200000006ff */
[----:B------:R-:W-:Y:S01]  /*0350*/  IMAD R9, R15, -0x50, R6 ;  /* 0xffffffb00f097824 */ /* 0x000fe200078e0206 */
[----:B-1----:R-:W-:Y:S02]  /*0360*/  LEA R8, R13, R8, 0x18 ;  /* 0x000000080d087211 */ /* 0x002fe400078ec0ff */
[----:B------:R-:W-:Y:S02]  /*0370*/  SHF.R.S32.HI R7, RZ, 0x2, R11 ;  /* 0x00000002ff077819 */ /* 0x000fe4000001140b */
[----:B------:R-:W-:Y:S01]  /*0380*/  LOP3.LUT R3, R3, 0xf0, RZ, 0xc0, !PT ;  /* 0x000000f003037812 */ /* 0x000fe200078ec0ff */
[----:B------:R-:W-:Y:S01]  /*0390*/  IMAD R10, R9, 0x28, R8 ;  /* 0x00000028090a7824 */ /* 0x000fe200078e0208 */
[----:B------:R-:W-:-:S02]  /*03a0*/  IADD3 R12, R7, 0x50, RZ ;  /* 0x00000050070c7810 */ /* 0x000fc40007ffe0ff */
[----:B------:R-:W-:Y:S01]  /*03b0*/  IADD3 R14, R7, 0xa0, RZ ;  /* 0x000000a0070e7810 */ /* 0x000fe20007ffe0ff */
[----:B------:R-:W-:Y:S01]  /*03c0*/  IMAD.IADD R3, R3, 0x1, R15 ;  /* 0x0000000103037824 */ /* 0x000fe200078e020f */
[----:B------:R-:W-:Y:S01]  /*03d0*/  IADD3 R16, R7, 0xf0, RZ ;  /* 0x000000f007107810 */ /* 0x000fe20007ffe0ff */
[----:B------:R-:W-:Y:S01]  /*03e0*/  IMAD R10, R15, 0x8, R10 ;  /* 0x000000080f0a7824 */ /* 0x000fe200078e020a */
[----:B------:R-:W-:Y:S02]  /*03f0*/  SHF.R.S32.HI R13, RZ, 0x1f, R12 ;  /* 0x0000001fff0d7819 */ /* 0x000fe4000001140c */
[----:B------:R-:W-:Y:S02]  /*0400*/  SHF.R.S32.HI R15, RZ, 0x1f, R14 ;  /* 0x0000001fff0f7819 */ /* 0x000fe4000001140e */
[----:B------:R-:W-:Y:S02]  /*0410*/  SHF.R.S32.HI R17, RZ, 0x1f, R16 ;  /* 0x0000001fff117819 */ /* 0x000fe40000011410 */
[----:B------:R-:W-:-:S02]  /*0420*/  LEA.HI R13, R13, R12, RZ, 0x2 ;  /* 0x0000000c0d0d7211 */ /* 0x000fc400078f10ff */
[----:B------:R-:W-:Y:S02]  /*0430*/  LOP3.LUT R11, R11, 0xfffffffc, RZ, 0xc0, !PT ;  /* 0xfffffffc0b0b7812 */ /* 0x000fe400078ec0ff */
[----:B------:R-:W-:Y:S02]  /*0440*/  LEA.HI R5, R5, R6, RZ, 0x4 ;  /* 0x0000000605057211 */ /* 0x000fe400078f20ff */
[----:B------:R-:W-:Y:S02]  /*0450*/  LEA.HI R15, R15, R14, RZ, 0x2 ;  /* 0x0000000e0f0f7211 */ /* 0x000fe400078f10ff */
[----:B------:R-:W-:Y:S02]  /*0460*/  LEA.HI R17, R17, R16, RZ, 0x2 ;  /* 0x0000001011117211 */ /* 0x000fe400078f10ff */
[----:B------:R-:W-:Y:S02]  /*0470*/  IADD3 R14, -R11, R6, RZ ;  /* 0x000000060b0e7210 */ /* 0x000fe40007ffe1ff */
[----:B------:R-:W-:-:S02]  /*0480*/  SHF.R.U32.HI R13, RZ, 0x2, R13 ;  /* 0x00000002ff0d7819 */ /* 0x000fc4000001160d */
[----:B------:R-:W-:Y:S02]  /*0490*/  SHF.R.U32.HI R5, RZ, 0x4, R5 ;  /* 0x00000004ff057819 */ /* 0x000fe40000011605 */
[----:B------:R-:W-:Y:S02]  /*04a0*/  SHF.R.U32.HI R15, RZ, 0x2, R15 ;  /* 0x00000002ff0f7819 */ /* 0x000fe4000001160f */
[----:B------:R-:W-:Y:S02]  /*04b0*/  SHF.R.U32.HI R17, RZ, 0x2, R17 ;  /* 0x00000002ff117819 */ /* 0x000fe40000011611 */
[C---:B------:R-:W-:Y:S02]  /*04c0*/  LOP3.LUT R12, R14.reuse, 0x3, R13, 0x78, !PT ;  /* 0x000000030e0c7812 */ /* 0x040fe400078e780d */
[C---:B------:R-:W-:Y:S02]  /*04d0*/  LOP3.LUT R11, R14.reuse, 0x3, R5, 0x78, !PT ;  /* 0x000000030e0b7812 */ /* 0x040fe400078e7805 */
[C---:B------:R-:W-:Y:S01]  /*04e0*/  LOP3.LUT R13, R14.reuse, 0x3, R15, 0x78, !PT ;  /* 0x000000030e0d7812 */ /* 0x040fe200078e780f */
[----:B------:R-:W-:Y:S01]  /*04f0*/  IMAD R15, R3, 0x500, RZ ;  /* 0x00000500030f7824 */ /* 0x000fe200078e02ff */
[----:B------:R-:W-:-:S07]  /*0500*/  LOP3.LUT R14, R14, 0x3, R17, 0x78, !PT ;  /* 0x000000030e0e7812 */ /* 0x000fce00078e7811 */
.L_x_2183:
[C---:B------:R-:W-:Y:S01]  /*0510*/  LOP3.LUT R56, R4.reuse, 0x3, RZ, 0xc0, !PT ;  /* 0x0000000304387812 */ /* 0x040fe200078ec0ff */
[----:B-1----:R-:W0:Y:S01]  /*0520*/  LDC.64 R20, c[0x0][0x238] ;  /* 0x00008e00ff147b82 */ /* 0x002e220000000a00 */
[--C-:B------:R-:W-:Y:S01]  /*0530*/  SHF.R.U64 R5, R4, 0x2, R87.reuse ;  /* 0x0000000204057819 */ /* 0x100fe20000001257 */
[----:B------:R-:W-:Y:S01]  /*0540*/  ULDC.64 UR12, c[0x0][0x248] ;  /* 0x00009200000c7ab9 */ /* 0x000fe20000000a00 */
[----:B------:R-:W-:Y:S01]  /*0550*/  SHF.R.U32.HI R22, RZ, 0x2, R87 ;  /* 0x00000002ff167819 */ /* 0x000fe20000011657 */
[----:B------:R-:W-:Y:S01]  /*0560*/  IMAD R56, R56, 0x140, RZ ;  /* 0x0000014038387824 */ /* 0x000fe200078e02ff */
[----:B------:R-:W-:Y:S01]  /*0570*/  ULDC.64 UR14, c[0x0][0x228] ;  /* 0x00008a00000e7ab9 */ /* 0x000fe20000000a00 */
[----:B------:R-:W-:-:S03]  /*0580*/  ULDC UR5, c[0x0][0x250] ;  /* 0x0000940000057ab9 */ /* 0x000fc60000000800 */
[----:B------:R-:W-:-:S04]  /*0590*/  LEA R34, R9, R56, 0x2 ;  /* 0x0000003809227211 */ /* 0x000fc800078e10ff */
[----:B------:R-:W-:Y:S01]  /*05a0*/  SHF.R.S32.HI R35, RZ, 0x1f, R34 ;  /* 0x0000001fff237819 */ /* 0x000fe20000011422 */
[----:B------:R-:W-:-:S04]  /*05b0*/  IMAD.WIDE.U32 R16, R34, -0x33333333, RZ ;  /* 0xcccccccd22107825 */ /* 0x000fc800078e00ff */
[----:B------:R-:W-:Y:S01]  /*05c0*/  IMAD.WIDE.U32 R24, R5, 0x50000, R34 ;  /* 0x0005000005187825 */ /* 0x000fe200078e0022 */
[----:B------:R-:W-:-:S03]  /*05d0*/  SHF.R.U32.HI R16, RZ, 0x5, R17 ;  /* 0x00000005ff107819 */ /* 0x000fc60000011611 */
[----:B------:R-:W-:Y:S01]  /*05e0*/  IMAD R17, R22, 0x50000, RZ ;  /* 0x0005000016117824 */ /* 0x000fe200078e02ff */
[----:B------:R-:W-:Y:S02]  /*05f0*/  LEA R3, P0, R5, R16, 0x5 ;  /* 0x0000001005037211 */ /* 0x000fe400078028ff */
[----:B------:R-:W-:Y:S02]  /*0600*/  IADD3 R18, P1, R15, R24, RZ ;  /* 0x000000180f127210 */ /* 0x000fe40007f3e0ff */
[----:B------:R-:W-:Y:S01]  /*0610*/  LEA.HI.X R22, R5, RZ, R22, 0x5, P0 ;  /* 0x000000ff05167211 */ /* 0x000fe200000f2c16 */
[----:B------:R-:W-:Y:S01]  /*0620*/  IMAD.IADD R5, R25, 0x1, R17 ;  /* 0x0000000119057824 */ /* 0x000fe200078e0211 */
[C---:B------:R-:W-:Y:S02]  /*0630*/  LEA R32, P0, R3.reuse, UR12, 0x3 ;  /* 0x0000000c03207c11 */ /* 0x040fe4000f8018ff */
[----:B------:R-:W-:Y:S02]  /*0640*/  SHF.L.U32 R17, R18, 0x1, RZ ;  /* 0x0000000112117819 */ /* 0x000fe400000006ff */
[----:B------:R-:W-:Y:S01]  /*0650*/  LEA.HI.X R33, R3, UR13, R22, 0x3, P0 ;  /* 0x0000000d03217c11 */ /* 0x000fe200080f1c16 */
[----:B------:R-:W-:Y:S01]  /*0660*/  ULDC.64 UR12, c[0x0][0x230] ;  /* 0x00008c00000c7ab9 */ /* 0x000fe20000000a00 */
[----:B------:R-:W-:-:S04]  /*0670*/  IADD3.X R3, RZ, R5, RZ, P1, !PT ;  /* 0x00000005ff037210 */ /* 0x000fc80000ffe4ff */
[----:B------:R-:W2:Y:S01]  /*0680*/  LDG.E.64.CONSTANT R32, desc[UR8][R32.64] ;  /* 0x0000000820207981 */ /* 0x000ea2000c1e9b00 */
[----:B------:R-:W-:Y:S01]  /*0690*/  SHF.L.U64.HI R18, R18, 0x1, R3 ;  /* 0x0000000112127819 */ /* 0x000fe20000010203 */
[----:B0-----:R-:W-:Y:S01]  /*06a0*/  IMAD.WIDE R34, R34, 0x2, R20 ;  /* 0x0000000222227825 */ /* 0x001fe200078e0214 */
[C---:B------:R-:W-:Y:S02]  /*06b0*/  IADD3 R60, P0, R17.reuse, UR12, RZ ;  /* 0x0000000c113c7c10 */ /* 0x040fe4000ff1e0ff */
[----:B------:R-:W-:Y:S02]  /*06c0*/  IADD3 R58, P1, R17, UR14, RZ ;  /* 0x0000000e113a7c10 */ /* 0x000fe4000ff3e0ff */
[C---:B------:R-:W-:Y:S01]  /*06d0*/  IADD3.X R61, R18.reuse, UR13, RZ, P0, !PT ;  /* 0x0000000d123d7c10 */ /* 0x040fe200087fe4ff */
[----:B------:R-:W-:Y:S01]  /*06e0*/  VIADD R3, R15, 0x1400 ;  /* 0x000014000f037836 */ /* 0x000fe20000000000 */
[----:B------:R-:W-:Y:S01]  /*06f0*/  IADD3.X R59, R18, UR15, RZ, P1, !PT ;  /* 0x0000000f123b7c10 */ /* 0x000fe20008ffe4ff */
[----:B------:R-:W3:Y:S04]  /*0700*/  LDG.E.64.CONSTANT R34, desc[UR8][R34.64] ;  /* 0x0000000822227981 */ /* 0x000ee8000c1e9b00 */
[----:B------:R-:W4:Y:S01]  /*0710*/  LDG.E.64.CONSTANT R60, desc[UR8][R60.64] ;  /* 0x000000083c3c7981 */ /* 0x000f22000c1e9b00 */
        /* <DEDUP_REMOVED lines=10> */
[----:B------:R-:W5:Y:S02]  /*07c0*/  LDG.E.64.CONSTANT R44, desc[UR8][R44.64] ;  /* 0x000000082c2c7981 */ /* 0x000f64000c1e9b00 */
[----:B------:R-:W-:Y:S02]  /*07d0*/  IADD3 R3, P0, R3, R24, RZ ;  /* 0x0000001803037210 */ /* 0x000fe40007f1e0ff */
[----:B------:R-:W5:Y:S02]  /*07e0*/  LDG.E.64.CONSTANT R46, desc[UR8][R46.64] ;  /* 0x000000082e2e7981 */ /* 0x000f64000c1e9b00 */
[----:B------:R-:W-:Y:S02]  /*07f0*/  IADD3.X R22, RZ, R5, RZ, P0, !PT ;  /* 0x00000005ff167210 */ /* 0x000fe400007fe4ff */
[C---:B------:R-:W-:Y:S02]  /*0800*/  SHF.L.U32 R21, R3.reuse, 0x1, RZ ;  /* 0x0000000103157819 */ /* 0x040fe400000006ff */
[----:B------:R-:W-:-:S02]  /*0810*/  SHF.L.U64.HI R22, R3, 0x1, R22 ;  /* 0x0000000103167819 */ /* 0x000fc40000010216 */
[C---:B------:R-:W-:Y:S02]  /*0820*/  IADD3 R48, P0, R21.reuse, UR12, RZ ;  /* 0x0000000c15307c10 */ /* 0x040fe4000ff1e0ff */
[----:B------:R-:W-:Y:S02]  /*0830*/  IADD3 R50, P1, R21, UR14, RZ ;  /* 0x0000000e15327c10 */ /* 0x000fe4000ff3e0ff */
[C---:B------:R-:W-:Y:S02]  /*0840*/  IADD3.X R49, R22.reuse, UR13, RZ, P0, !PT ;  /* 0x0000000d16317c10 */ /* 0x040fe400087fe4ff */
[----:B------:R-:W-:-:S04]  /*0850*/  IADD3.X R51, R22, UR15, RZ, P1, !PT ;  /* 0x0000000f16337c10 */ /* 0x000fc80008ffe4ff */
[----:B------:R-:W5:Y:S04]  /*0860*/  LDG.E.64.CONSTANT R48, desc[UR8][R48.64] ;  /* 0x0000000830307981 */ /* 0x000f68000c1e9b00 */
        /* <DEDUP_REMOVED lines=12> */
[----:B------:R-:W-:-:S05]  /*0930*/  IADD3 R89, P0, R4, 0x8, RZ ;  /* 0x0000000804597810 */ /* 0x000fca0007f1e0ff */
[----:B------:R-:W-:Y:S01]  /*0940*/  IMAD.X R87, RZ, RZ, R87, P0 ;  /* 0x000000ffff577224 */ /* 0x000fe200000e0657 */
[----:B------:R-:W-:-:S04]  /*0950*/  ISETP.GE.U32.AND P0, PT, R89, UR10, PT ;  /* 0x0000000a59007c0c */ /* 0x000fc8000bf06070 */
[----:B------:R-:W-:Y:S02]  /*0960*/  ISETP.GE.AND.EX P0, PT, R87, UR6, PT, P0 ;  /* 0x0000000657007c0c */ /* 0x000fe4000bf06300 */
[----:B------:R-:W-:Y:S01]  /*0970*/  ISETP.GT.U32.AND P1, PT, R6, 0x1f, PT ;  /* 0x0000001f0600780c */ /* 0x000fe20003f24070 */
        /* <DEDUP_REMOVED lines=16> */
[----:B------:R-:W-:-:S03]  /*0a80*/  HADD2.F32 R33, -RZ, R35.H0_H0 ;  /* 0x20000023ff217230 */ /* 0x000fc60000004100 */
[----:B------:R-:W-:Y:S01]  /*0a90*/  FFMA.FTZ R34, R31, R57, R30 ;  /* 0x000000391f227223 */ /* 0x000fe2000001001e */
[----:B------:R-:W-:Y:S01]  /*0aa0*/  FADD.FTZ R30, -R32, R63 ;  /* 0x0000003f201e7221 */ /* 0x000fe20000010100 */
[----:B------:R-:W-:Y:S02]  /*0ab0*/  HADD2.F32 R28, -RZ, R59.H0_H0 ;  /* 0x2000003bff1c7230 */ /* 0x000fe40000004100 */
[----:B------:R-:W-:Y:S02]  /*0ac0*/  HADD2.F32 R61, -RZ, R61.H1_H1 ;  /* 0x3000003dff3d7230 */ /* 0x000fe40000004100 */
[----:B------:R-:W-:Y:S01]  /*0ad0*/  FMUL.FTZ R65, R25, R30 ;  /* 0x0000001e19417220 */ /* 0x000fe20000410000 */
[----:B------:R-:W-:Y:S02]  /*0ae0*/  HADD2.F32 R30, -RZ, R59.H1_H1 ;  /* 0x3000003bff1e7230 */ /* 0x000fe40000004100 */
[----:B------:R-:W-:Y:S01]  /*0af0*/  FMUL.FTZ R57, R28, R33 ;  /* 0x000000211c397220 */ /* 0x000fe20000410000 */
[----:B------:R-:W-:-:S02]  /*0b00*/  HADD2.F32 R59, -RZ, R44.H0_H0 ;  /* 0x2000002cff3b7230 */ /* 0x000fc40000004100 */
[C---:B------:R-:W-:Y:S01]  /*0b10*/  FADD.FTZ R60, -R32.reuse, R61 ;  /* 0x0000003d203c7221 */ /* 0x040fe20000010100 */
[----:B------:R-:W-:Y:S02]  /*0b20*/  HADD2.F32 R35, -RZ, R35.H1_H1 ;  /* 0x30000023ff237230 */ /* 0x000fe40000004100 */
[----:B------:R-:W-:Y:S01]  /*0b30*/  FFMA.FTZ R58, R65, R57, R34 ;  /* 0x00000039413a7223 */ /* 0x000fe20000010022 */
[----:B------:R-:W-:Y:S02]  /*0b40*/  HADD2.F32 R34, -RZ, R46.H0_H0 ;  /* 0x2000002eff227230 */ /* 0x000fe40000004100 */
[----:B------:R-:W-:Y:S01]  /*0b50*/  FADD.FTZ R64, -R32, R59 ;  /* 0x0000003b20407221 */ /* 0x000fe20000010100 */
[----:B------:R-:W-:Y:S01]  /*0b60*/  FMUL.FTZ R67, R25, R60 ;  /* 0x0000003c19437220 */ /* 0x000fe20000410000 */
[----:B------:R-:W-:Y:S01]  /*0b70*/  FMUL.FTZ R57, R30, R35 ;  /* 0x000000231e397220 */ /* 0x000fe20000410000 */
[----:B------:R-:W-:Y:S02]  /*0b80*/  HADD2.F32 R59, -RZ, R44.H1_H1 ;  /* 0x3000002cff3b7230 */ /* 0x000fe40000004100 */
[----:B------:R-:W-:Y:S01]  /*0b90*/  FMUL.FTZ R44, R27, R34 ;  /* 0x000000221b2c7220 */ /* 0x000fe20000410000 */
[----:B------:R-:W-:Y:S01]  /*0ba0*/  FMUL.FTZ R64, R25, R64 ;  /* 0x0000004019407220 */ /* 0x000fe20000410000 */
[----:B------:R-:W-:Y:S01]  /*0bb0*/  FFMA.FTZ R57, R67, R57, R58 ;  /* 0x0000003943397223 */ /* 0x000fe2000001003a */
[----:B------:R-:W-:-:S02]  /*0bc0*/  HADD2.F32 R66, -RZ, R46.H1_H1 ;  /* 0x3000002eff427230 */ /* 0x000fc40000004100 */
[----:B------:R-:W-:Y:S01]  /*0bd0*/  FADD.FTZ R68, -R32, R59 ;  /* 0x0000003b20447221 */ /* 0x000fe20000010100 */
[----:B------:R-:W-:Y:S02]  /*0be0*/  HADD2.F32 R59, -RZ, R45.H0_H0 ;  /* 0x2000002dff3b7230 */ /* 0x000fe40000004100 */
[----:B------:R-:W-:Y:S01]  /*0bf0*/  FFMA.FTZ R57, R64, R44, R57 ;  /* 0x0000002c40397223 */ /* 0x000fe20000010039 */
[----:B------:R-:W-:Y:S01]  /*0c00*/  FMUL.FTZ R44, R29, R66 ;  /* 0x000000421d2c7220 */ /* 0x000fe20000410000 */
[----:B------:R-:W-:Y:S01]  /*0c10*/  FMUL.FTZ R68, R25, R68 ;  /* 0x0000004419447220 */ /* 0x000fe20000410000 */
[----:B------:R-:W-:Y:S02]  /*0c20*/  HADD2.F32 R70, -RZ, R47.H0_H0 ;  /* 0x2000002fff467230 */ /* 0x000fe40000004100 */
[----:B------:R-:W-:Y:S01]  /*0c30*/  FADD.FTZ R46, -R32, R59 ;  /* 0x0000003b202e7221 */ /* 0x000fe20000010100 */
[----:B------:R-:W-:Y:S01]  /*0c40*/  FFMA.FTZ R44, R68, R44, R57 ;  /* 0x0000002c442c7223 */ /* 0x000fe20000010039 */
[----:B------:R-:W-:-:S02]  /*0c50*/  HADD2.F32 R57, -RZ, R45.H1_H1 ;  /* 0x3000002dff397230 */ /* 0x000fc40000004100 */
[----:B------:R-:W-:Y:S01]  /*0c60*/  FMUL.FTZ R45, R33, R70 ;  /* 0x00000046212d7220 */ /* 0x000fe20000410000 */
[----:B------:R-:W-:Y:S01]  /*0c70*/  FMUL.FTZ R69, R25, R46 ;  /* 0x0000002e19457220 */ /* 0x000fe20000410000 */
[----:B------:R-:W-:Y:S02]  /*0c80*/  HADD2.F32 R72, -RZ, R47.H1_H1 ;  /* 0x3000002fff487230 */ /* 0x000fe40000004100 */
[----:B------:R-:W-:Y:S01]  /*0c90*/  FADD.FTZ R46, -R32, R57 ;  /* 0x00000039202e7221 */ /* 0x000fe20000010100 */
[----:B------:R-:W-:Y:S02]  /*0ca0*/  HADD2.F32 R47, -RZ, R48.H0_H0 ;  /* 0x20000030ff2f7230 */ /* 0x000fe40000004100 */
[----:B------:R-:W-:Y:S01]  /*0cb0*/  FFMA.FTZ R44, R69, R45, R44 ;  /* 0x0000002d452c7223 */ /* 0x000fe2000001002c */
[----:B------:R-:W-:Y:S01]  /*0cc0*/  FMUL.FTZ R45, R35, R72 ;  /* 0x00000048232d7220 */ /* 0x000fe20000410000 */
[----:B------:R-:W-:Y:S01]  /*0cd0*/  FMUL.FTZ R73, R25, R46 ;  /* 0x0000002e19497220 */ /* 0x000fe20000410000 */
[----:B------:R-:W-:-:S02]  /*0ce0*/  HADD2.F32 R71, -RZ, R50.H0_H0 ;  /* 0x20000032ff477230 */ /* 0x000fc40000004100 */
[----:B------:R-:W-:Y:S01]  /*0cf0*/  FADD.FTZ R74, -R32, R47 ;  /* 0x0000002f204a7221 */ /* 0x000fe20000010100 */
[----:B------:R-:W-:Y:S02]  /*0d00*/  FFMA.FTZ R45, R73, R45, R44 ;  /* 0x0000002d492d7223 */ /* 0x000fe4000001002c */
[----:B------:R-:W-:Y:S01]  /*0d10*/  FMUL.FTZ R44, R27, R71 ;  /* 0x000000471b2c7220 */ /* 0x000fe20000410000 */
[----:B------:R-:W-:Y:S01]  /*0d20*/  FMUL.FTZ R74, R25, R74 ;  /* 0x0000004a194a7220 */ /* 0x000fe20000410000 */
[----:B------:R-:W-:-:S03]  /*0d30*/  HADD2.F32 R47, -RZ, R48.H1_H1 ;  /* 0x30000030ff2f7230 */ /* 0x000fc60000004100 */
[----:B------:R-:W-:Y:S01]  /*0d40*/  FFMA.FTZ R44, R74, R44, R45 ;  /* 0x0000002c4a2c7223 */ /* 0x000fe2000001002d */
[----:B------:R-:W-:Y:S01]  /*0d50*/  FFMA.FTZ R45, R3, R27, RZ ;  /* 0x0000001b032d7223 */ /* 0x000fe200000100ff */
[----:B------:R-:W-:Y:S02]  /*0d60*/  HADD2.F32 R76, -RZ, R50.H1_H1 ;  /* 0x30000032ff4c7230 */ /* 0x000fe40000004100 */
[----:B------:R-:W-:Y:S01]  /*0d70*/  FADD.FTZ R46, -R32, R47 ;  /* 0x0000002f202e7221 */ /* 0x000fe20000010100 */
[----:B------:R-:W-:Y:S02]  /*0d80*/  FFMA.FTZ R45, R26, R29, R45 ;  /* 0x0000001d1a2d7223 */ /* 0x000fe4000001002d */
[----:B------:R-:W-:Y:S01]  /*0d90*/  FMUL.FTZ R47, R29, R76 ;  /* 0x0000004c1d2f7220 */ /* 0x000fe20000410000 */
[----:B------:R-:W-:Y:S01]  /*0da0*/  FMUL.FTZ R77, R25, R46 ;  /* 0x0000002e194d7220 */ /* 0x000fe20000410000 */
[----:B------:R-:W-:-:S03]  /*0db0*/  FFMA.FTZ R45, R28, R33, R45 ;  /* 0x000000211c2d7223 */ /* 0x000fc6000001002d */
[----:B------:R-:W-:Y:S01]  /*0dc0*/  FFMA.FTZ R47, R77, R47, R44 ;  /* 0x0000002f4d2f7223 */ /* 0x000fe2000001002c */
[----:B------:R-:W-:Y:S01]  /*0dd0*/  FFMA.FTZ R44, R30, R35, R45 ;  /* 0x000000231e2c7223 */ /* 0x000fe2000001002d */
[----:B------:R-:W-:-:S03]  /*0de0*/  HADD2.F32 R57, -RZ, R49.H0_H0 ;  /* 0x20000031ff397230 */ /* 0x000fc60000004100 */
[----:B------:R-:W-:Y:S01]  /*0df0*/  FFMA.FTZ R44, R27, R34, R44 ;  /* 0x000000221b2c7223 */ /* 0x000fe2000001002c */
[----:B------:R-:W-:-:S03]  /*0e00*/  HADD2.F32 R75, -RZ, R51.H0_H0 ;  /* 0x20000033ff4b7230 */ /* 0x000fc60000004100 */
[----:B------:R-:W-:Y:S01]  /*0e10*/  FFMA.FTZ R44, R29, R66, R44 ;  /* 0x000000421d2c7223 */ /* 0x000fe2000001002c */
[----:B------:R-:W-:Y:S02]  /*0e20*/  HADD2.F32 R49, -RZ, R49.H1_H1 ;  /* 0x30000031ff317230 */ /* 0x000fe40000004100 */
[C---:B------:R-:W-:Y:S01]  /*0e30*/  FADD.FTZ R82, -R32.reuse, R57 ;  /* 0x0000003920527221 */ /* 0x040fe20000010100 */
[C---:B------:R-:W-:Y:S01]  /*0e40*/  FFMA.FTZ R44, R33.reuse, R70, R44 ;  /* 0x00000046212c7223 */ /* 0x040fe2000001002c */
[----:B------:R-:W-:Y:S02]  /*0e50*/  HADD2.F32 R79, -RZ, R51.H1_H1 ;  /* 0x30000033ff4f7230 */ /* 0x000fe40000004100 */
[----:B------:R-:W-:Y:S01]  /*0e60*/  FMUL.FTZ R46, R33, R75 ;  /* 0x0000004b212e7220 */ /* 0x000fe20000410000 */
[----:B------:R-:W-:Y:S01]  /*0e70*/  FMUL.FTZ R82, R25, R82 ;  /* 0x0000005219527220 */ /* 0x000fe20000410000 */
[----:B------:R-:W-:Y:S01]  /*0e80*/  FADD.FTZ R80, -R32, R49 ;  /* 0x0000003120507221 */ /* 0x000fe20000010100 */
[C---:B------:R-:W-:Y:S01]  /*0e90*/  FFMA.FTZ R44, R35.reuse, R72, R44 ;  /* 0x00000048232c7223 */ /* 0x040fe2000001002c */
[----:B------:R-:W-:Y:S01]  /*0ea0*/  FMUL.FTZ R45, R35, R79 ;  /* 0x0000004f232d7220 */ /* 0x000fe20000410000 */
[----:B------:R-:W-:Y:S01]  /*0eb0*/  FFMA.FTZ R47, R82, R46, R47 ;  /* 0x0000002e522f7223 */ /* 0x000fe2000001002f */
[----:B------:R-:W-:Y:S01]  /*0ec0*/  FMUL.FTZ R80, R25, R80 ;  /* 0x0000005019507220 */ /* 0x000fe20000410000 */
[----:B------:R-:W-:-:S02]  /*0ed0*/  HADD2.F32 R49, -RZ, R52.H0_H0 ;  /* 0x20000034ff317230 */ /* 0x000fc40000004100 */
[----:B------:R-:W-:Y:S01]  /*0ee0*/  FFMA.FTZ R44, R27, R71, R44 ;  /* 0x000000471b2c7223 */ /* 0x000fe2000001002c */
[----:B------:R-:W-:Y:S02]  /*0ef0*/  HADD2.F32 R78, -RZ, R54.H0_H0 ;  /* 0x20000036ff4e7230 */ /* 0x000fe40000004100 */
[----:B------:R-:W-:Y:S01]  /*0f00*/  FFMA.FTZ R46, R80, R45, R47 ;  /* 0x0000002d502e7223 */ /* 0x000fe2000001002f */
[----:B------:R-:W-:Y:S02]  /*0f10*/  HADD2.F32 R47, -RZ, R52.H1_H1 ;  /* 0x30000034ff2f7230 */ /* 0x000fe40000004100 */
[----:B------:R-:W-:Y:S01]  /*0f20*/  FFMA.FTZ R44, R29, R76, R44 ;  /* 0x0000004c1d2c7223 */ /* 0x000fe2000001002c */
[C---:B------:R-:W-:Y:S01]  /*0f30*/  FADD.FTZ R48, -R32.reuse, R49 ;  /* 0x0000003120307221 */ /* 0x040fe20000010100 */
[----:B------:R-:W-:Y:S02]  /*0f40*/  HADD2.F32 R83, -RZ, R54.H1_H1 ;  /* 0x30000036ff537230 */ /* 0x000fe40000004100 */
[----:B------:R-:W-:Y:S01]  /*0f50*/  FMUL.FTZ R45, R27, R78 ;  /* 0x0000004e1b2d7220 */ /* 0x000fe20000410000 */
[----:B------:R-:W-:Y:S01]  /*0f60*/  FFMA.FTZ R44, R33, R75, R44 ;  /* 0x0000004b212c7223 */ /* 0x000fe2000001002c */
[----:B------:R-:W-:Y:S01]  /*0f70*/  FMUL.FTZ R85, R25, R48 ;  /* 0x0000003019557220 */ /* 0x000fe20000410000 */
[----:B------:R-:W-:Y:S01]  /*0f80*/  FADD.FTZ R84, -R32, R47 ;  /* 0x0000002f20547221 */ /* 0x000fe20000010100 */
[----:B------:R-:W-:-:S02]  /*0f90*/  HADD2.F32 R47, -RZ, R53.H0_H0 ;  /* 0x20000035ff2f7230 */ /* 0x000fc40000004100 */
[----:B------:R-:W-:Y:S01]  /*0fa0*/  FFMA.FTZ R44, R35, R79, R44 ;  /* 0x0000004f232c7223 */ /* 0x000fe2000001002c */
[----:B------:R-:W-:Y:S01]  /*0fb0*/  FFMA.FTZ R45, R85, R45, R46 ;  /* 0x0000002d552d7223 */ /* 0x000fe2000001002e */
[----:B------:R-:W-:Y:S01]  /*0fc0*/  FMUL.FTZ R46, R29, R83 ;  /* 0x000000531d2e7220 */ /* 0x000fe20000410000 */
[----:B------:R-:W-:Y:S01]  /*0fd0*/  FMUL.FTZ R84, R25, R84 ;  /* 0x0000005419547220 */ /* 0x000fe20000410000 */
[----:B------:R-:W-:Y:S02]  /*0fe0*/  HADD2.F32 R81, -RZ, R55.H0_H0 ;  /* 0x20000037ff517230 */ /* 0x000fe40000004100 */
[----:B------:R-:W-:Y:S01]  /*0ff0*/  FADD.FTZ R88, -R32, R47 ;  /* 0x0000002f20587221 */ /* 0x000fe20000010100 */
[----:B------:R-:W-:Y:S02]  /*1000*/  HADD2.F32 R53, -RZ, R53.H1_H1 ;  /* 0x30000035ff357230 */ /* 0x000fe40000004100 */
[----:B------:R-:W-:Y:S01]  /*1010*/  FFMA.FTZ R44, R27, R78, R44 ;  /* 0x0000004e1b2c7223 */ /* 0x000fe2000001002c */
[----:B------:R-:W-:Y:S01]  /*1020*/  FFMA.FTZ R45, R84, R46, R45 ;  /* 0x0000002e542d7223 */ /* 0x000fe2000001002d */
[----:B------:R-:W-:-:S02]  /*1030*/  HADD2.F32 R86, -RZ, R55.H1_H1 ;  /* 0x30000037ff567230 */ /* 0x000fc40000004100 */
[----:B------:R-:W-:Y:S01]  /*1040*/  FMUL.FTZ R46, R33, R81 ;  /* 0x00000051212e7220 */ /* 0x000fe20000410000 */
[----:B------:R-:W-:Y:S01]  /*1050*/  FMUL.FTZ R88, R25, R88 ;  /* 0x0000005819587220 */ /* 0x000fe20000410000 */
[----:B------:R-:W-:Y:S01]  /*1060*/  FFMA.FTZ R44, R29, R83, R44 ;  /* 0x000000531d2c7223 */ /* 0x000fe2000001002c */
[----:B------:R-:W-:Y:S02]  /*1070*/  FADD.FTZ R32, -R32, R53 ;  /* 0x0000003520207221 */ /* 0x000fe40000010100 */
[----:B------:R-:W-:Y:S01]  /*1080*/  FFMA.FTZ R45, R88, R46, R45 ;  /* 0x0000002e582d7223 */ /* 0x000fe2000001002d */
[----:B------:R-:W-:Y:S01]  /*1090*/  FMUL.FTZ R46, R35, R86 ;  /* 0x00000056232e7220 */ /* 0x000fe20000410000 */
[----:B------:R-:W-:Y:S01]  /*10a0*/  FFMA.FTZ R44, R33, R81, R44 ;  /* 0x00000051212c7223 */ /* 0x000fe2000001002c */
[----:B------:R-:W-:Y:S01]  /*10b0*/  FMUL.FTZ R32, R25, R32 ;  /* 0x0000002019207220 */ /* 0x000fe20000410000 */
[----:B------:R-:W-:Y:S01]  /*10c0*/  FADD.FTZ R39, R28, R39 ;  /* 0x000000271c277221 */ /* 0x000fe20000010000 */
        /* <DEDUP_REMOVED lines=16> */
[----:B------:R-:W-:Y:S01]  /*11d0*/  FFMA.FTZ R49, R73, R72, R36 ;  /* 0x0000004849317223 */ /* 0x000fe20000010024 */
[----:B------:R-:W-:Y:S01]  /*11e0*/  FADD.FTZ R39, R42, R81 ;  /* 0x000000512a277221 */ /* 0x000fe20000010000 */
[----:B0-----:R-:W-:Y:S01]  /*11f0*/  FADD.FTZ R44, R37, R72 ;  /* 0x00000048252c7221 */ /* 0x001fe20000010000 */
[----:B------:R-:W-:Y:S01]  /*1200*/  FADD.FTZ R37, R40, R71 ;  /* 0x0000004728257221 */ /* 0x000fe20000010000 */
[----:B------:R-:W-:Y:S01]  /*1210*/  FFMA.FTZ R45, R64, R34, R43 ;  /* 0x00000022402d7223 */ /* 0x000fe2000001002b */
[----:B------:R-:W-:Y:S01]  /*1220*/  FFMA.FTZ R40, R68, R66, R41 ;  /* 0x0000004244287223 */ /* 0x000fe20000010029 */
[----:B------:R-:W-:Y:S01]  /*1230*/  FADD.FTZ R51, R44, R79 ;  /* 0x0000004f2c337221 */ /* 0x000fe20000010000 */
[----:B------:R-:W-:Y:S01]  /*1240*/  FFMA.FTZ R47, R82, R75, R47 ;  /* 0x0000004b522f7223 */ /* 0x000fe2000001002f */
[----:B------:R-:W-:Y:S01]  /*1250*/  FFMA.FTZ R42, R74, R71, R45 ;  /* 0x000000474a2a7223 */ /* 0x000fe2000001002d */
[----:B------:R-:W-:Y:S01]  /*1260*/  FFMA.FTZ R45, R77, R76, R40 ;  /* 0x0000004c4d2d7223 */ /* 0x000fe20000010028 */
[----:B------:R-:W-:Y:S01]  /*1270*/  FFMA.FTZ R49, R80, R79, R49 ;  /* 0x0000004f50317223 */ /* 0x000fe20000010031 */
[----:B------:R-:W-:Y:S01]  /*1280*/  FADD.FTZ R43, R37, R78 ;  /* 0x0000004e252b7221 */ /* 0x000fe20000010000 */
[----:B------:R-:W-:Y:S01]  /*1290*/  CS2R R62, SRZ ;  /* 0x00000000003e7805 */ /* 0x000fe2000001ff00 */
[----:B------:R-:W-:Y:S01]  /*12a0*/  FADD.FTZ R41, R46, R83 ;  /* 0x000000532e297221 */ /* 0x000fe20000010000 */
[----:B------:R-:W-:Y:S01]  /*12b0*/  FADD.FTZ R37, R51, R86 ;  /* 0x0000005633257221 */ /* 0x000fe20000010000 */
[----:B------:R-:W-:Y:S01]  /*12c0*/  FFMA.FTZ R42, R85, R78, R42 ;  /* 0x0000004e552a7223 */ /* 0x000fe2000001002a */
[----:B------:R-:W-:Y:S01]  /*12d0*/  FFMA.FTZ R40, R84, R83, R45 ;  /* 0x0000005354287223 */ /* 0x000fe2000001002d */
[----:B------:R-:W-:Y:S01]  /*12e0*/  FFMA.FTZ R38, R88, R81, R47 ;  /* 0x0000005158267223 */ /* 0x000fe2000001002f */
[----:B------:R-:W-:Y:S01]  /*12f0*/  FFMA.FTZ R36, R32, R86, R49 ;  /* 0x0000005620247223 */ /* 0x000fe20000010031 */
[----:B------:R-:W-:Y:S06]  /*1300*/  BAR.SYNC.DEFER_BLOCKING 0x0 ;  /* 0x0000000000007b1d */ /* 0x000fec0000010000 */
[----:B------:R-:W-:Y:S05]  /*1310*/  @!P0 BRA `(.L_x_2172) ;  /* 0x0000000000b08947 */ /* 0x000fea0003800000 */
        /* <DEDUP_REMOVED lines=13> */
[----:B------:R-:W-:-:S03]  /*13f0*/  LEA R44, R6, UR5, 0x5 ;  /* 0x00000005062c7c11 */ /* 0x000fc6000f8e28ff */
[----:B------:R-:W-:Y:S01]  /*1400*/  IMAD.SHL.U32 R55, R55, 0x2, RZ ;  /* 0x0000000237377824 */ /* 0x000fe200078e00ff */
[----:B------:R-:W-:Y:S02]  /*1410*/  LEA R53, R7, UR5, 0x5 ;  /* 0x0000000507357c11 */ /* 0x000fe4000f8e28ff */
[C---:B------:R-:W-:Y:S01]  /*1420*/  IADD3 R48, R44.reuse, R45, RZ ;  /* 0x0000002d2c307210 */ /* 0x040fe20007ffe0ff */
[C---:B------:R-:W-:Y:S01]  /*1430*/  IMAD.IADD R50, R44.reuse, 0x1, R47 ;  /* 0x000000012c327824 */ /* 0x040fe200078e022f */
[C---:B------:R-:W-:Y:S02]  /*1440*/  IADD3 R52, R44.reuse, R49, RZ ;  /* 0x000000312c347210 */ /* 0x040fe40007ffe0ff */
[----:B------:R-:W-:Y:S01]  /*1450*/  IADD3 R54, R44, R51, RZ ;  /* 0x000000332c367210 */ /* 0x000fe20007ffe0ff */
[----:B------:R-:W-:Y:S01]  /*1460*/  STS.64 [R48], R42 ;  /* 0x0000002a30007388 */ /* 0x000fe20000000a00 */
[--C-:B------:R-:W-:Y:S01]  /*1470*/  IMAD R44, R11, 0x8, R53.reuse ;  /* 0x000000080b2c7824 */ /* 0x100fe200078e0235 */
[-C--:B------:R-:W-:Y:S01]  /*1480*/  LEA R46, R12, R53.reuse, 0x3 ;  /* 0x000000350c2e7211 */ /* 0x080fe200078e18ff */
[----:B------:R-:W-:Y:S01]  /*1490*/  IMAD R51, R14, 0x8, R53 ;  /* 0x000000080e337824 */ /* 0x000fe200078e0235 */
[----:B------:R-:W-:Y:S01]  /*14a0*/  STS.64 [R50], R40 ;  /* 0x0000002832007388 */ /* 0x000fe20000000a00 */
[----:B------:R-:W-:-:S03]  /*14b0*/  LEA R49, R13, R53, 0x3 ;  /* 0x000000350d317211 */ /* 0x000fc600078e18ff */
[----:B------:R0:W-:Y:S04]  /*14c0*/  STS.64 [R52], R38 ;  /* 0x0000002634007388 */ /* 0x0001e80000000a00 */
[----:B------:R-:W-:Y:S01]  /*14d0*/  STS.64 [R54], R36 ;  /* 0x0000002436007388 */ /* 0x000fe20000000a00 */
[----:B------:R-:W-:Y:S08]  /*14e0*/  BAR.SYNC.DEFER_BLOCKING 0x0 ;  /* 0x0000000000007b1d */ /* 0x000ff00000010000 */
[----:B0-----:R-:W0:Y:S01]  /*14f0*/  LDC.64 R52, c[0x0][0x260] ;  /* 0x00009800ff347b82 */ /* 0x001e220000000a00 */
        /* <DEDUP_REMOVED lines=14> */
.L_x_2172:
[----:B------:R-:W-:Y:S04]  /*15e0*/  BSSY B0, `(.L_x_2173) ;  /* 0x0000061000007945 */ /* 0x000fe80003800000 */
[----:B------:R-:W-:Y:S05]  /*15f0*/  @P1 BRA `(.L_x_2174) ;  /* 0x00000004007c1947 */ /* 0x000fea0003800000 */
        /* <DEDUP_REMOVED lines=8> */
[C---:B0-----:R-:W-:Y:S01]  /*1680*/  VIADD R50, R56.reuse, 0x14 ;  /* 0x0000001438327836 */ /* 0x041fe20000000000 */
[C---:B------:R-:W-:Y:S01]  /*1690*/  IADD3 R46, R56.reuse, 0xc, RZ ;  /* 0x0000000c382e7810 */ /* 0x040fe20007ffe0ff */
[----:B------:R-:W-:Y:S01]  /*16a0*/  VIADD R54, R56, 0x20 ;  /* 0x0000002038367836 */ /* 0x000fe20000000000 */
[----:B------:R-:W-:Y:S02]  /*16b0*/  SHF.R.S32.HI R44, RZ, 0x1f, R47 ;  /* 0x0000001fff2c7819 */ /* 0x000fe4000001142f */
[----:B------:R-:W-:Y:S02]  /*16c0*/  SHF.R.S32.HI R49, RZ, 0x1f, R46 ;  /* 0x0000001fff317819 */ /* 0x000fe4000001142e */
[----:B------:R-:W-:Y:S02]  /*16d0*/  LEA.HI R47, R44, R47, RZ, 0x2 ;  /* 0x0000002f2c2f7211 */ /* 0x000fe400078f10ff */
[----:B------:R-:W-:-:S02]  /*16e0*/  SHF.R.S32.HI R44, RZ, 0x1f, R45 ;  /* 0x0000001fff2c7819 */ /* 0x000fc4000001142d */
[----:B------:R-:W-:Y:S02]  /*16f0*/  IADD3 R48, R56, 0x10, RZ ;  /* 0x0000001038307810 */ /* 0x000fe40007ffe0ff */
[----:B------:R-:W-:Y:S02]  /*1700*/  LEA.HI R45, R44, R45, RZ, 0x2 ;  /* 0x0000002d2c2d7211 */ /* 0x000fe400078f10ff */
[----:B------:R-:W-:Y:S02]  /*1710*/  LEA.HI R44, R49, R46, RZ, 0x2 ;  /* 0x0000002e312c7211 */ /* 0x000fe400078f10ff */
[----:B------:R-:W-:Y:S02]  /*1720*/  SHF.R.S32.HI R49, RZ, 0x1f, R56 ;  /* 0x0000001fff317819 */ /* 0x000fe40000011438 */
[----:B------:R-:W-:Y:S02]  /*1730*/  SHF.R.S32.HI R51, RZ, 0x1f, R48 ;  /* 0x0000001fff337819 */ /* 0x000fe40000011430 */
[----:B------:R-:W-:-:S02]  /*1740*/  SHF.R.S32.HI R53, RZ, 0x1f, R50 ;  /* 0x0000001fff357819 */ /* 0x000fc40000011432 */
[----:B------:R-:W-:Y:S02]  /*1750*/  LEA.HI R49, R49, R56, RZ, 0x2 ;  /* 0x0000003831317211 */ /* 0x000fe400078f10ff */
[----:B------:R-:W-:Y:S02]  /*1760*/  LEA.HI R46, R51, R48, RZ, 0x2 ;  /* 0x00000030332e7211 */ /* 0x000fe400078f10ff */
[----:B------:R-:W-:Y:S02]  /*1770*/  LEA.HI R48, R53, R50, RZ, 0x2 ;  /* 0x0000003235307211 */ /* 0x000fe400078f10ff */
[C---:B------:R-:W-:Y:S02]  /*1780*/  IADD3 R50, R56.reuse, 0x18, RZ ;  /* 0x0000001838327810 */ /* 0x040fe40007ffe0ff */
[----:B------:R-:W-:Y:S02]  /*1790*/  SHF.R.S32.HI R49, RZ, 0x2, R49 ;  /* 0x00000002ff317819 */ /* 0x000fe40000011431 */
[----:B------:R-:W-:-:S02]  /*17a0*/  IADD3 R52, R56, 0x1c, RZ ;  /* 0x0000001c38347810 */ /* 0x000fc40007ffe0ff */
[----:B------:R-:W-:Y:S01]  /*17b0*/  SHF.R.S32.HI R51, RZ, 0x1f, R50 ;  /* 0x0000001fff337819 */ /* 0x000fe20000011432 */
[----:B------:R-:W-:Y:S01]  /*17c0*/  IMAD R49, R49, 0x28, R8 ;  /* 0x0000002831317824 */ /* 0x000fe200078e0208 */
[----:B------:R-:W-:Y:S02]  /*17d0*/  SHF.R.S32.HI R47, RZ, 0x2, R47 ;  /* 0x00000002ff2f7819 */ /* 0x000fe4000001142f */
[----:B------:R-:W-:Y:S02]  /*17e0*/  SHF.R.S32.HI R53, RZ, 0x1f, R52 ;  /* 0x0000001fff357819 */ /* 0x000fe40000011434 */
[----:B------:R-:W-:Y:S01]  /*17f0*/  LEA.HI R50, R51, R50, RZ, 0x2 ;  /* 0x0000003233327211 */ /* 0x000fe200078f10ff */
[----:B------:R-:W-:Y:S01]  /*1800*/  IMAD R47, R47, 0x28, R8 ;  /* 0x000000282f2f7824 */ /* 0x000fe200078e0208 */
[----:B------:R-:W-:Y:S02]  /*1810*/  IADD3 R56, R56, 0x24, RZ ;  /* 0x0000002438387810 */ /* 0x000fe40007ffe0ff */
[----:B------:R-:W-:Y:S01]  /*1820*/  SHF.R.S32.HI R51, RZ, 0x2, R45 ;  /* 0x00000002ff337819 */ /* 0x000fe2000001142d */
[----:B------:R-:W-:Y:S01]  /*1830*/  IMAD.IADD R45, R49, 0x1, R60 ;  /* 0x00000001312d7824 */ /* 0x000fe200078e023c */
[----:B------:R-:W-:-:S02]  /*1840*/  SHF.R.S32.HI R55, RZ, 0x1f, R54 ;  /* 0x0000001fff377819 */ /* 0x000fc40000011436 */
[----:B------:R-:W-:Y:S01]  /*1850*/  LEA.HI R52, R53, R52, RZ, 0x2 ;  /* 0x0000003435347211 */ /* 0x000fe200078f10ff */
[----:B------:R-:W-:Y:S01]  /*1860*/  IMAD R51, R51, 0x28, R8 ;  /* 0x0000002833337824 */ /* 0x000fe200078e0208 */
[----:B------:R-:W-:Y:S02]  /*1870*/  SHF.R.S32.HI R53, RZ, 0x1f, R56 ;  /* 0x0000001fff357819 */ /* 0x000fe40000011438 */
[----:B------:R-:W-:Y:S02]  /*1880*/  SHF.R.S32.HI R49, RZ, 0x2, R44 ;  /* 0x00000002ff317819 */ /* 0x000fe4000001142c */
[----:B------:R-:W-:Y:S01]  /*1890*/  IADD3 R47, R60, R47, RZ ;  /* 0x0000002f3c2f7210 */ /* 0x000fe20007ffe0ff */
[----:B------:R-:W0:Y:S01]  /*18a0*/  LDS.64 R44, [R45] ;  /* 0x000000002d2c7984 */ /* 0x000e220000000a00 */
[----:B------:R-:W-:Y:S02]  /*18b0*/  LEA.HI R54, R55, R54, RZ, 0x2 ;  /* 0x0000003637367211 */ /* 0x000fe400078f10ff */
[----:B------:R-:W-:Y:S01]  /*18c0*/  LEA.HI R56, R53, R56, RZ, 0x2 ;  /* 0x0000003835387211 */ /* 0x000fe200078f10ff */
[----:B------:R-:W-:Y:S01]  /*18d0*/  IMAD R53, R49, 0x28, R8 ;  /* 0x0000002831357824 */ /* 0x000fe200078e0208 */
[----:B------:R-:W-:-:S02]  /*18e0*/  SHF.R.S32.HI R55, RZ, 0x2, R46 ;  /* 0x00000002ff377819 */ /* 0x000fc4000001142e */
        /* <DEDUP_REMOVED lines=12> */
[C---:B------:R-:W-:Y:S01]  /*19b0*/  IADD3 R55, R60.reuse, R57, RZ ;  /* 0x000000393c377210 */ /* 0x040fe20007ffe0ff */
[----:B------:R-:W-:Y:S01]  /*19c0*/  IMAD.IADD R57, R60, 0x1, R59 ;  /* 0x000000013c397824 */ /* 0x000fe200078e023b */
[----:B------:R-:W-:Y:S01]  /*19d0*/  SHF.R.S32.HI R63, RZ, 0x2, R54 ;  /* 0x00000002ff3f7819 */ /* 0x000fe20000011436 */
[----:B------:R-:W4:Y:S01]  /*19e0*/  LDS.64 R52, [R53] ;  /* 0x0000000035347984 */ /* 0x000f220000000a00 */
[----:B------:R-:W-:Y:S01]  /*19f0*/  IMAD R61, R61, 0x28, R8 ;  /* 0x000000283d3d7824 */ /* 0x000fe200078e0208 */
[----:B------:R-:W-:-:S02]  /*1a00*/  SHF.R.S32.HI R59, RZ, 0x2, R56 ;  /* 0x00000002ff3b7819 */ /* 0x000fc40000011438 */
[----:B------:R-:W5:Y:S01]  /*1a10*/  LDS.64 R54, [R55] ;  /* 0x0000000037367984 */ /* 0x000f620000000a00 */
[--C-:B------:R-:W-:Y:S01]  /*1a20*/  IMAD R63, R63, 0x28, R8.reuse ;  /* 0x000000283f3f7824 */ /* 0x100fe200078e0208 */
[C---:B------:R-:W-:Y:S01]  /*1a30*/  IADD3 R58, R60.reuse, R61, RZ ;  /* 0x0000003d3c3a7210 */ /* 0x040fe20007ffe0ff */
[----:B------:R-:W-:Y:S01]  /*1a40*/  IMAD R91, R59, 0x28, R8 ;  /* 0x000000283b5b7824 */ /* 0x000fe200078e0208 */
[----:B------:R-:W5:Y:S02]  /*1a50*/  LDS.64 R56, [R57] ;  /* 0x0000000039387984 */ /* 0x000f640000000a00 */
[C---:B------:R-:W-:Y:S01]  /*1a60*/  IADD3 R61, R60.reuse, R63, RZ ;  /* 0x0000003f3c3d7210 */ /* 0x040fe20007ffe0ff */
[----:B------:R-:W-:Y:S01]  /*1a70*/  IMAD.IADD R62, R60, 0x1, R91 ;  /* 0x000000013c3e7824 */ /* 0x000fe200078e025b */
[----:B------:R-:W5:Y:S04]  /*1a80*/  LDS.64 R58, [R58] ;  /* 0x000000003a3a7984 */ /* 0x000f680000000a00 */
[----:B------:R-:W5:Y:S01]  /*1a90*/  LDS.64 R60, [R61] ;  /* 0x000000003d3c7984 */ /* 0x000f620000000a00 */
[----:B0-----:R-:W-:Y:S01]  /*1aa0*/  FADD.FTZ R91, RZ, R44 ;  /* 0x0000002cff5b7221 */ /* 0x001fe20000010000 */
[----:B------:R-:W-:-:S02]  /*1ab0*/  FADD.FTZ R44, RZ, R45 ;  /* 0x0000002dff2c7221 */ /* 0x000fc40000010000 */
[----:B------:R-:W0:Y:S01]  /*1ac0*/  LDS.64 R62, [R62] ;  /* 0x000000003e3e7984 */ /* 0x000e220000000a00 */
        /* <DEDUP_REMOVED lines=16> */
[----:B0-----:R-:W-:Y:S01]  /*1bd0*/  FADD.FTZ R62, R91, R62 ;  /* 0x0000003e5b3e7221 */ /* 0x001fe20000010000 */
[----:B------:R-:W-:-:S07]  /*1be0*/  FADD.FTZ R63, R44, R63 ;  /* 0x0000003f2c3f7221 */ /* 0x000fce0000010000 */
.L_x_2174:
[----:B------:R-:W-:Y:S05]  /*1bf0*/  BSYNC B0 ;  /* 0x0000000000007941 */ /* 0x000fea0003800000 */
.L_x_2173:
[----:B------:R-:W1:Y:S01]  /*1c00*/  SHFL.BFLY PT, R45, R62, 0x2, 0x1f ;  /* 0x0c401f003e2d7f89 */ /* 0x000e6200000e0000 */
[----:B------:R-:W-:Y:S01]  /*1c10*/  LOP3.LUT P2, RZ, R6, 0xffffffe3, RZ, 0xc0, !PT ;  /* 0xffffffe306ff7812 */ /* 0x000fe2000784c0ff */
[----:B------:R-:W-:Y:S01]  /*1c20*/  BSSY B0, `(.L_x_2175) ;  /* 0x0000015000007945 */ /* 0x000fe20003800000 */
[----:B------:R-:W-:Y:S01]  /*1c30*/  ISETP.GE.U32.AND P1, PT, R89, UR10, PT ;  /* 0x0000000a59007c0c */ /* 0x000fe2000bf26070 */
[----:B------:R-:W2:Y:S03]  /*1c40*/  SHFL.BFLY PT, R44, R63, 0x2, 0x1f ;  /* 0x0c401f003f2c7f89 */ /* 0x000ea600000e0000 */
[----:B------:R-:W-:Y:S01]  /*1c50*/  ISETP.GE.AND.EX P1, PT, R87, UR6, PT, P1 ;  /* 0x0000000657007c0c */ /* 0x000fe2000bf26310 */
        /* <DEDUP_REMOVED lines=12> */
[----:B------:R-:W-:-:S04]  /*1d20*/  LOP3.LUT R49, R51, 0xfffffff0, R2, 0xe2, !PT ;  /* 0xfffffff033317812 */ /* 0x000fc800078ee202 */
[----:B------:R-:W-:-:S05]  /*1d30*/  LEA R48, R48, R49, 0x7 ;  /* 0x0000003130307211 */ /* 0x000fca00078e38ff */
[----:B------:R-:W-:-:S04]  /*1d40*/  IMAD.SHL.U32 R49, R48, 0x2, RZ ;  /* 0x0000000230317824 */ /* 0x000fc800078e00ff */
[----:B0-----:R-:W-:-:S05]  /*1d50*/  IMAD.WIDE.U32 R46, R49, 0x4, R46 ;  /* 0x00000004312e7825 */ /* 0x001fca00078e002e */
[----:B------:R1:W-:Y:S02]  /*1d60*/  STG.E.64 desc[UR8][R46.64], R44 ;  /* 0x0000002c2e007986 */ /* 0x0003e4000c101b08 */
.L_x_2176:
[----:B------:R-:W-:Y:S05]  /*1d70*/  BSYNC B0 ;  /* 0x0000000000007941 */ /* 0x000fea0003800000 */
.L_x_2175:
[----:B------:R-:W-:Y:S05]  /*1d80*/  @P1 BRA `(.L_x_2177) ;  /* 0x0000000000541947 */ /* 0x000fea0003800000 */
[----:B------:R-:W-:Y:S01]  /*1d90*/  BAR.SYNC.DEFER_BLOCKING 0x0 ;  /* 0x0000000000007b1d */ /* 0x000fe20000010000 */
[----:B------:R-:W-:-:S13]  /*1da0*/  ISETP.NE.AND P1, PT, R6, RZ, PT ;  /* 0x000000ff0600720c */ /* 0x000fda0003f25270 */
[----:B------:R-:W-:Y:S05]  /*1db0*/  @P1 BRA `(.L_x_2178) ;  /* 0x00000000003c1947 */ /* 0x000fea0003800000 */
[----:B-1----:R-:W1:Y:S01]  /*1dc0*/  LDC.64 R44, c[0x0][0x268] ;  /* 0x00009a00ff2c7b82 */ /* 0x002e620000000a00 */
[----:B------:R-:W-:Y:S02]  /*1dd0*/  ISETP.NE.AND P1, PT, R2, RZ, PT ;  /* 0x000000ff0200720c */ /* 0x000fe40003f25270 */
[----:B------:R-:W-:-:S04]  /*1de0*/  MOV R47, 0x7ffffff1 ;  /* 0x7ffffff1002f7802 */ /* 0x000fc80000000f00 */
[----:B------:R-:W-:Y:S01]  /*1df0*/  SEL R47, R47, 0x1, !P1 ;  /* 0x000000012f2f7807 */ /* 0x000fe20004800000 */
[----:B-1----:R-:W-:Y:S01]  /*1e00*/  IMAD.WIDE.U32 R44, R0, 0x4, R44 ;  /* 0x00000004002c7825 */ /* 0x002fe200078e002c */
[----:B------:R-:W-:Y:S06]  /*1e10*/  MEMBAR.ALL.GPU ;  /* 0x0000000000007992 */ /* 0x000fec000000a000 */
[----:B------:R-:W-:-:S00]  /*1e20*/  ERRBAR ;  /* 0x00000000000079ab */ /* 0x000fc00000000000 */
[----:B------:R-:W-:Y:S06]  /*1e30*/  CGAERRBAR ;  /* 0x00000000000075ab */ /* 0x000fec0000000000 */
[----:B------:R1:W5:Y:S02]  /*1e40*/  ATOM.E.ADD.STRONG.GPU PT, R47, desc[UR8][R44.64], R47 ;  /* 0x0000002f2c2f798a */ /* 0x00036400081ee1c8 */
.L_x_2179:
[----:B------:R-:W2:Y:S04]  /*1e50*/  LD.E.STRONG.GPU R46, desc[UR8][R44.64] ;  /* 0x000000082c2e7980 */ /* 0x000ea8000c10f900 */
[----:B--2---:R-:W-:Y:S01]  /*1e60*/  CCTL.IVALL ;  /* 0x00000000ff00798f */ /* 0x004fe20002000000 */
[----:B------:R-:W-:Y:S05]  /*1e70*/  YIELD ;  /* 0x0000000000007946 */ /* 0x000fea0003800000 */
[----:B-----5:R-:W-:-:S04]  /*1e80*/  LOP3.LUT R46, R46, R47, RZ, 0x3c, !PT ;  /* 0x0000002f2e2e7212 */ /* 0x020fc800078e3cff */
[----:B------:R-:W-:-:S13]  /*1e90*/  ISETP.GT.AND P1, PT, R46, -0x1, PT ;  /* 0xffffffff2e00780c */ /* 0x000fda0003f24270 */
[----:B------:R-:W-:Y:S05]  /*1ea0*/  @P1 BRA `(.L_x_2179) ;  /* 0xfffffffc00e81947 */ /* 0x000fea000383ffff */
.L_x_2178:
[----:B------:R-:W-:Y:S05]  /*1eb0*/  WARPSYNC.ALL ;  /* 0x0000000000007948 */ /* 0x000fea0003800000 */
[----:B------:R-:W-:Y:S06]  /*1ec0*/  BAR.SYNC.DEFER_BLOCKING 0x0 ;  /* 0x0000000000007b1d */ /* 0x000fec0000010000 */
[----:B------:R-:W-:Y:S05]  /*1ed0*/  BRA `(.L_x_2180) ;  /* 0x0000000000607947 */ /* 0x000fea0003800000 */
.L_x_2177:
[----:B------:R-:W-:Y:S01]  /*1ee0*/  BAR.SYNC.DEFER_BLOCKING 0x0 ;  /* 0x0000000000007b1d */ /* 0x000fe20000010000 */
[----:B------:R-:W-:-:S13]  /*1ef0*/  ISETP.NE.AND P1, PT, R6, RZ, PT ;  /* 0x000000ff0600720c */ /* 0x000fda0003f25270 */
[----:B------:R-:W-:Y:S05]  /*1f00*/  @P1 BRA `(.L_x_2181) ;  /* 0x00000000004c1947 */ /* 0x000fea0003800000 */
[----:B-1----:R-:W1:Y:S01]  /*1f10*/  LDC.64 R44, c[0x0][0x268] ;  /* 0x00009a00ff2c7b82 */ /* 0x002e620000000a00 */
[----:B------:R-:W-:Y:S02]  /*1f20*/  SHF.R.U32.HI R47, RZ, 0x2, R0 ;  /* 0x00000002ff2f7819 */ /* 0x000fe40000011600 */
[----:B------:R-:W-:Y:S02]  /*1f30*/  LOP3.LUT R46, R0, 0x3, RZ, 0xc0, !PT ;  /* 0x00000003002e7812 */ /* 0x000fe400078ec0ff */
[----:B------:R-:W-:Y:S02]  /*1f40*/  IADD3 R47, -R47, RZ, RZ ;  /* 0x000000ff2f2f7210 */ /* 0x000fe40007ffe1ff */
[----:B------:R-:W-:Y:S02]  /*1f50*/  LOP3.LUT R49, R46, 0x8, RZ, 0xfc, !PT ;  /* 0x000000082e317812 */ /* 0x000fe400078efcff */
[----:B------:R-:W-:Y:S01]  /*1f60*/  ISETP.NE.AND P1, PT, R2, R47, PT ;  /* 0x0000002f0200720c */ /* 0x000fe20003f25270 */
[----:B------:R-:W-:-:S05]  /*1f70*/  IMAD.MOV.U32 R47, RZ, RZ, 0x7fffffe1 ;  /* 0x7fffffe1ff2f7424 */ /* 0x000fca00078e00ff */
[----:B------:R-:W-:Y:S01]  /*1f80*/  SEL R47, R47, 0x1, !P1 ;  /* 0x000000012f2f7807 */ /* 0x000fe20004800000 */
[----:B-1----:R-:W-:Y:S01]  /*1f90*/  IMAD.WIDE.U32 R44, R49, 0x4, R44 ;  /* 0x00000004312c7825 */ /* 0x002fe200078e002c */
[----:B------:R-:W-:Y:S06]  /*1fa0*/  MEMBAR.ALL.GPU ;  /* 0x0000000000007992 */ /* 0x000fec000000a000 */
[----:B------:R-:W-:-:S00]  /*1fb0*/  ERRBAR ;  /* 0x00000000000079ab */ /* 0x000fc00000000000 */
[----:B------:R-:W-:Y:S06]  /*1fc0*/  CGAERRBAR ;  /* 0x00000000000075ab */ /* 0x000fec0000000000 */
[----:B------:R1:W5:Y:S02]  /*1fd0*/  ATOM.E.ADD.STRONG.GPU PT, R47, desc[UR8][R44.64], R47 ;  /* 0x0000002f2c2f798a */ /* 0x00036400081ee1c8 */
.L_x_2182:
[----:B------:R-:W2:Y:S04]  /*1fe0*/  LD.E.STRONG.GPU R46, desc[UR8][R44.64] ;  /* 0x000000082c2e7980 */ /* 0x000ea8000c10f900 */
[----:B--2---:R-:W-:Y:S01]  /*1ff0*/  CCTL.IVALL ;  /* 0x00000000ff00798f */ /* 0x004fe20002000000 */
[----:B------:R-:W-:Y:S05]  /*2000*/  YIELD ;  /* 0x0000000000007946 */ /* 0x000fea0003800000 */
[----:B-----5:R-:W-:-:S04]  /*2010*/  LOP3.LUT R46, R46, R47, RZ, 0x3c, !PT ;  /* 0x0000002f2e2e7212 */ /* 0x020fc800078e3cff */
[----:B------:R-:W-:-:S13]  /*2020*/  ISETP.GT.AND P1, PT, R46, -0x1, PT ;  /* 0xffffffff2e00780c */ /* 0x000fda0003f24270 */
[----:B------:R-:W-:Y:S05]  /*2030*/  @P1 BRA `(.L_x_2182) ;  /* 0xfffffffc00e81947 */ /* 0x000fea000383ffff */
.L_x_2181:
[----:B------:R-:W-:Y:S05]  /*2040*/  WARPSYNC.ALL ;  /* 0x0000000000007948 */ /* 0x000fea0003800000 */
[----:B------:R-:W-:Y:S06]  /*2050*/  BAR.SYNC.DEFER_BLOCKING 0x0 ;  /* 0x0000000000007b1d */ /* 0x000fec0000010000 */
.L_x_2180:
[----:B------:R-:W-:Y:S01]  /*2060*/  ISETP.GT.U32.AND P1, PT, R6, 0x7f, PT ;  /* 0x0000007f0600780c */ /* 0x000fe20003f24070 */
[----:B------:R-:W2:Y:S01]  /*2070*/  S2UR UR7, SR_CgaCtaId ;  /* 0x00000000000779c3 */ /* 0x000ea20000008800 */
[----:B------:R-:W-:Y:S01]  /*2080*/  UMOV UR5, 0x400 ;  /* 0x0000040000057882 */ /* 0x000fe20000000000 */
[----:B------:R-:W-:Y:S01]  /*2090*/  SHF.L.U32 R4, R4, 0x3, RZ ;  /* 0x0000000304047819 */ /* 0x000fe200000006ff */
[----:B------:R-:W-:-:S09]  /*20a0*/  ULDC.64 UR12, c[0x0][0x210] ;  /* 0x00008400000c7ab9 */ /* 0x000fd20000000a00 */
[----:B-1----:R-:W1:Y:S01]  /*20b0*/  @!P1 LDC R47, c[0x0][0x10] ;  /* 0x00000400ff2f9b82 */ /* 0x002e620000000800 */
[----:B------:R-:W-:-:S07]  /*20c0*/  @!P1 LOP3.LUT R49, R6, 0xf, RZ, 0xc0, !PT ;  /* 0x0000000f06319812 */ /* 0x000fce00078ec0ff */
[----:B------:R-:W3:Y:S01]  /*20d0*/  @!P1 LDC.64 R44, c[0x0][0x260] ;  /* 0x00009800ff2c9b82 */ /* 0x000ee20000000a00 */
[----:B-1----:R-:W-:Y:S01]  /*20e0*/  @!P1 IMAD R46, R47, UR4, R0 ;  /* 0x000000042f2e9c24 */ /* 0x002fe2000f8e0200 */
[----:B------:R-:W-:-:S04]  /*20f0*/  @!P1 LOP3.LUT R47, R6, 0x7ffffff0, RZ, 0xc0, !PT ;  /* 0x7ffffff0062f9812 */ /* 0x000fc800078ec0ff */
[----:B------:R-:W-:-:S04]  /*2100*/  @!P1 LEA R46, R46, R47, 0x7 ;  /* 0x0000002f2e2e9211 */ /* 0x000fc800078e38ff */
[----:B------:R-:W-:-:S05]  /*2110*/  @!P1 IADD3 R46, R46, R49, RZ ;  /* 0x000000312e2e9210 */ /* 0x000fca0007ffe0ff */
[----:B------:R-:W-:-:S04]  /*2120*/  @!P1 IMAD.SHL.U32 R47, R46, 0x2, RZ ;  /* 0x000000022e2f9824 */ /* 0x000fc800078e00ff */
[----:B---3--:R-:W-:-:S06]  /*2130*/  @!P1 IMAD.WIDE.U32 R44, R47, 0x4, R44 ;  /* 0x000000042f2c9825 */ /* 0x008fcc00078e002c */
[----:B------:R-:W3:Y:S01]  /*2140*/  @!P1 LDG.E.64 R44, desc[UR8][R44.64] ;  /* 0x000000082c2c9981 */ /* 0x000ee2000c1e1b00 */
[----:B------:R-:W-:Y:S01]  /*2150*/  CS2R R46, SRZ ;  /* 0x00000000002e7805 */ /* 0x000fe2000001ff00 */
[----:B------:R-:W-:Y:S02]  /*2160*/  UIADD3 UR5, UR5, 0x3480, URZ ;  /* 0x0000348005057890 */ /* 0x000fe4000fffe03f */
[----:B------:R-:W-:Y:S02]  /*2170*/  ULOP3.LUT UR4, UR4, 0x1, URZ, 0x3c, !UPT ;  /* 0x0000000104047892 */ /* 0x000fe4000f8e3c3f */
[----:B--2---:R-:W-:Y:S01]  /*2180*/  ULEA UR5, UR7, UR5, 0x18 ;  /* 0x0000000507057291 */ /* 0x004fe2000f8ec03f */
[----:B---3--:R-:W-:Y:S01]  /*2190*/  @!P1 FADD.FTZ R47, RZ, R44 ;  /* 0x0000002cff2f9221 */ /* 0x008fe20000010000 */
        /* <DEDUP_REMOVED lines=10> */
[----:B------:R-:W0:Y:S01]  /*2240*/  SHFL.BFLY PT, R44, R51, 0x2, 0x1f ;  /* 0x0c401f00332c7f89 */ /* 0x000e2200000e0000 */
[----:B------:R-:W-:Y:S02]  /*2250*/  LOP3.LUT R49, R4, 0x18, RZ, 0xc0, !PT ;  /* 0x0000001804317812 */ /* 0x000fe400078ec0ff */
[----:B------:R-:W-:Y:S01]  /*2260*/  @!P1 SHF.R.U32.HI R4, RZ, 0x1, R6 ;  /* 0x00000001ff049819 */ /* 0x000fe20000011606 */
[----:B------:R-:W1:Y:S01]  /*2270*/  SHFL.BFLY PT, R45, R50, 0x2, 0x1f ;  /* 0x0c401f00322d7f89 */ /* 0x000e6200000e0000 */
[----:B------:R-:W-:Y:S02]  /*2280*/  IADD3 R16, -R49, R16, RZ ;  /* 0x0000001031107210 */ /* 0x000fe40007ffe1ff */
[----:B------:R-:W-:Y:S02]  /*2290*/  @!P1 LOP3.LUT R4, R4, 0x7ffffff8, RZ, 0xc0, !PT ;  /* 0x7ffffff804049812 */ /* 0x000fe400078ec0ff */
        /* <DEDUP_REMOVED lines=11> */
[----:B0-----:R-:W-:-:S05]  /*2350*/  IADD3 R4, P1, R17, UR12, RZ ;  /* 0x0000000c11047c10 */ /* 0x001fca000ff3e0ff */
[----:B------:R-:W0:Y:S02]  /*2360*/  LDS.64 R46, [R16] ;  /* 0x00000000102e7984 */ /* 0x000e240000000a00 */
[--C-:B0-----:R-:W-:Y:S01]  /*2370*/  FFMA.FTZ R48, R3, R27, -R46.reuse ;  /* 0x0000001b03307223 */ /* 0x101fe2000001082e */
[--C-:B------:R-:W-:Y:S01]  /*2380*/  FFMA.FTZ R26, R26, R29, -R46.reuse ;  /* 0x0000001d1a1a7223 */ /* 0x100fe2000001082e */
[--C-:B------:R-:W-:Y:S01]  /*2390*/  FFMA.FTZ R3, R27, R34, -R46.reuse ;  /* 0x000000221b037223 */ /* 0x100fe2000001082e */
[--C-:B------:R-:W-:Y:S01]  /*23a0*/  FFMA.FTZ R28, R28, R33, -R46.reuse ;  /* 0x000000211c1c7223 */ /* 0x100fe2000001082e */
[----:B------:R-:W-:Y:S01]  /*23b0*/  FFMA.FTZ R30, R30, R35, -R46 ;  /* 0x000000231e1e7223 */ /* 0x000fe2000001082e */
[-C--:B------:R-:W-:Y:S01]  /*23c0*/  FFMA.FTZ R48, R5, -R47.reuse, R48 ;  /* 0x8000002f05307223 */ /* 0x080fe20000010030 */
[----:B------:R-:W-:Y:S01]  /*23d0*/  FFMA.FTZ R26, R31, -R47, R26 ;  /* 0x8000002f1f1a7223 */ /* 0x000fe2000001001a */
[C-C-:B------:R-:W-:Y:S01]  /*23e0*/  FFMA.FTZ R71, R27.reuse, R71, -R46.reuse ;  /* 0x000000471b477223 */ /* 0x140fe2000001082e */
[--C-:B------:R-:W-:Y:S01]  /*23f0*/  FFMA.FTZ R78, R27, R78, -R46.reuse ;  /* 0x0000004e1b4e7223 */ /* 0x100fe2000001082e */
[----:B------:R-:W-:Y:S01]  /*2400*/  FFMA.FTZ R27, R29, R66, -R46 ;  /* 0x000000421d1b7223 */ /* 0x000fe2000001082e */
[-C--:B------:R-:W-:Y:S01]  /*2410*/  FFMA.FTZ R28, R65, -R47.reuse, R28 ;  /* 0x8000002f411c7223 */ /* 0x080fe2000001001c */
[-C--:B------:R-:W-:Y:S01]  /*2420*/  FFMA.FTZ R30, R67, -R47.reuse, R30 ;  /* 0x8000002f431e7223 */ /* 0x080fe2000001001e */
[-C--:B------:R-:W-:Y:S01]  /*2430*/  FFMA.FTZ R64, R64, -R47.reuse, R3 ;  /* 0x8000002f40407223 */ /* 0x080fe20000010003 */
[C---:B------:R-:W-:Y:S01]  /*2440*/  FMUL.FTZ R48, R25.reuse, R48 ;  /* 0x0000003019307220 */ /* 0x040fe20000410000 */
[----:B------:R-:W-:Y:S01]  /*2450*/  FMUL.FTZ R3, R25, R26 ;  /* 0x0000001a19037220 */ /* 0x000fe20000410000 */
[----:B------:R-:W-:Y:S01]  /*2460*/  FFMA.FTZ R68, R68, -R47, R27 ;  /* 0x8000002f44447223 */ /* 0x000fe2000001001b */
[--C-:B------:R-:W-:Y:S01]  /*2470*/  FFMA.FTZ R70, R33, R70, -R46.reuse ;  /* 0x0000004621467223 */ /* 0x100fe2000001082e */
[--C-:B------:R-:W-:Y:S01]  /*2480*/  FFMA.FTZ R72, R35, R72, -R46.reuse ;  /* 0x0000004823487223 */ /* 0x100fe2000001082e */
[C---:B------:R-:W-:Y:S01]  /*2490*/  FMUL.FTZ R28, R25.reuse, R28 ;  /* 0x0000001c191c7220 */ /* 0x040fe20000410000 */
[----:B------:R-:W-:Y:S01]  /*24a0*/  FMUL.FTZ R5, R25, R30 ;  /* 0x0000001e19057220 */ /* 0x000fe20000410000 */
[----:B------:R-:W-:Y:S01]  /*24b0*/  F2FP.F16.F32.PACK_AB R48, R3, R48 ;  /* 0x000000300330723e */ /* 0x000fe200000000ff */
[C---:B------:R-:W-:Y:S01]  /*24c0*/  FMUL.FTZ R64, R25.reuse, R64 ;  /* 0x0000004019407220 */ /* 0x040fe20000410000 */
[----:B------:R-:W-:Y:S01]  /*24d0*/  FMUL.FTZ R3, R25, R68 ;  /* 0x0000004419037220 */ /* 0x000fe20000410000 */
[--C-:B------:R-:W-:Y:S01]  /*24e0*/  FFMA.FTZ R76, R29, R76, -R46.reuse ;  /* 0x0000004c1d4c7223 */ /* 0x100fe2000001082e */
[----:B------:R-:W-:Y:S01]  /*24f0*/  FFMA.FTZ R75, R33, R75, -R46 ;  /* 0x0000004b214b7223 */ /* 0x000fe2000001082e */
[-C--:B------:R-:W-:Y:S01]  /*2500*/  FFMA.FTZ R70, R69, -R47.reuse, R70 ;  /* 0x8000002f45467223 */ /* 0x080fe20000010046 */
[----:B------:R-:W-:Y:S01]  /*2510*/  FFMA.FTZ R72, R73, -R47, R72 ;  /* 0x8000002f49487223 */ /* 0x000fe20000010048 */
[--C-:B------:R-:W-:Y:S01]  /*2520*/  FFMA.FTZ R29, R29, R83, -R46.reuse ;  /* 0x000000531d1d7223 */ /* 0x100fe2000001082e */
[--C-:B------:R-:W-:Y:S01]  /*2530*/  FFMA.FTZ R33, R33, R81, -R46.reuse ;  /* 0x0000005121217223 */ /* 0x100fe2000001082e */
[--C-:B------:R-:W-:Y:S01]  /*2540*/  FFMA.FTZ R79, R35, R79, -R46.reuse ;  /* 0x0000004f234f7223 */ /* 0x100fe2000001082e */
[----:B------:R-:W-:Y:S01]  /*2550*/  F2FP.F16.F32.PACK_AB R28, R5, R28 ;  /* 0x0000001c051c723e */ /* 0x000fe200000000ff */
[----:B------:R-:W-:Y:S01]  /*2560*/  FFMA.FTZ R35, R35, R86, -R46 ;  /* 0x0000005623237223 */ /* 0x000fe2000001082e */
[----:B------:R-:W-:Y:S01]  /*2570*/  IADD3.X R5, R18, UR13, RZ, P1, !PT ;  /* 0x0000000d12057c10 */ /* 0x000fe20008ffe4ff */
[C---:B------:R-:W-:Y:S01]  /*2580*/  FMUL.FTZ R70, R25.reuse, R70 ;  /* 0x0000004619467220 */ /* 0x040fe20000410000 */
[----:B------:R-:W-:Y:S01]  /*2590*/  PRMT R17, R48, 0x7632, R17 ;  /* 0x0000763230117816 */ /* 0x000fe20000000011 */
[----:B------:R-:W-:Y:S01]  /*25a0*/  FMUL.FTZ R27, R25, R72 ;  /* 0x00000048191b7220 */ /* 0x000fe20000410000 */
[----:B------:R-:W-:Y:S01]  /*25b0*/  IADD3 R16, P1, R19, UR12, RZ ;  /* 0x0000000c13107c10 */ /* 0x000fe2000ff3e0ff */
[-C--:B------:R-:W-:Y:S01]  /*25c0*/  FFMA.FTZ R74, R74, -R47.reuse, R71 ;  /* 0x8000002f4a4a7223 */ /* 0x080fe20000010047 */
[----:B------:R-:W-:Y:S01]  /*25d0*/  F2FP.F16.F32.PACK_AB R64, R3, R64 ;  /* 0x000000400340723e */ /* 0x000fe200000000ff */
[-C--:B------:R-:W-:Y:S01]  /*25e0*/  FFMA.FTZ R76, R77, -R47.reuse, R76 ;  /* 0x8000002f4d4c7223 */ /* 0x080fe2000001004c */
[-C--:B------:R-:W-:Y:S01]  /*25f0*/  FFMA.FTZ R82, R82, -R47.reuse, R75 ;  /* 0x8000002f52527223 */ /* 0x080fe2000001004b */
[-C--:B------:R-:W-:Y:S01]  /*2600*/  FFMA.FTZ R80, R80, -R47.reuse, R79 ;  /* 0x8000002f50507223 */ /* 0x080fe2000001004f */
[-C--:B------:R-:W-:Y:S01]  /*2610*/  FFMA.FTZ R78, R85, -R47.reuse, R78 ;  /* 0x8000002f554e7223 */ /* 0x080fe2000001004e */
[-C--:B------:R-:W-:Y:S01]  /*2620*/  FFMA.FTZ R84, R84, -R47.reuse, R29 ;  /* 0x8000002f54547223 */ /* 0x080fe2000001001d */
[-C--:B------:R-:W-:Y:S01]  /*2630*/  FFMA.FTZ R88, R88, -R47.reuse, R33 ;  /* 0x8000002f58587223 */ /* 0x080fe20000010021 */
[----:B------:R-:W-:Y:S01]  /*2640*/  FFMA.FTZ R32, R32, -R47, R35 ;  /* 0x8000002f20207223 */ /* 0x000fe20000010023 */
[----:B------:R0:W-:Y:S01]  /*2650*/  STG.E.U16 desc[UR8][R4.64+0x2], R17 ;  /* 0x0000021104007986 */ /* 0x0001e2000c101508 */
[----:B------:R-:W-:Y:S01]  /*2660*/  PRMT R3, R28, 0x7632, R3 ;  /* 0x000076321c037816 */ /* 0x000fe20000000003 */
[C---:B------:R-:W-:Y:S01]  /*2670*/  FMUL.FTZ R74, R25.reuse, R74 ;  /* 0x0000004a194a7220 */ /* 0x040fe20000410000 */
[----:B------:R-:W-:Y:S01]  /*2680*/  PRMT R19, R64, 0x7632, R19 ;  /* 0x0000763240137816 */ /* 0x000fe20000000013 */
[C---:B------:R-:W-:Y:S01]  /*2690*/  FMUL.FTZ R29, R25.reuse, R76 ;  /* 0x0000004c191d7220 */ /* 0x040fe20000410000 */
[C---:B------:R-:W-:Y:S01]  /*26a0*/  FMUL.FTZ R82, R25.reuse, R82 ;  /* 0x0000005219527220 */ /* 0x040fe20000410000 */
[C---:B------:R-:W-:Y:S01]  /*26b0*/  FMUL.FTZ R31, R25.reuse, R80 ;  /* 0x00000050191f7220 */ /* 0x040fe20000410000 */
[C---:B------:R-:W-:Y:S01]  /*26c0*/  FMUL.FTZ R78, R25.reuse, R78 ;  /* 0x0000004e194e7220 */ /* 0x040fe20000410000 */
[C---:B------:R-:W-:Y:S01]  /*26d0*/  FMUL.FTZ R33, R25.reuse, R84 ;  /* 0x0000005419217220 */ /* 0x040fe20000410000 */
[----:B------:R-:W-:Y:S01]  /*26e0*/  FMUL.FTZ R88, R25, R88 ;  /* 0x0000005819587220 */ /* 0x000fe20000410000 */
[----:B------:R-:W-:Y:S01]  /*26f0*/  F2FP.F16.F32.PACK_AB R70, R27, R70 ;  /* 0x000000461b46723e */ /* 0x000fe200000000ff */
[----:B------:R-:W-:Y:S01]  /*2700*/  FMUL.FTZ R25, R25, R32 ;  /* 0x0000002019197220 */ /* 0x000fe20000410000 */
[----:B0-----:R-:W-:Y:S01]  /*2710*/  IADD3.X R17, R20, UR13, RZ, P1, !PT ;  /* 0x0000000d14117c10 */ /* 0x001fe20008ffe4ff */
[----:B------:R-:W-:Y:S01]  /*2720*/  STG.E.U16 desc[UR8][R4.64], R48 ;  /* 0x0000003004007986 */ /* 0x000fe2000c101508 */
[----:B------:R-:W-:-:S02]  /*2730*/  IADD3 R18, P1, R21, UR12, RZ ;  /* 0x0000000c15127c10 */ /* 0x000fc4000ff3e0ff */
[----:B------:R-:W-:Y:S01]  /*2740*/  F2FP.F16.F32.PACK_AB R74, R29, R74 ;  /* 0x0000004a1d4a723e */ /* 0x000fe200000000ff */
[----:B------:R-:W-:Y:S01]  /*2750*/  STG.E.U16 desc[UR8][R4.64+0x4], R28 ;  /* 0x0000041c04007986 */ /* 0x000fe2000c101508 */
[----:B------:R-:W-:Y:S02]  /*2760*/  F2FP.F16.F32.PACK_AB R82, R31, R82 ;  /* 0x000000521f52723e */ /* 0x000fe400000000ff */
[----:B------:R-:W-:Y:S01]  /*2770*/  F2FP.F16.F32.PACK_AB R78, R33, R78 ;  /* 0x0000004e214e723e */ /* 0x000fe200000000ff */
[----:B------:R0:W-:Y:S01]  /*2780*/  STG.E.U16 desc[UR8][R4.64+0x6], R3 ;  /* 0x0000060304007986 */ /* 0x0001e2000c101508 */
[----:B------:R-:W-:-:S03]  /*2790*/  F2FP.F16.F32.PACK_AB R88, R25, R88 ;  /* 0x000000581958723e */ /* 0x000fc600000000ff */
[----:B------:R1:W-:Y:S04]  /*27a0*/  STG.E.U16 desc[UR8][R16.64+0x2], R19 ;  /* 0x0000021310007986 */ /* 0x0003e8000c101508 */
[----:B------:R-:W-:Y:S01]  /*27b0*/  STG.E.U16 desc[UR8][R16.64], R64 ;  /* 0x0000004010007986 */ /* 0x000fe2000c101508 */
[----:B0-----:R-:W-:-:S03]  /*27c0*/  PRMT R5, R70, 0x7632, R5 ;  /* 0x0000763246057816 */ /* 0x001fc60000000005 */
[----:B------:R-:W-:Y:S01]  /*27d0*/  STG.E.U16 desc[UR8][R16.64+0x4], R70 ;  /* 0x0000044610007986 */ /* 0x000fe2000c101508 */
[----:B------:R-:W-:Y:S02]  /*27e0*/  PRMT R3, R74, 0x7632, R3 ;  /* 0x000076324a037816 */ /* 0x000fe40000000003 */
[----:B-1----:R-:W-:Y:S01]  /*27f0*/  IADD3.X R19, R22, UR13, RZ, P1, !PT ;  /* 0x0000000d16137c10 */ /* 0x002fe20008ffe4ff */
[----:B------:R0:W-:Y:S01]  /*2800*/  STG.E.U16 desc[UR8][R16.64+0x6], R5 ;  /* 0x0000060510007986 */ /* 0x0001e2000c101508 */
[----:B------:R-:W-:Y:S02]  /*2810*/  IADD3 R20, P1, R23, UR12, RZ ;  /* 0x0000000c17147c10 */ /* 0x000fe4000ff3e0ff */
[----:B------:R-:W-:Y:S01]  /*2820*/  PRMT R4, R82, 0x7632, R4 ;  /* 0x0000763252047816 */ /* 0x000fe20000000004 */
[----:B------:R-:W-:Y:S01]  /*2830*/  STG.E.U16 desc[UR8][R18.64], R74 ;  /* 0x0000004a12007986 */ /* 0x000fe2000c101508 */
[----:B------:R-:W-:-:S03]  /*2840*/  IADD3.X R21, R24, UR13, RZ, P1, !PT ;  /* 0x0000000d18157c10 */ /* 0x000fc60008ffe4ff */
[----:B------:R-:W-:Y:S01]  /*2850*/  STG.E.U16 desc[UR8][R18.64+0x2], R3 ;  /* 0x0000020312007986 */ /* 0x000fe2000c101508 */
[----:B0-----:R-:W-:-:S03]  /*2860*/  PRMT R5, R78, 0x7632, R5 ;  /* 0x000076324e057816 */ /* 0x001fc60000000005 */
[----:B------:R-:W-:Y:S01]  /*2870*/  STG.E.U16 desc[UR8][R18.64+0x4], R82 ;  /* 0x0000045212007986 */ /* 0x000fe2000c101508 */
[----:B------:R-:W-:-:S03]  /*2880*/  PRMT R16, R88, 0x7632, R16 ;  /* 0x0000763258107816 */ /* 0x000fc60000000010 */
[----:B------:R0:W-:Y:S04]  /*2890*/  STG.E.U16 desc[UR8][R18.64+0x6], R4 ;  /* 0x0000060412007986 */ /* 0x0001e8000c101508 */
[----:B------:R1:W-:Y:S04]  /*28a0*/  STG.E.U16 desc[UR8][R20.64], R78 ;  /* 0x0000004e14007986 */ /* 0x0003e8000c101508 */
[----:B------:R1:W-:Y:S04]  /*28b0*/  STG.E.U16 desc[UR8][R20.64+0x2], R5 ;  /* 0x0000020514007986 */ /* 0x0003e8000c101508 */
[----:B------:R1:W-:Y:S01]  /*28c0*/  STG.E.U16 desc[UR8][R20.64+0x4], R88 ;  /* 0x0000045814007986 */ /* 0x0003e2000c101508 */
[----:B0-----:R-:W-:-:S03]  /*28d0*/  IMAD.MOV.U32 R4, RZ, RZ, R89 ;  /* 0x000000ffff047224 */ /* 0x001fc600078e0059 */
[----:B------:R1:W-:Y:S01]  /*28e0*/  STG.E.U16 desc[UR8][R20.64+0x6], R16 ;  /* 0x0000061014007986 */ /* 0x0003e2000c101508 */
[----:B------:R-:W-:Y:S05]  /*28f0*/  @!P0 BRA `(.L_x_2183) ;  /* 0xffffffdc00048947 */ /* 0x000fea000383ffff */
.L_x_2171:
[C---:B------:R-:W-:Y:S02]  /*2900*/  SHF.L.U32 R3, R0.reuse, 0x2, RZ ;  /* 0x0000000200037819 */ /* 0x040fe400000006ff */
[----:B------:R-:W-:Y:S02]  /*2910*/  LOP3.LUT R0, R0, 0x3, RZ, 0xc0, !PT ;  /* 0x0000000300007812 */ /* 0x000fe400078ec0ff */
[----:B------:R-:W-:-:S03]  /*2920*/  LOP3.LUT R3, R3, 0x7fffff0, RZ, 0xc0, !PT ;  /* 0x07fffff003037812 */ /* 0x000fc600078ec0ff */
[----:B0-----:R-:W-:Y:S01]  /*2930*/  IMAD R4, R0, 0x140, RZ ;  /* 0x0000014000047824 */ /* 0x001fe200078e02ff */
[----:B------:R-:W-:-:S03]  /*2940*/  IADD3 R3, R3, R2, RZ ;  /* 0x0000000203037210 */ /* 0x000fc60007ffe0ff */
[----:B-1----:R-:W-:Y:S01]  /*2950*/  VIADD R5, R4, 0x140 ;  /* 0x0000014004057836 */ /* 0x002fe20000000000 */
[----:B------:R-:W-:-:S04]  /*2960*/  LEA R10, R3, R4, 0x5 ;  /* 0x00000004030a7211 */ /* 0x000fc800078e28ff */
[----:B------:R-:W-:-:S13]  /*2970*/  ISETP.GE.AND P0, PT, R10, R5, PT ;  /* 0x000000050a00720c */ /* 0x000fda0003f06270 */
[----:B------:R-:W-:Y:S05]  /*2980*/  @P0 EXIT ;  /* 0x000000000000094d */ /* 0x000fea0003800000 */
[----:B------:R-:W0:Y:S01]  /*2990*/  LDC.64 R18, c[0x0][0x258] ;  /* 0x00009600ff127b82 */ /* 0x000e220000000a00 */
        /* <DEDUP_REMOVED lines=12> */
[----:B------:R-:W-:-:S02]  /*2a60*/  IADD3 R7, P0, P1, -R14, -0x11, -R15 ;  /* 0xffffffef0e077810 */ /* 0x000fc4000791e90f */
[----:B------:R-:W-:Y:S02]  /*2a70*/  SHF.R.U32.HI R12, RZ, 0x4, R17 ;  /* 0x00000004ff0c7819 */ /* 0x000fe40000011611 */
[----:B------:R-:W-:Y:S02]  /*2a80*/  IADD3.X R9, ~R13, -0x1, R2, P0, P1 ;  /* 0xffffffff0d097810 */ /* 0x000fe400007e2502 */
[----:B------:R-:W-:Y:S02]  /*2a90*/  VIADDMNMX.U32 R11, R12, R11, 0x20, !PT ;  /* 0x000000200c0b7446 */ /* 0x000fe4000780000b */
[----:B------:R-:W-:Y:S01]  /*2aa0*/  LOP3.LUT R6, RZ, R12, RZ, 0x33, !PT ;  /* 0x0000000cff067212 */ /* 0x000fe200078e33ff */
[----:B------:R-:W-:Y:S01]  /*2ab0*/  IMAD.WIDE.U32 R2, R9, -0x33333333, RZ ;  /* 0xcccccccd09027825 */ /* 0x000fe200078e00ff */
[----:B------:R-:W-:Y:S02]  /*2ac0*/  IADD3 R53, P2, R15, 0x1e, RZ ;  /* 0x0000001e0f357810 */ /* 0x000fe40007f5e0ff */
[----:B------:R-:W-:Y:S01]  /*2ad0*/  LOP3.LUT R52, R17, 0xf, RZ, 0xc0, !PT ;  /* 0x0000000f11347812 */ /* 0x000fe200078ec0ff */
[----:B------:R-:W-:Y:S01]  /*2ae0*/  IMAD.IADD R11, R11, 0x1, R6 ;  /* 0x000000010b0b7824 */ /* 0x000fe200078e0206 */
[----:B------:R-:W-:Y:S01]  /*2af0*/  IADD3.X R48, RZ, RZ, RZ, P2, !PT ;  /* 0x000000ffff307210 */ /* 0x000fe200017fe4ff */
[----:B------:R-:W-:-:S04]  /*2b00*/  IMAD.WIDE.U32 R4, P0, R7, -0x33333334, R2 ;  /* 0xcccccccc07047825 */ /* 0x000fc80007800002 */
[----:B------:R-:W-:Y:S01]  /*2b10*/  IMAD.WIDE.U32 R2, R7, -0x33333333, RZ ;  /* 0xcccccccd07027825 */ /* 0x000fe200078e00ff */
[----:B------:R-:W-:Y:S02]  /*2b20*/  IADD3.X R7, RZ, RZ, RZ, P0, !PT ;  /* 0x000000ffff077210 */ /* 0x000fe400007fe4ff */
[----:B------:R-:W-:Y:S02]  /*2b30*/  MOV R6, R5 ;  /* 0x0000000500067202 */ /* 0x000fe40000000f00 */
[----:B------:R-:W-:Y:S01]  /*2b40*/  IADD3 RZ, P1, R3, R4, RZ ;  /* 0x0000000403ff7210 */ /* 0x000fe20007f3e0ff */
[----:B------:R-:W-:Y:S01]  /*2b50*/  IMAD.WIDE.U32 R2, R11, -0x33333333, RZ ;  /* 0xcccccccd0b027825 */ /* 0x000fe200078e00ff */
[----:B------:R-:W-:-:S03]  /*2b60*/  ISETP.LT.U32.AND P0, PT, R18, 0x2, PT ;  /* 0x000000021200780c */ /* 0x000fc60003f01070 */
[----:B------:R-:W-:Y:S01]  /*2b70*/  IMAD.WIDE.U32.X R4, R9, -0x33333334, R6, P1 ;  /* 0xcccccccc09047825 */ /* 0x000fe200008e0406 */
[----:B------:R-:W-:Y:S02]  /*2b80*/  ISETP.LT.AND.EX P0, PT, R19, RZ, PT, P0 ;  /* 0x000000ff1300720c */ /* 0x000fe40003f01300 */
[----:B------:R-:W-:Y:S02]  /*2b90*/  IADD3 R8, P1, R15, 0x14, RZ ;  /* 0x000000140f087810 */ /* 0x000fe40007f3e0ff */
[----:B------:R-:W-:Y:S02]  /*2ba0*/  SHF.R.U64 R2, R4, 0x3, R5 ;  /* 0x0000000304027819 */ /* 0x000fe40000001205 */
[----:B------:R-:W-:Y:S01]  /*2bb0*/  SEL R16, R18, 0x2, P0 ;  /* 0x0000000212107807 */ /* 0x000fe20000000000 */
[----:B------:R-:W-:Y:S01]  /*2bc0*/  IMAD.X R6, RZ, RZ, RZ, P1 ;  /* 0x000000ffff067224 */ /* 0x000fe200008e06ff */
[----:B------:R-:W-:Y:S02]  /*2bd0*/  SEL R5, R19, RZ, P0 ;  /* 0x000000ff13057207 */ /* 0x000fe40000000000 */
[----:B------:R-:W-:Y:S01]  /*2be0*/  LEA.HI R3, R3, 0x1, RZ, 0x1c ;  /* 0x0000000103037811 */ /* 0x000fe200078fe0ff */
[----:B------:R-:W-:Y:S01]  /*2bf0*/  IMAD.SHL.U32 R4, R16, 0x10, RZ ;  /* 0x0000001010047824 */ /* 0x000fe200078e00ff */
[----:B------:R-:W-:-:S02]  /*2c00*/  IADD3 R9, P0, R15, 0xa, RZ ;  /* 0x0000000a0f097810 */ /* 0x000fc40007f1e0ff */
[----:B------:R-:W-:Y:S02]  /*2c10*/  IADD3 R2, R2, 0x1, RZ ;  /* 0x0000000102027810 */ /* 0x000fe40007ffe0ff */
[----:B------:R-:W-:Y:S02]  /*2c20*/  IADD3.X R7, RZ, RZ, RZ, P0, !PT ;  /* 0x000000ffff077210 */ /* 0x000fe400007fe4ff */
[----:B------:R-:W-:Y:S02]  /*2c30*/  SHF.L.U64.HI R5, R16, 0x4, R5 ;  /* 0x0000000410057819 */ /* 0x000fe40000010205 */
[----:B------:R-:W-:Y:S02]  /*2c40*/  LOP3.LUT R3, R3, 0x3, RZ, 0xc0, !PT ;  /* 0x0000000303037812 */ /* 0x000fe400078ec0ff */
[----:B------:R-:W-:-:S07]  /*2c50*/  LOP3.LUT R2, R2, 0x3, RZ, 0xc0, !PT ;  /* 0x0000000302027812 */ /* 0x000fce00078ec0ff */
.L_x_2200:
[----:B------:R-:W-:Y:S01]  /*2c60*/  ISETP.GT.U32.AND P0, PT, R4, R15, PT ;  /* 0x0000000f0400720c */ /* 0x000fe20003f04070 */
[----:B------:R-:W-:Y:S01]  /*2c70*/  BSSY B0, `(.L_x_2184) ;  /* 0x00000ae000007945 */ /* 0x000fe20003800000 */
[----:B0-----:R-:W-:Y:S02]  /*2c80*/  MOV R49, RZ ;  /* 0x000000ff00317202 */ /* 0x001fe40000000f00 */
[----:B------:R-:W-:Y:S02]  /*2c90*/  ISETP.GT.AND.EX P0, PT, R5, RZ, PT, P0 ;  /* 0x000000ff0500720c */ /* 0x000fe40003f04300 */
[----:B------:R-:W-:-:S11]  /*2ca0*/  MOV R46, RZ ;  /* 0x000000ff002e7202 */ /* 0x000fd60000000f00 */
[----:B------:R-:W-:Y:S05]  /*2cb0*/  @!P0 BRA `(.L_x_2185) ;  /* 0x0000000800a48947 */ /* 0x000fea0003800000 */
[----:B------:R-:W-:Y:S01]  /*2cc0*/  ISETP.NE.U32.AND P1, PT, R2, RZ, PT ;  /* 0x000000ff0200720c */ /* 0x000fe20003f25070 */
[----:B------:R-:W-:Y:S01]  /*2cd0*/  IMAD.MOV.U32 R16, RZ, RZ, -0x1 ;  /* 0xffffffffff107424 */ /* 0x000fe200078e00ff */
[----:B------:R-:W-:Y:S01]  /*2ce0*/  IADD3 R18, P2, P3, -R14, -0x11, -R15 ;  /* 0xffffffef0e127810 */ /* 0x000fe20007b5e90f */
[----:B------:R-:W-:Y:S01]  /*2cf0*/  BSSY B1, `(.L_x_2186) ;  /* 0x0000025000017945 */ /* 0x000fe20003800000 */
[----:B------:R-:W-:Y:S01]  /*2d00*/  ISETP.NE.AND.EX P1, PT, RZ, RZ, PT, P1 ;  /* 0x000000ffff00720c */ /* 0x000fe20003f25310 */
[----:B------:R-:W-:Y:S01]  /*2d10*/  HFMA2.MMA R46, -RZ, RZ, 0, 0 ;  /* 0x00000000ff2e7435 */ /* 0x000fe200000001ff */
[----:B------:R-:W-:Y:S01]  /*2d20*/  LOP3.LUT R19, R17, 0x1f, RZ, 0xc0, !PT ;  /* 0x0000001f11137812 */ /* 0x000fe200078ec0ff */
[----:B------:R-:W-:Y:S01]  /*2d30*/  HFMA2.MMA R49, -RZ, RZ, 0, 0 ;  /* 0x00000000ff317435 */ /* 0x000fe200000001ff */
[----:B------:R-:W-:Y:S02]  /*2d40*/  ISETP.GE.U32.AND P0, PT, R18, 0x1e, PT ;  /* 0x0000001e1200780c */ /* 0x000fe40003f06070 */
        /* <DEDUP_REMOVED lines=31> */
.L_x_2187:
[----:B------:R-:W-:Y:S05]  /*2f40*/  BSYNC B1 ;  /* 0x0000000000017941 */ /* 0x000fea0003800000 */
.L_x_2186:
[----:B------:R-:W-:Y:S05]  /*2f50*/  @!P0 BRA `(.L_x_2185) ;  /* 0x0000000400fc8947 */ /* 0x000fea0003800000 */
[C---:B------:R-:W-:Y:S01]  /*2f60*/  IADD3 R20, P2, -R47.reuse, R4, RZ ;  /* 0x000000042f147210 */ /* 0x040fe20007f5e1ff */
        /* <DEDUP_REMOVED lines=19> */
.L_x_2190:
        /* <DEDUP_REMOVED lines=55> */
.L_x_2189:
[----:B------:R-:W-:Y:S05]  /*3410*/  BSYNC B1 ;  /* 0x0000000000017941 */ /* 0x000fea0003800000 */
.L_x_2188:
        /* <DEDUP_REMOVED lines=35> */
.L_x_2192:
[----:B------:R-:W-:Y:S05]  /*3650*/  BSYNC B1 ;  /* 0x0000000000017941 */ /* 0x000fea0003800000 */
.L_x_2191:
        /* <DEDUP_REMOVED lines=15> */
.L_x_2185:
[----:B------:R-:W-:Y:S05]  /*3750*/  BSYNC B0 ;  /* 0x0000000000007941 */ /* 0x000fea0003800000 */
.L_x_2184:
        /* <DEDUP_REMOVED lines=49> */
.L_x_2209:
[----:B------:R-:W0:Y:S01]  /*3a70*/  LDC.64 R18, c[0x0][0x218] ;  /* 0x00008600ff127b82 */ /* 0x000e220000000a00 */
[----:B------:R-:W-:Y:S01]  /*3a80*/  ISETP.NE.AND P1, PT, R52, RZ, PT ;  /* 0x000000ff3400720c */ /* 0x000fe20003f25270 */
[----:B--2---:R-:W-:Y:S01]  /*3a90*/  FADD.FTZ R22, R28, R24 ;  /* 0x000000181c167221 */ /* 0x004fe20000010000 */
[----:B------:R-:W-:Y:S02]  /*3aa0*/  LEA.HI R23, R17, R10, RZ, 0x1c ;  /* 0x0000000a11177211 */ /* 0x000fe400078fe0ff */
[----:B------:R-:W-:Y:S02]  /*3ab0*/  ISETP.NE.AND P2, PT, R3, 0x1, PT ;  /* 0x000000010300780c */ /* 0x000fe40003f45270 */
[----:B------:R-:W-:Y:S01]  /*3ac0*/  LEA.HI R27, R17, 0x14, RZ, 0x1c ;  /* 0x00000014111b7811 */ /* 0x000fe200078fe0ff */
[----:B------:R-:W1:Y:S06]  /*3ad0*/  LDC.64 R20, c[0x0][0x220] ;  /* 0x00008800ff147b82 */ /* 0x000e6c0000000a00 */
[----:B------:R-:W-:-:S02]  /*3ae0*/  @!P1 F2FP.F16.F32.PACK_AB R16, RZ, R30 ;  /* 0x0000001eff10923e */ /* 0x000fc400000000ff */
[----:B------:R-:W-:Y:S01]  /*3af0*/  @!P1 F2FP.F16.F32.PACK_AB R22, RZ, R22 ;  /* 0x00000016ff16923e */ /* 0x000fe200000000ff */
        /* <DEDUP_REMOVED lines=35> */
.L_x_2219:
[----:B--2---:R-:W-:Y:S01]  /*3d30*/  FADD.FTZ R22, R26, R24 ;  /* 0x000000181a167221 */ /* 0x004fe20000010000 */
[----:B------:R-:W-:Y:S02]  /*3d40*/  @!P1 F2FP.F16.F32.PACK_AB R16, RZ, R32 ;  /* 0x00000020ff10923e */ /* 0x000fe400000000ff */
[----:B------:R-:W-:Y:S02]  /*3d50*/  ISETP.NE.AND P2, PT, R3, 0x2, PT ;  /* 0x000000020300780c */ /* 0x000fe40003f45270 */
[----:B------:R-:W-:Y:S01]  /*3d60*/  @!P1 F2FP.F16.F32.PACK_AB R22, RZ, R22 ;  /* 0x00000016ff16923e */ /* 0x000fe200000000ff */
[----:B------:R1:W-:Y:S01]  /*3d70*/  @!P1 STG.E.U16 desc[UR8][R18.64+0x28], R16 ;  /* 0x0000281012009986 */ /* 0x0003e2000c101508 */
[----:B------:R-:W-:-:S03]  /*3d80*/  LEA.HI R27, R17, 0x28, RZ, 0x1c ;  /* 0x00000028111b7811 */ /* 0x000fc600078fe0ff */
[----:B------:R1:W-:Y:S06]  /*3d90*/  @!P1 STG.E.U16 desc[UR8][R20.64+0x28], R22 ;  /* 0x0000281614009986 */ /* 0x0003ec000c101508 */
        /* <DEDUP_REMOVED lines=31> */
.L_x_2229:
[----:B--2---:R-:W-:Y:S01]  /*3f90*/  FADD.FTZ R22, R26, R24 ;  /* 0x000000181a167221 */ /* 0x004fe20000010000 */
[----:B------:R-:W-:Y:S02]  /*3fa0*/  @!P1 F2FP.F16.F32.PACK_AB R16, RZ, R32 ;  /* 0x00000020ff10923e */ /* 0x000fe400000000ff */
[----:B------:R-:W-:Y:S02]  /*3fb0*/  LEA.HI R27, R17, 0x3c, RZ, 0x1c ;  /* 0x0000003c111b7811 */ /* 0x000fe400078fe0ff */
[----:B------:R-:W-:Y:S01]  /*3fc0*/  @!P1 F2FP.F16.F32.PACK_AB R22, RZ, R22 ;  /* 0x00000016ff16923e */ /* 0x000fe200000000ff */
[----:B------:R3:W-:Y:S04]  /*3fd0*/  @!P1 STG.E.U16 desc[UR8][R18.64+0x50], R16 ;  /* 0x0000501012009986 */ /* 0x0007e8000c101508 */
[----:B------:R3:W-:Y:S02]  /*3fe0*/  @!P1 STG.E.U16 desc[UR8][R20.64+0x50], R22 ;  /* 0x0000501614009986 */ /* 0x0007e4000c101508 */
.L_x_2195:
[----:B------:R-:W-:Y:S05]  /*3ff0*/  BSYNC B0 ;  /* 0x0000000000007941 */ /* 0x000fea0003800000 */
.L_x_2194:
        /* <DEDUP_REMOVED lines=13> */
[C---:B------:R-:W-:Y:S01]  /*40d0*/  @!P0 VIADD R20, R27.reuse, 0x28 ;  /* 0x000000281b148836 */ /* 0x040fe20000000000 */
[C---:B------:R-:W-:Y:S01]  /*40e0*/  @!P0 IADD3 R26, R27.reuse, 0x14, RZ ;  /* 0x000000141b1a8810 */ /* 0x040fe20007ffe0ff */
[----:B------:R-:W-:Y:S01]  /*40f0*/  @!P0 VIADD R28, R27, 0x3c ;  /* 0x0000003c1b1c8836 */ /* 0x000fe20000000000 */
[----:B------:R-:W-:Y:S01]  /*4100*/  @!P0 SHF.L.U32 R21, R52, 0x1, RZ ;  /* 0x0000000134158819 */ /* 0x000fe200000006ff */
[----:B------:R-:W-:Y:S01]  /*4110*/  HFMA2.MMA R32, -RZ, RZ, 0, 0 ;  /* 0x00000000ff207435 */ /* 0x000fe200000001ff */
[----:B------:R-:W-:Y:S01]  /*4120*/  @!P0 LOP3.LUT R26, R26, R29, RZ, 0x3c, !PT ;  /* 0x0000001d1a1a8212 */ /* 0x000fe200078e3cff */
[----:B0-----:R-:W-:Y:S01]  /*4130*/  IMAD.MOV.U32 R16, RZ, RZ, 0xffff ;  /* 0x0000ffffff107424 */ /* 0x001fe200078e00ff */
[----:B------:R-:W-:Y:S01]  /*4140*/  @!P0 LEA R31, R52, UR4, 0x7 ;  /* 0x00000004341f8c11 */ /* 0x000fe2000f8e38ff */
[----:B------:R-:W-:Y:S01]  /*4150*/  IMAD.MOV.U32 R43, RZ, RZ, 0xffff ;  /* 0x0000ffffff2b7424 */ /* 0x000fe200078e00ff */
[----:B------:R-:W-:-:S02]  /*4160*/  @!P0 LOP3.LUT R20, R20, R21, RZ, 0x3c, !PT ;  /* 0x0000001514148212 */ /* 0x000fc400078e3cff */
[----:B------:R-:W-:Y:S02]  /*4170*/  @!P0 LEA R35, R52, UR4, 0x7 ;  /* 0x0000000434238c11 */ /* 0x000fe4000f8e38ff */
[----:B------:R-:W-:Y:S02]  /*4180*/  @!P0 LEA R26, R26, R31, 0x2 ;  /* 0x0000001f1a1a8211 */ /* 0x000fe400078e10ff */
[----:B------:R-:W-:Y:S02]  /*4190*/  @!P0 LEA R20, R20, R35, 0x2 ;  /* 0x0000002314148211 */ /* 0x000fe400078e10ff */
[----:B------:R-:W-:Y:S01]  /*41a0*/  MOV R23, 0xffff ;  /* 0x0000ffff00177802 */ /* 0x000fe20000000f00 */
[----:B------:R-:W-:Y:S01]  /*41b0*/  @!P0 LDS R31, [R26+0x500] ;  /* 0x000500001a1f8984 */ /* 0x000fe20000000800 */
[----:B------:R-:W-:Y:S02]  /*41c0*/  MOV R24, 0xffff ;  /* 0x0000ffff00187802 */ /* 0x000fe40000000f00 */
[----:B------:R-:W-:Y:S01]  /*41d0*/  @!P0 LOP3.LUT R28, R28, R29, RZ, 0x3c, !PT ;  /* 0x0000001d1c1c8212 */ /* 0x000fe200078e3cff */
[----:B------:R0:W-:Y:S01]  /*41e0*/  @!P0 LDS R30, [R26] ;  /* 0x000000001a1e8984 */ /* 0x0001e20000000800 */
[----:B------:R-:W-:-:S02]  /*41f0*/  @!P0 LEA R33, R52, UR4, 0x7 ;  /* 0x0000000434218c11 */ /* 0x000fc4000f8e38ff */
[----:B------:R-:W-:Y:S01]  /*4200*/  MOV R22, 0xffff ;  /* 0x0000ffff00167802 */ /* 0x000fe20000000f00 */
[----:B------:R-:W-:Y:S01]  /*4210*/  @!P0 LDS R36, [R20] ;  /* 0x0000000014248984 */ /* 0x000fe20000000800 */
[----:B------:R-:W-:Y:S02]  /*4220*/  @!P0 LEA R40, R28, R33, 0x2 ;  /* 0x000000211c288211 */ /* 0x000fe400078e10ff */
[----:B------:R-:W-:Y:S02]  /*4230*/  CS2R R28, SRZ ;  /* 0x00000000001c7805 */ /* 0x000fe4000001ff00 */
[----:B------:R-:W-:Y:S01]  /*4240*/  MOV R25, 0xffff ;  /* 0x0000ffff00197802 */ /* 0x000fe20000000f00 */
[----:B------:R-:W-:Y:S01]  /*4250*/  @!P0 LDS R37, [R20+0x500] ;  /* 0x0005000014258984 */ /* 0x000fe20000000800 */
[----:B------:R-:W-:Y:S02]  /*4260*/  MOV R38, RZ ;  /* 0x000000ff00267202 */ /* 0x000fe40000000f00 */
[----:B------:R-:W-:Y:S01]  /*4270*/  MOV R45, RZ ;  /* 0x000000ff002d7202 */ /* 0x000fe20000000f00 */
[----:B-1----:R-:W1:Y:S01]  /*4280*/  SHFL.BFLY PT, R21, R18, 0x8, 0x101f ;  /* 0x0d101f0012157f89 */ /* 0x002e6200000e0000 */
[----:B0-----:R-:W-:-:S02]  /*4290*/  MOV R26, 0xffff ;  /* 0x0000ffff001a7802 */ /* 0x001fc40000000f00 */
[----:B------:R-:W-:Y:S01]  /*42a0*/  MOV R35, 0xffff ;  /* 0x0000ffff00237802 */ /* 0x000fe20000000f00 */
[----:B--2---:R-:W0:Y:S01]  /*42b0*/  SHFL.BFLY PT, R24, R19, 0x8, 0x101f ;  /* 0x0d101f0013187f89 */ /* 0x004e2200000e0000 */
[----:B------:R-:W-:Y:S02]  /*42c0*/  MOV R34, 0xffff ;  /* 0x0000ffff00227802 */ /* 0x000fe40000000f00 */
[----:B------:R-:W-:Y:S01]  /*42d0*/  MOV R44, 0xffff ;  /* 0x0000ffff002c7802 */ /* 0x000fe20000000f00 */
[----:B------:R-:W2:Y:S01]  /*42e0*/  @!P0 LDS R42, [R40] ;  /* 0x00000000282a8984 */ /* 0x000ea20000000800 */
[----:B------:R-:W-:-:S03]  /*42f0*/  MOV R50, 0xffff ;  /* 0x0000ffff00327802 */ /* 0x000fc60000000f00 */
[----:B------:R3:W4:Y:S02]  /*4300*/  @!P0 LDS R46, [R40+0x500] ;  /* 0x00050000282e8984 */ /* 0x0007240000000800 */
[----:B---3--:R-:W-:Y:S01]  /*4310*/  HFMA2.MMA R40, -RZ, RZ, 0, 0 ;  /* 0x00000000ff287435 */ /* 0x008fe200000001ff */
[----:B-1----:R-:W-:Y:S01]  /*4320*/  FADD.FTZ R21, R21, R18 ;  /* 0x0000001215157221 */ /* 0x002fe20000010000 */
[----:B------:R-:W-:Y:S01]  /*4330*/  @!P0 MOV R29, R31 ;  /* 0x0000001f001d8202 */ /* 0x000fe20000000f00 */
[----:B------:R-:W-:Y:S02]  /*4340*/  IMAD.MOV.U32 R31, RZ, RZ, 0xffff ;  /* 0x0000ffffff1f7424 */ /* 0x000fe400078e00ff */
[----:B------:R-:W-:Y:S01]  /*4350*/  @!P0 IMAD.MOV.U32 R28, RZ, RZ, R30 ;  /* 0x000000ffff1c8224 */ /* 0x000fe200078e001e */
[----:B------:R-:W1:Y:S01]  /*4360*/  SHFL.BFLY PT, R20, R21, 0x4, 0x101f ;  /* 0x0c901f0015147f89 */ /* 0x000e6200000e0000 */
[----:B0-----:R-:W-:Y:S01]  /*4370*/  FADD.FTZ R18, R24, R19 ;  /* 0x0000001318127221 */ /* 0x001fe20000010000 */
[----:B------:R-:W-:-:S02]  /*4380*/  @!P0 MOV R32, R36 ;  /* 0x0000002400208202 */ /* 0x000fc40000000f00 */
[----:B------:R-:W0:Y:S01]  /*4390*/  SHFL.BFLY PT, R30, R29, 0x8, 0x101f ;  /* 0x0d101f001d1e7f89 */ /* 0x000e2200000e0000 */
[----:B------:R-:W-:Y:S01]  /*43a0*/  IMAD.MOV.U32 R36, RZ, RZ, 0xffff ;  /* 0x0000ffffff247424 */ /* 0x000fe200078e00ff */
[----:B------:R-:W-:Y:S02]  /*43b0*/  @!P0 MOV R38, R37 ;  /* 0x0000002500268202 */ /* 0x000fe40000000f00 */
        /* <DEDUP_REMOVED lines=8> */
[----:B-1----:R-:W-:Y:S01]  /*4440*/  FADD.FTZ R20, R21, R20 ;  /* 0x0000001415147221 */ /* 0x002fe20000010000 */
[----:B------:R-:W1:Y:S01]  /*4450*/  SHFL.BFLY PT, R47, R40, 0x8, 0x101f ;  /* 0x0d101f00282f7f89 */ /* 0x000e6200000e0000 */
[----:B------:R-:W-:Y:S01]  /*4460*/  ISETP.NE.AND P0, PT, R52, RZ, PT ;  /* 0x000000ff3400720c */ /* 0x000fe20003f05270 */
[----:B0-----:R-:W-:Y:S02]  /*4470*/  FADD.FTZ R30, R30, R29 ;  /* 0x0000001d1e1e7221 */ /* 0x001fe40000010000 */
[----:B------:R-:W0:Y:S01]  /*4480*/  SHFL.BFLY PT, R19, R20, 0x2, 0x101f ;  /* 0x0c501f0014137f89 */ /* 0x000e2200000e0000 */
        /* <DEDUP_REMOVED lines=8> */
[----:B------:R-:W-:-:S03]  /*4510*/  IMAD.MOV.U32 R24, RZ, RZ, 0xffff ;  /* 0x0000ffffff187424 */ /* 0x000fc600078e00ff */
[----:B------:R-:W2:Y:S01]  /*4520*/  SHFL.BFLY PT, R46, R45, 0x8, 0x101f ;  /* 0x0d101f002d2e7f89 */ /* 0x000ea200000e0000 */
[----:B-1----:R-:W-:-:S03]  /*4530*/  FADD.FTZ R47, R47, R40 ;  /* 0x000000282f2f7221 */ /* 0x002fc60000010000 */
[----:B------:R-:W1:Y:S01]  /*4540*/  SHFL.BFLY PT, R24, R21, 0x2, 0x101f ;  /* 0x0c501f0015187f89 */ /* 0x000e6200000e0000 */
[----:B0-----:R-:W-:Y:S01]  /*4550*/  FADD.FTZ R19, R20, R19 ;  /* 0x0000001314137221 */ /* 0x001fe20000010000 */
[----:B------:R-:W-:Y:S01]  /*4560*/  MOV R20, 0xffff ;  /* 0x0000ffff00147802 */ /* 0x000fe20000000f00 */
[----:B---3--:R-:W-:Y:S01]  /*4570*/  FADD.FTZ R29, R30, R29 ;  /* 0x0000001d1e1d7221 */ /* 0x008fe20000010000 */
[----:B------:R-:W-:Y:S02]  /*4580*/  MOV R30, 0xffff ;  /* 0x0000ffff001e7802 */ /* 0x000fe40000000f00 */
[----:B------:R-:W0:Y:S01]  /*4590*/  SHFL.BFLY PT, R26, R19, 0x1, 0x101f ;  /* 0x0c301f00131a7f89 */ /* 0x000e2200000e0000 */
        /* <DEDUP_REMOVED lines=11> */
[----:B-1----:R-:W-:-:S03]  /*4650*/  FADD.FTZ R18, R21, R24 ;  /* 0x0000001815127221 */ /* 0x002fc60000010000 */
[----:B------:R-:W1:Y:S04]  /*4660*/  SHFL.BFLY PT, R43, R38, 0x2, 0x101f ;  /* 0x0c501f00262b7f89 */ /* 0x000e6800000e0000 */
[----:B------:R-:W1:Y:S01]  /*4670*/  SHFL.BFLY PT, R45, R46, 0x4, 0x101f ;  /* 0x0c901f002e2d7f89 */ /* 0x000e6200000e0000 */
[----:B0-----:R-:W-:-:S03]  /*4680*/  FADD.FTZ R19, R19, R26 ;  /* 0x0000001a13137221 */ /* 0x001fc60000010000 */
[----:B------:R-:W0:Y:S01]  /*4690*/  SHFL.BFLY PT, R31, R18, 0x1, 0x101f ;  /* 0x0c301f00121f7f89 */ /* 0x000e2200000e0000 */
[----:B---3--:R-:W-:Y:S01]  /*46a0*/  FADD.FTZ R35, R29, R20 ;  /* 0x000000141d237221 */ /* 0x008fe20000010000 */
[----:B------:R-:W-:Y:S01]  /*46b0*/  @!P0 F2FP.F16.F32.PACK_AB R24, RZ, R19 ;  /* 0x00000013ff18823e */ /* 0x000fe200000000ff */
        /* <DEDUP_REMOVED lines=10> */
[----:B-1----:R-:W-:-:S03]  /*4760*/  FADD.FTZ R43, R38, R43 ;  /* 0x0000002b262b7221 */ /* 0x002fc60000010000 */
[----:B------:R-:W1:Y:S01]  /*4770*/  SHFL.BFLY PT, R42, R41, 0x1, 0x101f ;  /* 0x0c301f00292a7f89 */ /* 0x000e6200000e0000 */
[----:B------:R-:W1:Y:S01]  /*4780*/  @!P0 LDC.64 R32, c[0x0][0x218] ;  /* 0x00008600ff208b82 */ /* 0x000e620000000a00 */
[----:B------:R-:W-:Y:S01]  /*4790*/  FADD.FTZ R38, R46, R45 ;  /* 0x0000002d2e267221 */ /* 0x000fe20000010000 */
[----:B------:R-:W-:Y:S01]  /*47a0*/  IMAD.MOV.U32 R45, RZ, RZ, 0xffff ;  /* 0x0000ffffff2d7424 */ /* 0x000fe200078e00ff */
[----:B------:R-:W1:Y:S01]  /*47b0*/  SHFL.BFLY PT, R44, R43, 0x1, 0x101f ;  /* 0x0c301f002b2c7f89 */ /* 0x000e6200000e0000 */
[----:B0-----:R-:W-:-:S04]  /*47c0*/  FADD.FTZ R40, R18, R31 ;  /* 0x0000001f12287221 */ /* 0x001fc80000010000 */
[----:B------:R-:W0:Y:S01]  /*47d0*/  @!P0 LDC.64 R30, c[0x0][0x220] ;  /* 0x00008800ff1e8b82 */ /* 0x000e220000000a00 */
[----:B------:R-:W0:Y:S01]  /*47e0*/  SHFL.BFLY PT, R45, R38, 0x2, 0x101f ;  /* 0x0c501f00262d7f89 */ /* 0x000e2200000e0000 */
[----:B------:R-:W-:Y:S01]  /*47f0*/  @!P0 F2FP.F16.F32.PACK_AB R40, RZ, R40 ;  /* 0x00000028ff28823e */ /* 0x000fe200000000ff */
[----:B---3--:R-:W-:-:S04]  /*4800*/  @!P0 IMAD.WIDE R20, R39, 0x2, R20 ;  /* 0x0000000227148825 */ /* 0x008fc800078e0214 */
[----:B----4-:R-:W-:Y:S01]  /*4810*/  FADD.FTZ R24, R35, R36 ;  /* 0x0000002423187221 */ /* 0x010fe20000010000 */
[----:B--2---:R-:W-:Y:S01]  /*4820*/  FADD.FTZ R47, R47, R50 ;  /* 0x000000322f2f7221 */ /* 0x004fe20000010000 */
[----:B------:R-:W2:Y:S01]  /*4830*/  @!P0 LDC.64 R26, c[0x0][0x218] ;  /* 0x00008600ff1a8b82 */ /* 0x000ea20000000a00 */
[----:B------:R-:W-:Y:S02]  /*4840*/  @!P0 IMAD.WIDE R28, R39, 0x2, R28 ;  /* 0x00000002271c8825 */ /* 0x000fe400078e021c */
[----:B------:R-:W-:Y:S02]  /*4850*/  @!P0 F2FP.F16.F32.PACK_AB R24, RZ, R24 ;  /* 0x00000018ff18823e */ /* 0x000fe400000000ff */
[----:B-----5:R-:W-:Y:S01]  /*4860*/  FADD.FTZ R34, R34, R37 ;  /* 0x0000002522227221 */ /* 0x020fe20000010000 */
[----:B------:R3:W-:Y:S01]  /*4870*/  @!P0 STG.E.U16 desc[UR8][R28.64], R22 ;  /* 0x000000161c008986 */ /* 0x0007e2000c101508 */
[----:B-1----:R-:W-:Y:S01]  /*4880*/  FADD.FTZ R41, R41, R42 ;  /* 0x0000002a29297221 */ /* 0x002fe20000010000 */
[----:B------:R-:W1:Y:S01]  /*4890*/  @!P0 LDC.64 R18, c[0x0][0x220] ;  /* 0x00008800ff128b82 */ /* 0x000e620000000a00 */
[----:B------:R-:W-:Y:S01]  /*48a0*/  @!P0 IMAD.WIDE R32, R39, 0x2, R32 ;  /* 0x0000000227208825 */ /* 0x000fe200078e0220 */
[----:B------:R4:W-:Y:S03]  /*48b0*/  @!P0 STG.E.U16 desc[UR8][R20.64], R40 ;  /* 0x0000002814008986 */ /* 0x0009e6000c101508 */
[----:B------:R-:W-:Y:S01]  /*48c0*/  FADD.FTZ R43, R43, R44 ;  /* 0x0000002c2b2b7221 */ /* 0x000fe20000010000 */
[----:B------:R-:W-:Y:S01]  /*48d0*/  @!P0 F2FP.F16.F32.PACK_AB R16, RZ, R41 ;  /* 0x00000029ff10823e */ /* 0x000fe200000000ff */
[----:B0-----:R-:W-:-:S04]  /*48e0*/  @!P0 IMAD.WIDE R30, R39, 0x2, R30 ;  /* 0x00000002271e8825 */ /* 0x001fc800078e021e */
[----:B------:R-:W-:Y:S01]  /*48f0*/  FADD.FTZ R38, R38, R45 ;  /* 0x0000002d26267221 */ /* 0x000fe20000010000 */
[----:B---3--:R-:W-:Y:S02]  /*4900*/  PRMT R22, R24, 0x7610, R22 ;  /* 0x0000761018167816 */ /* 0x008fe40000000016 */
[----:B------:R-:W-:Y:S02]  /*4910*/  @!P0 F2FP.F16.F32.PACK_AB R29, RZ, R43 ;  /* 0x0000002bff1d823e */ /* 0x000fe400000000ff */
[----:B----4-:R-:W-:Y:S01]  /*4920*/  MOV R20, 0xffff ;  /* 0x0000ffff00147802 */ /* 0x010fe20000000f00 */
[----:B------:R-:W-:Y:S01]  /*4930*/  SHFL.BFLY PT, R24, R38, 0x1, 0x101f ;  /* 0x0c301f0026187f89 */ /* 0x000fe200000e0000 */
[----:B------:R-:W-:Y:S01]  /*4940*/  @!P0 F2FP.F16.F32.PACK_AB R21, RZ, R34 ;  /* 0x00000022ff15823e */ /* 0x000fe200000000ff */
[----:B--2---:R-:W-:-:S03]  /*4950*/  @!P0 IMAD.WIDE R26, R39, 0x2, R26 ;  /* 0x00000002271a8825 */ /* 0x004fc600078e021a */
[----:B------:R-:W0:Y:S01]  /*4960*/  SHFL.BFLY PT, R20, R47, 0x1, 0x101f ;  /* 0x0c301f002f147f89 */ /* 0x000e2200000e0000 */
[----:B-1----:R-:W-:-:S03]  /*4970*/  @!P0 IMAD.WIDE R18, R39, 0x2, R18 ;  /* 0x0000000227128825 */ /* 0x002fc600078e0212 */
[----:B------:R1:W-:Y:S04]  /*4980*/  @!P0 STG.E.U16 desc[UR8][R32.64+0x28], R21 ;  /* 0x0000281520008986 */ /* 0x0003e8000c101508 */
[----:B------:R1:W-:Y:S04]  /*4990*/  @!P0 STG.E.U16 desc[UR8][R30.64+0x28], R22 ;  /* 0x000028161e008986 */ /* 0x0003e8000c101508 */
[----:B------:R1:W-:Y:S04]  /*49a0*/  @!P0 STG.E.U16 desc[UR8][R26.64+0x50], R16 ;  /* 0x000050101a008986 */ /* 0x0003e8000c101508 */
[----:B------:R1:W-:Y:S01]  /*49b0*/  @!P0 STG.E.U16 desc[UR8][R18.64+0x50], R29 ;  /* 0x0000501d12008986 */ /* 0x0003e2000c101508 */
[----:B0-----:R-:W-:-:S07]  /*49c0*/  FADD.FTZ R47, R47, R20 ;  /* 0x000000142f2f7221 */ /* 0x001fce0000010000 */
.L_x_2263:
[----:B-1----:R-:W0:Y:S01]  /*49d0*/  @!P0 LDC.64 R18, c[0x0][0x218] ;  /* 0x00008600ff128b82 */ /* 0x002e220000000a00 */
[----:B------:R-:W-:Y:S01]  /*49e0*/  FADD.FTZ R22, R38, R24 ;  /* 0x0000001826167221 */ /* 0x000fe20000010000 */
[----:B------:R-:W-:-:S04]  /*49f0*/  @!P0 F2FP.F16.F32.PACK_AB R16, RZ, R47 ;  /* 0x0000002fff10823e */ /* 0x000fc800000000ff */
[----:B------:R-:W-:Y:S02]  /*4a00*/  @!P0 F2FP.F16.F32.PACK_AB R22, RZ, R22 ;  /* 0x00000016ff16823e */ /* 0x000fe400000000ff */
[----:B------:R-:W1:Y:S01]  /*4a10*/  @!P0 LDC.64 R20, c[0x0][0x220] ;  /* 0x00008800ff148b82 */ /* 0x000e620000000a00 */
[----:B0-----:R-:W-:-:S05]  /*4a20*/  @!P0 IMAD.WIDE R18, R39, 0x2, R18 ;  /* 0x0000000227128825 */ /* 0x001fca00078e0212 */
[----:B------:R4:W-:Y:S01]  /*4a30*/  @!P0 STG.E.U16 desc[UR8][R18.64+0x78], R16 ;  /* 0x0000781012008986 */ /* 0x0009e2000c101508 */
[----:B-1----:R-:W-:-:S05]  /*4a40*/  @!P0 IMAD.WIDE R20, R39, 0x2, R20 ;  /* 0x0000000227148825 */ /* 0x002fca00078e0214 */
[----:B------:R4:W-:Y:S02]  /*4a50*/  @!P0 STG.E.U16 desc[UR8][R20.64+0x78], R22 ;  /* 0x0000781614008986 */ /* 0x0009e4000c101508 */
.L_x_2193:
[----:B------:R-:W-:Y:S05]  /*4a60*/  WARPSYNC.ALL ;  /* 0x0000000000007948 */ /* 0x000fea0003800000 */
[----:B-1234-:R-:W-:Y:S01]  /*4a70*/  HFMA2.MMA R19, -RZ, RZ, 0, 1.9073486328125e-05 ;  /* 0x00000140ff137435 */ /* 0x01efe200000001ff */
[----:B------:R-:W-:Y:S01]  /*4a80*/  VIADD R10, R10, 0x400 ;  /* 0x000004000a0a7836 */ /* 0x000fe20000000000 */
[----:B------:R-:W-:Y:S08]  /*4a90*/  BAR.SYNC.DEFER_BLOCKING 0x0 ;  /* 0x0000000000007b1d */ /* 0x000ff00000010000 */
[----:B------:R-:W-:-:S05]  /*4aa0*/  IMAD R19, R0, R19, 0x140 ;  /* 0x0000014000137424 */ /* 0x000fca00078e0213 */
[----:B------:R-:W-:-:S13]  /*4ab0*/  ISETP.GE.AND P0, PT, R10, R19, PT ;  /* 0x000000130a00720c */ /* 0x000fda0003f06270 */
[----:B------:R-:W-:Y:S05]  /*4ac0*/  @!P0 BRA `(.L_x_2200) ;  /* 0xffffffe000648947 */ /* 0x000fea000383ffff */
[----:B------:R-:W-:Y:S05]  /*4ad0*/  EXIT ;  /* 0x000000000000794d */ /* 0x000fea0003800000 */
.L_x_2196:
[----:B------:R-:W-:Y:S01]  /*4ae0*/  HFMA2.MMA R22, -RZ, RZ, 0, 4.76837158203125e-07 ;  /* 0x00000008ff167435 */ /* 0x000fe200000001ff */
[----:B-1----:R-:W-:Y:S01]  /*4af0*/  MOV R25, R18 ;  /* 0x0000001200197202 */ /* 0x002fe20000000f00 */
[----:B0-----:R-:W-:Y:S01]  /*4b00*/  IMAD.MOV.U32 R16, RZ, RZ, 0xffff ;  /* 0x0000ffffff107424 */ /* 0x001fe200078e00ff */
[----:B------:R-:W-:-:S08]  /*4b10*/  MOV R23, 0x101f ;  /* 0x0000101f00177802 */ /* 0x000fd00000000f00 */
[----:B--2---:R-:W-:Y:S05]  /*4b20*/  WARPSYNC.COLLECTIVE R16, `(.L_x_2201) ;  /* 0x0000000010087348 */ /* 0x004fea0003c00000 */
[----:B------:R0:W1:Y:S02]  /*4b30*/  SHFL.BFLY P2, R24, R25, R22, R23 ;  /* 0x0c00001619187389 */ /* 0x0000640000040017 */
[----:B012---:R-:W-:Y:S01]  /*4b40*/  ENDCOLLECTIVE ;  /* 0x000000000000791b */ /* 0x007fe20003800000 */
.L_x_2201:
[----:B------:R-:W-:Y:S02]  /*4b50*/  MOV R25, R19 ;  /* 0x0000001300197202 */ /* 0x000fe40000000f00 */
[----:B------:R-:W-:-:S07]  /*4b60*/  MOV R21, R24 ;  /* 0x0000001800157202 */ /* 0x000fce0000000f00 */
[----:B------:R-:W-:Y:S05]  /*4b70*/  WARPSYNC.COLLECTIVE R16, `(.L_x_2202) ;  /* 0x0000000010087348 */ /* 0x000fea0003c00000 */
[----:B------:R0:W1:Y:S02]  /*4b80*/  SHFL.BFLY P2, R24, R25, R22, R23 ;  /* 0x0c00001619187389 */ /* 0x0000640000040017 */
[----:B01----:R-:W-:Y:S01]  /*4b90*/  ENDCOLLECTIVE ;  /* 0x000000000000791b */ /* 0x003fe20003800000 */
.L_x_2202:
[----:B------:R-:W-:Y:S01]  /*4ba0*/  FADD.FTZ R21, R21, R18 ;  /* 0x0000001215157221 */ /* 0x000fe20000010000 */
[----:B------:R-:W-:-:S03]  /*4bb0*/  HFMA2.MMA R22, -RZ, RZ, 0, 2.384185791015625e-07 ;  /* 0x00000004ff167435 */ /* 0x000fc600000001ff */
[----:B------:R-:W-:Y:S01]  /*4bc0*/  IMAD.MOV.U32 R25, RZ, RZ, R21 ;  /* 0x000000ffff197224 */ /* 0x000fe200078e0015 */
[----:B------:R-:W-:-:S07]  /*4bd0*/  MOV R20, R24 ;  /* 0x0000001800147202 */ /* 0x000fce0000000f00 */
[----:B------:R-:W-:Y:S05]  /*4be0*/  WARPSYNC.COLLECTIVE R16, `(.L_x_2203) ;  /* 0x0000000010087348 */ /* 0x000fea0003c00000 */
[----:B------:R0:W1:Y:S02]  /*4bf0*/  SHFL.BFLY P2, R24, R25, R22, R23 ;  /* 0x0c00001619187389 */ /* 0x0000640000040017 */
[----:B01----:R-:W-:Y:S01]  /*4c00*/  ENDCOLLECTIVE ;  /* 0x000000000000791b */ /* 0x003fe20003800000 */
.L_x_2203:
[----:B------:R-:W-:-:S05]  /*4c10*/  FADD.FTZ R20, R20, R19 ;  /* 0x0000001314147221 */ /* 0x000fca0000010000 */
[----:B------:R-:W-:Y:S02]  /*4c20*/  MOV R25, R20 ;  /* 0x0000001400197202 */ /* 0x000fe40000000f00 */
[----:B------:R-:W-:-:S07]  /*4c30*/  MOV R26, R24 ;  /* 0x00000018001a7202 */ /* 0x000fce0000000f00 */
[----:B------:R-:W-:Y:S05]  /*4c40*/  WARPSYNC.COLLECTIVE R16, `(.L_x_2204) ;  /* 0x0000000010087348 */ /* 0x000fea0003c00000 */
[----:B------:R0:W1:Y:S02]  /*4c50*/  SHFL.BFLY P2, R24, R25, R22, R23 ;  /* 0x0c00001619187389 */ /* 0x0000640000040017 */
[----:B01----:R-:W-:Y:S01]  /*4c60*/  ENDCOLLECTIVE ;  /* 0x000000000000791b */ /* 0x003fe20003800000 */
.L_x_2204:
[----:B------:R-:W-:Y:S01]  /*4c70*/  FADD.FTZ R26, R21, R26 ;  /* 0x0000001a151a7221 */ /* 0x000fe20000010000 */
[----:B------:R-:W-:-:S04]  /*4c80*/  HFMA2.MMA R22, -RZ, RZ, 0, 1.1920928955078125e-07 ;  /* 0x00000002ff167435 */ /* 0x000fc800000001ff */
[----:B------:R-:W-:Y:S01]  /*4c90*/  MOV R25, R26 ;  /* 0x0000001a00197202 */ /* 0x000fe20000000f00 */
[----:B------:R-:W-:-:S07]  /*4ca0*/  IMAD.MOV.U32 R27, RZ, RZ, R24 ;  /* 0x000000ffff1b7224 */ /* 0x000fce00078e0018 */
[----:B------:R-:W-:Y:S05]  /*4cb0*/  WARPSYNC.COLLECTIVE R16, `(.L_x_2205) ;  /* 0x0000000010087348 */ /* 0x000fea0003c00000 */
[----:B------:R0:W1:Y:S02]  /*4cc0*/  SHFL.BFLY P2, R24, R25, R22, R23 ;  /* 0x0c00001619187389 */ /* 0x0000640000040017 */
[----:B01----:R-:W-:Y:S01]  /*4cd0*/  ENDCOLLECTIVE ;  /* 0x000000000000791b */ /* 0x003fe20003800000 */
.L_x_2205:
[----:B------:R-:W-:-:S04]  /*4ce0*/  FADD.FTZ R27, R20, R27 ;  /* 0x0000001b141b7221 */ /* 0x000fc80000010000 */
[----:B------:R-:W-:Y:S01]  /*4cf0*/  IMAD.MOV.U32 R25, RZ, RZ, R27 ;  /* 0x000000ffff197224 */ /* 0x000fe200078e001b */
[----:B------:R-:W-:-:S07]  /*4d00*/  MOV R29, R24 ;  /* 0x00000018001d7202 */ /* 0x000fce0000000f00 */
[----:B------:R-:W-:Y:S05]  /*4d10*/  WARPSYNC.COLLECTIVE R16, `(.L_x_2206) ;  /* 0x0000000010087348 */ /* 0x000fea0003c00000 */
[----:B------:R0:W1:Y:S02]  /*4d20*/  SHFL.BFLY P2, R24, R25, R22, R23 ;  /* 0x0c00001619187389 */ /* 0x0000640000040017 */
[----:B01----:R-:W-:Y:S01]  /*4d30*/  ENDCOLLECTIVE ;  /* 0x000000000000791b */ /* 0x003fe20003800000 */
.L_x_2206:
[----:B------:R-:W-:Y:S01]  /*4d40*/  FADD.FTZ R29, R26, R29 ;  /* 0x0000001d1a1d7221 */ /* 0x000fe20000010000 */
[----:B------:R-:W-:-:S04]  /*4d50*/  HFMA2.MMA R22, -RZ, RZ, 0, 5.9604644775390625e-08 ;  /* 0x00000001ff167435 */ /* 0x000fc800000001ff */
[----:B------:R-:W-:Y:S02]  /*4d60*/  MOV R25, R29 ;  /* 0x0000001d00197202 */ /* 0x000fe40000000f00 */
[----:B------:R-:W-:-:S07]  /*4d70*/  MOV R18, R24 ;  /* 0x0000001800127202 */ /* 0x000fce0000000f00 */
[----:B------:R-:W-:Y:S05]  /*4d80*/  WARPSYNC.COLLECTIVE R16, `(.L_x_2207) ;  /* 0x0000000010087348 */ /* 0x000fea0003c00000 */
[----:B------:R0:W1:Y:S02]  /*4d90*/  SHFL.BFLY P2, R24, R25, R22, R23 ;  /* 0x0c00001619187389 */ /* 0x0000640000040017 */
[----:B01----:R-:W-:Y:S01]  /*4da0*/  ENDCOLLECTIVE ;  /* 0x000000000000791b */ /* 0x003fe20003800000 */
.L_x_2207:
[----:B------:R-:W-:-:S05]  /*4db0*/  FADD.FTZ R28, R27, R18 ;  /* 0x000000121b1c7221 */ /* 0x000fca0000010000 */
[----:B------:R-:W-:Y:S01]  /*4dc0*/  MOV R25, R28 ;  /* 0x0000001c00197202 */ /* 0x000fe20000000f00 */
[----:B------:R-:W-:-:S07]  /*4dd0*/  IMAD.MOV.U32 R30, RZ, RZ, R24 ;  /* 0x000000ffff1e7224 */ /* 0x000fce00078e0018 */
[----:B------:R-:W-:Y:S05]  /*4de0*/  WARPSYNC.COLLECTIVE R16, `(.L_x_2208) ;  /* 0x0000000010087348 */ /* 0x000fea0003c00000 */
[----:B------:R0:W1:Y:S02]  /*4df0*/  SHFL.BFLY P2, R24, R25, R22, R23 ;  /* 0x0c00001619187389 */ /* 0x0000640000040017 */
[----:B01----:R-:W-:Y:S01]  /*4e00*/  ENDCOLLECTIVE ;  /* 0x000000000000791b */ /* 0x003fe20003800000 */
.L_x_2208:
[----:B------:R-:W-:Y:S01]  /*4e10*/  FADD.FTZ R30, R29, R30 ;  /* 0x0000001e1d1e7221 */ /* 0x000fe20000010000 */
[----:B------:R-:W-:Y:S06]  /*4e20*/  BRA `(.L_x_2209) ;  /* 0xffffffec00107947 */ /* 0x000fec000383ffff */
.L_x_2197:
[----:B------:R-:W-:Y:S01]  /*4e30*/  HFMA2.MMA R22, -RZ, RZ, 0, 4.76837158203125e-07 ;  /* 0x00000008ff167435 */ /* 0x000fe200000001ff */
[----:B------:R-:W-:Y:S01]  /*4e40*/  BSSY B1, `(.L_x_2210) ;  /* 0x0000007000017945 */ /* 0x000fe20003800000 */
[----:B-1----:R-:W-:Y:S01]  /*4e50*/  MOV R25, R26 ;  /* 0x0000001a00197202 */ /* 0x002fe20000000f00 */
[----:B------:R-:W-:Y:S01]  /*4e60*/  IMAD.MOV.U32 R23, RZ, RZ, 0x101f ;  /* 0x0000101fff177424 */ /* 0x000fe200078e00ff */
[----:B0-----:R-:W-:-:S07]  /*4e70*/  MOV R16, 0xffff ;  /* 0x0000ffff00107802 */ /* 0x001fce0000000f00 */
[----:B--2---:R-:W-:Y:S05]  /*4e80*/  WARPSYNC.COLLECTIVE R16, `(.L_x_2211) ;  /* 0x0000000010087348 */ /* 0x004fea0003c00000 */
[----:B------:R0:W1:Y:S02]  /*4e90*/  SHFL.BFLY P2, R24, R25, R22, R23 ;  /* 0x0c00001619187389 */ /* 0x0000640000040017 */
[----:B012---:R-:W-:Y:S01]  /*4ea0*/  ENDCOLLECTIVE ;  /* 0x000000000000791b */ /* 0x007fe20003800000 */
.L_x_2211:
[----:B------:R-:W-:Y:S05]  /*4eb0*/  BSYNC B1 ;  /* 0x0000000000017941 */ /* 0x000fea0003800000 */
.L_x_2210:
        /* <DEDUP_REMOVED lines=8> */
.L_x_2212:
[----:B------:R-:W-:Y:S01]  /*4f40*/  FADD.FTZ R29, R29, R26 ;  /* 0x0000001a1d1d7221 */ /* 0x000fe20000010000 */
[----:B------:R-:W-:-:S03]  /*4f50*/  HFMA2.MMA R22, -RZ, RZ, 0, 2.384185791015625e-07 ;  /* 0x00000004ff167435 */ /* 0x000fc600000001ff */
[----:B------:R-:W-:Y:S01]  /*4f60*/  IMAD.MOV.U32 R25, RZ, RZ, R29 ;  /* 0x000000ffff197224 */ /* 0x000fe200078e001d */
[----:B------:R-:W-:-:S07]  /*4f70*/  MOV R28, R24 ;  /* 0x00000018001c7202 */ /* 0x000fce0000000f00 */
[----:B------:R-:W-:Y:S05]  /*4f80*/  WARPSYNC.COLLECTIVE R16, `(.L_x_2213) ;  /* 0x0000000010087348 */ /* 0x000fea0003c00000 */
[----:B------:R0:W1:Y:S02]  /*4f90*/  SHFL.BFLY P2, R24, R25, R22, R23 ;  /* 0x0c00001619187389 */ /* 0x0000640000040017 */
[----:B01----:R-:W-:Y:S01]  /*4fa0*/  ENDCOLLECTIVE ;  /* 0x000000000000791b */ /* 0x003fe20003800000 */
.L_x_2213:
[----:B------:R-:W-:-:S05]  /*4fb0*/  FADD.FTZ R28, R28, R27 ;  /* 0x0000001b1c1c7221 */ /* 0x000fca0000010000 */
[----:B------:R-:W-:Y:S02]  /*4fc0*/  MOV R25, R28 ;  /* 0x0000001c00197202 */ /* 0x000fe40000000f00 */
[----:B------:R-:W-:-:S07]  /*4fd0*/  MOV R30, R24 ;  /* 0x00000018001e7202 */ /* 0x000fce0000000f00 */
[----:B------:R-:W-:Y:S05]  /*4fe0*/  WARPSYNC.COLLECTIVE R16, `(.L_x_2214) ;  /* 0x0000000010087348 */ /* 0x000fea0003c00000 */
[----:B------:R0:W1:Y:S02]  /*4ff0*/  SHFL.BFLY P2, R24, R25, R22, R23 ;  /* 0x0c00001619187389 */ /* 0x0000640000040017 */
[----:B01----:R-:W-:Y:S01]  /*5000*/  ENDCOLLECTIVE ;  /* 0x000000000000791b */ /* 0x003fe20003800000 */
.L_x_2214:
[----:B------:R-:W-:Y:S01]  /*5010*/  FADD.FTZ R30, R29, R30 ;  /* 0x0000001e1d1e7221 */ /* 0x000fe20000010000 */
[----:B------:R-:W-:-:S04]  /*5020*/  HFMA2.MMA R22, -RZ, RZ, 0, 1.1920928955078125e-07 ;  /* 0x00000002ff167435 */ /* 0x000fc800000001ff */
[----:B------:R-:W-:Y:S01]  /*5030*/  MOV R25, R30 ;  /* 0x0000001e00197202 */ /* 0x000fe20000000f00 */
[----:B------:R-:W-:-:S07]  /*5040*/  IMAD.MOV.U32 R31, RZ, RZ, R24 ;  /* 0x000000ffff1f7224 */ /* 0x000fce00078e0018 */
[----:B------:R-:W-:Y:S05]  /*5050*/  WARPSYNC.COLLECTIVE R16, `(.L_x_2215) ;  /* 0x0000000010087348 */ /* 0x000fea0003c00000 */
[----:B------:R0:W1:Y:S02]  /*5060*/  SHFL.BFLY P2, R24, R25, R22, R23 ;  /* 0x0c00001619187389 */ /* 0x0000640000040017 */
[----:B01----:R-:W-:Y:S01]  /*5070*/  ENDCOLLECTIVE ;  /* 0x000000000000791b */ /* 0x003fe20003800000 */
.L_x_2215:
[----:B------:R-:W-:-:S04]  /*5080*/  FADD.FTZ R31, R28, R31 ;  /* 0x0000001f1c1f7221 */ /* 0x000fc80000010000 */
[----:B------:R-:W-:Y:S01]  /*5090*/  IMAD.MOV.U32 R25, RZ, RZ, R31 ;  /* 0x000000ffff197224 */ /* 0x000fe200078e001f */
[----:B------:R-:W-:-:S07]  /*50a0*/  MOV R33, R24 ;  /* 0x0000001800217202 */ /* 0x000fce0000000f00 */
[----:B------:R-:W-:Y:S05]  /*50b0*/  WARPSYNC.COLLECTIVE R16, `(.L_x_2216) ;  /* 0x0000000010087348 */ /* 0x000fea0003c00000 */
[----:B------:R0:W1:Y:S02]  /*50c0*/  SHFL.BFLY P2, R24, R25, R22, R23 ;  /* 0x0c00001619187389 */ /* 0x0000640000040017 */
[----:B01----:R-:W-:Y:S01]  /*50d0*/  ENDCOLLECTIVE ;  /* 0x000000000000791b */ /* 0x003fe20003800000 */
.L_x_2216:
[----:B------:R-:W-:Y:S01]  /*50e0*/  FADD.FTZ R33, R30, R33 ;  /* 0x000000211e217221 */ /* 0x000fe20000010000 */
[----:B------:R-:W-:-:S04]  /*50f0*/  HFMA2.MMA R22, -RZ, RZ, 0, 5.9604644775390625e-08 ;  /* 0x00000001ff167435 */ /* 0x000fc800000001ff */
[----:B------:R-:W-:Y:S02]  /*5100*/  MOV R25, R33 ;  /* 0x0000002100197202 */ /* 0x000fe40000000f00 */
[----:B------:R-:W-:-:S07]  /*5110*/  MOV R26, R24 ;  /* 0x00000018001a7202 */ /* 0x000fce0000000f00 */
[----:B------:R-:W-:Y:S05]  /*5120*/  WARPSYNC.COLLECTIVE R16, `(.L_x_2217) ;  /* 0x0000000010087348 */ /* 0x000fea0003c00000 */
[----:B------:R0:W1:Y:S02]  /*5130*/  SHFL.BFLY P2, R24, R25, R22, R23 ;  /* 0x0c00001619187389 */ /* 0x0000640000040017 */
[----:B01----:R-:W-:Y:S01]  /*5140*/  ENDCOLLECTIVE ;  /* 0x000000000000791b */ /* 0x003fe20003800000 */
.L_x_2217:
[----:B------:R-:W-:-:S05]  /*5150*/  FADD.FTZ R26, R31, R26 ;  /* 0x0000001a1f1a7221 */ /* 0x000fca0000010000 */
[----:B------:R-:W-:Y:S01]  /*5160*/  MOV R25, R26 ;  /* 0x0000001a00197202 */ /* 0x000fe20000000f00 */
[----:B------:R-:W-:-:S07]  /*5170*/  IMAD.MOV.U32 R32, RZ, RZ, R24 ;  /* 0x000000ffff207224 */ /* 0x000fce00078e0018 */
[----:B------:R-:W-:Y:S05]  /*5180*/  WARPSYNC.COLLECTIVE R16, `(.L_x_2218) ;  /* 0x0000000010087348 */ /* 0x000fea0003c00000 */
[----:B------:R0:W1:Y:S02]  /*5190*/  SHFL.BFLY P2, R24, R25, R22, R23 ;  /* 0x0c00001619187389 */ /* 0x0000640000040017 */
[----:B01----:R-:W-:Y:S01]  /*51a0*/  ENDCOLLECTIVE ;  /* 0x000000000000791b */ /* 0x003fe20003800000 */
.L_x_2218:
[----:B------:R-:W-:Y:S01]  /*51b0*/  FADD.FTZ R32, R33, R32 ;  /* 0x0000002021207221 */ /* 0x000fe20000010000 */
[----:B------:R-:W-:Y:S06]  /*51c0*/  BRA `(.L_x_2219) ;  /* 0xffffffe800d87947 */ /* 0x000fec000383ffff */
.L_x_2198:
        /* <DEDUP_REMOVED lines=8> */
.L_x_2221:
[----:B------:R-:W-:Y:S05]  /*5250*/  BSYNC B1 ;  /* 0x0000000000017941 */ /* 0x000fea0003800000 */
.L_x_2220:
        /* <DEDUP_REMOVED lines=8> */
.L_x_2222:
[----:B------:R-:W-:Y:S01]  /*52e0*/  FADD.FTZ R29, R29, R26 ;  /* 0x0000001a1d1d7221 */ /* 0x000fe20000010000 */
[----:B------:R-:W-:-:S03]  /*52f0*/  HFMA2.MMA R22, -RZ, RZ, 0, 2.384185791015625e-07 ;  /* 0x00000004ff167435 */ /* 0x000fc600000001ff */
[----:B------:R-:W-:Y:S01]  /*5300*/  IMAD.MOV.U32 R25, RZ, RZ, R29 ;  /* 0x000000ffff197224 */ /* 0x000fe200078e001d */
[----:B------:R-:W-:-:S07]  /*5310*/  MOV R28, R24 ;  /* 0x00000018001c7202 */ /* 0x000fce0000000f00 */
[----:B------:R-:W-:Y:S05]  /*5320*/  WARPSYNC.COLLECTIVE R16, `(.L_x_2223) ;  /* 0x0000000010087348 */ /* 0x000fea0003c00000 */
[----:B------:R0:W1:Y:S02]  /*5330*/  SHFL.BFLY P2, R24, R25, R22, R23 ;  /* 0x0c00001619187389 */ /* 0x0000640000040017 */
[----:B01----:R-:W-:Y:S01]  /*5340*/  ENDCOLLECTIVE ;  /* 0x000000000000791b */ /* 0x003fe20003800000 */
.L_x_2223:
[----:B------:R-:W-:-:S05]  /*5350*/  FADD.FTZ R28, R28, R27 ;  /* 0x0000001b1c1c7221 */ /* 0x000fca0000010000 */
[----:B------:R-:W-:Y:S02]  /*5360*/  MOV R25, R28 ;  /* 0x0000001c00197202 */ /* 0x000fe40000000f00 */
[----:B------:R-:W-:-:S07]  /*5370*/  MOV R30, R24 ;  /* 0x00000018001e7202 */ /* 0x000fce0000000f00 */
[----:B------:R-:W-:Y:S05]  /*5380*/  WARPSYNC.COLLECTIVE R16, `(.L_x_2224) ;  /* 0x0000000010087348 */ /* 0x000fea0003c00000 */
[----:B------:R0:W1:Y:S02]  /*5390*/  SHFL.BFLY P2, R24, R25, R22, R23 ;  /* 0x0c00001619187389 */ /* 0x0000640000040017 */
[----:B01----:R-:W-:Y:S01]  /*53a0*/  ENDCOLLECTIVE ;  /* 0x000000000000791b */ /* 0x003fe20003800000 */
.L_x_2224:
[----:B------:R-:W-:Y:S01]  /*53b0*/  FADD.FTZ R30, R29, R30 ;  /* 0x0000001e1d1e7221 */ /* 0x000fe20000010000 */
[----:B------:R-:W-:-:S04]  /*53c0*/  HFMA2.MMA R22, -RZ, RZ, 0, 1.1920928955078125e-07 ;  /* 0x00000002ff167435 */ /* 0x000fc800000001ff */
[----:B------:R-:W-:Y:S01]  /*53d0*/  MOV R25, R30 ;  /* 0x0000001e00197202 */ /* 0x000fe20000000f00 */
[----:B------:R-:W-:-:S07]  /*53e0*/  IMAD.MOV.U32 R31, RZ, RZ, R24 ;  /* 0x000000ffff1f7224 */ /* 0x000fce00078e0018 */
[----:B------:R-:W-:Y:S05]  /*53f0*/  WARPSYNC.COLLECTIVE R16, `(.L_x_2225) ;  /* 0x0000000010087348 */ /* 0x000fea0003c00000 */
[----:B------:R0:W1:Y:S02]  /*5400*/  SHFL.BFLY P2, R24, R25, R22, R23 ;  /* 0x0c00001619187389 */ /* 0x0000640000040017 */
[----:B01----:R-:W-:Y:S01]  /*5410*/  ENDCOLLECTIVE ;  /* 0x000000000000791b */ /* 0x003fe20003800000 */
.L_x_2225:
[----:B------:R-:W-:-:S04]  /*5420*/  FADD.FTZ R31, R28, R31 ;  /* 0x0000001f1c1f7221 */ /* 0x000fc80000010000 */
[----:B------:R-:W-:Y:S01]  /*5430*/  IMAD.MOV.U32 R25, RZ, RZ, R31 ;  /* 0x000000ffff197224 */ /* 0x000fe200078e001f */
[----:B------:R-:W-:-:S07]  /*5440*/  MOV R33, R24 ;  /* 0x0000001800217202 */ /* 0x000fce0000000f00 */
[----:B------:R-:W-:Y:S05]  /*5450*/  WARPSYNC.COLLECTIVE R16, `(.L_x_2226) ;  /* 0x0000000010087348 */ /* 0x000fea0003c00000 */
[----:B------:R0:W1:Y:S02]  /*5460*/  SHFL.BFLY P2, R24, R25, R22, R23 ;  /* 0x0c00001619187389 */ /* 0x0000640000040017 */
[----:B01----:R-:W-:Y:S01]  /*5470*/  ENDCOLLECTIVE ;  /* 0x000000000000791b */ /* 0x003fe20003800000 */
.L_x_2226:
[----:B------:R-:W-:Y:S01]  /*5480*/  FADD.FTZ R33, R30, R33 ;  /* 0x000000211e217221 */ /* 0x000fe20000010000 */
[----:B------:R-:W-:-:S04]  /*5490*/  HFMA2.MMA R22, -RZ, RZ, 0, 5.9604644775390625e-08 ;  /* 0x00000001ff167435 */ /* 0x000fc800000001ff */
[----:B------:R-:W-:Y:S02]  /*54a0*/  MOV R25, R33 ;  /* 0x0000002100197202 */ /* 0x000fe40000000f00 */
[----:B------:R-:W-:-:S07]  /*54b0*/  MOV R26, R24 ;  /* 0x00000018001a7202 */ /* 0x000fce0000000f00 */
[----:B------:R-:W-:Y:S05]  /*54c0*/  WARPSYNC.COLLECTIVE R16, `(.L_x_2227) ;  /* 0x0000000010087348 */ /* 0x000fea0003c00000 */
[----:B------:R0:W1:Y:S02]  /*54d0*/  SHFL.BFLY P2, R24, R25, R22, R23 ;  /* 0x0c00001619187389 */ /* 0x0000640000040017 */
[----:B01----:R-:W-:Y:S01]  /*54e0*/  ENDCOLLECTIVE ;  /* 0x000000000000791b */ /* 0x003fe20003800000 */
.L_x_2227:
[----:B------:R-:W-:-:S05]  /*54f0*/  FADD.FTZ R26, R31, R26 ;  /* 0x0000001a1f1a7221 */ /* 0x000fca0000010000 */
[----:B------:R-:W-:Y:S01]  /*5500*/  MOV R25, R26 ;  /* 0x0000001a00197202 */ /* 0x000fe20000000f00 */
[----:B------:R-:W-:-:S07]  /*5510*/  IMAD.MOV.U32 R32, RZ, RZ, R24 ;  /* 0x000000ffff207224 */ /* 0x000fce00078e0018 */
[----:B------:R-:W-:Y:S05]  /*5520*/  WARPSYNC.COLLECTIVE R16, `(.L_x_2228) ;  /* 0x0000000010087348 */ /* 0x000fea0003c00000 */
[----:B------:R0:W1:Y:S02]  /*5530*/  SHFL.BFLY P2, R24, R25, R22, R23 ;  /* 0x0c00001619187389 */ /* 0x0000640000040017 */
[----:B01----:R-:W-:Y:S01]  /*5540*/  ENDCOLLECTIVE ;  /* 0x000000000000791b */ /* 0x003fe20003800000 */
.L_x_2228:
[----:B------:R-:W-:Y:S01]  /*5550*/  FADD.FTZ R32, R33, R32 ;  /* 0x0000002021207221 */ /* 0x000fe20000010000 */
[----:B------:R-:W-:Y:S06]  /*5560*/  BRA `(.L_x_2229) ;  /* 0xffffffe800887947 */ /* 0x000fec000383ffff */
.L_x_2199:
        /* <DEDUP_REMOVED lines=8> */
.L_x_2231:
[----:B------:R-:W-:Y:S05]  /*55f0*/  BSYNC B0 ;  /* 0x0000000000007941 */ /* 0x000fea0003800000 */
.L_x_2230:
[----:B------:R-:W-:Y:S01]  /*5600*/  HFMA2.MMA R23, -RZ, RZ, 0, 0.000503063201904296875 ;  /* 0x0000101fff177435 */ /* 0x000fe200000001ff */
[----:B------:R-:W-:Y:S01]  /*5610*/  MOV R25, R19 ;  /* 0x0000001300197202 */ /* 0x000fe20000000f00 */
[----:B------:R-:W-:Y:S01]  /*5620*/  IMAD.MOV.U32 R22, RZ, RZ, 0x8 ;  /* 0x00000008ff167424 */ /* 0x000fe200078e00ff */
[----:B------:R-:W-:Y:S01]  /*5630*/  MOV R16, 0xffff ;  /* 0x0000ffff00107802 */ /* 0x000fe20000000f00 */
[----:B------:R-:W-:Y:S01]  /*5640*/  @!P0 VIADD R26, R27, 0x14 ;  /* 0x000000141b1a8836 */ /* 0x000fe20000000000 */
[----:B------:R-:W-:Y:S01]  /*5650*/  MOV R21, R24 ;  /* 0x0000001800157202 */ /* 0x000fe20000000f00 */
[----:B------:R-:W-:Y:S01]  /*5660*/  IMAD.MOV.U32 R38, RZ, RZ, RZ ;  /* 0x000000ffff267224 */ /* 0x000fe200078e00ff */
[----:B------:R-:W-:-:S07]  /*5670*/  @!P0 SHF.L.U32 R29, R52, 0x1, RZ ;  /* 0x00000001341d8819 */ /* 0x000fce00000006ff */
[----:B------:R-:W-:Y:S05]  /*5680*/  WARPSYNC.COLLECTIVE R16, `(.L_x_2232) ;  /* 0x0000000010087348 */ /* 0x000fea0003c00000 */
[----:B------:R0:W1:Y:S02]  /*5690*/  SHFL.BFLY P2, R24, R25, R22, R23 ;  /* 0x0c00001619187389 */ /* 0x0000640000040017 */
[----:B01----:R-:W-:Y:S01]  /*56a0*/  ENDCOLLECTIVE ;  /* 0x000000000000791b */ /* 0x003fe20003800000 */
.L_x_2232:
[----:B------:R-:W-:Y:S01]  /*56b0*/  @!P0 LEA R31, R52, UR4, 0x7 ;  /* 0x00000004341f8c11 */ /* 0x000fe2000f8e38ff */
[----:B------:R-:W-:Y:S01]  /*56c0*/  FADD.FTZ R21, R21, R18 ;  /* 0x0000001215157221 */ /* 0x000fe20000010000 */
[----:B------:R-:W-:Y:S02]  /*56d0*/  @!P0 LOP3.LUT R26, R26, R29, RZ, 0x3c, !PT ;  /* 0x0000001d1a1a8212 */ /* 0x000fe400078e3cff */
[----:B------:R-:W-:Y:S02]  /*56e0*/  CS2R R28, SRZ ;  /* 0x00000000001c7805 */ /* 0x000fe4000001ff00 */
[----:B------:R-:W-:Y:S01]  /*56f0*/  @!P0 LEA R35, R52, UR4, 0x7 ;  /* 0x0000000434238c11 */ /* 0x000fe2000f8e38ff */
[----:B------:R-:W-:Y:S01]  /*5700*/  HFMA2.MMA R32, -RZ, RZ, 0, 0 ;  /* 0x00000000ff207435 */ /* 0x000fe200000001ff */
[----:B------:R-:W-:Y:S01]  /*5710*/  @!P0 LEA R26, R26, R31, 0x2 ;  /* 0x0000001f1a1a8211 */ /* 0x000fe200078e10ff */
[----:B------:R-:W-:-:S04]  /*5720*/  IMAD.MOV.U32 R45, RZ, RZ, RZ ;  /* 0x000000ffff2d7224 */ /* 0x000fc800078e00ff */
[----:B------:R0:W1:Y:S01]  /*5730*/  @!P0 LDS R30, [R26] ;  /* 0x000000001a1e8984 */ /* 0x0000620000000800 */
[----:B------:R-:W-:Y:S01]  /*5740*/  HFMA2.MMA R22, -RZ, RZ, 0, 2.384185791015625e-07 ;  /* 0x00000004ff167435 */ /* 0x000fe200000001ff */
[----:B------:R-:W-:Y:S02]  /*5750*/  IMAD.MOV.U32 R25, RZ, RZ, R21 ;  /* 0x000000ffff197224 */ /* 0x000fe400078e0015 */
[----:B------:R0:W2:Y:S01]  /*5760*/  @!P0 LDS R31, [R26+0x500] ;  /* 0x000500001a1f8984 */ /* 0x0000a20000000800 */
[----:B------:R-:W-:-:S07]  /*5770*/  FADD.FTZ R18, R24, R19 ;  /* 0x0000001318127221 */ /* 0x000fce0000010000 */
[----:B012---:R-:W-:Y:S05]  /*5780*/  WARPSYNC.COLLECTIVE R16, `(.L_x_2233) ;  /* 0x0000000010087348 */ /* 0x007fea0003c00000 */
[----:B------:R3:W4:Y:S02]  /*5790*/  SHFL.BFLY P2, R24, R25, R22, R23 ;  /* 0x0c00001619187389 */ /* 0x0007240000040017 */
[----:B01234-:R-:W-:Y:S01]  /*57a0*/  ENDCOLLECTIVE ;  /* 0x000000000000791b */ /* 0x01ffe20003800000 */
.L_x_2233:
[----:B------:R-:W-:Y:S02]  /*57b0*/  MOV R25, R18 ;  /* 0x0000001200197202 */ /* 0x000fe40000000f00 */
[----:B------:R-:W-:-:S07]  /*57c0*/  MOV R20, R24 ;  /* 0x0000001800147202 */ /* 0x000fce0000000f00 */
[----:B------:R-:W-:Y:S05]  /*57d0*/  WARPSYNC.COLLECTIVE R16, `(.L_x_2234) ;  /* 0x0000000010087348 */ /* 0x000fea0003c00000 */
[----:B------:R0:W1:Y:S02]  /*57e0*/  SHFL.BFLY P2, R24, R25, R22, R23 ;  /* 0x0c00001619187389 */ /* 0x0000640000040017 */
[----:B01----:R-:W-:Y:S01]  /*57f0*/  ENDCOLLECTIVE ;  /* 0x000000000000791b */ /* 0x003fe20003800000 */
.L_x_2234:
[----:B------:R-:W-:Y:S01]  /*5800*/  @!P0 MOV R28, R30 ;  /* 0x0000001e001c8202 */ /* 0x000fe20000000f00 */
[----:B------:R-:W-:Y:S01]  /*5810*/  FADD.FTZ R20, R21, R20 ;  /* 0x0000001415147221 */ /* 0x000fe20000010000 */
[----:B------:R-:W-:Y:S01]  /*5820*/  @!P0 MOV R29, R31 ;  /* 0x0000001f001d8202 */ /* 0x000fe20000000f00 */
[----:B------:R-:W-:-:S03]  /*5830*/  HFMA2.MMA R22, -RZ, RZ, 0, 1.1920928955078125e-07 ;  /* 0x00000002ff167435 */ /* 0x000fc600000001ff */
[----:B------:R-:W-:Y:S01]  /*5840*/  MOV R25, R20 ;  /* 0x0000001400197202 */ /* 0x000fe20000000f00 */
[----:B------:R-:W-:-:S07]  /*5850*/  FADD.FTZ R21, R18, R24 ;  /* 0x0000001812157221 */ /* 0x000fce0000010000 */
[----:B------:R-:W-:Y:S05]  /*5860*/  WARPSYNC.COLLECTIVE R16, `(.L_x_2235) ;  /* 0x0000000010087348 */ /* 0x000fea0003c00000 */
[----:B------:R0:W1:Y:S02]  /*5870*/  SHFL.BFLY P2, R24, R25, R22, R23 ;  /* 0x0c00001619187389 */ /* 0x0000640000040017 */
[----:B01----:R-:W-:Y:S01]  /*5880*/  ENDCOLLECTIVE ;  /* 0x000000000000791b */ /* 0x003fe20003800000 */
.L_x_2235:
[----:B------:R-:W-:Y:S01]  /*5890*/  MOV R25, R21 ;  /* 0x0000001500197202 */ /* 0x000fe20000000f00 */
[----:B------:R-:W-:-:S07]  /*58a0*/  IMAD.MOV.U32 R19, RZ, RZ, R24 ;  /* 0x000000ffff137224 */ /* 0x000fce00078e0018 */
[----:B------:R-:W-:Y:S05]  /*58b0*/  WARPSYNC.COLLECTIVE R16, `(.L_x_2236) ;  /* 0x0000000010087348 */ /* 0x000fea0003c00000 */
[----:B------:R0:W1:Y:S02]  /*58c0*/  SHFL.BFLY P2, R24, R25, R22, R23 ;  /* 0x0c00001619187389 */ /* 0x0000640000040017 */
[----:B01----:R-:W-:Y:S01]  /*58d0*/  ENDCOLLECTIVE ;  /* 0x000000000000791b */ /* 0x003fe20003800000 */
.L_x_2236:
        /* <DEDUP_REMOVED lines=9> */
.L_x_2237:
[----:B------:R-:W-:-:S04]  /*5970*/  @!P0 LOP3.LUT R20, R20, R21, RZ, 0x3c, !PT ;  /* 0x0000001514148212 */ /* 0x000fc800078e3cff */
[----:B------:R-:W-:-:S05]  /*5980*/  @!P0 LEA R20, R20, R35, 0x2 ;  /* 0x0000002314148211 */ /* 0x000fca00078e10ff */
[----:B------:R0:W1:Y:S01]  /*5990*/  @!P0 LDS R37, [R20+0x500] ;  /* 0x0005000014258984 */ /* 0x0000620000000800 */
[----:B------:R-:W-:-:S03]  /*59a0*/  MOV R25, R18 ;  /* 0x0000001200197202 */ /* 0x000fc60000000f00 */
[----:B------:R0:W2:Y:S01]  /*59b0*/  @!P0 LDS R36, [R20] ;  /* 0x0000000014248984 */ /* 0x0000a20000000800 */
[----:B------:R-:W-:-:S07]  /*59c0*/  MOV R26, R24 ;  /* 0x00000018001a7202 */ /* 0x000fce0000000f00 */
[----:B012---:R-:W-:Y:S05]  /*59d0*/  WARPSYNC.COLLECTIVE R16, `(.L_x_2238) ;  /* 0x0000000010087348 */ /* 0x007fea0003c00000 */
[----:B------:R3:W4:Y:S02]  /*59e0*/  SHFL.BFLY P2, R24, R25, R22, R23 ;  /* 0x0c00001619187389 */ /* 0x0007240000040017 */
[----:B01234-:R-:W-:Y:S01]  /*59f0*/  ENDCOLLECTIVE ;  /* 0x000000000000791b */ /* 0x01ffe20003800000 */
.L_x_2238:
[----:B------:R-:W-:Y:S01]  /*5a00*/  FADD.FTZ R19, R19, R26 ;  /* 0x0000001a13137221 */ /* 0x000fe20000010000 */
[----:B------:R-:W-:Y:S01]  /*5a10*/  HFMA2.MMA R22, -RZ, RZ, 0, 4.76837158203125e-07 ;  /* 0x00000008ff167435 */ /* 0x000fe200000001ff */
[----:B------:R-:W-:Y:S01]  /*5a20*/  MOV R25, R28 ;  /* 0x0000001c00197202 */ /* 0x000fe20000000f00 */
[----:B------:R-:W-:-:S09]  /*5a30*/  IMAD.MOV.U32 R31, RZ, RZ, R24 ;  /* 0x000000ffff1f7224 */ /* 0x000fd200078e0018 */
[----:B------:R-:W-:Y:S05]  /*5a40*/  WARPSYNC.COLLECTIVE R16, `(.L_x_2239) ;  /* 0x0000000010087348 */ /* 0x000fea0003c00000 */
[----:B------:R0:W1:Y:S02]  /*5a50*/  SHFL.BFLY P2, R24, R25, R22, R23 ;  /* 0x0c00001619187389 */ /* 0x0000640000040017 */
[----:B01----:R-:W-:Y:S01]  /*5a60*/  ENDCOLLECTIVE ;  /* 0x000000000000791b */ /* 0x003fe20003800000 */
.L_x_2239:
[----:B------:R-:W-:Y:S02]  /*5a70*/  @!P0 MOV R38, R37 ;  /* 0x0000002500268202 */ /* 0x000fe40000000f00 */
[----:B------:R-:W-:Y:S01]  /*5a80*/  @!P0 MOV R32, R36 ;  /* 0x0000002400208202 */ /* 0x000fe20000000f00 */
[----:B------:R-:W-:Y:S01]  /*5a90*/  IMAD.MOV.U32 R25, RZ, RZ, R29 ;  /* 0x000000ffff197224 */ /* 0x000fe200078e001d */
[----:B------:R-:W-:-:S07]  /*5aa0*/  MOV R33, R24 ;  /* 0x0000001800217202 */ /* 0x000fce0000000f00 */
[----:B------:R-:W-:Y:S05]  /*5ab0*/  WARPSYNC.COLLECTIVE R16, `(.L_x_2240) ;  /* 0x0000000010087348 */ /* 0x000fea0003c00000 */
[----:B------:R0:W1:Y:S02]  /*5ac0*/  SHFL.BFLY P2, R24, R25, R22, R23 ;  /* 0x0c00001619187389 */ /* 0x0000640000040017 */
[----:B01----:R-:W-:Y:S01]  /*5ad0*/  ENDCOLLECTIVE ;  /* 0x000000000000791b */ /* 0x003fe20003800000 */
.L_x_2240:
[----:B------:R-:W-:-:S05]  /*5ae0*/  FADD.FTZ R33, R33, R28 ;  /* 0x0000001c21217221 */ /* 0x000fca0000010000 */
[----:B------:R-:W-:Y:S01]  /*5af0*/  MOV R25, R33 ;  /* 0x0000002100197202 */ /* 0x000fe20000000f00 */
[----:B------:R-:W-:Y:S01]  /*5b00*/  IMAD.MOV.U32 R22, RZ, RZ, 0x4 ;  /* 0x00000004ff167424 */ /* 0x000fe200078e00ff */
[----:B------:R-:W-:-:S07]  /*5b10*/  MOV R30, R24 ;  /* 0x00000018001e7202 */ /* 0x000fce0000000f00 */
[----:B------:R-:W-:Y:S05]  /*5b20*/  WARPSYNC.COLLECTIVE R16, `(.L_x_2241) ;  /* 0x0000000010087348 */ /* 0x000fea0003c00000 */
[----:B------:R0:W1:Y:S02]  /*5b30*/  SHFL.BFLY P2, R24, R25, R22, R23 ;  /* 0x0c00001619187389 */ /* 0x0000640000040017 */
[----:B01----:R-:W-:Y:S01]  /*5b40*/  ENDCOLLECTIVE ;  /* 0x000000000000791b */ /* 0x003fe20003800000 */
.L_x_2241:
[----:B------:R-:W-:-:S05]  /*5b50*/  FADD.FTZ R30, R30, R29 ;  /* 0x0000001d1e1e7221 */ /* 0x000fca0000010000 */
[----:B------:R-:W-:Y:S02]  /*5b60*/  MOV R25, R30 ;  /* 0x0000001e00197202 */ /* 0x000fe40000000f00 */
[----:B------:R-:W-:-:S07]  /*5b70*/  MOV R28, R24 ;  /* 0x00000018001c7202 */ /* 0x000fce0000000f00 */
[----:B------:R-:W-:Y:S05]  /*5b80*/  WARPSYNC.COLLECTIVE R16, `(.L_x_2242) ;  /* 0x0000000010087348 */ /* 0x000fea0003c00000 */
[----:B------:R0:W1:Y:S02]  /*5b90*/  SHFL.BFLY P2, R24, R25, R22, R23 ;  /* 0x0c00001619187389 */ /* 0x0000640000040017 */
[----:B01----:R-:W-:Y:S01]  /*5ba0*/  ENDCOLLECTIVE ;  /* 0x000000000000791b */ /* 0x003fe20003800000 */
.L_x_2242:
[----:B------:R-:W-:Y:S01]  /*5bb0*/  FADD.FTZ R28, R33, R28 ;  /* 0x0000001c211c7221 */ /* 0x000fe20000010000 */
[----:B------:R-:W-:-:S04]  /*5bc0*/  HFMA2.MMA R22, -RZ, RZ, 0, 1.1920928955078125e-07 ;  /* 0x00000002ff167435 */ /* 0x000fc800000001ff */
[----:B------:R-:W-:Y:S02]  /*5bd0*/  MOV R25, R28 ;  /* 0x0000001c00197202 */ /* 0x000fe40000000f00 */
[----:B------:R-:W-:-:S07]  /*5be0*/  MOV R29, R24 ;  /* 0x00000018001d7202 */ /* 0x000fce0000000f00 */
[----:B------:R-:W-:Y:S05]  /*5bf0*/  WARPSYNC.COLLECTIVE R16, `(.L_x_2243) ;  /* 0x0000000010087348 */ /* 0x000fea0003c00000 */
[----:B------:R0:W1:Y:S02]  /*5c00*/  SHFL.BFLY P2, R24, R25, R22, R23 ;  /* 0x0c00001619187389 */ /* 0x0000640000040017 */
[----:B01----:R-:W-:Y:S01]  /*5c10*/  ENDCOLLECTIVE ;  /* 0x000000000000791b */ /* 0x003fe20003800000 */
.L_x_2243:
[----:B------:R-:W-:-:S05]  /*5c20*/  FADD.FTZ R29, R30, R29 ;  /* 0x0000001d1e1d7221 */ /* 0x000fca0000010000 */
[----:B------:R-:W-:Y:S01]  /*5c30*/  MOV R25, R29 ;  /* 0x0000001d00197202 */ /* 0x000fe20000000f00 */
[----:B------:R-:W-:-:S07]  /*5c40*/  IMAD.MOV.U32 R33, RZ, RZ, R24 ;  /* 0x000000ffff217224 */ /* 0x000fce00078e0018 */
[----:B------:R-:W-:Y:S05]  /*5c50*/  WARPSYNC.COLLECTIVE R16, `(.L_x_2244) ;  /* 0x0000000010087348 */ /* 0x000fea0003c00000 */
[----:B------:R0:W1:Y:S02]  /*5c60*/  SHFL.BFLY P2, R24, R25, R22, R23 ;  /* 0x0c00001619187389 */ /* 0x0000640000040017 */
[----:B01----:R-:W-:Y:S01]  /*5c70*/  ENDCOLLECTIVE ;  /* 0x000000000000791b */ /* 0x003fe20003800000 */
.L_x_2244:
[----:B------:R-:W-:Y:S01]  /*5c80*/  FADD.FTZ R34, R28, R33 ;  /* 0x000000211c227221 */ /* 0x000fe20000010000 */
[----:B------:R-:W-:Y:S02]  /*5c90*/  @!P0 IADD3 R28, R27, 0x3c, RZ ;  /* 0x0000003c1b1c8810 */ /* 0x000fe40007ffe0ff */
[----:B------:R-:W-:Y:S02]  /*5ca0*/  @!P0 LEA R33, R52, UR4, 0x7 ;  /* 0x0000000434218c11 */ /* 0x000fe4000f8e38ff */
[----:B------:R-:W-:Y:S01]  /*5cb0*/  MOV R25, R34 ;  /* 0x0000002200197202 */ /* 0x000fe20000000f00 */
[----:B------:R-:W-:Y:S01]  /*5cc0*/  IMAD.MOV.U32 R22, RZ, RZ, 0x1 ;  /* 0x00000001ff167424 */ /* 0x000fe200078e00ff */
[----:B------:R-:W-:-:S07]  /*5cd0*/  MOV R20, R24 ;  /* 0x0000001800147202 */ /* 0x000fce0000000f00 */
[----:B------:R-:W-:Y:S05]  /*5ce0*/  WARPSYNC.COLLECTIVE R16, `(.L_x_2245) ;  /* 0x0000000010087348 */ /* 0x000fea0003c00000 */
[----:B------:R0:W1:Y:S02]  /*5cf0*/  SHFL.BFLY P2, R24, R25, R22, R23 ;  /* 0x0c00001619187389 */ /* 0x0000640000040017 */
[----:B01----:R-:W-:Y:S01]  /*5d00*/  ENDCOLLECTIVE ;  /* 0x000000000000791b */ /* 0x003fe20003800000 */
.L_x_2245:
[----:B------:R-:W-:Y:S01]  /*5d10*/  FADD.FTZ R35, R29, R20 ;  /* 0x000000141d237221 */ /* 0x000fe20000010000 */
[----:B------:R-:W-:-:S04]  /*5d20*/  @!P0 SHF.L.U32 R29, R52, 0x1, RZ ;  /* 0x00000001341d8819 */ /* 0x000fc800000006ff */
[----:B------:R-:W-:-:S05]  /*5d30*/  @!P0 LOP3.LUT R28, R28, R29, RZ, 0x3c, !PT ;  /* 0x0000001d1c1c8212 */ /* 0x000fca00078e3cff */
[----:B------:R-:W-:Y:S01]  /*5d40*/  @!P0 IMAD R40, R28, 0x4, R33 ;  /* 0x000000041c288824 */ /* 0x000fe200078e0221 */
[----:B------:R-:W-:-:S04]  /*5d50*/  MOV R25, R35 ;  /* 0x0000002300197202 */ /* 0x000fc80000000f00 */
[----:B------:R0:W1:Y:S04]  /*5d60*/  @!P0 LDS R42, [R40] ;  /* 0x00000000282a8984 */ /* 0x0000680000000800 */
[----:B------:R0:W2:Y:S01]  /*5d70*/  @!P0 LDS R46, [R40+0x500] ;  /* 0x00050000282e8984 */ /* 0x0000a20000000800 */
[----:B------:R-:W-:-:S07]  /*5d80*/  MOV R37, R24 ;  /* 0x0000001800257202 */ /* 0x000fce0000000f00 */
[----:B012---:R-:W-:Y:S05]  /*5d90*/  WARPSYNC.COLLECTIVE R16, `(.L_x_2246) ;  /* 0x0000000010087348 */ /* 0x007fea0003c00000 */
[----:B------:R3:W4:Y:S02]  /*5da0*/  SHFL.BFLY P2, R24, R25, R22, R23 ;  /* 0x0c00001619187389 */ /* 0x0007240000040017 */
[----:B01234-:R-:W-:Y:S01]  /*5db0*/  ENDCOLLECTIVE ;  /* 0x000000000000791b */ /* 0x01ffe20003800000 */
.L_x_2246:
[----:B------:R-:W-:Y:S01]  /*5dc0*/  FADD.FTZ R34, R34, R37 ;  /* 0x0000002522227221 */ /* 0x000fe20000010000 */
[----:B------:R-:W-:Y:S02]  /*5dd0*/  HFMA2.MMA R40, -RZ, RZ, 0, 0 ;  /* 0x00000000ff287435 */ /* 0x000fe400000001ff */
[----:B------:R-:W-:Y:S01]  /*5de0*/  HFMA2.MMA R22, -RZ, RZ, 0, 4.76837158203125e-07 ;  /* 0x00000008ff167435 */ /* 0x000fe200000001ff */
[----:B------:R-:W-:Y:S01]  /*5df0*/  IMAD.MOV.U32 R25, RZ, RZ, R32 ;  /* 0x000000ffff197224 */ /* 0x000fe200078e0020 */
[----:B------:R-:W-:-:S09]  /*5e00*/  MOV R36, R24 ;  /* 0x0000001800247202 */ /* 0x000fd20000000f00 */
[----:B------:R-:W-:Y:S05]  /*5e10*/  WARPSYNC.COLLECTIVE R16, `(.L_x_2247) ;  /* 0x0000000010087348 */ /* 0x000fea0003c00000 */
[----:B------:R0:W1:Y:S02]  /*5e20*/  SHFL.BFLY P2, R24, R25, R22, R23 ;  /* 0x0c00001619187389 */ /* 0x0000640000040017 */
[----:B01----:R-:W-:Y:S01]  /*5e30*/  ENDCOLLECTIVE ;  /* 0x000000000000791b */ /* 0x003fe20003800000 */
.L_x_2247:
[----:B------:R-:W-:Y:S02]  /*5e40*/  @!P0 MOV R40, R42 ;  /* 0x0000002a00288202 */ /* 0x000fe40000000f00 */
[----:B------:R-:W-:Y:S02]  /*5e50*/  @!P0 MOV R45, R46 ;  /* 0x0000002e002d8202 */ /* 0x000fe40000000f00 */
[----:B------:R-:W-:Y:S02]  /*5e60*/  ISETP.NE.AND P0, PT, R52, RZ, PT ;  /* 0x000000ff3400720c */ /* 0x000fe40003f05270 */
[----:B------:R-:W-:Y:S02]  /*5e70*/  MOV R25, R38 ;  /* 0x0000002600197202 */ /* 0x000fe40000000f00 */
[----:B------:R-:W-:-:S09]  /*5e80*/  MOV R39, R24 ;  /* 0x0000001800277202 */ /* 0x000fd20000000f00 */
[----:B------:R-:W0:Y:S02]  /*5e90*/  @!P0 LDC.64 R28, c[0x0][0x218] ;  /* 0x00008600ff1c8b82 */ /* 0x000e240000000a00 */
[----:B0-----:R-:W-:Y:S05]  /*5ea0*/  WARPSYNC.COLLECTIVE R16, `(.L_x_2248) ;  /* 0x0000000010087348 */ /* 0x001fea0003c00000 */
[----:B------:R1:W2:Y:S02]  /*5eb0*/  SHFL.BFLY P2, R24, R25, R22, R23 ;  /* 0x0c00001619187389 */ /* 0x0002a40000040017 */
[----:B012---:R-:W-:Y:S01]  /*5ec0*/  ENDCOLLECTIVE ;  /* 0x000000000000791b */ /* 0x007fe20003800000 */
.L_x_2248:
[----:B------:R-:W-:Y:S01]  /*5ed0*/  FADD.FTZ R39, R39, R32 ;  /* 0x0000002027277221 */ /* 0x000fe20000010000 */
[----:B------:R-:W0:Y:S01]  /*5ee0*/  @!P0 LDC.64 R20, c[0x0][0x220] ;  /* 0x00008800ff148b82 */ /* 0x000e220000000a00 */
[----:B------:R-:W-:-:S03]  /*5ef0*/  HFMA2.MMA R22, -RZ, RZ, 0, 2.384185791015625e-07 ;  /* 0x00000004ff167435 */ /* 0x000fc600000001ff */
[----:B------:R-:W-:Y:S01]  /*5f00*/  MOV R25, R39 ;  /* 0x0000002700197202 */ /* 0x000fe20000000f00 */
[----:B------:R-:W-:-:S07]  /*5f10*/  IMAD.MOV.U32 R41, RZ, RZ, R24 ;  /* 0x000000ffff297224 */ /* 0x000fce00078e0018 */
[----:B0-----:R-:W-:Y:S05]  /*5f20*/  WARPSYNC.COLLECTIVE R16, `(.L_x_2249) ;  /* 0x0000000010087348 */ /* 0x001fea0003c00000 */
[----:B------:R1:W2:Y:S02]  /*5f30*/  SHFL.BFLY P2, R24, R25, R22, R23 ;  /* 0x0c00001619187389 */ /* 0x0002a40000040017 */
[----:B012---:R-:W-:Y:S01]  /*5f40*/  ENDCOLLECTIVE ;  /* 0x000000000000791b */ /* 0x007fe20003800000 */
.L_x_2249:
[----:B------:R-:W-:-:S05]  /*5f50*/  FADD.FTZ R41, R41, R38 ;  /* 0x0000002629297221 */ /* 0x000fca0000010000 */
[----:B------:R-:W-:Y:S01]  /*5f60*/  MOV R25, R41 ;  /* 0x0000002900197202 */ /* 0x000fe20000000f00 */
[----:B------:R-:W-:-:S07]  /*5f70*/  IMAD.MOV.U32 R32, RZ, RZ, R24 ;  /* 0x000000ffff207224 */ /* 0x000fce00078e0018 */
[----:B------:R-:W-:Y:S05]  /*5f80*/  WARPSYNC.COLLECTIVE R16, `(.L_x_2250) ;  /* 0x0000000010087348 */ /* 0x000fea0003c00000 */
[----:B------:R0:W1:Y:S02]  /*5f90*/  SHFL.BFLY P2, R24, R25, R22, R23 ;  /* 0x0c00001619187389 */ /* 0x0000640000040017 */
[----:B01----:R-:W-:Y:S01]  /*5fa0*/  ENDCOLLECTIVE ;  /* 0x000000000000791b */ /* 0x003fe20003800000 */
.L_x_2250:
[----:B------:R-:W-:Y:S01]  /*5fb0*/  FADD.FTZ R32, R39, R32 ;  /* 0x0000002027207221 */ /* 0x000fe20000010000 */
[----:B------:R-:W-:-:S04]  /*5fc0*/  HFMA2.MMA R22, -RZ, RZ, 0, 1.1920928955078125e-07 ;  /* 0x00000002ff167435 */ /* 0x000fc800000001ff */
[----:B------:R-:W-:Y:S02]  /*5fd0*/  MOV R25, R32 ;  /* 0x0000002000197202 */ /* 0x000fe40000000f00 */
[----:B------:R-:W-:-:S07]  /*5fe0*/  MOV R38, R24 ;  /* 0x0000001800267202 */ /* 0x000fce0000000f00 */
[----:B------:R-:W-:Y:S05]  /*5ff0*/  WARPSYNC.COLLECTIVE R16, `(.L_x_2251) ;  /* 0x0000000010087348 */ /* 0x000fea0003c00000 */
[----:B------:R0:W1:Y:S02]  /*6000*/  SHFL.BFLY P2, R24, R25, R22, R23 ;  /* 0x0c00001619187389 */ /* 0x0000640000040017 */
[----:B01----:R-:W-:Y:S01]  /*6010*/  ENDCOLLECTIVE ;  /* 0x000000000000791b */ /* 0x003fe20003800000 */
.L_x_2251:
[----:B------:R-:W-:-:S04]  /*6020*/  FADD.FTZ R38, R41, R38 ;  /* 0x0000002629267221 */ /* 0x000fc80000010000 */
[----:B------:R-:W-:Y:S01]  /*6030*/  IMAD.MOV.U32 R25, RZ, RZ, R38 ;  /* 0x000000ffff197224 */ /* 0x000fe200078e0026 */
[----:B------:R-:W-:-:S07]  /*6040*/  MOV R39, R24 ;  /* 0x0000001800277202 */ /* 0x000fce0000000f00 */
[----:B------:R-:W-:Y:S05]  /*6050*/  WARPSYNC.COLLECTIVE R16, `(.L_x_2252) ;  /* 0x0000000010087348 */ /* 0x000fea0003c00000 */
[----:B------:R0:W1:Y:S02]  /*6060*/  SHFL.BFLY P2, R24, R25, R22, R23 ;  /* 0x0c00001619187389 */ /* 0x0000640000040017 */
[----:B01----:R-:W-:Y:S01]  /*6070*/  ENDCOLLECTIVE ;  /* 0x000000000000791b */ /* 0x003fe20003800000 */
.L_x_2252:
[----:B------:R-:W-:Y:S01]  /*6080*/  FADD.FTZ R41, R32, R39 ;  /* 0x0000002720297221 */ /* 0x000fe20000010000 */
[----:B------:R-:W-:Y:S01]  /*6090*/  IMAD.IADD R39, R27, 0x1, R10 ;  /* 0x000000011b277824 */ /* 0x000fe200078e020a */
[----:B------:R-:W0:Y:S03]  /*60a0*/  @!P0 LDC.64 R32, c[0x0][0x218] ;  /* 0x00008600ff208b82 */ /* 0x000e260000000a00 */
[----:B------:R-:W-:-:S04]  /*60b0*/  @!P0 IMAD.WIDE R28, R39, 0x2, R28 ;  /* 0x00000002271c8825 */ /* 0x000fc800078e021c */
[----:B------:R-:W-:Y:S01]  /*60c0*/  @!P0 IMAD.WIDE R20, R39, 0x2, R20 ;  /* 0x0000000227148825 */ /* 0x000fe200078e0214 */
[----:B------:R-:W1:Y:S01]  /*60d0*/  @!P0 LDC.64 R26, c[0x0][0x218] ;  /* 0x00008600ff1a8b82 */ /* 0x000e620000000a00 */
[----:B------:R-:W-:Y:S01]  /*60e0*/  HFMA2.MMA R22, -RZ, RZ, 0, 5.9604644775390625e-08 ;  /* 0x00000001ff167435 */ /* 0x000fe200000001ff */
[----:B------:R-:W-:Y:S02]  /*60f0*/  MOV R25, R41 ;  /* 0x0000002900197202 */ /* 0x000fe40000000f00 */
[----:B------:R-:W-:-:S08]  /*6100*/  MOV R43, R24 ;  /* 0x00000018002b7202 */ /* 0x000fd00000000f00 */
[----:B01----:R-:W-:Y:S05]  /*6110*/  WARPSYNC.COLLECTIVE R16, `(.L_x_2253) ;  /* 0x0000000010087348 */ /* 0x003fea0003c00000 */
[----:B------:R2:W3:Y:S02]  /*6120*/  SHFL.BFLY P2, R24, R25, R22, R23 ;  /* 0x0c00001619187389 */ /* 0x0004e40000040017 */
[----:B0123--:R-:W-:Y:S01]  /*6130*/  ENDCOLLECTIVE ;  /* 0x000000000000791b */ /* 0x00ffe20003800000 */
.L_x_2253:
[----:B------:R-:W-:Y:S01]  /*6140*/  FADD.FTZ R43, R38, R43 ;  /* 0x0000002b262b7221 */ /* 0x000fe20000010000 */
[----:B------:R-:W-:-:S04]  /*6150*/  @!P0 IMAD.WIDE R32, R39, 0x2, R32 ;  /* 0x0000000227208825 */ /* 0x000fc800078e0220 */
[----:B------:R-:W-:-:S04]  /*6160*/  @!P0 IMAD.WIDE R26, R39, 0x2, R26 ;  /* 0x00000002271a8825 */ /* 0x000fc800078e021a */
[----:B------:R-:W-:Y:S01]  /*6170*/  IMAD.MOV.U32 R25, RZ, RZ, R43 ;  /* 0x000000ffff197224 */ /* 0x000fe200078e002b */
[----:B------:R-:W-:-:S07]  /*6180*/  MOV R42, R24 ;  /* 0x00000018002a7202 */ /* 0x000fce0000000f00 */
[----:B------:R-:W-:Y:S05]  /*6190*/  WARPSYNC.COLLECTIVE R16, `(.L_x_2254) ;  /* 0x0000000010087348 */ /* 0x000fea0003c00000 */
[----:B------:R0:W1:Y:S02]  /*61a0*/  SHFL.BFLY P2, R24, R25, R22, R23 ;  /* 0x0c00001619187389 */ /* 0x0000640000040017 */
[----:B01----:R-:W-:Y:S01]  /*61b0*/  ENDCOLLECTIVE ;  /* 0x000000000000791b */ /* 0x003fe20003800000 */
.L_x_2254:
[----:B------:R-:W-:Y:S01]  /*61c0*/  FADD.FTZ R41, R41, R42 ;  /* 0x0000002a29297221 */ /* 0x000fe20000010000 */
[----:B------:R-:W-:Y:S01]  /*61d0*/  HFMA2.MMA R22, -RZ, RZ, 0, 4.76837158203125e-07 ;  /* 0x00000008ff167435 */ /* 0x000fe200000001ff */
[----:B------:R-:W-:Y:S02]  /*61e0*/  MOV R25, R40 ;  /* 0x0000002800197202 */ /* 0x000fe40000000f00 */
[----:B------:R-:W-:-:S08]  /*61f0*/  MOV R44, R24 ;  /* 0x00000018002c7202 */ /* 0x000fd00000000f00 */
[----:B------:R-:W-:Y:S05]  /*6200*/  WARPSYNC.COLLECTIVE R16, `(.L_x_2255) ;  /* 0x0000000010087348 */ /* 0x000fea0003c00000 */
[----:B------:R0:W1:Y:S02]  /*6210*/  SHFL.BFLY P2, R24, R25, R22, R23 ;  /* 0x0c00001619187389 */ /* 0x0000640000040017 */
[----:B01----:R-:W-:Y:S01]  /*6220*/  ENDCOLLECTIVE ;  /* 0x000000000000791b */ /* 0x003fe20003800000 */
.L_x_2255:
[----:B------:R-:W-:Y:S01]  /*6230*/  FADD.FTZ R43, R43, R44 ;  /* 0x0000002c2b2b7221 */ /* 0x000fe20000010000 */
[----:B------:R-:W-:Y:S01]  /*6240*/  MOV R25, R45 ;  /* 0x0000002d00197202 */ /* 0x000fe20000000f00 */
[----:B------:R-:W-:-:S07]  /*6250*/  IMAD.MOV.U32 R47, RZ, RZ, R24 ;  /* 0x000000ffff2f7224 */ /* 0x000fce00078e0018 */
[----:B------:R-:W-:Y:S05]  /*6260*/  WARPSYNC.COLLECTIVE R16, `(.L_x_2256) ;  /* 0x0000000010087348 */ /* 0x000fea0003c00000 */
[----:B------:R0:W1:Y:S02]  /*6270*/  SHFL.BFLY P2, R24, R25, R22, R23 ;  /* 0x0c00001619187389 */ /* 0x0000640000040017 */
[----:B01----:R-:W-:Y:S01]  /*6280*/  ENDCOLLECTIVE ;  /* 0x000000000000791b */ /* 0x003fe20003800000 */
.L_x_2256:
[----:B------:R-:W-:Y:S01]  /*6290*/  FADD.FTZ R47, R47, R40 ;  /* 0x000000282f2f7221 */ /* 0x000fe20000010000 */
[----:B------:R-:W-:-:S05]  /*62a0*/  FADD.FTZ R40, R18, R31 ;  /* 0x0000001f12287221 */ /* 0x000fca0000010000 */
[----:B------:R-:W-:Y:S01]  /*62b0*/  @!P0 F2FP.F16.F32.PACK_AB R40, RZ, R40 ;  /* 0x00000028ff28823e */ /* 0x000fe200000000ff */
[----:B------:R-:W-:Y:S01]  /*62c0*/  HFMA2.MMA R22, -RZ, RZ, 0, 2.384185791015625e-07 ;  /* 0x00000004ff167435 */ /* 0x000fe200000001ff */
[----:B------:R-:W-:Y:S01]  /*62d0*/  IMAD.MOV.U32 R25, RZ, RZ, R47 ;  /* 0x000000ffff197224 */ /* 0x000fe200078e002f */
[----:B------:R-:W-:-:S09]  /*62e0*/  MOV R46, R24 ;  /* 0x00000018002e7202 */ /* 0x000fd20000000f00 */
[----:B------:R-:W-:Y:S05]  /*62f0*/  WARPSYNC.COLLECTIVE R16, `(.L_x_2257) ;  /* 0x0000000010087348 */ /* 0x000fea0003c00000 */
[----:B------:R0:W1:Y:S02]  /*6300*/  SHFL.BFLY P2, R24, R25, R22, R23 ;  /* 0x0c00001619187389 */ /* 0x0000640000040017 */
[----:B01----:R-:W-:Y:S01]  /*6310*/  ENDCOLLECTIVE ;  /* 0x000000000000791b */ /* 0x003fe20003800000 */
.L_x_2257:
[----:B------:R-:W-:-:S05]  /*6320*/  FADD.FTZ R46, R46, R45 ;  /* 0x0000002d2e2e7221 */ /* 0x000fca0000010000 */
[----:B------:R-:W-:Y:S02]  /*6330*/  MOV R25, R46 ;  /* 0x0000002e00197202 */ /* 0x000fe40000000f00 */
[----:B------:R-:W-:-:S07]  /*6340*/  MOV R30, R24 ;  /* 0x00000018001e7202 */ /* 0x000fce0000000f00 */
[----:B------:R-:W-:Y:S05]  /*6350*/  WARPSYNC.COLLECTIVE R16, `(.L_x_2258) ;  /* 0x0000000010087348 */ /* 0x000fea0003c00000 */
[----:B------:R0:W1:Y:S02]  /*6360*/  SHFL.BFLY P2, R24, R25, R22, R23 ;  /* 0x0c00001619187389 */ /* 0x0000640000040017 */
[----:B01----:R-:W-:Y:S01]  /*6370*/  ENDCOLLECTIVE ;  /* 0x000000000000791b */ /* 0x003fe20003800000 */
.L_x_2258:
        /* <DEDUP_REMOVED lines=8> */
.L_x_2259:
[----:B------:R-:W-:Y:S01]  /*6400*/  FADD.FTZ R38, R46, R45 ;  /* 0x0000002d2e267221 */ /* 0x000fe20000010000 */
[----:B------:R-:W-:-:S04]  /*6410*/  @!P0 IMAD.WIDE R30, R39, 0x2, R30 ;  /* 0x00000002271e8825 */ /* 0x000fc800078e021e */
[----:B------:R-:W-:Y:S02]  /*6420*/  MOV R25, R38 ;  /* 0x0000002600197202 */ /* 0x000fe40000000f00 */
[----:B------:R-:W-:Y:S02]  /*6430*/  MOV R50, R24 ;  /* 0x0000001800327202 */ /* 0x000fe40000000f00 */
[----:B------:R-:W-:Y:S02]  /*6440*/  @!P0 F2FP.F16.F32.PACK_AB R24, RZ, R19 ;  /* 0x00000013ff18823e */ /* 0x000fe400000000ff */
[----:B------:R-:W0:Y:S01]  /*6450*/  @!P0 LDC.64 R18, c[0x0][0x220] ;  /* 0x00008800ff128b82 */ /* 0x000e220000000a00 */
[----:B------:R-:W-:Y:S01]  /*6460*/  FADD.FTZ R47, R47, R50 ;  /* 0x000000322f2f7221 */ /* 0x000fe20000010000 */
[----:B------:R-:W-:-:S07]  /*6470*/  PRMT R46, R24, 0x7610, R46 ;  /* 0x00007610182e7816 */ /* 0x000fce000000002e */
[----:B0-----:R-:W-:Y:S05]  /*6480*/  WARPSYNC.COLLECTIVE R16, `(.L_x_2260) ;  /* 0x0000000010087348 */ /* 0x001fea0003c00000 */
[----:B------:R1:W2:Y:S02]  /*6490*/  SHFL.BFLY P2, R24, R25, R22, R23 ;  /* 0x0c00001619187389 */ /* 0x0002a40000040017 */
[----:B012---:R-:W-:Y:S01]  /*64a0*/  ENDCOLLECTIVE ;  /* 0x000000000000791b */ /* 0x007fe20003800000 */
.L_x_2260:
[----:B------:R0:W-:Y:S04]  /*64b0*/  @!P0 STG.E.U16 desc[UR8][R28.64], R46 ;  /* 0x0000002e1c008986 */ /* 0x0001e8000c101508 */
[----:B------:R1:W-:Y:S01]  /*64c0*/  @!P0 STG.E.U16 desc[UR8][R20.64], R40 ;  /* 0x0000002814008986 */ /* 0x0003e2000c101508 */
[----:B------:R-:W-:Y:S01]  /*64d0*/  @!P0 F2FP.F16.F32.PACK_AB R16, RZ, R41 ;  /* 0x00000029ff10823e */ /* 0x000fe200000000ff */
[----:B------:R-:W-:Y:S01]  /*64e0*/  IMAD.MOV.U32 R22, RZ, RZ, 0x1 ;  /* 0x00000001ff167424 */ /* 0x000fe200078e00ff */
[----:B------:R-:W-:Y:S02]  /*64f0*/  MOV R25, R47 ;  /* 0x0000002f00197202 */ /* 0x000fe40000000f00 */
[----:B0-----:R-:W-:Y:S02]  /*6500*/  @!P0 F2FP.F16.F32.PACK_AB R29, RZ, R43 ;  /* 0x0000002bff1d823e */ /* 0x001fe400000000ff */
[----:B-1----:R-:W-:Y:S01]  /*6510*/  @!P0 F2FP.F16.F32.PACK_AB R21, RZ, R34 ;  /* 0x00000022ff15823e */ /* 0x002fe200000000ff */
[----:B------:R-:W-:Y:S01]  /*6520*/  @!P0 IMAD.WIDE R18, R39, 0x2, R18 ;  /* 0x0000000227128825 */ /* 0x000fe200078e0212 */
[----:B------:R-:W-:-:S02]  /*6530*/  PRMT R34, R16, 0x7610, R34 ;  /* 0x0000761010227816 */ /* 0x000fc40000000022 */
[----:B------:R-:W-:Y:S01]  /*6540*/  MOV R45, R24 ;  /* 0x00000018002d7202 */ /* 0x000fe20000000f00 */
[----:B------:R-:W-:Y:S01]  /*6550*/  FADD.FTZ R24, R35, R36 ;  /* 0x0000002423187221 */ /* 0x000fe20000010000 */
[----:B------:R-:W-:Y:S01]  /*6560*/  MOV R16, 0xffff ;  /* 0x0000ffff00107802 */ /* 0x000fe20000000f00 */
[----:B------:R0:W-:Y:S02]  /*6570*/  @!P0 STG.E.U16 desc[UR8][R32.64+0x28], R21 ;  /* 0x0000281520008986 */ /* 0x0001e4000c101508 */
[----:B------:R-:W-:Y:S01]  /*6580*/  FADD.FTZ R38, R38, R45 ;  /* 0x0000002d26267221 */ /* 0x000fe20000010000 */
[----:B------:R-:W-:-:S04]  /*6590*/  @!P0 F2FP.F16.F32.PACK_AB R24, RZ, R24 ;  /* 0x00000018ff18823e */ /* 0x000fc800000000ff */
[----:B------:R-:W-:-:S07]  /*65a0*/  PRMT R28, R24, 0x7610, R28 ;  /* 0x00007610181c7816 */ /* 0x000fce000000001c */
[----:B0-----:R-:W-:Y:S05]  /*65b0*/  WARPSYNC.COLLECTIVE R16, `(.L_x_2261) ;  /* 0x0000000010087348 */ /* 0x001fea0003c00000 */
[----:B------:R1:W2:Y:S02]  /*65c0*/  SHFL.BFLY P2, R24, R25, R22, R23 ;  /* 0x0c00001619187389 */ /* 0x0002a40000040017 */
[----:B012---:R-:W-:Y:S01]  /*65d0*/  ENDCOLLECTIVE ;  /* 0x000000000000791b */ /* 0x007fe20003800000 */
.L_x_2261:
        /* <DEDUP_REMOVED lines=8> */
.L_x_2262:
[----:B------:R-:W-:Y:S01]  /*6660*/  FADD.FTZ R47, R47, R20 ;  /* 0x000000142f2f7221 */ /* 0x000fe20000010000 */
[----:B------:R-:W-:Y:S06]  /*6670*/  BRA `(.L_x_2263) ;  /* 0xffffffe000d47947 */ /* 0x000fec000383ffff */
.L_x_2264:
        /* <DEDUP_REMOVED lines=16> */
.L_x_3794:


//--------------------- .text._ZN13group_norm_v218gn_bwd_cuda_kernelI6__halfLi320ELi3ELi32ELi40ELi256ELb0ELb1ELi16ELi320ELi320ELi4ELb1ELi20ELb0ELb0ELNS_15WgradSyncMethodE3ENS_16CompileConditionILi900EEEEEvPT_S6_S6_PKS5_S8_S8_S8_PKfflPfPj --------------------------
	.section	.text._ZN13group_norm_v218gn_bwd_cuda_kernelI6__halfLi320ELi3ELi32ELi40ELi256ELb0ELb1ELi16ELi320ELi320ELi4ELb1ELi20ELb0ELb0ELNS_15WgradSyncMethodE3ENS_16CompileConditionILi900EEEEEvPT_S6_S6_PKS5_S8_S8_S8_PKfflPfPj,"ax",@progbits
	.align	128
        .global         _ZN13group_norm_v218gn_bwd_cuda_kernelI6__halfLi320ELi3ELi32ELi40ELi256ELb0ELb1ELi16ELi320ELi320ELi4ELb1ELi20ELb0ELb0ELNS_15WgradSyncMethodE3ENS_16CompileConditionILi900EEEEEvPT_S6_S6_PKS5_S8_S8_S8_PKfflPfPj
        .type           _ZN13group_norm_v218gn_bwd_cuda_kernelI6__halfLi320ELi3ELi32ELi40ELi256ELb0ELb1ELi16ELi320ELi320ELi4ELb1ELi20ELb0ELb0ELNS_15WgradSyncMethodE3ENS_16CompileConditionILi900EEEEEvPT_S6_S6_PKS5_S8_S8_S8_PKfflPfPj,@function
        .size           _ZN13group_norm_v218gn_bwd_cuda_kernelI6__halfLi320ELi3ELi32ELi40ELi256ELb0ELb1ELi16ELi320ELi320ELi4ELb1ELi20ELb0ELb0ELNS_15WgradSyncMethodE3ENS_16CompileConditionILi900EEEEEvPT_S6_S6_PKS5_S8_S8_S8_PKfflPfPj,(.L_x_3795 - _ZN13group_norm_v218gn_bwd_cuda_kernelI6__halfLi320ELi3ELi32ELi40ELi256ELb0ELb1ELi16ELi320ELi320ELi4ELb1ELi20ELb0ELb0ELNS_15WgradSyncMethodE3ENS_16CompileConditionILi900EEEEEvPT_S6_S6_PKS5_S8_S8_S8_PKfflPfPj)
        .other          _ZN13group_norm_v218gn_bwd_cuda_kernelI6__halfLi320ELi3ELi32ELi40ELi256ELb0ELb1ELi16ELi320ELi320ELi4ELb1ELi20ELb0ELb0ELNS_15WgradSyncMethodE3ENS_16CompileConditionILi900EEEEEvPT_S6_S6_PKS5_S8_S8_S8_PKfflPfPj,@"STO_CUDA_ENTRY STV_DEFAULT"
_ZN13group_norm_v218gn_bwd_cuda_kernelI6__halfLi320ELi3ELi32ELi40ELi256ELb0ELb1ELi16ELi320ELi320ELi4ELb1ELi20ELb0ELb0ELNS_15WgradSyncMethodE3ENS_16CompileConditionILi900EEEEEvPT_S6_S6_PKS5_S8_S8_S8_PKfflPfPj:
.text._ZN13group_norm_v218gn_bwd_cuda_kernelI6__halfLi320ELi3ELi32ELi40ELi256ELb0ELb1ELi16ELi320ELi320ELi4ELb1ELi20ELb0ELb0ELNS_15WgradSyncMethodE3ENS_16CompileConditionILi900EEEEEvPT_S6_S6_PKS5_S8_S8_S8_PKfflPfPj:
        /* <DEDUP_REMOVED lines=32> */
.L_x_2267:
[----:B------:R-:W2:Y:S04]  /*0200*/  LD.E.STRONG.GPU R0, desc[UR12][R2.64] ;  /* 0x0000000c02007980 */ /* 0x000ea8000c10f900 */
[----:B--2---:R-:W-:Y:S01]  /*0210*/  CCTL.IVALL ;  /* 0x00000000ff00798f */ /* 0x004fe20002000000 */
[----:B------:R-:W-:Y:S05]  /*0220*/  YIELD ;  /* 0x0000000000007946 */ /* 0x000fea0003800000 */
[----:B-----5:R-:W-:-:S04]  /*0230*/  LOP3.LUT R0, R0, R5, RZ, 0x3c, !PT ;  /* 0x0000000500007212 */ /* 0x020fc800078e3cff */
[----:B------:R-:W-:-:S13]  /*0240*/  ISETP.GT.AND P0, PT, R0, -0x1, PT ;  /* 0xffffffff0000780c */ /* 0x000fda0003f04270 */
[----:B------:R-:W-:Y:S05]  /*0250*/  @P0 BRA `(.L_x_2267) ;  /* 0xfffffffc00e80947 */ /* 0x000fea000383ffff */
.L_x_2266:
[----:B------:R-:W-:Y:S05]  /*0260*/  WARPSYNC.ALL ;  /* 0x0000000000007948 */ /* 0x000fea0003800000 */
[----:B------:R-:W-:Y:S06]  /*0270*/  BAR.SYNC.DEFER_BLOCKING 0x0 ;  /* 0x0000000000007b1d */ /* 0x000fec0000010000 */
[----:B------:R-:W-:Y:S05]  /*0280*/  BRA `(.L_x_2268) ;  /* 0x0000002800487947 */ /* 0x000fea0003800000 */
.L_x_2265:
        /* <DEDUP_REMOVED lines=11> */
[----:B------:R-:W-:-:S04]  /*0340*/  LEA.HI R0, R3, R60, RZ, 0x2 ;  /* 0x0000003c03007211 */ /* 0x000fc800078f10ff */
[----:B------:R-:W-:-:S04]  /*0350*/  SHF.R.S32.HI R6, RZ, 0x2, R0 ;  /* 0x00000002ff067819 */ /* 0x000fc80000011400 */
[C---:B------:R-:W-:Y:S01]  /*0360*/  IADD3 R2, R6.reuse, 0x50, RZ ;  /* 0x0000005006027810 */ /* 0x040fe20007ffe0ff */
[C---:B------:R-:W-:Y:S01]  /*0370*/  VIADD R4, R6.reuse, 0xa0 ;  /* 0x000000a006047836 */ /* 0x040fe20000000000 */
[----:B------:R-:W-:Y:S02]  /*0380*/  IADD3 R6, R6, 0xf0, RZ ;  /* 0x000000f006067810 */ /* 0x000fe40007ffe0ff */
[----:B------:R-:W-:Y:S02]  /*0390*/  SHF.R.S32.HI R5, RZ, 0x1f, R2 ;  /* 0x0000001fff057819 */ /* 0x000fe40000011402 */
[----:B------:R-:W-:Y:S02]  /*03a0*/  SHF.R.S32.HI R7, RZ, 0x1f, R4 ;  /* 0x0000001fff077819 */ /* 0x000fe40000011404 */
[----:B------:R-:W-:Y:S02]  /*03b0*/  LEA.HI R5, R5, R2, RZ, 0x2 ;  /* 0x0000000205057211 */ /* 0x000fe400078f10ff */
[----:B------:R-:W-:-:S02]  /*03c0*/  SHF.R.S32.HI R9, RZ, 0x1f, R6 ;  /* 0x0000001fff097819 */ /* 0x000fc40000011406 */
        /* <DEDUP_REMOVED lines=11> */
[C---:B------:R-:W-:Y:S01]  /*0480*/  LOP3.LUT R2, R3.reuse, 0x3, R4, 0x78, !PT ;  /* 0x0000000303027812 */ /* 0x040fe200078e7804 */
[----:B------:R0:W-:Y:S01]  /*0490*/  STL [R1+0xc], R7 ;  /* 0x00000c0701007387 */ /* 0x0001e20000100800 */
[----:B------:R-:W-:-:S03]  /*04a0*/  LOP3.LUT R0, R3, 0x3, R6, 0x78, !PT ;  /* 0x0000000303007812 */ /* 0x000fc600078e7806 */
[----:B------:R0:W-:Y:S04]  /*04b0*/  STL [R1+0x8], R5 ;  /* 0x0000080501007387 */ /* 0x0001e80000100800 */
[----:B------:R0:W-:Y:S04]  /*04c0*/  STL [R1+0x4], R2 ;  /* 0x0000040201007387 */ /* 0x0001e80000100800 */
[----:B------:R0:W-:Y:S02]  /*04d0*/  STL [R1], R0 ;  /* 0x0000000001007387 */ /* 0x0001e40000100800 */
.L_x_2280:
[----:B------:R-:W-:Y:S01]  /*04e0*/  IMAD.WIDE.U32 R36, R60, -0x33333333, RZ ;  /* 0xcccccccd3c247825 */ /* 0x000fe200078e00ff */
[----:B------:R-:W-:Y:S01]  /*04f0*/  ULOP3.LUT UR9, UR11, 0x3, URZ, 0xc0, !UPT ;  /* 0x000000030b097892 */ /* 0x000fe2000f8ec03f */
[----:B01----:R-:W0:Y:S01]  /*0500*/  LDC.64 R6, c[0x0][0x238] ;  /* 0x00008e00ff067b82 */ /* 0x003e220000000a00 */
[----:B------:R-:W-:Y:S02]  /*0510*/  USHF.R.U64 UR10, UR11, 0x2, UR5 ;  /* 0x000000020b0a7899 */ /* 0x000fe40008001205 */
[----:B------:R-:W-:Y:S01]  /*0520*/  SHF.R.U32.HI R36, RZ, 0x6, R37 ;  /* 0x00000006ff247819 */ /* 0x000fe20000011625 */
[----:B------:R-:W-:Y:S02]  /*0530*/  UIMAD UR14, UR9, 0x140, URZ ;  /* 0x00000140090e78a4 */ /* 0x000fe4000f8e023f */
[----:B------:R-:W-:Y:S01]  /*0540*/  USHF.L.U32 UR9, UR17, 0x4, URZ ;  /* 0x0000000411097899 */ /* 0x000fe2000800063f */
[----:B------:R-:W-:Y:S01]  /*0550*/  IMAD.U32 R9, RZ, RZ, UR10 ;  /* 0x0000000aff097e24 */ /* 0x000fe2000f8e00ff */
[----:B------:R-:W-:Y:S01]  /*0560*/  USHF.R.U32.HI UR15, URZ, 0x2, UR5 ;  /* 0x000000023f0f7899 */ /* 0x000fe20008011605 */
[----:B------:R-:W-:Y:S01]  /*0570*/  IMAD R0, R36, -0x50, R60 ;  /* 0xffffffb024007824 */ /* 0x000fe200078e023c */
[----:B------:R-:W-:Y:S01]  /*0580*/  ULOP3.LUT UR9, UR9, 0xf0, URZ, 0xc0, !UPT ;  /* 0x000000f009097892 */ /* 0x000fe2000f8ec03f */
[----:B------:R-:W-:Y:S01]  /*0590*/  ULDC.64 UR18, c[0x0][0x248] ;  /* 0x0000920000127ab9 */ /* 0x000fe20000000a00 */
[----:B------:R-:W-:-:S02]  /*05a0*/  UIMAD UR10, UR15, 0x50000, URZ ;  /* 0x000500000f0a78a4 */ /* 0x000fc4000f8e023f */
[----:B------:R-:W-:Y:S01]  /*05b0*/  LEA R4, R0, UR14, 0x2 ;  /* 0x0000000e00047c11 */ /* 0x000fe2000f8e10ff */
[----:B------:R-:W-:Y:S01]  /*05c0*/  ULDC.64 UR20, c[0x0][0x228] ;  /* 0x00008a0000147ab9 */ /* 0x000fe20000000a00 */
[----:B------:R-:W-:Y:S02]  /*05d0*/  MOV R10, UR15 ;  /* 0x0000000f000a7c02 */ /* 0x000fe40008000f00 */
[----:B------:R-:W-:Y:S01]  /*05e0*/  SHF.R.S32.HI R5, RZ, 0x1f, R4 ;  /* 0x0000001fff057819 */ /* 0x000fe20000011404 */
[----:B------:R-:W-:Y:S01]  /*05f0*/  IMAD.WIDE.U32 R2, R4, -0x33333333, RZ ;  /* 0xcccccccd04027825 */ /* 0x000fe200078e00ff */
[----:B------:R-:W-:Y:S01]  /*0600*/  IADD3 R0, R36, UR9, RZ ;  /* 0x0000000924007c10 */ /* 0x000fe2000fffe0ff */
[----:B------:R-:W-:-:S03]  /*0610*/  ULDC UR9, c[0x0][0x250] ;  /* 0x0000940000097ab9 */ /* 0x000fc60000000800 */
[----:B------:R-:W-:Y:S01]  /*0620*/  SHF.R.U32.HI R59, RZ, 0x5, R3 ;  /* 0x00000005ff3b7819 */ /* 0x000fe20000011603 */
[----:B------:R-:W-:-:S03]  /*0630*/  IMAD.WIDE.U32 R2, R9, 0x50000, R4 ;  /* 0x0005000009027825 */ /* 0x000fc600078e0004 */
[----:B------:R-:W-:Y:S01]  /*0640*/  LEA R8, P0, R9, R59, 0x5 ;  /* 0x0000003b09087211 */ /* 0x000fe200078028ff */
[----:B------:R-:W-:Y:S02]  /*0650*/  IMAD R5, R0, 0x500, RZ ;  /* 0x0000050000057824 */ /* 0x000fe400078e02ff */
[----:B------:R-:W-:Y:S01]  /*0660*/  VIADD R0, R3, UR10 ;  /* 0x0000000a03007c36 */ /* 0x000fe20008000000 */
[----:B------:R-:W-:Y:S02]  /*0670*/  LEA.HI.X R9, R9, RZ, R10, 0x5, P0 ;  /* 0x000000ff09097211 */ /* 0x000fe400000f2c0a */
[C---:B------:R-:W-:Y:S02]  /*0680*/  LEA R34, P0, R8.reuse, UR18, 0x3 ;  /* 0x0000001208227c11 */ /* 0x040fe4000f8018ff */
[----:B------:R-:W-:Y:S02]  /*0690*/  IADD3 R58, P1, R5, R2, RZ ;  /* 0x00000002053a7210 */ /* 0x000fe40007f3e0ff */
[----:B------:R-:W-:Y:S01]  /*06a0*/  LEA.HI.X R35, R8, UR19, R9, 0x3, P0 ;  /* 0x0000001308237c11 */ /* 0x000fe200080f1c09 */
[----:B------:R-:W-:Y:S01]  /*06b0*/  ULDC.64 UR18, c[0x0][0x230] ;  /* 0x00008c0000127ab9 */ /* 0x000fe20000000a00 */
[----:B------:R-:W-:-:S02]  /*06c0*/  IADD3.X R3, RZ, R0, RZ, P1, !PT ;  /* 0x00000000ff037210 */ /* 0x000fc40000ffe4ff */
[C---:B------:R-:W-:Y:S02]  /*06d0*/  SHF.L.U32 R57, R58.reuse, 0x1, RZ ;  /* 0x000000013a397819 */ /* 0x040fe400000006ff */
        /* <DEDUP_REMOVED lines=69> */
[----:B------:R-:W-:-:S02]  /*0b30*/  HADD2.F32 R21, -RZ, R14.H0_H0 ;  /* 0x2000000eff157230 */ /* 0x000fc40000004100 */
[----:B------:R-:W-:Y:S01]  /*0b40*/  FFMA.FTZ R35, R48, R10, R35 ;  /* 0x0000000a30237223 */ /* 0x000fe20000010023 */
[----:B------:R-:W-:Y:S01]  /*0b50*/  FMUL.FTZ R20, R9, R8 ;  /* 0x0000000809147220 */ /* 0x000fe20000410000 */
[----:B------:R-:W-:Y:S01]  /*0b60*/  FMUL.FTZ R46, R2, R11 ;  /* 0x0000000b022e7220 */ /* 0x000fe20000410000 */
[----:B------:R-:W-:Y:S02]  /*0b70*/  HADD2.F32 R10, -RZ, R12.H0_H0 ;  /* 0x2000000cff0a7230 */ /* 0x000fe40000004100 */
[----:B------:R-:W-:Y:S01]  /*0b80*/  FADD.FTZ R21, -R34, R21 ;  /* 0x0000001522157221 */ /* 0x000fe20000010100 */
[----:B------:R-:W-:Y:S01]  /*0b90*/  FFMA.FTZ R20, R46, R20, R35 ;  /* 0x000000142e147223 */ /* 0x000fe20000010023 */
[----:B------:R-:W-:Y:S02]  /*0ba0*/  HADD2.F32 R35, -RZ, R14.H1_H1 ;  /* 0x3000000eff237230 */ /* 0x000fe40000004100 */
[----:B------:R-:W-:Y:S01]  /*0bb0*/  FMUL.FTZ R14, R3, R10 ;  /* 0x0000000a030e7220 */ /* 0x000fe20000410000 */
[----:B------:R-:W-:Y:S01]  /*0bc0*/  FMUL.FTZ R45, R2, R21 ;  /* 0x00000015022d7220 */ /* 0x000fe20000410000 */
[----:B------:R-:W-:-:S02]  /*0bd0*/  HADD2.F32 R11, -RZ, R12.H1_H1 ;  /* 0x3000000cff0b7230 */ /* 0x000fc40000004100 */
[----:B------:R-:W-:Y:S01]  /*0be0*/  FADD.FTZ R35, -R34, R35 ;  /* 0x0000002322237221 */ /* 0x000fe20000010100 */
[----:B------:R-:W-:Y:S01]  /*0bf0*/  FFMA.FTZ R21, R45, R14, R20 ;  /* 0x0000000e2d157223 */ /* 0x000fe20000010014 */
[----:B------:R-:W-:Y:S02]  /*0c00*/  HADD2.F32 R37, -RZ, R15.H0_H0 ;  /* 0x2000000fff257230 */ /* 0x000fe40000004100 */
        /* <DEDUP_REMOVED lines=16> */
[----:B------:R-:W-:Y:S02]  /*0d10*/  HADD2.F32 R21, -RZ, R16.H1_H1 ;  /* 0x30000010ff157230 */ /* 0x000fe40000004100 */
[----:B------:R-:W-:Y:S01]  /*0d20*/  FFMA.FTZ R37, R0, R3, RZ ;  /* 0x0000000300257223 */ /* 0x000fe200000100ff */
[----:B------:R-:W-:Y:S01]  /*0d30*/  FFMA.FTZ R20, R42, R20, R15 ;  /* 0x000000142a147223 */ /* 0x000fe2000001000f */
[----:B------:R-:W-:Y:S02]  /*0d40*/  HADD2.F32 R15, -RZ, R18.H1_H1 ;  /* 0x30000012ff0f7230 */ /* 0x000fe40000004100 */
[----:B------:R-:W-:Y:S01]  /*0d50*/  FMUL.FTZ R16, R3, R14 ;  /* 0x0000000e03107220 */ /* 0x000fe20000410000 */
[----:B------:R-:W-:Y:S01]  /*0d60*/  FMUL.FTZ R41, R2, R35 ;  /* 0x0000002302297220 */ /* 0x000fe20000410000 */
[----:B------:R-:W-:Y:S01]  /*0d70*/  FADD.FTZ R21, -R34, R21 ;  /* 0x0000001522157221 */ /* 0x000fe20000010100 */
[----:B------:R-:W-:-:S02]  /*0d80*/  FFMA.FTZ R37, R5, R4, R37 ;  /* 0x0000000405257223 */ /* 0x000fc40000010025 */
[----:B------:R-:W-:Y:S01]  /*0d90*/  FFMA.FTZ R35, R41, R16, R20 ;  /* 0x0000001029237223 */ /* 0x000fe20000010014 */
[----:B------:R-:W-:Y:S01]  /*0da0*/  FMUL.FTZ R16, R4, R15 ;  /* 0x0000000f04107220 */ /* 0x000fe20000410000 */
[----:B------:R-:W-:Y:S01]  /*0db0*/  FMUL.FTZ R40, R2, R21 ;  /* 0x0000001502287220 */ /* 0x000fe20000410000 */
[----:B------:R-:W-:Y:S02]  /*0dc0*/  HADD2.F32 R39, -RZ, R17.H0_H0 ;  /* 0x20000011ff277230 */ /* 0x000fe40000004100 */
[----:B------:R-:W-:Y:S01]  /*0dd0*/  FFMA.FTZ R37, R7, R6, R37 ;  /* 0x0000000607257223 */ /* 0x000fe20000010025 */
[----:B------:R-:W-:Y:S01]  /*0de0*/  FFMA.FTZ R35, R40, R16, R35 ;  /* 0x0000001028237223 */ /* 0x000fe20000010023 */
[----:B------:R-:W-:Y:S02]  /*0df0*/  HADD2.F32 R16, -RZ, R19.H0_H0 ;  /* 0x20000013ff107230 */ /* 0x000fe40000004100 */
[----:B------:R-:W-:Y:S01]  /*0e00*/  FFMA.FTZ R37, R9, R8, R37 ;  /* 0x0000000809257223 */ /* 0x000fe20000010025 */
[----:B------:R-:W-:-:S02]  /*0e10*/  HADD2.F32 R38, -RZ, R17.H1_H1 ;  /* 0x30000011ff267230 */ /* 0x000fc40000004100 */
[----:B------:R-:W-:Y:S01]  /*0e20*/  FADD.FTZ R39, -R34, R39 ;  /* 0x0000002722277221 */ /* 0x000fe20000010100 */
[----:B------:R-:W-:Y:S02]  /*0e30*/  HADD2.F32 R17, -RZ, R19.H1_H1 ;  /* 0x30000013ff117230 */ /* 0x000fe40000004100 */
[----:B------:R-:W-:Y:S01]  /*0e40*/  FFMA.FTZ R37, R3, R10, R37 ;  /* 0x0000000a03257223 */ /* 0x000fe20000010025 */
        /* <DEDUP_REMOVED lines=8> */
[----:B------:R-:W-:-:S02]  /*0ed0*/  HADD2.F32 R19, -RZ, R22.H1_H1 ;  /* 0x30000016ff137230 */ /* 0x000fc40000004100 */
[----:B------:R-:W-:Y:S01]  /*0ee0*/  FFMA.FTZ R35, R38, R18, R35 ;  /* 0x0000001226237223 */ /* 0x000fe20000010023 */
[----:B------:R-:W-:Y:S02]  /*0ef0*/  HADD2.F32 R18, -RZ, R22.H0_H0 ;  /* 0x20000016ff127230 */ /* 0x000fe40000004100 */
[----:B------:R-:W-:-:S04]  /*0f00*/  FFMA.FTZ R22, R8, R13, R37 ;  /* 0x0000000d08167223 */ /* 0x000fc80000010025 */
[----:B------:R-:W-:-:S04]  /*0f10*/  FFMA.FTZ R37, R3, R14, R22 ;  /* 0x0000000e03257223 */ /* 0x000fc80000010016 */
[----:B------:R-:W-:Y:S01]  /*0f20*/  FFMA.FTZ R37, R4, R15, R37 ;  /* 0x0000000f04257223 */ /* 0x000fe20000010025 */
[----:B------:R-:W-:-:S03]  /*0f30*/  HADD2.F32 R20, -RZ, R24.H0_H0 ;  /* 0x20000018ff147230 */ /* 0x000fc60000004100 */
[----:B------:R-:W-:Y:S01]  /*0f40*/  FFMA.FTZ R37, R6, R16, R37 ;  /* 0x0000001006257223 */ /* 0x000fe20000010025 */
[----:B------:R-:W-:-:S03]  /*0f50*/  HADD2.F32 R21, -RZ, R24.H1_H1 ;  /* 0x30000018ff157230 */ /* 0x000fc60000004100 */
[----:B------:R-:W-:Y:S01]  /*0f60*/  FFMA.FTZ R37, R8, R17, R37 ;  /* 0x0000001108257223 */ /* 0x000fe20000010025 */
[----:B------:R-:W-:-:S03]  /*0f70*/  FADD.FTZ R20, -R34, R20 ;  /* 0x0000001422147221 */ /* 0x000fc60000010100 */
[CC--:B------:R-:W-:Y:S01]  /*0f80*/  FFMA.FTZ R61, R3.reuse, R18.reuse, R37 ;  /* 0x00000012033d7223 */ /* 0x0c0fe20000010025 */
[----:B------:R-:W-:Y:S02]  /*0f90*/  IMAD R37, R36, -0x50, R60 ;  /* 0xffffffb024257824 */ /* 0x000fe400078e023c */
[----:B------:R-:W-:Y:S02]  /*0fa0*/  IMAD.MOV.U32 R60, RZ, RZ, 0x28 ;  /* 0x00000028ff3c7424 */ /* 0x000fe400078e00ff */
[----:B------:R-:W-:Y:S01]  /*0fb0*/  FMUL.FTZ R24, R3, R18 ;  /* 0x0000001203187220 */ /* 0x000fe20000410000 */
[----:B------:R-:W-:Y:S01]  /*0fc0*/  FMUL.FTZ R20, R2, R20 ;  /* 0x0000001402147220 */ /* 0x000fe20000410000 */
[----:B------:R-:W-:Y:S01]  /*0fd0*/  FADD.FTZ R21, -R34, R21 ;  /* 0x0000001522157221 */ /* 0x000fe20000010100 */
[----:B------:R-:W-:Y:S02]  /*0fe0*/  IMAD R37, R37, R60, UR8 ;  /* 0x0000000825257e24 */ /* 0x000fe4000f8e023c */
[----:B------:R-:W-:Y:S01]  /*0ff0*/  FMUL.FTZ R22, R4, R19 ;  /* 0x0000001304167220 */ /* 0x000fe20000410000 */
[----:B------:R-:W-:Y:S01]  /*1000*/  FFMA.FTZ R35, R20, R24, R35 ;  /* 0x0000001814237223 */ /* 0x000fe20000010023 */
[----:B------:R-:W-:Y:S01]  /*1010*/  FMUL.FTZ R21, R2, R21 ;  /* 0x0000001502157220 */ /* 0x000fe20000410000 */
[----:B------:R-:W0:Y:S01]  /*1020*/  S2R R60, SR_TID.X ;  /* 0x00000000003c7919 */ /* 0x000e220000002100 */
[----:B------:R-:W-:Y:S01]  /*1030*/  HADD2.F32 R24, -RZ, R25.H0_H0 ;  /* 0x20000019ff187230 */ /* 0x000fe20000004100 */
[----:B------:R-:W-:Y:S01]  /*1040*/  UIADD3 UR9, UP0, UR11, 0x14, URZ ;  /* 0x000000140b097890 */ /* 0x000fe2000ff1e03f */
[----:B------:R-:W-:Y:S01]  /*1050*/  FFMA.FTZ R35, R21, R22, R35 ;  /* 0x0000001615237223 */ /* 0x000fe20000010023 */
[----:B------:R-:W-:-:S02]  /*1060*/  HADD2.F32 R22, -RZ, R23.H0_H0 ;  /* 0x20000017ff167230 */ /* 0x000fc40000004100 */
[----:B------:R-:W-:Y:S01]  /*1070*/  FADD.FTZ R24, -R34, R24 ;  /* 0x0000001822187221 */ /* 0x000fe20000010100 */
[----:B------:R-:W-:Y:S02]  /*1080*/  UIADD3.X UR10, URZ, UR5, URZ, UP0, !UPT ;  /* 0x000000053f0a7290 */ /* 0x000fe400087fe43f */
[----:B------:R-:W-:Y:S01]  /*1090*/  UISETP.GE.U32.AND UP0, UPT, UR9, UR16, UPT ;  /* 0x000000100900728c */ /* 0x000fe2000bf06070 */
[----:B------:R-:W-:Y:S02]  /*10a0*/  HADD2.F32 R25, -RZ, R25.H1_H1 ;  /* 0x30000019ff197230 */ /* 0x000fe40000004100 */
[----:B------:R-:W-:Y:S01]  /*10b0*/  FMUL.FTZ R24, R2, R24 ;  /* 0x0000001802187220 */ /* 0x000fe20000410000 */
[-C--:B------:R-:W-:Y:S01]  /*10c0*/  FMUL.FTZ R47, R6, R22.reuse ;  /* 0x00000016062f7220 */ /* 0x080fe20000410000 */
[----:B------:R-:W-:Y:S01]  /*10d0*/  UISETP.GE.AND.EX UP0, UPT, UR10, UR7, UPT, UP0 ;  /* 0x000000070a00728c */ /* 0x000fe2000bf06300 */
[----:B------:R-:W-:Y:S02]  /*10e0*/  HADD2.F32 R23, -RZ, R23.H1_H1 ;  /* 0x30000017ff177230 */ /* 0x000fe40000004100 */
[----:B------:R-:W-:Y:S01]  /*10f0*/  FADD.FTZ R25, -R34, R25 ;  /* 0x0000001922197221 */ /* 0x000fe20000010100 */
[----:B------:R-:W-:Y:S01]  /*1100*/  FFMA.FTZ R35, R24, R47, R35 ;  /* 0x0000002f18237223 */ /* 0x000fe20000010023 */
[----:B------:R-:W-:Y:S01]  /*1110*/  FFMA.FTZ R47, R4, R19, R61 ;  /* 0x00000013042f7223 */ /* 0x000fe2000001003d */
[----:B------:R-:W-:Y:S01]  /*1120*/  PLOP3.LUT P0, PT, PT, PT, UP0, 0x80, 0x0 ;  /* 0x000000000000781c */ /* 0x000fe20003f0f008 */
[----:B------:R-:W-:Y:S01]  /*1130*/  FMUL.FTZ R34, R8, R23 ;  /* 0x0000001708227220 */ /* 0x000fe20000410000 */
[----:B------:R-:W-:Y:S01]  /*1140*/  FMUL.FTZ R25, R2, R25 ;  /* 0x0000001902197220 */ /* 0x000fe20000410000 */
        /* <DEDUP_REMOVED lines=10> */
[----:B------:R-:W-:Y:S01]  /*11f0*/  LEA R37, R36, R37, 0x3 ;  /* 0x0000002524257211 */ /* 0x000fe200078e18ff */
[----:B------:R-:W-:Y:S01]  /*1200*/  FFMA.FTZ R34, R8, R23, R47 ;  /* 0x0000001708227223 */ /* 0x000fe2000001002f */
[----:B------:R-:W-:Y:S01]  /*1210*/  FADD.FTZ R27, R27, R10 ;  /* 0x0000000a1b1b7221 */ /* 0x000fe20000010000 */
[----:B------:R-:W-:Y:S01]  /*1220*/  FADD.FTZ R29, R29, R11 ;  /* 0x0000000b1d1d7221 */ /* 0x000fe20000010000 */
[----:B------:R-:W-:Y:S01]  /*1230*/  FADD.FTZ R31, R31, R12 ;  /* 0x0000000c1f1f7221 */ /* 0x000fe20000010000 */
[----:B------:R-:W-:Y:S01]  /*1240*/  FADD.FTZ R33, R33, R13 ;  /* 0x0000000d21217221 */ /* 0x000fe20000010000 */
[----:B------:R-:W-:Y:S01]  /*1250*/  FFMA.FTZ R26, R45, R10, R26 ;  /* 0x0000000a2d1a7223 */ /* 0x000fe2000001001a */
[----:B------:R-:W-:Y:S01]  /*1260*/  FFMA.FTZ R28, R44, R11, R28 ;  /* 0x0000000b2c1c7223 */ /* 0x000fe2000001001c */
[----:B------:R-:W-:Y:S01]  /*1270*/  FFMA.FTZ R30, R43, R12, R30 ;  /* 0x0000000c2b1e7223 */ /* 0x000fe2000001001e */
[----:B------:R-:W-:Y:S01]  /*1280*/  FFMA.FTZ R32, R42, R13, R32 ;  /* 0x0000000d2a207223 */ /* 0x000fe20000010020 */
[----:B------:R1:W-:Y:S01]  /*1290*/  STS.64 [R37], R34 ;  /* 0x0000002225007388 */ /* 0x0003e20000000a00 */
        /* <DEDUP_REMOVED lines=8> */
[----:B0-----:R-:W-:Y:S01]  /*1320*/  ISETP.GT.U32.AND P1, PT, R60, 0x1f, PT ;  /* 0x0000001f3c00780c */ /* 0x001fe20003f24070 */
        /* <DEDUP_REMOVED lines=8> */
[----:B------:R-:W-:Y:S06]  /*13b0*/  BAR.SYNC.DEFER_BLOCKING 0x0 ;  /* 0x0000000000007b1d */ /* 0x000fec0000010000 */
[----:B-1----:R-:W-:Y:S05]  /*13c0*/  @!P0 BRA `(.L_x_2269) ;  /* 0x0000000000d88947 */ /* 0x002fea0003800000 */
[----:B------:R-:W0:Y:S01]  /*13d0*/  S2UR UR15, SR_CgaCtaId ;  /* 0x00000000000f79c3 */ /* 0x000e220000008800 */
[----:B------:R-:W-:Y:S01]  /*13e0*/  UMOV UR5, 0x400 ;  /* 0x0000040000057882 */ /* 0x000fe20000000000 */
[----:B------:R-:W-:Y:S01]  /*13f0*/  SHF.L.U32 R35, R60, 0x1, RZ ;  /* 0x000000013c237819 */ /* 0x000fe200000006ff */
[----:B------:R-:W2:Y:S03]  /*1400*/  LDL R37, [R1+0x8] ;  /* 0x0000080001257983 */ /* 0x000ea60000100800 */
[----:B------:R-:W-:Y:S01]  /*1410*/  LOP3.LUT R35, R35, 0x18, RZ, 0xc0, !PT ;  /* 0x0000001823237812 */ /* 0x000fe200078ec0ff */
[----:B------:R1:W-:Y:S04]  /*1420*/  STL.64 [R1+0x10], R2 ;  /* 0x0000100201007387 */ /* 0x0003e80000100a00 */
[----:B-1----:R-:W3:Y:S04]  /*1430*/  LDL R2, [R1+0x4] ;  /* 0x0000040001027983 */ /* 0x002ee80000100800 */
[----:B------:R-:W4:Y:S01]  /*1440*/  LDL R3, [R1] ;  /* 0x0000000001037983 */ /* 0x000f220000100800 */
[----:B0-----:R-:W-:-:S06]  /*1450*/  ULEA UR5, UR15, UR5, 0x18 ;  /* 0x000000050f057291 */ /* 0x001fcc000f8ec03f */
[----:B------:R-:W-:-:S05]  /*1460*/  LEA R34, R60, UR5, 0x5 ;  /* 0x000000053c227c11 */ /* 0x000fca000f8e28ff */
[----:B------:R-:W-:-:S05]  /*1470*/  IMAD.IADD R36, R34, 0x1, R35 ;  /* 0x0000000122247824 */ /* 0x000fca00078e0223 */
[----:B------:R0:W-:Y:S02]  /*1480*/  STS.64 [R36], R26 ;  /* 0x0000001a24007388 */ /* 0x0001e40000000a00 */
[----:B0-----:R-:W-:-:S04]  /*1490*/  LOP3.LUT R36, R35, 0x8, RZ, 0x3c, !PT ;  /* 0x0000000823247812 */ /* 0x001fc800078e3cff */
[----:B------:R-:W-:-:S05]  /*14a0*/  IADD3 R36, R34, R36, RZ ;  /* 0x0000002422247210 */ /* 0x000fca0007ffe0ff */
[----:B------:R0:W-:Y:S02]  /*14b0*/  STS.64 [R36], R28 ;  /* 0x0000001c24007388 */ /* 0x0001e40000000a00 */
[----:B0-----:R-:W-:-:S04]  /*14c0*/  LOP3.LUT R36, R35, 0x10, RZ, 0x3c, !PT ;  /* 0x0000001023247812 */ /* 0x001fc800078e3cff */
[----:B------:R-:W-:-:S05]  /*14d0*/  IADD3 R36, R34, R36, RZ ;  /* 0x0000002422247210 */ /* 0x000fca0007ffe0ff */
[----:B------:R0:W-:Y:S04]  /*14e0*/  STS.64 [R36], R30 ;  /* 0x0000001e24007388 */ /* 0x0001e80000000a00 */
[----:B0-----:R-:W2:Y:S01]  /*14f0*/  LDL R36, [R1+0xc] ;  /* 0x00000c0001247983 */ /* 0x001ea20000100800 */
[----:B------:R-:W-:Y:S02]  /*1500*/  LOP3.LUT R35, R35, 0x18, RZ, 0x3c, !PT ;  /* 0x0000001823237812 */ /* 0x000fe400078e3cff */
[----:B------:R-:W-:-:S03]  /*1510*/  SHF.R.S32.HI R47, RZ, 0x1f, R60 ;  /* 0x0000001fff2f7819 */ /* 0x000fc6000001143c */
[----:B------:R-:W-:Y:S01]  /*1520*/  IMAD.IADD R61, R34, 0x1, R35 ;  /* 0x00000001223d7824 */ /* 0x000fe200078e0223 */
[----:B------:R-:W-:-:S04]  /*1530*/  LEA.HI R47, R47, R60, RZ, 0x2 ;  /* 0x0000003c2f2f7211 */ /* 0x000fc800078f10ff */
[----:B------:R-:W-:Y:S01]  /*1540*/  STS.64 [R61], R32 ;  /* 0x000000203d007388 */ /* 0x000fe20000000a00 */
[----:B------:R-:W-:-:S04]  /*1550*/  SHF.R.S32.HI R47, RZ, 0x2, R47 ;  /* 0x00000002ff2f7819 */ /* 0x000fc8000001142f */
[----:B------:R-:W-:Y:S01]  /*1560*/  LEA R47, R47, UR5, 0x5 ;  /* 0x000000052f2f7c11 */ /* 0x000fe2000f8e28ff */
[----:B------:R-:W-:-:S04]  /*1570*/  USHF.R.U32.HI UR5, URZ, 0x2, UR6 ;  /* 0x000000023f057899 */ /* 0x000fc80008011606 */
[----:B------:R-:W-:-:S04]  /*1580*/  USHF.L.U32 UR5, UR5, 0x4, URZ ;  /* 0x0000000405057899 */ /* 0x000fc8000800063f */
[----:B------:R-:W-:Y:S01]  /*1590*/  ULOP3.LUT UR5, UR5, 0xfffffff0, UR17, 0xe2, !UPT ;  /* 0xfffffff005057892 */ /* 0x000fe2000f8ee211 */
[----:B------:R-:W-:Y:S01]  /*15a0*/  BAR.SYNC.DEFER_BLOCKING 0x0 ;  /* 0x0000000000007b1d */ /* 0x000fe20000010000 */
[-C--:B--2---:R-:W-:Y:S02]  /*15b0*/  LEA R34, R36, R47.reuse, 0x3 ;  /* 0x0000002f24227211 */ /* 0x084fe400078e18ff */
[----:B------:R-:W-:-:S04]  /*15c0*/  LEA R36, R37, R47, 0x3 ;  /* 0x0000002f25247211 */ /* 0x000fc800078e18ff */
[----:B------:R-:W0:Y:S04]  /*15d0*/  LDS.64 R34, [R34] ;  /* 0x0000000022227984 */ /* 0x000e280000000a00 */
[----:B------:R-:W1:Y:S01]  /*15e0*/  LDS.64 R36, [R36+0xa00] ;  /* 0x000a000024247984 */ /* 0x000e620000000a00 */
[----:B0-----:R-:W-:Y:S01]  /*15f0*/  FADD.FTZ R34, RZ, R34 ;  /* 0x00000022ff227221 */ /* 0x001fe20000010000 */
[----:B------:R-:W-:-:S03]  /*1600*/  FADD.FTZ R35, RZ, R35 ;  /* 0x00000023ff237221 */ /* 0x000fc60000010000 */
[----:B-1----:R-:W-:Y:S01]  /*1610*/  FADD.FTZ R36, R34, R36 ;  /* 0x0000002422247221 */ /* 0x002fe20000010000 */
[----:B---3--:R-:W-:Y:S02]  /*1620*/  IMAD R34, R2, 0x8, R47 ;  /* 0x0000000802227824 */ /* 0x008fe400078e022f */
[----:B------:R-:W-:-:S04]  /*1630*/  FADD.FTZ R37, R35, R37 ;  /* 0x0000002523257221 */ /* 0x000fc80000010000 */
[----:B------:R-:W0:Y:S02]  /*1640*/  LDS.64 R34, [R34+0x1400] ;  /* 0x0014000022227984 */ /* 0x000e240000000a00 */
[----:B0-----:R-:W-:Y:S01]  /*1650*/  FADD.FTZ R36, R36, R34 ;  /* 0x0000002224247221 */ /* 0x001fe20000010000 */
[----:B----4-:R-:W-:Y:S01]  /*1660*/  LEA R34, R3, R47, 0x3 ;  /* 0x0000002f03227211 */ /* 0x010fe200078e18ff */
[----:B------:R-:W-:Y:S01]  /*1670*/  FADD.FTZ R37, R37, R35 ;  /* 0x0000002325257221 */ /* 0x000fe20000010000 */
[----:B------:R-:W0:Y:S04]  /*1680*/  LDC.64 R2, c[0x0][0x260] ;  /* 0x00009800ff027b82 */ /* 0x000e280000000a00 */
[----:B------:R-:W1:Y:S02]  /*1690*/  LDS.64 R34, [R34+0x1e00] ;  /* 0x001e000022227984 */ /* 0x000e640000000a00 */
[----:B-1----:R-:W-:Y:S01]  /*16a0*/  FADD.FTZ R34, R36, R34 ;  /* 0x0000002224227221 */ /* 0x002fe20000010000 */
[----:B------:R-:W-:Y:S01]  /*16b0*/  MOV R36, UR5 ;  /* 0x0000000500247c02 */ /* 0x000fe20008000f00 */
[----:B------:R-:W-:-:S04]  /*16c0*/  FADD.FTZ R35, R37, R35 ;  /* 0x0000002325237221 */ /* 0x000fc80000010000 */
[----:B------:R-:W-:-:S04]  /*16d0*/  IMAD R36, R36, 0x500, R60 ;  /* 0x0000050024247824 */ /* 0x000fc800078e023c */
[----:B------:R-:W-:-:S05]  /*16e0*/  VIADD R36, R36, UR14 ;  /* 0x0000000e24247c36 */ /* 0x000fca0008000000 */
[----:B------:R-:W-:-:S05]  /*16f0*/  SHF.L.U32 R36, R36, 0x1, RZ ;  /* 0x0000000124247819 */ /* 0x000fca00000006ff */
[----:B0-----:R-:W-:Y:S02]  /*1700*/  IMAD.WIDE.U32 R36, R36, 0x4, R2 ;  /* 0x0000000424247825 */ /* 0x001fe400078e0002 */
[----:B------:R0:W5:Y:S04]  /*1710*/  LDL.LU.64 R2, [R1+0x10] ;  /* 0x0000100001027983 */ /* 0x0001680000300a00 */
[----:B------:R0:W-:Y:S02]  /*1720*/  STG.E.64 desc[UR12][R36.64+0xa000], R34 ;  /* 0x00a0002224007986 */ /* 0x0001e4000c101b0c */
.L_x_2269:
        /* <DEDUP_REMOVED lines=8> */
[----:B------:R-:W-:Y:S02]  /*17b0*/  LEA.HI R47, R60, UR5, RZ, 0x1e ;  /* 0x000000053c2f7c11 */ /* 0x000fe4000f8ff0ff */
        /* <DEDUP_REMOVED lines=91> */
[----:B------:R-:W-:Y:S01]  /*1d70*/  FADD.FTZ R37, R37, R35 ;  /* 0x0000002325257221 */ /* 0x000fe20000010000 */
[----:B------:R-:W-:Y:S02]  /*1d80*/  MOV R35, 0x28 ;  /* 0x0000002800237802 */ /* 0x000fe40000000f00 */
[----:B------:R-:W-:-:S04]  /*1d90*/  LEA.HI R34, R34, R47, RZ, 0x2 ;  /* 0x0000002f22227211 */ /* 0x000fc800078f10ff */
[----:B------:R-:W-:-:S05]  /*1da0*/  SHF.R.S32.HI R34, RZ, 0x2, R34 ;  /* 0x00000002ff227819 */ /* 0x000fca0000011422 */
[----:B------:R-:W-:-:S05]  /*1db0*/  IMAD R34, R34, R35, UR8 ;  /* 0x0000000822227e24 */ /* 0x000fca000f8e0223 */
[----:B------:R-:W-:-:S06]  /*1dc0*/  IADD3 R34, R61, R34, RZ ;  /* 0x000000223d227210 */ /* 0x000fcc0007ffe0ff */
[----:B------:R-:W0:Y:S02]  /*1dd0*/  LDS.64 R34, [R34] ;  /* 0x0000000022227984 */ /* 0x000e240000000a00 */
[----:B0-----:R-:W-:Y:S01]  /*1de0*/  FADD.FTZ R34, R36, R34 ;  /* 0x0000002224227221 */ /* 0x001fe20000010000 */
[----:B------:R-:W-:-:S07]  /*1df0*/  FADD.FTZ R35, R37, R35 ;  /* 0x0000002325237221 */ /* 0x000fce0000010000 */
.L_x_2271:
[----:B------:R-:W-:Y:S05]  /*1e00*/  BSYNC B0 ;  /* 0x0000000000007941 */ /* 0x000fea0003800000 */
.L_x_2270:
        /* <DEDUP_REMOVED lines=11> */
[----:B------:R-:W-:Y:S01]  /*1ec0*/  SHF.R.U32.HI R37, RZ, 0x2, R60 ;  /* 0x00000002ff257819 */ /* 0x000fe2000001163c */
[----:B-----5:R0:W-:Y:S01]  /*1ed0*/  STL.64 [R1+0x10], R2 ;  /* 0x0000100201007387 */ /* 0x0201e20000100a00 */
[----:B------:R-:W-:Y:S01]  /*1ee0*/  ULDC UR5, c[0x0][0x10] ;  /* 0x0000040000057ab9 */ /* 0x000fe20000000800 */
[----:B------:R-:W-:Y:S01]  /*1ef0*/  MOV R36, UR17 ;  /* 0x0000001100247c02 */ /* 0x000fe20008000f00 */
[----:B------:R-:W-:Y:S01]  /*1f00*/  UIMAD UR5, UR5, UR4, UR6 ;  /* 0x00000004050572a4 */ /* 0x000fe2000f8e0206 */
[----:B------:R-:W-:-:S05]  /*1f10*/  IMAD.SHL.U32 R37, R37, 0x10, RZ ;  /* 0x0000001025257824 */ /* 0x000fca00078e00ff */
[----:B------:R-:W-:Y:S02]  /*1f20*/  LOP3.LUT R36, R37, 0xfffffff0, R36, 0xe2, !PT ;  /* 0xfffffff025247812 */ /* 0x000fe400078ee224 */
[----:B------:R-:W-:Y:S01]  /*1f30*/  MOV R37, UR5 ;  /* 0x0000000500257c02 */ /* 0x000fe20008000f00 */
[----:B0-----:R-:W0:Y:S04]  /*1f40*/  LDC.64 R2, c[0x0][0x260] ;  /* 0x00009800ff027b82 */ /* 0x001e280000000a00 */
[----:B------:R-:W-:-:S05]  /*1f50*/  IMAD R36, R37, 0x80, R36 ;  /* 0x0000008025247824 */ /* 0x000fca00078e0224 */
[----:B------:R-:W-:-:S05]  /*1f60*/  SHF.L.U32 R36, R36, 0x1, RZ ;  /* 0x0000000124247819 */ /* 0x000fca00000006ff */
[----:B0-----:R-:W-:Y:S02]  /*1f70*/  IMAD.WIDE.U32 R36, R36, 0x4, R2 ;  /* 0x0000000424247825 */ /* 0x001fe400078e0002 */
[----:B------:R0:W5:Y:S04]  /*1f80*/  LDL.LU.64 R2, [R1+0x10] ;  /* 0x0000100001027983 */ /* 0x0001680000300a00 */
[----:B------:R0:W-:Y:S02]  /*1f90*/  STG.E.64 desc[UR12][R36.64], R34 ;  /* 0x0000002224007986 */ /* 0x0001e4000c101b0c */
.L_x_2273:
[----:B------:R-:W-:Y:S05]  /*1fa0*/  BSYNC B0 ;  /* 0x0000000000007941 */ /* 0x000fea0003800000 */
.L_x_2272:
[----:B------:R-:W-:-:S04]  /*1fb0*/  UISETP.GE.U32.AND UP0, UPT, UR9, UR16, UPT ;  /* 0x000000100900728c */ /* 0x000fc8000bf06070 */
[----:B------:R-:W-:-:S06]  /*1fc0*/  UISETP.GE.AND.EX UP0, UPT, UR10, UR7, UPT, UP0 ;  /* 0x000000070a00728c */ /* 0x000fcc000bf06300 */
[----:B------:R-:W-:-:S13]  /*1fd0*/  PLOP3.LUT P1, PT, PT, PT, UP0, 0x80, 0x0 ;  /* 0x000000000000781c */ /* 0x000fda0003f2f008 */
[----:B------:R-:W-:Y:S05]  /*1fe0*/  @P1 BRA `(.L_x_2274) ;  /* 0x0000000000581947 */ /* 0x000fea0003800000 */
        /* <DEDUP_REMOVED lines=13> */
.L_x_2276:
[----:B------:R-:W2:Y:S04]  /*20c0*/  LD.E.STRONG.GPU R37, desc[UR12][R34.64] ;  /* 0x0000000c22257980 */ /* 0x000ea8000c10f900 */
[----:B--2---:R-:W-:Y:S01]  /*20d0*/  CCTL.IVALL ;  /* 0x00000000ff00798f */ /* 0x004fe20002000000 */
[----:B------:R-:W-:Y:S05]  /*20e0*/  YIELD ;  /* 0x0000000000007946 */ /* 0x000fea0003800000 */
[----:B-----5:R-:W-:-:S04]  /*20f0*/  LOP3.LUT R37, R37, R36, RZ, 0x3c, !PT ;  /* 0x0000002425257212 */ /* 0x020fc800078e3cff */
[----:B------:R-:W-:-:S13]  /*2100*/  ISETP.GT.AND P1, PT, R37, -0x1, PT ;  /* 0xffffffff2500780c */ /* 0x000fda0003f24270 */
[----:B------:R-:W-:Y:S05]  /*2110*/  @P1 BRA `(.L_x_2276) ;  /* 0xfffffffc00e81947 */ /* 0x000fea000383ffff */
.L_x_2275:
[----:B------:R-:W-:Y:S05]  /*2120*/  WARPSYNC.ALL ;  /* 0x0000000000007948 */ /* 0x000fea0003800000 */
[----:B------:R-:W-:Y:S06]  /*2130*/  BAR.SYNC.DEFER_BLOCKING 0x0 ;  /* 0x0000000000007b1d */ /* 0x000fec0000010000 */
[----:B------:R-:W-:Y:S05]  /*2140*/  BRA `(.L_x_2277) ;  /* 0x0000000000647947 */ /* 0x000fea0003800000 */
.L_x_2274:
[----:B------:R-:W-:Y:S01]  /*2150*/  BAR.SYNC.DEFER_BLOCKING 0x0 ;  /* 0x0000000000007b1d */ /* 0x000fe20000010000 */
[----:B------:R-:W-:-:S13]  /*2160*/  ISETP.NE.AND P1, PT, R60, RZ, PT ;  /* 0x000000ff3c00720c */ /* 0x000fda0003f25270 */
[----:B------:R-:W-:Y:S05]  /*2170*/  @P1 BRA `(.L_x_2278) ;  /* 0x0000000000501947 */ /* 0x000fea0003800000 */
[----:B0-----:R-:W0:Y:S01]  /*2180*/  LDC.64 R36, c[0x0][0x268] ;  /* 0x00009a00ff247b82 */ /* 0x001e220000000a00 */
[----:B------:R-:W-:-:S06]  /*2190*/  USHF.R.U32.HI UR5, URZ, 0x2, UR6 ;  /* 0x000000023f057899 */ /* 0x000fcc0008011606 */
[----:B------:R-:W-:Y:S01]  /*21a0*/  IADD3 R34, RZ, -UR5, RZ ;  /* 0x80000005ff227c10 */ /* 0x000fe2000fffe0ff */
[----:B------:R-:W-:-:S03]  /*21b0*/  ULOP3.LUT UR5, UR6, 0x3, URZ, 0xc0, !UPT ;  /* 0x0000000306057892 */ /* 0x000fc6000f8ec03f */
[----:B------:R-:W-:Y:S01]  /*21c0*/  ISETP.NE.AND P1, PT, R34, UR17, PT ;  /* 0x0000001122007c0c */ /* 0x000fe2000bf25270 */
[----:B------:R-:W-:-:S06]  /*21d0*/  ULOP3.LUT UR5, UR5, 0x14, URZ, 0xfc, !UPT ;  /* 0x0000001405057892 */ /* 0x000fcc000f8efc3f */
[----:B------:R-:W-:-:S05]  /*21e0*/  MOV R34, UR5 ;  /* 0x0000000500227c02 */ /* 0x000fca0008000f00 */
[----:B0-----:R-:W-:-:S04]  /*21f0*/  IMAD.WIDE.U32 R34, R34, 0x4, R36 ;  /* 0x0000000422227825 */ /* 0x001fc800078e0024 */
[----:B------:R-:W-:-:S05]  /*2200*/  IMAD.MOV.U32 R36, RZ, RZ, 0x7fffffb1 ;  /* 0x7fffffb1ff247424 */ /* 0x000fca00078e00ff */
[----:B------:R-:W-:Y:S01]  /*2210*/  SEL R36, R36, 0x1, !P1 ;  /* 0x0000000124247807 */ /* 0x000fe20004800000 */
[----:B------:R-:W-:Y:S06]  /*2220*/  MEMBAR.ALL.GPU ;  /* 0x0000000000007992 */ /* 0x000fec000000a000 */
[----:B------:R-:W-:-:S00]  /*2230*/  ERRBAR ;  /* 0x00000000000079ab */ /* 0x000fc00000000000 */
[----:B------:R-:W-:Y:S06]  /*2240*/  CGAERRBAR ;  /* 0x00000000000075ab */ /* 0x000fec0000000000 */
[----:B------:R0:W5:Y:S02]  /*2250*/  ATOM.E.ADD.STRONG.GPU PT, R36, desc[UR12][R34.64], R36 ;  /* 0x000000242224798a */ /* 0x00016400081ee1cc */
.L_x_2279:
[----:B------:R-:W2:Y:S04]  /*2260*/  LD.E.STRONG.GPU R37, desc[UR12][R34.64] ;  /* 0x0000000c22257980 */ /* 0x000ea8000c10f900 */
[----:B--2---:R-:W-:Y:S01]  /*2270*/  CCTL.IVALL ;  /* 0x00000000ff00798f */ /* 0x004fe20002000000 */
[----:B------:R-:W-:Y:S05]  /*2280*/  YIELD ;  /* 0x0000000000007946 */ /* 0x000fea0003800000 */
[----:B-----5:R-:W-:-:S04]  /*2290*/  LOP3.LUT R37, R37, R36, RZ, 0x3c, !PT ;  /* 0x0000002425257212 */ /* 0x020fc800078e3cff */
[----:B------:R-:W-:-:S13]  /*22a0*/  ISETP.GT.AND P1, PT, R37, -0x1, PT ;  /* 0xffffffff2500780c */ /* 0x000fda0003f24270 */
[----:B------:R-:W-:Y:S05]  /*22b0*/  @P1 BRA `(.L_x_2279) ;  /* 0xfffffffc00e81947 */ /* 0x000fea000383ffff */
.L_x_2278:
[----:B------:R-:W-:Y:S05]  /*22c0*/  WARPSYNC.ALL ;  /* 0x0000000000007948 */ /* 0x000fea0003800000 */
[----:B------:R-:W-:Y:S06]  /*22d0*/  BAR.SYNC.DEFER_BLOCKING 0x0 ;  /* 0x0000000000007b1d */ /* 0x000fec0000010000 */
.L_x_2277:
[----:B------:R-:W-:Y:S02]  /*22e0*/  ISETP.GT.U32.AND P1, PT, R60, 0x7f, PT ;  /* 0x0000007f3c00780c */ /* 0x000fe40003f24070 */
[----:B0-----:R-:W-:-:S11]  /*22f0*/  MOV R35, UR4 ;  /* 0x0000000400237c02 */ /* 0x001fd60008000f00 */
        /* <DEDUP_REMOVED lines=13> */
[----:B------:R-:W-:Y:S02]  /*23d0*/  USHF.L.U32 UR11, UR11, 0x3, URZ ;  /* 0x000000030b0b7899 */ /* 0x000fe4000800063f */
[----:B------:R-:W-:Y:S02]  /*23e0*/  UIADD3 UR5, UR5, 0x3480, URZ ;  /* 0x0000348005057890 */ /* 0x000fe4000fffe03f */
[----:B------:R-:W-:Y:S02]  /*23f0*/  ULOP3.LUT UR11, UR11, 0x18, URZ, 0xc0, !UPT ;  /* 0x000000180b0b7892 */ /* 0x000fe4000f8ec03f */
[----:B------:R-:W-:-:S04]  /*2400*/  ULOP3.LUT UR4, UR4, 0x1, URZ, 0x3c, !UPT ;  /* 0x0000000104047892 */ /* 0x000fc8000f8e3c3f */
[----:B------:R-:W-:Y:S01]  /*2410*/  VIADD R59, R59, -UR11 ;  /* 0x8000000b3b3b7c36 */ /* 0x000fe20008000000 */
[----:B------:R-:W-:Y:S01]  /*2420*/  UMOV UR11, UR9 ;  /* 0x00000009000b7c82 */ /* 0x000fe20008000000 */
[----:B0-----:R-:W-:-:S03]  /*2430*/  ULEA UR5, UR14, UR5, 0x18 ;  /* 0x000000050e057291 */ /* 0x001fc6000f8ec03f */
[----:B------:R-:W-:-:S03]  /*2440*/  ULDC.64 UR14, c[0x0][0x210] ;  /* 0x00008400000e7ab9 */ /* 0x000fc60000000a00 */
[----:B------:R-:W-:Y:S01]  /*2450*/  LEA R59, R59, UR5, 0x3 ;  /* 0x000000053b3b7c11 */ /* 0x000fe2000f8e18ff */
        /* <DEDUP_REMOVED lines=21> */
[----:B------:R-:W-:-:S03]  /*25b0*/  @!P1 SHF.R.U32.HI R36, RZ, 0x1, R60 ;  /* 0x00000001ff249819 */ /* 0x000fc6000001163c */
[----:B------:R-:W-:Y:S01]  /*25c0*/  @!P1 FMUL.FTZ R35, R35, 9.7656251455191522837e-05 ;  /* 0x38cccccd23239820 */ /* 0x000fe20000410000 */
[----:B------:R-:W-:-:S05]  /*25d0*/  @!P1 LOP3.LUT R36, R36, 0x7ffffff8, RZ, 0xc0, !PT ;  /* 0x7ffffff824249812 */ /* 0x000fca00078ec0ff */
[----:B------:R-:W-:Y:S01]  /*25e0*/  @!P1 STS.64 [R36+UR5], R34 ;  /* 0x0000002224009988 */ /* 0x000fe20008000a05 */
[----:B------:R-:W-:Y:S01]  /*25f0*/  UMOV UR5, UR10 ;  /* 0x0000000a00057c82 */ /* 0x000fe20008000000 */
[----:B------:R-:W-:Y:S06]  /*2600*/  BAR.SYNC.DEFER_BLOCKING 0x0 ;  /* 0x0000000000007b1d */ /* 0x000fec0000010000 */
[----:B------:R-:W0:Y:S02]  /*2610*/  LDS.64 R34, [R59] ;  /* 0x000000003b227984 */ /* 0x000e240000000a00 */
[--C-:B0----5:R-:W-:Y:S01]  /*2620*/  FFMA.FTZ R37, R0, R3, -R34.reuse ;  /* 0x0000000300257223 */ /* 0x121fe20000010822 */
[--C-:B------:R-:W-:Y:S01]  /*2630*/  FFMA.FTZ R0, R5, R4, -R34.reuse ;  /* 0x0000000405007223 */ /* 0x100fe20000010822 */
[--C-:B------:R-:W-:Y:S01]  /*2640*/  FFMA.FTZ R7, R7, R6, -R34.reuse ;  /* 0x0000000607077223 */ /* 0x100fe20000010822 */
[----:B------:R-:W-:Y:S01]  /*2650*/  FFMA.FTZ R9, R9, R8, -R34 ;  /* 0x0000000809097223 */ /* 0x000fe20000010822 */
[-C--:B------:R-:W-:Y:S01]  /*2660*/  FFMA.FTZ R37, R50, -R35.reuse, R37 ;  /* 0x8000002332257223 */ /* 0x080fe20000010025 */
[-C--:B------:R-:W-:Y:S01]  /*2670*/  FFMA.FTZ R49, R49, -R35.reuse, R0 ;  /* 0x8000002331317223 */ /* 0x080fe20000010000 */
[-C--:B------:R-:W-:Y:S01]  /*2680*/  FFMA.FTZ R7, R48, -R35.reuse, R7 ;  /* 0x8000002330077223 */ /* 0x080fe20000010007 */
[----:B------:R-:W-:Y:S01]  /*2690*/  FFMA.FTZ R9, R46, -R35, R9 ;  /* 0x800000232e097223 */ /* 0x000fe20000010009 */
[C-C-:B------:R-:W-:Y:S01]  /*26a0*/  FFMA.FTZ R10, R3.reuse, R10, -R34.reuse ;  /* 0x0000000a030a7223 */ /* 0x140fe20000010822 */
[--C-:B------:R-:W-:Y:S01]  /*26b0*/  FFMA.FTZ R11, R4, R11, -R34.reuse ;  /* 0x0000000b040b7223 */ /* 0x100fe20000010822 */
[--C-:B------:R-:W-:Y:S01]  /*26c0*/  FFMA.FTZ R12, R6, R12, -R34.reuse ;  /* 0x0000000c060c7223 */ /* 0x100fe20000010822 */
[--C-:B------:R-:W-:Y:S01]  /*26d0*/  FFMA.FTZ R13, R8, R13, -R34.reuse ;  /* 0x0000000d080d7223 */ /* 0x100fe20000010822 */
[C-C-:B------:R-:W-:Y:S01]  /*26e0*/  FFMA.FTZ R14, R3.reuse, R14, -R34.reuse ;  /* 0x0000000e030e7223 */ /* 0x140fe20000010822 */
[--C-:B------:R-:W-:Y:S01]  /*26f0*/  FFMA.FTZ R15, R4, R15, -R34.reuse ;  /* 0x0000000f040f7223 */ /* 0x100fe20000010822 */
[C-C-:B------:R-:W-:Y:S01]  /*2700*/  FFMA.FTZ R16, R6.reuse, R16, -R34.reuse ;  /* 0x0000001006107223 */ /* 0x140fe20000010822 */
[--C-:B------:R-:W-:Y:S01]  /*2710*/  FFMA.FTZ R5, R6, R22, -R34.reuse ;  /* 0x0000001606057223 */ /* 0x100fe20000010822 */
[--C-:B------:R-:W-:Y:S01]  /*2720*/  FFMA.FTZ R3, R3, R18, -R34.reuse ;  /* 0x0000001203037223 */ /* 0x100fe20000010822 */
[--C-:B------:R-:W-:Y:S01]  /*2730*/  FFMA.FTZ R4, R4, R19, -R34.reuse ;  /* 0x0000001304047223 */ /* 0x100fe20000010822 */
[--C-:B------:R-:W-:Y:S01]  /*2740*/  FFMA.FTZ R17, R8, R17, -R34.reuse ;  /* 0x0000001108117223 */ /* 0x100fe20000010822 */
[C---:B------:R-:W-:Y:S01]  /*2750*/  FMUL.FTZ R37, R2.reuse, R37 ;  /* 0x0000002502257220 */ /* 0x040fe20000410000 */
[C---:B------:R-:W-:Y:S01]  /*2760*/  FMUL.FTZ R0, R2.reuse, R49 ;  /* 0x0000003102007220 */ /* 0x040fe20000410000 */
[C---:B------:R-:W-:Y:S01]  /*2770*/  FMUL.FTZ R7, R2.reuse, R7 ;  /* 0x0000000702077220 */ /* 0x040fe20000410000 */
[----:B------:R-:W-:Y:S01]  /*2780*/  FMUL.FTZ R6, R2, R9 ;  /* 0x0000000902067220 */ /* 0x000fe20000410000 */
[----:B------:R-:W-:Y:S01]  /*2790*/  FFMA.FTZ R8, R8, R23, -R34 ;  /* 0x0000001708087223 */ /* 0x000fe20000010822 */
[-C--:B------:R-:W-:Y:S01]  /*27a0*/  FFMA.FTZ R45, R45, -R35.reuse, R10 ;  /* 0x800000232d2d7223 */ /* 0x080fe2000001000a */
[-C--:B------:R-:W-:Y:S01]  /*27b0*/  FFMA.FTZ R11, R44, -R35.reuse, R11 ;  /* 0x800000232c0b7223 */ /* 0x080fe2000001000b */
[-C--:B------:R-:W-:Y:S01]  /*27c0*/  FFMA.FTZ R43, R43, -R35.reuse, R12 ;  /* 0x800000232b2b7223 */ /* 0x080fe2000001000c */
[-C--:B------:R-:W-:Y:S01]  /*27d0*/  FFMA.FTZ R13, R42, -R35.reuse, R13 ;  /* 0x800000232a0d7223 */ /* 0x080fe2000001000d */
[-C--:B------:R-:W-:Y:S01]  /*27e0*/  FFMA.FTZ R3, R20, -R35.reuse, R3 ;  /* 0x8000002314037223 */ /* 0x080fe20000010003 */
[-C--:B------:R-:W-:Y:S01]  /*27f0*/  FFMA.FTZ R21, R21, -R35.reuse, R4 ;  /* 0x8000002315157223 */ /* 0x080fe20000010004 */
[----:B------:R-:W-:Y:S01]  /*2800*/  IADD3 R4, P1, R57, UR14, RZ ;  /* 0x0000000e39047c10 */ /* 0x000fe2000ff3e0ff */
[----:B------:R-:W-:Y:S01]  /*2810*/  FFMA.FTZ R25, R25, -R35, R8 ;  /* 0x8000002319197223 */ /* 0x000fe20000010008 */
[----:B------:R-:W-:Y:S01]  /*2820*/  F2FP.F16.F32.PACK_AB R37, R0, R37 ;  /* 0x000000250025723e */ /* 0x000fe200000000ff */
[----:B------:R-:W-:Y:S01]  /*2830*/  FFMA.FTZ R41, R41, -R35, R14 ;  /* 0x8000002329297223 */ /* 0x000fe2000001000e */
[----:B------:R-:W-:Y:S01]  /*2840*/  F2FP.F16.F32.PACK_AB R7, R6, R7 ;  /* 0x000000070607723e */ /* 0x000fe200000000ff */
[-C--:B------:R-:W-:Y:S01]  /*2850*/  FFMA.FTZ R15, R40, -R35.reuse, R15 ;  /* 0x80000023280f7223 */ /* 0x080fe2000001000f */
[-C--:B------:R-:W-:Y:S01]  /*2860*/  FFMA.FTZ R39, R39, -R35.reuse, R16 ;  /* 0x8000002327277223 */ /* 0x080fe20000010010 */
[-C--:B------:R-:W-:Y:S01]  /*2870*/  FFMA.FTZ R17, R38, -R35.reuse, R17 ;  /* 0x8000002326117223 */ /* 0x080fe20000010011 */
[----:B------:R-:W-:Y:S01]  /*2880*/  FFMA.FTZ R9, R24, -R35, R5 ;  /* 0x8000002318097223 */ /* 0x000fe20000010005 */
[C---:B------:R-:W-:Y:S01]  /*2890*/  FMUL.FTZ R45, R2.reuse, R45 ;  /* 0x0000002d022d7220 */ /* 0x040fe20000410000 */
[C---:B------:R-:W-:Y:S01]  /*28a0*/  FMUL.FTZ R6, R2.reuse, R11 ;  /* 0x0000000b02067220 */ /* 0x040fe20000410000 */
[C---:B------:R-:W-:Y:S01]  /*28b0*/  FMUL.FTZ R43, R2.reuse, R43 ;  /* 0x0000002b022b7220 */ /* 0x040fe20000410000 */
[C---:B------:R-:W-:Y:S01]  /*28c0*/  FMUL.FTZ R8, R2.reuse, R13 ;  /* 0x0000000d02087220 */ /* 0x040fe20000410000 */
[----:B------:R-:W-:Y:S01]  /*28d0*/  FMUL.FTZ R0, R2, R3 ;  /* 0x0000000302007220 */ /* 0x000fe20000410000 */
[----:B------:R-:W-:Y:S01]  /*28e0*/  IADD3.X R5, R58, UR15, RZ, P1, !PT ;  /* 0x0000000f3a057c10 */ /* 0x000fe20008ffe4ff */
[C---:B------:R-:W-:Y:S01]  /*28f0*/  FMUL.FTZ R41, R2.reuse, R41 ;  /* 0x0000002902297220 */ /* 0x040fe20000410000 */
[----:B------:R-:W-:Y:S01]  /*2900*/  PRMT R3, R37, 0x7632, R3 ;  /* 0x0000763225037816 */ /* 0x000fe20000000003 */
[C---:B------:R-:W-:Y:S01]  /*2910*/  FMUL.FTZ R10, R2.reuse, R15 ;  /* 0x0000000f020a7220 */ /* 0x040fe20000410000 */
[----:B------:R-:W-:Y:S01]  /*2920*/  PRMT R11, R7, 0x7632, R11 ;  /* 0x00007632070b7816 */ /* 0x000fe2000000000b */
[C---:B------:R-:W-:Y:S01]  /*2930*/  FMUL.FTZ R39, R2.reuse, R39 ;  /* 0x0000002702277220 */ /* 0x040fe20000410000 */
[C---:B------:R-:W-:Y:S01]  /*2940*/  FMUL.FTZ R12, R2.reuse, R17 ;  /* 0x00000011020c7220 */ /* 0x040fe20000410000 */
[C---:B------:R-:W-:Y:S01]  /*2950*/  FMUL.FTZ R21, R2.reuse, R21 ;  /* 0x0000001502157220 */ /* 0x040fe20000410000 */
[C---:B------:R-:W-:Y:S01]  /*2960*/  FMUL.FTZ R9, R2.reuse, R9 ;  /* 0x0000000902097220 */ /* 0x040fe20000410000 */
[----:B------:R-:W-:Y:S01]  /*2970*/  FMUL.FTZ R14, R2, R25 ;  /* 0x00000019020e7220 */ /* 0x000fe20000410000 */
[----:B------:R-:W-:Y:S01]  /*2980*/  IADD3 R2, P1, R55, UR14, RZ ;  /* 0x0000000e37027c10 */ /* 0x000fe2000ff3e0ff */
[----:B------:R-:W-:Y:S01]  /*2990*/  STG.E.U16 desc[UR12][R4.64], R37 ;  /* 0x0000002504007986 */ /* 0x000fe2000c10150c */
[----:B------:R-:W-:-:S02]  /*29a0*/  F2FP.F16.F32.PACK_AB R45, R6, R45 ;  /* 0x0000002d062d723e */ /* 0x000fc400000000ff */
[----:B------:R-:W-:Y:S01]  /*29b0*/  F2FP.F16.F32.PACK_AB R43, R8, R43 ;  /* 0x0000002b082b723e */ /* 0x000fe200000000ff */
[----:B------:R0:W-:Y:S01]  /*29c0*/  STG.E.U16 desc[UR12][R4.64+0x2], R3 ;  /* 0x0000020304007986 */ /* 0x0001e2000c10150c */
[----:B------:R-:W-:Y:S02]  /*29d0*/  PRMT R8, R45, 0x7632, R8 ;  /* 0x000076322d087816 */ /* 0x000fe40000000008 */
[----:B------:R-:W-:Y:S01]  /*29e0*/  F2FP.F16.F32.PACK_AB R41, R10, R41 ;  /* 0x000000290a29723e */ /* 0x000fe200000000ff */
[----:B------:R1:W-:Y:S01]  /*29f0*/  STG.E.U16 desc[UR12][R4.64+0x4], R7 ;  /* 0x0000040704007986 */ /* 0x0003e2000c10150c */
[----:B------:R-:W-:Y:S02]  /*2a00*/  F2FP.F16.F32.PACK_AB R39, R12, R39 ;  /* 0x000000270c27723e */ /* 0x000fe400000000ff */
[----:B------:R-:W-:Y:S01]  /*2a10*/  F2FP.F16.F32.PACK_AB R0, R21, R0 ;  /* 0x000000001500723e */ /* 0x000fe200000000ff */
[----:B------:R2:W-:Y:S01]  /*2a20*/  STG.E.U16 desc[UR12][R4.64+0x6], R11 ;  /* 0x0000060b04007986 */ /* 0x0005e2000c10150c */
[----:B------:R-:W-:-:S02]  /*2a30*/  F2FP.F16.F32.PACK_AB R9, R14, R9 ;  /* 0x000000090e09723e */ /* 0x000fc400000000ff */
[----:B0-----:R-:W-:Y:S02]  /*2a40*/  IADD3.X R3, R56, UR15, RZ, P1, !PT ;  /* 0x0000000f38037c10 */ /* 0x001fe40008ffe4ff */
[----:B------:R-:W-:-:S03]  /*2a50*/  IADD3 R6, P1, R53, UR14, RZ ;  /* 0x0000000e35067c10 */ /* 0x000fc6000ff3e0ff */
[----:B------:R-:W-:Y:S01]  /*2a60*/  STG.E.U16 desc[UR12][R2.64], R45 ;  /* 0x0000002d02007986 */ /* 0x000fe2000c10150c */
[----:B-1----:R-:W-:Y:S02]  /*2a70*/  IADD3.X R7, R54, UR15, RZ, P1, !PT ;  /* 0x0000000f36077c10 */ /* 0x002fe40008ffe4ff */
[----:B--2---:R-:W-:Y:S01]  /*2a80*/  PRMT R5, R43, 0x7632, R5 ;  /* 0x000076322b057816 */ /* 0x004fe20000000005 */
[----:B------:R0:W-:Y:S01]  /*2a90*/  STG.E.U16 desc[UR12][R2.64+0x2], R8 ;  /* 0x0000020802007986 */ /* 0x0001e2000c10150c */
[----:B------:R-:W-:-:S03]  /*2aa0*/  IADD3 R4, P1, R51, UR14, RZ ;  /* 0x0000000e33047c10 */ /* 0x000fc6000ff3e0ff */
[----:B------:R-:W-:Y:S04]  /*2ab0*/  STG.E.U16 desc[UR12][R2.64+0x4], R43 ;  /* 0x0000042b02007986 */ /* 0x000fe8000c10150c */
[----:B------:R1:W-:Y:S01]  /*2ac0*/  STG.E.U16 desc[UR12][R2.64+0x6], R5 ;  /* 0x0000060502007986 */ /* 0x0003e2000c10150c */
[----:B0-----:R-:W-:-:S03]  /*2ad0*/  PRMT R8, R39, 0x7632, R8 ;  /* 0x0000763227087816 */ /* 0x001fc60000000008 */
[----:B------:R-:W-:Y:S04]  /*2ae0*/  STG.E.U16 desc[UR12][R6.64], R41 ;  /* 0x0000002906007986 */ /* 0x000fe8000c10150c */
[----:B------:R-:W-:Y:S01]  /*2af0*/  STG.E.U16 desc[UR12][R6.64+0x4], R39 ;  /* 0x0000042706007986 */ /* 0x000fe2000c10150c */
[----:B-1----:R-:W-:-:S03]  /*2b00*/  PRMT R3, R41, 0x7632, R3 ;  /* 0x0000763229037816 */ /* 0x002fc60000000003 */
[----:B------:R-:W-:Y:S01]  /*2b10*/  STG.E.U16 desc[UR12][R6.64+0x6], R8 ;  /* 0x0000060806007986 */ /* 0x000fe2000c10150c */
[----:B------:R-:W-:Y:S02]  /*2b20*/  IADD3.X R5, R52, UR15, RZ, P1, !PT ;  /* 0x0000000f34057c10 */ /* 0x000fe40008ffe4ff */
[----:B------:R-:W-:Y:S01]  /*2b30*/  PRMT R2, R0, 0x7632, R2 ;  /* 0x0000763200027816 */ /* 0x000fe20000000002 */
[----:B------:R0:W-:Y:S04]  /*2b40*/  STG.E.U16 desc[UR12][R6.64+0x2], R3 ;  /* 0x0000020306007986 */ /* 0x0001e8000c10150c */
[----:B------:R1:W-:Y:S04]  /*2b50*/  STG.E.U16 desc[UR12][R4.64], R0 ;  /* 0x0000000004007986 */ /* 0x0003e8000c10150c */
[----:B------:R1:W-:Y:S01]  /*2b60*/  STG.E.U16 desc[UR12][R4.64+0x2], R2 ;  /* 0x0000020204007986 */ /* 0x0003e2000c10150c */
[----:B0-----:R-:W-:-:S03]  /*2b70*/  PRMT R7, R9, 0x7632, R7 ;  /* 0x0000763209077816 */ /* 0x001fc60000000007 */
[----:B------:R1:W-:Y:S04]  /*2b80*/  STG.E.U16 desc[UR12][R4.64+0x4], R9 ;  /* 0x0000040904007986 */ /* 0x0003e8000c10150c */
[----:B------:R1:W-:Y:S01]  /*2b90*/  STG.E.U16 desc[UR12][R4.64+0x6], R7 ;  /* 0x0000060704007986 */ /* 0x0003e2000c10150c */
[----:B------:R-:W-:Y:S05]  /*2ba0*/  @!P0 BRA `(.L_x_2280) ;  /* 0xffffffd8004c8947 */ /* 0x000fea000383ffff */
.L_x_2268:
        /* <DEDUP_REMOVED lines=11> */
[----:B------:R-:W2:Y:S01]  /*2c60*/  S2R R56, SR_TID.X ;  /* 0x0000000000387919 */ /* 0x000ea20000002100 */
[----:B-1----:R-:W-:Y:S01]  /*2c70*/  HFMA2.MMA R5, -RZ, RZ, 0, 1.1920928955078125e-06 ;  /* 0x00000014ff057435 */ /* 0x002fe200000001ff */
[----:B0-----:R-:W-:Y:S02]  /*2c80*/  LOP3.LUT R3, RZ, R14, RZ, 0x33, !PT ;  /* 0x0000000eff037212 */ /* 0x001fe400078e33ff */
[----:B------:R-:W-:Y:S02]  /*2c90*/  LOP3.LUT R4, RZ, R15, RZ, 0x33, !PT ;  /* 0x0000000fff047212 */ /* 0x000fe400078e33ff */
[----:B------:R-:W-:-:S04]  /*2ca0*/  ISETP.GT.U32.AND P0, PT, R3, -0x6, PT ;  /* 0xfffffffa0300780c */ /* 0x000fc80003f04070 */
[C---:B------:R-:W-:Y:S02]  /*2cb0*/  ISETP.GT.AND.EX P0, PT, R4.reuse, -0x1, PT, P0 ;  /* 0xffffffff0400780c */ /* 0x040fe40003f04300 */
[----:B--2---:R-:W-:Y:S02]  /*2cc0*/  SHF.R.U32.HI R0, RZ, 0x5, R56 ;  /* 0x00000005ff007819 */ /* 0x004fe40000011638 */
        /* <DEDUP_REMOVED lines=38> */
.L_x_2297:
        /* <DEDUP_REMOVED lines=45> */
.L_x_2284:
[----:B------:R-:W-:Y:S05]  /*3200*/  BSYNC B1 ;  /* 0x0000000000017941 */ /* 0x000fea0003800000 */
.L_x_2283:
        /* <DEDUP_REMOVED lines=21> */
.L_x_2287:
        /* <DEDUP_REMOVED lines=55> */
.L_x_2286:
[----:B------:R-:W-:Y:S05]  /*36d0*/  BSYNC B1 ;  /* 0x0000000000017941 */ /* 0x000fea0003800000 */
.L_x_2285:
        /* <DEDUP_REMOVED lines=35> */
.L_x_2289:
[----:B------:R-:W-:Y:S05]  /*3910*/  BSYNC B1 ;  /* 0x0000000000017941 */ /* 0x000fea0003800000 */
.L_x_2288:
        /* <DEDUP_REMOVED lines=15> */
.L_x_2282:
[----:B------:R-:W-:Y:S05]  /*3a10*/  BSYNC B0 ;  /* 0x0000000000007941 */ /* 0x000fea0003800000 */
.L_x_2281:
        /* <DEDUP_REMOVED lines=50> */
.L_x_2306:
        /* <DEDUP_REMOVED lines=46> */
.L_x_2316:
[----:B--2---:R-:W-:Y:S01]  /*4020*/  FADD.FTZ R15, R14, R30 ;  /* 0x0000001e0e0f7221 */ /* 0x004fe20000010000 */
[----:B------:R-:W-:Y:S02]  /*4030*/  @!P1 F2FP.F16.F32.PACK_AB R14, RZ, R24 ;  /* 0x00000018ff0e923e */ /* 0x000fe400000000ff */
[----:B------:R-:W-:Y:S02]  /*4040*/  ISETP.NE.AND P2, PT, R50, 0x2, PT ;  /* 0x000000023200780c */ /* 0x000fe40003f45270 */
[----:B------:R-:W-:Y:S01]  /*4050*/  @!P1 F2FP.F16.F32.PACK_AB R15, RZ, R15 ;  /* 0x0000000fff0f923e */ /* 0x000fe200000000ff */
        /* <DEDUP_REMOVED lines=37> */
.L_x_2326:
[----:B--2---:R-:W-:Y:S01]  /*42b0*/  FADD.FTZ R15, R14, R30 ;  /* 0x0000001e0e0f7221 */ /* 0x004fe20000010000 */
[----:B------:R-:W-:-:S04]  /*42c0*/  @!P1 F2FP.F16.F32.PACK_AB R14, RZ, R24 ;  /* 0x00000018ff0e923e */ /* 0x000fc800000000ff */
[----:B------:R-:W-:Y:S01]  /*42d0*/  @!P1 F2FP.F16.F32.PACK_AB R15, RZ, R15 ;  /* 0x0000000fff0f923e */ /* 0x000fe200000000ff */
[----:B------:R3:W-:Y:S03]  /*42e0*/  @!P1 STG.E.U16 desc[UR12][R16.64+0x50], R14 ;  /* 0x0000500e10009986 */ /* 0x0007e6000c10150c */
[----:B------:R-:W-:Y:S02]  /*42f0*/  PRMT R20, R15, 0x7610, R20 ;  /* 0x000076100f147816 */ /* 0x000fe40000000014 */
[----:B------:R-:W-:-:S03]  /*4300*/  LEA.HI R15, R56, 0x3c, RZ, 0x1c ;  /* 0x0000003c380f7811 */ /* 0x000fc600078fe0ff */
[----:B------:R3:W-:Y:S04]  /*4310*/  @!P1 STG.E.U16 desc[UR12][R18.64+0x50], R20 ;  /* 0x0000501412009986 */ /* 0x0007e8000c10150c */
.L_x_2292:
[----:B------:R-:W-:Y:S05]  /*4320*/  BSYNC B0 ;  /* 0x0000000000007941 */ /* 0x000fea0003800000 */
.L_x_2291:
        /* <DEDUP_REMOVED lines=121> */
[----:B------:R-:W-:Y:S01]  /*4ac0*/  @!P0 F2FP.F16.F32.PACK_AB R30, RZ, R16 ;  /* 0x00000010ff1e823e */ /* 0x000fe200000000ff */
[----:B--2---:R-:W-:Y:S01]  /*4ad0*/  FADD.FTZ R44, R17, R14 ;  /* 0x0000000e112c7221 */ /* 0x004fe20000010000 */
[----:B------:R-:W2:Y:S01]  /*4ae0*/  SHFL.BFLY PT, R40, R37, 0x1, 0x101f ;  /* 0x0c301f0025287f89 */ /* 0x000ea200000e0000 */
[----:B---3--:R-:W-:-:S03]  /*4af0*/  FADD.FTZ R31, R31, R20 ;  /* 0x000000141f1f7221 */ /* 0x008fc60000010000 */
[----:B------:R-:W-:Y:S01]  /*4b00*/  @!P0 F2FP.F16.F32.PACK_AB R44, RZ, R44 ;  /* 0x0000002cff2c823e */ /* 0x000fe200000000ff */
        /* <DEDUP_REMOVED lines=25> */
[----:B------:R-:W-:Y:S01]  /*4ca0*/  @!P0 F2FP.F16.F32.PACK_AB R25, RZ, R33 ;  /* 0x00000021ff19823e */ /* 0x000fe200000000ff */
[----:B------:R-:W0:Y:S01]  /*4cb0*/  SHFL.BFLY PT, R35, R42, 0x1, 0x101f ;  /* 0x0c301f002a237f89 */ /* 0x000e2200000e0000 */
[----:B------:R-:W-:Y:S02]  /*4cc0*/  @!P0 F2FP.F16.F32.PACK_AB R33, RZ, R37 ;  /* 0x00000025ff21823e */ /* 0x000fe400000000ff */
[----:B------:R-:W-:Y:S01]  /*4cd0*/  @!P0 F2FP.F16.F32.PACK_AB R26, RZ, R38 ;  /* 0x00000026ff1a823e */ /* 0x000fe200000000ff */
[----:B------:R1:W-:Y:S01]  /*4ce0*/  @!P0 STG.E.U16 desc[UR12][R22.64], R44 ;  /* 0x0000002c16008986 */ /* 0x0003e2000c10150c */
[----:B--2---:R-:W-:-:S03]  /*4cf0*/  @!P0 IMAD.WIDE R18, R41, 0x2, R18 ;  /* 0x0000000229128825 */ /* 0x004fc600078e0212 */
[----:B------:R2:W4:Y:S01]  /*4d00*/  SHFL.BFLY PT, R30, R31, 0x1, 0x101f ;  /* 0x0c301f001f1e7f89 */ /* 0x00052200000e0000 */
[----:B---3--:R-:W-:Y:S01]  /*4d10*/  @!P0 IMAD.WIDE R14, R41, 0x2, R14 ;  /* 0x00000002290e8825 */ /* 0x008fe200078e020e */
[----:B-1----:R-:W-:-:S05]  /*4d20*/  @!P0 F2FP.F16.F32.PACK_AB R23, RZ, R34 ;  /* 0x00000022ff17823e */ /* 0x002fca00000000ff */
[----:B------:R2:W-:Y:S01]  /*4d30*/  @!P0 STG.E.U16 desc[UR12][R20.64+0x28], R23 ;  /* 0x0000281714008986 */ /* 0x0005e2000c10150c */
[----:B0-----:R-:W-:-:S03]  /*4d40*/  FADD.FTZ R35, R42, R35 ;  /* 0x000000232a237221 */ /* 0x001fc60000010000 */
[----:B------:R2:W-:Y:S04]  /*4d50*/  @!P0 STG.E.U16 desc[UR12][R18.64+0x28], R25 ;  /* 0x0000281912008986 */ /* 0x0005e8000c10150c */
[----:B------:R2:W-:Y:S04]  /*4d60*/  @!P0 STG.E.U16 desc[UR12][R16.64+0x50], R26 ;  /* 0x0000501a10008986 */ /* 0x0005e8000c10150c */
[----:B------:R2:W-:Y:S02]  /*4d70*/  @!P0 STG.E.U16 desc[UR12][R14.64+0x50], R33 ;  /* 0x000050210e008986 */ /* 0x0005e4000c10150c */
.L_x_2360:
[----:B--2---:R-:W0:Y:S01]  /*4d80*/  @!P0 LDC.64 R14, c[0x0][0x218] ;  /* 0x00008600ff0e8b82 */ /* 0x004e220000000a00 */
[----:B----4-:R-:W-:Y:S01]  /*4d90*/  FADD.FTZ R19, R31, R30 ;  /* 0x0000001e1f137221 */ /* 0x010fe20000010000 */
[----:B------:R-:W-:-:S04]  /*4da0*/  @!P0 F2FP.F16.F32.PACK_AB R18, RZ, R35 ;  /* 0x00000023ff12823e */ /* 0x000fc800000000ff */
[----:B------:R-:W-:Y:S02]  /*4db0*/  @!P0 F2FP.F16.F32.PACK_AB R19, RZ, R19 ;  /* 0x00000013ff13823e */ /* 0x000fe400000000ff */
[----:B------:R-:W1:Y:S01]  /*4dc0*/  @!P0 LDC.64 R16, c[0x0][0x220] ;  /* 0x00008800ff108b82 */ /* 0x000e620000000a00 */
[----:B0-----:R-:W-:-:S05]  /*4dd0*/  @!P0 IMAD.WIDE R14, R41, 0x2, R14 ;  /* 0x00000002290e8825 */ /* 0x001fca00078e020e */
[----:B------:R4:W-:Y:S01]  /*4de0*/  @!P0 STG.E.U16 desc[UR12][R14.64+0x78], R18 ;  /* 0x000078120e008986 */ /* 0x0009e2000c10150c */
[----:B-1----:R-:W-:-:S05]  /*4df0*/  @!P0 IMAD.WIDE R16, R41, 0x2, R16 ;  /* 0x0000000229108825 */ /* 0x002fca00078e0210 */
[----:B------:R4:W-:Y:S02]  /*4e00*/  @!P0 STG.E.U16 desc[UR12][R16.64+0x78], R19 ;  /* 0x0000781310008986 */ /* 0x0009e4000c10150c */
.L_x_2290:
        /* <DEDUP_REMOVED lines=8> */
.L_x_2293:
[----:B------:R-:W-:Y:S01]  /*4e90*/  HFMA2.MMA R27, -RZ, RZ, 0, 0.000503063201904296875 ;  /* 0x0000101fff1b7435 */ /* 0x000fe200000001ff */
[----:B-1----:R-:W-:Y:S01]  /*4ea0*/  MOV R29, R14 ;  /* 0x0000000e001d7202 */ /* 0x002fe20000000f00 */
[----:B------:R-:W-:Y:S01]  /*4eb0*/  IMAD.MOV.U32 R28, RZ, RZ, 0x8 ;  /* 0x00000008ff1c7424 */ /* 0x000fe200078e00ff */
[----:B------:R-:W-:-:S08]  /*4ec0*/  MOV R26, 0xffff ;  /* 0x0000ffff001a7802 */ /* 0x000fd00000000f00 */
[----:B0-2---:R-:W-:Y:S05]  /*4ed0*/  WARPSYNC.COLLECTIVE R26, `(.L_x_2298) ;  /* 0x000000001a087348 */ /* 0x005fea0003c00000 */
[----:B------:R1:W3:Y:S02]  /*4ee0*/  SHFL.BFLY P2, R30, R29, R28, R27 ;  /* 0x0c00001c1d1e7389 */ /* 0x0002e4000004001b */
[----:B0123--:R-:W-:Y:S01]  /*4ef0*/  ENDCOLLECTIVE ;  /* 0x000000000000791b */ /* 0x00ffe20003800000 */
.L_x_2298:
[----:B------:R-:W-:Y:S01]  /*4f00*/  IMAD.MOV.U32 R29, RZ, RZ, R15 ;  /* 0x000000ffff1d7224 */ /* 0x000fe200078e000f */
[----:B------:R-:W-:-:S07]  /*4f10*/  MOV R17, R30 ;  /* 0x0000001e00117202 */ /* 0x000fce0000000f00 */
[----:B------:R-:W-:Y:S05]  /*4f20*/  WARPSYNC.COLLECTIVE R26, `(.L_x_2299) ;  /* 0x000000001a087348 */ /* 0x000fea0003c00000 */
[----:B------:R0:W1:Y:S02]  /*4f30*/  SHFL.BFLY P2, R30, R29, R28, R27 ;  /* 0x0c00001c1d1e7389 */ /* 0x000064000004001b */
[----:B01----:R-:W-:Y:S01]  /*4f40*/  ENDCOLLECTIVE ;  /* 0x000000000000791b */ /* 0x003fe20003800000 */
.L_x_2299:
[----:B------:R-:W-:Y:S01]  /*4f50*/  FADD.FTZ R17, R17, R14 ;  /* 0x0000000e11117221 */ /* 0x000fe20000010000 */
[----:B------:R-:W-:-:S04]  /*4f60*/  HFMA2.MMA R28, -RZ, RZ, 0, 2.384185791015625e-07 ;  /* 0x00000004ff1c7435 */ /* 0x000fc800000001ff */
[----:B------:R-:W-:Y:S02]  /*4f70*/  MOV R29, R17 ;  /* 0x00000011001d7202 */ /* 0x000fe40000000f00 */
[----:B------:R-:W-:-:S07]  /*4f80*/  MOV R16, R30 ;  /* 0x0000001e00107202 */ /* 0x000fce0000000f00 */
[----:B------:R-:W-:Y:S05]  /*4f90*/  WARPSYNC.COLLECTIVE R26, `(.L_x_2300) ;  /* 0x000000001a087348 */ /* 0x000fea0003c00000 */
[----:B------:R0:W1:Y:S02]  /*4fa0*/  SHFL.BFLY P2, R30, R29, R28, R27 ;  /* 0x0c00001c1d1e7389 */ /* 0x000064000004001b */
[----:B01----:R-:W-:Y:S01]  /*4fb0*/  ENDCOLLECTIVE ;  /* 0x000000000000791b */ /* 0x003fe20003800000 */
.L_x_2300:
[----:B------:R-:W-:-:S05]  /*4fc0*/  FADD.FTZ R16, R16, R15 ;  /* 0x0000000f10107221 */ /* 0x000fca0000010000 */
[----:B------:R-:W-:Y:S01]  /*4fd0*/  MOV R29, R16 ;  /* 0x00000010001d7202 */ /* 0x000fe20000000f00 */
[----:B------:R-:W-:-:S07]  /*4fe0*/  IMAD.MOV.U32 R18, RZ, RZ, R30 ;  /* 0x000000ffff127224 */ /* 0x000fce00078e001e */
[----:B------:R-:W-:Y:S05]  /*4ff0*/  WARPSYNC.COLLECTIVE R26, `(.L_x_2301) ;  /* 0x000000001a087348 */ /* 0x000fea0003c00000 */
[----:B------:R0:W1:Y:S02]  /*5000*/  SHFL.BFLY P2, R30, R29, R28, R27 ;  /* 0x0c00001c1d1e7389 */ /* 0x000064000004001b */
[----:B01----:R-:W-:Y:S01]  /*5010*/  ENDCOLLECTIVE ;  /* 0x000000000000791b */ /* 0x003fe20003800000 */
.L_x_2301:
[----:B------:R-:W-:-:S05]  /*5020*/  FADD.FTZ R18, R17, R18 ;  /* 0x0000001211127221 */ /* 0x000fca0000010000 */
[----:B------:R-:W-:Y:S01]  /*5030*/  MOV R29, R18 ;  /* 0x00000012001d7202 */ /* 0x000fe20000000f00 */
[----:B------:R-:W-:Y:S01]  /*5040*/  IMAD.MOV.U32 R28, RZ, RZ, 0x2 ;  /* 0x00000002ff1c7424 */ /* 0x000fe200078e00ff */
[----:B------:R-:W-:-:S07]  /*5050*/  MOV R19, R30 ;  /* 0x0000001e00137202 */ /* 0x000fce0000000f00 */
[----:B------:R-:W-:Y:S05]  /*5060*/  WARPSYNC.COLLECTIVE R26, `(.L_x_2302) ;  /* 0x000000001a087348 */ /* 0x000fea0003c00000 */
[----:B------:R0:W1:Y:S02]  /*5070*/  SHFL.BFLY P2, R30, R29, R28, R27 ;  /* 0x0c00001c1d1e7389 */ /* 0x000064000004001b */
[----:B01----:R-:W-:Y:S01]  /*5080*/  ENDCOLLECTIVE ;  /* 0x000000000000791b */ /* 0x003fe20003800000 */
.L_x_2302:
[----:B------:R-:W-:-:S05]  /*5090*/  FADD.FTZ R19, R16, R19 ;  /* 0x0000001310137221 */ /* 0x000fca0000010000 */
[----:B------:R-:W-:Y:S02]  /*50a0*/  MOV R29, R19 ;  /* 0x00000013001d7202 */ /* 0x000fe40000000f00 */
[----:B------:R-:W-:-:S07]  /*50b0*/  MOV R21, R30 ;  /* 0x0000001e00157202 */ /* 0x000fce0000000f00 */
[----:B------:R-:W-:Y:S05]  /*50c0*/  WARPSYNC.COLLECTIVE R26, `(.L_x_2303) ;  /* 0x000000001a087348 */ /* 0x000fea0003c00000 */
[----:B------:R0:W1:Y:S02]  /*50d0*/  SHFL.BFLY P2, R30, R29, R28, R27 ;  /* 0x0c00001c1d1e7389 */ /* 0x000064000004001b */
[----:B01----:R-:W-:Y:S01]  /*50e0*/  ENDCOLLECTIVE ;  /* 0x000000000000791b */ /* 0x003fe20003800000 */
.L_x_2303:
[----:B------:R-:W-:Y:S01]  /*50f0*/  FADD.FTZ R21, R18, R21 ;  /* 0x0000001512157221 */ /* 0x000fe20000010000 */
[----:B------:R-:W-:-:S03]  /*5100*/  HFMA2.MMA R28, -RZ, RZ, 0, 5.9604644775390625e-08 ;  /* 0x00000001ff1c7435 */ /* 0x000fc600000001ff */
[----:B------:R-:W-:Y:S01]  /*5110*/  IMAD.MOV.U32 R29, RZ, RZ, R21 ;  /* 0x000000ffff1d7224 */ /* 0x000fe200078e0015 */
[----:B------:R-:W-:-:S07]  /*5120*/  MOV R14, R30 ;  /* 0x0000001e000e7202 */ /* 0x000fce0000000f00 */
[----:B------:R-:W-:Y:S05]  /*5130*/  WARPSYNC.COLLECTIVE R26, `(.L_x_2304) ;  /* 0x000000001a087348 */ /* 0x000fea0003c00000 */
[----:B------:R0:W1:Y:S02]  /*5140*/  SHFL.BFLY P2, R30, R29, R28, R27 ;  /* 0x0c00001c1d1e7389 */ /* 0x000064000004001b */
[----:B01----:R-:W-:Y:S01]  /*5150*/  ENDCOLLECTIVE ;  /* 0x000000000000791b */ /* 0x003fe20003800000 */
.L_x_2304:
[----:B------:R-:W-:-:S05]  /*5160*/  FADD.FTZ R14, R19, R14 ;  /* 0x0000000e130e7221 */ /* 0x000fca0000010000 */
[----:B------:R-:W-:Y:S02]  /*5170*/  MOV R29, R14 ;  /* 0x0000000e001d7202 */ /* 0x000fe40000000f00 */
[----:B------:R-:W-:-:S07]  /*5180*/  MOV R20, R30 ;  /* 0x0000001e00147202 */ /* 0x000fce0000000f00 */
[----:B------:R-:W-:Y:S05]  /*5190*/  WARPSYNC.COLLECTIVE R26, `(.L_x_2305) ;  /* 0x000000001a087348 */ /* 0x000fea0003c00000 */
[----:B------:R0:W1:Y:S02]  /*51a0*/  SHFL.BFLY P2, R30, R29, R28, R27 ;  /* 0x0c00001c1d1e7389 */ /* 0x000064000004001b */
[----:B01----:R-:W-:Y:S01]  /*51b0*/  ENDCOLLECTIVE ;  /* 0x000000000000791b */ /* 0x003fe20003800000 */
.L_x_2305:
[----:B------:R-:W-:Y:S01]  /*51c0*/  FADD.FTZ R20, R21, R20 ;  /* 0x0000001415147221 */ /* 0x000fe20000010000 */
[----:B------:R-:W-:Y:S06]  /*51d0*/  BRA `(.L_x_2306) ;  /* 0xffffffe800d87947 */ /* 0x000fec000383ffff */
.L_x_2294:
        /* <DEDUP_REMOVED lines=8> */
.L_x_2308:
[----:B------:R-:W-:Y:S05]  /*5260*/  BSYNC B1 ;  /* 0x0000000000017941 */ /* 0x000fea0003800000 */
.L_x_2307:
        /* <DEDUP_REMOVED lines=8> */
.L_x_2309:
[----:B------:R-:W-:Y:S01]  /*52f0*/  FADD.FTZ R21, R21, R14 ;  /* 0x0000000e15157221 */ /* 0x000fe20000010000 */
[----:B------:R-:W-:-:S04]  /*5300*/  HFMA2.MMA R28, -RZ, RZ, 0, 2.384185791015625e-07 ;  /* 0x00000004ff1c7435 */ /* 0x000fc800000001ff */
[----:B------:R-:W-:Y:S02]  /*5310*/  MOV R29, R21 ;  /* 0x00000015001d7202 */ /* 0x000fe40000000f00 */
[----:B------:R-:W-:-:S07]  /*5320*/  MOV R20, R30 ;  /* 0x0000001e00147202 */ /* 0x000fce0000000f00 */
[----:B------:R-:W-:Y:S05]  /*5330*/  WARPSYNC.COLLECTIVE R26, `(.L_x_2310) ;  /* 0x000000001a087348 */ /* 0x000fea0003c00000 */
[----:B------:R0:W1:Y:S02]  /*5340*/  SHFL.BFLY P2, R30, R29, R28, R27 ;  /* 0x0c00001c1d1e7389 */ /* 0x000064000004001b */
[----:B01----:R-:W-:Y:S01]  /*5350*/  ENDCOLLECTIVE ;  /* 0x000000000000791b */ /* 0x003fe20003800000 */
.L_x_2310:
[----:B------:R-:W-:-:S05]  /*5360*/  FADD.FTZ R20, R20, R15 ;  /* 0x0000000f14147221 */ /* 0x000fca0000010000 */
[----:B------:R-:W-:Y:S01]  /*5370*/  MOV R29, R20 ;  /* 0x00000014001d7202 */ /* 0x000fe20000000f00 */
[----:B------:R-:W-:-:S07]  /*5380*/  IMAD.MOV.U32 R22, RZ, RZ, R30 ;  /* 0x000000ffff167224 */ /* 0x000fce00078e001e */
[----:B------:R-:W-:Y:S05]  /*5390*/  WARPSYNC.COLLECTIVE R26, `(.L_x_2311) ;  /* 0x000000001a087348 */ /* 0x000fea0003c00000 */
[----:B------:R0:W1:Y:S02]  /*53a0*/  SHFL.BFLY P2, R30, R29, R28, R27 ;  /* 0x0c00001c1d1e7389 */ /* 0x000064000004001b */
[----:B01----:R-:W-:Y:S01]  /*53b0*/  ENDCOLLECTIVE ;  /* 0x000000000000791b */ /* 0x003fe20003800000 */
.L_x_2311:
[----:B------:R-:W-:-:S05]  /*53c0*/  FADD.FTZ R22, R21, R22 ;  /* 0x0000001615167221 */ /* 0x000fca0000010000 */
[----:B------:R-:W-:Y:S01]  /*53d0*/  MOV R29, R22 ;  /* 0x00000016001d7202 */ /* 0x000fe20000000f00 */
[----:B------:R-:W-:Y:S01]  /*53e0*/  IMAD.MOV.U32 R28, RZ, RZ, 0x2 ;  /* 0x00000002ff1c7424 */ /* 0x000fe200078e00ff */
[----:B------:R-:W-:-:S07]  /*53f0*/  MOV R23, R30 ;  /* 0x0000001e00177202 */ /* 0x000fce0000000f00 */
[----:B------:R-:W-:Y:S05]  /*5400*/  WARPSYNC.COLLECTIVE R26, `(.L_x_2312) ;  /* 0x000000001a087348 */ /* 0x000fea0003c00000 */
[----:B------:R0:W1:Y:S02]  /*5410*/  SHFL.BFLY P2, R30, R29, R28, R27 ;  /* 0x0c00001c1d1e7389 */ /* 0x000064000004001b */
[----:B01----:R-:W-:Y:S01]  /*5420*/  ENDCOLLECTIVE ;  /* 0x000000000000791b */ /* 0x003fe20003800000 */
.L_x_2312:
[----:B------:R-:W-:-:S05]  /*5430*/  FADD.FTZ R23, R20, R23 ;  /* 0x0000001714177221 */ /* 0x000fca0000010000 */
[----:B------:R-:W-:Y:S02]  /*5440*/  MOV R29, R23 ;  /* 0x00000017001d7202 */ /* 0x000fe40000000f00 */
[----:B------:R-:W-:-:S07]  /*5450*/  MOV R25, R30 ;  /* 0x0000001e00197202 */ /* 0x000fce0000000f00 */
[----:B------:R-:W-:Y:S05]  /*5460*/  WARPSYNC.COLLECTIVE R26, `(.L_x_2313) ;  /* 0x000000001a087348 */ /* 0x000fea0003c00000 */
[----:B------:R0:W1:Y:S02]  /*5470*/  SHFL.BFLY P2, R30, R29, R28, R27 ;  /* 0x0c00001c1d1e7389 */ /* 0x000064000004001b */
[----:B01----:R-:W-:Y:S01]  /*5480*/  ENDCOLLECTIVE ;  /* 0x000000000000791b */ /* 0x003fe20003800000 */
.L_x_2313:
[----:B------:R-:W-:Y:S01]  /*5490*/  FADD.FTZ R25, R22, R25 ;  /* 0x0000001916197221 */ /* 0x000fe20000010000 */
[----:B------:R-:W-:-:S03]  /*54a0*/  HFMA2.MMA R28, -RZ, RZ, 0, 5.9604644775390625e-08 ;  /* 0x00000001ff1c7435 */ /* 0x000fc600000001ff */
[----:B------:R-:W-:Y:S01]  /*54b0*/  IMAD.MOV.U32 R29, RZ, RZ, R25 ;  /* 0x000000ffff1d7224 */ /* 0x000fe200078e0019 */
[----:B------:R-:W-:-:S07]  /*54c0*/  MOV R14, R30 ;  /* 0x0000001e000e7202 */ /* 0x000fce0000000f00 */
[----:B------:R-:W-:Y:S05]  /*54d0*/  WARPSYNC.COLLECTIVE R26, `(.L_x_2314) ;  /* 0x000000001a087348 */ /* 0x000fea0003c00000 */
[----:B------:R0:W1:Y:S02]  /*54e0*/  SHFL.BFLY P2, R30, R29, R28, R27 ;  /* 0x0c00001c1d1e7389 */ /* 0x000064000004001b */
[----:B01----:R-:W-:Y:S01]  /*54f0*/  ENDCOLLECTIVE ;  /* 0x000000000000791b */ /* 0x003fe20003800000 */
.L_x_2314:
[----:B------:R-:W-:-:S05]  /*5500*/  FADD.FTZ R14, R23, R14 ;  /* 0x0000000e170e7221 */ /* 0x000fca0000010000 */
[----:B------:R-:W-:Y:S02]  /*5510*/  MOV R29, R14 ;  /* 0x0000000e001d7202 */ /* 0x000fe40000000f00 */
[----:B------:R-:W-:-:S07]  /*5520*/  MOV R24, R30 ;  /* 0x0000001e00187202 */ /* 0x000fce0000000f00 */
[----:B------:R-:W-:Y:S05]  /*5530*/  WARPSYNC.COLLECTIVE R26, `(.L_x_2315) ;  /* 0x000000001a087348 */ /* 0x000fea0003c00000 */
[----:B------:R0:W1:Y:S02]  /*5540*/  SHFL.BFLY P2, R30, R29, R28, R27 ;  /* 0x0c00001c1d1e7389 */ /* 0x000064000004001b */
[----:B01----:R-:W-:Y:S01]  /*5550*/  ENDCOLLECTIVE ;  /* 0x000000000000791b */ /* 0x003fe20003800000 */
.L_x_2315:
[----:B------:R-:W-:Y:S01]  /*5560*/  FADD.FTZ R24, R25, R24 ;  /* 0x0000001819187221 */ /* 0x000fe20000010000 */
[----:B------:R-:W-:Y:S06]  /*5570*/  BRA `(.L_x_2316) ;  /* 0xffffffe800a87947 */ /* 0x000fec000383ffff */
.L_x_2295:
        /* <DEDUP_REMOVED lines=8> */
.L_x_2318:
[----:B------:R-:W-:Y:S05]  /*5600*/  BSYNC B1 ;  /* 0x0000000000017941 */ /* 0x000fea0003800000 */
.L_x_2317:
        /* <DEDUP_REMOVED lines=8> */
.L_x_2319:
[----:B------:R-:W-:Y:S01]  /*5690*/  FADD.FTZ R21, R21, R14 ;  /* 0x0000000e15157221 */ /* 0x000fe20000010000 */
[----:B------:R-:W-:-:S04]  /*56a0*/  HFMA2.MMA R28, -RZ, RZ, 0, 2.384185791015625e-07 ;  /* 0x00000004ff1c7435 */ /* 0x000fc800000001ff */
[----:B------:R-:W-:Y:S02]  /*56b0*/  MOV R29, R21 ;  /* 0x00000015001d7202 */ /* 0x000fe40000000f00 */
[----:B------:R-:W-:-:S07]  /*56c0*/  MOV R20, R30 ;  /* 0x0000001e00147202 */ /* 0x000fce0000000f00 */
[----:B------:R-:W-:Y:S05]  /*56d0*/  WARPSYNC.COLLECTIVE R26, `(.L_x_2320) ;  /* 0x000000001a087348 */ /* 0x000fea0003c00000 */
[----:B------:R0:W1:Y:S02]  /*56e0*/  SHFL.BFLY P2, R30, R29, R28, R27 ;  /* 0x0c00001c1d1e7389 */ /* 0x000064000004001b */
[----:B01----:R-:W-:Y:S01]  /*56f0*/  ENDCOLLECTIVE ;  /* 0x000000000000791b */ /* 0x003fe20003800000 */
.L_x_2320:
[----:B------:R-:W-:-:S05]  /*5700*/  FADD.FTZ R20, R20, R15 ;  /* 0x0000000f14147221 */ /* 0x000fca0000010000 */
[----:B------:R-:W-:Y:S01]  /*5710*/  MOV R29, R20 ;  /* 0x00000014001d7202 */ /* 0x000fe20000000f00 */
[----:B------:R-:W-:-:S07]  /*5720*/  IMAD.MOV.U32 R22, RZ, RZ, R30 ;  /* 0x000000ffff167224 */ /* 0x000fce00078e001e */
[----:B------:R-:W-:Y:S05]  /*5730*/  WARPSYNC.COLLECTIVE R26, `(.L_x_2321) ;  /* 0x000000001a087348 */ /* 0x000fea0003c00000 */
[----:B------:R0:W1:Y:S02]  /*5740*/  SHFL.BFLY P2, R30, R29, R28, R27 ;  /* 0x0c00001c1d1e7389 */ /* 0x000064000004001b */
[----:B01----:R-:W-:Y:S01]  /*5750*/  ENDCOLLECTIVE ;  /* 0x000000000000791b */ /* 0x003fe20003800000 */
.L_x_2321:
[----:B------:R-:W-:-:S05]  /*5760*/  FADD.FTZ R22, R21, R22 ;  /* 0x0000001615167221 */ /* 0x000fca0000010000 */
[----:B------:R-:W-:Y:S01]  /*5770*/  MOV R29, R22 ;  /* 0x00000016001d7202 */ /* 0x000fe20000000f00 */
[----:B------:R-:W-:Y:S01]  /*5780*/  IMAD.MOV.U32 R28, RZ, RZ, 0x2 ;  /* 0x00000002ff1c7424 */ /* 0x000fe200078e00ff */
[----:B------:R-:W-:-:S07]  /*5790*/  MOV R23, R30 ;  /* 0x0000001e00177202 */ /* 0x000fce0000000f00 */
[----:B------:R-:W-:Y:S05]  /*57a0*/  WARPSYNC.COLLECTIVE R26, `(.L_x_2322) ;  /* 0x000000001a087348 */ /* 0x000fea0003c00000 */
[----:B------:R0:W1:Y:S02]  /*57b0*/  SHFL.BFLY P2, R30, R29, R28, R27 ;  /* 0x0c00001c1d1e7389 */ /* 0x000064000004001b */
[----:B01----:R-:W-:Y:S01]  /*57c0*/  ENDCOLLECTIVE ;  /* 0x000000000000791b */ /* 0x003fe20003800000 */
.L_x_2322:
[----:B------:R-:W-:-:S05]  /*57d0*/  FADD.FTZ R23, R20, R23 ;  /* 0x0000001714177221 */ /* 0x000fca0000010000 */
[----:B------:R-:W-:Y:S02]  /*57e0*/  MOV R29, R23 ;  /* 0x00000017001d7202 */ /* 0x000fe40000000f00 */
[----:B------:R-:W-:-:S07]  /*57f0*/  MOV R25, R30 ;  /* 0x0000001e00197202 */ /* 0x000fce0000000f00 */
[----:B------:R-:W-:Y:S05]  /*5800*/  WARPSYNC.COLLECTIVE R26, `(.L_x_2323) ;  /* 0x000000001a087348 */ /* 0x000fea0003c00000 */
[----:B------:R0:W1:Y:S02]  /*5810*/  SHFL.BFLY P2, R30, R29, R28, R27 ;  /* 0x0c00001c1d1e7389 */ /* 0x000064000004001b */
[----:B01----:R-:W-:Y:S01]  /*5820*/  ENDCOLLECTIVE ;  /* 0x000000000000791b */ /* 0x003fe20003800000 */
.L_x_2323:
[----:B------:R-:W-:Y:S01]  /*5830*/  FADD.FTZ R25, R22, R25 ;  /* 0x0000001916197221 */ /* 0x000fe20000010000 */
[----:B------:R-:W-:-:S03]  /*5840*/  HFMA2.MMA R28, -RZ, RZ, 0, 5.9604644775390625e-08 ;  /* 0x00000001ff1c7435 */ /* 0x000fc600000001ff */
[----:B------:R-:W-:Y:S01]  /*5850*/  IMAD.MOV.U32 R29, RZ, RZ, R25 ;  /* 0x000000ffff1d7224 */ /* 0x000fe200078e0019 */
[----:B------:R-:W-:-:S07]  /*5860*/  MOV R14, R30 ;  /* 0x0000001e000e7202 */ /* 0x000fce0000000f00 */
[----:B------:R-:W-:Y:S05]  /*5870*/  WARPSYNC.COLLECTIVE R26, `(.L_x_2324) ;  /* 0x000000001a087348 */ /* 0x000fea0003c00000 */
[----:B------:R0:W1:Y:S02]  /*5880*/  SHFL.BFLY P2, R30, R29, R28, R27 ;  /* 0x0c00001c1d1e7389 */ /* 0x000064000004001b */
[----:B01----:R-:W-:Y:S01]  /*5890*/  ENDCOLLECTIVE ;  /* 0x000000000000791b */ /* 0x003fe20003800000 */
.L_x_2324:
[----:B------:R-:W-:-:S05]  /*58a0*/  FADD.FTZ R14, R23, R14 ;  /* 0x0000000e170e7221 */ /* 0x000fca0000010000 */
[----:B------:R-:W-:Y:S02]  /*58b0*/  MOV R29, R14 ;  /* 0x0000000e001d7202 */ /* 0x000fe40000000f00 */
[----:B------:R-:W-:-:S07]  /*58c0*/  MOV R24, R30 ;  /* 0x0000001e00187202 */ /* 0x000fce0000000f00 */
[----:B------:R-:W-:Y:S05]  /*58d0*/  WARPSYNC.COLLECTIVE R26, `(.L_x_2325) ;  /* 0x000000001a087348 */ /* 0x000fea0003c00000 */
[----:B------:R0:W1:Y:S02]  /*58e0*/  SHFL.BFLY P2, R30, R29, R28, R27 ;  /* 0x0c00001c1d1e7389 */ /* 0x000064000004001b */
[----:B01----:R-:W-:Y:S01]  /*58f0*/  ENDCOLLECTIVE ;  /* 0x000000000000791b */ /* 0x003fe20003800000 */
.L_x_2325:
[----:B------:R-:W-:Y:S01]  /*5900*/  FADD.FTZ R24, R25, R24 ;  /* 0x0000001819187221 */ /* 0x000fe20000010000 */
[----:B------:R-:W-:Y:S06]  /*5910*/  BRA `(.L_x_2326) ;  /* 0xffffffe800647947 */ /* 0x000fec000383ffff */
.L_x_2296:
        /* <DEDUP_REMOVED lines=8> */
.L_x_2328:
[----:B------:R-:W-:Y:S05]  /*59a0*/  BSYNC B0 ;  /* 0x0000000000007941 */ /* 0x000fea0003800000 */
.L_x_2327:
        /* <DEDUP_REMOVED lines=11> */
.L_x_2329:
        /* <DEDUP_REMOVED lines=16> */
.L_x_2330:
[----:B------:R-:W-:Y:S01]  /*5b60*/  MOV R29, R17 ;  /* 0x00000011001d7202 */ /* 0x000fe20000000f00 */
[----:B------:R-:W-:-:S07]  /*5b70*/  IMAD.MOV.U32 R16, RZ, RZ, R30 ;  /* 0x000000ffff107224 */ /* 0x000fce00078e001e */
[----:B------:R-:W-:Y:S05]  /*5b80*/  WARPSYNC.COLLECTIVE R26, `(.L_x_2331) ;  /* 0x000000001a087348 */ /* 0x000fea0003c00000 */
[----:B------:R0:W1:Y:S02]  /*5b90*/  SHFL.BFLY P2, R30, R29, R28, R27 ;  /* 0x0c00001c1d1e7389 */ /* 0x000064000004001b */
[----:B01----:R-:W-:Y:S01]  /*5ba0*/  ENDCOLLECTIVE ;  /* 0x000000000000791b */ /* 0x003fe20003800000 */
.L_x_2331:
        /* <DEDUP_REMOVED lines=15> */
.L_x_2332:
[----:B------:R-:W-:Y:S02]  /*5ca0*/  MOV R29, R14 ;  /* 0x0000000e001d7202 */ /* 0x000fe40000000f00 */
[----:B------:R-:W-:-:S07]  /*5cb0*/  MOV R16, R30 ;  /* 0x0000001e00107202 */ /* 0x000fce0000000f00 */
[----:B------:R-:W-:Y:S05]  /*5cc0*/  WARPSYNC.COLLECTIVE R26, `(.L_x_2333) ;  /* 0x000000001a087348 */ /* 0x000fea0003c00000 */
[----:B------:R0:W1:Y:S02]  /*5cd0*/  SHFL.BFLY P2, R30, R29, R28, R27 ;  /* 0x0c00001c1d1e7389 */ /* 0x000064000004001b */
[----:B01----:R-:W-:Y:S01]  /*5ce0*/  ENDCOLLECTIVE ;  /* 0x000000000000791b */ /* 0x003fe20003800000 */
.L_x_2333:
        /* <DEDUP_REMOVED lines=9> */
.L_x_2334:
[----:B------:R-:W-:Y:S02]  /*5d80*/  MOV R29, R17 ;  /* 0x00000011001d7202 */ /* 0x000fe40000000f00 */
[----:B------:R-:W-:-:S07]  /*5d90*/  MOV R19, R30 ;  /* 0x0000001e00137202 */ /* 0x000fce0000000f00 */
[----:B------:R-:W-:Y:S05]  /*5da0*/  WARPSYNC.COLLECTIVE R26, `(.L_x_2335) ;  /* 0x000000001a087348 */ /* 0x000fea0003c00000 */
[----:B------:R0:W1:Y:S02]  /*5db0*/  SHFL.BFLY P2, R30, R29, R28, R27 ;  /* 0x0c00001c1d1e7389 */ /* 0x000064000004001b */
[----:B01----:R-:W-:Y:S01]  /*5dc0*/  ENDCOLLECTIVE ;  /* 0x000000000000791b */ /* 0x003fe20003800000 */
.L_x_2335:
[----:B------:R-:W-:Y:S01]  /*5dd0*/  FADD.FTZ R16, R16, R19 ;  /* 0x0000001310107221 */ /* 0x000fe20000010000 */
[----:B------:R-:W-:Y:S01]  /*5de0*/  HFMA2.MMA R28, -RZ, RZ, 0, 4.76837158203125e-07 ;  /* 0x00000008ff1c7435 */ /* 0x000fe200000001ff */
[----:B------:R-:W-:Y:S01]  /*5df0*/  MOV R29, R32 ;  /* 0x00000020001d7202 */ /* 0x000fe20000000f00 */
[----:B------:R-:W-:-:S09]  /*5e00*/  IMAD.MOV.U32 R14, RZ, RZ, R30 ;  /* 0x000000ffff0e7224 */ /* 0x000fd200078e001e */
[----:B------:R-:W-:Y:S05]  /*5e10*/  WARPSYNC.COLLECTIVE R26, `(.L_x_2336) ;  /* 0x000000001a087348 */ /* 0x000fea0003c00000 */
[----:B------:R0:W1:Y:S02]  /*5e20*/  SHFL.BFLY P2, R30, R29, R28, R27 ;  /* 0x0c00001c1d1e7389 */ /* 0x000064000004001b */
[----:B01----:R-:W-:Y:S01]  /*5e30*/  ENDCOLLECTIVE ;  /* 0x000000000000791b */ /* 0x003fe20003800000 */
.L_x_2336:
[----:B------:R-:W-:Y:S01]  /*5e40*/  FADD.FTZ R44, R17, R14 ;  /* 0x0000000e112c7221 */ /* 0x000fe20000010000 */
[----:B------:R-:W-:Y:S01]  /*5e50*/  IMAD.MOV.U32 R29, RZ, RZ, R34 ;  /* 0x000000ffff1d7224 */ /* 0x000fe200078e0022 */
[----:B------:R-:W-:-:S07]  /*5e60*/  MOV R31, R30 ;  /* 0x0000001e001f7202 */ /* 0x000fce0000000f00 */
[----:B------:R-:W-:Y:S05]  /*5e70*/  WARPSYNC.COLLECTIVE R26, `(.L_x_2337) ;  /* 0x000000001a087348 */ /* 0x000fea0003c00000 */
[----:B------:R0:W1:Y:S02]  /*5e80*/  SHFL.BFLY P2, R30, R29, R28, R27 ;  /* 0x0c00001c1d1e7389 */ /* 0x000064000004001b */
[----:B01----:R-:W-:Y:S01]  /*5e90*/  ENDCOLLECTIVE ;  /* 0x000000000000791b */ /* 0x003fe20003800000 */
.L_x_2337:
[----:B------:R-:W-:-:S05]  /*5ea0*/  FADD.FTZ R31, R31, R32 ;  /* 0x000000201f1f7221 */ /* 0x000fca0000010000 */
[----:B------:R-:W-:Y:S01]  /*5eb0*/  MOV R29, R31 ;  /* 0x0000001f001d7202 */ /* 0x000fe20000000f00 */
[----:B------:R-:W-:Y:S01]  /*5ec0*/  IMAD.MOV.U32 R28, RZ, RZ, 0x4 ;  /* 0x00000004ff1c7424 */ /* 0x000fe200078e00ff */
[----:B------:R-:W-:-:S07]  /*5ed0*/  MOV R33, R30 ;  /* 0x0000001e00217202 */ /* 0x000fce0000000f00 */
[----:B------:R-:W-:Y:S05]  /*5ee0*/  WARPSYNC.COLLECTIVE R26, `(.L_x_2338) ;  /* 0x000000001a087348 */ /* 0x000fea0003c00000 */
[----:B------:R0:W1:Y:S02]  /*5ef0*/  SHFL.BFLY P2, R30, R29, R28, R27 ;  /* 0x0c00001c1d1e7389 */ /* 0x000064000004001b */
[----:B01----:R-:W-:Y:S01]  /*5f00*/  ENDCOLLECTIVE ;  /* 0x000000000000791b */ /* 0x003fe20003800000 */
.L_x_2338:
[----:B------:R-:W-:-:S05]  /*5f10*/  FADD.FTZ R33, R33, R34 ;  /* 0x0000002221217221 */ /* 0x000fca0000010000 */
[----:B------:R-:W-:Y:S02]  /*5f20*/  MOV R29, R33 ;  /* 0x00000021001d7202 */ /* 0x000fe40000000f00 */
[----:B------:R-:W-:-:S07]  /*5f30*/  MOV R20, R30 ;  /* 0x0000001e00147202 */ /* 0x000fce0000000f00 */
[----:B------:R-:W-:Y:S05]  /*5f40*/  WARPSYNC.COLLECTIVE R26, `(.L_x_2339) ;  /* 0x000000001a087348 */ /* 0x000fea0003c00000 */
[----:B------:R0:W1:Y:S02]  /*5f50*/  SHFL.BFLY P2, R30, R29, R28, R27 ;  /* 0x0c00001c1d1e7389 */ /* 0x000064000004001b */
[----:B01----:R-:W-:Y:S01]  /*5f60*/  ENDCOLLECTIVE ;  /* 0x000000000000791b */ /* 0x003fe20003800000 */
.L_x_2339:
[----:B------:R-:W-:Y:S01]  /*5f70*/  FADD.FTZ R35, R31, R20 ;  /* 0x000000141f237221 */ /* 0x000fe20000010000 */
[----:B------:R-:W-:-:S04]  /*5f80*/  HFMA2.MMA R28, -RZ, RZ, 0, 1.1920928955078125e-07 ;  /* 0x00000002ff1c7435 */ /* 0x000fc800000001ff */
[----:B------:R-:W-:Y:S02]  /*5f90*/  MOV R29, R35 ;  /* 0x00000023001d7202 */ /* 0x000fe40000000f00 */
[----:B------:R-:W-:-:S07]  /*5fa0*/  MOV R36, R30 ;  /* 0x0000001e00247202 */ /* 0x000fce0000000f00 */
[----:B------:R-:W-:Y:S05]  /*5fb0*/  WARPSYNC.COLLECTIVE R26, `(.L_x_2340) ;  /* 0x000000001a087348 */ /* 0x000fea0003c00000 */
[----:B------:R0:W1:Y:S02]  /*5fc0*/  SHFL.BFLY P2, R30, R29, R28, R27 ;  /* 0x0c00001c1d1e7389 */ /* 0x000064000004001b */
[----:B01----:R-:W-:Y:S01]  /*5fd0*/  ENDCOLLECTIVE ;  /* 0x000000000000791b */ /* 0x003fe20003800000 */
.L_x_2340:
[----:B------:R-:W-:-:S05]  /*5fe0*/  FADD.FTZ R36, R33, R36 ;  /* 0x0000002421247221 */ /* 0x000fca0000010000 */
[----:B------:R-:W-:Y:S01]  /*5ff0*/  MOV R29, R36 ;  /* 0x00000024001d7202 */ /* 0x000fe20000000f00 */
[----:B------:R-:W-:-:S07]  /*6000*/  IMAD.MOV.U32 R18, RZ, RZ, R30 ;  /* 0x000000ffff127224 */ /* 0x000fce00078e001e */
[----:B------:R-:W-:Y:S05]  /*6010*/  WARPSYNC.COLLECTIVE R26, `(.L_x_2341) ;  /* 0x000000001a087348 */ /* 0x000fea0003c00000 */
[----:B------:R0:W1:Y:S02]  /*6020*/  SHFL.BFLY P2, R30, R29, R28, R27 ;  /* 0x0c00001c1d1e7389 */ /* 0x000064000004001b */
[----:B01----:R-:W-:Y:S01]  /*6030*/  ENDCOLLECTIVE ;  /* 0x000000000000791b */ /* 0x003fe20003800000 */
.L_x_2341:
        /* <DEDUP_REMOVED lines=8> */
.L_x_2342:
[----:B------:R-:W-:Y:S01]  /*60c0*/  FADD.FTZ R36, R36, R21 ;  /* 0x0000001524247221 */ /* 0x000fe20000010000 */
[----:B------:R-:W-:-:S04]  /*60d0*/  HFMA2.MMA R21, -RZ, RZ, 0, 0 ;  /* 0x00000000ff157435 */ /* 0x000fc800000001ff */
[----:B------:R-:W-:Y:S02]  /*60e0*/  MOV R29, R36 ;  /* 0x00000024001d7202 */ /* 0x000fe40000000f00 */
[----:B------:R-:W-:-:S07]  /*60f0*/  MOV R34, R30 ;  /* 0x0000001e00227202 */ /* 0x000fce0000000f00 */
[----:B------:R-:W-:Y:S05]  /*6100*/  WARPSYNC.COLLECTIVE R26, `(.L_x_2343) ;  /* 0x000000001a087348 */ /* 0x000fea0003c00000 */
[----:B------:R0:W1:Y:S02]  /*6110*/  SHFL.BFLY P2, R30, R29, R28, R27 ;  /* 0x0c00001c1d1e7389 */ /* 0x000064000004001b */
[----:B01----:R-:W-:Y:S01]  /*6120*/  ENDCOLLECTIVE ;  /* 0x000000000000791b */ /* 0x003fe20003800000 */
.L_x_2343:
[----:B------:R-:W-:Y:S01]  /*6130*/  FADD.FTZ R34, R35, R34 ;  /* 0x0000002223227221 */ /* 0x000fe20000010000 */
[----:B------:R-:W-:Y:S01]  /*6140*/  HFMA2.MMA R28, -RZ, RZ, 0, 4.76837158203125e-07 ;  /* 0x00000008ff1c7435 */ /* 0x000fe200000001ff */
[----:B------:R-:W-:Y:S01]  /*6150*/  IMAD.MOV.U32 R29, RZ, RZ, R24 ;  /* 0x000000ffff1d7224 */ /* 0x000fe200078e0018 */
[----:B------:R-:W-:-:S09]  /*6160*/  MOV R33, R30 ;  /* 0x0000001e00217202 */ /* 0x000fd20000000f00 */
[----:B------:R-:W-:Y:S05]  /*6170*/  WARPSYNC.COLLECTIVE R26, `(.L_x_2344) ;  /* 0x000000001a087348 */ /* 0x000fea0003c00000 */
[----:B------:R0:W1:Y:S02]  /*6180*/  SHFL.BFLY P2, R30, R29, R28, R27 ;  /* 0x0c00001c1d1e7389 */ /* 0x000064000004001b */
[----:B01----:R-:W-:Y:S01]  /*6190*/  ENDCOLLECTIVE ;  /* 0x000000000000791b */ /* 0x003fe20003800000 */
.L_x_2344:
[----:B------:R-:W-:Y:S01]  /*61a0*/  FADD.FTZ R33, R36, R33 ;  /* 0x0000002124217221 */ /* 0x000fe20000010000 */
[----:B------:R-:W-:Y:S02]  /*61b0*/  MOV R29, R23 ;  /* 0x00000017001d7202 */ /* 0x000fe40000000f00 */
[----:B------:R-:W-:-:S07]  /*61c0*/  MOV R37, R30 ;  /* 0x0000001e00257202 */ /* 0x000fce0000000f00 */
[----:B------:R-:W-:Y:S05]  /*61d0*/  WARPSYNC.COLLECTIVE R26, `(.L_x_2345) ;  /* 0x000000001a087348 */ /* 0x000fea0003c00000 */
[----:B------:R0:W1:Y:S02]  /*61e0*/  SHFL.BFLY P2, R30, R29, R28, R27 ;  /* 0x0c00001c1d1e7389 */ /* 0x000064000004001b */
[----:B01----:R-:W-:Y:S01]  /*61f0*/  ENDCOLLECTIVE ;  /* 0x000000000000791b */ /* 0x003fe20003800000 */
.L_x_2345:
        /* <DEDUP_REMOVED lines=8> */
.L_x_2346:
        /* <DEDUP_REMOVED lines=8> */
.L_x_2347:
        /* <DEDUP_REMOVED lines=10> */
.L_x_2348:
[----:B------:R0:W1:Y:S04]  /*63a0*/  @!P0 LDS R22, [R39] ;  /* 0x0000000027168984 */ /* 0x0000680000000800 */
[----:B------:R0:W2:Y:S01]  /*63b0*/  @!P0 LDS R20, [R39+0x500] ;  /* 0x0005000027148984 */ /* 0x0000a20000000800 */
[----:B------:R-:W-:Y:S01]  /*63c0*/  IMAD.MOV.U32 R29, RZ, RZ, R37 ;  /* 0x000000ffff1d7224 */ /* 0x000fe200078e0025 */
[----:B------:R-:W-:-:S07]  /*63d0*/  MOV R23, R30 ;  /* 0x0000001e00177202 */ /* 0x000fce0000000f00 */
[----:B012---:R-:W-:Y:S05]  /*63e0*/  WARPSYNC.COLLECTIVE R26, `(.L_x_2349) ;  /* 0x000000001a087348 */ /* 0x007fea0003c00000 */
[----:B------:R3:W4:Y:S02]  /*63f0*/  SHFL.BFLY P2, R30, R29, R28, R27 ;  /* 0x0c00001c1d1e7389 */ /* 0x000724000004001b */
[----:B01234-:R-:W-:Y:S01]  /*6400*/  ENDCOLLECTIVE ;  /* 0x000000000000791b */ /* 0x01ffe20003800000 */
.L_x_2349:
        /* <DEDUP_REMOVED lines=9> */
.L_x_2350:
[----:B------:R-:W-:Y:S01]  /*64a0*/  ISETP.NE.AND P0, PT, R10, RZ, PT ;  /* 0x000000ff0a00720c */ /* 0x000fe20003f05270 */
[----:B------:R-:W-:-:S04]  /*64b0*/  FADD.FTZ R37, R37, R24 ;  /* 0x0000001825257221 */ /* 0x000fc80000010000 */
[----:B------:R-:W-:-:S08]  /*64c0*/  IMAD.MOV.U32 R29, RZ, RZ, R37 ;  /* 0x000000ffff1d7224 */ /* 0x000fd000078e0025 */
[----:B------:R-:W0:Y:S01]  /*64d0*/  @!P0 LDC.64 R24, c[0x0][0x218] ;  /* 0x00008600ff188b82 */ /* 0x000e220000000a00 */
[----:B------:R-:W-:Y:S02]  /*64e0*/  @!P0 F2FP.F16.F32.PACK_AB R44, RZ, R44 ;  /* 0x0000002cff2c823e */ /* 0x000fe400000000ff */
[----:B------:R-:W-:-:S07]  /*64f0*/  MOV R39, R30 ;  /* 0x0000001e00277202 */ /* 0x000fce0000000f00 */
[----:B0-----:R-:W-:Y:S05]  /*6500*/  WARPSYNC.COLLECTIVE R26, `(.L_x_2351) ;  /* 0x000000001a087348 */ /* 0x001fea0003c00000 */
[----:B------:R1:W2:Y:S02]  /*6510*/  SHFL.BFLY P2, R30, R29, R28, R27 ;  /* 0x0c00001c1d1e7389 */ /* 0x0002a4000004001b */
[----:B012---:R-:W-:Y:S01]  /*6520*/  ENDCOLLECTIVE ;  /* 0x000000000000791b */ /* 0x007fe20003800000 */
.L_x_2351:
[----:B------:R-:W-:Y:S01]  /*6530*/  FADD.FTZ R38, R38, R39 ;  /* 0x0000002726267221 */ /* 0x000fe20000010000 */
[----:B------:R-:W-:Y:S01]  /*6540*/  HFMA2.MMA R28, -RZ, RZ, 0, 4.76837158203125e-07 ;  /* 0x00000008ff1c7435 */ /* 0x000fe200000001ff */
[----:B------:R-:W-:Y:S02]  /*6550*/  MOV R29, R21 ;  /* 0x00000015001d7202 */ /* 0x000fe40000000f00 */
[----:B------:R-:W-:-:S08]  /*6560*/  MOV R40, R30 ;  /* 0x0000001e00287202 */ /* 0x000fd00000000f00 */
[----:B------:R-:W-:Y:S05]  /*6570*/  WARPSYNC.COLLECTIVE R26, `(.L_x_2352) ;  /* 0x000000001a087348 */ /* 0x000fea0003c00000 */
[----:B------:R0:W1:Y:S02]  /*6580*/  SHFL.BFLY P2, R30, R29, R28, R27 ;  /* 0x0c00001c1d1e7389 */ /* 0x000064000004001b */
[----:B01----:R-:W-:Y:S01]  /*6590*/  ENDCOLLECTIVE ;  /* 0x000000000000791b */ /* 0x003fe20003800000 */
.L_x_2352:
[----:B------:R-:W-:Y:S01]  /*65a0*/  FADD.FTZ R37, R37, R40 ;  /* 0x0000002825257221 */ /* 0x000fe20000010000 */
[----:B------:R-:W-:Y:S01]  /*65b0*/  MOV R29, R18 ;  /* 0x00000012001d7202 */ /* 0x000fe20000000f00 */
[----:B------:R-:W-:-:S07]  /*65c0*/  IMAD.MOV.U32 R42, RZ, RZ, R30 ;  /* 0x000000ffff2a7224 */ /* 0x000fce00078e001e */
[----:B------:R-:W-:Y:S05]  /*65d0*/  WARPSYNC.COLLECTIVE R26, `(.L_x_2353) ;  /* 0x000000001a087348 */ /* 0x000fea0003c00000 */
[----:B------:R0:W1:Y:S02]  /*65e0*/  SHFL.BFLY P2, R30, R29, R28, R27 ;  /* 0x0c00001c1d1e7389 */ /* 0x000064000004001b */
[----:B01----:R-:W-:Y:S01]  /*65f0*/  ENDCOLLECTIVE ;  /* 0x000000000000791b */ /* 0x003fe20003800000 */
.L_x_2353:
[----:B------:R-:W-:Y:S01]  /*6600*/  FADD.FTZ R42, R42, R21 ;  /* 0x000000152a2a7221 */ /* 0x000fe20000010000 */
[----:B------:R-:W-:-:S03]  /*6610*/  HFMA2.MMA R28, -RZ, RZ, 0, 2.384185791015625e-07 ;  /* 0x00000004ff1c7435 */ /* 0x000fc600000001ff */
[----:B------:R-:W-:Y:S01]  /*6620*/  IMAD.MOV.U32 R29, RZ, RZ, R42 ;  /* 0x000000ffff1d7224 */ /* 0x000fe200078e002a */
[----:B------:R-:W-:-:S07]  /*6630*/  MOV R23, R30 ;  /* 0x0000001e00177202 */ /* 0x000fce0000000f00 */
[----:B------:R-:W-:Y:S05]  /*6640*/  WARPSYNC.COLLECTIVE R26, `(.L_x_2354) ;  /* 0x000000001a087348 */ /* 0x000fea0003c00000 */
[----:B------:R0:W1:Y:S02]  /*6650*/  SHFL.BFLY P2, R30, R29, R28, R27 ;  /* 0x0c00001c1d1e7389 */ /* 0x000064000004001b */
[----:B01----:R-:W-:Y:S01]  /*6660*/  ENDCOLLECTIVE ;  /* 0x000000000000791b */ /* 0x003fe20003800000 */
.L_x_2354:
        /* <DEDUP_REMOVED lines=8> */
.L_x_2355:
        /* <DEDUP_REMOVED lines=12> */
.L_x_2356:
[----:B------:R-:W-:Y:S02]  /*67b0*/  FADD.FTZ R31, R31, R20 ;  /* 0x000000141f1f7221 */ /* 0x000fe40000010000 */
[----:B------:R-:W0:Y:S01]  /*67c0*/  @!P0 LDC.64 R20, c[0x0][0x218] ;  /* 0x00008600ff148b82 */ /* 0x000e220000000a00 */
[C---:B------:R-:W-:Y:S02]  /*67d0*/  @!P0 IMAD.WIDE R14, R41.reuse, 0x2, R14 ;  /* 0x00000002290e8825 */ /* 0x040fe400078e020e */
[----:B------:R-:W-:Y:S02]  /*67e0*/  MOV R29, R31 ;  /* 0x0000001f001d7202 */ /* 0x000fe40000000f00 */
[----:B------:R-:W-:Y:S02]  /*67f0*/  MOV R43, R30 ;  /* 0x0000001e002b7202 */ /* 0x000fe40000000f00 */
[----:B------:R-:W-:Y:S02]  /*6800*/  @!P0 F2FP.F16.F32.PACK_AB R30, RZ, R16 ;  /* 0x00000010ff1e823e */ /* 0x000fe400000000ff */
[----:B------:R-:W1:Y:S01]  /*6810*/  @!P0 LDC.64 R16, c[0x0][0x218] ;  /* 0x00008600ff108b82 */ /* 0x000e620000000a00 */
[----:B------:R-:W-:Y:S01]  /*6820*/  FADD.FTZ R42, R42, R43 ;  /* 0x0000002b2a2a7221 */ /* 0x000fe20000010000 */
[----:B------:R-:W-:Y:S01]  /*6830*/  PRMT R45, R30, 0x7610, R45 ;  /* 0x000076101e2d7816 */ /* 0x000fe2000000002d */
[----:B0-----:R-:W-:-:S07]  /*6840*/  @!P0 IMAD.WIDE R20, R41, 0x2, R20 ;  /* 0x0000000229148825 */ /* 0x001fce00078e0214 */
[----:B-1----:R-:W-:Y:S05]  /*6850*/  WARPSYNC.COLLECTIVE R26, `(.L_x_2357) ;  /* 0x000000001a087348 */ /* 0x002fea0003c00000 */
[----:B------:R0:W2:Y:S02]  /*6860*/  SHFL.BFLY P2, R30, R29, R28, R27 ;  /* 0x0c00001c1d1e7389 */ /* 0x0000a4000004001b */
[----:B012---:R-:W-:Y:S01]  /*6870*/  ENDCOLLECTIVE ;  /* 0x000000000000791b */ /* 0x007fe20003800000 */
.L_x_2357:
[----:B------:R0:W-:Y:S04]  /*6880*/  @!P0 STG.E.U16 desc[UR12][R24.64], R45 ;  /* 0x0000002d18008986 */ /* 0x0001e8000c10150c */
[----:B------:R1:W-:Y:S01]  /*6890*/  @!P0 STG.E.U16 desc[UR12][R22.64], R44 ;  /* 0x0000002c16008986 */ /* 0x0003e2000c10150c */
[----:B------:R-:W-:Y:S01]  /*68a0*/  @!P0 F2FP.F16.F32.PACK_AB R26, RZ, R38 ;  /* 0x00000026ff1a823e */ /* 0x000fe200000000ff */
[----:B------:R-:W-:Y:S01]  /*68b0*/  IMAD.MOV.U32 R28, RZ, RZ, 0x1 ;  /* 0x00000001ff1c7424 */ /* 0x000fe200078e00ff */
[----:B------:R-:W-:Y:S02]  /*68c0*/  MOV R29, R42 ;  /* 0x0000002a001d7202 */ /* 0x000fe40000000f00 */
[----:B0-----:R-:W-:Y:S02]  /*68d0*/  @!P0 F2FP.F16.F32.PACK_AB R25, RZ, R33 ;  /* 0x00000021ff19823e */ /* 0x001fe400000000ff */
[----:B-1----:R-:W-:Y:S01]  /*68e0*/  PRMT R22, R26, 0x7610, R22 ;  /* 0x000076101a167816 */ /* 0x002fe20000000016 */
[----:B------:R-:W-:Y:S01]  /*68f0*/  @!P0 IMAD.WIDE R16, R41, 0x2, R16 ;  /* 0x0000000229108825 */ /* 0x000fe200078e0210 */
[----:B------:R-:W-:-:S02]  /*6900*/  MOV R26, 0xffff ;  /* 0x0000ffff001a7802 */ /* 0x000fc40000000f00 */
[----:B------:R-:W-:Y:S02]  /*6910*/  MOV R32, R30 ;  /* 0x0000001e00207202 */ /* 0x000fe40000000f00 */
[----:B------:R-:W-:-:S07]  /*6920*/  @!P0 F2FP.F16.F32.PACK_AB R23, RZ, R34 ;  /* 0x00000022ff17823e */ /* 0x000fce00000000ff */
[----:B------:R-:W-:Y:S05]  /*6930*/  WARPSYNC.COLLECTIVE R26, `(.L_x_2358) ;  /* 0x000000001a087348 */ /* 0x000fea0003c00000 */
[----:B------:R0:W1:Y:S02]  /*6940*/  SHFL.BFLY P2, R30, R29, R28, R27 ;  /* 0x0c00001c1d1e7389 */ /* 0x000064000004001b */
[----:B01----:R-:W-:Y:S01]  /*6950*/  ENDCOLLECTIVE ;  /* 0x000000000000791b */ /* 0x003fe20003800000 */
.L_x_2358:
[----:B------:R-:W-:Y:S01]  /*6960*/  @!P0 F2FP.F16.F32.PACK_AB R33, RZ, R37 ;  /* 0x00000025ff21823e */ /* 0x000fe200000000ff */
        /* <DEDUP_REMOVED lines=10> */
.L_x_2359:
[----:B------:R-:W-:Y:S01]  /*6a10*/  FADD.FTZ R35, R42, R35 ;  /* 0x000000232a237221 */ /* 0x000fe20000010000 */
[----:B------:R-:W-:Y:S06]  /*6a20*/  BRA `(.L_x_2360) ;  /* 0xffffffe000d47947 */ /* 0x000fec000383ffff */
.L_x_2361:
        /* <DEDUP_REMOVED lines=13> */
.L_x_3795:


//--------------------- .text._ZN13group_norm_v218gn_bwd_cuda_kernelI6__halfLi320ELi1ELi32ELi40ELi256ELb0ELb1ELi32ELi320ELi320ELi4ELb1ELi16ELb0ELb0ELNS_15WgradSyncMethodE3ENS_16CompileConditionILi900EEEEEvPT_S6_S6_PKS5_S8_S8_S8_PKfflPfPj --------------------------
	.section	.text._ZN13group_norm_v218gn_bwd_cuda_kernelI6__halfLi320ELi1ELi32ELi40ELi256ELb0ELb1ELi32ELi320ELi320ELi4ELb1ELi16ELb0ELb0ELNS_15WgradSyncMethodE3ENS_16CompileConditionILi900EEEEEvPT_S6_S6_PKS5_S8_S8_S8_PKfflPfPj,"ax",@progbits
	.align	128
        .global         _ZN13group_norm_v218gn_bwd_cuda_kernelI6__halfLi320ELi1ELi32ELi40ELi256ELb0ELb1ELi32ELi320ELi320ELi4ELb1ELi16ELb0ELb0ELNS_15WgradSyncMethodE3ENS_16CompileConditionILi900EEEEEvPT_S6_S6_PKS5_S8_S8_S8_PKfflPfPj
        .type           _ZN13group_norm_v218gn_bwd_cuda_kernelI6__halfLi320ELi1ELi32ELi40ELi256ELb0ELb1ELi32ELi320ELi320ELi4ELb1ELi16ELb0ELb0ELNS_15WgradSyncMethodE3ENS_16CompileConditionILi900EEEEEvPT_S6_S6_PKS5_S8_S8_S8_PKfflPfPj,@function
        .size           _ZN13group_norm_v218gn_bwd_cuda_kernelI6__halfLi320ELi1ELi32ELi40ELi256ELb0ELb1ELi32ELi320ELi320ELi4ELb1ELi16ELb0ELb0ELNS_15WgradSyncMethodE3ENS_16CompileConditionILi900EEEEEvPT_S6_S6_PKS5_S8_S8_S8_PKfflPfPj,(.L_x_3796 - _ZN13group_norm_v218gn_bwd_cuda_kernelI6__halfLi320ELi1ELi32ELi40ELi256ELb0ELb1ELi32ELi320ELi320ELi4ELb1ELi16ELb0ELb0ELNS_15WgradSyncMethodE3ENS_16CompileConditionILi900EEEEEvPT_S6_S6_PKS5_S8_S8_S8_PKfflPfPj)
        .other          _ZN13group_norm_v218gn_bwd_cuda_kernelI6__halfLi320ELi1ELi32ELi40ELi256ELb0ELb1ELi32ELi320ELi320ELi4ELb1ELi16ELb0ELb0ELNS_15WgradSyncMethodE3ENS_16CompileConditionILi900EEEEEvPT_S6_S6_PKS5_S8_S8_S8_PKfflPfPj,@"STO_CUDA_ENTRY STV_DEFAULT"
_ZN13group_norm_v218gn_bwd_cuda_kernelI6__halfLi320ELi1ELi32ELi40ELi256ELb0ELb1ELi32ELi320ELi320ELi4ELb1ELi16ELb0ELb0ELNS_15WgradSyncMethodE3ENS_16CompileConditionILi900EEEEEvPT_S6_S6_PKS5_S8_S8_S8_PKfflPfPj:
.text._ZN13group_norm_v218gn_bwd_cuda_kernelI6__halfLi320ELi1ELi32ELi40ELi256ELb0ELb1ELi32ELi320ELi320ELi4ELb1ELi16ELb0ELb0ELNS_15WgradSyncMethodE3ENS_16CompileConditionILi900EEEEEvPT_S6_S6_PKS5_S8_S8_S8_PKfflPfPj:
        /* <DEDUP_REMOVED lines=30> */
.L_x_2364:
[----:B------:R-:W2:Y:S04]  /*01e0*/  LD.E.STRONG.GPU R0, desc[UR8][R2.64] ;  /* 0x0000000802007980 */ /* 0x000ea8000c10f900 */
[----:B--2---:R-:W-:Y:S01]  /*01f0*/  CCTL.IVALL ;  /* 0x00000000ff00798f */ /* 0x004fe20002000000 */
[----:B------:R-:W-:Y:S05]  /*0200*/  YIELD ;  /* 0x0000000000007946 */ /* 0x000fea0003800000 */
[----:B-----5:R-:W-:-:S04]  /*0210*/  LOP3.LUT R0, R0, R5, RZ, 0x3c, !PT ;  /* 0x0000000500007212 */ /* 0x020fc800078e3cff */
[----:B------:R-:W-:-:S13]  /*0220*/  ISETP.GT.AND P0, PT, R0, -0x1, PT ;  /* 0xffffffff0000780c */ /* 0x000fda0003f04270 */
[----:B------:R-:W-:Y:S05]  /*0230*/  @P0 BRA `(.L_x_2364) ;  /* 0xfffffffc00e80947 */ /* 0x000fea000383ffff */
.L_x_2363:
[----:B------:R-:W-:Y:S05]  /*0240*/  WARPSYNC.ALL ;  /* 0x0000000000007948 */ /* 0x000fea0003800000 */
[----:B------:R-:W-:Y:S06]  /*0250*/  BAR.SYNC.DEFER_BLOCKING 0x0 ;  /* 0x0000000000007b1d */ /* 0x000fec0000010000 */
[----:B------:R-:W-:Y:S05]  /*0260*/  BRA `(.L_x_2365) ;  /* 0x0000003400e47947 */ /* 0x000fea0003800000 */
.L_x_2362:
[----:B------:R-:W0:Y:S01]  /*0270*/  S2R R57, SR_TID.X ;  /* 0x0000000000397919 */ /* 0x000e220000002100 */
[----:B------:R-:W-:Y:S02]  /*0280*/  MOV R0, 0x400 ;  /* 0x0000040000007802 */ /* 0x000fe40000000f00 */
[----:B------:R-:W-:Y:S01]  /*0290*/  CS2R R12, SRZ ;  /* 0x00000000000c7805 */ /* 0x000fe2000001ff00 */
[----:B------:R-:W-:Y:S01]  /*02a0*/  UMOV UR4, URZ ;  /* 0x0000003f00047c82 */ /* 0x000fe20008000000 */
[----:B------:R-:W1:Y:S01]  /*02b0*/  S2R R4, SR_CgaCtaId ;  /* 0x0000000000047919 */ /* 0x000e620000008800 */
[----:B------:R-:W-:Y:S02]  /*02c0*/  IADD3 R55, R0, 0x2800, RZ ;  /* 0x0000280000377810 */ /* 0x000fe40007ffe0ff */
[----:B------:R-:W-:-:S04]  /*02d0*/  SHF.L.U32 R0, R58, 0x5, RZ ;  /* 0x000000053a007819 */ /* 0x000fc800000006ff */
[----:B------:R-:W-:Y:S01]  /*02e0*/  LOP3.LUT R0, R0, 0xe0, RZ, 0xc0, !PT ;  /* 0x000000e000007812 */ /* 0x000fe200078ec0ff */
[----:B0-----:R-:W-:Y:S01]  /*02f0*/  IMAD.WIDE.U32 R2, R57, -0x33333333, RZ ;  /* 0xcccccccd39027825 */ /* 0x001fe200078e00ff */
[----:B------:R-:W-:Y:S02]  /*0300*/  SHF.R.S32.HI R2, RZ, 0x1f, R57 ;  /* 0x0000001fff027819 */ /* 0x000fe40000011439 */
[----:B-1----:R-:W-:Y:S02]  /*0310*/  LEA R55, R4, R55, 0x18 ;  /* 0x0000003704377211 */ /* 0x002fe400078ec0ff */
[----:B------:R-:W-:Y:S02]  /*0320*/  SHF.R.U32.HI R10, RZ, 0x6, R3 ;  /* 0x00000006ff0a7819 */ /* 0x000fe40000011603 */
[----:B------:R-:W-:-:S03]  /*0330*/  LEA.HI R3, R2, R57, RZ, 0x2 ;  /* 0x0000003902037211 */ /* 0x000fc600078f10ff */
[----:B------:R-:W-:Y:S01]  /*0340*/  IMAD R54, R10, -0x50, R57 ;  /* 0xffffffb00a367824 */ /* 0x000fe200078e0239 */
[----:B------:R-:W-:Y:S01]  /*0350*/  SHF.R.S32.HI R56, RZ, 0x2, R3 ;  /* 0x00000002ff387819 */ /* 0x000fe20000011403 */
[----:B------:R-:W-:Y:S02]  /*0360*/  IMAD.IADD R0, R0, 0x1, R10 ;  /* 0x0000000100007824 */ /* 0x000fe400078e020a */
[----:B------:R-:W-:Y:S01]  /*0370*/  IMAD R53, R54, 0x28, R55 ;  /* 0x0000002836357824 */ /* 0x000fe200078e0237 */
[----:B------:R-:W-:Y:S01]  /*0380*/  IADD3 R4, R56, 0x50, RZ ;  /* 0x0000005038047810 */ /* 0x000fe20007ffe0ff */
[----:B------:R-:W-:Y:S01]  /*0390*/  IMAD R48, R0, 0x500, RZ ;  /* 0x0000050000307824 */ /* 0x000fe200078e02ff */
[C---:B------:R-:W-:Y:S02]  /*03a0*/  IADD3 R6, R56.reuse, 0xa0, RZ ;  /* 0x000000a038067810 */ /* 0x040fe40007ffe0ff */
[----:B------:R-:W-:Y:S02]  /*03b0*/  IADD3 R8, R56, 0xf0, RZ ;  /* 0x000000f038087810 */ /* 0x000fe40007ffe0ff */
[----:B------:R-:W-:-:S02]  /*03c0*/  SHF.R.S32.HI R5, RZ, 0x1f, R4 ;  /* 0x0000001fff057819 */ /* 0x000fc40000011404 */
[----:B------:R-:W-:Y:S02]  /*03d0*/  SHF.R.S32.HI R7, RZ, 0x1f, R6 ;  /* 0x0000001fff077819 */ /* 0x000fe40000011406 */
[----:B------:R-:W-:Y:S02]  /*03e0*/  SHF.R.S32.HI R9, RZ, 0x1f, R8 ;  /* 0x0000001fff097819 */ /* 0x000fe40000011408 */
[----:B------:R-:W-:Y:S02]  /*03f0*/  LEA.HI R5, R5, R4, RZ, 0x2 ;  /* 0x0000000405057211 */ /* 0x000fe400078f10ff */
[----:B------:R-:W-:Y:S02]  /*0400*/  LEA.HI R4, R2, R57, RZ, 0x4 ;  /* 0x0000003902047211 */ /* 0x000fe400078f20ff */
[----:B------:R-:W-:Y:S02]  /*0410*/  LOP3.LUT R2, R3, 0xfffffffc, RZ, 0xc0, !PT ;  /* 0xfffffffc03027812 */ /* 0x000fe400078ec0ff */
[----:B------:R-:W-:-:S02]  /*0420*/  LEA.HI R7, R7, R6, RZ, 0x2 ;  /* 0x0000000607077211 */ /* 0x000fc400078f10ff */
[----:B------:R-:W-:Y:S02]  /*0430*/  LEA.HI R9, R9, R8, RZ, 0x2 ;  /* 0x0000000809097211 */ /* 0x000fe400078f10ff */
[----:B------:R-:W-:Y:S02]  /*0440*/  IADD3 R2, -R2, R57, RZ ;  /* 0x0000003902027210 */ /* 0x000fe40007ffe1ff */
[----:B------:R-:W-:Y:S02]  /*0450*/  SHF.R.U32.HI R7, RZ, 0x2, R7 ;  /* 0x00000002ff077819 */ /* 0x000fe40000011607 */
[----:B------:R-:W-:Y:S02]  /*0460*/  SHF.R.U32.HI R9, RZ, 0x2, R9 ;  /* 0x00000002ff097819 */ /* 0x000fe40000011609 */
[----:B------:R-:W-:Y:S02]  /*0470*/  SHF.R.U32.HI R3, RZ, 0x4, R4 ;  /* 0x00000004ff037819 */ /* 0x000fe40000011604 */
[----:B------:R-:W-:-:S02]  /*0480*/  SHF.R.U32.HI R5, RZ, 0x2, R5 ;  /* 0x00000002ff057819 */ /* 0x000fc40000011605 */
[----:B------:R-:W-:Y:S02]  /*0490*/  LEA R53, R10, R53, 0x3 ;  /* 0x000000350a357211 */ /* 0x000fe400078e18ff */
[----:B------:R-:W-:Y:S02]  /*04a0*/  CS2R R10, SRZ ;  /* 0x00000000000a7805 */ /* 0x000fe4000001ff00 */
[C---:B------:R-:W-:Y:S02]  /*04b0*/  LOP3.LUT R50, R2.reuse, 0x3, R7, 0x78, !PT ;  /* 0x0000000302327812 */ /* 0x040fe400078e7807 */
[----:B------:R-:W-:Y:S02]  /*04c0*/  CS2R R6, SRZ ;  /* 0x0000000000067805 */ /* 0x000fe4000001ff00 */
[----:B------:R-:W-:Y:S02]  /*04d0*/  LOP3.LUT R49, R2, 0x3, R9, 0x78, !PT ;  /* 0x0000000302317812 */ /* 0x000fe400078e7809 */
[----:B------:R-:W-:-:S02]  /*04e0*/  CS2R R8, SRZ ;  /* 0x0000000000087805 */ /* 0x000fc4000001ff00 */
[C---:B------:R-:W-:Y:S02]  /*04f0*/  LOP3.LUT R52, R2.reuse, 0x3, R3, 0x78, !PT ;  /* 0x0000000302347812 */ /* 0x040fe400078e7803 */
[----:B------:R-:W-:-:S07]  /*0500*/  LOP3.LUT R51, R2, 0x3, R5, 0x78, !PT ;  /* 0x0000000302337812 */ /* 0x000fce00078e7805 */
.L_x_2377:
[C---:B------:R-:W-:Y:S01]  /*0510*/  LOP3.LUT R33, R100.reuse, 0x3, RZ, 0xc0, !PT ;  /* 0x0000000364217812 */ /* 0x040fe200078ec0ff */
[----:B--2---:R-:W0:Y:S01]  /*0520*/  LDC.64 R14, c[0x0][0x238] ;  /* 0x00008e00ff0e7b82 */ /* 0x004e220000000a00 */
[--C-:B------:R-:W-:Y:S01]  /*0530*/  SHF.R.U64 R17, R100, 0x2, R128.reuse ;  /* 0x0000000264117819 */ /* 0x100fe20000001280 */
[----:B------:R-:W-:Y:S01]  /*0540*/  ULDC.64 UR12, c[0x0][0x248] ;  /* 0x00009200000c7ab9 */ /* 0x000fe20000000a00 */
[----:B------:R-:W-:Y:S01]  /*0550*/  SHF.R.U32.HI R16, RZ, 0x2, R128 ;  /* 0x00000002ff107819 */ /* 0x000fe20000011680 */
[----:B------:R-:W-:Y:S01]  /*0560*/  IMAD R33, R33, 0x140, RZ ;  /* 0x0000014021217824 */ /* 0x000fe200078e02ff */
[----:B------:R-:W-:Y:S01]  /*0570*/  ULDC.64 UR14, c[0x0][0x228] ;  /* 0x00008a00000e7ab9 */ /* 0x000fe20000000a00 */
[----:B------:R-:W-:Y:S02]  /*0580*/  ULDC UR5, c[0x0][0x250] ;  /* 0x0000940000057ab9 */ /* 0x000fe40000000800 */
[----:B------:R-:W-:Y:S01]  /*0590*/  IMAD R19, R16, 0x50000, RZ ;  /* 0x0005000010137824 */ /* 0x000fe200078e02ff */
[----:B------:R-:W-:-:S04]  /*05a0*/  LEA R88, R54, R33, 0x2 ;  /* 0x0000002136587211 */ /* 0x000fc800078e10ff */
[----:B------:R-:W-:Y:S01]  /*05b0*/  SHF.R.S32.HI R89, RZ, 0x1f, R88 ;  /* 0x0000001fff597819 */ /* 0x000fe20000011458 */
[----:B------:R-:W-:-:S04]  /*05c0*/  IMAD.WIDE.U32 R98, R88, -0x33333333, RZ ;  /* 0xcccccccd58627825 */ /* 0x000fc800078e00ff */
[----:B------:R-:W-:Y:S01]  /*05d0*/  IMAD.WIDE.U32 R4, R17, 0x50000, R88 ;  /* 0x0005000011047825 */ /* 0x000fe200078e0058 */
[----:B------:R-:W-:-:S04]  /*05e0*/  SHF.R.U32.HI R98, RZ, 0x5, R99 ;  /* 0x00000005ff627819 */ /* 0x000fc80000011663 */
[----:B------:R-:W-:Y:S02]  /*05f0*/  LEA R3, P0, R17, R98, 0x5 ;  /* 0x0000006211037211 */ /* 0x000fe400078028ff */
[----:B------:R-:W-:Y:S02]  /*0600*/  IADD3 R0, R5, R19, RZ ;  /* 0x0000001305007210 */ /* 0x000fe40007ffe0ff */
        /* <DEDUP_REMOVED lines=12> */
[----:B------:R-:W-:Y:S01]  /*06d0*/  IADD3.X R67, R46, UR13, RZ, P0, !PT ;  /* 0x0000000d2e437c10 */ /* 0x000fe200087fe4ff */
[----:B------:R-:W-:Y:S01]  /*06e0*/  VIADD R5, R48, 0x1400 ;  /* 0x0000140030057836 */ /* 0x000fe20000000000 */
[----:B------:R-:W-:Y:S01]  /*06f0*/  IADD3.X R69, R46, UR15, RZ, P1, !PT ;  /* 0x0000000f2e457c10 */ /* 0x000fe20008ffe4ff */
[----:B------:R-:W3:Y:S03]  /*0700*/  LDG.E.64.CONSTANT R88, desc[UR8][R88.64] ;  /* 0x0000000858587981 */ /* 0x000ee6000c1e9b00 */
[----:B------:R-:W-:Y:S01]  /*0710*/  IADD3 R5, P0, R5, R4, RZ ;  /* 0x0000000405057210 */ /* 0x000fe20007f1e0ff */
[----:B------:R-:W4:Y:S03]  /*0720*/  LDG.E.64.CONSTANT R66, desc[UR8][R66.64] ;  /* 0x0000000842427981 */ /* 0x000f26000c1e9b00 */
[----:B------:R-:W-:Y:S01]  /*0730*/  IADD3.X R44, RZ, R0, RZ, P0, !PT ;  /* 0x00000000ff2c7210 */ /* 0x000fe200007fe4ff */
[----:B------:R-:W5:Y:S01]  /*0740*/  LDG.E.64.CONSTANT R68, desc[UR8][R68.64] ;  /* 0x0000000844447981 */ /* 0x000f62000c1e9b00 */
[----:B------:R-:W-:-:S02]  /*0750*/  SHF.L.U32 R45, R5, 0x1, RZ ;  /* 0x00000001052d7819 */ /* 0x000fc400000006ff */
[----:B------:R-:W-:Y:S02]  /*0760*/  SHF.L.U64.HI R44, R5, 0x1, R44 ;  /* 0x00000001052c7819 */ /* 0x000fe4000001022c */
[C---:B------:R-:W-:Y:S02]  /*0770*/  IADD3 R64, P0, R45.reuse, UR12, RZ ;  /* 0x0000000c2d407c10 */ /* 0x040fe4000ff1e0ff */
[----:B------:R-:W-:Y:S02]  /*0780*/  IADD3 R78, P1, R45, UR14, RZ ;  /* 0x0000000e2d4e7c10 */ /* 0x000fe4000ff3e0ff */
[C---:B------:R-:W-:Y:S02]  /*0790*/  IADD3.X R65, R44.reuse, UR13, RZ, P0, !PT ;  /* 0x0000000d2c417c10 */ /* 0x040fe400087fe4ff */
[----:B------:R-:W-:Y:S02]  /*07a0*/  IADD3.X R79, R44, UR15, RZ, P1, !PT ;  /* 0x0000000f2c4f7c10 */ /* 0x000fe40008ffe4ff */
[----:B------:R-:W-:-:S02]  /*07b0*/  IADD3 R5, R48, 0x2800, RZ ;  /* 0x0000280030057810 */ /* 0x000fc40007ffe0ff */
        /* <DEDUP_REMOVED lines=9> */
[----:B------:R-:W-:Y:S02]  /*0850*/  IADD3.X R71, R42, UR15, RZ, P1, !PT ;  /* 0x0000000f2a477c10 */ /* 0x000fe40008ffe4ff */
[----:B------:R-:W-:Y:S02]  /*0860*/  IADD3 R5, R48, 0x3c00, RZ ;  /* 0x00003c0030057810 */ /* 0x000fe40007ffe0ff */
[----:B------:R-:W5:Y:S02]  /*0870*/  LDG.E.64.CONSTANT R60, desc[UR8][R60.64] ;  /* 0x000000083c3c7981 */ /* 0x000f64000c1e9b00 */
[----:B------:R-:W-:-:S02]  /*0880*/  IADD3 R5, P0, R5, R4, RZ ;  /* 0x0000000405057210 */ /* 0x000fc40007f1e0ff */
[----:B------:R-:W5:Y:S02]  /*0890*/  LDG.E.64.CONSTANT R70, desc[UR8][R70.64] ;  /* 0x0000000846467981 */ /* 0x000f64000c1e9b00 */
[----:B------:R-:W-:Y:S02]  /*08a0*/  IADD3.X R40, RZ, R0, RZ, P0, !PT ;  /* 0x00000000ff287210 */ /* 0x000fe400007fe4ff */
[C---:B------:R-:W-:Y:S02]  /*08b0*/  SHF.L.U32 R41, R5.reuse, 0x1, RZ ;  /* 0x0000000105297819 */ /* 0x040fe400000006ff */
[----:B------:R-:W-:Y:S02]  /*08c0*/  SHF.L.U64.HI R40, R5, 0x1, R40 ;  /* 0x0000000105287819 */ /* 0x000fe40000010228 */
[C---:B------:R-:W-:Y:S02]  /*08d0*/  IADD3 R30, P0, R41.reuse, UR12, RZ ;  /* 0x0000000c291e7c10 */ /* 0x040fe4000ff1e0ff */
[----:B------:R-:W-:-:S02]  /*08e0*/  IADD3 R62, P1, R41, UR14, RZ ;  /* 0x0000000e293e7c10 */ /* 0x000fc4000ff3e0ff */
        /* <DEDUP_REMOVED lines=15> */
[----:B------:R-:W-:-:S04]  /*09e0*/  IADD3 R5, R48, 0x6400, RZ ;  /* 0x0000640030057810 */ /* 0x000fc80007ffe0ff */
[----:B------:R-:W-:-:S04]  /*09f0*/  IADD3 R5, P0, R5, R4, RZ ;  /* 0x0000000405057210 */ /* 0x000fc80007f1e0ff */
[----:B------:R-:W-:Y:S02]  /*0a00*/  IADD3.X R36, RZ, R0, RZ, P0, !PT ;  /* 0x00000000ff247210 */ /* 0x000fe400007fe4ff */
[C---:B------:R-:W-:Y:S02]  /*0a10*/  SHF.L.U32 R37, R5.reuse, 0x1, RZ ;  /* 0x0000000105257819 */ /* 0x040fe400000006ff */
[----:B------:R-:W-:Y:S02]  /*0a20*/  SHF.L.U64.HI R36, R5, 0x1, R36 ;  /* 0x0000000105247819 */ /* 0x000fe40000010224 */
[C---:B------:R-:W-:Y:S02]  /*0a30*/  IADD3 R18, P0, R37.reuse, UR12, RZ ;  /* 0x0000000c25127c10 */ /* 0x040fe4000ff1e0ff */
[----:B------:R-:W-:Y:S02]  /*0a40*/  IADD3 R20, P1, R37, UR14, RZ ;  /* 0x0000000e25147c10 */ /* 0x000fe4000ff3e0ff */
[----:B------:R-:W-:-:S02]  /*0a50*/  IADD3.X R19, R36, UR13, RZ, P0, !PT ;  /* 0x0000000d24137c10 */ /* 0x000fc400087fe4ff */
[----:B------:R-:W-:Y:S02]  /*0a60*/  IADD3.X R21, R36, UR15, RZ, P1, !PT ;  /* 0x0000000f24157c10 */ /* 0x000fe40008ffe4ff */
[----:B------:R-:W-:Y:S02]  /*0a70*/  IADD3 R5, R48, 0x7800, RZ ;  /* 0x0000780030057810 */ /* 0x000fe40007ffe0ff */
[----:B------:R-:W5:Y:S02]  /*0a80*/  LDG.E.64.CONSTANT R18, desc[UR8][R18.64] ;  /* 0x0000000812127981 */ /* 0x000f64000c1e9b00 */
[----:B------:R-:W-:Y:S02]  /*0a90*/  IADD3 R5, P0, R5, R4, RZ ;  /* 0x0000000405057210 */ /* 0x000fe40007f1e0ff */
[----:B------:R-:W5:Y:S02]  /*0aa0*/  LDG.E.64.CONSTANT R20, desc[UR8][R20.64] ;  /* 0x0000000814147981 */ /* 0x000f64000c1e9b00 */
[----:B------:R-:W-:-:S02]  /*0ab0*/  IADD3.X R34, RZ, R0, RZ, P0, !PT ;  /* 0x00000000ff227210 */ /* 0x000fc400007fe4ff */
        /* <DEDUP_REMOVED lines=42> */
[----:B------:R-:W-:Y:S01]  /*0d60*/  FMUL.FTZ R91, R92, R75 ;  /* 0x0000004b5c5b7220 */ /* 0x000fe20000410000 */
[----:B------:R-:W-:-:S02]  /*0d70*/  HADD2.F32 R89, -RZ, R69.H1_H1 ;  /* 0x30000045ff597230 */ /* 0x000fc40000004100 */
[----:B------:R-:W-:Y:S01]  /*0d80*/  FADD.FTZ R67, -R2, R67 ;  /* 0x0000004302437221 */ /* 0x000fe20000010100 */
[----:B------:R-:W-:Y:S02]  /*0d90*/  HADD2.F32 R69, -RZ, R64.H0_H0 ;  /* 0x20000040ff457230 */ /* 0x000fe40000004100 */
[----:B------:R-:W-:Y:S01]  /*0da0*/  FFMA.FTZ R32, R91, R66, R32 ;  /* 0x000000425b207223 */ /* 0x000fe20000010020 */
[----:B------:R-:W-:Y:S02]  /*0db0*/  HADD2.F32 R85, -RZ, R78.H0_H0 ;  /* 0x2000004eff557230 */ /* 0x000fe40000004100 */
[----:B------:R-:W-:Y:S01]  /*0dc0*/  FMUL.FTZ R66, R89, R84 ;  /* 0x0000005459427220 */ /* 0x000fe20000410000 */
[----:B------:R-:W-:Y:S01]  /*0dd0*/  FMUL.FTZ R87, R92, R67 ;  /* 0x000000435c577220 */ /* 0x000fe20000410000 */
[----:B------:R-:W-:Y:S01]  /*0de0*/  FADD.FTZ R69, -R2, R69 ;  /* 0x0000004502457221 */ /* 0x000fe20000010100 */
[----:B------:R-:W-:Y:S02]  /*0df0*/  HADD2.F32 R73, -RZ, R64.H1_H1 ;  /* 0x30000040ff497230 */ /* 0x000fe40000004100 */
[----:B------:R-:W-:Y:S01]  /*0e00*/  FFMA.FTZ R67, R87, R66, R32 ;  /* 0x0000004257437223 */ /* 0x000fe20000010020 */
        /* <DEDUP_REMOVED lines=47> */
[----:B------:R-:W-:Y:S01]  /*1100*/  FMUL.FTZ R30, R90, R69 ;  /* 0x000000455a1e7220 */ /* 0x000fe20000410000 */
[----:B------:R-:W-:Y:S01]  /*1110*/  FFMA.FTZ R61, R68, R32, R67 ;  /* 0x00000020443d7223 */ /* 0x000fe20000010043 */
        /* <DEDUP_REMOVED lines=24> */
[----:B------:R-:W-:-:S02]  /*12a0*/  HADD2.F32 R101, -RZ, R16.H1_H1 ;  /* 0x30000010ff657230 */ /* 0x000fc40000004100 */
[----:B------:R-:W-:Y:S01]  /*12b0*/  FMUL.FTZ R96, R92, R99 ;  /* 0x000000635c607220 */ /* 0x000fe20000410000 */
[----:B------:R-:W-:-:S03]  /*12c0*/  FADD.FTZ R103, -R2, R103 ;  /* 0x0000006702677221 */ /* 0x000fc60000010100 */
[----:B------:R-:W-:Y:S01]  /*12d0*/  FFMA.FTZ R31, R96, R14, R31 ;  /* 0x0000000e601f7223 */ /* 0x000fe2000001001f */
[----:B------:R-:W-:Y:S01]  /*12e0*/  FMUL.FTZ R14, R88, R101 ;  /* 0x00000065580e7220 */ /* 0x000fe20000410000 */
[----:B------:R-:W-:Y:S01]  /*12f0*/  FMUL.FTZ R94, R92, R103 ;  /* 0x000000675c5e7220 */ /* 0x000fe20000410000 */
[----:B------:R-:W-:-:S03]  /*1300*/  HADD2.F32 R103, -RZ, R15.H0_H0 ;  /* 0x2000000fff677230 */ /* 0x000fc60000004100 */
[----:B------:R-:W-:Y:S01]  /*1310*/  FFMA.FTZ R31, R94, R14, R31 ;  /* 0x0000000e5e1f7223 */ /* 0x000fe2000001001f */
[----:B------:R-:W-:Y:S01]  /*1320*/  FFMA.FTZ R14, R5, R90, RZ ;  /* 0x0000005a050e7223 */ /* 0x000fe200000100ff */
[----:B------:R-:W-:Y:S02]  /*1330*/  HADD2.F32 R99, -RZ, R17.H0_H0 ;  /* 0x20000011ff637230 */ /* 0x000fe40000004100 */
[----:B------:R-:W-:Y:S01]  /*1340*/  FADD.FTZ R103, -R2, R103 ;  /* 0x0000006702677221 */ /* 0x000fe20000010100 */
[----:B------:R-:W-:Y:S01]  /*1350*/  FFMA.FTZ R14, R97, R88, R14 ;  /* 0x00000058610e7223 */ /* 0x000fe2000001000e */
[----:B------:R-:W-:Y:S02]  /*1360*/  HADD2.F32 R107, -RZ, R15.H1_H1 ;  /* 0x3000000fff6b7230 */ /* 0x000fe40000004100 */
[----:B------:R-:W-:Y:S01]  /*1370*/  FMUL.FTZ R15, R86, R99 ;  /* 0x00000063560f7220 */ /* 0x000fe20000410000 */
[----:B------:R-:W-:Y:S01]  /*1380*/  FMUL.FTZ R104, R92, R103 ;  /* 0x000000675c687220 */ /* 0x000fe20000410000 */
[----:B------:R-:W-:-:S03]  /*1390*/  FFMA.FTZ R14, R93, R86, R14 ;  /* 0x000000565d0e7223 */ /* 0x000fc6000001000e */
[----:B------:R-:W-:Y:S01]  /*13a0*/  FFMA.FTZ R31, R104, R15, R31 ;  /* 0x0000000f681f7223 */ /* 0x000fe2000001001f */
[----:B------:R-:W-:-:S04]  /*13b0*/  FFMA.FTZ R15, R89, R84, R14 ;  /* 0x00000054590f7223 */ /* 0x000fc8000001000e */
        /* <DEDUP_REMOVED lines=9> */
[----:B------:R-:W-:Y:S01]  /*1450*/  FFMA.FTZ R15, R88, R67, R15 ;  /* 0x00000043580f7223 */ /* 0x000fe2000001000f */
[----:B------:R-:W-:Y:S02]  /*1460*/  HADD2.F32 R105, -RZ, R17.H1_H1 ;  /* 0x30000011ff697230 */ /* 0x000fe40000004100 */
[----:B------:R-:W-:Y:S01]  /*1470*/  FADD.FTZ R107, -R2, R107 ;  /* 0x0000006b026b7221 */ /* 0x000fe20000010100 */
[----:B------:R-:W-:Y:S01]  /*1480*/  FFMA.FTZ R15, R86, R65, R15 ;  /* 0x00000041560f7223 */ /* 0x000fe2000001000f */
[----:B------:R-:W-:Y:S02]  /*1490*/  HADD2.F32 R17, -RZ, R18.H0_H0 ;  /* 0x20000012ff117230 */ /* 0x000fe40000004100 */
[----:B------:R-:W-:Y:S01]  /*14a0*/  FMUL.FTZ R102, R92, R107 ;  /* 0x0000006b5c667220 */ /* 0x000fe20000410000 */
[C---:B------:R-:W-:Y:S01]  /*14b0*/  FFMA.FTZ R15, R84.reuse, R63, R15 ;  /* 0x0000003f540f7223 */ /* 0x040fe2000001000f */
[----:B------:R-:W-:Y:S02]  /*14c0*/  HADD2.F32 R103, -RZ, R20.H0_H0 ;  /* 0x20000014ff677230 */ /* 0x000fe40000004100 */
[----:B------:R-:W-:Y:S01]  /*14d0*/  FMUL.FTZ R16, R84, R105 ;  /* 0x0000006954107220 */ /* 0x000fe20000410000 */
[----:B------:R-:W-:-:S02]  /*14e0*/  HADD2.F32 R107, -RZ, R18.H1_H1 ;  /* 0x30000012ff6b7230 */ /* 0x000fc40000004100 */
[----:B------:R-:W-:Y:S01]  /*14f0*/  FADD.FTZ R17, -R2, R17 ;  /* 0x0000001102117221 */ /* 0x000fe20000010100 */
[----:B------:R-:W-:Y:S01]  /*1500*/  FFMA.FTZ R15, R90, R61, R15 ;  /* 0x0000003d5a0f7223 */ /* 0x000fe2000001000f */
[----:B------:R-:W-:Y:S01]  /*1510*/  FFMA.FTZ R31, R102, R16, R31 ;  /* 0x00000010661f7223 */ /* 0x000fe2000001001f */
[----:B------:R-:W-:Y:S02]  /*1520*/  HADD2.F32 R109, -RZ, R20.H1_H1 ;  /* 0x30000014ff6d7230 */ /* 0x000fe40000004100 */
[----:B------:R-:W-:Y:S01]  /*1530*/  FMUL.FTZ R14, R90, R103 ;  /* 0x000000675a0e7220 */ /* 0x000fe20000410000 */
[----:B------:R-:W-:Y:S01]  /*1540*/  FMUL.FTZ R108, R92, R17 ;  /* 0x000000115c6c7220 */ /* 0x000fe20000410000 */
[----:B------:R-:W-:Y:S01]  /*1550*/  FADD.FTZ R107, -R2, R107 ;  /* 0x0000006b026b7221 */ /* 0x000fe20000010100 */
[----:B------:R-:W-:Y:S02]  /*1560*/  HADD2.F32 R17, -RZ, R19.H0_H0 ;  /* 0x20000013ff117230 */ /* 0x000fe40000004100 */
[----:B------:R-:W-:Y:S01]  /*1570*/  FFMA.FTZ R15, R88, R101, R15 ;  /* 0x00000065580f7223 */ /* 0x000fe2000001000f */
[----:B------:R-:W-:Y:S01]  /*1580*/  FFMA.FTZ R31, R108, R14, R31 ;  /* 0x0000000e6c1f7223 */ /* 0x000fe2000001001f */
[----:B------:R-:W-:Y:S01]  /*1590*/  FMUL.FTZ R106, R92, R107 ;  /* 0x0000006b5c6a7220 */ /* 0x000fe20000410000 */
[----:B------:R-:W-:Y:S01]  /*15a0*/  FMUL.FTZ R14, R88, R109 ;  /* 0x0000006d580e7220 */ /* 0x000fe20000410000 */
[----:B------:R-:W-:-:S02]  /*15b0*/  HADD2.F32 R107, -RZ, R21.H0_H0 ;  /* 0x20000015ff6b7230 */ /* 0x000fc40000004100 */
[----:B------:R-:W-:Y:S01]  /*15c0*/  FFMA.FTZ R15, R86, R99, R15 ;  /* 0x00000063560f7223 */ /* 0x000fe2000001000f */
[----:B------:R-:W-:Y:S02]  /*15d0*/  HADD2.F32 R19, -RZ, R19.H1_H1 ;  /* 0x30000013ff137230 */ /* 0x000fe40000004100 */
[----:B------:R-:W-:Y:S01]  /*15e0*/  FADD.FTZ R17, -R2, R17 ;  /* 0x0000001102117221 */ /* 0x000fe20000010100 */
[----:B------:R-:W-:Y:S01]  /*15f0*/  FFMA.FTZ R31, R106, R14, R31 ;  /* 0x0000000e6a1f7223 */ /* 0x000fe2000001001f */
[----:B------:R-:W-:Y:S01]  /*1600*/  FFMA.FTZ R15, R84, R105, R15 ;  /* 0x00000069540f7223 */ /* 0x000fe2000001000f */
[----:B------:R-:W-:Y:S02]  /*1610*/  HADD2.F32 R113, -RZ, R21.H1_H1 ;  /* 0x30000015ff717230 */ /* 0x000fe40000004100 */
[----:B------:R-:W-:Y:S01]  /*1620*/  FMUL.FTZ R14, R86, R107 ;  /* 0x0000006b560e7220 */ /* 0x000fe20000410000 */
        /* <DEDUP_REMOVED lines=21> */
[----:B------:R-:W-:Y:S02]  /*1780*/  HADD2.F32 R115, -RZ, R25.H0_H0 ;  /* 0x20000019ff737230 */ /* 0x000fe40000004100 */
[----:B------:R-:W-:Y:S01]  /*1790*/  FFMA.FTZ R15, R84, R113, R15 ;  /* 0x00000071540f7223 */ /* 0x000fe2000001000f */
        /* <DEDUP_REMOVED lines=14> */
[----:B------:R-:W-:Y:S01]  /*1880*/  FADD.FTZ R17, -R2, R17 ;  /* 0x0000001102117221 */ /* 0x000fe20000010100 */
[----:B------:R-:W-:Y:S02]  /*1890*/  HADD2.F32 R19, -RZ, R26.H1_H1 ;  /* 0x3000001aff137230 */ /* 0x000fe40000004100 */
        /* <DEDUP_REMOVED lines=12> */
[----:B------:R-:W-:Y:S01]  /*1960*/  FFMA.FTZ R15, R90, R119, R15 ;  /* 0x000000775a0f7223 */ /* 0x000fe2000001000f */
[----:B------:R-:W-:Y:S02]  /*1970*/  HADD2.F32 R27, -RZ, R27.H1_H1 ;  /* 0x3000001bff1b7230 */ /* 0x000fe40000004100 */
[----:B------:R-:W-:Y:S01]  /*1980*/  FADD.FTZ R17, -R2, R17 ;  /* 0x0000001102117221 */ /* 0x000fe20000010100 */
[----:B------:R-:W-:Y:S01]  /*1990*/  FFMA.FTZ R31, R122, R14, R31 ;  /* 0x0000000e7a1f7223 */ /* 0x000fe2000001001f */
[----:B------:R-:W-:-:S02]  /*19a0*/  HADD2.F32 R127, -RZ, R29.H1_H1 ;  /* 0x3000001dff7f7230 */ /* 0x000fc40000004100 */
        /* <DEDUP_REMOVED lines=19> */
[----:B------:R-:W-:Y:S01]  /*1ae0*/  FADD.FTZ R10, R10, R81 ;  /* 0x000000510a0a7221 */ /* 0x000fe20000010000 */
[----:B------:R-:W-:Y:S01]  /*1af0*/  FADD.FTZ R8, R8, R79 ;  /* 0x0000004f08087221 */ /* 0x000fe20000010000 */
[----:B------:R-:W-:Y:S01]  /*1b00*/  IADD3 R129, P0, R100, 0x10, RZ ;  /* 0x0000001064817810 */ /* 0x000fe20007f1e0ff */
        /* <DEDUP_REMOVED lines=8> */
[----:B------:R-:W-:Y:S01]  /*1b90*/  IADD3.X R128, RZ, R128, RZ, P0, !PT ;  /* 0x00000080ff807210 */ /* 0x000fe200007fe4ff */
[----:B------:R-:W-:Y:S01]  /*1ba0*/  FADD.FTZ R16, R16, R77 ;  /* 0x0000004d10107221 */ /* 0x000fe20000010000 */
[----:B------:R-:W-:Y:S01]  /*1bb0*/  FFMA.FTZ R13, R74, R77, R13 ;  /* 0x0000004d4a0d7223 */ /* 0x000fe2000001000d */
[----:B------:R-:W-:Y:S01]  /*1bc0*/  FFMA.FTZ R11, R72, R75, R11 ;  /* 0x0000004b480b7223 */ /* 0x000fe2000001000b */
[----:B------:R-:W-:Y:S01]  /*1bd0*/  FFMA.FTZ R9, R70, R73, R9 ;  /* 0x0000004946097223 */ /* 0x000fe20000010009 */
[----:B------:R-:W-:Y:S01]  /*1be0*/  FFMA.FTZ R7, R68, R71, R7 ;  /* 0x0000004744077223 */ /* 0x000fe20000010007 */
[----:B------:R-:W-:Y:S01]  /*1bf0*/  ISETP.GE.U32.AND P0, PT, R129, UR10, PT ;  /* 0x0000000a81007c0c */ /* 0x000fe2000bf06070 */
        /* <DEDUP_REMOVED lines=8> */
[----:B------:R-:W-:Y:S01]  /*1c80*/  ISETP.GE.AND.EX P0, PT, R128, UR6, PT, P0 ;  /* 0x0000000680007c0c */ /* 0x000fe2000bf06300 */
        /* <DEDUP_REMOVED lines=16> */
[----:B------:R-:W-:Y:S01]  /*1d90*/  FADD.FTZ R12, R12, R117 ;  /* 0x000000750c0c7221 */ /* 0x000fe20000010000 */
[----:B------:R-:W-:Y:S01]  /*1da0*/  FADD.FTZ R10, R10, R115 ;  /* 0x000000730a0a7221 */ /* 0x000fe20000010000 */
[----:B0-----:R-:W-:Y:S01]  /*1db0*/  FFMA.FTZ R15, R108, R103, R13 ;  /* 0x000000676c0f7223 */ /* 0x001fe2000001000d */
[----:B------:R-:W-:Y:S01]  /*1dc0*/  FADD.FTZ R8, R8, R121 ;  /* 0x0000007908087221 */ /* 0x000fe20000010000 */
[----:B------:R-:W-:Y:S01]  /*1dd0*/  FADD.FTZ R16, R16, R111 ;  /* 0x0000006f10107221 */ /* 0x000fe20000010000 */
[----:B------:R-:W-:Y:S01]  /*1de0*/  FFMA.FTZ R17, R114, R117, R17 ;  /* 0x0000007572117223 */ /* 0x000fe20000010011 */
[----:B------:R-:W-:Y:S01]  /*1df0*/  FFMA.FTZ R15, R116, R111, R15 ;  /* 0x0000006f740f7223 */ /* 0x000fe2000001000f */
[----:B------:R-:W-:Y:S01]  /*1e00*/  FFMA.FTZ R19, R120, R115, R19 ;  /* 0x0000007378137223 */ /* 0x000fe20000010013 */
[----:B------:R-:W-:Y:S01]  /*1e10*/  FFMA.FTZ R21, R118, R121, R21 ;  /* 0x0000007976157223 */ /* 0x000fe20000010015 */
[----:B------:R-:W-:Y:S01]  /*1e20*/  HFMA2.MMA R32, -RZ, RZ, 0, 0 ;  /* 0x00000000ff207435 */ /* 0x000fe200000001ff */
[----:B------:R-:W-:Y:S01]  /*1e30*/  FADD.FTZ R11, R12, R125 ;  /* 0x0000007d0c0b7221 */ /* 0x000fe20000010000 */
[----:B------:R-:W-:Y:S01]  /*1e40*/  FADD.FTZ R9, R10, R123 ;  /* 0x0000007b0a097221 */ /* 0x000fe20000010000 */
[----:B------:R-:W-:Y:S01]  /*1e50*/  FADD.FTZ R7, R8, R127 ;  /* 0x0000007f08077221 */ /* 0x000fe20000010000 */
[----:B------:R-:W-:Y:S01]  /*1e60*/  BAR.SYNC.DEFER_BLOCKING 0x0 ;  /* 0x0000000000007b1d */ /* 0x000fe20000010000 */
[----:B------:R-:W-:Y:S01]  /*1e70*/  ISETP.GT.U32.AND P1, PT, R57, 0x1f, PT ;  /* 0x0000001f3900780c */ /* 0x000fe20003f24070 */
[----:B------:R-:W-:Y:S01]  /*1e80*/  FADD.FTZ R13, R16, R119 ;  /* 0x00000077100d7221 */ /* 0x000fe20000010000 */
[----:B------:R-:W-:Y:S01]  /*1e90*/  MOV R24, RZ ;  /* 0x000000ff00187202 */ /* 0x000fe20000000f00 */
[----:B------:R-:W-:Y:S01]  /*1ea0*/  FFMA.FTZ R12, R124, R119, R15 ;  /* 0x000000777c0c7223 */ /* 0x000fe2000001000f */
[----:B------:R-:W-:Y:S01]  /*1eb0*/  FFMA.FTZ R10, R122, R125, R17 ;  /* 0x0000007d7a0a7223 */ /* 0x000fe20000010011 */
[----:B------:R-:W-:Y:S01]  /*1ec0*/  FFMA.FTZ R8, R126, R123, R19 ;  /* 0x0000007b7e087223 */ /* 0x000fe20000010013 */
[----:B------:R-:W-:Y:S01]  /*1ed0*/  FFMA.FTZ R6, R2, R127, R21 ;  /* 0x0000007f02067223 */ /* 0x000fe20000010015 */
[----:B------:R-:W-:Y:S06]  /*1ee0*/  @!P0 BRA `(.L_x_2366) ;  /* 0x0000000000b08947 */ /* 0x000fec0003800000 */
        /* <DEDUP_REMOVED lines=15> */
[C---:B------:R-:W-:Y:S01]  /*1fe0*/  IADD3 R15, R14.reuse, R15, RZ ;  /* 0x0000000f0e0f7210 */ /* 0x040fe20007ffe0ff */
[C---:B------:R-:W-:Y:S01]  /*1ff0*/  IMAD.IADD R23, R14.reuse, 0x1, R19 ;  /* 0x000000010e177824 */ /* 0x040fe200078e0213 */
[C---:B------:R-:W-:Y:S02]  /*2000*/  IADD3 R22, R14.reuse, R17, RZ ;  /* 0x000000110e167210 */ /* 0x040fe40007ffe0ff */
[----:B------:R-:W-:Y:S01]  /*2010*/  IADD3 R25, R14, R21, RZ ;  /* 0x000000150e197210 */ /* 0x000fe20007ffe0ff */
[----:B------:R-:W-:Y:S01]  /*2020*/  STS.64 [R15], R12 ;  /* 0x0000000c0f007388 */ /* 0x000fe20000000a00 */
[----:B------:R-:W-:-:S02]  /*2030*/  LEA R16, R52, R20, 0x3 ;  /* 0x0000001434107211 */ /* 0x000fc400078e18ff */
[-C--:B------:R-:W-:Y:S01]  /*2040*/  LEA R18, R51, R20.reuse, 0x3 ;  /* 0x0000001433127211 */ /* 0x080fe200078e18ff */
[----:B------:R-:W-:Y:S01]  /*2050*/  STS.64 [R22], R10 ;  /* 0x0000000a16007388 */ /* 0x000fe20000000a00 */
[-C--:B------:R-:W-:Y:S02]  /*2060*/  LEA R21, R50, R20.reuse, 0x3 ;  /* 0x0000001432157211 */ /* 0x080fe400078e18ff */
[----:B------:R-:W-:Y:S01]  /*2070*/  LEA R14, R49, R20, 0x3 ;  /* 0x00000014310e7211 */ /* 0x000fe200078e18ff */
[----:B------:R0:W-:Y:S04]  /*2080*/  STS.64 [R23], R8 ;  /* 0x0000000817007388 */ /* 0x0001e80000000a00 */
        /* <DEDUP_REMOVED lines=18> */
.L_x_2366:
[----:B------:R-:W-:Y:S04]  /*21b0*/  BSSY B0, `(.L_x_2367) ;  /* 0x0000061000007945 */ /* 0x000fe80003800000 */
[----:B------:R-:W-:Y:S05]  /*21c0*/  @P1 BRA `(.L_x_2368) ;  /* 0x00000004007c1947 */ /* 0x000fea0003800000 */
[----:B0-----:R-:W-:-:S05]  /*21d0*/  IMAD.SHL.U32 R14, R100, 0x8, RZ ;  /* 0x00000008640e7824 */ /* 0x001fca00078e00ff */
[----:B------:R-:W-:-:S04]  /*21e0*/  LOP3.LUT R14, R14, 0x18, RZ, 0xc0, !PT ;  /* 0x000000180e0e7812 */ /* 0x000fc800078ec0ff */
[----:B------:R-:W-:-:S05]  /*21f0*/  LEA.HI R14, R57, R14, RZ, 0x1e ;  /* 0x0000000e390e7211 */ /* 0x000fca00078ff0ff */
[----:B------:R-:W-:-:S05]  /*2200*/  IMAD R14, R14, 0x28, -R33 ;  /* 0x000000280e0e7824 */ /* 0x000fca00078e0a21 */
[C---:B------:R-:W-:Y:S02]  /*2210*/  IADD3 R15, R14.reuse, 0x4, RZ ;  /* 0x000000040e0f7810 */ /* 0x040fe40007ffe0ff */
[C---:B------:R-:W-:Y:S02]  /*2220*/  IADD3 R19, R14.reuse, 0xc, RZ ;  /* 0x0000000c0e137810 */ /* 0x040fe40007ffe0ff */
[----:B------:R-:W-:Y:S02]  /*2230*/  SHF.R.S32.HI R16, RZ, 0x1f, R15 ;  /* 0x0000001fff107819 */ /* 0x000fe4000001140f */
[----:B------:R-:W-:Y:S02]  /*2240*/  IADD3 R18, R14, 0x8, RZ ;  /* 0x000000080e127810 */ /* 0x000fe40007ffe0ff */
[----:B------:R-:W-:Y:S02]  /*2250*/  LEA.HI R17, R16, R15, RZ, 0x2 ;  /* 0x0000000f10117211 */ /* 0x000fe400078f10ff */
[----:B------:R-:W-:-:S02]  /*2260*/  IADD3 R22, R14, 0x14, RZ ;  /* 0x000000140e167810 */ /* 0x000fc40007ffe0ff */
[----:B------:R-:W-:Y:S02]  /*2270*/  SHF.R.S32.HI R16, RZ, 0x1f, R19 ;  /* 0x0000001fff107819 */ /* 0x000fe40000011413 */
[----:B------:R-:W-:Y:S02]  /*2280*/  SHF.R.S32.HI R15, RZ, 0x1f, R18 ;  /* 0x0000001fff0f7819 */ /* 0x000fe40000011412 */
[----:B------:R-:W-:Y:S02]  /*2290*/  SHF.R.S32.HI R23, RZ, 0x1f, R22 ;  /* 0x0000001fff177819 */ /* 0x000fe40000011416 */
[----:B------:R-:W-:Y:S02]  /*22a0*/  IADD3 R20, R14, 0x10, RZ ;  /* 0x000000100e147810 */ /* 0x000fe40007ffe0ff */
[----:B------:R-:W-:Y:S02]  /*22b0*/  LEA.HI R19, R16, R19, RZ, 0x2 ;  /* 0x0000001310137211 */ /* 0x000fe400078f10ff */
[----:B------:R-:W-:-:S02]  /*22c0*/  LEA.HI R18, R15, R18, RZ, 0x2 ;  /* 0x000000120f127211 */ /* 0x000fc400078f10ff */
[C---:B------:R-:W-:Y:S02]  /*22d0*/  IADD3 R16, R14.reuse, 0x18, RZ ;  /* 0x000000180e107810 */ /* 0x040fe40007ffe0ff */
[----:B------:R-:W-:Y:S02]  /*22e0*/  SHF.R.S32.HI R15, RZ, 0x1f, R14 ;  /* 0x0000001fff0f7819 */ /* 0x000fe4000001140e */
[----:B------:R-:W-:Y:S02]  /*22f0*/  LEA.HI R23, R23, R22, RZ, 0x2 ;  /* 0x0000001617177211 */ /* 0x000fe400078f10ff */
[----:B------:R-:W-:Y:S02]  /*2300*/  SHF.R.S32.HI R21, RZ, 0x1f, R20 ;  /* 0x0000001fff157819 */ /* 0x000fe40000011414 */
[----:B------:R-:W-:Y:S02]  /*2310*/  IADD3 R22, R14, 0x20, RZ ;  /* 0x000000200e167810 */ /* 0x000fe40007ffe0ff */
[----:B------:R-:W-:-:S02]  /*2320*/  SHF.R.S32.HI R25, RZ, 0x1f, R16 ;  /* 0x0000001fff197819 */ /* 0x000fc40000011410 */
[----:B------:R-:W-:Y:S02]  /*2330*/  LEA.HI R15, R15, R14, RZ, 0x2 ;  /* 0x0000000e0f0f7211 */ /* 0x000fe400078f10ff */
[----:B------:R-:W-:Y:S02]  /*2340*/  LEA.HI R21, R21, R20, RZ, 0x2 ;  /* 0x0000001415157211 */ /* 0x000fe400078f10ff */
[----:B------:R-:W-:Y:S02]  /*2350*/  SHF.R.S32.HI R29, RZ, 0x1f, R22 ;  /* 0x0000001fff1d7819 */ /* 0x000fe40000011416 */
[----:B------:R-:W-:Y:S02]  /*2360*/  IADD3 R20, R14, 0x1c, RZ ;  /* 0x0000001c0e147810 */ /* 0x000fe40007ffe0ff */
[----:B------:R-:W-:Y:S02]  /*2370*/  LEA.HI R25, R25, R16, RZ, 0x2 ;  /* 0x0000001019197211 */ /* 0x000fe400078f10ff */
[----:B------:R-:W-:Y:S01]  /*2380*/  SHF.R.S32.HI R16, RZ, 0x2, R15 ;  /* 0x00000002ff107819 */ /* 0x000fe2000001140f */
[----:B------:R-:W-:Y:S01]  /*2390*/  IMAD.SHL.U32 R15, R57, 0x8, RZ ;  /* 0x00000008390f7824 */ /* 0x000fe200078e00ff */
[----:B------:R-:W-:-:S02]  /*23a0*/  LEA.HI R29, R29, R22, RZ, 0x2 ;  /* 0x000000161d1d7211 */ /* 0x000fc400078f10ff */
[----:B------:R-:W-:Y:S01]  /*23b0*/  SHF.R.S32.HI R27, RZ, 0x1f, R20 ;  /* 0x0000001fff1b7819 */ /* 0x000fe20000011414 */
[----:B------:R-:W-:Y:S01]  /*23c0*/  IMAD R16, R16, 0x28, R55 ;  /* 0x0000002810107824 */ /* 0x000fe200078e0237 */
[----:B------:R-:W-:Y:S02]  /*23d0*/  IADD3 R22, R14, 0x24, RZ ;  /* 0x000000240e167810 */ /* 0x000fe40007ffe0ff */
[----:B------:R-:W-:Y:S02]  /*23e0*/  SHF.R.S32.HI R14, RZ, 0x2, R17 ;  /* 0x00000002ff0e7819 */ /* 0x000fe40000011411 */
[----:B------:R-:W-:Y:S02]  /*23f0*/  LOP3.LUT R31, R15, 0x18, RZ, 0xc0, !PT ;  /* 0x000000180f1f7812 */ /* 0x000fe400078ec0ff */
[----:B------:R-:W-:Y:S02]  /*2400*/  LEA.HI R27, R27, R20, RZ, 0x2 ;  /* 0x000000141b1b7211 */ /* 0x000fe400078f10ff */
[----:B------:R-:W-:-:S02]  /*2410*/  SHF.R.S32.HI R15, RZ, 0x1f, R22 ;  /* 0x0000001fff0f7819 */ /* 0x000fc40000011416 */
[----:B------:R-:W-:Y:S01]  /*2420*/  SHF.R.S32.HI R20, RZ, 0x2, R18 ;  /* 0x00000002ff147819 */ /* 0x000fe20000011412 */
[--C-:B------:R-:W-:Y:S01]  /*2430*/  IMAD R18, R14, 0x28, R55.reuse ;  /* 0x000000280e127824 */ /* 0x100fe200078e0237 */
[----:B------:R-:W-:Y:S02]  /*2440*/  IADD3 R14, R16, R31, RZ ;  /* 0x0000001f100e7210 */ /* 0x000fe40007ffe0ff */
[----:B------:R-:W-:Y:S01]  /*2450*/  LEA.HI R33, R15, R22, RZ, 0x2 ;  /* 0x000000160f217211 */ /* 0x000fe200078f10ff */
[----:B------:R-:W-:Y:S01]  /*2460*/  IMAD R20, R20, 0x28, R55 ;  /* 0x0000002814147824 */ /* 0x000fe200078e0237 */
[----:B------:R-:W-:Y:S02]  /*2470*/  SHF.R.S32.HI R22, RZ, 0x2, R19 ;  /* 0x00000002ff167819 */ /* 0x000fe40000011413 */
[C---:B------:R-:W-:Y:S01]  /*2480*/  IADD3 R16, R31.reuse, R18, RZ ;  /* 0x000000121f107210 */ /* 0x040fe20007ffe0ff */
[----:B------:R-:W0:Y:S01]  /*2490*/  LDS.64 R14, [R14] ;  /* 0x000000000e0e7984 */ /* 0x000e220000000a00 */
        /* <DEDUP_REMOVED lines=9> */
[----:B------:R-:W-:Y:S01]  /*2530*/  IMAD R26, R26, 0x28, R55 ;  /* 0x000000281a1a7824 */ /* 0x000fe200078e0237 */
[C---:B------:R-:W-:Y:S02]  /*2540*/  IADD3 R22, R31.reuse, R24, RZ ;  /* 0x000000181f167210 */ /* 0x040fe40007ffe0ff */
[----:B------:R-:W3:Y:S01]  /*2550*/  LDS.64 R20, [R20] ;  /* 0x0000000014147984 */ /* 0x000ee20000000a00 */
[----:B------:R-:W-:Y:S01]  /*2560*/  SHF.R.S32.HI R30, RZ, 0x2, R27 ;  /* 0x00000002ff1e7819 */ /* 0x000fe2000001141b */
[----:B------:R-:W-:Y:S01]  /*2570*/  IMAD R28, R28, 0x28, R55 ;  /* 0x000000281c1c7824 */ /* 0x000fe200078e0237 */
[C---:B------:R-:W-:Y:S01]  /*2580*/  IADD3 R24, R31.reuse, R26, RZ ;  /* 0x0000001a1f187210 */ /* 0x040fe20007ffe0ff */
[----:B------:R-:W4:Y:S01]  /*2590*/  LDS.64 R22, [R22] ;  /* 0x0000000016167984 */ /* 0x000f220000000a00 */
[----:B------:R-:W-:Y:S01]  /*25a0*/  SHF.R.S32.HI R32, RZ, 0x2, R29 ;  /* 0x00000002ff207819 */ /* 0x000fe2000001141d */
[----:B------:R-:W-:Y:S01]  /*25b0*/  IMAD R30, R30, 0x28, R55 ;  /* 0x000000281e1e7824 */ /* 0x000fe200078e0237 */
[----:B------:R-:W-:-:S02]  /*25c0*/  IADD3 R26, R31, R28, RZ ;  /* 0x0000001c1f1a7210 */ /* 0x000fc40007ffe0ff */
[----:B------:R-:W5:Y:S01]  /*25d0*/  LDS.64 R24, [R24] ;  /* 0x0000000018187984 */ /* 0x000f620000000a00 */
[----:B------:R-:W-:Y:S01]  /*25e0*/  SHF.R.S32.HI R130, RZ, 0x2, R33 ;  /* 0x00000002ff827819 */ /* 0x000fe20000011421 */
[--C-:B------:R-:W-:Y:S02]  /*25f0*/  IMAD R32, R32, 0x28, R55.reuse ;  /* 0x0000002820207824 */ /* 0x100fe400078e0237 */
[C---:B------:R-:W-:Y:S01]  /*2600*/  IMAD.IADD R28, R31.reuse, 0x1, R30 ;  /* 0x000000011f1c7824 */ /* 0x040fe200078e021e */
[----:B------:R-:W5:Y:S01]  /*2610*/  LDS.64 R26, [R26] ;  /* 0x000000001a1a7984 */ /* 0x000f620000000a00 */
[----:B------:R-:W-:Y:S01]  /*2620*/  IMAD R130, R130, 0x28, R55 ;  /* 0x0000002882827824 */ /* 0x000fe200078e0237 */
[----:B------:R-:W-:-:S03]  /*2630*/  IADD3 R30, R31, R32, RZ ;  /* 0x000000201f1e7210 */ /* 0x000fc60007ffe0ff */
[----:B------:R-:W5:Y:S01]  /*2640*/  LDS.64 R28, [R28] ;  /* 0x000000001c1c7984 */ /* 0x000f620000000a00 */
[----:B------:R-:W-:-:S03]  /*2650*/  IADD3 R32, R31, R130, RZ ;  /* 0x000000821f207210 */ /* 0x000fc60007ffe0ff */
[----:B------:R-:W5:Y:S01]  /*2660*/  LDS.64 R30, [R30] ;  /* 0x000000001e1e7984 */ /* 0x000f620000000a00 */
[----:B0-----:R-:W-:-:S03]  /*2670*/  FADD.FTZ R131, RZ, R14 ;  /* 0x0000000eff837221 */ /* 0x001fc60000010000 */
[----:B------:R-:W0:Y:S01]  /*2680*/  LDS.64 R32, [R32] ;  /* 0x0000000020207984 */ /* 0x000e220000000a00 */
[----:B------:R-:W-:Y:S01]  /*2690*/  FADD.FTZ R14, RZ, R15 ;  /* 0x0000000fff0e7221 */ /* 0x000fe20000010000 */
        /* <DEDUP_REMOVED lines=8> */
[----:B-----5:R-:W-:-:S03]  /*2720*/  FADD.FTZ R131, R131, R24 ;  /* 0x0000001883837221 */ /* 0x020fc60000010000 */
        /* <DEDUP_REMOVED lines=8> */
[----:B------:R-:W-:-:S07]  /*27b0*/  FADD.FTZ R24, R14, R33 ;  /* 0x000000210e187221 */ /* 0x000fce0000010000 */
.L_x_2368:
[----:B------:R-:W-:Y:S05]  /*27c0*/  BSYNC B0 ;  /* 0x0000000000007941 */ /* 0x000fea0003800000 */
.L_x_2367:
[----:B0-----:R-:W0:Y:S01]  /*27d0*/  SHFL.BFLY PT, R15, R32, 0x2, 0x1f ;  /* 0x0c401f00200f7f89 */ /* 0x001e2200000e0000 */
[----:B------:R-:W-:Y:S01]  /*27e0*/  LOP3.LUT P2, RZ, R57, 0xffffffe3, RZ, 0xc0, !PT ;  /* 0xffffffe339ff7812 */ /* 0x000fe2000784c0ff */
[----:B------:R-:W-:Y:S01]  /*27f0*/  BSSY B0, `(.L_x_2369) ;  /* 0x0000015000007945 */ /* 0x000fe20003800000 */
[----:B------:R-:W-:Y:S01]  /*2800*/  ISETP.GE.U32.AND P1, PT, R129, UR10, PT ;  /* 0x0000000a81007c0c */ /* 0x000fe2000bf26070 */
[----:B------:R-:W1:Y:S03]  /*2810*/  SHFL.BFLY PT, R17, R24, 0x2, 0x1f ;  /* 0x0c401f0018117f89 */ /* 0x000e6600000e0000 */
[----:B------:R-:W-:Y:S01]  /*2820*/  ISETP.GE.AND.EX P1, PT, R128, UR6, PT, P1 ;  /* 0x0000000680007c0c */ /* 0x000fe2000bf26310 */
        /* <DEDUP_REMOVED lines=17> */
.L_x_2370:
[----:B------:R-:W-:Y:S05]  /*2940*/  BSYNC B0 ;  /* 0x0000000000007941 */ /* 0x000fea0003800000 */
.L_x_2369:
        /* <DEDUP_REMOVED lines=13> */
.L_x_2373:
[----:B------:R-:W2:Y:S04]  /*2a20*/  LD.E.STRONG.GPU R16, desc[UR8][R14.64] ;  /* 0x000000080e107980 */ /* 0x000ea8000c10f900 */
[----:B--2---:R-:W-:Y:S01]  /*2a30*/  CCTL.IVALL ;  /* 0x00000000ff00798f */ /* 0x004fe20002000000 */
[----:B------:R-:W-:Y:S05]  /*2a40*/  YIELD ;  /* 0x0000000000007946 */ /* 0x000fea0003800000 */
[----:B-----5:R-:W-:-:S04]  /*2a50*/  LOP3.LUT R16, R16, R17, RZ, 0x3c, !PT ;  /* 0x0000001110107212 */ /* 0x020fc800078e3cff */
[----:B------:R-:W-:-:S13]  /*2a60*/  ISETP.GT.AND P1, PT, R16, -0x1, PT ;  /* 0xffffffff1000780c */ /* 0x000fda0003f24270 */
[----:B------:R-:W-:Y:S05]  /*2a70*/  @P1 BRA `(.L_x_2373) ;  /* 0xfffffffc00e81947 */ /* 0x000fea000383ffff */
.L_x_2372:
[----:B------:R-:W-:Y:S05]  /*2a80*/  WARPSYNC.ALL ;  /* 0x0000000000007948 */ /* 0x000fea0003800000 */
[----:B------:R-:W-:Y:S06]  /*2a90*/  BAR.SYNC.DEFER_BLOCKING 0x0 ;  /* 0x0000000000007b1d */ /* 0x000fec0000010000 */
[----:B------:R-:W-:Y:S05]  /*2aa0*/  BRA `(.L_x_2374) ;  /* 0x0000000000607947 */ /* 0x000fea0003800000 */
.L_x_2371:
[----:B------:R-:W-:Y:S01]  /*2ab0*/  BAR.SYNC.DEFER_BLOCKING 0x0 ;  /* 0x0000000000007b1d */ /* 0x000fe20000010000 */
[----:B------:R-:W-:-:S13]  /*2ac0*/  ISETP.NE.AND P1, PT, R57, RZ, PT ;  /* 0x000000ff3900720c */ /* 0x000fda0003f25270 */
[----:B------:R-:W-:Y:S05]  /*2ad0*/  @P1 BRA `(.L_x_2375) ;  /* 0x00000000004c1947 */ /* 0x000fea0003800000 */
[----:B0-----:R-:W0:Y:S01]  /*2ae0*/  LDC.64 R14, c[0x0][0x268] ;  /* 0x00009a00ff0e7b82 */ /* 0x001e220000000a00 */
        /* <DEDUP_REMOVED lines=12> */
.L_x_2376:
[----:B------:R-:W2:Y:S04]  /*2bb0*/  LD.E.STRONG.GPU R16, desc[UR8][R14.64] ;  /* 0x000000080e107980 */ /* 0x000ea8000c10f900 */
[----:B--2---:R-:W-:Y:S01]  /*2bc0*/  CCTL.IVALL ;  /* 0x00000000ff00798f */ /* 0x004fe20002000000 */
[----:B------:R-:W-:Y:S05]  /*2bd0*/  YIELD ;  /* 0x0000000000007946 */ /* 0x000fea0003800000 */
[----:B-----5:R-:W-:-:S04]  /*2be0*/  LOP3.LUT R16, R16, R17, RZ, 0x3c, !PT ;  /* 0x0000001110107212 */ /* 0x020fc800078e3cff */
[----:B------:R-:W-:-:S13]  /*2bf0*/  ISETP.GT.AND P1, PT, R16, -0x1, PT ;  /* 0xffffffff1000780c */ /* 0x000fda0003f24270 */
[----:B------:R-:W-:Y:S05]  /*2c00*/  @P1 BRA `(.L_x_2376) ;  /* 0xfffffffc00e81947 */ /* 0x000fea000383ffff */
.L_x_2375:
[----:B------:R-:W-:Y:S05]  /*2c10*/  WARPSYNC.ALL ;  /* 0x0000000000007948 */ /* 0x000fea0003800000 */
[----:B------:R-:W-:Y:S06]  /*2c20*/  BAR.SYNC.DEFER_BLOCKING 0x0 ;  /* 0x0000000000007b1d */ /* 0x000fec0000010000 */
.L_x_2374:
[----:B------:R-:W-:Y:S01]  /*2c30*/  ISETP.GT.U32.AND P1, PT, R57, 0x3f, PT ;  /* 0x0000003f3900780c */ /* 0x000fe20003f24070 */
[----:B------:R-:W1:Y:S01]  /*2c40*/  S2UR UR7, SR_CgaCtaId ;  /* 0x00000000000779c3 */ /* 0x000e620000008800 */
[----:B------:R-:W-:Y:S01]  /*2c50*/  UMOV UR5, 0x400 ;  /* 0x0000040000057882 */ /* 0x000fe20000000000 */
[----:B------:R-:W-:-:S10]  /*2c60*/  ULDC.64 UR12, c[0x0][0x210] ;  /* 0x00008400000c7ab9 */ /* 0x000fd40000000a00 */
[----:B0-----:R-:W0:Y:S01]  /*2c70*/  @!P1 LDC R16, c[0x0][0x10] ;  /* 0x00000400ff109b82 */ /* 0x001e220000000800 */
[C---:B------:R-:W-:Y:S02]  /*2c80*/  @!P1 LOP3.LUT R17, R57.reuse, 0x7ffffff8, RZ, 0xc0, !PT ;  /* 0x7ffffff839119812 */ /* 0x040fe400078ec0ff */
[----:B------:R-:W-:-:S05]  /*2c90*/  @!P1 LOP3.LUT R19, R57, 0x7, RZ, 0xc0, !PT ;  /* 0x0000000739139812 */ /* 0x000fca00078ec0ff */
[----:B------:R-:W2:Y:S01]  /*2ca0*/  @!P1 LDC.64 R14, c[0x0][0x260] ;  /* 0x00009800ff0e9b82 */ /* 0x000ea20000000a00 */
[----:B0-----:R-:W-:-:S04]  /*2cb0*/  @!P1 IMAD R16, R16, UR4, R59 ;  /* 0x0000000410109c24 */ /* 0x001fc8000f8e023b */
[----:B------:R-:W-:-:S05]  /*2cc0*/  @!P1 IMAD R16, R16, 0x40, R17 ;  /* 0x0000004010109824 */ /* 0x000fca00078e0211 */
[----:B------:R-:W-:-:S04]  /*2cd0*/  @!P1 IADD3 R16, R16, R19, RZ ;  /* 0x0000001310109210 */ /* 0x000fc80007ffe0ff */
[----:B------:R-:W-:-:S05]  /*2ce0*/  @!P1 SHF.L.U32 R17, R16, 0x1, RZ ;  /* 0x0000000110119819 */ /* 0x000fca00000006ff */
[----:B--2---:R-:W-:-:S06]  /*2cf0*/  @!P1 IMAD.WIDE.U32 R14, R17, 0x4, R14 ;  /* 0x00000004110e9825 */ /* 0x004fcc00078e000e */
[----:B------:R-:W2:Y:S01]  /*2d00*/  @!P1 LDG.E.64 R14, desc[UR8][R14.64] ;  /* 0x000000080e0e9981 */ /* 0x000ea2000c1e1b00 */
[----:B------:R-:W-:Y:S01]  /*2d10*/  CS2R R16, SRZ ;  /* 0x0000000000107805 */ /* 0x000fe2000001ff00 */
        /* <DEDUP_REMOVED lines=11> */
[----:B------:R-:W-:Y:S02]  /*2dd0*/  SHF.L.U32 R16, R100, 0x3, RZ ;  /* 0x0000000364107819 */ /* 0x000fe400000006ff */
[----:B------:R-:W-:Y:S01]  /*2de0*/  MOV R100, R129 ;  /* 0x0000008100647202 */ /* 0x000fe20000000f00 */
[----:B------:R-:W1:Y:S01]  /*2df0*/  SHFL.BFLY PT, R20, R19, 0x2, 0x1f ;  /* 0x0c401f0013147f89 */ /* 0x000e6200000e0000 */
[----:B------:R-:W-:-:S04]  /*2e00*/  LOP3.LUT R17, R16, 0x18, RZ, 0xc0, !PT ;  /* 0x0000001810117812 */ /* 0x000fc800078ec0ff */
[----:B------:R-:W-:-:S04]  /*2e10*/  IADD3 R98, -R17, R98, RZ ;  /* 0x0000006211627210 */ /* 0x000fc80007ffe1ff */
[----:B------:R-:W-:Y:S01]  /*2e20*/  LEA R16, R98, UR5, 0x3 ;  /* 0x0000000562107c11 */ /* 0x000fe2000f8e18ff */
[----:B0-----:R-:W-:Y:S01]  /*2e30*/  FADD.FTZ R21, R18, R21 ;  /* 0x0000001512157221 */ /* 0x001fe20000010000 */
[----:B------:R-:W-:Y:S01]  /*2e40*/  @!P1 LOP3.LUT R18, R57, 0xfffffff8, RZ, 0xc0, !PT ;  /* 0xfffffff839129812 */ /* 0x000fe200078ec0ff */
[----:B-1----:R-:W-:-:S03]  /*2e50*/  FADD.FTZ R20, R19, R20 ;  /* 0x0000001413147221 */ /* 0x002fc60000010000 */
[----:B------:R-:W0:Y:S04]  /*2e60*/  SHFL.BFLY PT, R14, R21, 0x1, 0x1f ;  /* 0x0c201f00150e7f89 */ /* 0x000e2800000e0000 */
[----:B------:R-:W1:Y:S01]  /*2e70*/  SHFL.BFLY PT, R15, R20, 0x1, 0x1f ;  /* 0x0c201f00140f7f89 */ /* 0x000e6200000e0000 */
[----:B0-----:R-:W-:Y:S01]  /*2e80*/  FADD.FTZ R14, R21, R14 ;  /* 0x0000000e150e7221 */ /* 0x001fe20000010000 */
[----:B-1----:R-:W-:-:S03]  /*2e90*/  FADD.FTZ R15, R20, R15 ;  /* 0x0000000f140f7221 */ /* 0x002fc60000010000 */
[----:B------:R-:W-:Y:S01]  /*2ea0*/  @!P1 FMUL.FTZ R14, R14, 9.7656251455191522837e-05 ;  /* 0x38cccccd0e0e9820 */ /* 0x000fe20000410000 */
[----:B------:R-:W-:-:S05]  /*2eb0*/  @!P1 FMUL.FTZ R15, R15, 9.7656251455191522837e-05 ;  /* 0x38cccccd0f0f9820 */ /* 0x000fca0000410000 */
[----:B------:R-:W-:Y:S01]  /*2ec0*/  @!P1 STS.64 [R18+UR5], R14 ;  /* 0x0000000e12009988 */ /* 0x000fe20008000a05 */
[----:B------:R-:W-:Y:S06]  /*2ed0*/  BAR.SYNC.DEFER_BLOCKING 0x0 ;  /* 0x0000000000007b1d */ /* 0x000fec0000010000 */
        /* <DEDUP_REMOVED lines=40> */
[----:B------:R-:W-:Y:S01]  /*3160*/  FMUL.FTZ R18, R92, R87 ;  /* 0x000000575c127220 */ /* 0x000fe20000410000 */
[----:B------:R-:W-:Y:S01]  /*3170*/  IADD3 R14, P1, R47, UR12, RZ ;  /* 0x0000000c2f0e7c10 */ /* 0x000fe2000ff3e0ff */
[-C--:B------:R-:W-:Y:S01]  /*3180*/  FFMA.FTZ R85, R82, -R17.reuse, R85 ;  /* 0x8000001152557223 */ /* 0x080fe20000010055 */
[-C--:B------:R-:W-:Y:S01]  /*3190*/  FFMA.FTZ R83, R80, -R17.reuse, R83 ;  /* 0x8000001150537223 */ /* 0x080fe20000010053 */
[-C--:B------:R-:W-:Y:S01]  /*31a0*/  FFMA.FTZ R81, R78, -R17.reuse, R81 ;  /* 0x800000114e517223 */ /* 0x080fe20000010051 */
[-C--:B------:R-:W-:Y:S01]  /*31b0*/  FFMA.FTZ R79, R76, -R17.reuse, R79 ;  /* 0x800000114c4f7223 */ /* 0x080fe2000001004f */
[-C--:B------:R-:W-:Y:S01]  /*31c0*/  FFMA.FTZ R77, R74, -R17.reuse, R77 ;  /* 0x800000114a4d7223 */ /* 0x080fe2000001004d */
[----:B------:R-:W-:Y:S01]  /*31d0*/  FFMA.FTZ R75, R72, -R17, R75 ;  /* 0x80000011484b7223 */ /* 0x000fe2000001004b */
[----:B------:R-:W-:Y:S01]  /*31e0*/  F2FP.F16.F32.PACK_AB R3, R16, R3 ;  /* 0x000000031003723e */ /* 0x000fe200000000ff */
[----:B------:R-:W-:Y:S01]  /*31f0*/  FFMA.FTZ R127, R2, -R17, R127 ;  /* 0x80000011027f7223 */ /* 0x000fe2000001007f */
[----:B------:R-:W-:Y:S01]  /*3200*/  F2FP.F16.F32.PACK_AB R91, R18, R91 ;  /* 0x0000005b125b723e */ /* 0x000fe200000000ff */
[----:B------:R-:W-:Y:S01]  /*3210*/  FMUL.FTZ R85, R92, R85 ;  /* 0x000000555c557220 */ /* 0x000fe20000410000 */
[----:B------:R-:W-:Y:S01]  /*3220*/  IADD3.X R15, R46, UR13, RZ, P1, !PT ;  /* 0x0000000d2e0f7c10 */ /* 0x000fe20008ffe4ff */
[C---:B------:R-:W-:Y:S01]  /*3230*/  FMUL.FTZ R16, R92.reuse, R83 ;  /* 0x000000535c107220 */ /* 0x040fe20000410000 */
        /* <DEDUP_REMOVED lines=25> */
[----:B------:R-:W-:Y:S01]  /*33d0*/  FFMA.FTZ R123, R126, -R17, R123 ;  /* 0x800000117e7b7223 */ /* 0x000fe2000001007b */
[----:B------:R-:W-:Y:S01]  /*33e0*/  PRMT R5, R3, 0x7632, R5 ;  /* 0x0000763203057816 */ /* 0x000fe20000000005 */
[----:B------:R0:W-:Y:S01]  /*33f0*/  STG.E.U16 desc[UR8][R14.64], R3 ;  /* 0x000000030e007986 */ /* 0x0001e2000c101508 */
[----:B------:R-:W-:Y:S01]  /*3400*/  PRMT R17, R91, 0x7632, R17 ;  /* 0x000076325b117816 */ /* 0x000fe20000000011 */
[----:B------:R-:W-:Y:S01]  /*3410*/  FMUL.FTZ R73, R92, R73 ;  /* 0x000000495c497220 */ /* 0x000fe20000410000 */
[----:B------:R-:W-:Y:S01]  /*3420*/  F2FP.F16.F32.PACK_AB R85, R16, R85 ;  /* 0x000000551055723e */ /* 0x000fe200000000ff */
[----:B------:R-:W-:Y:S01]  /*3430*/  FMUL.FTZ R22, R92, R71 ;  /* 0x000000475c167220 */ /* 0x000fe20000410000 */
[----:B------:R-:W-:Y:S01]  /*3440*/  F2FP.F16.F32.PACK_AB R81, R18, R81 ;  /* 0x000000511251723e */ /* 0x000fe200000000ff */
[----:B------:R1:W-:Y:S01]  /*3450*/  STG.E.U16 desc[UR8][R14.64+0x2], R5 ;  /* 0x000002050e007986 */ /* 0x0003e2000c101508 */
[----:B------:R-:W-:Y:S01]  /*3460*/  F2FP.F16.F32.PACK_AB R77, R20, R77 ;  /* 0x0000004d144d723e */ /* 0x000fe200000000ff */
[C---:B------:R-:W-:Y:S01]  /*3470*/  FMUL.FTZ R69, R92.reuse, R69 ;  /* 0x000000455c457220 */ /* 0x040fe20000410000 */
[----:B------:R-:W-:Y:S01]  /*3480*/  PRMT R18, R85, 0x7632, R18 ;  /* 0x0000763255127816 */ /* 0x000fe20000000012 */
[----:B------:R-:W-:Y:S01]  /*3490*/  STG.E.U16 desc[UR8][R14.64+0x4], R91 ;  /* 0x0000045b0e007986 */ /* 0x000fe2000c101508 */
[----:B------:R-:W-:Y:S01]  /*34a0*/  FMUL.FTZ R24, R92, R67 ;  /* 0x000000435c187220 */ /* 0x000fe20000410000 */
[----:B0-----:R-:W-:Y:S01]  /*34b0*/  IADD3.X R3, R44, UR13, RZ, P1, !PT ;  /* 0x0000000d2c037c10 */ /* 0x001fe20008ffe4ff */
[C---:B------:R-:W-:Y:S01]  /*34c0*/  FMUL.FTZ R65, R92.reuse, R65 ;  /* 0x000000415c417220 */ /* 0x040fe20000410000 */
[----:B------:R-:W-:Y:S01]  /*34d0*/  IADD3 R16, P1, R43, UR12, RZ ;  /* 0x0000000c2b107c10 */ /* 0x000fe2000ff3e0ff */
[----:B------:R0:W-:Y:S01]  /*34e0*/  STG.E.U16 desc[UR8][R14.64+0x6], R17 ;  /* 0x000006110e007986 */ /* 0x0001e2000c101508 */
[----:B------:R-:W-:Y:S01]  /*34f0*/  FMUL.FTZ R26, R92, R63 ;  /* 0x0000003f5c1a7220 */ /* 0x000fe20000410000 */
[----:B------:R-:W-:Y:S01]  /*3500*/  F2FP.F16.F32.PACK_AB R73, R22, R73 ;  /* 0x000000491649723e */ /* 0x000fe200000000ff */
[C---:B------:R-:W-:Y:S01]  /*3510*/  FMUL.FTZ R61, R92.reuse, R61 ;  /* 0x0000003d5c3d7220 */ /* 0x040fe20000410000 */
[----:B-1----:R-:W-:Y:S01]  /*3520*/  PRMT R5, R81, 0x7632, R5 ;  /* 0x0000763251057816 */ /* 0x002fe20000000005 */
[----:B------:R-:W-:Y:S01]  /*3530*/  FMUL.FTZ R28, R92, R101 ;  /* 0x000000655c1c7220 */ /* 0x000fe20000410000 */
[----:B------:R-:W-:Y:S01]  /*3540*/  STG.E.U16 desc[UR8][R2.64], R85 ;  /* 0x0000005502007986 */ /* 0x000fe2000c101508 */
[----:B------:R-:W-:Y:S01]  /*3550*/  F2FP.F16.F32.PACK_AB R69, R24, R69 ;  /* 0x000000451845723e */ /* 0x000fe200000000ff */
[----:B------:R-:W-:Y:S01]  /*3560*/  FMUL.FTZ R99, R92, R99 ;  /* 0x000000635c637220 */ /* 0x000fe20000410000 */
[----:B------:R-:W-:Y:S01]  /*3570*/  F2FP.F16.F32.PACK_AB R65, R26, R65 ;  /* 0x000000411a41723e */ /* 0x000fe200000000ff */
[----:B------:R1:W-:Y:S01]  /*3580*/  STG.E.U16 desc[UR8][R2.64+0x2], R18 ;  /* 0x0000021202007986 */ /* 0x0003e2000c101508 */
[----:B------:R-:W-:Y:S01]  /*3590*/  FMUL.FTZ R30, R92, R105 ;  /* 0x000000695c1e7220 */ /* 0x000fe20000410000 */
[----:B0-----:R-:W-:Y:S01]  /*35a0*/  IADD3.X R17, R42, UR13, RZ, P1, !PT ;  /* 0x0000000d2a117c10 */ /* 0x001fe20008ffe4ff */
[C---:B------:R-:W-:Y:S01]  /*35b0*/  FMUL.FTZ R103, R92.reuse, R103 ;  /* 0x000000675c677220 */ /* 0x040fe20000410000 */
[----:B------:R-:W-:Y:S01]  /*35c0*/  PRMT R15, R77, 0x7632, R15 ;  /* 0x000076324d0f7816 */ /* 0x000fe2000000000f */
[----:B------:R-:W-:Y:S01]  /*35d0*/  STG.E.U16 desc[UR8][R2.64+0x4], R81 ;  /* 0x0000045102007986 */ /* 0x000fe2000c101508 */
[----:B------:R-:W-:Y:S01]  /*35e0*/  IADD3 R14, P1, R41, UR12, RZ ;  /* 0x0000000c290e7c10 */ /* 0x000fe2000ff3e0ff */
[----:B------:R-:W-:Y:S01]  /*35f0*/  FMUL.FTZ R32, R92, R109 ;  /* 0x0000006d5c207220 */ /* 0x000fe20000410000 */
[----:B------:R-:W-:Y:S01]  /*3600*/  F2FP.F16.F32.PACK_AB R61, R28, R61 ;  /* 0x0000003d1c3d723e */ /* 0x000fe200000000ff */
[----:B------:R0:W-:Y:S01]  /*3610*/  STG.E.U16 desc[UR8][R2.64+0x6], R5 ;  /* 0x0000060502007986 */ /* 0x0001e2000c101508 */
[----:B------:R-:W-:Y:S01]  /*3620*/  F2FP.F16.F32.PACK_AB R99, R30, R99 ;  /* 0x000000631e63723e */ /* 0x000fe200000000ff */
[C---:B------:R-:W-:Y:S01]  /*3630*/  FMUL.FTZ R107, R92.reuse, R107 ;  /* 0x0000006b5c6b7220 */ /* 0x040fe20000410000 */
[----:B-1----:R-:W-:Y:S01]  /*3640*/  PRMT R18, R69, 0x7632, R18 ;  /* 0x0000763245127816 */ /* 0x002fe20000000012 */
[----:B------:R1:W-:Y:S01]  /*3650*/  STG.E.U16 desc[UR8][R16.64+0x2], R15 ;  /* 0x0000020f10007986 */ /* 0x0003e2000c101508 */
[----:B------:R-:W-:Y:S01]  /*3660*/  FMUL.FTZ R46, R92, R113 ;  /* 0x000000715c2e7220 */ /* 0x000fe20000410000 */
[----:B------:R-:W-:Y:S01]  /*3670*/  F2FP.F16.F32.PACK_AB R103, R32, R103 ;  /* 0x000000672067723e */ /* 0x000fe200000000ff */
[C---:B------:R-:W-:Y:S01]  /*3680*/  FMUL.FTZ R115, R92.reuse, R115 ;  /* 0x000000735c737220 */ /* 0x040fe20000410000 */
[----:B------:R-:W-:Y:S01]  /*3690*/  STG.E.U16 desc[UR8][R16.64], R77 ;  /* 0x0000004d10007986 */ /* 0x000fe2000c101508 */
[----:B------:R-:W-:Y:S01]  /*36a0*/  FMUL.FTZ R62, R92, R121 ;  /* 0x000000795c3e7220 */ /* 0x000fe20000410000 */
[----:B------:R-:W-:Y:S01]  /*36b0*/  F2FP.F16.F32.PACK_AB R107, R46, R107 ;  /* 0x0000006b2e6b723e */ /* 0x000fe200000000ff */
[C---:B------:R-:W-:Y:S01]  /*36c0*/  FMUL.FTZ R111, R92.reuse, R111 ;  /* 0x0000006f5c6f7220 */ /* 0x040fe20000410000 */
[----:B0-----:R-:W-:Y:S01]  /*36d0*/  PRMT R3, R73, 0x7632, R3 ;  /* 0x0000763249037816 */ /* 0x001fe20000000003 */
[----:B------:R-:W-:Y:S01]  /*36e0*/  STG.E.U16 desc[UR8][R16.64+0x4], R73 ;  /* 0x0000044910007986 */ /* 0x000fe2000c101508 */
[----:B------:R-:W-:Y:S01]  /*36f0*/  PRMT R5, R65, 0x7632, R5 ;  /* 0x0000763241057816 */ /* 0x000fe20000000005 */
[----:B------:R-:W-:Y:S01]  /*3700*/  FMUL.FTZ R60, R92, R117 ;  /* 0x000000755c3c7220 */ /* 0x000fe20000410000 */
[----:B-1----:R-:W-:Y:S01]  /*3710*/  IADD3.X R15, R40, UR13, RZ, P1, !PT ;  /* 0x0000000d280f7c10 */ /* 0x002fe20008ffe4ff */
[----:B------:R0:W-:Y:S01]  /*3720*/  STG.E.U16 desc[UR8][R16.64+0x6], R3 ;  /* 0x0000060310007986 */ /* 0x0001e2000c101508 */
[----:B------:R-:W-:Y:S01]  /*3730*/  IADD3 R2, P1, R39, UR12, RZ ;  /* 0x0000000c27027c10 */ /* 0x000fe2000ff3e0ff */
[----:B------:R-:W-:Y:S01]  /*3740*/  FMUL.FTZ R119, R92, R119 ;  /* 0x000000775c777220 */ /* 0x000fe20000410000 */
[----:B------:R-:W-:Y:S01]  /*3750*/  F2FP.F16.F32.PACK_AB R115, R62, R115 ;  /* 0x000000733e73723e */ /* 0x000fe200000000ff */
[----:B------:R-:W-:Y:S01]  /*3760*/  STG.E.U16 desc[UR8][R14.64], R69 ;  /* 0x000000450e007986 */ /* 0x000fe2000c101508 */
[C---:B------:R-:W-:Y:S01]  /*3770*/  FMUL.FTZ R64, R92.reuse, R125 ;  /* 0x0000007d5c407220 */ /* 0x040fe20000410000 */
[C---:B------:R-:W-:Y:S01]  /*3780*/  FMUL.FTZ R123, R92.reuse, R123 ;  /* 0x0000007b5c7b7220 */ /* 0x040fe20000410000 */
[----:B------:R-:W-:Y:S01]  /*3790*/  FMUL.FTZ R92, R92, R127 ;  /* 0x0000007f5c5c7220 */ /* 0x000fe20000410000 */
[----:B------:R-:W-:Y:S01]  /*37a0*/  STG.E.U16 desc[UR8][R14.64+0x2], R18 ;  /* 0x000002120e007986 */ /* 0x000fe2000c101508 */
[----:B------:R-:W-:-:S02]  /*37b0*/  F2FP.F16.F32.PACK_AB R111, R60, R111 ;  /* 0x0000006f3c6f723e */ /* 0x000fc400000000ff */
[----:B------:R-:W-:Y:S01]  /*37c0*/  F2FP.F16.F32.PACK_AB R119, R64, R119 ;  /* 0x000000774077723e */ /* 0x000fe200000000ff */
[----:B------:R-:W-:Y:S01]  /*37d0*/  STG.E.U16 desc[UR8][R14.64+0x4], R65 ;  /* 0x000004410e007986 */ /* 0x000fe2000c101508 */
[----:B0-----:R-:W-:Y:S02]  /*37e0*/  IADD3.X R3, R38, UR13, RZ, P1, !PT ;  /* 0x0000000d26037c10 */ /* 0x001fe40008ffe4ff */
[----:B------:R-:W-:Y:S01]  /*37f0*/  PRMT R17, R61, 0x7632, R17 ;  /* 0x000076323d117816 */ /* 0x000fe20000000011 */
[----:B------:R0:W-:Y:S01]  /*3800*/  STG.E.U16 desc[UR8][R14.64+0x6], R5 ;  /* 0x000006050e007986 */ /* 0x0001e2000c101508 */
[----:B------:R-:W-:Y:S02]  /*3810*/  IADD3 R16, P1, R37, UR12, RZ ;  /* 0x0000000c25107c10 */ /* 0x000fe4000ff3e0ff */
[----:B------:R-:W-:Y:S01]  /*3820*/  F2FP.F16.F32.PACK_AB R123, R92, R123 ;  /* 0x0000007b5c7b723e */ /* 0x000fe200000000ff */
[----:B------:R1:W-:Y:S04]  /*3830*/  STG.E.U16 desc[UR8][R2.64+0x2], R17 ;  /* 0x0000021102007986 */ /* 0x0003e8000c101508 */
[----:B------:R-:W-:Y:S01]  /*3840*/  STG.E.U16 desc[UR8][R2.64], R61 ;  /* 0x0000003d02007986 */ /* 0x000fe2000c101508 */
[----:B0-----:R-:W-:-:S03]  /*3850*/  PRMT R15, R99, 0x7632, R15 ;  /* 0x00007632630f7816 */ /* 0x001fc6000000000f */
[----:B------:R-:W-:Y:S01]  /*3860*/  STG.E.U16 desc[UR8][R2.64+0x4], R99 ;  /* 0x0000046302007986 */ /* 0x000fe2000c101508 */
[----:B------:R-:W-:Y:S02]  /*3870*/  PRMT R5, R103, 0x7632, R5 ;  /* 0x0000763267057816 */ /* 0x000fe40000000005 */
[----:B-1----:R-:W-:Y:S01]  /*3880*/  IADD3.X R17, R36, UR13, RZ, P1, !PT ;  /* 0x0000000d24117c10 */ /* 0x002fe20008ffe4ff */
[----:B------:R0:W-:Y:S01]  /*3890*/  STG.E.U16 desc[UR8][R2.64+0x6], R15 ;  /* 0x0000060f02007986 */ /* 0x0001e2000c101508 */
[----:B------:R-:W-:-:S03]  /*38a0*/  IADD3 R14, P1, R35, UR12, RZ ;  /* 0x0000000c230e7c10 */ /* 0x000fc6000ff3e0ff */
[----:B------:R1:W-:Y:S04]  /*38b0*/  STG.E.U16 desc[UR8][R16.64+0x2], R5 ;  /* 0x0000020510007986 */ /* 0x0003e8000c101508 */
[----:B------:R-:W-:Y:S01]  /*38c0*/  STG.E.U16 desc[UR8][R16.64], R103 ;  /* 0x0000006710007986 */ /* 0x000fe2000c101508 */
[----:B0-----:R-:W-:-:S03]  /*38d0*/  PRMT R3, R107, 0x7632, R3 ;  /* 0x000076326b037816 */ /* 0x001fc60000000003 */
[----:B------:R-:W-:Y:S01]  /*38e0*/  STG.E.U16 desc[UR8][R16.64+0x4], R107 ;  /* 0x0000046b10007986 */ /* 0x000fe2000c101508 */
[----:B------:R-:W-:Y:S02]  /*38f0*/  IADD3.X R15, R34, UR13, RZ, P1, !PT ;  /* 0x0000000d220f7c10 */ /* 0x000fe40008ffe4ff */
[----:B-1----:R-:W-:Y:S01]  /*3900*/  PRMT R5, R115, 0x7632, R5 ;  /* 0x0000763273057816 */ /* 0x002fe20000000005 */
[----:B------:R0:W-:Y:S01]  /*3910*/  STG.E.U16 desc[UR8][R16.64+0x6], R3 ;  /* 0x0000060310007986 */ /* 0x0001e2000c101508 */
[----:B------:R-:W-:Y:S02]  /*3920*/  IADD3 R4, P1, R4, UR12, RZ ;  /* 0x0000000c04047c10 */ /* 0x000fe4000ff3e0ff */
[----:B------:R-:W-:Y:S01]  /*3930*/  PRMT R2, R111, 0x7632, R2 ;  /* 0x000076326f027816 */ /* 0x000fe20000000002 */
[----:B------:R1:W-:Y:S04]  /*3940*/  STG.E.U16 desc[UR8][R14.64+0x6], R5 ;  /* 0x000006050e007986 */ /* 0x0003e8000c101508 */
[----:B------:R2:W-:Y:S01]  /*3950*/  STG.E.U16 desc[UR8][R14.64], R111 ;  /* 0x0000006f0e007986 */ /* 0x0005e2000c101508 */
[----:B0-----:R-:W-:-:S03]  /*3960*/  PRMT R3, R123, 0x7632, R3 ;  /* 0x000076327b037816 */ /* 0x001fc60000000003 */
[----:B------:R2:W-:Y:S01]  /*3970*/  STG.E.U16 desc[UR8][R14.64+0x2], R2 ;  /* 0x000002020e007986 */ /* 0x0005e2000c101508 */
[----:B-1----:R-:W-:-:S03]  /*3980*/  IADD3.X R5, R0, UR13, RZ, P1, !PT ;  /* 0x0000000d00057c10 */ /* 0x002fc60008ffe4ff */
[----:B------:R2:W-:Y:S01]  /*3990*/  STG.E.U16 desc[UR8][R14.64+0x4], R115 ;  /* 0x000004730e007986 */ /* 0x0005e2000c101508 */
[----:B------:R-:W-:-:S03]  /*39a0*/  PRMT R0, R119, 0x7632, R0 ;  /* 0x0000763277007816 */ /* 0x000fc60000000000 */
[----:B------:R2:W-:Y:S04]  /*39b0*/  STG.E.U16 desc[UR8][R4.64], R119 ;  /* 0x0000007704007986 */ /* 0x0005e8000c101508 */
[----:B------:R2:W-:Y:S04]  /*39c0*/  STG.E.U16 desc[UR8][R4.64+0x2], R0 ;  /* 0x0000020004007986 */ /* 0x0005e8000c101508 */
[----:B------:R2:W-:Y:S04]  /*39d0*/  STG.E.U16 desc[UR8][R4.64+0x4], R123 ;  /* 0x0000047b04007986 */ /* 0x0005e8000c101508 */
[----:B------:R2:W-:Y:S01]  /*39e0*/  STG.E.U16 desc[UR8][R4.64+0x6], R3 ;  /* 0x0000060304007986 */ /* 0x0005e2000c101508 */
[----:B------:R-:W-:Y:S05]  /*39f0*/  @!P0 BRA `(.L_x_2377) ;  /* 0xffffffc800c48947 */ /* 0x000fea000383ffff */
.L_x_2365:
[C---:B--2---:R-:W-:Y:S02]  /*3a00*/  SHF.L.U32 R0, R59.reuse, 0x1, RZ ;  /* 0x000000013b007819 */ /* 0x044fe400000006ff */
[----:B0-----:R-:W-:Y:S02]  /*3a10*/  LOP3.LUT R2, R59, 0x3, RZ, 0xc0, !PT ;  /* 0x000000033b027812 */ /* 0x001fe400078ec0ff */
[----:B------:R-:W-:-:S03]  /*3a20*/  LOP3.LUT R3, R0, 0x7fffff8, RZ, 0xc0, !PT ;  /* 0x07fffff800037812 */ /* 0x000fc600078ec0ff */
[----:B------:R-:W-:Y:S01]  /*3a30*/  IMAD R2, R2, 0x140, RZ ;  /* 0x0000014002027824 */ /* 0x000fe200078e02ff */
[----:B------:R-:W-:-:S04]  /*3a40*/  IADD3 R3, R3, R58, RZ ;  /* 0x0000003a03037210 */ /* 0x000fc80007ffe0ff */
[----:B------:R-:W-:Y:S01]  /*3a50*/  IADD3 R0, R2, 0x140, RZ ;  /* 0x0000014002007810 */ /* 0x000fe20007ffe0ff */
[----:B------:R-:W-:-:S05]  /*3a60*/  IMAD R23, R3, 0x20, R2 ;  /* 0x0000002003177824 */ /* 0x000fca00078e0202 */
        /* <DEDUP_REMOVED lines=31> */
[----:B------:R-:W-:Y:S01]  /*3c60*/  LEA R8, R10, R11, 0x2 ;  /* 0x0000000b0a087211 */ /* 0x000fe200078e10ff */
[----:B------:R-:W-:Y:S01]  /*3c70*/  IMAD.WIDE.U32 R10, R5, -0x33333333, RZ ;  /* 0xcccccccd050a7825 */ /* 0x000fe200078e00ff */
[----:B------:R-:W-:Y:S02]  /*3c80*/  IADD3 R9, R9, R14, RZ ;  /* 0x0000000e09097210 */ /* 0x000fe40007ffe0ff */
[C---:B------:R-:W-:Y:S01]  /*3c90*/  SHF.L.U32 R10, R7.reuse, 0x7, RZ ;  /* 0x00000007070a7819 */ /* 0x040fe200000006ff */
[----:B------:R-:W-:Y:S01]  /*3ca0*/  IMAD.SHL.U32 R14, R7, 0x2, RZ ;  /* 0x00000002070e7824 */ /* 0x000fe200078e00ff */
[----:B------:R-:W-:-:S02]  /*3cb0*/  IADD3 RZ, P1, R11, R12, RZ ;  /* 0x0000000c0bff7210 */ /* 0x000fc40007f3e0ff */
[----:B------:R-:W-:Y:S02]  /*3cc0*/  LOP3.LUT R12, R10, 0x780, RZ, 0xc0, !PT ;  /* 0x000007800a0c7812 */ /* 0x000fe400078ec0ff */
[----:B------:R-:W-:Y:S02]  /*3cd0*/  LOP3.LUT R11, R14, 0x1e, RZ, 0xc0, !PT ;  /* 0x0000001e0e0b7812 */ /* 0x000fe400078ec0ff */
[----:B------:R-:W-:Y:S02]  /*3ce0*/  IADD3.X R17, RZ, RZ, RZ, P0, !PT ;  /* 0x000000ffff117210 */ /* 0x000fe400007fe4ff */
[----:B------:R-:W-:Y:S02]  /*3cf0*/  MOV R16, R13 ;  /* 0x0000000d00107202 */ /* 0x000fe40000000f00 */
[----:B------:R-:W-:Y:S02]  /*3d00*/  IADD3 R19, R12, UR6, RZ ;  /* 0x000000060c137c10 */ /* 0x000fe4000fffe0ff */
[----:B------:R-:W-:Y:S01]  /*3d10*/  LOP3.LUT R14, R2, R11, RZ, 0x3c, !PT ;  /* 0x0000000b020e7212 */ /* 0x000fe200078e3cff */
[----:B------:R-:W-:Y:S01]  /*3d20*/  IMAD.WIDE.U32.X R16, R4, -0x33333334, R16, P1 ;  /* 0xcccccccc04107825 */ /* 0x000fe200008e0410 */
[----:B------:R-:W-:-:S02]  /*3d30*/  ISETP.LT.U32.AND P0, PT, R20, 0x4, PT ;  /* 0x000000041400780c */ /* 0x000fc40003f01070 */
[----:B------:R-:W-:Y:S01]  /*3d40*/  LEA R13, R14, R19, 0x2 ;  /* 0x000000130e0d7211 */ /* 0x000fe200078e10ff */
[----:B------:R-:W-:Y:S01]  /*3d50*/  IMAD.WIDE.U32 R14, R9, -0x33333333, RZ ;  /* 0xcccccccd090e7825 */ /* 0x000fe200078e00ff */
[----:B------:R-:W-:Y:S02]  /*3d60*/  ISETP.LT.AND.EX P0, PT, R21, RZ, PT, P0 ;  /* 0x000000ff1500720c */ /* 0x000fe40003f01300 */
[----:B------:R-:W-:Y:S02]  /*3d70*/  IADD3 R10, R3, 0x28, RZ ;  /* 0x00000028030a7810 */ /* 0x000fe40007ffe0ff */
[----:B------:R-:W-:Y:S02]  /*3d80*/  SHF.R.U64 R24, R16, 0x3, R17 ;  /* 0x0000000310187819 */ /* 0x000fe40000001211 */
[----:B------:R-:W-:Y:S02]  /*3d90*/  LEA.HI R25, R15, 0x1, RZ, 0x1c ;  /* 0x000000010f197811 */ /* 0x000fe400078fe0ff */
[----:B------:R-:W-:-:S02]  /*3da0*/  SEL R15, R20, 0x4, P0 ;  /* 0x00000004140f7807 */ /* 0x000fc40000000000 */
[-C--:B------:R-:W-:Y:S02]  /*3db0*/  LOP3.LUT R12, R3, R11.reuse, RZ, 0x3c, !PT ;  /* 0x0000000b030c7212 */ /* 0x080fe400078e3cff */
[----:B------:R-:W-:Y:S02]  /*3dc0*/  LOP3.LUT R18, R10, R11, RZ, 0x3c, !PT ;  /* 0x0000000b0a127212 */ /* 0x000fe400078e3cff */
[----:B------:R-:W-:Y:S02]  /*3dd0*/  SEL R16, R21, RZ, P0 ;  /* 0x000000ff15107207 */ /* 0x000fe40000000000 */
[C---:B------:R-:W-:Y:S02]  /*3de0*/  IADD3 R20, P1, R6.reuse, 0x14, RZ ;  /* 0x0000001406147810 */ /* 0x040fe40007f3e0ff */
[C---:B------:R-:W-:Y:S02]  /*3df0*/  IADD3 R21, P0, R6.reuse, 0xa, RZ ;  /* 0x0000000a06157810 */ /* 0x040fe40007f1e0ff */
[----:B------:R-:W-:Y:S01]  /*3e00*/  IADD3 R39, P2, R6, 0x1e, RZ ;  /* 0x0000001e06277810 */ /* 0x000fe20007f5e0ff */
[----:B------:R-:W-:Y:S01]  /*3e10*/  IMAD.X R17, RZ, RZ, RZ, P1 ;  /* 0x000000ffff117224 */ /* 0x000fe200008e06ff */
[----:B------:R-:W-:-:S02]  /*3e20*/  IADD3 R24, R24, 0x1, RZ ;  /* 0x0000000118187810 */ /* 0x000fc40007ffe0ff */
[-C--:B------:R-:W-:Y:S02]  /*3e30*/  LEA R12, R12, R19.reuse, 0x2 ;  /* 0x000000130c0c7211 */ /* 0x080fe400078e10ff */
[----:B------:R-:W-:Y:S02]  /*3e40*/  LEA R14, R18, R19, 0x2 ;  /* 0x00000013120e7211 */ /* 0x000fe400078e10ff */
        /* <DEDUP_REMOVED lines=9> */
.L_x_2394:
[----:B------:R-:W-:Y:S01]  /*3ee0*/  ISETP.GT.U32.AND P0, PT, R15, R6, PT ;  /* 0x000000060f00720c */ /* 0x000fe20003f04070 */
[----:B------:R-:W-:Y:S01]  /*3ef0*/  BSSY B0, `(.L_x_2378) ;  /* 0x00000a5000007945 */ /* 0x000fe20003800000 */
[----:B01234-:R-:W-:Y:S02]  /*3f00*/  CS2R R30, SRZ ;  /* 0x00000000001e7805 */ /* 0x01ffe4000001ff00 */
[----:B------:R-:W-:-:S13]  /*3f10*/  ISETP.GT.AND.EX P0, PT, R16, RZ, PT, P0 ;  /* 0x000000ff1000720c */ /* 0x000fda0003f04300 */
[----:B------:R-:W-:Y:S05]  /*3f20*/  @!P0 BRA `(.L_x_2379) ;  /* 0x0000000800848947 */ /* 0x000fea0003800000 */
[----:B------:R-:W-:Y:S01]  /*3f30*/  ISETP.NE.U32.AND P1, PT, R24, RZ, PT ;  /* 0x000000ff1800720c */ /* 0x000fe20003f25070 */
[----:B------:R-:W-:Y:S01]  /*3f40*/  BSSY B1, `(.L_x_2380) ;  /* 0x0000022000017945 */ /* 0x000fe20003800000 */
[----:B------:R-:W-:Y:S01]  /*3f50*/  ISETP.GE.U32.AND P0, PT, R5, 0x1e, PT ;  /* 0x0000001e0500780c */ /* 0x000fe20003f06070 */
[----:B------:R-:W-:Y:S01]  /*3f60*/  HFMA2.MMA R67, -RZ, RZ, 0, 0 ;  /* 0x00000000ff437435 */ /* 0x000fe200000001ff */
[----:B------:R-:W-:Y:S02]  /*3f70*/  ISETP.NE.AND.EX P1, PT, RZ, RZ, PT, P1 ;  /* 0x000000ffff00720c */ /* 0x000fe40003f25310 */
[----:B------:R-:W-:Y:S02]  /*3f80*/  CS2R R30, SRZ ;  /* 0x00000000001e7805 */ /* 0x000fe4000001ff00 */
        /* <DEDUP_REMOVED lines=29> */
.L_x_2381:
[----:B------:R-:W-:Y:S05]  /*4160*/  BSYNC B1 ;  /* 0x0000000000017941 */ /* 0x000fea0003800000 */
.L_x_2380:
        /* <DEDUP_REMOVED lines=18> */
.L_x_2384:
        /* <DEDUP_REMOVED lines=55> */
.L_x_2383:
[----:B------:R-:W-:Y:S05]  /*4600*/  BSYNC B1 ;  /* 0x0000000000017941 */ /* 0x000fea0003800000 */
.L_x_2382:
        /* <DEDUP_REMOVED lines=35> */
.L_x_2386:
[----:B------:R-:W-:Y:S05]  /*4840*/  BSYNC B1 ;  /* 0x0000000000017941 */ /* 0x000fea0003800000 */
.L_x_2385:
        /* <DEDUP_REMOVED lines=15> */
.L_x_2379:
[----:B------:R-:W-:Y:S05]  /*4940*/  BSYNC B0 ;  /* 0x0000000000007941 */ /* 0x000fea0003800000 */
.L_x_2378:
        /* <DEDUP_REMOVED lines=24> */
[----:B------:R-:W-:Y:S01]  /*4ad0*/  MOV R26, 0xffff ;  /* 0x0000ffff001a7802 */ /* 0x000fe20000000f00 */
[----:B--2---:R-:W-:-:S03]  /*4ae0*/  FADD.FTZ R28, R28, R27 ;  /* 0x0000001b1c1c7221 */ /* 0x004fc60000010000 */
        /* <DEDUP_REMOVED lines=12> */
.L_x_2403:
[----:B------:R-:W1:Y:S01]  /*4bb0*/  LDC.64 R26, c[0x0][0x218] ;  /* 0x00008600ff1a7b82 */ /* 0x000e620000000a00 */
[----:B------:R-:W-:Y:S01]  /*4bc0*/  ISETP.NE.AND P1, PT, R40, RZ, PT ;  /* 0x000000ff2800720c */ /* 0x000fe20003f25270 */
[----:B---3--:R-:W-:Y:S01]  /*4bd0*/  FADD.FTZ R32, R32, R35 ;  /* 0x0000002320207221 */ /* 0x008fe20000010000 */
[----:B------:R-:W-:Y:S02]  /*4be0*/  IADD3 R31, R3, R23, RZ ;  /* 0x00000017031f7210 */ /* 0x000fe40007ffe0ff */
[----:B------:R-:W-:-:S03]  /*4bf0*/  ISETP.NE.AND P2, PT, R25, 0x1, PT ;  /* 0x000000011900780c */ /* 0x000fc60003f45270 */
[----:B------:R-:W2:Y:S06]  /*4c00*/  LDC.64 R28, c[0x0][0x220] ;  /* 0x00008800ff1c7b82 */ /* 0x000eac0000000a00 */
[----:B------:R-:W-:Y:S02]  /*4c10*/  @!P1 F2FP.F16.F32.PACK_AB R30, RZ, R34 ;  /* 0x00000022ff1e923e */ /* 0x000fe400000000ff */
[----:B------:R-:W-:Y:S01]  /*4c20*/  @!P1 F2FP.F16.F32.PACK_AB R32, RZ, R32 ;  /* 0x00000020ff20923e */ /* 0x000fe200000000ff */
        /* <DEDUP_REMOVED lines=17> */
[----:B------:R-:W-:Y:S02]  /*4d40*/  MOV R41, 0xffff ;  /* 0x0000ffff00297802 */ /* 0x000fe40000000f00 */
[----:B------:R-:W-:Y:S01]  /*4d50*/  MOV R43, 0xffff ;  /* 0x0000ffff002b7802 */ /* 0x000fe20000000f00 */
[----:B---3--:R-:W3:Y:S01]  /*4d60*/  SHFL.BFLY PT, R32, R31, 0x8, 0x101f ;  /* 0x0d101f001f207f89 */ /* 0x008ee200000e0000 */
[----:B------:R-:W-:Y:S01]  /*4d70*/  MOV R44, 0xffff ;  /* 0x0000ffff002c7802 */ /* 0x000fe20000000f00 */
[----:B--2---:R-:W-:Y:S01]  /*4d80*/  FADD.FTZ R33, R33, R30 ;  /* 0x0000001e21217221 */ /* 0x004fe20000010000 */
[----:B---3--:R-:W-:-:S04]  /*4d90*/  FADD.FTZ R32, R32, R31 ;  /* 0x0000001f20207221 */ /* 0x008fc80000010000 */
        /* <DEDUP_REMOVED lines=12> */
.L_x_2413:
[----:B----4-:R-:W-:Y:S01]  /*4e60*/  FADD.FTZ R31, R30, R31 ;  /* 0x0000001f1e1f7221 */ /* 0x010fe20000010000 */
[----:B------:R-:W-:Y:S02]  /*4e70*/  @!P1 F2FP.F16.F32.PACK_AB R30, RZ, R36 ;  /* 0x00000024ff1e923e */ /* 0x000fe400000000ff */
[----:B------:R-:W-:Y:S02]  /*4e80*/  ISETP.NE.AND P2, PT, R25, 0x2, PT ;  /* 0x000000021900780c */ /* 0x000fe40003f45270 */
[----:B------:R-:W-:Y:S02]  /*4e90*/  PRMT R32, R30, 0x7610, R32 ;  /* 0x000076101e207816 */ /* 0x000fe40000000020 */
[----:B------:R-:W-:Y:S02]  /*4ea0*/  @!P1 F2FP.F16.F32.PACK_AB R31, RZ, R31 ;  /* 0x0000001fff1f923e */ /* 0x000fe400000000ff */
        /* <DEDUP_REMOVED lines=9> */
[----:B------:R-:W-:Y:S02]  /*4f40*/  MOV R37, 0xffff ;  /* 0x0000ffff00257802 */ /* 0x000fe40000000f00 */
[----:B------:R-:W-:Y:S02]  /*4f50*/  MOV R36, 0xffff ;  /* 0x0000ffff00247802 */ /* 0x000fe40000000f00 */
[----:B------:R-:W-:Y:S01]  /*4f60*/  MOV R42, 0xffff ;  /* 0x0000ffff002a7802 */ /* 0x000fe20000000f00 */
[----:B---3--:R-:W3:Y:S01]  /*4f70*/  SHFL.BFLY PT, R33, R30, 0x8, 0x101f ;  /* 0x0d101f001e217f89 */ /* 0x008ee200000e0000 */
[----:B------:R-:W-:Y:S02]  /*4f80*/  MOV R41, 0xffff ;  /* 0x0000ffff00297802 */ /* 0x000fe40000000f00 */
[----:B------:R-:W-:Y:S01]  /*4f90*/  MOV R43, 0xffff ;  /* 0x0000ffff002b7802 */ /* 0x000fe20000000f00 */
[----:B----4-:R-:W4:Y:S01]  /*4fa0*/  SHFL.BFLY PT, R32, R31, 0x8, 0x101f ;  /* 0x0d101f001f207f89 */ /* 0x010f2200000e0000 */
[----:B------:R-:W-:-:S02]  /*4fb0*/  MOV R44, 0xffff ;  /* 0x0000ffff002c7802 */ /* 0x000fc40000000f00 */
[----:B------:R-:W-:Y:S01]  /*4fc0*/  MOV R46, 0xffff ;  /* 0x0000ffff002e7802 */ /* 0x000fe20000000f00 */
        /* <DEDUP_REMOVED lines=14> */
.L_x_2423:
[----:B0-----:R-:W-:Y:S01]  /*50b0*/  FADD.FTZ R31, R30, R31 ;  /* 0x0000001f1e1f7221 */ /* 0x001fe20000010000 */
[----:B------:R-:W-:-:S04]  /*50c0*/  @!P1 F2FP.F16.F32.PACK_AB R30, RZ, R36 ;  /* 0x00000024ff1e923e */ /* 0x000fc800000000ff */
[----:B------:R-:W-:Y:S02]  /*50d0*/  PRMT R32, R30, 0x7610, R32 ;  /* 0x000076101e207816 */ /* 0x000fe40000000020 */
[----:B------:R-:W-:Y:S02]  /*50e0*/  @!P1 F2FP.F16.F32.PACK_AB R31, RZ, R31 ;  /* 0x0000001fff1f923e */ /* 0x000fe400000000ff */
[----:B------:R-:W-:Y:S01]  /*50f0*/  MOV R30, R19 ;  /* 0x00000013001e7202 */ /* 0x000fe20000000f00 */
[----:B------:R3:W-:Y:S04]  /*5100*/  @!P1 STG.E.U16 desc[UR8][R26.64+0x50], R32 ;  /* 0x000050201a009986 */ /* 0x0007e8000c101508 */
[----:B------:R3:W-:Y:S02]  /*5110*/  @!P1 STG.E.U16 desc[UR8][R28.64+0x50], R31 ;  /* 0x0000501f1c009986 */ /* 0x0007e4000c101508 */
.L_x_2389:
[----:B------:R-:W-:Y:S05]  /*5120*/  BSYNC B0 ;  /* 0x0000000000007941 */ /* 0x000fea0003800000 */
.L_x_2388:
        /* <DEDUP_REMOVED lines=11> */
[----:B-1----:R-:W-:Y:S01]  /*51e0*/  @!P0 IADD3 R28, R30, 0x28, RZ ;  /* 0x000000281e1c8810 */ /* 0x002fe20007ffe0ff */
[----:B------:R-:W-:Y:S01]  /*51f0*/  HFMA2.MMA R35, -RZ, RZ, 0, 0 ;  /* 0x00000000ff237435 */ /* 0x000fe200000001ff */
[----:B------:R-:W-:Y:S01]  /*5200*/  @!P0 LEA R29, R40, UR6, 0x7 ;  /* 0x00000006281d8c11 */ /* 0x000fe2000f8e38ff */
[----:B------:R-:W-:Y:S01]  /*5210*/  IMAD.MOV.U32 R36, RZ, RZ, RZ ;  /* 0x000000ffff247224 */ /* 0x000fe200078e00ff */
[----:B------:R-:W-:Y:S01]  /*5220*/  @!P0 LOP3.LUT R28, R28, R11, RZ, 0x3c, !PT ;  /* 0x0000000b1c1c8212 */ /* 0x000fe200078e3cff */
[----:B------:R-:W-:Y:S01]  /*5230*/  HFMA2.MMA R43, -RZ, RZ, 0, 0 ;  /* 0x00000000ff2b7435 */ /* 0x000fe200000001ff */
[----:B------:R-:W-:Y:S02]  /*5240*/  @!P0 IADD3 R32, R30, 0x14, RZ ;  /* 0x000000141e208810 */ /* 0x000fe40007ffe0ff */
[----:B------:R-:W-:Y:S02]  /*5250*/  @!P0 LEA R28, R28, R29, 0x2 ;  /* 0x0000001d1c1c8211 */ /* 0x000fe400078e10ff */
[----:B------:R-:W-:-:S02]  /*5260*/  @!P0 LEA R31, R40, UR6, 0x7 ;  /* 0x00000006281f8c11 */ /* 0x000fc4000f8e38ff */
[----:B------:R-:W-:Y:S01]  /*5270*/  @!P0 LOP3.LUT R32, R32, R11, RZ, 0x3c, !PT ;  /* 0x0000000b20208212 */ /* 0x000fe200078e3cff */
[----:B------:R-:W1:Y:S01]  /*5280*/  @!P0 LDS R29, [R28] ;  /* 0x000000001c1d8984 */ /* 0x000e620000000800 */
[----:B------:R-:W-:Y:S02]  /*5290*/  @!P0 IADD3 R48, R30, 0x3c, RZ ;  /* 0x0000003c1e308810 */ /* 0x000fe40007ffe0ff */
[----:B------:R-:W-:Y:S01]  /*52a0*/  @!P0 LEA R32, R32, R31, 0x2 ;  /* 0x0000001f20208211 */ /* 0x000fe200078e10ff */
[----:B------:R-:W4:Y:S01]  /*52b0*/  @!P0 LDS R44, [R28+0x500] ;  /* 0x000500001c2c8984 */ /* 0x000f220000000800 */
[----:B------:R-:W-:Y:S02]  /*52c0*/  @!P0 LEA R45, R40, UR6, 0x7 ;  /* 0x00000006282d8c11 */ /* 0x000fe4000f8e38ff */
[----:B------:R-:W-:Y:S01]  /*52d0*/  @!P0 LOP3.LUT R48, R48, R11, RZ, 0x3c, !PT ;  /* 0x0000000b30308212 */ /* 0x000fe200078e3cff */
[----:B------:R-:W5:Y:S01]  /*52e0*/  @!P0 LDS R34, [R32+0x500] ;  /* 0x0005000020228984 */ /* 0x000f620000000800 */
[----:B------:R-:W-:-:S02]  /*52f0*/  MOV R31, 0xffff ;  /* 0x0000ffff001f7802 */ /* 0x000fc40000000f00 */
[----:B------:R-:W-:Y:S01]  /*5300*/  @!P0 LEA R48, R48, R45, 0x2 ;  /* 0x0000002d30308211 */ /* 0x000fe200078e10ff */
[----:B------:R0:W5:Y:S01]  /*5310*/  @!P0 LDS R33, [R32] ;  /* 0x0000000020218984 */ /* 0x0001620000000800 */
[----:B------:R-:W-:Y:S01]  /*5320*/  MOV R41, RZ ;  /* 0x000000ff00297202 */ /* 0x000fe20000000f00 */
[----:B------:R-:W-:Y:S01]  /*5330*/  HFMA2.MMA R45, -RZ, RZ, 0, 0 ;  /* 0x00000000ff2d7435 */ /* 0x000fe200000001ff */
[----:B------:R-:W-:Y:S01]  /*5340*/  MOV R54, 0xffff ;  /* 0x0000ffff00367802 */ /* 0x000fe20000000f00 */
[----:B------:R-:W-:Y:S01]  /*5350*/  @!P0 LDS R49, [R48] ;  /* 0x0000000030318984 */ /* 0x000fe20000000800 */
[----:B------:R-:W-:Y:S02]  /*5360*/  MOV R52, 0xffff ;  /* 0x0000ffff00347802 */ /* 0x000fe40000000f00 */
[----:B------:R-:W-:Y:S01]  /*5370*/  MOV R51, 0xffff ;  /* 0x0000ffff00337802 */ /* 0x000fe20000000f00 */
[----:B------:R-:W-:Y:S01]  /*5380*/  @!P0 LDS R50, [R48+0x500] ;  /* 0x0005000030328984 */ /* 0x000fe20000000800 */
[----:B0-----:R-:W-:-:S02]  /*5390*/  MOV R32, 0xffff ;  /* 0x0000ffff00207802 */ /* 0x001fc40000000f00 */
[----:B------:R-:W-:Y:S01]  /*53a0*/  MOV R47, RZ ;  /* 0x000000ff002f7202 */ /* 0x000fe20000000f00 */
[----:B---3--:R-:W0:Y:S01]  /*53b0*/  SHFL.BFLY PT, R28, R27, 0x8, 0x101f ;  /* 0x0d101f001b1c7f89 */ /* 0x008e2200000e0000 */
[----:B-1----:R-:W-:-:S03]  /*53c0*/  @!P0 MOV R41, R29 ;  /* 0x0000001d00298202 */ /* 0x002fc60000000f00 */
[----:B--2---:R-:W1:Y:S01]  /*53d0*/  SHFL.BFLY PT, R29, R26, 0x8, 0x101f ;  /* 0x0d101f001a1d7f89 */ /* 0x004e6200000e0000 */
[----:B----4-:R-:W-:-:S03]  /*53e0*/  @!P0 MOV R43, R44 ;  /* 0x0000002c002b8202 */ /* 0x010fc60000000f00 */
[----:B------:R-:W2:Y:S01]  /*53f0*/  SHFL.BFLY PT, R44, R41, 0x8, 0x101f ;  /* 0x0d101f00292c7f89 */ /* 0x000ea200000e0000 */
[----:B-----5:R-:W-:Y:S02]  /*5400*/  @!P0 MOV R36, R34 ;  /* 0x0000002200248202 */ /* 0x020fe40000000f00 */
[----:B------:R-:W-:Y:S01]  /*5410*/  MOV R34, 0xffff ;  /* 0x0000ffff00227802 */ /* 0x000fe20000000f00 */
[----:B------:R-:W3:Y:S01]  /*5420*/  SHFL.BFLY PT, R46, R43, 0x8, 0x101f ;  /* 0x0d101f002b2e7f89 */ /* 0x000ee200000e0000 */
[----:B------:R-:W-:Y:S01]  /*5430*/  @!P0 MOV R35, R33 ;  /* 0x0000002100238202 */ /* 0x000fe20000000f00 */
[----:B------:R-:W-:Y:S02]  /*5440*/  IMAD.MOV.U32 R33, RZ, RZ, 0xffff ;  /* 0x0000ffffff217424 */ /* 0x000fe400078e00ff */
[----:B0-----:R-:W-:Y:S01]  /*5450*/  FADD.FTZ R28, R28, R27 ;  /* 0x0000001b1c1c7221 */ /* 0x001fe20000010000 */
[----:B------:R-:W-:Y:S01]  /*5460*/  @!P0 MOV R45, R49 ;  /* 0x00000031002d8202 */ /* 0x000fe20000000f00 */
[----:B------:R-:W0:Y:S01]  /*5470*/  SHFL.BFLY PT, R42, R35, 0x8, 0x101f ;  /* 0x0d101f00232a7f89 */ /* 0x000e2200000e0000 */
[----:B------:R-:W-:-:S02]  /*5480*/  MOV R49, 0xffff ;  /* 0x0000ffff00317802 */ /* 0x000fc40000000f00 */
        /* <DEDUP_REMOVED lines=8> */
[----:B---3--:R-:W-:-:S03]  /*5510*/  FADD.FTZ R46, R46, R43 ;  /* 0x0000002b2e2e7221 */ /* 0x008fc60000010000 */
[----:B------:R-:W3:Y:S01]  /*5520*/  SHFL.BFLY PT, R41, R44, 0x4, 0x101f ;  /* 0x0c901f002c297f89 */ /* 0x000ee200000e0000 */
[----:B0-----:R-:W-:-:S03]  /*5530*/  FADD.FTZ R42, R42, R35 ;  /* 0x000000232a2a7221 */ /* 0x001fc60000010000 */
[----:B------:R-:W0:Y:S01]  /*5540*/  SHFL.BFLY PT, R43, R46, 0x4, 0x101f ;  /* 0x0c901f002e2b7f89 */ /* 0x000e2200000e0000 */
[----:B----4-:R-:W-:-:S03]  /*5550*/  FADD.FTZ R37, R37, R36 ;  /* 0x0000002425257221 */ /* 0x010fc60000010000 */
[----:B------:R-:W4:Y:S01]  /*5560*/  SHFL.BFLY PT, R35, R42, 0x4, 0x101f ;  /* 0x0c901f002a237f89 */ /* 0x000f2200000e0000 */
[----:B-----5:R-:W-:-:S03]  /*5570*/  FADD.FTZ R27, R28, R27 ;  /* 0x0000001b1c1b7221 */ /* 0x020fc60000010000 */
[----:B------:R-:W5:Y:S01]  /*5580*/  SHFL.BFLY PT, R36, R37, 0x4, 0x101f ;  /* 0x0c901f0025247f89 */ /* 0x000f6200000e0000 */
[----:B------:R-:W-:Y:S02]  /*5590*/  IMAD.MOV.U32 R28, RZ, RZ, 0xffff ;  /* 0x0000ffffff1c7424 */ /* 0x000fe400078e00ff */
[----:B-1----:R-:W-:Y:S01]  /*55a0*/  FADD.FTZ R48, R48, R45 ;  /* 0x0000002d30307221 */ /* 0x002fe20000010000 */
[----:B------:R-:W1:Y:S01]  /*55b0*/  SHFL.BFLY PT, R50, R47, 0x8, 0x101f ;  /* 0x0d101f002f327f89 */ /* 0x000e6200000e0000 */
[----:B------:R-:W-:Y:S01]  /*55c0*/  MOV R45, 0xffff ;  /* 0x0000ffff002d7802 */ /* 0x000fe20000000f00 */
[----:B--2---:R-:W-:Y:S01]  /*55d0*/  FADD.FTZ R26, R29, R26 ;  /* 0x0000001a1d1a7221 */ /* 0x004fe20000010000 */
[----:B------:R-:W-:Y:S01]  /*55e0*/  MOV R29, 0xffff ;  /* 0x0000ffff001d7802 */ /* 0x000fe20000000f00 */
[----:B------:R-:W2:Y:S01]  /*55f0*/  SHFL.BFLY PT, R28, R27, 0x2, 0x101f ;  /* 0x0c501f001b1c7f89 */ /* 0x000ea200000e0000 */
[----:B---3--:R-:W-:-:S03]  /*5600*/  FADD.FTZ R41, R44, R41 ;  /* 0x000000292c297221 */ /* 0x008fc60000010000 */
[----:B------:R-:W3:Y:S01]  /*5610*/  SHFL.BFLY PT, R45, R48, 0x4, 0x101f ;  /* 0x0c901f00302d7f89 */ /* 0x000ee200000e0000 */
[----:B0-----:R-:W-:-:S03]  /*5620*/  FADD.FTZ R43, R46, R43 ;  /* 0x0000002b2e2b7221 */ /* 0x001fc60000010000 */
[----:B------:R-:W0:Y:S01]  /*5630*/  SHFL.BFLY PT, R29, R26, 0x2, 0x101f ;  /* 0x0c501f001a1d7f89 */ /* 0x000e2200000e0000 */
[----:B------:R-:W-:Y:S01]  /*5640*/  MOV R46, 0xffff ;  /* 0x0000ffff002e7802 */ /* 0x000fe20000000f00 */
[----:B----4-:R-:W-:Y:S02]  /*5650*/  FADD.FTZ R35, R42, R35 ;  /* 0x000000232a237221 */ /* 0x010fe40000010000 */
[----:B------:R-:W4:Y:S01]  /*5660*/  SHFL.BFLY PT, R44, R41, 0x2, 0x101f ;  /* 0x0c501f00292c7f89 */ /* 0x000f2200000e0000 */
[----:B-----5:R-:W-:-:S03]  /*5670*/  FADD.FTZ R36, R37, R36 ;  /* 0x0000002425247221 */ /* 0x020fc60000010000 */
[----:B------:R-:W5:Y:S01]  /*5680*/  SHFL.BFLY PT, R42, R35, 0x2, 0x101f ;  /* 0x0c501f00232a7f89 */ /* 0x000f6200000e0000 */
[----:B-1----:R-:W-:-:S03]  /*5690*/  FADD.FTZ R50, R50, R47 ;  /* 0x0000002f32327221 */ /* 0x002fc60000010000 */
[----:B------:R-:W1:Y:S01]  /*56a0*/  SHFL.BFLY PT, R37, R36, 0x2, 0x101f ;  /* 0x0c501f0024257f89 */ /* 0x000e6200000e0000 */
[----:B------:R-:W-:-:S03]  /*56b0*/  MOV R47, 0xffff ;  /* 0x0000ffff002f7802 */ /* 0x000fc60000000f00 */
[----:B------:R-:W1:Y:S01]  /*56c0*/  SHFL.BFLY PT, R46, R43, 0x2, 0x101f ;  /* 0x0c501f002b2e7f89 */ /* 0x000e6200000e0000 */
[----:B--2---:R-:W-:-:S03]  /*56d0*/  FADD.FTZ R32, R27, R28 ;  /* 0x0000001c1b207221 */ /* 0x004fc60000010000 */
[----:B------:R-:W2:Y:S01]  /*56e0*/  SHFL.BFLY PT, R47, R50, 0x4, 0x101f ;  /* 0x0c901f00322f7f89 */ /* 0x000ea200000e0000 */
[----:B---3--:R-:W-:Y:S01]  /*56f0*/  FADD.FTZ R45, R48, R45 ;  /* 0x0000002d302d7221 */ /* 0x008fe20000010000 */
[----:B------:R-:W-:Y:S01]  /*5700*/  MOV R48, 0xffff ;  /* 0x0000ffff00307802 */ /* 0x000fe20000000f00 */
[----:B0-----:R-:W-:Y:S01]  /*5710*/  FADD.FTZ R31, R26, R29 ;  /* 0x0000001d1a1f7221 */ /* 0x001fe20000010000 */
[----:B------:R-:W0:Y:S01]  /*5720*/  SHFL.BFLY PT, R33, R32, 0x1, 0x101f ;  /* 0x0c301f0020217f89 */ /* 0x000e2200000e0000 */
[----:B------:R-:W3:Y:S01]  /*5730*/  LDC.64 R26, c[0x0][0x218] ;  /* 0x00008600ff1a7b82 */ /* 0x000ee20000000a00 */
[----:B----4-:R-:W-:Y:S02]  /*5740*/  FADD.FTZ R44, R41, R44 ;  /* 0x0000002c292c7221 */ /* 0x010fe40000010000 */
[----:B------:R-:W4:Y:S01]  /*5750*/  SHFL.BFLY PT, R34, R31, 0x1, 0x101f ;  /* 0x0c301f001f227f89 */ /* 0x000f2200000e0000 */
[----:B------:R-:W-:Y:S01]  /*5760*/  MOV R41, 0xffff ;  /* 0x0000ffff00297802 */ /* 0x000fe20000000f00 */
[----:B-----5:R-:W-:Y:S01]  /*5770*/  FADD.FTZ R42, R35, R42 ;  /* 0x0000002a232a7221 */ /* 0x020fe20000010000 */
[----:B------:R-:W-:-:S02]  /*5780*/  MOV R35, 0xffff ;  /* 0x0000ffff00237802 */ /* 0x000fc40000000f00 */
[----:B------:R-:W5:Y:S01]  /*5790*/  LDC.64 R28, c[0x0][0x220] ;  /* 0x00008800ff1c7b82 */ /* 0x000f620000000a00 */
[----:B------:R-:W3:Y:S01]  /*57a0*/  SHFL.BFLY PT, R48, R45, 0x2, 0x101f ;  /* 0x0c501f002d307f89 */ /* 0x000ee200000e0000 */
[----:B-1----:R-:W-:Y:S01]  /*57b0*/  FADD.FTZ R37, R36, R37 ;  /* 0x0000002524257221 */ /* 0x002fe20000010000 */
[----:B------:R-:W-:Y:S02]  /*57c0*/  MOV R36, 0xffff ;  /* 0x0000ffff00247802 */ /* 0x000fe40000000f00 */
[----:B------:R-:W1:Y:S01]  /*57d0*/  SHFL.BFLY PT, R35, R42, 0x1, 0x101f ;  /* 0x0c301f002a237f89 */ /* 0x000e6200000e0000 */
[----:B------:R-:W-:Y:S01]  /*57e0*/  FADD.FTZ R43, R43, R46 ;  /* 0x0000002e2b2b7221 */ /* 0x000fe20000010000 */
[----:B------:R-:W-:Y:S02]  /*57f0*/  MOV R46, 0xffff ;  /* 0x0000ffff002e7802 */ /* 0x000fe40000000f00 */
[----:B------:R-:W5:Y:S01]  /*5800*/  SHFL.BFLY PT, R36, R37, 0x1, 0x101f ;  /* 0x0c301f0025247f89 */ /* 0x000f6200000e0000 */
[----:B--2---:R-:W-:Y:S01]  /*5810*/  FADD.FTZ R47, R50, R47 ;  /* 0x0000002f322f7221 */ /* 0x004fe20000010000 */
[----:B------:R-:W-:-:S02]  /*5820*/  MOV R50, 0xffff ;  /* 0x0000ffff00327802 */ /* 0x000fc40000000f00 */
[----:B------:R-:W2:Y:S01]  /*5830*/  SHFL.BFLY PT, R41, R44, 0x1, 0x101f ;  /* 0x0c301f002c297f89 */ /* 0x000ea200000e0000 */
[----:B0-----:R-:W-:-:S03]  /*5840*/  FADD.FTZ R32, R32, R33 ;  /* 0x0000002120207221 */ /* 0x001fc60000010000 */
[----:B------:R-:W0:Y:S01]  /*5850*/  SHFL.BFLY PT, R46, R43, 0x1, 0x101f ;  /* 0x0c301f002b2e7f89 */ /* 0x000e2200000e0000 */
[----:B----4-:R-:W-:Y:S01]  /*5860*/  FADD.FTZ R34, R31, R34 ;  /* 0x000000221f227221 */ /* 0x010fe20000010000 */
[----:B------:R-:W-:Y:S02]  /*5870*/  IMAD.IADD R31, R30, 0x1, R23 ;  /* 0x000000011e1f7824 */ /* 0x000fe400078e0217 */
[----:B------:R-:W4:Y:S01]  /*5880*/  SHFL.BFLY PT, R50, R47, 0x2, 0x101f ;  /* 0x0c501f002f327f89 */ /* 0x000f2200000e0000 */
[----:B------:R-:W-:Y:S02]  /*5890*/  @!P0 F2FP.F16.F32.PACK_AB R32, RZ, R32 ;  /* 0x00000020ff20823e */ /* 0x000fe400000000ff */
[----:B------:R-:W-:Y:S01]  /*58a0*/  @!P0 F2FP.F16.F32.PACK_AB R30, RZ, R34 ;  /* 0x00000022ff1e823e */ /* 0x000fe200000000ff */
[----:B---3--:R-:W-:Y:S01]  /*58b0*/  IMAD.WIDE R26, R31, 0x2, R26 ;  /* 0x000000021f1a7825 */ /* 0x008fe200078e021a */
[----:B------:R-:W-:-:S03]  /*58c0*/  PRMT R51, R32, 0x7610, R51 ;  /* 0x0000761020337816 */ /* 0x000fc60000000033 */
[----:B------:R-:W-:Y:S01]  /*58d0*/  FADD.FTZ R45, R45, R48 ;  /* 0x000000302d2d7221 */ /* 0x000fe20000010000 */
[----:B------:R-:W-:Y:S01]  /*58e0*/  PRMT R49, R30, 0x7610, R49 ;  /* 0x000076101e317816 */ /* 0x000fe20000000031 */
[----:B-1----:R-:W-:Y:S01]  /*58f0*/  FADD.FTZ R30, R42, R35 ;  /* 0x000000232a1e7221 */ /* 0x002fe20000010000 */
[----:B-----5:R-:W-:Y:S01]  /*5900*/  IMAD.WIDE R28, R31, 0x2, R28 ;  /* 0x000000021f1c7825 */ /* 0x020fe200078e021c */
[----:B------:R-:W-:-:S03]  /*5910*/  MOV R34, 0xffff ;  /* 0x0000ffff00227802 */ /* 0x000fc60000000f00 */
[----:B------:R-:W-:Y:S01]  /*5920*/  FADD.FTZ R31, R37, R36 ;  /* 0x00000024251f7221 */ /* 0x000fe20000010000 */
[----:B------:R-:W-:Y:S01]  /*5930*/  @!P0 F2FP.F16.F32.PACK_AB R30, RZ, R30 ;  /* 0x0000001eff1e823e */ /* 0x000fe200000000ff */
[----:B------:R-:W-:Y:S01]  /*5940*/  @!P0 STG.E.U16 desc[UR8][R26.64], R49 ;  /* 0x000000311a008986 */ /* 0x000fe2000c101508 */
[----:B--2---:R-:W-:Y:S02]  /*5950*/  FADD.FTZ R32, R44, R41 ;  /* 0x000000292c207221 */ /* 0x004fe40000010000 */
[----:B------:R-:W-:Y:S01]  /*5960*/  PRMT R35, R30, 0x7610, R35 ;  /* 0x000076101e237816 */ /* 0x000fe20000000023 */
[----:B------:R-:W-:Y:S01]  /*5970*/  @!P0 STG.E.U16 desc[UR8][R28.64], R51 ;  /* 0x000000331c008986 */ /* 0x000fe2000c101508 */
[----:B------:R-:W-:Y:S01]  /*5980*/  @!P0 F2FP.F16.F32.PACK_AB R31, RZ, R31 ;  /* 0x0000001fff1f823e */ /* 0x000fe200000000ff */
[----:B0-----:R-:W-:Y:S01]  /*5990*/  FADD.FTZ R33, R43, R46 ;  /* 0x0000002e2b217221 */ /* 0x001fe20000010000 */
[----:B------:R-:W-:Y:S01]  /*59a0*/  @!P0 F2FP.F16.F32.PACK_AB R32, RZ, R32 ;  /* 0x00000020ff20823e */ /* 0x000fe200000000ff */
[----:B------:R-:W0:Y:S01]  /*59b0*/  SHFL.BFLY PT, R34, R45, 0x1, 0x101f ;  /* 0x0c301f002d227f89 */ /* 0x000e2200000e0000 */
[----:B------:R-:W-:Y:S01]  /*59c0*/  MOV R30, 0xffff ;  /* 0x0000ffff001e7802 */ /* 0x000fe20000000f00 */
[----:B----4-:R-:W-:Y:S01]  /*59d0*/  FADD.FTZ R47, R47, R50 ;  /* 0x000000322f2f7221 */ /* 0x010fe20000010000 */
[----:B------:R-:W-:Y:S01]  /*59e0*/  @!P0 F2FP.F16.F32.PACK_AB R33, RZ, R33 ;  /* 0x00000021ff21823e */ /* 0x000fe200000000ff */
[----:B------:R1:W-:Y:S04]  /*59f0*/  @!P0 STG.E.U16 desc[UR8][R26.64+0x28], R35 ;  /* 0x000028231a008986 */ /* 0x0003e8000c101508 */
[----:B------:R1:W-:Y:S04]  /*5a00*/  @!P0 STG.E.U16 desc[UR8][R28.64+0x28], R31 ;  /* 0x0000281f1c008986 */ /* 0x0003e8000c101508 */
[----:B------:R1:W-:Y:S04]  /*5a10*/  @!P0 STG.E.U16 desc[UR8][R26.64+0x50], R32 ;  /* 0x000050201a008986 */ /* 0x0003e8000c101508 */
[----:B------:R1:W2:Y:S04]  /*5a20*/  SHFL.BFLY PT, R30, R47, 0x1, 0x101f ;  /* 0x0c301f002f1e7f89 */ /* 0x0002a800000e0000 */
[----:B------:R1:W-:Y:S01]  /*5a30*/  @!P0 STG.E.U16 desc[UR8][R28.64+0x50], R33 ;  /* 0x000050211c008986 */ /* 0x0003e2000c101508 */
[----:B0-----:R-:W-:-:S07]  /*5a40*/  FADD.FTZ R34, R45, R34 ;  /* 0x000000222d227221 */ /* 0x001fce0000010000 */
.L_x_2457:
[----:B-12---:R-:W-:Y:S01]  /*5a50*/  FADD.FTZ R31, R47, R30 ;  /* 0x0000001e2f1f7221 */ /* 0x006fe20000010000 */
[----:B------:R-:W-:-:S04]  /*5a60*/  @!P0 F2FP.F16.F32.PACK_AB R30, RZ, R34 ;  /* 0x00000022ff1e823e */ /* 0x000fc800000000ff */
[----:B------:R-:W-:Y:S01]  /*5a70*/  @!P0 F2FP.F16.F32.PACK_AB R31, RZ, R31 ;  /* 0x0000001fff1f823e */ /* 0x000fe200000000ff */
[----:B------:R4:W-:Y:S04]  /*5a80*/  @!P0 STG.E.U16 desc[UR8][R26.64+0x78], R30 ;  /* 0x0000781e1a008986 */ /* 0x0009e8000c101508 */
[----:B------:R4:W-:Y:S02]  /*5a90*/  @!P0 STG.E.U16 desc[UR8][R28.64+0x78], R31 ;  /* 0x0000781f1c008986 */ /* 0x0009e4000c101508 */
.L_x_2387:
[----:B------:R-:W-:Y:S05]  /*5aa0*/  WARPSYNC.ALL ;  /* 0x0000000000007948 */ /* 0x000fea0003800000 */
[----:B------:R-:W-:Y:S01]  /*5ab0*/  IADD3 R23, R23, 0x400, RZ ;  /* 0x0000040017177810 */ /* 0x000fe20007ffe0ff */
[----:B------:R-:W-:Y:S03]  /*5ac0*/  BAR.SYNC.DEFER_BLOCKING 0x0 ;  /* 0x0000000000007b1d */ /* 0x000fe60000010000 */
[----:B------:R-:W-:-:S13]  /*5ad0*/  ISETP.GE.AND P0, PT, R23, R0, PT ;  /* 0x000000001700720c */ /* 0x000fda0003f06270 */
[----:B------:R-:W-:Y:S05]  /*5ae0*/  @!P0 BRA `(.L_x_2394) ;  /* 0xffffffe000fc8947 */ /* 0x000fea000383ffff */
[----:B------:R-:W-:Y:S05]  /*5af0*/  EXIT ;  /* 0x000000000000794d */ /* 0x000fea0003800000 */
.L_x_2390:
[----:B------:R-:W-:Y:S01]  /*5b00*/  HFMA2.MMA R53, -RZ, RZ, 0, 4.76837158203125e-07 ;  /* 0x00000008ff357435 */ /* 0x000fe200000001ff */
[----:B-1----:R-:W-:Y:S02]  /*5b10*/  MOV R54, R26 ;  /* 0x0000001a00367202 */ /* 0x002fe40000000f00 */
[----:B------:R-:W-:Y:S02]  /*5b20*/  MOV R56, 0x101f ;  /* 0x0000101f00387802 */ /* 0x000fe40000000f00 */
[----:B------:R-:W-:-:S07]  /*5b30*/  MOV R51, 0xffff ;  /* 0x0000ffff00337802 */ /* 0x000fce0000000f00 */
[----:B0-2---:R-:W-:Y:S05]  /*5b40*/  WARPSYNC.COLLECTIVE R51, `(.L_x_2395) ;  /* 0x0000000033087348 */ /* 0x005fea0003c00000 */
[----:B------:R1:W3:Y:S02]  /*5b50*/  SHFL.BFLY P2, R52, R54, R53, R56 ;  /* 0x0c00003536347389 */ /* 0x0002e40000040038 */
[----:B0123--:R-:W-:Y:S01]  /*5b60*/  ENDCOLLECTIVE ;  /* 0x000000000000791b */ /* 0x00ffe20003800000 */
.L_x_2395:
[----:B------:R-:W-:Y:S02]  /*5b70*/  MOV R54, R27 ;  /* 0x0000001b00367202 */ /* 0x000fe40000000f00 */
[----:B------:R-:W-:-:S07]  /*5b80*/  MOV R29, R52 ;  /* 0x00000034001d7202 */ /* 0x000fce0000000f00 */
[----:B------:R-:W-:Y:S05]  /*5b90*/  WARPSYNC.COLLECTIVE R51, `(.L_x_2396) ;  /* 0x0000000033087348 */ /* 0x000fea0003c00000 */
[----:B------:R0:W1:Y:S02]  /*5ba0*/  SHFL.BFLY P2, R52, R54, R53, R56 ;  /* 0x0c00003536347389 */ /* 0x0000640000040038 */
[----:B01----:R-:W-:Y:S01]  /*5bb0*/  ENDCOLLECTIVE ;  /* 0x000000000000791b */ /* 0x003fe20003800000 */
.L_x_2396:
[----:B------:R-:W-:Y:S01]  /*5bc0*/  FADD.FTZ R29, R29, R26 ;  /* 0x0000001a1d1d7221 */ /* 0x000fe20000010000 */
[----:B------:R-:W-:-:S04]  /*5bd0*/  HFMA2.MMA R53, -RZ, RZ, 0, 2.384185791015625e-07 ;  /* 0x00000004ff357435 */ /* 0x000fc800000001ff */
[----:B------:R-:W-:Y:S01]  /*5be0*/  MOV R54, R29 ;  /* 0x0000001d00367202 */ /* 0x000fe20000000f00 */
[----:B------:R-:W-:-:S07]  /*5bf0*/  IMAD.MOV.U32 R28, RZ, RZ, R52 ;  /* 0x000000ffff1c7224 */ /* 0x000fce00078e0034 */
[----:B------:R-:W-:Y:S05]  /*5c00*/  WARPSYNC.COLLECTIVE R51, `(.L_x_2397) ;  /* 0x0000000033087348 */ /* 0x000fea0003c00000 */
[----:B------:R0:W1:Y:S02]  /*5c10*/  SHFL.BFLY P2, R52, R54, R53, R56 ;  /* 0x0c00003536347389 */ /* 0x0000640000040038 */
[----:B01----:R-:W-:Y:S01]  /*5c20*/  ENDCOLLECTIVE ;  /* 0x000000000000791b */ /* 0x003fe20003800000 */
.L_x_2397:
[----:B------:R-:W-:-:S05]  /*5c30*/  FADD.FTZ R28, R28, R27 ;  /* 0x0000001b1c1c7221 */ /* 0x000fca0000010000 */
[----:B------:R-:W-:Y:S02]  /*5c40*/  MOV R54, R28 ;  /* 0x0000001c00367202 */ /* 0x000fe40000000f00 */
[----:B------:R-:W-:-:S07]  /*5c50*/  MOV R30, R52 ;  /* 0x00000034001e7202 */ /* 0x000fce0000000f00 */
[----:B------:R-:W-:Y:S05]  /*5c60*/  WARPSYNC.COLLECTIVE R51, `(.L_x_2398) ;  /* 0x0000000033087348 */ /* 0x000fea0003c00000 */
[----:B------:R0:W1:Y:S02]  /*5c70*/  SHFL.BFLY P2, R52, R54, R53, R56 ;  /* 0x0c00003536347389 */ /* 0x0000640000040038 */
[----:B01----:R-:W-:Y:S01]  /*5c80*/  ENDCOLLECTIVE ;  /* 0x000000000000791b */ /* 0x003fe20003800000 */
.L_x_2398:
[----:B------:R-:W-:Y:S01]  /*5c90*/  FADD.FTZ R30, R29, R30 ;  /* 0x0000001e1d1e7221 */ /* 0x000fe20000010000 */
[----:B------:R-:W-:-:S04]  /*5ca0*/  HFMA2.MMA R53, -RZ, RZ, 0, 1.1920928955078125e-07 ;  /* 0x00000002ff357435 */ /* 0x000fc800000001ff */
[----:B------:R-:W-:Y:S02]  /*5cb0*/  MOV R54, R30 ;  /* 0x0000001e00367202 */ /* 0x000fe40000000f00 */
[----:B------:R-:W-:-:S07]  /*5cc0*/  MOV R31, R52 ;  /* 0x00000034001f7202 */ /* 0x000fce0000000f00 */
[----:B------:R-:W-:Y:S05]  /*5cd0*/  WARPSYNC.COLLECTIVE R51, `(.L_x_2399) ;  /* 0x0000000033087348 */ /* 0x000fea0003c00000 */
[----:B------:R0:W1:Y:S02]  /*5ce0*/  SHFL.BFLY P2, R52, R54, R53, R56 ;  /* 0x0c00003536347389 */ /* 0x0000640000040038 */
[----:B01----:R-:W-:Y:S01]  /*5cf0*/  ENDCOLLECTIVE ;  /* 0x000000000000791b */ /* 0x003fe20003800000 */
.L_x_2399:
[----:B------:R-:W-:-:S05]  /*5d00*/  FADD.FTZ R31, R28, R31 ;  /* 0x0000001f1c1f7221 */ /* 0x000fca0000010000 */
[----:B------:R-:W-:Y:S02]  /*5d10*/  MOV R54, R31 ;  /* 0x0000001f00367202 */ /* 0x000fe40000000f00 */
[----:B------:R-:W-:-:S07]  /*5d20*/  MOV R33, R52 ;  /* 0x0000003400217202 */ /* 0x000fce0000000f00 */
[----:B------:R-:W-:Y:S05]  /*5d30*/  WARPSYNC.COLLECTIVE R51, `(.L_x_2400) ;  /* 0x0000000033087348 */ /* 0x000fea0003c00000 */
[----:B------:R0:W1:Y:S02]  /*5d40*/  SHFL.BFLY P2, R52, R54, R53, R56 ;  /* 0x0c00003536347389 */ /* 0x0000640000040038 */
[----:B01----:R-:W-:Y:S01]  /*5d50*/  ENDCOLLECTIVE ;  /* 0x000000000000791b */ /* 0x003fe20003800000 */
.L_x_2400:
[----:B------:R-:W-:Y:S01]  /*5d60*/  FADD.FTZ R33, R30, R33 ;  /* 0x000000211e217221 */ /* 0x000fe20000010000 */
[----:B------:R-:W-:-:S04]  /*5d70*/  HFMA2.MMA R53, -RZ, RZ, 0, 5.9604644775390625e-08 ;  /* 0x00000001ff357435 */ /* 0x000fc800000001ff */
[----:B------:R-:W-:Y:S01]  /*5d80*/  MOV R54, R33 ;  /* 0x0000002100367202 */ /* 0x000fe20000000f00 */
[----:B------:R-:W-:-:S07]  /*5d90*/  IMAD.MOV.U32 R26, RZ, RZ, R52 ;  /* 0x000000ffff1a7224 */ /* 0x000fce00078e0034 */
[----:B------:R-:W-:Y:S05]  /*5da0*/  WARPSYNC.COLLECTIVE R51, `(.L_x_2401) ;  /* 0x0000000033087348 */ /* 0x000fea0003c00000 */
[----:B------:R0:W1:Y:S02]  /*5db0*/  SHFL.BFLY P2, R52, R54, R53, R56 ;  /* 0x0c00003536347389 */ /* 0x0000640000040038 */
[----:B01----:R-:W-:Y:S01]  /*5dc0*/  ENDCOLLECTIVE ;  /* 0x000000000000791b */ /* 0x003fe20003800000 */
.L_x_2401:
[----:B------:R-:W-:-:S05]  /*5dd0*/  FADD.FTZ R32, R31, R26 ;  /* 0x0000001a1f207221 */ /* 0x000fca0000010000 */
[----:B------:R-:W-:Y:S02]  /*5de0*/  MOV R54, R32 ;  /* 0x0000002000367202 */ /* 0x000fe40000000f00 */
[----:B------:R-:W-:-:S07]  /*5df0*/  MOV R34, R52 ;  /* 0x0000003400227202 */ /* 0x000fce0000000f00 */
[----:B------:R-:W-:Y:S05]  /*5e00*/  WARPSYNC.COLLECTIVE R51, `(.L_x_2402) ;  /* 0x0000000033087348 */ /* 0x000fea0003c00000 */
[----:B------:R0:W1:Y:S02]  /*5e10*/  SHFL.BFLY P2, R52, R54, R53, R56 ;  /* 0x0c00003536347389 */ /* 0x0000640000040038 */
[----:B01----:R-:W-:Y:S01]  /*5e20*/  ENDCOLLECTIVE ;  /* 0x000000000000791b */ /* 0x003fe20003800000 */
.L_x_2402:
[----:B------:R-:W-:Y:S01]  /*5e30*/  FADD.FTZ R34, R33, R34 ;  /* 0x0000002221227221 */ /* 0x000fe20000010000 */
[----:B------:R-:W-:Y:S01]  /*5e40*/  MOV R35, R52 ;  /* 0x0000003400237202 */ /* 0x000fe20000000f00 */
[----:B------:R-:W-:Y:S06]  /*5e50*/  BRA `(.L_x_2403) ;  /* 0xffffffec00547947 */ /* 0x000fec000383ffff */
.L_x_2391:
        /* <DEDUP_REMOVED lines=8> */
.L_x_2405:
[----:B------:R-:W-:Y:S05]  /*5ee0*/  BSYNC B1 ;  /* 0x0000000000017941 */ /* 0x000fea0003800000 */
.L_x_2404:
[----:B------:R-:W-:Y:S01]  /*5ef0*/  HFMA2.MMA R53, -RZ, RZ, 0, 4.76837158203125e-07 ;  /* 0x00000008ff357435 */ /* 0x000fe200000001ff */
[----:B------:R-:W-:Y:S01]  /*5f00*/  MOV R54, R31 ;  /* 0x0000001f00367202 */ /* 0x000fe20000000f00 */
[----:B------:R-:W-:Y:S01]  /*5f10*/  IMAD.MOV.U32 R33, RZ, RZ, R52 ;  /* 0x000000ffff217224 */ /* 0x000fe200078e0034 */
[----:B------:R-:W-:Y:S02]  /*5f20*/  MOV R56, 0x101f ;  /* 0x0000101f00387802 */ /* 0x000fe40000000f00 */
[----:B------:R-:W-:Y:S01]  /*5f30*/  MOV R51, 0xffff ;  /* 0x0000ffff00337802 */ /* 0x000fe20000000f00 */
[----:B------:R-:W-:-:S07]  /*5f40*/  FADD.FTZ R33, R33, R30 ;  /* 0x0000001e21217221 */ /* 0x000fce0000010000 */
[----:B------:R-:W-:Y:S05]  /*5f50*/  WARPSYNC.COLLECTIVE R51, `(.L_x_2406) ;  /* 0x0000000033087348 */ /* 0x000fea0003c00000 */
[----:B------:R0:W1:Y:S02]  /*5f60*/  SHFL.BFLY P2, R52, R54, R53, R56 ;  /* 0x0c00003536347389 */ /* 0x0000640000040038 */
[----:B01----:R-:W-:Y:S01]  /*5f70*/  ENDCOLLECTIVE ;  /* 0x000000000000791b */ /* 0x003fe20003800000 */
.L_x_2406:
[----:B------:R-:W-:Y:S01]  /*5f80*/  HFMA2.MMA R53, -RZ, RZ, 0, 2.384185791015625e-07 ;  /* 0x00000004ff357435 */ /* 0x000fe200000001ff */
[----:B------:R-:W-:Y:S02]  /*5f90*/  MOV R54, R33 ;  /* 0x0000002100367202 */ /* 0x000fe40000000f00 */
[----:B------:R-:W-:-:S08]  /*5fa0*/  MOV R32, R52 ;  /* 0x0000003400207202 */ /* 0x000fd00000000f00 */
[----:B------:R-:W-:Y:S05]  /*5fb0*/  WARPSYNC.COLLECTIVE R51, `(.L_x_2407) ;  /* 0x0000000033087348 */ /* 0x000fea0003c00000 */
[----:B------:R0:W1:Y:S02]  /*5fc0*/  SHFL.BFLY P2, R52, R54, R53, R56 ;  /* 0x0c00003536347389 */ /* 0x0000640000040038 */
[----:B01----:R-:W-:Y:S01]  /*5fd0*/  ENDCOLLECTIVE ;  /* 0x000000000000791b */ /* 0x003fe20003800000 */
.L_x_2407:
[----:B------:R-:W-:-:S05]  /*5fe0*/  FADD.FTZ R32, R32, R31 ;  /* 0x0000001f20207221 */ /* 0x000fca0000010000 */
[----:B------:R-:W-:Y:S02]  /*5ff0*/  MOV R54, R32 ;  /* 0x0000002000367202 */ /* 0x000fe40000000f00 */
[----:B------:R-:W-:-:S07]  /*6000*/  MOV R34, R52 ;  /* 0x0000003400227202 */ /* 0x000fce0000000f00 */
[----:B------:R-:W-:Y:S05]  /*6010*/  WARPSYNC.COLLECTIVE R51, `(.L_x_2408) ;  /* 0x0000000033087348 */ /* 0x000fea0003c00000 */
[----:B------:R0:W1:Y:S02]  /*6020*/  SHFL.BFLY P2, R52, R54, R53, R56 ;  /* 0x0c00003536347389 */ /* 0x0000640000040038 */
[----:B01----:R-:W-:Y:S01]  /*6030*/  ENDCOLLECTIVE ;  /* 0x000000000000791b */ /* 0x003fe20003800000 */
.L_x_2408:
[----:B------:R-:W-:Y:S01]  /*6040*/  FADD.FTZ R34, R33, R34 ;  /* 0x0000002221227221 */ /* 0x000fe20000010000 */
[----:B------:R-:W-:-:S04]  /*6050*/  HFMA2.MMA R53, -RZ, RZ, 0, 1.1920928955078125e-07 ;  /* 0x00000002ff357435 */ /* 0x000fc800000001ff */
[----:B------:R-:W-:Y:S01]  /*6060*/  MOV R54, R34 ;  /* 0x0000002200367202 */ /* 0x000fe20000000f00 */
[----:B------:R-:W-:-:S07]  /*6070*/  IMAD.MOV.U32 R35, RZ, RZ, R52 ;  /* 0x000000ffff237224 */ /* 0x000fce00078e0034 */
[----:B------:R-:W-:Y:S05]  /*6080*/  WARPSYNC.COLLECTIVE R51, `(.L_x_2409) ;  /* 0x0000000033087348 */ /* 0x000fea0003c00000 */
[----:B------:R0:W1:Y:S02]  /*6090*/  SHFL.BFLY P2, R52, R54, R53, R56 ;  /* 0x0c00003536347389 */ /* 0x0000640000040038 */
[----:B01----:R-:W-:Y:S01]  /*60a0*/  ENDCOLLECTIVE ;  /* 0x000000000000791b */ /* 0x003fe20003800000 */
.L_x_2409:
[----:B------:R-:W-:-:S05]  /*60b0*/  FADD.FTZ R35, R32, R35 ;  /* 0x0000002320237221 */ /* 0x000fca0000010000 */
[----:B------:R-:W-:Y:S02]  /*60c0*/  MOV R54, R35 ;  /* 0x0000002300367202 */ /* 0x000fe40000000f00 */
[----:B------:R-:W-:-:S07]  /*60d0*/  MOV R37, R52 ;  /* 0x0000003400257202 */ /* 0x000fce0000000f00 */
[----:B------:R-:W-:Y:S05]  /*60e0*/  WARPSYNC.COLLECTIVE R51, `(.L_x_2410) ;  /* 0x0000000033087348 */ /* 0x000fea0003c00000 */
[----:B------:R0:W1:Y:S02]  /*60f0*/  SHFL.BFLY P2, R52, R54, R53, R56 ;  /* 0x0c00003536347389 */ /* 0x0000640000040038 */
[----:B01----:R-:W-:Y:S01]  /*6100*/  ENDCOLLECTIVE ;  /* 0x000000000000791b */ /* 0x003fe20003800000 */
.L_x_2410:
[----:B------:R-:W-:Y:S01]  /*6110*/  FADD.FTZ R37, R34, R37 ;  /* 0x0000002522257221 */ /* 0x000fe20000010000 */
[----:B------:R-:W-:-:S04]  /*6120*/  HFMA2.MMA R53, -RZ, RZ, 0, 5.9604644775390625e-08 ;  /* 0x00000001ff357435 */ /* 0x000fc800000001ff */
[----:B------:R-:W-:Y:S02]  /*6130*/  MOV R54, R37 ;  /* 0x0000002500367202 */ /* 0x000fe40000000f00 */
[----:B------:R-:W-:-:S07]  /*6140*/  MOV R30, R52 ;  /* 0x00000034001e7202 */ /* 0x000fce0000000f00 */
[----:B------:R-:W-:Y:S05]  /*6150*/  WARPSYNC.COLLECTIVE R51, `(.L_x_2411) ;  /* 0x0000000033087348 */ /* 0x000fea0003c00000 */
[----:B------:R0:W1:Y:S02]  /*6160*/  SHFL.BFLY P2, R52, R54, R53, R56 ;  /* 0x0c00003536347389 */ /* 0x0000640000040038 */
[----:B01----:R-:W-:Y:S01]  /*6170*/  ENDCOLLECTIVE ;  /* 0x000000000000791b */ /* 0x003fe20003800000 */
.L_x_2411:
[----:B------:R-:W-:-:S05]  /*6180*/  FADD.FTZ R30, R35, R30 ;  /* 0x0000001e231e7221 */ /* 0x000fca0000010000 */
[----:B------:R-:W-:Y:S02]  /*6190*/  MOV R54, R30 ;  /* 0x0000001e00367202 */ /* 0x000fe40000000f00 */
[----:B------:R-:W-:-:S07]  /*61a0*/  MOV R36, R52 ;  /* 0x0000003400247202 */ /* 0x000fce0000000f00 */
[----:B------:R-:W-:Y:S05]  /*61b0*/  WARPSYNC.COLLECTIVE R51, `(.L_x_2412) ;  /* 0x0000000033087348 */ /* 0x000fea0003c00000 */
[----:B------:R0:W1:Y:S02]  /*61c0*/  SHFL.BFLY P2, R52, R54, R53, R56 ;  /* 0x0c00003536347389 */ /* 0x0000640000040038 */
[----:B01----:R-:W-:Y:S01]  /*61d0*/  ENDCOLLECTIVE ;  /* 0x000000000000791b */ /* 0x003fe20003800000 */
.L_x_2412:
[----:B------:R-:W-:Y:S01]  /*61e0*/  FADD.FTZ R36, R37, R36 ;  /* 0x0000002425247221 */ /* 0x000fe20000010000 */
[----:B------:R-:W-:Y:S01]  /*61f0*/  IMAD.MOV.U32 R31, RZ, RZ, R52 ;  /* 0x000000ffff1f7224 */ /* 0x000fe200078e0034 */
[----:B------:R-:W-:Y:S06]  /*6200*/  BRA `(.L_x_2413) ;  /* 0xffffffec00147947 */ /* 0x000fec000383ffff */
.L_x_2392:
[----:B------:R-:W-:Y:S01]  /*6210*/  HFMA2.MMA R53, -RZ, RZ, 0, 4.76837158203125e-07 ;  /* 0x00000008ff357435 */ /* 0x000fe200000001ff */
[----:B------:R-:W-:Y:S01]  /*6220*/  BSSY B1, `(.L_x_2414) ;  /* 0x0000007000017945 */ /* 0x000fe20003800000 */
[----:B---3--:R-:W-:Y:S02]  /*6230*/  MOV R54, R30 ;  /* 0x0000001e00367202 */ /* 0x008fe40000000f00 */
[----:B------:R-:W-:Y:S02]  /*6240*/  MOV R56, 0x101f ;  /* 0x0000101f00387802 */ /* 0x000fe40000000f00 */
[----:B------:R-:W-:-:S07]  /*6250*/  MOV R51, 0xffff ;  /* 0x0000ffff00337802 */ /* 0x000fce0000000f00 */
[----:B012-4-:R-:W-:Y:S05]  /*6260*/  WARPSYNC.COLLECTIVE R51, `(.L_x_2415) ;  /* 0x0000000033087348 */ /* 0x017fea0003c00000 */
[----:B------:R3:W0:Y:S02]  /*6270*/  SHFL.BFLY P2, R52, R54, R53, R56 ;  /* 0x0c00003536347389 */ /* 0x0006240000040038 */
[----:B01234-:R-:W-:Y:S01]  /*6280*/  ENDCOLLECTIVE ;  /* 0x000000000000791b */ /* 0x01ffe20003800000 */
.L_x_2415:
[----:B------:R-:W-:Y:S05]  /*6290*/  BSYNC B1 ;  /* 0x0000000000017941 */ /* 0x000fea0003800000 */
.L_x_2414:
        /* <DEDUP_REMOVED lines=8> */
.L_x_2416:
[----:B------:R-:W-:Y:S01]  /*6320*/  FADD.FTZ R33, R33, R30 ;  /* 0x0000001e21217221 */ /* 0x000fe20000010000 */
[----:B------:R-:W-:-:S04]  /*6330*/  HFMA2.MMA R53, -RZ, RZ, 0, 2.384185791015625e-07 ;  /* 0x00000004ff357435 */ /* 0x000fc800000001ff */
[----:B------:R-:W-:Y:S01]  /*6340*/  MOV R54, R33 ;  /* 0x0000002100367202 */ /* 0x000fe20000000f00 */
[----:B------:R-:W-:-:S07]  /*6350*/  IMAD.MOV.U32 R32, RZ, RZ, R52 ;  /* 0x000000ffff207224 */ /* 0x000fce00078e0034 */
[----:B------:R-:W-:Y:S05]  /*6360*/  WARPSYNC.COLLECTIVE R51, `(.L_x_2417) ;  /* 0x0000000033087348 */ /* 0x000fea0003c00000 */
[----:B------:R0:W1:Y:S02]  /*6370*/  SHFL.BFLY P2, R52, R54, R53, R56 ;  /* 0x0c00003536347389 */ /* 0x0000640000040038 */
[----:B01----:R-:W-:Y:S01]  /*6380*/  ENDCOLLECTIVE ;  /* 0x000000000000791b */ /* 0x003fe20003800000 */
.L_x_2417:
[----:B------:R-:W-:-:S05]  /*6390*/  FADD.FTZ R32, R32, R31 ;  /* 0x0000001f20207221 */ /* 0x000fca0000010000 */
[----:B------:R-:W-:Y:S02]  /*63a0*/  MOV R54, R32 ;  /* 0x0000002000367202 */ /* 0x000fe40000000f00 */
[----:B------:R-:W-:-:S07]  /*63b0*/  MOV R34, R52 ;  /* 0x0000003400227202 */ /* 0x000fce0000000f00 */
[----:B------:R-:W-:Y:S05]  /*63c0*/  WARPSYNC.COLLECTIVE R51, `(.L_x_2418) ;  /* 0x0000000033087348 */ /* 0x000fea0003c00000 */
[----:B------:R0:W1:Y:S02]  /*63d0*/  SHFL.BFLY P2, R52, R54, R53, R56 ;  /* 0x0c00003536347389 */ /* 0x0000640000040038 */
[----:B01----:R-:W-:Y:S01]  /*63e0*/  ENDCOLLECTIVE ;  /* 0x000000000000791b */ /* 0x003fe20003800000 */
.L_x_2418:
[----:B------:R-:W-:Y:S01]  /*63f0*/  FADD.FTZ R34, R33, R34 ;  /* 0x0000002221227221 */ /* 0x000fe20000010000 */
[----:B------:R-:W-:-:S04]  /*6400*/  HFMA2.MMA R53, -RZ, RZ, 0, 1.1920928955078125e-07 ;  /* 0x00000002ff357435 */ /* 0x000fc800000001ff */
[----:B------:R-:W-:Y:S02]  /*6410*/  MOV R54, R34 ;  /* 0x0000002200367202 */ /* 0x000fe40000000f00 */
[----:B------:R-:W-:-:S07]  /*6420*/  MOV R35, R52 ;  /* 0x0000003400237202 */ /* 0x000fce0000000f00 */
[----:B------:R-:W-:Y:S05]  /*6430*/  WARPSYNC.COLLECTIVE R51, `(.L_x_2419) ;  /* 0x0000000033087348 */ /* 0x000fea0003c00000 */
[----:B------:R0:W1:Y:S02]  /*6440*/  SHFL.BFLY P2, R52, R54, R53, R56 ;  /* 0x0c00003536347389 */ /* 0x0000640000040038 */
[----:B01----:R-:W-:Y:S01]  /*6450*/  ENDCOLLECTIVE ;  /* 0x000000000000791b */ /* 0x003fe20003800000 */
.L_x_2419:
[----:B------:R-:W-:-:S05]  /*6460*/  FADD.FTZ R35, R32, R35 ;  /* 0x0000002320237221 */ /* 0x000fca0000010000 */
[----:B------:R-:W-:Y:S02]  /*6470*/  MOV R54, R35 ;  /* 0x0000002300367202 */ /* 0x000fe40000000f00 */
[----:B------:R-:W-:-:S07]  /*6480*/  MOV R37, R52 ;  /* 0x0000003400257202 */ /* 0x000fce0000000f00 */
[----:B------:R-:W-:Y:S05]  /*6490*/  WARPSYNC.COLLECTIVE R51, `(.L_x_2420) ;  /* 0x0000000033087348 */ /* 0x000fea0003c00000 */
[----:B------:R0:W1:Y:S02]  /*64a0*/  SHFL.BFLY P2, R52, R54, R53, R56 ;  /* 0x0c00003536347389 */ /* 0x0000640000040038 */
[----:B01----:R-:W-:Y:S01]  /*64b0*/  ENDCOLLECTIVE ;  /* 0x000000000000791b */ /* 0x003fe20003800000 */
.L_x_2420:
[----:B------:R-:W-:Y:S01]  /*64c0*/  FADD.FTZ R37, R34, R37 ;  /* 0x0000002522257221 */ /* 0x000fe20000010000 */
[----:B------:R-:W-:-:S04]  /*64d0*/  HFMA2.MMA R53, -RZ, RZ, 0, 5.9604644775390625e-08 ;  /* 0x00000001ff357435 */ /* 0x000fc800000001ff */
[----:B------:R-:W-:Y:S01]  /*64e0*/  MOV R54, R37 ;  /* 0x0000002500367202 */ /* 0x000fe20000000f00 */
[----:B------:R-:W-:-:S07]  /*64f0*/  IMAD.MOV.U32 R30, RZ, RZ, R52 ;  /* 0x000000ffff1e7224 */ /* 0x000fce00078e0034 */
[----:B------:R-:W-:Y:S05]  /*6500*/  WARPSYNC.COLLECTIVE R51, `(.L_x_2421) ;  /* 0x0000000033087348 */ /* 0x000fea0003c00000 */
[----:B------:R0:W1:Y:S02]  /*6510*/  SHFL.BFLY P2, R52, R54, R53, R56 ;  /* 0x0c00003536347389 */ /* 0x0000640000040038 */
[----:B01----:R-:W-:Y:S01]  /*6520*/  ENDCOLLECTIVE ;  /* 0x000000000000791b */ /* 0x003fe20003800000 */
.L_x_2421:
[----:B------:R-:W-:-:S05]  /*6530*/  FADD.FTZ R30, R35, R30 ;  /* 0x0000001e231e7221 */ /* 0x000fca0000010000 */
[----:B------:R-:W-:Y:S02]  /*6540*/  MOV R54, R30 ;  /* 0x0000001e00367202 */ /* 0x000fe40000000f00 */
[----:B------:R-:W-:-:S07]  /*6550*/  MOV R36, R52 ;  /* 0x0000003400247202 */ /* 0x000fce0000000f00 */
[----:B------:R-:W-:Y:S05]  /*6560*/  WARPSYNC.COLLECTIVE R51, `(.L_x_2422) ;  /* 0x0000000033087348 */ /* 0x000fea0003c00000 */
[----:B------:R0:W1:Y:S02]  /*6570*/  SHFL.BFLY P2, R52, R54, R53, R56 ;  /* 0x0c00003536347389 */ /* 0x0000640000040038 */
[----:B01----:R-:W-:Y:S01]  /*6580*/  ENDCOLLECTIVE ;  /* 0x000000000000791b */ /* 0x003fe20003800000 */
.L_x_2422:
[----:B------:R-:W-:Y:S01]  /*6590*/  FADD.FTZ R36, R37, R36 ;  /* 0x0000002425247221 */ /* 0x000fe20000010000 */
[----:B------:R-:W-:Y:S01]  /*65a0*/  MOV R31, R52 ;  /* 0x00000034001f7202 */ /* 0x000fe20000000f00 */
[----:B------:R-:W-:Y:S06]  /*65b0*/  BRA `(.L_x_2423) ;  /* 0xffffffe800bc7947 */ /* 0x000fec000383ffff */
.L_x_2393:
        /* <DEDUP_REMOVED lines=8> */
.L_x_2425:
[----:B------:R-:W-:Y:S05]  /*6640*/  BSYNC B0 ;  /* 0x0000000000007941 */ /* 0x000fea0003800000 */
.L_x_2424:
[----:B------:R-:W-:Y:S01]  /*6650*/  HFMA2.MMA R53, -RZ, RZ, 0, 4.76837158203125e-07 ;  /* 0x00000008ff357435 */ /* 0x000fe200000001ff */
[----:B------:R-:W-:Y:S01]  /*6660*/  MOV R54, R27 ;  /* 0x0000001b00367202 */ /* 0x000fe20000000f00 */
[----:B------:R-:W-:Y:S01]  /*6670*/  IMAD.MOV.U32 R29, RZ, RZ, R52 ;  /* 0x000000ffff1d7224 */ /* 0x000fe200078e0034 */
[----:B------:R-:W-:Y:S01]  /*6680*/  MOV R56, 0x101f ;  /* 0x0000101f00387802 */ /* 0x000fe20000000f00 */
[----:B------:R-:W-:Y:S01]  /*6690*/  HFMA2.MMA R35, -RZ, RZ, 0, 0 ;  /* 0x00000000ff237435 */ /* 0x000fe200000001ff */
[----:B------:R-:W-:Y:S01]  /*66a0*/  MOV R51, 0xffff ;  /* 0x0000ffff00337802 */ /* 0x000fe20000000f00 */
[----:B------:R-:W-:Y:S01]  /*66b0*/  FADD.FTZ R29, R29, R26 ;  /* 0x0000001a1d1d7221 */ /* 0x000fe20000010000 */
[----:B------:R-:W-:Y:S01]  /*66c0*/  @!P0 IADD3 R32, R30, 0x14, RZ ;  /* 0x000000141e208810 */ /* 0x000fe20007ffe0ff */
[----:B------:R-:W-:Y:S01]  /*66d0*/  HFMA2.MMA R41, -RZ, RZ, 0, 0 ;  /* 0x00000000ff297435 */ /* 0x000fe200000001ff */
[----:B------:R-:W-:-:S10]  /*66e0*/  @!P0 LEA R31, R40, UR6, 0x7 ;  /* 0x00000006281f8c11 */ /* 0x000fd4000f8e38ff */
[----:B------:R-:W-:Y:S05]  /*66f0*/  WARPSYNC.COLLECTIVE R51, `(.L_x_2426) ;  /* 0x0000000033087348 */ /* 0x000fea0003c00000 */
[----:B------:R0:W1:Y:S02]  /*6700*/  SHFL.BFLY P2, R52, R54, R53, R56 ;  /* 0x0c00003536347389 */ /* 0x0000640000040038 */
[----:B01----:R-:W-:Y:S01]  /*6710*/  ENDCOLLECTIVE ;  /* 0x000000000000791b */ /* 0x003fe20003800000 */
.L_x_2426:
[----:B------:R-:W-:Y:S01]  /*6720*/  @!P0 LOP3.LUT R32, R32, R11, RZ, 0x3c, !PT ;  /* 0x0000000b20208212 */ /* 0x000fe200078e3cff */
[----:B------:R-:W-:Y:S01]  /*6730*/  IMAD.MOV.U32 R47, RZ, RZ, RZ ;  /* 0x000000ffff2f7224 */ /* 0x000fe200078e00ff */
[----:B------:R-:W-:Y:S02]  /*6740*/  MOV R36, RZ ;  /* 0x000000ff00247202 */ /* 0x000fe40000000f00 */
[----:B------:R-:W-:Y:S02]  /*6750*/  @!P0 LEA R32, R32, R31, 0x2 ;  /* 0x0000001f20208211 */ /* 0x000fe400078e10ff */
[----:B------:R-:W-:Y:S02]  /*6760*/  MOV R43, RZ ;  /* 0x000000ff002b7202 */ /* 0x000fe40000000f00 */
[----:B------:R-:W-:Y:S01]  /*6770*/  @!P0 IADD3 R48, R30, 0x3c, RZ ;  /* 0x0000003c1e308810 */ /* 0x000fe20007ffe0ff */
[----:B------:R0:W1:Y:S01]  /*6780*/  @!P0 LDS R34, [R32+0x500] ;  /* 0x0005000020228984 */ /* 0x0000620000000800 */
[----:B------:R-:W-:-:S02]  /*6790*/  @!P0 LEA R45, R40, UR6, 0x7 ;  /* 0x00000006282d8c11 */ /* 0x000fc4000f8e38ff */
[----:B------:R-:W-:Y:S01]  /*67a0*/  @!P0 LOP3.LUT R48, R48, R11, RZ, 0x3c, !PT ;  /* 0x0000000b30308212 */ /* 0x000fe200078e3cff */
[----:B------:R-:W-:Y:S01]  /*67b0*/  HFMA2.MMA R53, -RZ, RZ, 0, 2.384185791015625e-07 ;  /* 0x00000004ff357435 */ /* 0x000fe200000001ff */
[----:B------:R-:W-:Y:S01]  /*67c0*/  MOV R54, R29 ;  /* 0x0000001d00367202 */ /* 0x000fe20000000f00 */
[----:B------:R0:W2:Y:S01]  /*67d0*/  @!P0 LDS R33, [R32] ;  /* 0x0000000020218984 */ /* 0x0000a20000000800 */
[----:B------:R-:W-:Y:S01]  /*67e0*/  @!P0 LEA R48, R48, R45, 0x2 ;  /* 0x0000002d30308211 */ /* 0x000fe200078e10ff */
[----:B------:R-:W-:-:S04]  /*67f0*/  IMAD.MOV.U32 R45, RZ, RZ, RZ ;  /* 0x000000ffff2d7224 */ /* 0x000fc800078e00ff */
[----:B------:R0:W3:Y:S01]  /*6800*/  @!P0 LDS R49, [R48] ;  /* 0x0000000030318984 */ /* 0x0000e20000000800 */
[----:B------:R-:W-:-:S07]  /*6810*/  MOV R28, R52 ;  /* 0x00000034001c7202 */ /* 0x000fce0000000f00 */
[----:B0123--:R-:W-:Y:S05]  /*6820*/  WARPSYNC.COLLECTIVE R51, `(.L_x_2427) ;  /* 0x0000000033087348 */ /* 0x00ffea0003c00000 */
[----:B------:R4:W0:Y:S02]  /*6830*/  SHFL.BFLY P2, R52, R54, R53, R56 ;  /* 0x0c00003536347389 */ /* 0x0008240000040038 */
[----:B01234-:R-:W-:Y:S01]  /*6840*/  ENDCOLLECTIVE ;  /* 0x000000000000791b */ /* 0x01ffe20003800000 */
.L_x_2427:
[----:B------:R-:W-:Y:S01]  /*6850*/  FADD.FTZ R28, R28, R27 ;  /* 0x0000001b1c1c7221 */ /* 0x000fe20000010000 */
[----:B------:R0:W1:Y:S04]  /*6860*/  @!P0 LDS R50, [R48+0x500] ;  /* 0x0005000030328984 */ /* 0x0000680000000800 */
[----:B------:R-:W-:Y:S02]  /*6870*/  MOV R54, R28 ;  /* 0x0000001c00367202 */ /* 0x000fe40000000f00 */
[----:B------:R-:W-:-:S07]  /*6880*/  MOV R26, R52 ;  /* 0x00000034001a7202 */ /* 0x000fce0000000f00 */
[----:B01----:R-:W-:Y:S05]  /*6890*/  WARPSYNC.COLLECTIVE R51, `(.L_x_2428) ;  /* 0x0000000033087348 */ /* 0x003fea0003c00000 */
[----:B------:R2:W3:Y:S02]  /*68a0*/  SHFL.BFLY P2, R52, R54, R53, R56 ;  /* 0x0c00003536347389 */ /* 0x0004e40000040038 */
[----:B0123--:R-:W-:Y:S01]  /*68b0*/  ENDCOLLECTIVE ;  /* 0x000000000000791b */ /* 0x00ffe20003800000 */
.L_x_2428:
[----:B------:R-:W-:Y:S01]  /*68c0*/  @!P0 MOV R36, R34 ;  /* 0x0000002200248202 */ /* 0x000fe20000000f00 */
[----:B------:R-:W-:Y:S01]  /*68d0*/  FADD.FTZ R26, R29, R26 ;  /* 0x0000001a1d1a7221 */ /* 0x000fe20000010000 */
[----:B------:R-:W-:Y:S01]  /*68e0*/  @!P0 IMAD.MOV.U32 R35, RZ, RZ, R33 ;  /* 0x000000ffff238224 */ /* 0x000fe200078e0021 */
[----:B------:R-:W-:Y:S01]  /*68f0*/  @!P0 MOV R45, R49 ;  /* 0x00000031002d8202 */ /* 0x000fe20000000f00 */
[----:B------:R-:W-:Y:S02]  /*6900*/  HFMA2.MMA R53, -RZ, RZ, 0, 1.1920928955078125e-07 ;  /* 0x00000002ff357435 */ /* 0x000fe400000001ff */
[----:B------:R-:W-:Y:S02]  /*6910*/  MOV R54, R26 ;  /* 0x0000001a00367202 */ /* 0x000fe40000000f00 */
[----:B------:R-:W-:Y:S01]  /*6920*/  @!P0 MOV R47, R50 ;  /* 0x00000032002f8202 */ /* 0x000fe20000000f00 */
[----:B------:R-:W-:-:S07]  /*6930*/  IMAD.MOV.U32 R27, RZ, RZ, R52 ;  /* 0x000000ffff1b7224 */ /* 0x000fce00078e0034 */
[----:B------:R-:W-:Y:S05]  /*6940*/  WARPSYNC.COLLECTIVE R51, `(.L_x_2429) ;  /* 0x0000000033087348 */ /* 0x000fea0003c00000 */
[----:B------:R0:W1:Y:S02]  /*6950*/  SHFL.BFLY P2, R52, R54, R53, R56 ;  /* 0x0c00003536347389 */ /* 0x0000640000040038 */
[----:B01----:R-:W-:Y:S01]  /*6960*/  ENDCOLLECTIVE ;  /* 0x000000000000791b */ /* 0x003fe20003800000 */
.L_x_2429:
[----:B------:R-:W-:-:S05]  /*6970*/  FADD.FTZ R27, R28, R27 ;  /* 0x0000001b1c1b7221 */ /* 0x000fca0000010000 */
[----:B------:R-:W-:Y:S02]  /*6980*/  MOV R54, R27 ;  /* 0x0000001b00367202 */ /* 0x000fe40000000f00 */
[----:B------:R-:W-:-:S07]  /*6990*/  MOV R29, R52 ;  /* 0x00000034001d7202 */ /* 0x000fce0000000f00 */
[----:B------:R-:W-:Y:S05]  /*69a0*/  WARPSYNC.COLLECTIVE R51, `(.L_x_2430) ;  /* 0x0000000033087348 */ /* 0x000fea0003c00000 */
[----:B------:R0:W1:Y:S02]  /*69b0*/  SHFL.BFLY P2, R52, R54, R53, R56 ;  /* 0x0c00003536347389 */ /* 0x0000640000040038 */
[----:B01----:R-:W-:Y:S01]  /*69c0*/  ENDCOLLECTIVE ;  /* 0x000000000000791b */ /* 0x003fe20003800000 */
.L_x_2430:
        /* <DEDUP_REMOVED lines=8> */
.L_x_2431:
        /* <DEDUP_REMOVED lines=12> */
.L_x_2432:
[----:B------:R-:W-:Y:S01]  /*6b10*/  FADD.FTZ R34, R31, R34 ;  /* 0x000000221f227221 */ /* 0x000fe20000010000 */
[----:B------:R-:W-:-:S05]  /*6b20*/  IADD3 R31, R30, R23, RZ ;  /* 0x000000171e1f7210 */ /* 0x000fca0007ffe0ff */
[----:B------:R-:W-:Y:S01]  /*6b30*/  IMAD.WIDE R26, R31, 0x2, R26 ;  /* 0x000000021f1a7825 */ /* 0x000fe200078e021a */
[----:B------:R-:W-:Y:S01]  /*6b40*/  HFMA2.MMA R53, -RZ, RZ, 0, 4.76837158203125e-07 ;  /* 0x00000008ff357435 */ /* 0x000fe200000001ff */
[----:B------:R-:W-:Y:S02]  /*6b50*/  MOV R54, R35 ;  /* 0x0000002300367202 */ /* 0x000fe40000000f00 */
[----:B------:R-:W-:-:S08]  /*6b60*/  MOV R33, R52 ;  /* 0x0000003400217202 */ /* 0x000fd00000000f00 */
[----:B------:R-:W-:Y:S05]  /*6b70*/  WARPSYNC.COLLECTIVE R51, `(.L_x_2433) ;  /* 0x0000000033087348 */ /* 0x000fea0003c00000 */
[----:B------:R0:W1:Y:S02]  /*6b80*/  SHFL.BFLY P2, R52, R54, R53, R56 ;  /* 0x0c00003536347389 */ /* 0x0000640000040038 */
[----:B01----:R-:W-:Y:S01]  /*6b90*/  ENDCOLLECTIVE ;  /* 0x000000000000791b */ /* 0x003fe20003800000 */
.L_x_2433:
[----:B------:R-:W-:Y:S01]  /*6ba0*/  FADD.FTZ R32, R32, R33 ;  /* 0x0000002120207221 */ /* 0x000fe20000010000 */
[----:B------:R-:W-:Y:S02]  /*6bb0*/  @!P0 MOV R41, R29 ;  /* 0x0000001d00298202 */ /* 0x000fe40000000f00 */
[----:B------:R-:W0:Y:S01]  /*6bc0*/  LDC.64 R28, c[0x0][0x220] ;  /* 0x00008800ff1c7b82 */ /* 0x000e220000000a00 */
[----:B------:R-:W-:Y:S02]  /*6bd0*/  @!P0 MOV R43, R44 ;  /* 0x0000002c002b8202 */ /* 0x000fe40000000f00 */
[----:B------:R-:W-:Y:S01]  /*6be0*/  ISETP.NE.AND P0, PT, R40, RZ, PT ;  /* 0x000000ff2800720c */ /* 0x000fe20003f05270 */
[----:B------:R-:W-:Y:S01]  /*6bf0*/  IMAD.MOV.U32 R54, RZ, RZ, R36 ;  /* 0x000000ffff367224 */ /* 0x000fe200078e0024 */
[----:B------:R-:W-:-:S11]  /*6c00*/  MOV R42, R52 ;  /* 0x00000034002a7202 */ /* 0x000fd60000000f00 */
[----:B0-----:R-:W-:Y:S05]  /*6c10*/  WARPSYNC.COLLECTIVE R51, `(.L_x_2434) ;  /* 0x0000000033087348 */ /* 0x001fea0003c00000 */
[----:B------:R1:W2:Y:S02]  /*6c20*/  SHFL.BFLY P2, R52, R54, R53, R56 ;  /* 0x0c00003536347389 */ /* 0x0002a40000040038 */
[----:B012---:R-:W-:Y:S01]  /*6c30*/  ENDCOLLECTIVE ;  /* 0x000000000000791b */ /* 0x007fe20003800000 */
.L_x_2434:
[----:B------:R-:W-:Y:S01]  /*6c40*/  @!P0 F2FP.F16.F32.PACK_AB R30, RZ, R34 ;  /* 0x00000022ff1e823e */ /* 0x000fe200000000ff */
[----:B------:R-:W-:Y:S01]  /*6c50*/  FADD.FTZ R42, R42, R35 ;  /* 0x000000232a2a7221 */ /* 0x000fe20000010000 */
[----:B------:R-:W-:Y:S01]  /*6c60*/  @!P0 F2FP.F16.F32.PACK_AB R32, RZ, R32 ;  /* 0x00000020ff20823e */ /* 0x000fe200000000ff */
[----:B------:R-:W-:Y:S01]  /*6c70*/  IMAD.WIDE R28, R31, 0x2, R28 ;  /* 0x000000021f1c7825 */ /* 0x000fe200078e021c */
[----:B------:R-:W-:Y:S02]  /*6c80*/  PRMT R34, R30, 0x7610, R34 ;  /* 0x000076101e227816 */ /* 0x000fe40000000022 */
[----:B------:R-:W-:-:S03]  /*6c90*/  PRMT R49, R32, 0x7610, R49 ;  /* 0x0000761020317816 */ /* 0x000fc60000000031 */
[----:B------:R0:W-:Y:S01]  /*6ca0*/  @!P0 STG.E.U16 desc[UR8][R26.64], R34 ;  /* 0x000000221a008986 */ /* 0x0001e2000c101508 */
[----:B------:R-:W-:Y:S01]  /*6cb0*/  HFMA2.MMA R53, -RZ, RZ, 0, 2.384185791015625e-07 ;  /* 0x00000004ff357435 */ /* 0x000fe200000001ff */
[----:B------:R-:W-:Y:S02]  /*6cc0*/  MOV R54, R42 ;  /* 0x0000002a00367202 */ /* 0x000fe40000000f00 */
[----:B------:R0:W-:Y:S01]  /*6cd0*/  @!P0 STG.E.U16 desc[UR8][R28.64], R49 ;  /* 0x000000311c008986 */ /* 0x0001e2000c101508 */
[----:B------:R-:W-:-:S07]  /*6ce0*/  MOV R37, R52 ;  /* 0x0000003400257202 */ /* 0x000fce0000000f00 */
[----:B0-----:R-:W-:Y:S05]  /*6cf0*/  WARPSYNC.COLLECTIVE R51, `(.L_x_2435) ;  /* 0x0000000033087348 */ /* 0x001fea0003c00000 */
[----:B------:R1:W2:Y:S02]  /*6d00*/  SHFL.BFLY P2, R52, R54, R53, R56 ;  /* 0x0c00003536347389 */ /* 0x0002a40000040038 */
[----:B012---:R-:W-:Y:S01]  /*6d10*/  ENDCOLLECTIVE ;  /* 0x000000000000791b */ /* 0x007fe20003800000 */
.L_x_2435:
[----:B------:R-:W-:-:S05]  /*6d20*/  FADD.FTZ R37, R37, R36 ;  /* 0x0000002425257221 */ /* 0x000fca0000010000 */
[----:B------:R-:W-:Y:S02]  /*6d30*/  MOV R54, R37 ;  /* 0x0000002500367202 */ /* 0x000fe40000000f00 */
[----:B------:R-:W-:-:S07]  /*6d40*/  MOV R35, R52 ;  /* 0x0000003400237202 */ /* 0x000fce0000000f00 */
[----:B------:R-:W-:Y:S05]  /*6d50*/  WARPSYNC.COLLECTIVE R51, `(.L_x_2436) ;  /* 0x0000000033087348 */ /* 0x000fea0003c00000 */
[----:B------:R0:W1:Y:S02]  /*6d60*/  SHFL.BFLY P2, R52, R54, R53, R56 ;  /* 0x0c00003536347389 */ /* 0x0000640000040038 */
[----:B01----:R-:W-:Y:S01]  /*6d70*/  ENDCOLLECTIVE ;  /* 0x000000000000791b */ /* 0x003fe20003800000 */
.L_x_2436:
[----:B------:R-:W-:-:S05]  /*6d80*/  FADD.FTZ R35, R42, R35 ;  /* 0x000000232a237221 */ /* 0x000fca0000010000 */
[----:B------:R-:W-:Y:S01]  /*6d90*/  MOV R54, R35 ;  /* 0x0000002300367202 */ /* 0x000fe20000000f00 */
[----:B------:R-:W-:Y:S01]  /*6da0*/  IMAD.MOV.U32 R53, RZ, RZ, 0x2 ;  /* 0x00000002ff357424 */ /* 0x000fe200078e00ff */
[----:B------:R-:W-:-:S07]  /*6db0*/  MOV R36, R52 ;  /* 0x0000003400247202 */ /* 0x000fce0000000f00 */
[----:B------:R-:W-:Y:S05]  /*6dc0*/  WARPSYNC.COLLECTIVE R51, `(.L_x_2437) ;  /* 0x0000000033087348 */ /* 0x000fea0003c00000 */
[----:B------:R0:W1:Y:S02]  /*6dd0*/  SHFL.BFLY P2, R52, R54, R53, R56 ;  /* 0x0c00003536347389 */ /* 0x0000640000040038 */
[----:B01----:R-:W-:Y:S01]  /*6de0*/  ENDCOLLECTIVE ;  /* 0x000000000000791b */ /* 0x003fe20003800000 */
.L_x_2437:
[----:B------:R-:W-:-:S05]  /*6df0*/  FADD.FTZ R36, R37, R36 ;  /* 0x0000002425247221 */ /* 0x000fca0000010000 */
[----:B------:R-:W-:Y:S02]  /*6e00*/  MOV R54, R36 ;  /* 0x0000002400367202 */ /* 0x000fe40000000f00 */
[----:B------:R-:W-:-:S07]  /*6e10*/  MOV R42, R52 ;  /* 0x00000034002a7202 */ /* 0x000fce0000000f00 */
[----:B------:R-:W-:Y:S05]  /*6e20*/  WARPSYNC.COLLECTIVE R51, `(.L_x_2438) ;  /* 0x0000000033087348 */ /* 0x000fea0003c00000 */
[----:B------:R0:W1:Y:S02]  /*6e30*/  SHFL.BFLY P2, R52, R54, R53, R56 ;  /* 0x0c00003536347389 */ /* 0x0000640000040038 */
[----:B01----:R-:W-:Y:S01]  /*6e40*/  ENDCOLLECTIVE ;  /* 0x000000000000791b */ /* 0x003fe20003800000 */
.L_x_2438:
[----:B------:R-:W-:Y:S01]  /*6e50*/  FADD.FTZ R42, R35, R42 ;  /* 0x0000002a232a7221 */ /* 0x000fe20000010000 */
[----:B------:R-:W-:-:S04]  /*6e60*/  HFMA2.MMA R53, -RZ, RZ, 0, 5.9604644775390625e-08 ;  /* 0x00000001ff357435 */ /* 0x000fc800000001ff */
[----:B------:R-:W-:Y:S02]  /*6e70*/  MOV R54, R42 ;  /* 0x0000002a00367202 */ /* 0x000fe40000000f00 */
[----:B------:R-:W-:-:S07]  /*6e80*/  MOV R37, R52 ;  /* 0x0000003400257202 */ /* 0x000fce0000000f00 */
[----:B------:R-:W-:Y:S05]  /*6e90*/  WARPSYNC.COLLECTIVE R51, `(.L_x_2439) ;  /* 0x0000000033087348 */ /* 0x000fea0003c00000 */
[----:B------:R0:W1:Y:S02]  /*6ea0*/  SHFL.BFLY P2, R52, R54, R53, R56 ;  /* 0x0c00003536347389 */ /* 0x0000640000040038 */
[----:B01----:R-:W-:Y:S01]  /*6eb0*/  ENDCOLLECTIVE ;  /* 0x000000000000791b */ /* 0x003fe20003800000 */
.L_x_2439:
[----:B------:R-:W-:-:S05]  /*6ec0*/  FADD.FTZ R37, R36, R37 ;  /* 0x0000002524257221 */ /* 0x000fca0000010000 */
[----:B------:R-:W-:Y:S01]  /*6ed0*/  MOV R54, R37 ;  /* 0x0000002500367202 */ /* 0x000fe20000000f00 */
[----:B------:R-:W-:-:S07]  /*6ee0*/  IMAD.MOV.U32 R35, RZ, RZ, R52 ;  /* 0x000000ffff237224 */ /* 0x000fce00078e0034 */
[----:B------:R-:W-:Y:S05]  /*6ef0*/  WARPSYNC.COLLECTIVE R51, `(.L_x_2440) ;  /* 0x0000000033087348 */ /* 0x000fea0003c00000 */
[----:B------:R0:W1:Y:S02]  /*6f00*/  SHFL.BFLY P2, R52, R54, R53, R56 ;  /* 0x0c00003536347389 */ /* 0x0000640000040038 */
[----:B01----:R-:W-:Y:S01]  /*6f10*/  ENDCOLLECTIVE ;  /* 0x000000000000791b */ /* 0x003fe20003800000 */
.L_x_2440:
[----:B------:R-:W-:-:S05]  /*6f20*/  FADD.FTZ R30, R42, R35 ;  /* 0x000000232a1e7221 */ /* 0x000fca0000010000 */
[----:B------:R-:W-:-:S04]  /*6f30*/  @!P0 F2FP.F16.F32.PACK_AB R30, RZ, R30 ;  /* 0x0000001eff1e823e */ /* 0x000fc800000000ff */
[----:B------:R-:W-:Y:S01]  /*6f40*/  PRMT R35, R30, 0x7610, R35 ;  /* 0x000076101e237816 */ /* 0x000fe20000000023 */
[----:B------:R-:W-:Y:S01]  /*6f50*/  HFMA2.MMA R53, -RZ, RZ, 0, 4.76837158203125e-07 ;  /* 0x00000008ff357435 */ /* 0x000fe200000001ff */
[----:B------:R-:W-:-:S03]  /*6f60*/  MOV R54, R41 ;  /* 0x0000002900367202 */ /* 0x000fc60000000f00 */
[----:B------:R0:W-:Y:S01]  /*6f70*/  @!P0 STG.E.U16 desc[UR8][R26.64+0x28], R35 ;  /* 0x000028231a008986 */ /* 0x0001e2000c101508 */
[----:B------:R-:W-:-:S07]  /*6f80*/  MOV R36, R52 ;  /* 0x0000003400247202 */ /* 0x000fce0000000f00 */
[----:B0-----:R-:W-:Y:S05]  /*6f90*/  WARPSYNC.COLLECTIVE R51, `(.L_x_2441) ;  /* 0x0000000033087348 */ /* 0x001fea0003c00000 */
[----:B------:R1:W2:Y:S02]  /*6fa0*/  SHFL.BFLY P2, R52, R54, R53, R56 ;  /* 0x0c00003536347389 */ /* 0x0002a40000040038 */
[----:B012---:R-:W-:Y:S01]  /*6fb0*/  ENDCOLLECTIVE ;  /* 0x000000000000791b */ /* 0x007fe20003800000 */
.L_x_2441:
[----:B------:R-:W-:-:S05]  /*6fc0*/  FADD.FTZ R31, R37, R36 ;  /* 0x00000024251f7221 */ /* 0x000fca0000010000 */
[----:B------:R-:W-:-:S05]  /*6fd0*/  @!P0 F2FP.F16.F32.PACK_AB R31, RZ, R31 ;  /* 0x0000001fff1f823e */ /* 0x000fca00000000ff */
[----:B------:R0:W-:Y:S01]  /*6fe0*/  @!P0 STG.E.U16 desc[UR8][R28.64+0x28], R31 ;  /* 0x0000281f1c008986 */ /* 0x0001e2000c101508 */
[----:B------:R-:W-:Y:S02]  /*6ff0*/  MOV R54, R43 ;  /* 0x0000002b00367202 */ /* 0x000fe40000000f00 */
[----:B------:R-:W-:-:S07]  /*7000*/  MOV R44, R52 ;  /* 0x00000034002c7202 */ /* 0x000fce0000000f00 */
[----:B0-----:R-:W-:Y:S05]  /*7010*/  WARPSYNC.COLLECTIVE R51, `(.L_x_2442) ;  /* 0x0000000033087348 */ /* 0x001fea0003c00000 */
[----:B------:R1:W2:Y:S02]  /*7020*/  SHFL.BFLY P2, R52, R54, R53, R56 ;  /* 0x0c00003536347389 */ /* 0x0002a40000040038 */
[----:B012---:R-:W-:Y:S01]  /*7030*/  ENDCOLLECTIVE ;  /* 0x000000000000791b */ /* 0x007fe20003800000 */
.L_x_2442:
[----:B------:R-:W-:Y:S01]  /*7040*/  FADD.FTZ R44, R44, R41 ;  /* 0x000000292c2c7221 */ /* 0x000fe20000010000 */
[----:B------:R-:W-:-:S04]  /*7050*/  HFMA2.MMA R53, -RZ, RZ, 0, 2.384185791015625e-07 ;  /* 0x00000004ff357435 */ /* 0x000fc800000001ff */
[----:B------:R-:W-:Y:S02]  /*7060*/  MOV R54, R44 ;  /* 0x0000002c00367202 */ /* 0x000fe40000000f00 */
[----:B------:R-:W-:-:S07]  /*7070*/  MOV R46, R52 ;  /* 0x00000034002e7202 */ /* 0x000fce0000000f00 */
[----:B------:R-:W-:Y:S05]  /*7080*/  WARPSYNC.COLLECTIVE R51, `(.L_x_2443) ;  /* 0x0000000033087348 */ /* 0x000fea0003c00000 */
[----:B------:R0:W1:Y:S02]  /*7090*/  SHFL.BFLY P2, R52, R54, R53, R56 ;  /* 0x0c00003536347389 */ /* 0x0000640000040038 */
[----:B01----:R-:W-:Y:S01]  /*70a0*/  ENDCOLLECTIVE ;  /* 0x000000000000791b */ /* 0x003fe20003800000 */
.L_x_2443:
[----:B------:R-:W-:-:S05]  /*70b0*/  FADD.FTZ R46, R46, R43 ;  /* 0x0000002b2e2e7221 */ /* 0x000fca0000010000 */
[----:B------:R-:W-:Y:S01]  /*70c0*/  MOV R54, R46 ;  /* 0x0000002e00367202 */ /* 0x000fe20000000f00 */
[----:B------:R-:W-:-:S07]  /*70d0*/  IMAD.MOV.U32 R41, RZ, RZ, R52 ;  /* 0x000000ffff297224 */ /* 0x000fce00078e0034 */
[----:B------:R-:W-:Y:S05]  /*70e0*/  WARPSYNC.COLLECTIVE R51, `(.L_x_2444) ;  /* 0x0000000033087348 */ /* 0x000fea0003c00000 */
[----:B------:R0:W1:Y:S02]  /*70f0*/  SHFL.BFLY P2, R52, R54, R53, R56 ;  /* 0x0c00003536347389 */ /* 0x0000640000040038 */
[----:B01----:R-:W-:Y:S01]  /*7100*/  ENDCOLLECTIVE ;  /* 0x000000000000791b */ /* 0x003fe20003800000 */
.L_x_2444:
[----:B------:R-:W-:Y:S01]  /*7110*/  FADD.FTZ R41, R44, R41 ;  /* 0x000000292c297221 */ /* 0x000fe20000010000 */
[----:B------:R-:W-:-:S04]  /*7120*/  HFMA2.MMA R53, -RZ, RZ, 0, 1.1920928955078125e-07 ;  /* 0x00000002ff357435 */ /* 0x000fc800000001ff */
[----:B------:R-:W-:Y:S02]  /*7130*/  MOV R54, R41 ;  /* 0x0000002900367202 */ /* 0x000fe40000000f00 */
[----:B------:R-:W-:-:S07]  /*7140*/  MOV R43, R52 ;  /* 0x00000034002b7202 */ /* 0x000fce0000000f00 */
[----:B------:R-:W-:Y:S05]  /*7150*/  WARPSYNC.COLLECTIVE R51, `(.L_x_2445) ;  /* 0x0000000033087348 */ /* 0x000fea0003c00000 */
[----:B------:R0:W1:Y:S02]  /*7160*/  SHFL.BFLY P2, R52, R54, R53, R56 ;  /* 0x0c00003536347389 */ /* 0x0000640000040038 */
[----:B01----:R-:W-:Y:S01]  /*7170*/  ENDCOLLECTIVE ;  /* 0x000000000000791b */ /* 0x003fe20003800000 */
.L_x_2445:
[----:B------:R-:W-:-:S05]  /*7180*/  FADD.FTZ R43, R46, R43 ;  /* 0x0000002b2e2b7221 */ /* 0x000fca0000010000 */
[----:B------:R-:W-:Y:S02]  /*7190*/  MOV R54, R43 ;  /* 0x0000002b00367202 */ /* 0x000fe40000000f00 */
[----:B------:R-:W-:-:S07]  /*71a0*/  MOV R44, R52 ;  /* 0x00000034002c7202 */ /* 0x000fce0000000f00 */
[----:B------:R-:W-:Y:S05]  /*71b0*/  WARPSYNC.COLLECTIVE R51, `(.L_x_2446) ;  /* 0x0000000033087348 */ /* 0x000fea0003c00000 */
[----:B------:R0:W1:Y:S02]  /*71c0*/  SHFL.BFLY P2, R52, R54, R53, R56 ;  /* 0x0c00003536347389 */ /* 0x0000640000040038 */
[----:B01----:R-:W-:Y:S01]  /*71d0*/  ENDCOLLECTIVE ;  /* 0x000000000000791b */ /* 0x003fe20003800000 */
.L_x_2446:
[----:B------:R-:W-:Y:S01]  /*71e0*/  FADD.FTZ R44, R41, R44 ;  /* 0x0000002c292c7221 */ /* 0x000fe20000010000 */
[----:B------:R-:W-:-:S04]  /*71f0*/  HFMA2.MMA R53, -RZ, RZ, 0, 5.9604644775390625e-08 ;  /* 0x00000001ff357435 */ /* 0x000fc800000001ff */
[----:B------:R-:W-:Y:S02]  /*7200*/  MOV R54, R44 ;  /* 0x0000002c00367202 */ /* 0x000fe40000000f00 */
[----:B------:R-:W-:-:S07]  /*7210*/  MOV R46, R52 ;  /* 0x00000034002e7202 */ /* 0x000fce0000000f00 */
[----:B------:R-:W-:Y:S05]  /*7220*/  WARPSYNC.COLLECTIVE R51, `(.L_x_2447) ;  /* 0x0000000033087348 */ /* 0x000fea0003c00000 */
[----:B------:R0:W1:Y:S02]  /*7230*/  SHFL.BFLY P2, R52, R54, R53, R56 ;  /* 0x0c00003536347389 */ /* 0x0000640000040038 */
[----:B01----:R-:W-:Y:S01]  /*7240*/  ENDCOLLECTIVE ;  /* 0x000000000000791b */ /* 0x003fe20003800000 */
.L_x_2447:
[----:B------:R-:W-:-:S05]  /*7250*/  FADD.FTZ R43, R43, R46 ;  /* 0x0000002e2b2b7221 */ /* 0x000fca0000010000 */
[----:B------:R-:W-:Y:S02]  /*7260*/  MOV R54, R43 ;  /* 0x0000002b00367202 */ /* 0x000fe40000000f00 */
[----:B------:R-:W-:-:S07]  /*7270*/  MOV R41, R52 ;  /* 0x0000003400297202 */ /* 0x000fce0000000f00 */
[----:B------:R-:W-:Y:S05]  /*7280*/  WARPSYNC.COLLECTIVE R51, `(.L_x_2448) ;  /* 0x0000000033087348 */ /* 0x000fea0003c00000 */
[----:B------:R0:W1:Y:S02]  /*7290*/  SHFL.BFLY P2, R52, R54, R53, R56 ;  /* 0x0c00003536347389 */ /* 0x0000640000040038 */
[----:B01----:R-:W-:Y:S01]  /*72a0*/  ENDCOLLECTIVE ;  /* 0x000000000000791b */ /* 0x003fe20003800000 */
.L_x_2448:
[----:B------:R-:W-:-:S05]  /*72b0*/  FADD.FTZ R32, R44, R41 ;  /* 0x000000292c207221 */ /* 0x000fca0000010000 */
[----:B------:R-:W-:-:S05]  /*72c0*/  @!P0 F2FP.F16.F32.PACK_AB R32, RZ, R32 ;  /* 0x00000020ff20823e */ /* 0x000fca00000000ff */
[----:B------:R0:W-:Y:S01]  /*72d0*/  @!P0 STG.E.U16 desc[UR8][R26.64+0x50], R32 ;  /* 0x000050201a008986 */ /* 0x0001e2000c101508 */
[----:B------:R-:W-:Y:S01]  /*72e0*/  HFMA2.MMA R53, -RZ, RZ, 0, 4.76837158203125e-07 ;  /* 0x00000008ff357435 */ /* 0x000fe200000001ff */
[----:B------:R-:W-:Y:S02]  /*72f0*/  MOV R54, R45 ;  /* 0x0000002d00367202 */ /* 0x000fe40000000f00 */
[----:B------:R-:W-:-:S08]  /*7300*/  MOV R46, R52 ;  /* 0x00000034002e7202 */ /* 0x000fd00000000f00 */
[----:B0-----:R-:W-:Y:S05]  /*7310*/  WARPSYNC.COLLECTIVE R51, `(.L_x_2449) ;  /* 0x0000000033087348 */ /* 0x001fea0003c00000 */
[----:B------:R1:W2:Y:S02]  /*7320*/  SHFL.BFLY P2, R52, R54, R53, R56 ;  /* 0x0c00003536347389 */ /* 0x0002a40000040038 */
[----:B012---:R-:W-:Y:S01]  /*7330*/  ENDCOLLECTIVE ;  /* 0x000000000000791b */ /* 0x007fe20003800000 */
.L_x_2449:
        /* <DEDUP_REMOVED lines=8> */
.L_x_2450:
[----:B------:R-:W-:Y:S01]  /*73c0*/  FADD.FTZ R48, R48, R45 ;  /* 0x0000002d30307221 */ /* 0x000fe20000010000 */
[----:B------:R-:W-:-:S04]  /*73d0*/  HFMA2.MMA R53, -RZ, RZ, 0, 2.384185791015625e-07 ;  /* 0x00000004ff357435 */ /* 0x000fc800000001ff */
[----:B------:R-:W-:Y:S02]  /*73e0*/  MOV R54, R48 ;  /* 0x0000003000367202 */ /* 0x000fe40000000f00 */
[----:B------:R-:W-:-:S07]  /*73f0*/  MOV R50, R52 ;  /* 0x0000003400327202 */ /* 0x000fce0000000f00 */
[----:B------:R-:W-:Y:S05]  /*7400*/  WARPSYNC.COLLECTIVE R51, `(.L_x_2451) ;  /* 0x0000000033087348 */ /* 0x000fea0003c00000 */
[----:B------:R0:W1:Y:S02]  /*7410*/  SHFL.BFLY P2, R52, R54, R53, R56 ;  /* 0x0c00003536347389 */ /* 0x0000640000040038 */
[----:B01----:R-:W-:Y:S01]  /*7420*/  ENDCOLLECTIVE ;  /* 0x000000000000791b */ /* 0x003fe20003800000 */
.L_x_2451:
[----:B------:R-:W-:-:S05]  /*7430*/  FADD.FTZ R50, R50, R47 ;  /* 0x0000002f32327221 */ /* 0x000fca0000010000 */
[----:B------:R-:W-:Y:S02]  /*7440*/  MOV R54, R50 ;  /* 0x0000003200367202 */ /* 0x000fe40000000f00 */
[----:B------:R-:W-:-:S07]  /*7450*/  MOV R45, R52 ;  /* 0x00000034002d7202 */ /* 0x000fce0000000f00 */
[----:B------:R-:W-:Y:S05]  /*7460*/  WARPSYNC.COLLECTIVE R51, `(.L_x_2452) ;  /* 0x0000000033087348 */ /* 0x000fea0003c00000 */
[----:B------:R0:W1:Y:S02]  /*7470*/  SHFL.BFLY P2, R52, R54, R53, R56 ;  /* 0x0c00003536347389 */ /* 0x0000640000040038 */
[----:B01----:R-:W-:Y:S01]  /*7480*/  ENDCOLLECTIVE ;  /* 0x000000000000791b */ /* 0x003fe20003800000 */
.L_x_2452:
[----:B------:R-:W-:-:S05]  /*7490*/  FADD.FTZ R45, R48, R45 ;  /* 0x0000002d302d7221 */ /* 0x000fca0000010000 */
[----:B------:R-:W-:Y:S01]  /*74a0*/  MOV R54, R45 ;  /* 0x0000002d00367202 */ /* 0x000fe20000000f00 */
[----:B------:R-:W-:Y:S01]  /*74b0*/  IMAD.MOV.U32 R53, RZ, RZ, 0x2 ;  /* 0x00000002ff357424 */ /* 0x000fe200078e00ff */
[----:B------:R-:W-:-:S07]  /*74c0*/  MOV R47, R52 ;  /* 0x00000034002f7202 */ /* 0x000fce0000000f00 */
[----:B------:R-:W-:Y:S05]  /*74d0*/  WARPSYNC.COLLECTIVE R51, `(.L_x_2453) ;  /* 0x0000000033087348 */ /* 0x000fea0003c00000 */
[----:B------:R0:W1:Y:S02]  /*74e0*/  SHFL.BFLY P2, R52, R54, R53, R56 ;  /* 0x0c00003536347389 */ /* 0x0000640000040038 */
[----:B01----:R-:W-:Y:S01]  /*74f0*/  ENDCOLLECTIVE ;  /* 0x000000000000791b */ /* 0x003fe20003800000 */
.L_x_2453:
[----:B------:R-:W-:-:S05]  /*7500*/  FADD.FTZ R47, R50, R47 ;  /* 0x0000002f322f7221 */ /* 0x000fca0000010000 */
[----:B------:R-:W-:Y:S02]  /*7510*/  MOV R54, R47 ;  /* 0x0000002f00367202 */ /* 0x000fe40000000f00 */
[----:B------:R-:W-:-:S07]  /*7520*/  MOV R48, R52 ;  /* 0x0000003400307202 */ /* 0x000fce0000000f00 */
[----:B------:R-:W-:Y:S05]  /*7530*/  WARPSYNC.COLLECTIVE R51, `(.L_x_2454) ;  /* 0x0000000033087348 */ /* 0x000fea0003c00000 */
[----:B------:R0:W1:Y:S02]  /*7540*/  SHFL.BFLY P2, R52, R54, R53, R56 ;  /* 0x0c00003536347389 */ /* 0x0000640000040038 */
[----:B01----:R-:W-:Y:S01]  /*7550*/  ENDCOLLECTIVE ;  /* 0x000000000000791b */ /* 0x003fe20003800000 */
.L_x_2454:
[----:B------:R-:W-:Y:S01]  /*7560*/  FADD.FTZ R45, R45, R48 ;  /* 0x000000302d2d7221 */ /* 0x000fe20000010000 */
[----:B------:R-:W-:-:S04]  /*7570*/  HFMA2.MMA R53, -RZ, RZ, 0, 5.9604644775390625e-08 ;  /* 0x00000001ff357435 */ /* 0x000fc800000001ff */
[----:B------:R-:W-:Y:S02]  /*7580*/  MOV R54, R45 ;  /* 0x0000002d00367202 */ /* 0x000fe40000000f00 */
[----:B------:R-:W-:-:S07]  /*7590*/  MOV R50, R52 ;  /* 0x0000003400327202 */ /* 0x000fce0000000f00 */
[----:B------:R-:W-:Y:S05]  /*75a0*/  WARPSYNC.COLLECTIVE R51, `(.L_x_2455) ;  /* 0x0000000033087348 */ /* 0x000fea0003c00000 */
[----:B------:R0:W1:Y:S02]  /*75b0*/  SHFL.BFLY P2, R52, R54, R53, R56 ;  /* 0x0c00003536347389 */ /* 0x0000640000040038 */
[----:B01----:R-:W-:Y:S01]  /*75c0*/  ENDCOLLECTIVE ;  /* 0x000000000000791b */ /* 0x003fe20003800000 */
.L_x_2455:
[----:B------:R-:W-:-:S05]  /*75d0*/  FADD.FTZ R47, R47, R50 ;  /* 0x000000322f2f7221 */ /* 0x000fca0000010000 */
[----:B------:R-:W-:Y:S02]  /*75e0*/  MOV R54, R47 ;  /* 0x0000002f00367202 */ /* 0x000fe40000000f00 */
[----:B------:R-:W-:-:S07]  /*75f0*/  MOV R34, R52 ;  /* 0x0000003400227202 */ /* 0x000fce0000000f00 */
[----:B------:R-:W-:Y:S05]  /*7600*/  WARPSYNC.COLLECTIVE R51, `(.L_x_2456) ;  /* 0x0000000033087348 */ /* 0x000fea0003c00000 */
[----:B------:R0:W1:Y:S02]  /*7610*/  SHFL.BFLY P2, R52, R54, R53, R56 ;  /* 0x0c00003536347389 */ /* 0x0000640000040038 */
[----:B01----:R-:W-:Y:S01]  /*7620*/  ENDCOLLECTIVE ;  /* 0x000000000000791b */ /* 0x003fe20003800000 */
.L_x_2456:
[----:B------:R-:W-:Y:S01]  /*7630*/  FADD.FTZ R34, R45, R34 ;  /* 0x000000222d227221 */ /* 0x000fe20000010000 */
[----:B------:R-:W-:Y:S01]  /*7640*/  MOV R30, R52 ;  /* 0x00000034001e7202 */ /* 0x000fe20000000f00 */
[----:B------:R-:W-:Y:S06]  /*7650*/  BRA `(.L_x_2457) ;  /* 0xffffffe000fc7947 */ /* 0x000fec000383ffff */
.L_x_2458:
        /* <DEDUP_REMOVED lines=10> */
.L_x_3796:


//--------------------- .text._ZN13group_norm_v218gn_bwd_cuda_kernelI6__halfLi320ELi1ELi32ELi40ELi256ELb0ELb1ELi64ELi320ELi320ELi4ELb1ELi36ELb0ELb0ELNS_15WgradSyncMethodE3ENS_16CompileConditionILi900EEEEEvPT_S6_S6_PKS5_S8_S8_S8_PKfflPfPj --------------------------
	.section	.text._ZN13group_norm_v218gn_bwd_cuda_kernelI6__halfLi320ELi1ELi32ELi40ELi256ELb0ELb1ELi64ELi320ELi320ELi4ELb1ELi36ELb0ELb0ELNS_15WgradSyncMethodE3ENS_16CompileConditionILi900EEEEEvPT_S6_S6_PKS5_S8_S8_S8_PKfflPfPj,"ax",@progbits
	.align	128
        .global         _ZN13group_norm_v218gn_bwd_cuda_kernelI6__halfLi320ELi1ELi32ELi40ELi256ELb0ELb1ELi64ELi320ELi320ELi4ELb1ELi36ELb0ELb0ELNS_15WgradSyncMethodE3ENS_16CompileConditionILi900EEEEEvPT_S6_S6_PKS5_S8_S8_S8_PKfflPfPj
        .type           _ZN13group_norm_v218gn_bwd_cuda_kernelI6__halfLi320ELi1ELi32ELi40ELi256ELb0ELb1ELi64ELi320ELi320ELi4ELb1ELi36ELb0ELb0ELNS_15WgradSyncMethodE3ENS_16CompileConditionILi900EEEEEvPT_S6_S6_PKS5_S8_S8_S8_PKfflPfPj,@function
        .size           _ZN13group_norm_v218gn_bwd_cuda_kernelI6__halfLi320ELi1ELi32ELi40ELi256ELb0ELb1ELi64ELi320ELi320ELi4ELb1ELi36ELb0ELb0ELNS_15WgradSyncMethodE3ENS_16CompileConditionILi900EEEEEvPT_S6_S6_PKS5_S8_S8_S8_PKfflPfPj,(.L_x_3797 - _ZN13group_norm_v218gn_bwd_cuda_kernelI6__halfLi320ELi1ELi32ELi40ELi256ELb0ELb1ELi64ELi320ELi320ELi4ELb1ELi36ELb0ELb0ELNS_15WgradSyncMethodE3ENS_16CompileConditionILi900EEEEEvPT_S6_S6_PKS5_S8_S8_S8_PKfflPfPj)
        .other          _ZN13group_norm_v218gn_bwd_cuda_kernelI6__halfLi320ELi1ELi32ELi40ELi256ELb0ELb1ELi64ELi320ELi320ELi4ELb1ELi36ELb0ELb0ELNS_15WgradSyncMethodE3ENS_16CompileConditionILi900EEEEEvPT_S6_S6_PKS5_S8_S8_S8_PKfflPfPj,@"STO_CUDA_ENTRY STV_DEFAULT"
_ZN13group_norm_v218gn_bwd_cuda_kernelI6__halfLi320ELi1ELi32ELi40ELi256ELb0ELb1ELi64ELi320ELi320ELi4ELb1ELi36ELb0ELb0ELNS_15WgradSyncMethodE3ENS_16CompileConditionILi900EEEEEvPT_S6_S6_PKS5_S8_S8_S8_PKfflPfPj:
.text._ZN13group_norm_v218gn_bwd_cuda_kernelI6__halfLi320ELi1ELi32ELi40ELi256ELb0ELb1ELi64ELi320ELi320ELi4ELb1ELi36ELb0ELb0ELNS_15WgradSyncMethodE3ENS_16CompileConditionILi900EEEEEvPT_S6_S6_PKS5_S8_S8_S8_PKfflPfPj:
        /* <DEDUP_REMOVED lines=31> */
.L_x_2461:
[----:B------:R-:W2:Y:S04]  /*01f0*/  LD.E.STRONG.GPU R0, desc[UR18][R2.64] ;  /* 0x0000001202007980 */ /* 0x000ea8000c10f900 */
[----:B--2---:R-:W-:Y:S01]  /*0200*/  CCTL.IVALL ;  /* 0x00000000ff00798f */ /* 0x004fe20002000000 */
[----:B------:R-:W-:Y:S05]  /*0210*/  YIELD ;  /* 0x0000000000007946 */ /* 0x000fea0003800000 */
[----:B-----5:R-:W-:-:S04]  /*0220*/  LOP3.LUT R0, R0, R5, RZ, 0x3c, !PT ;  /* 0x0000000500007212 */ /* 0x020fc800078e3cff */
[----:B------:R-:W-:-:S13]  /*0230*/  ISETP.GT.AND P0, PT, R0, -0x1, PT ;  /* 0xffffffff0000780c */ /* 0x000fda0003f04270 */
[----:B------:R-:W-:Y:S05]  /*0240*/  @P0 BRA `(.L_x_2461) ;  /* 0xfffffffc00e80947 */ /* 0x000fea000383ffff */
.L_x_2460:
[----:B------:R-:W-:Y:S05]  /*0250*/  WARPSYNC.ALL ;  /* 0x0000000000007948 */ /* 0x000fea0003800000 */
[----:B------:R-:W-:Y:S06]  /*0260*/  BAR.SYNC.DEFER_BLOCKING 0x0 ;  /* 0x0000000000007b1d */ /* 0x000fec0000010000 */
[----:B------:R-:W-:Y:S05]  /*0270*/  BRA `(.L_x_2462) ;  /* 0x00000060006c7947 */ /* 0x000fea0003800000 */
.L_x_2459:
        /* <DEDUP_REMOVED lines=63> */
[C---:B------:R-:W-:Y:S01]  /*0670*/  LOP3.LUT R0, R2.reuse, 0x8, RZ, 0x3c, !PT ;  /* 0x0000000802007812 */ /* 0x040fe200078e3cff */
[----:B------:R1:W-:Y:S01]  /*0680*/  STL [R1+0x4c], R4 ;  /* 0x00004c0401007387 */ /* 0x0003e20000100800 */
[----:B------:R-:W-:-:S02]  /*0690*/  LOP3.LUT R2, R2, 0x10, RZ, 0x3c, !PT ;  /* 0x0000001002027812 */ /* 0x000fc400078e3cff */
[C---:B------:R-:W-:Y:S02]  /*06a0*/  IADD3 R3, R5.reuse, R0, RZ ;  /* 0x0000000005037210 */ /* 0x040fe40007ffe0ff */
[----:B------:R-:W-:-:S03]  /*06b0*/  IADD3 R0, R5, R2, RZ ;  /* 0x0000000205007210 */ /* 0x000fc60007ffe0ff */
[----:B------:R1:W-:Y:S04]  /*06c0*/  STL [R1+0x54], R3 ;  /* 0x0000540301007387 */ /* 0x0003e80000100800 */
[----:B------:R1:W-:Y:S02]  /*06d0*/  STL [R1+0x50], R0 ;  /* 0x0000500001007387 */ /* 0x0003e40000100800 */
.L_x_2472:
[----:B-12---:R-:W0:Y:S01]  /*06e0*/  S2R R0, SR_TID.X ;  /* 0x0000000000007919 */ /* 0x006e220000002100 */
[----:B------:R-:W-:Y:S02]  /*06f0*/  ULOP3.LUT UR14, UR10, 0x3, URZ, 0xc0, !UPT ;  /* 0x000000030a0e7892 */ /* 0x000fe4000f8ec03f */
[----:B------:R-:W-:Y:S02]  /*0700*/  USHF.R.U64 UR16, UR10, 0x2, UR5 ;  /* 0x000000020a107899 */ /* 0x000fe40008001205 */
[----:B------:R-:W-:Y:S02]  /*0710*/  UIMAD UR17, UR14, 0x140, URZ ;  /* 0x000001400e1178a4 */ /* 0x000fe4000f8e023f */
[----:B------:R-:W-:Y:S02]  /*0720*/  USHF.L.U32 UR14, UR22, 0x6, URZ ;  /* 0x00000006160e7899 */ /* 0x000fe4000800063f */
[----:B------:R-:W-:Y:S01]  /*0730*/  USHF.R.U32.HI UR24, URZ, 0x2, UR5 ;  /* 0x000000023f187899 */ /* 0x000fe20008011605 */
[----:B------:R-:W-:Y:S01]  /*0740*/  MOV R7, UR16 ;  /* 0x0000001000077c02 */ /* 0x000fe20008000f00 */
[----:B------:R-:W-:Y:S01]  /*0750*/  ULOP3.LUT UR14, UR14, 0xc0, URZ, 0xc0, !UPT ;  /* 0x000000c00e0e7892 */ /* 0x000fe2000f8ec03f */
[----:B------:R-:W-:Y:S01]  /*0760*/  ULDC.64 UR26, c[0x0][0x248] ;  /* 0x00009200001a7ab9 */ /* 0x000fe20000000a00 */
[----:B------:R-:W-:Y:S01]  /*0770*/  UIMAD UR25, UR24, 0x50000, URZ ;  /* 0x00050000181978a4 */ /* 0x000fe2000f8e023f */
        /* <DEDUP_REMOVED lines=16> */
[----:B-1----:R-:W-:-:S04]  /*0880*/  LEA R6, P0, R7, R6, 0x5 ;  /* 0x0000000607067211 */ /* 0x002fc800078028ff */
[----:B------:R-:W-:Y:S02]  /*0890*/  LEA.HI.X R7, R7, RZ, R0, 0x5, P0 ;  /* 0x000000ff07077211 */ /* 0x000fe400000f2c00 */
[C---:B------:R-:W-:Y:S02]  /*08a0*/  LEA R74, P0, R6.reuse, UR26, 0x3 ;  /* 0x0000001a064a7c11 */ /* 0x040fe4000f8018ff */
[----:B------:R-:W-:Y:S02]  /*08b0*/  IADD3 R0, P1, R89, R26, RZ ;  /* 0x0000001a59007210 */ /* 0x000fe40007f3e0ff */
[----:B------:R-:W-:Y:S01]  /*08c0*/  LEA.HI.X R75, R6, UR27, R7, 0x3, P0 ;  /* 0x0000001b064b7c11 */ /* 0x000fe200080f1c07 */
[----:B------:R-:W-:Y:S01]  /*08d0*/  ULDC.64 UR26, c[0x0][0x228] ;  /* 0x00008a00001a7ab9 */ /* 0x000fe20000000a00 */
[----:B------:R-:W-:Y:S02]  /*08e0*/  IADD3.X R5, RZ, R27, RZ, P1, !PT ;  /* 0x0000001bff057210 */ /* 0x000fe40000ffe4ff */
[----:B------:R-:W-:-:S02]  /*08f0*/  SHF.L.U32 R9, R0, 0x1, RZ ;  /* 0x0000000100097819 */ /* 0x000fc400000006ff */
[----:B------:R-:W2:Y:S01]  /*0900*/  LDG.E.64.CONSTANT R74, desc[UR18][R74.64] ;  /* 0x000000124a4a7981 */ /* 0x000ea2000c1e9b00 */
[----:B------:R-:W-:Y:S02]  /*0910*/  SHF.L.U64.HI R8, R0, 0x1, R5 ;  /* 0x0000000100087819 */ /* 0x000fe40000010205 */
[C---:B------:R-:W-:Y:S01]  /*0920*/  IADD3 R40, P0, R9.reuse, UR24, RZ ;  /* 0x0000001809287c10 */ /* 0x040fe2000ff1e0ff */
[----:B0-----:R-:W-:Y:S01]  /*0930*/  IMAD.WIDE R4, R4, 0x2, R2 ;  /* 0x0000000204047825 */ /* 0x001fe200078e0202 */
[----:B------:R-:W-:Y:S02]  /*0940*/  IADD3 R2, P1, R9, UR26, RZ ;  /* 0x0000001a09027c10 */ /* 0x000fe4000ff3e0ff */
[C---:B------:R-:W-:Y:S02]  /*0950*/  IADD3.X R41, R8.reuse, UR25, RZ, P0, !PT ;  /* 0x0000001908297c10 */ /* 0x040fe400087fe4ff */
[----:B------:R-:W-:Y:S01]  /*0960*/  IADD3.X R3, R8, UR27, RZ, P1, !PT ;  /* 0x0000001b08037c10 */ /* 0x000fe20008ffe4ff */
[----:B------:R-:W3:Y:S04]  /*0970*/  LDG.E.64.CONSTANT R4, desc[UR18][R4.64] ;  /* 0x0000001204047981 */ /* 0x000ee8000c1e9b00 */
[----:B------:R-:W4:Y:S04]  /*0980*/  LDG.E.64.CONSTANT R40, desc[UR18][R40.64] ;  /* 0x0000001228287981 */ /* 0x000f28000c1e9b00 */
[----:B------:R-:W5:Y:S01]  /*0990*/  LDG.E.64.CONSTANT R2, desc[UR18][R2.64] ;  /* 0x0000001202027981 */ /* 0x000f62000c1e9b00 */
[----:B------:R-:W-:-:S04]  /*09a0*/  IADD3 R7, R89, 0x1400, RZ ;  /* 0x0000140059077810 */ /* 0x000fc80007ffe0ff */
[----:B------:R-:W-:Y:S01]  /*09b0*/  IADD3 R7, P0, R7, R26, RZ ;  /* 0x0000001a07077210 */ /* 0x000fe20007f1e0ff */
[----:B------:R0:W-:Y:S03]  /*09c0*/  STL [R1+0x30], R8 ;  /* 0x0000300801007387 */ /* 0x0001e60000100800 */
[----:B------:R-:W-:Y:S02]  /*09d0*/  IADD3.X R0, RZ, R27, RZ, P0, !PT ;  /* 0x0000001bff007210 */ /* 0x000fe400007fe4ff */
[C---:B0-----:R-:W-:Y:S02]  /*09e0*/  SHF.L.U32 R8, R7.reuse, 0x1, RZ ;  /* 0x0000000107087819 */ /* 0x041fe400000006ff */
[----:B------:R-:W-:Y:S02]  /*09f0*/  SHF.L.U64.HI R6, R7, 0x1, R0 ;  /* 0x0000000107067819 */ /* 0x000fe40000010200 */
[----:B------:R-:W-:-:S02]  /*0a00*/  IADD3 R36, P0, R8, UR24, RZ ;  /* 0x0000001808247c10 */ /* 0x000fc4000ff1e0ff */
[----:B------:R-:W-:Y:S02]  /*0a10*/  IADD3 R38, P1, R8, UR26, RZ ;  /* 0x0000001a08267c10 */ /* 0x000fe4000ff3e0ff */
[C---:B------:R-:W-:Y:S02]  /*0a20*/  IADD3.X R37, R6.reuse, UR25, RZ, P0, !PT ;  /* 0x0000001906257c10 */ /* 0x040fe400087fe4ff */
[----:B------:R-:W-:Y:S02]  /*0a30*/  IADD3 R7, R89, 0x2800, RZ ;  /* 0x0000280059077810 */ /* 0x000fe40007ffe0ff */
[----:B------:R-:W-:Y:S02]  /*0a40*/  IADD3.X R39, R6, UR27, RZ, P1, !PT ;  /* 0x0000001b06277c10 */ /* 0x000fe40008ffe4ff */
[----:B------:R-:W-:Y:S01]  /*0a50*/  IADD3 R7, P0, R7, R26, RZ ;  /* 0x0000001a07077210 */ /* 0x000fe20007f1e0ff */
[----:B------:R-:W5:Y:S04]  /*0a60*/  LDG.E.64.CONSTANT R36, desc[UR18][R36.64] ;  /* 0x0000001224247981 */ /* 0x000f68000c1e9b00 */
[----:B------:R-:W-:Y:S01]  /*0a70*/  STL [R1+0x2c], R9 ;  /* 0x00002c0901007387 */ /* 0x000fe20000100800 */
[----:B------:R-:W-:-:S03]  /*0a80*/  IADD3.X R0, RZ, R27, RZ, P0, !PT ;  /* 0x0000001bff007210 */ /* 0x000fc600007fe4ff */
[----:B------:R0:W-:Y:S04]  /*0a90*/  STL [R1+0x24], R8 ;  /* 0x0000240801007387 */ /* 0x0001e80000100800 */
[----:B------:R-:W5:Y:S01]  /*0aa0*/  LDG.E.64.CONSTANT R38, desc[UR18][R38.64] ;  /* 0x0000001226267981 */ /* 0x000f62000c1e9b00 */
[----:B0-----:R-:W-:-:S03]  /*0ab0*/  SHF.L.U32 R8, R7, 0x1, RZ ;  /* 0x0000000107087819 */ /* 0x001fc600000006ff */
[----:B------:R0:W-:Y:S01]  /*0ac0*/  STL [R1+0x28], R6 ;  /* 0x0000280601007387 */ /* 0x0001e20000100800 */
[----:B------:R-:W-:Y:S02]  /*0ad0*/  IADD3 R34, P0, R8, UR24, RZ ;  /* 0x0000001808227c10 */ /* 0x000fe4000ff1e0ff */
[----:B0-----:R-:W-:-:S04]  /*0ae0*/  SHF.L.U64.HI R6, R7, 0x1, R0 ;  /* 0x0000000107067819 */ /* 0x001fc80000010200 */
[----:B------:R-:W-:Y:S02]  /*0af0*/  IADD3.X R35, R6, UR25, RZ, P0, !PT ;  /* 0x0000001906237c10 */ /* 0x000fe400087fe4ff */
[----:B------:R-:W-:-:S04]  /*0b00*/  IADD3 R32, P1, R8, UR26, RZ ;  /* 0x0000001a08207c10 */ /* 0x000fc8000ff3e0ff */
[----:B------:R-:W5:Y:S01]  /*0b10*/  LDG.E.64.CONSTANT R34, desc[UR18][R34.64] ;  /* 0x0000001222227981 */ /* 0x000f62000c1e9b00 */
[----:B------:R-:W-:Y:S02]  /*0b20*/  IADD3.X R33, R6, UR27, RZ, P1, !PT ;  /* 0x0000001b06217c10 */ /* 0x000fe40008ffe4ff */
[----:B------:R-:W-:-:S04]  /*0b30*/  IADD3 R7, R89, 0x3c00, RZ ;  /* 0x00003c0059077810 */ /* 0x000fc80007ffe0ff */
[----:B------:R-:W5:Y:S01]  /*0b40*/  LDG.E.64.CONSTANT R32, desc[UR18][R32.64] ;  /* 0x0000001220207981 */ /* 0x000f62000c1e9b00 */
[----:B------:R-:W-:-:S03]  /*0b50*/  IADD3 R7, P0, R7, R26, RZ ;  /* 0x0000001a07077210 */ /* 0x000fc60007f1e0ff */
[----:B------:R0:W-:Y:S01]  /*0b60*/  STL [R1+0x1c], R8 ;  /* 0x00001c0801007387 */ /* 0x0001e20000100800 */
[----:B------:R-:W-:-:S03]  /*0b70*/  IADD3.X R0, RZ, R27, RZ, P0, !PT ;  /* 0x0000001bff007210 */ /* 0x000fc600007fe4ff */
[----:B------:R1:W-:Y:S01]  /*0b80*/  STL [R1+0x20], R6 ;  /* 0x0000200601007387 */ /* 0x0003e20000100800 */
[C---:B0-----:R-:W-:Y:S02]  /*0b90*/  SHF.L.U32 R8, R7.reuse, 0x1, RZ ;  /* 0x0000000107087819 */ /* 0x041fe400000006ff */
[----:B-1----:R-:W-:Y:S02]  /*0ba0*/  SHF.L.U64.HI R6, R7, 0x1, R0 ;  /* 0x0000000107067819 */ /* 0x002fe40000010200 */
[----:B------:R-:W-:-:S04]  /*0bb0*/  IADD3 R28, P0, R8, UR24, RZ ;  /* 0x00000018081c7c10 */ /* 0x000fc8000ff1e0ff */
[----:B------:R-:W-:Y:S02]  /*0bc0*/  IADD3.X R29, R6, UR25, RZ, P0, !PT ;  /* 0x00000019061d7c10 */ /* 0x000fe400087fe4ff */
[----:B------:R-:W-:-:S04]  /*0bd0*/  IADD3 R30, P1, R8, UR26, RZ ;  /* 0x0000001a081e7c10 */ /* 0x000fc8000ff3e0ff */
[----:B------:R-:W5:Y:S01]  /*0be0*/  LDG.E.64.CONSTANT R28, desc[UR18][R28.64] ;  /* 0x000000121c1c7981 */ /* 0x000f62000c1e9b00 */
[----:B------:R-:W-:-:S06]  /*0bf0*/  IADD3.X R31, R6, UR27, RZ, P1, !PT ;  /* 0x0000001b061f7c10 */ /* 0x000fcc0008ffe4ff */
[----:B------:R-:W5:Y:S01]  /*0c00*/  LDG.E.64.CONSTANT R30, desc[UR18][R30.64] ;  /* 0x000000121e1e7981 */ /* 0x000f62000c1e9b00 */
        /* <DEDUP_REMOVED lines=8> */
[----:B------:R-:W-:-:S06]  /*0c90*/  IADD3.X R25, R6, UR25, RZ, P0, !PT ;  /* 0x0000001906197c10 */ /* 0x000fcc00087fe4ff */
[----:B------:R-:W5:Y:S01]  /*0ca0*/  LDG.E.64.CONSTANT R24, desc[UR18][R24.64] ;  /* 0x0000001218187981 */ /* 0x000f62000c1e9b00 */
[----:B------:R-:W-:-:S04]  /*0cb0*/  IADD3 R7, R89, 0x6400, RZ ;  /* 0x0000640059077810 */ /* 0x000fc80007ffe0ff */
[----:B------:R-:W-:Y:S01]  /*0cc0*/  IADD3 R7, P0, R7, R26, RZ ;  /* 0x0000001a07077210 */ /* 0x000fe20007f1e0ff */
[----:B------:R0:W-:Y:S01]  /*0cd0*/  STL [R1+0xc], R8 ;  /* 0x00000c0801007387 */ /* 0x0001e20000100800 */
[----:B------:R-:W-:Y:S02]  /*0ce0*/  IADD3 R22, P1, R8, UR26, RZ ;  /* 0x0000001a08167c10 */ /* 0x000fe4000ff3e0ff */
[----:B------:R-:W-:Y:S01]  /*0cf0*/  IADD3.X R0, RZ, R27, RZ, P0, !PT ;  /* 0x0000001bff007210 */ /* 0x000fe200007fe4ff */
[----:B------:R1:W-:Y:S01]  /*0d00*/  STL [R1+0x10], R6 ;  /* 0x0000100601007387 */ /* 0x0003e20000100800 */
[----:B------:R-:W-:Y:S02]  /*0d10*/  IADD3.X R23, R6, UR27, RZ, P1, !PT ;  /* 0x0000001b06177c10 */ /* 0x000fe40008ffe4ff */
[----:B0-----:R-:W-:-:S04]  /*0d20*/  SHF.L.U32 R8, R7, 0x1, RZ ;  /* 0x0000000107087819 */ /* 0x001fc800000006ff */
[----:B------:R-:W5:Y:S01]  /*0d30*/  LDG.E.64.CONSTANT R22, desc[UR18][R22.64] ;  /* 0x0000001216167981 */ /* 0x000f62000c1e9b00 */
[----:B-1----:R-:W-:Y:S02]  /*0d40*/  SHF.L.U64.HI R6, R7, 0x1, R0 ;  /* 0x0000000107067819 */ /* 0x002fe40000010200 */
[----:B------:R-:W-:-:S04]  /*0d50*/  IADD3 R18, P0, R8, UR24, RZ ;  /* 0x0000001808127c10 */ /* 0x000fc8000ff1e0ff */
[----:B------:R-:W-:-:S06]  /*0d60*/  IADD3.X R19, R6, UR25, RZ, P0, !PT ;  /* 0x0000001906137c10 */ /* 0x000fcc00087fe4ff */
[----:B------:R-:W5:Y:S01]  /*0d70*/  LDG.E.64.CONSTANT R18, desc[UR18][R18.64] ;  /* 0x0000001212127981 */ /* 0x000f62000c1e9b00 */
[----:B------:R-:W-:Y:S02]  /*0d80*/  IADD3 R7, R89, 0x7800, RZ ;  /* 0x0000780059077810 */ /* 0x000fe40007ffe0ff */
[----:B------:R-:W-:Y:S02]  /*0d90*/  IADD3 R20, P1, R8, UR26, RZ ;  /* 0x0000001a08147c10 */ /* 0x000fe4000ff3e0ff */
[----:B------:R-:W-:Y:S02]  /*0da0*/  IADD3 R7, P0, R7, R26, RZ ;  /* 0x0000001a07077210 */ /* 0x000fe40007f1e0ff */
[----:B------:R-:W-:Y:S02]  /*0db0*/  IADD3.X R21, R6, UR27, RZ, P1, !PT ;  /* 0x0000001b06157c10 */ /* 0x000fe40008ffe4ff */
[----:B------:R-:W-:Y:S02]  /*0dc0*/  IADD3.X R0, RZ, R27, RZ, P0, !PT ;  /* 0x0000001bff007210 */ /* 0x000fe400007fe4ff */
[----:B------:R-:W-:Y:S01]  /*0dd0*/  SHF.L.U32 R165, R7, 0x1, RZ ;  /* 0x0000000107a57819 */ /* 0x000fe200000006ff */
[----:B------:R-:W-:Y:S03]  /*0de0*/  STL [R1+0x4], R8 ;  /* 0x0000040801007387 */ /* 0x000fe60000100800 */
[----:B------:R-:W-:Y:S01]  /*0df0*/  IADD3 R14, P0, R165, UR24, RZ ;  /* 0x00000018a50e7c10 */ /* 0x000fe2000ff1e0ff */
[----:B------:R0:W-:Y:S04]  /*0e00*/  STL [R1+0x8], R6 ;  /* 0x0000080601007387 */ /* 0x0001e80000100800 */
[----:B------:R-:W5:Y:S01]  /*0e10*/  LDG.E.64.CONSTANT R20, desc[UR18][R20.64] ;  /* 0x0000001214147981 */ /* 0x000f62000c1e9b00 */
[----:B0-----:R-:W-:-:S04]  /*0e20*/  SHF.L.U64.HI R6, R7, 0x1, R0 ;  /* 0x0000000107067819 */ /* 0x001fc80000010200 */
[----:B------:R-:W-:-:S06]  /*0e30*/  IADD3.X R15, R6, UR25, RZ, P0, !PT ;  /* 0x00000019060f7c10 */ /* 0x000fcc00087fe4ff */
[----:B------:R-:W5:Y:S01]  /*0e40*/  LDG.E.64.CONSTANT R14, desc[UR18][R14.64] ;  /* 0x000000120e0e7981 */ /* 0x000f62000c1e9b00 */
        /* <DEDUP_REMOVED lines=8> */
[C---:B------:R-:W-:Y:S02]  /*0ed0*/  IADD3 R10, P0, R163.reuse, UR24, RZ ;  /* 0x00000018a30a7c10 */ /* 0x040fe4000ff1e0ff */
[----:B------:R-:W-:Y:S02]  /*0ee0*/  IADD3 R8, P1, R163, UR26, RZ ;  /* 0x0000001aa3087c10 */ /* 0x000fe4000ff3e0ff */
[----:B------:R-:W-:-:S02]  /*0ef0*/  IADD3.X R11, R164, UR25, RZ, P0, !PT ;  /* 0x00000019a40b7c10 */ /* 0x000fc400087fe4ff */
[----:B------:R-:W-:Y:S02]  /*0f00*/  IADD3 R7, R89, 0xa000, RZ ;  /* 0x0000a00059077810 */ /* 0x000fe40007ffe0ff */
[----:B------:R-:W-:Y:S02]  /*0f10*/  IADD3.X R9, R164, UR27, RZ, P1, !PT ;  /* 0x0000001ba4097c10 */ /* 0x000fe40008ffe4ff */
[----:B------:R-:W5:Y:S01]  /*0f20*/  LDG.E.64.CONSTANT R10, desc[UR18][R10.64] ;  /* 0x000000120a0a7981 */ /* 0x000f62000c1e9b00 */
[----:B------:R-:W-:-:S03]  /*0f30*/  IADD3 R7, P0, R7, R26, RZ ;  /* 0x0000001a07077210 */ /* 0x000fc60007f1e0ff */
[----:B------:R-:W5:Y:S01]  /*0f40*/  LDG.E.64.CONSTANT R8, desc[UR18][R8.64] ;  /* 0x0000001208087981 */ /* 0x000f62000c1e9b00 */
[----:B------:R-:W-:Y:S02]  /*0f50*/  IADD3.X R162, RZ, R27, RZ, P0, !PT ;  /* 0x0000001bffa27210 */ /* 0x000fe400007fe4ff */
[C---:B------:R-:W-:Y:S01]  /*0f60*/  SHF.L.U32 R161, R7.reuse, 0x1, RZ ;  /* 0x0000000107a17819 */ /* 0x040fe200000006ff */
[----:B------:R0:W-:Y:S01]  /*0f70*/  STL [R1], R6 ;  /* 0x0000000601007387 */ /* 0x0001e20000100800 */
[----:B------:R-:W-:Y:S02]  /*0f80*/  SHF.L.U64.HI R162, R7, 0x1, R162 ;  /* 0x0000000107a27819 */ /* 0x000fe400000102a2 */
[----:B------:R-:W-:Y:S02]  /*0f90*/  IADD3 R43, R89, 0xb400, RZ ;  /* 0x0000b400592b7810 */ /* 0x000fe40007ffe0ff */
[C---:B------:R-:W-:Y:S02]  /*0fa0*/  IADD3 R12, P1, R161.reuse, UR26, RZ ;  /* 0x0000001aa10c7c10 */ /* 0x040fe4000ff3e0ff */
[----:B0-----:R-:W-:-:S04]  /*0fb0*/  IADD3 R6, P0, R161, UR24, RZ ;  /* 0x00000018a1067c10 */ /* 0x001fc8000ff1e0ff */
[----:B------:R-:W-:Y:S01]  /*0fc0*/  IADD3.X R7, R162, UR25, RZ, P0, !PT ;  /* 0x00000019a2077c10 */ /* 0x000fe200087fe4ff */
[----:B--2---:R-:W-:Y:S01]  /*0fd0*/  FADD.FTZ R100, R75, UR14 ;  /* 0x0000000e4b647e21 */ /* 0x004fe20008010000 */
[----:B------:R-:W-:-:S04]  /*0fe0*/  IADD3 R62, P0, R43, R26, RZ ;  /* 0x0000001a2b3e7210 */ /* 0x000fc80007f1e0ff */
[----:B------:R-:W2:Y:S01]  /*0ff0*/  LDG.E.64.CONSTANT R6, desc[UR18][R6.64] ;  /* 0x0000001206067981 */ /* 0x000ea2000c1e9b00 */
[----:B------:R-:W0:Y:S01]  /*1000*/  MUFU.RSQ R100, R100 ;  /* 0x0000006400647308 */ /* 0x000e220000001400 */
[----:B------:R-:W-:Y:S01]  /*1010*/  IADD3.X R13, R162, UR27, RZ, P1, !PT ;  /* 0x0000001ba20d7c10 */ /* 0x000fe20008ffe4ff */
[----:B---3--:R-:W-:Y:S02]  /*1020*/  HADD2.F32 R75, -RZ, R4.H0_H0 ;  /* 0x20000004ff4b7230 */ /* 0x008fe40000004100 */
[--C-:B----4-:R-:W-:Y:S02]  /*1030*/  HADD2.F32 R43, -RZ, R40.reuse.H0_H0 ;  /* 0x20000028ff2b7230 */ /* 0x110fe40000004100 */
[----:B------:R-:W-:Y:S02]  /*1040*/  HADD2.F32 R45, -RZ, R40.H1_H1 ;  /* 0x30000028ff2d7230 */ /* 0x000fe40000004100 */
[----:B-----5:R-:W-:Y:S02]  /*1050*/  HADD2.F32 R0, -RZ, R2.H0_H0 ;  /* 0x20000002ff007230 */ /* 0x020fe40000004100 */
[----:B------:R-:W-:Y:S01]  /*1060*/  FADD.FTZ R43, -R74, R43 ;  /* 0x0000002b4a2b7221 */ /* 0x000fe20000010100 */
[----:B------:R-:W-:Y:S01]  /*1070*/  IADD3.X R63, RZ, R27, RZ, P0, !PT ;  /* 0x0000001bff3f7210 */ /* 0x000fe200007fe4ff */
[----:B------:R-:W-:-:S02]  /*1080*/  HADD2.F32 R65, -RZ, R4.H1_H1 ;  /* 0x30000004ff417230 */ /* 0x000fc40000004100 */
[----:B------:R-:W-:Y:S01]  /*1090*/  FADD.FTZ R159, -R74, R45 ;  /* 0x0000002d4a9f7221 */ /* 0x000fe20000010100 */
[----:B------:R-:W-:Y:S01]  /*10a0*/  HADD2.F32 R64, -RZ, R2.H1_H1 ;  /* 0x30000002ff407230 */ /* 0x000fe20000004100 */
[----:B------:R-:W3:Y:S01]  /*10b0*/  LDG.E.64.CONSTANT R12, desc[UR18][R12.64] ;  /* 0x000000120c0c7981 */ /* 0x000ee2000c1e9b00 */
[----:B------:R-:W-:Y:S01]  /*10c0*/  FMUL.FTZ R45, R0, R75 ;  /* 0x0000004b002d7220 */ /* 0x000fe20000410000 */
[----:B0-----:R-:W-:Y:S01]  /*10d0*/  FMUL.FTZ R160, R100, R43 ;  /* 0x0000002b64a07220 */ /* 0x001fe20000410000 */
[C---:B------:R-:W-:Y:S02]  /*10e0*/  SHF.L.U64.HI R63, R62.reuse, 0x1, R63 ;  /* 0x000000013e3f7819 */ /* 0x040fe4000001023f */
[----:B------:R-:W-:Y:S01]  /*10f0*/  SHF.L.U32 R62, R62, 0x1, RZ ;  /* 0x000000013e3e7819 */ /* 0x000fe200000006ff */
[----:B------:R-:W-:Y:S01]  /*1100*/  FMUL.FTZ R4, R64, R65 ;  /* 0x0000004140047220 */ /* 0x000fe20000410000 */
[----:B------:R-:W-:Y:S01]  /*1110*/  FMUL.FTZ R159, R100, R159 ;  /* 0x0000009f649f7220 */ /* 0x000fe20000410000 */
[----:B------:R-:W-:Y:S01]  /*1120*/  FFMA.FTZ R2, R160, R45, RZ ;  /* 0x0000002da0027223 */ /* 0x000fe200000100ff */
[----:B------:R-:W-:Y:S01]  /*1130*/  IADD3 R40, P0, R62, UR24, RZ ;  /* 0x000000183e287c10 */ /* 0x000fe2000ff1e0ff */
[----:B------:R-:W-:-:S02]  /*1140*/  HADD2.F32 R47, -RZ, R41.H0_H0 ;  /* 0x20000029ff2f7230 */ /* 0x000fc40000004100 */
[----:B------:R-:W-:Y:S01]  /*1150*/  FFMA.FTZ R45, R159, R4, R2 ;  /* 0x000000049f2d7223 */ /* 0x000fe20000010002 */
[----:B------:R-:W-:Y:S01]  /*1160*/  HADD2.F32 R49, -RZ, R41.H1_H1 ;  /* 0x30000029ff317230 */ /* 0x000fe20000004100 */
[----:B------:R-:W-:Y:S02]  /*1170*/  IADD3 R4, P1, R62, UR26, RZ ;  /* 0x0000001a3e047c10 */ /* 0x000fe4000ff3e0ff */
[----:B------:R-:W-:Y:S01]  /*1180*/  IADD3.X R41, R63, UR25, RZ, P0, !PT ;  /* 0x000000193f297c10 */ /* 0x000fe200087fe4ff */
[--C-:B------:R-:W-:Y:S01]  /*1190*/  HADD2.F32 R61, -RZ, R5.reuse.H0_H0 ;  /* 0x20000005ff3d7230 */ /* 0x100fe20000004100 */
[----:B------:R-:W-:Y:S01]  /*11a0*/  IADD3 R43, R89, 0xc800, RZ ;  /* 0x0000c800592b7810 */ /* 0x000fe20007ffe0ff */
[----:B------:R-:W-:Y:S01]  /*11b0*/  HADD2.F32 R60, -RZ, R5.H1_H1 ;  /* 0x30000005ff3c7230 */ /* 0x000fe20000004100 */
[----:B------:R-:W-:Y:S01]  /*11c0*/  IADD3.X R5, R63, UR27, RZ, P1, !PT ;  /* 0x0000001b3f057c10 */ /* 0x000fe20008ffe4ff */
[--C-:B------:R-:W-:Y:S02]  /*11d0*/  HADD2.F32 R59, -RZ, R3.reuse.H0_H0 ;  /* 0x20000003ff3b7230 */ /* 0x100fe40000004100 */
[----:B------:R-:W-:Y:S01]  /*11e0*/  HADD2.F32 R58, -RZ, R3.H1_H1 ;  /* 0x30000003ff3a7230 */ /* 0x000fe20000004100 */
[----:B------:R-:W-:Y:S01]  /*11f0*/  IADD3 R56, P0, R43, R26, RZ ;  /* 0x0000001a2b387210 */ /* 0x000fe20007f1e0ff */
[----:B------:R0:W4:Y:S03]  /*1200*/  LDG.E.64.CONSTANT R2, desc[UR18][R40.64] ;  /* 0x0000001228027981 */ /* 0x000126000c1e9b00 */
[----:B------:R-:W-:Y:S01]  /*1210*/  IADD3.X R57, RZ, R27, RZ, P0, !PT ;  /* 0x0000001bff397210 */ /* 0x000fe200007fe4ff */
[----:B------:R-:W5:Y:S03]  /*1220*/  LDG.E.64.CONSTANT R4, desc[UR18][R4.64] ;  /* 0x0000001204047981 */ /* 0x000f66000c1e9b00 */
[----:B------:R-:W-:-:S02]  /*1230*/  SHF.L.U64.HI R57, R56, 0x1, R57 ;  /* 0x0000000138397819 */ /* 0x000fc40000010239 */
[----:B------:R-:W-:Y:S01]  /*1240*/  SHF.L.U32 R56, R56, 0x1, RZ ;  /* 0x0000000138387819 */ /* 0x000fe200000006ff */
[----:B------:R-:W-:Y:S01]  /*1250*/  FADD.FTZ R47, -R74, R47 ;  /* 0x0000002f4a2f7221 */ /* 0x000fe20000010100 */
[----:B------:R-:W-:Y:S02]  /*1260*/  FMUL.FTZ R42, R59, R61 ;  /* 0x0000003d3b2a7220 */ /* 0x000fe40000410000 */
[----:B------:R-:W-:Y:S01]  /*1270*/  IADD3 R76, P0, R56, UR24, RZ ;  /* 0x00000018384c7c10 */ /* 0x000fe2000ff1e0ff */
[----:B------:R-:W-:Y:S01]  /*1280*/  FMUL.FTZ R158, R100, R47 ;  /* 0x0000002f649e7220 */ /* 0x000fe20000410000 */
[----:B------:R-:W-:Y:S02]  /*1290*/  IADD3 R78, P1, R56, UR26, RZ ;  /* 0x0000001a384e7c10 */ /* 0x000fe4000ff3e0ff */
[----:B------:R-:W-:Y:S01]  /*12a0*/  IADD3.X R77, R57, UR25, RZ, P0, !PT ;  /* 0x00000019394d7c10 */ /* 0x000fe200087fe4ff */
[----:B------:R-:W-:Y:S01]  /*12b0*/  FFMA.FTZ R42, R158, R42, R45 ;  /* 0x0000002a9e2a7223 */ /* 0x000fe2000001002d */
[----:B------:R-:W-:-:S02]  /*12c0*/  HADD2.F32 R45, -RZ, R36.H0_H0 ;  /* 0x20000024ff2d7230 */ /* 0x000fc40000004100 */
[----:B------:R-:W-:Y:S01]  /*12d0*/  FADD.FTZ R49, -R74, R49 ;  /* 0x000000314a317221 */ /* 0x000fe20000010100 */
[----:B------:R-:W-:Y:S01]  /*12e0*/  IADD3.X R79, R57, UR27, RZ, P1, !PT ;  /* 0x0000001b394f7c10 */ /* 0x000fe20008ffe4ff */
[----:B0-----:R-:W-:Y:S01]  /*12f0*/  HADD2.F32 R41, -RZ, R36.H1_H1 ;  /* 0x30000024ff297230 */ /* 0x001fe20000004100 */
[----:B------:R-:W5:Y:S01]  /*1300*/  LDG.E.64.CONSTANT R76, desc[UR18][R76.64] ;  /* 0x000000124c4c7981 */ /* 0x000f62000c1e9b00 */
[--C-:B------:R-:W-:Y:S02]  /*1310*/  HADD2.F32 R55, -RZ, R38.reuse.H0_H0 ;  /* 0x20000026ff377230 */ /* 0x100fe40000004100 */
[----:B------:R-:W-:Y:S01]  /*1320*/  FMUL.FTZ R43, R58, R60 ;  /* 0x0000003c3a2b7220 */ /* 0x000fe20000410000 */
[----:B------:R-:W-:Y:S01]  /*1330*/  FMUL.FTZ R157, R100, R49 ;  /* 0x00000031649d7220 */ /* 0x000fe20000410000 */
[C---:B------:R-:W-:Y:S01]  /*1340*/  FADD.FTZ R45, -R74.reuse, R45 ;  /* 0x0000002d4a2d7221 */ /* 0x040fe20000010100 */
[----:B------:R-:W5:Y:S01]  /*1350*/  LDG.E.64.CONSTANT R78, desc[UR18][R78.64] ;  /* 0x000000124e4e7981 */ /* 0x000f62000c1e9b00 */
[----:B------:R-:W-:Y:S01]  /*1360*/  FADD.FTZ R41, -R74, R41 ;  /* 0x000000294a297221 */ /* 0x000fe20000010100 */
[----:B------:R-:W-:Y:S01]  /*1370*/  FFMA.FTZ R43, R157, R43, R42 ;  /* 0x0000002b9d2b7223 */ /* 0x000fe2000001002a */
[----:B------:R-:W-:Y:S01]  /*1380*/  FMUL.FTZ R40, R75, R55 ;  /* 0x000000374b287220 */ /* 0x000fe20000410000 */
[----:B------:R-:W-:Y:S01]  /*1390*/  FMUL.FTZ R156, R100, R45 ;  /* 0x0000002d649c7220 */ /* 0x000fe20000410000 */
[----:B------:R-:W-:-:S02]  /*13a0*/  HADD2.F32 R54, -RZ, R38.H1_H1 ;  /* 0x30000026ff367230 */ /* 0x000fc40000004100 */
[----:B------:R-:W-:Y:S01]  /*13b0*/  FMUL.FTZ R155, R100, R41 ;  /* 0x00000029649b7220 */ /* 0x000fe20000410000 */
[----:B------:R-:W-:Y:S01]  /*13c0*/  IADD3 R41, R89, 0xdc00, RZ ;  /* 0x0000dc0059297810 */ /* 0x000fe20007ffe0ff */
[----:B------:R-:W-:Y:S01]  /*13d0*/  FFMA.FTZ R40, R156, R40, R43 ;  /* 0x000000289c287223 */ /* 0x000fe2000001002b */
[----:B------:R-:W-:Y:S02]  /*13e0*/  HADD2.F32 R43, -RZ, R37.H0_H0 ;  /* 0x20000025ff2b7230 */ /* 0x000fe40000004100 */
[----:B------:R-:W-:Y:S01]  /*13f0*/  FMUL.FTZ R36, R65, R54 ;  /* 0x0000003641247220 */ /* 0x000fe20000410000 */
[--C-:B------:R-:W-:Y:S01]  /*1400*/  HADD2.F32 R53, -RZ, R39.reuse.H0_H0 ;  /* 0x20000027ff357230 */ /* 0x100fe20000004100 */
[----:B------:R-:W-:Y:S01]  /*1410*/  IADD3 R41, P0, R41, R26, RZ ;  /* 0x0000001a29297210 */ /* 0x000fe20007f1e0ff */
[----:B------:R-:W-:Y:S02]  /*1420*/  HADD2.F32 R52, -RZ, R39.H1_H1 ;  /* 0x30000027ff347230 */ /* 0x000fe40000004100 */
[----:B------:R-:W-:-:S02]  /*1430*/  HADD2.F32 R39, -RZ, R34.H0_H0 ;  /* 0x20000022ff277230 */ /* 0x000fc40000004100 */
[C---:B------:R-:W-:Y:S01]  /*1440*/  FADD.FTZ R45, -R74.reuse, R43 ;  /* 0x0000002b4a2d7221 */ /* 0x040fe20000010100 */
[----:B------:R-:W-:Y:S02]  /*1450*/  HADD2.F32 R37, -RZ, R37.H1_H1 ;  /* 0x30000025ff257230 */ /* 0x000fe40000004100 */
[----:B------:R-:W-:Y:S01]  /*1460*/  FFMA.FTZ R43, R155, R36, R40 ;  /* 0x000000249b2b7223 */ /* 0x000fe20000010028 */
[----:B------:R-:W-:Y:S01]  /*1470*/  IADD3.X R40, RZ, R27, RZ, P0, !PT ;  /* 0x0000001bff287210 */ /* 0x000fe200007fe4ff */
[----:B------:R-:W-:Y:S01]  /*1480*/  FADD.FTZ R39, -R74, R39 ;  /* 0x000000274a277221 */ /* 0x000fe20000010100 */
[----:B------:R-:W-:Y:S01]  /*1490*/  SHF.L.U32 R51, R41, 0x1, RZ ;  /* 0x0000000129337819 */ /* 0x000fe200000006ff */
[----:B------:R-:W-:Y:S01]  /*14a0*/  FMUL.FTZ R36, R61, R53 ;  /* 0x000000353d247220 */ /* 0x000fe20000410000 */
[----:B------:R-:W-:Y:S01]  /*14b0*/  FMUL.FTZ R154, R100, R45 ;  /* 0x0000002d649a7220 */ /* 0x000fe20000410000 */
[----:B------:R-:W-:Y:S01]  /*14c0*/  FADD.FTZ R37, -R74, R37 ;  /* 0x000000254a257221 */ /* 0x000fe20000010100 */
[----:B------:R-:W-:Y:S01]  /*14d0*/  SHF.L.U64.HI R49, R41, 0x1, R40 ;  /* 0x0000000129317819 */ /* 0x000fe20000010228 */
[----:B------:R-:W-:Y:S01]  /*14e0*/  FMUL.FTZ R152, R100, R39 ;  /* 0x0000002764987220 */ /* 0x000fe20000410000 */
[----:B------:R-:W-:Y:S01]  /*14f0*/  IADD3 R80, P0, R51, UR24, RZ ;  /* 0x0000001833507c10 */ /* 0x000fe2000ff1e0ff */
[----:B------:R-:W-:Y:S01]  /*1500*/  FFMA.FTZ R36, R154, R36, R43 ;  /* 0x000000249a247223 */ /* 0x000fe2000001002b */
[----:B------:R-:W-:Y:S01]  /*1510*/  FMUL.FTZ R38, R60, R52 ;  /* 0x000000343c267220 */ /* 0x000fe20000410000 */
[----:B------:R-:W-:Y:S01]  /*1520*/  FMUL.FTZ R153, R100, R37 ;  /* 0x0000002564997220 */ /* 0x000fe20000410000 */
[----:B------:R-:W-:-:S02]  /*1530*/  HADD2.F32 R50, -RZ, R32.H0_H0 ;  /* 0x20000020ff327230 */ /* 0x000fc40000004100 */
[----:B------:R-:W-:Y:S01]  /*1540*/  HADD2.F32 R39, -RZ, R34.H1_H1 ;  /* 0x30000022ff277230 */ /* 0x000fe20000004100 */
[----:B------:R-:W-:Y:S02]  /*1550*/  IADD3 R82, P1, R51, UR26, RZ ;  /* 0x0000001a33527c10 */ /* 0x000fe4000ff3e0ff */
[----:B------:R-:W-:Y:S01]  /*1560*/  IADD3.X R81, R49, UR25, RZ, P0, !PT ;  /* 0x0000001931517c10 */ /* 0x000fe200087fe4ff */
[----:B------:R-:W-:Y:S01]  /*1570*/  FFMA.FTZ R37, R153, R38, R36 ;  /* 0x0000002699257223 */ /* 0x000fe20000010024 */
[----:B------:R-:W-:Y:S02]  /*1580*/  HADD2.F32 R48, -RZ, R32.H1_H1 ;  /* 0x30000020ff307230 */ /* 0x000fe40000004100 */
[----:B------:R-:W-:Y:S01]  /*1590*/  FMUL.FTZ R36, R75, R50 ;  /* 0x000000324b247220 */ /* 0x000fe20000410000 */
[----:B------:R-:W-:Y:S01]  /*15a0*/  FADD.FTZ R39, -R74, R39 ;  /* 0x000000274a277221 */ /* 0x000fe20000010100 */
[----:B------:R-:W-:Y:S01]  /*15b0*/  IADD3.X R83, R49, UR27, RZ, P1, !PT ;  /* 0x0000001b31537c10 */ /* 0x000fe20008ffe4ff */
[----:B------:R-:W5:Y:S01]  /*15c0*/  LDG.E.64.CONSTANT R80, desc[UR18][R80.64] ;  /* 0x0000001250507981 */ /* 0x000f62000c1e9b00 */
[----:B------:R-:W-:Y:S01]  /*15d0*/  FFMA.FTZ R37, R152, R36, R37 ;  /* 0x0000002498257223 */ /* 0x000fe20000010025 */
[----:B------:R-:W-:Y:S01]  /*15e0*/  FMUL.FTZ R32, R65, R48 ;  /* 0x0000003041207220 */ /* 0x000fe20000410000 */
[----:B------:R-:W-:-:S02]  /*15f0*/  FMUL.FTZ R150, R100, R39 ;  /* 0x0000002764967220 */ /* 0x000fc40000410000 */
[----:B------:R-:W5:Y:S01]  /*1600*/  LDG.E.64.CONSTANT R82, desc[UR18][R82.64] ;  /* 0x0000001252527981 */ /* 0x000f62000c1e9b00 */
[--C-:B------:R-:W-:Y:S02]  /*1610*/  HADD2.F32 R41, -RZ, R35.reuse.H0_H0 ;  /* 0x20000023ff297230 */ /* 0x100fe40000004100 */
[----:B------:R-:W-:Y:S01]  /*1620*/  FFMA.FTZ R32, R150, R32, R37 ;  /* 0x0000002096207223 */ /* 0x000fe20000010025 */
[----:B------:R-:W-:Y:S01]  /*1630*/  HADD2.F32 R37, -RZ, R35.H1_H1 ;  /* 0x30000023ff257230 */ /* 0x000fe20000004100 */
[----:B------:R-:W-:-:S04]  /*1640*/  IADD3 R35, R89, 0xf000, RZ ;  /* 0x0000f00059237810 */ /* 0x000fc80007ffe0ff */
[----:B------:R-:W-:Y:S01]  /*1650*/  IADD3 R44, P0, R35, R26, RZ ;  /* 0x0000001a232c7210 */ /* 0x000fe20007f1e0ff */
[----:B------:R-:W-:-:S03]  /*1660*/  HADD2.F32 R47, -RZ, R33.H0_H0 ;  /* 0x20000021ff2f7230 */ /* 0x000fc60000004100 */
[----:B------:R-:W-:Y:S01]  /*1670*/  IADD3.X R45, RZ, R27, RZ, P0, !PT ;  /* 0x0000001bff2d7210 */ /* 0x000fe200007fe4ff */
[----:B------:R-:W-:Y:S02]  /*1680*/  HADD2.F32 R35, -RZ, R28.H0_H0 ;  /* 0x2000001cff237230 */ /* 0x000fe40000004100 */
[----:B------:R-:W-:Y:S01]  /*1690*/  FADD.FTZ R41, -R74, R41 ;  /* 0x000000294a297221 */ /* 0x000fe20000010100 */
[C---:B------:R-:W-:Y:S02]  /*16a0*/  SHF.L.U64.HI R45, R44.reuse, 0x1, R45 ;  /* 0x000000012c2d7819 */ /* 0x040fe4000001022d */
[----:B------:R-:W-:Y:S01]  /*16b0*/  SHF.L.U32 R44, R44, 0x1, RZ ;  /* 0x000000012c2c7819 */ /* 0x000fe200000006ff */
[----:B------:R-:W-:Y:S01]  /*16c0*/  FMUL.FTZ R34, R61, R47 ;  /* 0x0000002f3d227220 */ /* 0x000fe20000410000 */
[----:B------:R-:W-:Y:S01]  /*16d0*/  FMUL.FTZ R149, R100, R41 ;  /* 0x0000002964957220 */ /* 0x000fe20000410000 */
[----:B------:R-:W-:Y:S02]  /*16e0*/  HADD2.F32 R46, -RZ, R33.H1_H1 ;  /* 0x30000021ff2e7230 */ /* 0x000fe40000004100 */
[C---:B------:R-:W-:Y:S01]  /*16f0*/  FADD.FTZ R35, -R74.reuse, R35 ;  /* 0x000000234a237221 */ /* 0x040fe20000010100 */
[----:B------:R-:W-:Y:S01]  /*1700*/  FADD.FTZ R37, -R74, R37 ;  /* 0x000000254a257221 */ /* 0x000fe20000010100 */
[----:B------:R-:W-:Y:S01]  /*1710*/  IADD3 R84, P0, R44, UR24, RZ ;  /* 0x000000182c547c10 */ /* 0x000fe2000ff1e0ff */
[----:B------:R-:W-:Y:S01]  /*1720*/  FFMA.FTZ R33, R149, R34, R32 ;  /* 0x0000002295217223 */ /* 0x000fe20000010020 */
[----:B------:R-:W-:Y:S01]  /*1730*/  FMUL.FTZ R147, R100, R35 ;  /* 0x0000002364937220 */ /* 0x000fe20000410000 */
[----:B------:R-:W-:Y:S01]  /*1740*/  FMUL.FTZ R32, R60, R46 ;  /* 0x0000002e3c207220 */ /* 0x000fe20000410000 */
[----:B------:R-:W-:Y:S01]  /*1750*/  FMUL.FTZ R148, R100, R37 ;  /* 0x0000002564947220 */ /* 0x000fe20000410000 */
[----:B------:R-:W-:Y:S01]  /*1760*/  HADD2.F32 R43, -RZ, R30.H0_H0 ;  /* 0x2000001eff2b7230 */ /* 0x000fe20000004100 */
[----:B------:R-:W-:Y:S01]  /*1770*/  IADD3 R86, P1, R44, UR26, RZ ;  /* 0x0000001a2c567c10 */ /* 0x000fe2000ff3e0ff */
[----:B------:R-:W-:Y:S01]  /*1780*/  HADD2.F32 R35, -RZ, R28.H1_H1 ;  /* 0x3000001cff237230 */ /* 0x000fe20000004100 */
[----:B------:R-:W-:Y:S01]  /*1790*/  IADD3.X R85, R45, UR25, RZ, P0, !PT ;  /* 0x000000192d557c10 */ /* 0x000fe200087fe4ff */
[----:B------:R-:W-:Y:S01]  /*17a0*/  FFMA.FTZ R32, R148, R32, R33 ;  /* 0x0000002094207223 */ /* 0x000fe20000010021 */
[----:B------:R-:W-:-:S02]  /*17b0*/  HADD2.F32 R42, -RZ, R30.H1_H1 ;  /* 0x3000001eff2a7230 */ /* 0x000fc40000004100 */
[----:B------:R-:W-:Y:S01]  /*17c0*/  FMUL.FTZ R33, R75, R43 ;  /* 0x0000002b4b217220 */ /* 0x000fe20000410000 */
[----:B------:R-:W-:Y:S01]  /*17d0*/  IADD3.X R87, R45, UR27, RZ, P1, !PT ;  /* 0x0000001b2d577c10 */ /* 0x000fe20008ffe4ff */
[----:B------:R-:W-:Y:S01]  /*17e0*/  FADD.FTZ R35, -R74, R35 ;  /* 0x000000234a237221 */ /* 0x000fe20000010100 */
[----:B------:R-:W5:Y:S01]  /*17f0*/  LDG.E.64.CONSTANT R84, desc[UR18][R84.64] ;  /* 0x0000001254547981 */ /* 0x000f62000c1e9b00 */
[----:B------:R-:W-:Y:S01]  /*1800*/  FFMA.FTZ R33, R147, R33, R32 ;  /* 0x0000002193217223 */ /* 0x000fe20000010020 */
[----:B------:R-:W-:Y:S01]  /*1810*/  FMUL.FTZ R28, R65, R42 ;  /* 0x0000002a411c7220 */ /* 0x000fe20000410000 */
[----:B------:R-:W-:Y:S01]  /*1820*/  FMUL.FTZ R146, R100, R35 ;  /* 0x0000002364927220 */ /* 0x000fe20000410000 */
[----:B------:R-:W5:Y:S01]  /*1830*/  LDG.E.64.CONSTANT R86, desc[UR18][R86.64] ;  /* 0x0000001256567981 */ /* 0x000f62000c1e9b00 */
[----:B------:R-:W-:Y:S02]  /*1840*/  HADD2.F32 R35, -RZ, R29.H0_H0 ;  /* 0x2000001dff237230 */ /* 0x000fe40000004100 */
[----:B------:R-:W-:Y:S01]  /*1850*/  FFMA.FTZ R28, R146, R28, R33 ;  /* 0x0000001c921c7223 */ /* 0x000fe20000010021 */
[----:B------:R-:W-:Y:S01]  /*1860*/  IADD3 R33, R89, 0x10400, RZ ;  /* 0x0001040059217810 */ /* 0x000fe20007ffe0ff */
[----:B------:R-:W-:-:S02]  /*1870*/  HADD2.F32 R41, -RZ, R31.H0_H0 ;  /* 0x2000001fff297230 */ /* 0x000fc40000004100 */
[----:B------:R-:W-:Y:S01]  /*1880*/  FADD.FTZ R145, -R74, R35 ;  /* 0x000000234a917221 */ /* 0x000fe20000010100 */
[-C--:B------:R-:W-:Y:S02]  /*1890*/  IADD3 R38, P0, R33, R26.reuse, RZ ;  /* 0x0000001a21267210 */ /* 0x080fe40007f1e0ff */
[C---:B------:R-:W-:Y:S02]  /*18a0*/  IADD3 R35, R89.reuse, 0x11800, RZ ;  /* 0x0001180059237810 */ /* 0x040fe40007ffe0ff */
[----:B------:R-:W-:Y:S02]  /*18b0*/  IADD3 R89, R89, 0x12c00, RZ ;  /* 0x00012c0059597810 */ /* 0x000fe40007ffe0ff */
[----:B------:R-:W-:Y:S01]  /*18c0*/  IADD3.X R39, RZ, R27, RZ, P0, !PT ;  /* 0x0000001bff277210 */ /* 0x000fe200007fe4ff */
[----:B------:R-:W-:Y:S01]  /*18d0*/  FMUL.FTZ R30, R61, R41 ;  /* 0x000000293d1e7220 */ /* 0x000fe20000410000 */
[----:B------:R-:W-:Y:S01]  /*18e0*/  FMUL.FTZ R145, R100, R145 ;  /* 0x0000009164917220 */ /* 0x000fe20000410000 */
[----:B------:R-:W-:-:S02]  /*18f0*/  IADD3 R35, P1, R35, R26, RZ ;  /* 0x0000001a23237210 */ /* 0x000fc40007f3e0ff */
[----:B------:R-:W-:Y:S02]  /*1900*/  IADD3 R89, P2, R89, R26, RZ ;  /* 0x0000001a59597210 */ /* 0x000fe40007f5e0ff */
[C---:B------:R-:W-:Y:S01]  /*1910*/  SHF.L.U64.HI R39, R38.reuse, 0x1, R39 ;  /* 0x0000000126277819 */ /* 0x040fe20000010227 */
[----:B------:R-:W-:Y:S01]  /*1920*/  FFMA.FTZ R33, R145, R30, R28 ;  /* 0x0000001e91217223 */ /* 0x000fe2000001001c */
[----:B------:R-:W-:Y:S02]  /*1930*/  SHF.L.U32 R38, R38, 0x1, RZ ;  /* 0x0000000126267819 */ /* 0x000fe400000006ff */
[-C--:B------:R-:W-:Y:S02]  /*1940*/  IADD3.X R28, RZ, R27.reuse, RZ, P1, !PT ;  /* 0x0000001bff1c7210 */ /* 0x080fe40000ffe4ff */
[----:B------:R-:W-:Y:S02]  /*1950*/  IADD3.X R26, RZ, R27, RZ, P2, !PT ;  /* 0x0000001bff1a7210 */ /* 0x000fe400017fe4ff */
[----:B------:R-:W-:-:S02]  /*1960*/  SHF.L.U32 R36, R35, 0x1, RZ ;  /* 0x0000000123247819 */ /* 0x000fc400000006ff */
[----:B------:R-:W-:Y:S02]  /*1970*/  IADD3 R88, P0, R38, UR24, RZ ;  /* 0x0000001826587c10 */ /* 0x000fe4000ff1e0ff */
[----:B------:R-:W-:Y:S02]  /*1980*/  SHF.L.U64.HI R37, R35, 0x1, R28 ;  /* 0x0000000123257819 */ /* 0x000fe4000001021c */
[C---:B------:R-:W-:Y:S02]  /*1990*/  SHF.L.U64.HI R35, R89.reuse, 0x1, R26 ;  /* 0x0000000159237819 */ /* 0x040fe4000001021a */
[----:B------:R-:W-:Y:S02]  /*19a0*/  SHF.L.U32 R34, R89, 0x1, RZ ;  /* 0x0000000159227819 */ /* 0x000fe400000006ff */
[----:B------:R-:W-:Y:S02]  /*19b0*/  IADD3 R90, P1, R36, UR24, RZ ;  /* 0x00000018245a7c10 */ /* 0x000fe4000ff3e0ff */
[----:B------:R-:W-:-:S02]  /*19c0*/  IADD3.X R89, R39, UR25, RZ, P0, !PT ;  /* 0x0000001927597c10 */ /* 0x000fc400087fe4ff */
[----:B------:R-:W-:Y:S02]  /*19d0*/  IADD3.X R91, R37, UR25, RZ, P1, !PT ;  /* 0x00000019255b7c10 */ /* 0x000fe40008ffe4ff */
[----:B------:R-:W-:Y:S02]  /*19e0*/  IADD3 R92, P2, R34, UR24, RZ ;  /* 0x00000018225c7c10 */ /* 0x000fe4000ff5e0ff */
[----:B------:R-:W5:Y:S02]  /*19f0*/  LDG.E.64.CONSTANT R88, desc[UR18][R88.64] ;  /* 0x0000001258587981 */ /* 0x000f64000c1e9b00 */
[----:B------:R-:W-:Y:S02]  /*1a00*/  IADD3.X R93, R35, UR25, RZ, P2, !PT ;  /* 0x00000019235d7c10 */ /* 0x000fe400097fe4ff */
[----:B------:R-:W5:Y:S04]  /*1a10*/  LDG.E.64.CONSTANT R90, desc[UR18][R90.64] ;  /* 0x000000125a5a7981 */ /* 0x000f68000c1e9b00 */
[----:B------:R-:W5:Y:S01]  /*1a20*/  LDG.E.64.CONSTANT R92, desc[UR18][R92.64] ;  /* 0x000000125c5c7981 */ /* 0x000f62000c1e9b00 */
[----:B------:R-:W-:Y:S01]  /*1a30*/  HADD2.F32 R95, -RZ, R25.H0_H0 ;  /* 0x20000019ff5f7230 */ /* 0x000fe20000004100 */
[----:B------:R-:W-:-:S04]  /*1a40*/  IADD3 R94, P0, R38, UR26, RZ ;  /* 0x0000001a265e7c10 */ /* 0x000fc8000ff1e0ff */
[----:B------:R-:W-:-:S04]  /*1a50*/  FADD.FTZ R95, -R74, R95 ;  /* 0x0000005f4a5f7221 */ /* 0x000fc80000010100 */
[----:B------:R-:W-:Y:S01]  /*1a60*/  FMUL.FTZ R141, R100, R95 ;  /* 0x0000005f648d7220 */ /* 0x000fe20000410000 */
[----:B------:R-:W-:-:S06]  /*1a70*/  IADD3.X R95, R39, UR27, RZ, P0, !PT ;  /* 0x0000001b275f7c10 */ /* 0x000fcc00087fe4ff */
[----:B------:R-:W5:Y:S01]  /*1a80*/  LDG.E.64.CONSTANT R94, desc[UR18][R94.64] ;  /* 0x000000125e5e7981 */ /* 0x000f62000c1e9b00 */
[----:B------:R-:W-:Y:S02]  /*1a90*/  HADD2.F32 R29, -RZ, R29.H1_H1 ;  /* 0x3000001dff1d7230 */ /* 0x000fe40000004100 */
[----:B------:R-:W-:-:S03]  /*1aa0*/  HADD2.F32 R40, -RZ, R31.H1_H1 ;  /* 0x3000001fff287230 */ /* 0x000fc60000004100 */
[----:B------:R-:W-:Y:S01]  /*1ab0*/  FADD.FTZ R29, -R74, R29 ;  /* 0x0000001d4a1d7221 */ /* 0x000fe20000010100 */
[--C-:B------:R-:W-:Y:S02]  /*1ac0*/  HADD2.F32 R27, -RZ, R24.reuse.H0_H0 ;  /* 0x20000018ff1b7230 */ /* 0x100fe40000004100 */
[----:B------:R-:W-:Y:S01]  /*1ad0*/  FMUL.FTZ R26, R60, R40 ;  /* 0x000000283c1a7220 */ /* 0x000fe20000410000 */
[----:B------:R-:W-:Y:S02]  /*1ae0*/  HADD2.F32 R97, -RZ, R19.H0_H0 ;  /* 0x20000013ff617230 */ /* 0x000fe40000004100 */
[----:B------:R-:W-:Y:S01]  /*1af0*/  FMUL.FTZ R144, R100, R29 ;  /* 0x0000001d64907220 */ /* 0x000fe20000410000 */
[----:B------:R-:W-:Y:S02]  /*1b00*/  HADD2.F32 R29, -RZ, R24.H1_H1 ;  /* 0x30000018ff1d7230 */ /* 0x000fe40000004100 */
[----:B------:R-:W-:Y:S01]  /*1b10*/  FADD.FTZ R27, -R74, R27 ;  /* 0x0000001b4a1b7221 */ /* 0x000fe20000010100 */
[----:B------:R-:W-:Y:S01]  /*1b20*/  FFMA.FTZ R26, R144, R26, R33 ;  /* 0x0000001a901a7223 */ /* 0x000fe20000010021 */
[----:B------:R-:W-:-:S02]  /*1b30*/  HADD2.F32 R33, -RZ, R22.H0_H0 ;  /* 0x20000016ff217230 */ /* 0x000fc40000004100 */
[----:B------:R-:W-:Y:S01]  /*1b40*/  FADD.FTZ R97, -R74, R97 ;  /* 0x000000614a617221 */ /* 0x000fe20000010100 */
[----:B------:R-:W-:Y:S01]  /*1b50*/  IADD3 R96, P0, R36, UR26, RZ ;  /* 0x0000001a24607c10 */ /* 0x000fe2000ff1e0ff */
[----:B------:R-:W-:Y:S02]  /*1b60*/  HADD2.F32 R32, -RZ, R22.H1_H1 ;  /* 0x30000016ff207230 */ /* 0x000fe40000004100 */
[----:B------:R-:W-:Y:S01]  /*1b70*/  FMUL.FTZ R143, R100, R27 ;  /* 0x0000001b648f7220 */ /* 0x000fe20000410000 */
[----:B------:R-:W-:Y:S01]  /*1b80*/  FMUL.FTZ R24, R75, R33 ;  /* 0x000000214b187220 */ /* 0x000fe20000410000 */
[----:B------:R-:W-:Y:S01]  /*1b90*/  FADD.FTZ R29, -R74, R29 ;  /* 0x0000001d4a1d7221 */ /* 0x000fe20000010100 */
[C---:B------:R-:W-:Y:S01]  /*1ba0*/  FMUL.FTZ R137, R100.reuse, R97 ;  /* 0x0000006164897220 */ /* 0x040fe20000410000 */
[----:B------:R-:W-:Y:S01]  /*1bb0*/  IADD3.X R97, R37, UR27, RZ, P0, !PT ;  /* 0x0000001b25617c10 */ /* 0x000fe200087fe4ff */
[----:B------:R-:W-:Y:S02]  /*1bc0*/  HADD2.F32 R31, -RZ, R23.H0_H0 ;  /* 0x20000017ff1f7230 */ /* 0x000fe40000004100 */
[----:B------:R-:W-:Y:S01]  /*1bd0*/  FFMA.FTZ R27, R143, R24, R26 ;  /* 0x000000188f1b7223 */ /* 0x000fe2000001001a */
[----:B------:R-:W-:Y:S01]  /*1be0*/  FMUL.FTZ R22, R65, R32 ;  /* 0x0000002041167220 */ /* 0x000fe20000410000 */
[----:B------:R-:W-:Y:S01]  /*1bf0*/  FMUL.FTZ R142, R100, R29 ;  /* 0x0000001d648e7220 */ /* 0x000fe20000410000 */
[----:B------:R-:W-:Y:S01]  /*1c00*/  HADD2.F32 R25, -RZ, R25.H1_H1 ;  /* 0x30000019ff197230 */ /* 0x000fe20000004100 */
[----:B------:R-:W5:Y:S01]  /*1c10*/  LDG.E.64.CONSTANT R96, desc[UR18][R96.64] ;  /* 0x0000001260607981 */ /* 0x000f62000c1e9b00 */
        /* <DEDUP_REMOVED lines=22> */
[----:B------:R-:W-:Y:S01]  /*1d80*/  IADD3 R98, P0, R34, UR26, RZ ;  /* 0x0000001a22627c10 */ /* 0x000fe2000ff1e0ff */
[----:B------:R-:W-:Y:S01]  /*1d90*/  FFMA.FTZ R18, R138, R18, R23 ;  /* 0x000000128a127223 */ /* 0x000fe20000010017 */
[----:B------:R-:W-:Y:S02]  /*1da0*/  HADD2.F32 R23, -RZ, R19.H1_H1 ;  /* 0x30000013ff177230 */ /* 0x000fe40000004100 */
[----:B------:R-:W-:Y:S01]  /*1db0*/  FMUL.FTZ R133, R100, R99 ;  /* 0x0000006364857220 */ /* 0x000fe20000410000 */
[----:B------:R-:W-:Y:S01]  /*1dc0*/  IADD3.X R99, R35, UR27, RZ, P0, !PT ;  /* 0x0000001b23637c10 */ /* 0x000fe200087fe4ff */
[----:B------:R-:W-:Y:S02]  /*1dd0*/  HADD2.F32 R26, -RZ, R21.H1_H1 ;  /* 0x30000015ff1a7230 */ /* 0x000fe40000004100 */
[----:B------:R-:W-:Y:S01]  /*1de0*/  FMUL.FTZ R19, R61, R27 ;  /* 0x0000001b3d137220 */ /* 0x000fe20000410000 */
[----:B------:R-:W-:Y:S01]  /*1df0*/  FADD.FTZ R23, -R74, R23 ;  /* 0x000000174a177221 */ /* 0x000fe20000010100 */
[----:B------:R-:W-:-:S02]  /*1e00*/  HADD2.F32 R21, -RZ, R14.H0_H0 ;  /* 0x2000000eff157230 */ /* 0x000fc40000004100 */
[----:B------:R-:W-:Y:S01]  /*1e10*/  FFMA.FTZ R19, R137, R19, R18 ;  /* 0x0000001389137223 */ /* 0x000fe20000010012 */
[----:B------:R-:W-:Y:S01]  /*1e20*/  FMUL.FTZ R18, R60, R26 ;  /* 0x0000001a3c127220 */ /* 0x000fe20000410000 */
[----:B------:R-:W-:Y:S01]  /*1e30*/  FMUL.FTZ R136, R100, R23 ;  /* 0x0000001764887220 */ /* 0x000fe20000410000 */
[----:B------:R-:W5:Y:S01]  /*1e40*/  LDG.E.64.CONSTANT R98, desc[UR18][R98.64] ;  /* 0x0000001262627981 */ /* 0x000f62000c1e9b00 */
        /* <DEDUP_REMOVED lines=8> */
[----:B------:R-:W-:Y:S02]  /*1ed0*/  FFMA.FTZ R19, R135, R14, R18 ;  /* 0x0000000e87137223 */ /* 0x000fe40000010012 */
[----:B------:R-:W-:Y:S01]  /*1ee0*/  FMUL.FTZ R14, R65, R24 ;  /* 0x00000018410e7220 */ /* 0x000fe20000410000 */
[----:B------:R-:W-:Y:S01]  /*1ef0*/  FMUL.FTZ R134, R100, R21 ;  /* 0x0000001564867220 */ /* 0x000fe20000410000 */
[----:B------:R-:W-:-:S03]  /*1f00*/  HADD2.F32 R23, -RZ, R17.H0_H0 ;  /* 0x20000011ff177230 */ /* 0x000fc60000004100 */
[----:B------:R-:W-:Y:S01]  /*1f10*/  FFMA.FTZ R14, R134, R14, R19 ;  /* 0x0000000e860e7223 */ /* 0x000fe20000010013 */
[----:B------:R-:W-:Y:S02]  /*1f20*/  HADD2.F32 R19, -RZ, R15.H1_H1 ;  /* 0x3000000fff137230 */ /* 0x000fe40000004100 */
[----:B------:R-:W-:Y:S01]  /*1f30*/  FMUL.FTZ R15, R61, R23 ;  /* 0x000000173d0f7220 */ /* 0x000fe20000410000 */
[----:B------:R-:W-:Y:S02]  /*1f40*/  HADD2.F32 R22, -RZ, R17.H1_H1 ;  /* 0x30000011ff167230 */ /* 0x000fe40000004100 */
[----:B------:R-:W-:Y:S01]  /*1f50*/  FADD.FTZ R19, -R74, R19 ;  /* 0x000000134a137221 */ /* 0x000fe20000010100 */
[----:B------:R-:W-:Y:S02]  /*1f60*/  FFMA.FTZ R15, R133, R15, R14 ;  /* 0x0000000f850f7223 */ /* 0x000fe4000001000e */
[----:B------:R-:W-:Y:S01]  /*1f70*/  FMUL.FTZ R14, R60, R22 ;  /* 0x000000163c0e7220 */ /* 0x000fe20000410000 */
[----:B------:R-:W-:-:S02]  /*1f80*/  HADD2.F32 R17, -RZ, R10.H0_H0 ;  /* 0x2000000aff117230 */ /* 0x000fc40000004100 */
[----:B------:R-:W-:Y:S01]  /*1f90*/  FMUL.FTZ R132, R100, R19 ;  /* 0x0000001364847220 */ /* 0x000fe20000410000 */
[----:B------:R-:W-:-:S03]  /*1fa0*/  HADD2.F32 R21, -RZ, R8.H0_H0 ;  /* 0x20000008ff157230 */ /* 0x000fc60000004100 */
[----:B------:R-:W-:Y:S01]  /*1fb0*/  FFMA.FTZ R14, R132, R14, R15 ;  /* 0x0000000e840e7223 */ /* 0x000fe2000001000f */
[----:B------:R-:W-:Y:S01]  /*1fc0*/  FADD.FTZ R17, -R74, R17 ;  /* 0x000000114a117221 */ /* 0x000fe20000010100 */
[----:B------:R-:W-:Y:S02]  /*1fd0*/  HADD2.F32 R15, -RZ, R10.H1_H1 ;  /* 0x3000000aff0f7230 */ /* 0x000fe40000004100 */
[----:B------:R-:W-:Y:S01]  /*1fe0*/  FMUL.FTZ R10, R75, R21 ;  /* 0x000000154b0a7220 */ /* 0x000fe20000410000 */
[----:B------:R-:W-:Y:S02]  /*1ff0*/  HADD2.F32 R20, -RZ, R8.H1_H1 ;  /* 0x30000008ff147230 */ /* 0x000fe40000004100 */
[----:B------:R-:W-:Y:S01]  /*2000*/  FMUL.FTZ R131, R100, R17 ;  /* 0x0000001164837220 */ /* 0x000fe20000410000 */
[----:B------:R-:W-:Y:S02]  /*2010*/  HADD2.F32 R101, -RZ, R11.H0_H0 ;  /* 0x2000000bff657230 */ /* 0x000fe40000004100 */
[----:B------:R-:W-:Y:S01]  /*2020*/  FADD.FTZ R17, -R74, R15 ;  /* 0x0000000f4a117221 */ /* 0x000fe20000010100 */
[----:B------:R-:W-:-:S02]  /*2030*/  HADD2.F32 R19, -RZ, R9.H0_H0 ;  /* 0x20000009ff137230 */ /* 0x000fc40000004100 */
[----:B------:R-:W-:Y:S01]  /*2040*/  FFMA.FTZ R15, R131, R10, R14 ;  /* 0x0000000a830f7223 */ /* 0x000fe2000001000e */
[----:B------:R-:W-:Y:S02]  /*2050*/  HADD2.F32 R11, -RZ, R11.H1_H1 ;  /* 0x3000000bff0b7230 */ /* 0x000fe40000004100 */
[----:B------:R-:W-:Y:S01]  /*2060*/  FMUL.FTZ R8, R65, R20 ;  /* 0x0000001441087220 */ /* 0x000fe20000410000 */
[----:B------:R-:W-:Y:S01]  /*2070*/  FMUL.FTZ R130, R100, R17 ;  /* 0x0000001164827220 */ /* 0x000fe20000410000 */
[----:B------:R-:W-:Y:S01]  /*2080*/  FADD.FTZ R101, -R74, R101 ;  /* 0x000000654a657221 */ /* 0x000fe20000010100 */
[----:B------:R-:W-:Y:S02]  /*2090*/  HADD2.F32 R18, -RZ, R9.H1_H1 ;  /* 0x30000009ff127230 */ /* 0x000fe40000004100 */
[----:B------:R-:W-:Y:S01]  /*20a0*/  FMUL.FTZ R10, R61, R19 ;  /* 0x000000133d0a7220 */ /* 0x000fe20000410000 */
[----:B------:R-:W-:Y:S01]  /*20b0*/  FFMA.FTZ R8, R130, R8, R15 ;  /* 0x0000000882087223 */ /* 0x000fe2000001000f */
[----:B------:R-:W-:Y:S01]  /*20c0*/  FMUL.FTZ R129, R100, R101 ;  /* 0x0000006564817220 */ /* 0x000fe20000410000 */
[----:B------:R-:W-:Y:S01]  /*20d0*/  FADD.FTZ R11, -R74, R11 ;  /* 0x0000000b4a0b7221 */ /* 0x000fe20000010100 */
[----:B--2---:R-:W-:-:S02]  /*20e0*/  HADD2.F32 R127, -RZ, R6.H0_H0 ;  /* 0x20000006ff7f7230 */ /* 0x004fc40000004100 */
[----:B------:R-:W-:Y:S01]  /*20f0*/  FMUL.FTZ R108, R60, R18 ;  /* 0x000000123c6c7220 */ /* 0x000fe20000410000 */
[----:B------:R-:W-:Y:S01]  /*2100*/  FFMA.FTZ R9, R129, R10, R8 ;  /* 0x0000000a81097223 */ /* 0x000fe20000010008 */
[----:B------:R-:W-:Y:S01]  /*2110*/  FMUL.FTZ R128, R100, R11 ;  /* 0x0000000b64807220 */ /* 0x000fe20000410000 */
[----:B---3--:R-:W-:Y:S02]  /*2120*/  HADD2.F32 R17, -RZ, R12.H0_H0 ;  /* 0x2000000cff117230 */ /* 0x008fe40000004100 */
[----:B------:R-:W-:Y:S01]  /*2130*/  FADD.FTZ R127, -R74, R127 ;  /* 0x0000007f4a7f7221 */ /* 0x000fe20000010100 */
        /* <DEDUP_REMOVED lines=12> */
[----:B------:R-:W-:Y:S02]  /*2200*/  HADD2.F32 R12, -RZ, R7.H1_H1 ;  /* 0x30000007ff0c7230 */ /* 0x000fe40000004100 */
[----:B------:R-:W-:Y:S01]  /*2210*/  FFMA.FTZ R108, R126, R6, R108 ;  /* 0x000000067e6c7223 */ /* 0x000fe2000001006c */
[----:B------:R-:W-:-:S02]  /*2220*/  HADD2.F32 R13, -RZ, R13.H1_H1 ;  /* 0x3000000dff0d7230 */ /* 0x000fc40000004100 */
[----:B------:R-:W-:Y:S01]  /*2230*/  FMUL.FTZ R6, R61, R15 ;  /* 0x0000000f3d067220 */ /* 0x000fe20000410000 */
[----:B------:R-:W-:Y:S01]  /*2240*/  FMUL.FTZ R14, R100, R14 ;  /* 0x0000000e640e7220 */ /* 0x000fe20000410000 */
[----:B----4-:R-:W-:Y:S02]  /*2250*/  HADD2.F32 R10, -RZ, R2.H0_H0 ;  /* 0x20000002ff0a7230 */ /* 0x010fe40000004100 */
[----:B------:R-:W-:Y:S01]  /*2260*/  FADD.FTZ R12, -R74, R12 ;  /* 0x0000000c4a0c7221 */ /* 0x000fe20000010100 */
[----:B------:R-:W-:Y:S01]  /*2270*/  FFMA.FTZ R109, R0, R75, RZ ;  /* 0x0000004b006d7223 */ /* 0x000fe200000100ff */
[----:B------:R-:W-:Y:S01]  /*2280*/  FFMA.FTZ R108, R14, R6, R108 ;  /* 0x000000060e6c7223 */ /* 0x000fe2000001006c */
[----:B-----5:R-:W-:Y:S02]  /*2290*/  HADD2.F32 R11, -RZ, R4.H0_H0 ;  /* 0x20000004ff0b7230 */ /* 0x020fe40000004100 */
[----:B------:R-:W-:Y:S01]  /*22a0*/  FMUL.FTZ R6, R60, R13 ;  /* 0x0000000d3c067220 */ /* 0x000fe20000410000 */
[----:B------:R-:W-:Y:S01]  /*22b0*/  FMUL.FTZ R12, R100, R12 ;  /* 0x0000000c640c7220 */ /* 0x000fe20000410000 */
[----:B------:R-:W-:Y:S01]  /*22c0*/  FADD.FTZ R10, -R74, R10 ;  /* 0x0000000a4a0a7221 */ /* 0x000fe20000010100 */
[----:B------:R-:W-:-:S02]  /*22d0*/  HADD2.F32 R7, -RZ, R2.H1_H1 ;  /* 0x30000002ff077230 */ /* 0x000fc40000004100 */
[----:B------:R-:W-:Y:S01]  /*22e0*/  FFMA.FTZ R109, R64, R65, R109 ;  /* 0x00000041406d7223 */ /* 0x000fe2000001006d */
[----:B------:R-:W-:Y:S01]  /*22f0*/  FFMA.FTZ R108, R12, R6, R108 ;  /* 0x000000060c6c7223 */ /* 0x000fe2000001006c */
[----:B------:R-:W-:Y:S01]  /*2300*/  FMUL.FTZ R2, R75, R11 ;  /* 0x0000000b4b027220 */ /* 0x000fe20000410000 */
[----:B------:R-:W-:Y:S01]  /*2310*/  FMUL.FTZ R10, R100, R10 ;  /* 0x0000000a640a7220 */ /* 0x000fe20000410000 */
[----:B------:R-:W-:Y:S02]  /*2320*/  HADD2.F32 R9, -RZ, R4.H1_H1 ;  /* 0x30000004ff097230 */ /* 0x000fe40000004100 */
[----:B------:R-:W-:Y:S01]  /*2330*/  FFMA.FTZ R109, R59, R61, R109 ;  /* 0x0000003d3b6d7223 */ /* 0x000fe2000001006d */
[----:B------:R-:W-:Y:S01]  /*2340*/  FADD.FTZ R7, -R74, R7 ;  /* 0x000000074a077221 */ /* 0x000fe20000010100 */
[----:B------:R-:W-:Y:S02]  /*2350*/  HADD2.F32 R6, -RZ, R3.H0_H0 ;  /* 0x20000003ff067230 */ /* 0x000fe40000004100 */
[----:B------:R-:W-:Y:S01]  /*2360*/  FFMA.FTZ R108, R10, R2, R108 ;  /* 0x000000020a6c7223 */ /* 0x000fe2000001006c */
[----:B------:R-:W-:Y:S01]  /*2370*/  FFMA.FTZ R109, R58, R60, R109 ;  /* 0x0000003c3a6d7223 */ /* 0x000fe2000001006d */
[----:B------:R-:W-:-:S02]  /*2380*/  HADD2.F32 R8, -RZ, R5.H0_H0 ;  /* 0x20000005ff087230 */ /* 0x000fc40000004100 */
[----:B------:R-:W-:Y:S01]  /*2390*/  FMUL.FTZ R2, R65, R9 ;  /* 0x0000000941027220 */ /* 0x000fe20000410000 */
[----:B------:R-:W-:Y:S01]  /*23a0*/  FMUL.FTZ R7, R100, R7 ;  /* 0x0000000764077220 */ /* 0x000fe20000410000 */
[----:B------:R-:W-:Y:S01]  /*23b0*/  FADD.FTZ R6, -R74, R6 ;  /* 0x000000064a067221 */ /* 0x000fe20000010100 */
[----:B------:R-:W-:Y:S02]  /*23c0*/  FFMA.FTZ R109, R75, R55, R109 ;  /* 0x000000374b6d7223 */ /* 0x000fe4000001006d */
[----:B------:R-:W-:Y:S01]  /*23d0*/  FFMA.FTZ R108, R7, R2, R108 ;  /* 0x00000002076c7223 */ /* 0x000fe2000001006c */
[----:B------:R-:W-:Y:S01]  /*23e0*/  FMUL.FTZ R2, R61, R8 ;  /* 0x000000083d027220 */ /* 0x000fe20000410000 */
[----:B------:R-:W-:Y:S01]  /*23f0*/  FMUL.FTZ R6, R100, R6 ;  /* 0x0000000664067220 */ /* 0x000fe20000410000 */
[----:B------:R-:W-:Y:S02]  /*2400*/  HADD2.F32 R3, -RZ, R3.H1_H1 ;  /* 0x30000003ff037230 */ /* 0x000fe40000004100 */
[----:B------:R-:W-:Y:S01]  /*2410*/  FFMA.FTZ R109, R65, R54, R109 ;  /* 0x00000036416d7223 */ /* 0x000fe2000001006d */
[----:B------:R-:W-:-:S02]  /*2420*/  HADD2.F32 R5, -RZ, R5.H1_H1 ;  /* 0x30000005ff057230 */ /* 0x000fc40000004100 */
[----:B------:R-:W-:Y:S01]  /*2430*/  FFMA.FTZ R108, R6, R2, R108 ;  /* 0x00000002066c7223 */ /* 0x000fe2000001006c */
[----:B------:R-:W-:Y:S02]  /*2440*/  HADD2.F32 R2, -RZ, R76.H0_H0 ;  /* 0x2000004cff027230 */ /* 0x000fe40000004100 */
[----:B------:R-:W-:Y:S01]  /*2450*/  FADD.FTZ R3, -R74, R3 ;  /* 0x000000034a037221 */ /* 0x000fe20000010100 */
[----:B------:R-:W-:Y:S01]  /*2460*/  FFMA.FTZ R109, R61, R53, R109 ;  /* 0x000000353d6d7223 */ /* 0x000fe2000001006d */
[----:B------:R-:W-:Y:S02]  /*2470*/  HADD2.F32 R4, -RZ, R78.H0_H0 ;  /* 0x2000004eff047230 */ /* 0x000fe40000004100 */
[----:B------:R-:W-:Y:S01]  /*2480*/  FMUL.FTZ R101, R60, R5 ;  /* 0x000000053c657220 */ /* 0x000fe20000410000 */
[----:B------:R-:W-:Y:S01]  /*2490*/  FMUL.FTZ R3, R100, R3 ;  /* 0x0000000364037220 */ /* 0x000fe20000410000 */
[----:B------:R-:W-:Y:S01]  /*24a0*/  FADD.FTZ R2, -R74, R2 ;  /* 0x000000024a027221 */ /* 0x000fe20000010100 */
[----:B------:R-:W-:Y:S01]  /*24b0*/  FFMA.FTZ R109, R60, R52, R109 ;  /* 0x000000343c6d7223 */ /* 0x000fe2000001006d */
[----:B------:R-:W-:Y:S01]  /*24c0*/  FMUL.FTZ R102, R75, R4 ;  /* 0x000000044b667220 */ /* 0x000fe20000410000 */
[----:B------:R-:W-:Y:S01]  /*24d0*/  FFMA.FTZ R108, R3, R101, R108 ;  /* 0x00000065036c7223 */ /* 0x000fe2000001006c */
[----:B------:R-:W-:Y:S01]  /*24e0*/  FMUL.FTZ R2, R100, R2 ;  /* 0x0000000264027220 */ /* 0x000fe20000410000 */
[----:B------:R-:W-:Y:S01]  /*24f0*/  FFMA.FTZ R109, R75, R50, R109 ;  /* 0x000000324b6d7223 */ /* 0x000fe2000001006d */
[----:B------:R-:W-:-:S02]  /*2500*/  HADD2.F32 R101, -RZ, R76.H1_H1 ;  /* 0x3000004cff657230 */ /* 0x000fc40000004100 */
[----:B------:R-:W-:Y:S01]  /*2510*/  FFMA.FTZ R108, R2, R102, R108 ;  /* 0x00000066026c7223 */ /* 0x000fe2000001006c */
[----:B------:R-:W-:Y:S01]  /*2520*/  FFMA.FTZ R109, R65, R48, R109 ;  /* 0x00000030416d7223 */ /* 0x000fe2000001006d */
[----:B------:R-:W-:Y:S02]  /*2530*/  HADD2.F32 R102, -RZ, R78.H1_H1 ;  /* 0x3000004eff667230 */ /* 0x000fe40000004100 */
[----:B------:R-:W-:Y:S01]  /*2540*/  FADD.FTZ R78, -R74, R101 ;  /* 0x000000654a4e7221 */ /* 0x000fe20000010100 */
[----:B------:R-:W-:Y:S02]  /*2550*/  HADD2.F32 R76, -RZ, R77.H0_H0 ;  /* 0x2000004dff4c7230 */ /* 0x000fe40000004100 */
        /* <DEDUP_REMOVED lines=9> */
[----:B------:R-:W-:-:S02]  /*25f0*/  HADD2.F32 R103, -RZ, R77.H1_H1 ;  /* 0x3000004dff677230 */ /* 0x000fc40000004100 */
[----:B------:R-:W-:Y:S01]  /*2600*/  FFMA.FTZ R109, R75, R43, R109 ;  /* 0x0000002b4b6d7223 */ /* 0x000fe2000001006d */
[----:B------:R-:W-:Y:S01]  /*2610*/  FFMA.FTZ R108, R76, R104, R108 ;  /* 0x000000684c6c7223 */ /* 0x000fe2000001006c */
[----:B------:R-:W-:Y:S02]  /*2620*/  HADD2.F32 R104, -RZ, R79.H1_H1 ;  /* 0x3000004fff687230 */ /* 0x000fe40000004100 */
[----:B------:R-:W-:Y:S01]  /*2630*/  FADD.FTZ R79, -R74, R103 ;  /* 0x000000674a4f7221 */ /* 0x000fe20000010100 */
[----:B------:R-:W-:Y:S01]  /*2640*/  FFMA.FTZ R109, R65, R42, R109 ;  /* 0x0000002a416d7223 */ /* 0x000fe2000001006d */
[----:B------:R-:W-:Y:S02]  /*2650*/  HADD2.F32 R77, -RZ, R80.H0_H0 ;  /* 0x20000050ff4d7230 */ /* 0x000fe40000004100 */
[----:B------:R-:W-:Y:S01]  /*2660*/  FMUL.FTZ R105, R60, R104 ;  /* 0x000000683c697220 */ /* 0x000fe20000410000 */
[----:B------:R-:W-:Y:S01]  /*2670*/  FMUL.FTZ R79, R100, R79 ;  /* 0x0000004f644f7220 */ /* 0x000fe20000410000 */
[----:B------:R-:W-:Y:S01]  /*2680*/  FFMA.FTZ R109, R61, R41, R109 ;  /* 0x000000293d6d7223 */ /* 0x000fe2000001006d */
[----:B------:R-:W-:-:S02]  /*2690*/  HADD2.F32 R103, -RZ, R82.H0_H0 ;  /* 0x20000052ff677230 */ /* 0x000fc40000004100 */
[----:B------:R-:W-:Y:S01]  /*26a0*/  FADD.FTZ R77, -R74, R77 ;  /* 0x0000004d4a4d7221 */ /* 0x000fe20000010100 */
[----:B------:R-:W-:Y:S01]  /*26b0*/  FFMA.FTZ R108, R79, R105, R108 ;  /* 0x000000694f6c7223 */ /* 0x000fe2000001006c */
[----:B------:R-:W-:Y:S01]  /*26c0*/  FFMA.FTZ R109, R60, R40, R109 ;  /* 0x000000283c6d7223 */ /* 0x000fe2000001006d */
[----:B------:R-:W-:Y:S02]  /*26d0*/  HADD2.F32 R105, -RZ, R80.H1_H1 ;  /* 0x30000050ff697230 */ /* 0x000fe40000004100 */
[C---:B------:R-:W-:Y:S01]  /*26e0*/  FMUL.FTZ R106, R75.reuse, R103 ;  /* 0x000000674b6a7220 */ /* 0x040fe20000410000 */
[----:B------:R-:W-:Y:S01]  /*26f0*/  FMUL.FTZ R77, R100, R77 ;  /* 0x0000004d644d7220 */ /* 0x000fe20000410000 */
[----:B------:R-:W-:Y:S01]  /*2700*/  FFMA.FTZ R109, R75, R33, R109 ;  /* 0x000000214b6d7223 */ /* 0x000fe2000001006d */
[----:B------:R-:W-:Y:S02]  /*2710*/  HADD2.F32 R107, -RZ, R82.H1_H1 ;  /* 0x30000052ff6b7230 */ /* 0x000fe40000004100 */
[----:B------:R-:W-:Y:S01]  /*2720*/  FADD.FTZ R105, -R74, R105 ;  /* 0x000000694a697221 */ /* 0x000fe20000010100 */
[----:B------:R-:W-:-:S02]  /*2730*/  HADD2.F32 R80, -RZ, R81.H0_H0 ;  /* 0x20000051ff507230 */ /* 0x000fc40000004100 */
[----:B------:R-:W-:Y:S01]  /*2740*/  FFMA.FTZ R108, R77, R106, R108 ;  /* 0x0000006a4d6c7223 */ /* 0x000fe2000001006c */
[C---:B------:R-:W-:Y:S01]  /*2750*/  FFMA.FTZ R109, R65.reuse, R32, R109 ;  /* 0x00000020416d7223 */ /* 0x040fe2000001006d */
[----:B------:R-:W-:Y:S02]  /*2760*/  HADD2.F32 R106, -RZ, R83.H0_H0 ;  /* 0x20000053ff6a7230 */ /* 0x000fe40000004100 */
[----:B------:R-:W-:Y:S01]  /*2770*/  FMUL.FTZ R82, R65, R107 ;  /* 0x0000006b41527220 */ /* 0x000fe20000410000 */
[----:B------:R-:W-:Y:S01]  /*2780*/  FMUL.FTZ R105, R100, R105 ;  /* 0x0000006964697220 */ /* 0x000fe20000410000 */
[----:B------:R-:W-:Y:S01]  /*2790*/  FADD.FTZ R80, -R74, R80 ;  /* 0x000000504a507221 */ /* 0x000fe20000010100 */
[C---:B------:R-:W-:Y:S01]  /*27a0*/  FFMA.FTZ R109, R61.reuse, R31, R109 ;  /* 0x0000001f3d6d7223 */ /* 0x040fe2000001006d */
[----:B------:R-:W-:Y:S01]  /*27b0*/  FMUL.FTZ R110, R61, R106 ;  /* 0x0000006a3d6e7220 */ /* 0x000fe20000410000 */
[----:B------:R-:W-:Y:S01]  /*27c0*/  FFMA.FTZ R82, R105, R82, R108 ;  /* 0x0000005269527223 */ /* 0x000fe2000001006c */
[----:B------:R-:W-:Y:S01]  /*27d0*/  FMUL.FTZ R80, R100, R80 ;  /* 0x0000005064507220 */ /* 0x000fe20000410000 */
[----:B------:R-:W-:-:S03]  /*27e0*/  FFMA.FTZ R109, R60, R30, R109 ;  /* 0x0000001e3c6d7223 */ /* 0x000fc6000001006d */
[----:B------:R-:W-:Y:S01]  /*27f0*/  FFMA.FTZ R82, R80, R110, R82 ;  /* 0x0000006e50527223 */ /* 0x000fe20000010052 */
[----:B------:R-:W-:Y:S02]  /*2800*/  HADD2.F32 R110, -RZ, R83.H1_H1 ;  /* 0x30000053ff6e7230 */ /* 0x000fe40000004100 */
[----:B------:R-:W-:Y:S01]  /*2810*/  FFMA.FTZ R83, R75, R29, R109 ;  /* 0x0000001d4b537223 */ /* 0x000fe2000001006d */
[----:B------:R-:W-:-:S03]  /*2820*/  HADD2.F32 R108, -RZ, R81.H1_H1 ;  /* 0x30000051ff6c7230 */ /* 0x000fc60000004100 */
[----:B------:R-:W-:Y:S01]  /*2830*/  FFMA.FTZ R83, R65, R28, R83 ;  /* 0x0000001c41537223 */ /* 0x000fe20000010053 */
[----:B------:R-:W-:Y:S02]  /*2840*/  HADD2.F32 R81, -RZ, R84.H0_H0 ;  /* 0x20000054ff517230 */ /* 0x000fe40000004100 */
[----:B------:R-:W-:Y:S01]  /*2850*/  FADD.FTZ R108, -R74, R108 ;  /* 0x0000006c4a6c7221 */ /* 0x000fe20000010100 */
[----:B------:R-:W-:Y:S01]  /*2860*/  FFMA.FTZ R83, R61, R27, R83 ;  /* 0x0000001b3d537223 */ /* 0x000fe20000010053 */
[----:B------:R-:W-:Y:S02]  /*2870*/  HADD2.F32 R109, -RZ, R86.H0_H0 ;  /* 0x20000056ff6d7230 */ /* 0x000fe40000004100 */
[----:B------:R-:W-:Y:S01]  /*2880*/  FMUL.FTZ R111, R60, R110 ;  /* 0x0000006e3c6f7220 */ /* 0x000fe20000410000 */
[----:B------:R-:W-:Y:S01]  /*2890*/  FMUL.FTZ R108, R100, R108 ;  /* 0x0000006c646c7220 */ /* 0x000fe20000410000 */
[----:B------:R-:W-:Y:S01]  /*28a0*/  FFMA.FTZ R83, R60, R26, R83 ;  /* 0x0000001a3c537223 */ /* 0x000fe20000010053 */
[----:B------:R-:W-:-:S02]  /*28b0*/  FADD.FTZ R81, -R74, R81 ;  /* 0x000000514a517221 */ /* 0x000fc40000010100 */
[----:B------:R-:W-:Y:S01]  /*28c0*/  FFMA.FTZ R82, R108, R111, R82 ;  /* 0x0000006f6c527223 */ /* 0x000fe20000010052 */
[C---:B------:R-:W-:Y:S01]  /*28d0*/  FFMA.FTZ R83, R75.reuse, R25, R83 ;  /* 0x000000194b537223 */ /* 0x040fe20000010053 */
[----:B------:R-:W-:Y:S01]  /*28e0*/  FMUL.FTZ R111, R75, R109 ;  /* 0x0000006d4b6f7220 */ /* 0x000fe20000410000 */
[----:B------:R-:W-:Y:S02]  /*28f0*/  FMUL.FTZ R81, R100, R81 ;  /* 0x0000005164517220 */ /* 0x000fe40000410000 */
[----:B------:R-:W-:Y:S02]  /*2900*/  FFMA.FTZ R83, R65, R24, R83 ;  /* 0x0000001841537223 */ /* 0x000fe40000010053 */
[----:B------:R-:W-:Y:S01]  /*2910*/  FFMA.FTZ R82, R81, R111, R82 ;  /* 0x0000006f51527223 */ /* 0x000fe20000010052 */
[----:B------:R-:W-:Y:S01]  /*2920*/  HADD2.F32 R111, -RZ, R84.H1_H1 ;  /* 0x30000054ff6f7230 */ /* 0x000fe20000004100 */
[----:B------:R-:W-:Y:S01]  /*2930*/  HFMA2.MMA R84, -RZ, RZ, 0, 2.384185791015625e-06 ;  /* 0x00000028ff547435 */ /* 0x000fe200000001ff */
[----:B------:R-:W-:-:S04]  /*2940*/  FFMA.FTZ R83, R61, R23, R83 ;  /* 0x000000173d537223 */ /* 0x000fc80000010053 */
[----:B------:R-:W-:Y:S01]  /*2950*/  FFMA.FTZ R83, R60, R22, R83 ;  /* 0x000000163c537223 */ /* 0x000fe20000010053 */
[----:B------:R-:W-:Y:S02]  /*2960*/  HADD2.F32 R113, -RZ, R86.H1_H1 ;  /* 0x30000056ff717230 */ /* 0x000fe40000004100 */
[----:B------:R-:W-:Y:S01]  /*2970*/  FADD.FTZ R111, -R74, R111 ;  /* 0x0000006f4a6f7221 */ /* 0x000fe20000010100 */
[----:B------:R-:W-:Y:S02]  /*2980*/  HADD2.F32 R86, -RZ, R85.H0_H0 ;  /* 0x20000055ff567230 */ /* 0x000fe40000004100 */
[----:B------:R-:W-:Y:S01]  /*2990*/  FFMA.FTZ R83, R75, R21, R83 ;  /* 0x000000154b537223 */ /* 0x000fe20000010053 */
[----:B------:R-:W-:Y:S02]  /*29a0*/  IMAD R84, R116, R84, UR13 ;  /* 0x0000000d74547e24 */ /* 0x000fe4000f8e0254 */
[----:B------:R-:W-:Y:S01]  /*29b0*/  FMUL.FTZ R115, R65, R113 ;  /* 0x0000007141737220 */ /* 0x000fe20000410000 */
[----:B------:R-:W-:-:S02]  /*29c0*/  HADD2.F32 R112, -RZ, R87.H0_H0 ;  /* 0x20000057ff707230 */ /* 0x000fc40000004100 */
[----:B------:R-:W-:Y:S01]  /*29d0*/  FFMA.FTZ R83, R65, R20, R83 ;  /* 0x0000001441537223 */ /* 0x000fe20000010053 */
[----:B------:R-:W-:Y:S01]  /*29e0*/  FMUL.FTZ R111, R100, R111 ;  /* 0x0000006f646f7220 */ /* 0x000fe20000410000 */
[----:B------:R-:W-:Y:S01]  /*29f0*/  FADD.FTZ R86, -R74, R86 ;  /* 0x000000564a567221 */ /* 0x000fe20000010100 */
[----:B------:R-:W-:Y:S01]  /*2a00*/  LEA R84, R114, R84, 0x3 ;  /* 0x0000005472547211 */ /* 0x000fe200078e18ff */
[----:B------:R-:W-:Y:S01]  /*2a10*/  FFMA.FTZ R114, R61, R19, R83 ;  /* 0x000000133d727223 */ /* 0x000fe20000010053 */
[----:B------:R-:W-:Y:S01]  /*2a20*/  FFMA.FTZ R82, R111, R115, R82 ;  /* 0x000000736f527223 */ /* 0x000fe20000010052 */
[----:B------:R-:W-:Y:S01]  /*2a30*/  FMUL.FTZ R115, R61, R112 ;  /* 0x000000703d737220 */ /* 0x000fe20000410000 */
[----:B------:R-:W-:Y:S01]  /*2a40*/  FMUL.FTZ R86, R100, R86 ;  /* 0x0000005664567220 */ /* 0x000fe20000410000 */
[----:B------:R-:W-:Y:S02]  /*2a50*/  HADD2.F32 R118, -RZ, R85.H1_H1 ;  /* 0x30000055ff767230 */ /* 0x000fe40000004100 */
[----:B------:R-:W-:-:S02]  /*2a60*/  HADD2.F32 R85, -RZ, R88.H0_H0 ;  /* 0x20000058ff557230 */ /* 0x000fc40000004100 */
[----:B------:R-:W-:Y:S02]  /*2a70*/  HADD2.F32 R117, -RZ, R88.H1_H1 ;  /* 0x30000058ff757230 */ /* 0x000fe40000004100 */
[----:B------:R-:W-:Y:S01]  /*2a80*/  FFMA.FTZ R88, R60, R18, R114 ;  /* 0x000000123c587223 */ /* 0x000fe20000010072 */
[----:B------:R-:W-:Y:S01]  /*2a90*/  FFMA.FTZ R82, R86, R115, R82 ;  /* 0x0000007356527223 */ /* 0x000fe20000010052 */
[--C-:B------:R-:W-:Y:S02]  /*2aa0*/  HADD2.F32 R116, -RZ, R90.reuse.H0_H0 ;  /* 0x2000005aff747230 */ /* 0x100fe40000004100 */
[----:B------:R-:W-:Y:S02]  /*2ab0*/  HADD2.F32 R115, -RZ, R90.H1_H1 ;  /* 0x3000005aff737230 */ /* 0x000fe40000004100 */
[----:B------:R-:W-:Y:S01]  /*2ac0*/  FFMA.FTZ R90, R75, R17, R88 ;  /* 0x000000114b5a7223 */ /* 0x000fe20000010058 */
[----:B------:R-:W-:-:S03]  /*2ad0*/  HADD2.F32 R83, -RZ, R89.H0_H0 ;  /* 0x20000059ff537230 */ /* 0x000fc60000004100 */
[----:B------:R-:W-:Y:S01]  /*2ae0*/  FFMA.FTZ R90, R65, R16, R90 ;  /* 0x00000010415a7223 */ /* 0x000fe2000001005a */
[----:B------:R-:W-:Y:S02]  /*2af0*/  HADD2.F32 R114, -RZ, R89.H1_H1 ;  /* 0x30000059ff727230 */ /* 0x000fe40000004100 */
[--C-:B------:R-:W-:Y:S02]  /*2b00*/  HADD2.F32 R88, -RZ, R93.reuse.H0_H0 ;  /* 0x2000005dff587230 */ /* 0x100fe40000004100 */
[----:B------:R-:W-:Y:S02]  /*2b10*/  HADD2.F32 R89, -RZ, R93.H1_H1 ;  /* 0x3000005dff597230 */ /* 0x000fe40000004100 */
[----:B------:R-:W-:Y:S01]  /*2b20*/  FFMA.FTZ R93, R61, R15, R90 ;  /* 0x0000000f3d5d7223 */ /* 0x000fe2000001005a */
[--C-:B------:R-:W-:Y:S02]  /*2b30*/  HADD2.F32 R119, -RZ, R91.reuse.H0_H0 ;  /* 0x2000005bff777230 */ /* 0x100fe40000004100 */
[----:B------:R-:W-:-:S02]  /*2b40*/  HADD2.F32 R120, -RZ, R91.H1_H1 ;  /* 0x3000005bff787230 */ /* 0x000fc40000004100 */
[----:B------:R-:W-:Y:S01]  /*2b50*/  FADD.FTZ R91, -R74, R117 ;  /* 0x000000754a5b7221 */ /* 0x000fe20000010100 */
[----:B------:R-:W-:-:S04]  /*2b60*/  FFMA.FTZ R117, R60, R13, R93 ;  /* 0x0000000d3c757223 */ /* 0x000fc8000001005d */
[----:B------:R-:W-:Y:S01]  /*2b70*/  FFMA.FTZ R117, R75, R11, R117 ;  /* 0x0000000b4b757223 */ /* 0x000fe20000010075 */
[----:B------:R-:W-:-:S03]  /*2b80*/  HADD2.F32 R121, -RZ, R92.H0_H0 ;  /* 0x2000005cff797230 */ /* 0x000fc60000004100 */
[----:B------:R-:W-:Y:S01]  /*2b90*/  FFMA.FTZ R117, R65, R9, R117 ;  /* 0x0000000941757223 */ /* 0x000fe20000010075 */
[----:B------:R-:W-:Y:S02]  /*2ba0*/  HADD2.F32 R92, -RZ, R92.H1_H1 ;  /* 0x3000005cff5c7230 */ /* 0x000fe40000004100 */
[C---:B------:R-:W-:Y:S01]  /*2bb0*/  FADD.FTZ R90, -R74.reuse, R118 ;  /* 0x000000764a5a7221 */ /* 0x040fe20000010100 */
[----:B------:R-:W-:Y:S02]  /*2bc0*/  HADD2.F32 R87, -RZ, R87.H1_H1 ;  /* 0x30000057ff577230 */ /* 0x000fe40000004100 */
[----:B------:R-:W-:Y:S01]  /*2bd0*/  FFMA.FTZ R117, R61, R8, R117 ;  /* 0x000000083d757223 */ /* 0x000fe20000010075 */
        /* <DEDUP_REMOVED lines=12> */
[----:B------:R-:W-:Y:S01]  /*2ca0*/  FMUL.FTZ R89, R100, R90 ;  /* 0x0000005a64597220 */ /* 0x000fe20000410000 */
[----:B------:R-:W-:Y:S01]  /*2cb0*/  FFMA.FTZ R117, R60, R5, R117 ;  /* 0x000000053c757223 */ /* 0x000fe20000010075 */
[----:B------:R-:W-:-:S02]  /*2cc0*/  HADD2.F32 R88, -RZ, R94.H0_H0 ;  /* 0x2000005eff587230 */ /* 0x000fc40000004100 */
[----:B------:R-:W-:Y:S01]  /*2cd0*/  FFMA.FTZ R82, R89, R74, R82 ;  /* 0x0000004a59527223 */ /* 0x000fe20000010052 */
[C---:B------:R-:W-:Y:S01]  /*2ce0*/  FFMA.FTZ R90, R75.reuse, R4, R117 ;  /* 0x000000044b5a7223 */ /* 0x040fe20000010075 */
[C---:B------:R-:W-:Y:S01]  /*2cf0*/  FMUL.FTZ R74, R100.reuse, R85 ;  /* 0x00000055644a7220 */ /* 0x040fe20000410000 */
[----:B------:R-:W-:Y:S01]  /*2d00*/  FMUL.FTZ R85, R75, R88 ;  /* 0x000000584b557220 */ /* 0x000fe20000410000 */
[----:B------:R-:W-:Y:S02]  /*2d10*/  HADD2.F32 R94, -RZ, R94.H1_H1 ;  /* 0x3000005eff5e7230 */ /* 0x000fe40000004100 */
[C---:B------:R-:W-:Y:S01]  /*2d20*/  FFMA.FTZ R90, R65.reuse, R102, R90 ;  /* 0x00000066415a7223 */ /* 0x040fe2000001005a */
[----:B------:R-:W-:Y:S01]  /*2d30*/  FMUL.FTZ R91, R100, R91 ;  /* 0x0000005b645b7220 */ /* 0x000fe20000410000 */
[----:B------:R-:W-:Y:S01]  /*2d40*/  FFMA.FTZ R82, R74, R85, R82 ;  /* 0x000000554a527223 */ /* 0x000fe20000010052 */
[----:B------:R-:W-:Y:S01]  /*2d50*/  FMUL.FTZ R85, R65, R94 ;  /* 0x0000005e41557220 */ /* 0x000fe20000410000 */
[----:B------:R-:W-:-:S03]  /*2d60*/  FFMA.FTZ R90, R61, R101, R90 ;  /* 0x000000653d5a7223 */ /* 0x000fc6000001005a */
[----:B------:R-:W-:Y:S01]  /*2d70*/  FFMA.FTZ R82, R91, R85, R82 ;  /* 0x000000555b527223 */ /* 0x000fe20000010052 */
[----:B------:R-:W-:Y:S01]  /*2d80*/  FFMA.FTZ R85, R60, R104, R90 ;  /* 0x000000683c557223 */ /* 0x000fe2000001005a */
[--C-:B------:R-:W-:Y:S02]  /*2d90*/  HADD2.F32 R90, -RZ, R95.reuse.H0_H0 ;  /* 0x2000005fff5a7230 */ /* 0x100fe40000004100 */
[----:B------:R-:W-:Y:S02]  /*2da0*/  HADD2.F32 R114, -RZ, R95.H1_H1 ;  /* 0x3000005fff727230 */ /* 0x000fe40000004100 */
[----:B------:R-:W-:Y:S01]  /*2db0*/  FFMA.FTZ R85, R75, R103, R85 ;  /* 0x000000674b557223 */ /* 0x000fe20000010055 */
[----:B------:R-:W-:Y:S01]  /*2dc0*/  FMUL.FTZ R95, R100, R83 ;  /* 0x00000053645f7220 */ /* 0x000fe20000410000 */
[----:B------:R-:W-:Y:S02]  /*2dd0*/  FMUL.FTZ R83, R61, R90 ;  /* 0x0000005a3d537220 */ /* 0x000fe40000410000 */
[----:B------:R-:W-:-:S02]  /*2de0*/  FFMA.FTZ R85, R65, R107, R85 ;  /* 0x0000006b41557223 */ /* 0x000fc40000010055 */
[----:B------:R-:W-:Y:S02]  /*2df0*/  FFMA.FTZ R82, R95, R83, R82 ;  /* 0x000000535f527223 */ /* 0x000fe40000010052 */
[----:B------:R-:W-:-:S04]  /*2e00*/  FFMA.FTZ R83, R61, R106, R85 ;  /* 0x0000006a3d537223 */ /* 0x000fc80000010055 */
[----:B------:R-:W-:-:S04]  /*2e10*/  FFMA.FTZ R83, R60, R110, R83 ;  /* 0x0000006e3c537223 */ /* 0x000fc80000010053 */
[----:B------:R-:W-:Y:S01]  /*2e20*/  FFMA.FTZ R83, R75, R109, R83 ;  /* 0x0000006d4b537223 */ /* 0x000fe20000010053 */
[----:B------:R-:W-:Y:S01]  /*2e30*/  FMUL.FTZ R93, R100, R93 ;  /* 0x0000005d645d7220 */ /* 0x000fe20000410000 */
[----:B------:R-:W-:Y:S01]  /*2e40*/  FMUL.FTZ R85, R60, R114 ;  /* 0x000000723c557220 */ /* 0x000fe20000410000 */
[--C-:B------:R-:W-:Y:S02]  /*2e50*/  HADD2.F32 R92, -RZ, R96.reuse.H0_H0 ;  /* 0x20000060ff5c7230 */ /* 0x100fe40000004100 */
[----:B------:R-:W-:Y:S01]  /*2e60*/  FFMA.FTZ R83, R65, R113, R83 ;  /* 0x0000007141537223 */ /* 0x000fe20000010053 */
[----:B------:R-:W-:Y:S02]  /*2e70*/  HADD2.F32 R117, -RZ, R96.H1_H1 ;  /* 0x30000060ff757230 */ /* 0x000fe40000004100 */
[----:B------:R-:W-:Y:S01]  /*2e80*/  FFMA.FTZ R82, R93, R85, R82 ;  /* 0x000000555d527223 */ /* 0x000fe20000010052 */
[C---:B------:R-:W-:Y:S01]  /*2e90*/  FMUL.FTZ R116, R100.reuse, R116 ;  /* 0x0000007464747220 */ /* 0x040fe20000410000 */
[----:B------:R-:W-:Y:S01]  /*2ea0*/  FFMA.FTZ R83, R61, R112, R83 ;  /* 0x000000703d537223 */ /* 0x000fe20000010053 */
[----:B------:R-:W-:Y:S01]  /*2eb0*/  FMUL.FTZ R85, R75, R92 ;  /* 0x0000005c4b557220 */ /* 0x000fe20000410000 */
[----:B------:R-:W-:-:S02]  /*2ec0*/  FMUL.FTZ R115, R100, R115 ;  /* 0x0000007364737220 */ /* 0x000fc40000410000 */
[----:B------:R-:W-:Y:S01]  /*2ed0*/  FFMA.FTZ R83, R60, R87, R83 ;  /* 0x000000573c537223 */ /* 0x000fe20000010053 */
[----:B------:R-:W-:Y:S01]  /*2ee0*/  FFMA.FTZ R82, R116, R85, R82 ;  /* 0x0000005574527223 */ /* 0x000fe20000010052 */
[----:B------:R-:W-:Y:S01]  /*2ef0*/  FMUL.FTZ R85, R65, R117 ;  /* 0x0000007541557220 */ /* 0x000fe20000410000 */
[--C-:B------:R-:W-:Y:S02]  /*2f00*/  HADD2.F32 R96, -RZ, R97.reuse.H0_H0 ;  /* 0x20000061ff607230 */ /* 0x100fe40000004100 */
[----:B------:R-:W-:Y:S01]  /*2f10*/  FFMA.FTZ R83, R75, R88, R83 ;  /* 0x000000584b537223 */ /* 0x000fe20000010053 */
[C---:B------:R-:W-:Y:S01]  /*2f20*/  FMUL.FTZ R119, R100.reuse, R119 ;  /* 0x0000007764777220 */ /* 0x040fe20000410000 */
[----:B------:R-:W-:Y:S01]  /*2f30*/  FFMA.FTZ R82, R115, R85, R82 ;  /* 0x0000005573527223 */ /* 0x000fe20000010052 */
[----:B------:R-:W-:Y:S02]  /*2f40*/  HADD2.F32 R120, -RZ, R97.H1_H1 ;  /* 0x30000061ff787230 */ /* 0x000fe40000004100 */
[----:B------:R-:W-:Y:S01]  /*2f50*/  FMUL.FTZ R85, R61, R96 ;  /* 0x000000603d557220 */ /* 0x000fe20000410000 */
[----:B------:R-:W-:Y:S01]  /*2f60*/  FFMA.FTZ R83, R65, R94, R83 ;  /* 0x0000005e41537223 */ /* 0x000fe20000010053 */
[----:B------:R-:W-:-:S02]  /*2f70*/  FMUL.FTZ R118, R100, R118 ;  /* 0x0000007664767220 */ /* 0x000fc40000410000 */
[----:B------:R-:W-:Y:S01]  /*2f80*/  FFMA.FTZ R82, R119, R85, R82 ;  /* 0x0000005577527223 */ /* 0x000fe20000010052 */
[----:B------:R-:W-:Y:S01]  /*2f90*/  FFMA.FTZ R85, R61, R90, R83 ;  /* 0x0000005a3d557223 */ /* 0x000fe20000010053 */
[----:B------:R-:W-:-:S04]  /*2fa0*/  FMUL.FTZ R83, R60, R120 ;  /* 0x000000783c537220 */ /* 0x000fc80000410000 */
[----:B------:R-:W-:Y:S01]  /*2fb0*/  FFMA.FTZ R83, R118, R83, R82 ;  /* 0x0000005376537223 */ /* 0x000fe20000010052 */
[----:B------:R-:W-:-:S04]  /*2fc0*/  FFMA.FTZ R82, R60, R114, R85 ;  /* 0x000000723c527223 */ /* 0x000fc80000010055 */
[----:B------:R-:W-:Y:S01]  /*2fd0*/  FFMA.FTZ R82, R75, R92, R82 ;  /* 0x0000005c4b527223 */ /* 0x000fe20000010052 */
[----:B------:R-:W-:-:S03]  /*2fe0*/  HADD2.F32 R97, -RZ, R98.H0_H0 ;  /* 0x20000062ff617230 */ /* 0x000fc60000004100 */
[----:B------:R-:W-:Y:S01]  /*2ff0*/  FFMA.FTZ R82, R65, R117, R82 ;  /* 0x0000007541527223 */ /* 0x000fe20000010052 */
[----:B------:R-:W-:Y:S02]  /*3000*/  HADD2.F32 R123, -RZ, R98.H1_H1 ;  /* 0x30000062ff7b7230 */ /* 0x000fe40000004100 */
[C---:B------:R-:W-:Y:S01]  /*3010*/  FMUL.FTZ R122, R100.reuse, R121 ;  /* 0x00000079647a7220 */ /* 0x040fe20000410000 */
[----:B------:R-:W-:Y:S01]  /*3020*/  FMUL.FTZ R85, R75, R97 ;  /* 0x000000614b557220 */ /* 0x000fe20000410000 */
[----:B------:R-:W-:Y:S01]  /*3030*/  FFMA.FTZ R82, R61, R96, R82 ;  /* 0x000000603d527223 */ /* 0x000fe20000010052 */
[----:B------:R-:W-:Y:S01]  /*3040*/  FMUL.FTZ R121, R100, R124 ;  /* 0x0000007c64797220 */ /* 0x000fe20000410000 */
[----:B------:R-:W-:Y:S02]  /*3050*/  HADD2.F32 R98, -RZ, R99.H0_H0 ;  /* 0x20000063ff627230 */ /* 0x000fe40000004100 */
[----:B------:R-:W-:Y:S01]  /*3060*/  FFMA.FTZ R83, R122, R85, R83 ;  /* 0x000000557a537223 */ /* 0x000fe20000010053 */
[----:B------:R-:W-:Y:S01]  /*3070*/  FFMA.FTZ R82, R60, R120, R82 ;  /* 0x000000783c527223 */ /* 0x000fe20000010052 */
[----:B------:R-:W-:-:S03]  /*3080*/  FMUL.FTZ R85, R65, R123 ;  /* 0x0000007b41557220 */ /* 0x000fc60000410000 */
[----:B------:R-:W-:Y:S01]  /*3090*/  FFMA.FTZ R82, R75, R97, R82 ;  /* 0x000000614b527223 */ /* 0x000fe20000010052 */
[----:B------:R-:W-:Y:S01]  /*30a0*/  FFMA.FTZ R83, R121, R85, R83 ;  /* 0x0000005579537223 */ /* 0x000fe20000010053 */
[----:B------:R-:W-:Y:S02]  /*30b0*/  HADD2.F32 R99, -RZ, R99.H1_H1 ;  /* 0x30000063ff637230 */ /* 0x000fe40000004100 */
[C---:B------:R-:W-:Y:S01]  /*30c0*/  FMUL.FTZ R124, R100.reuse, R125 ;  /* 0x0000007d647c7220 */ /* 0x040fe20000410000 */
[-C--:B------:R-:W-:Y:S01]  /*30d0*/  FMUL.FTZ R85, R61, R98.reuse ;  /* 0x000000623d557220 */ /* 0x080fe20000410000 */
[----:B------:R-:W-:Y:S01]  /*30e0*/  FFMA.FTZ R82, R65, R123, R82 ;  /* 0x0000007b41527223 */ /* 0x000fe20000010052 */
[----:B------:R-:W-:Y:S02]  /*30f0*/  FMUL.FTZ R125, R100, R151 ;  /* 0x00000097647d7220 */ /* 0x000fe40000410000 */
[----:B------:R-:W-:Y:S01]  /*3100*/  FFMA.FTZ R83, R124, R85, R83 ;  /* 0x000000557c537223 */ /* 0x000fe20000010053 */
[----:B------:R-:W-:Y:S01]  /*3110*/  FFMA.FTZ R82, R61, R98, R82 ;  /* 0x000000623d527223 */ /* 0x000fe20000010052 */
[----:B------:R-:W-:-:S03]  /*3120*/  FMUL.FTZ R85, R60, R99 ;  /* 0x000000633c557220 */ /* 0x000fc60000410000 */
[----:B------:R-:W-:Y:S01]  /*3130*/  FFMA.FTZ R82, R60, R99, R82 ;  /* 0x000000633c527223 */ /* 0x000fe20000010052 */
[----:B------:R-:W-:Y:S01]  /*3140*/  FFMA.FTZ R83, R125, R85, R83 ;  /* 0x000000557d537223 */ /* 0x000fe20000010053 */
[----:B------:R-:W-:Y:S01]  /*3150*/  FFMA.FTZ R72, R160, R0, R72 ;  /* 0x00000000a0487223 */ /* 0x000fe20000010048 */
[----:B------:R-:W-:Y:S01]  /*3160*/  FFMA.FTZ R70, R159, R64, R70 ;  /* 0x000000409f467223 */ /* 0x000fe20000010046 */
[----:B------:R-:W-:Y:S02]  /*3170*/  FADD.FTZ R71, R64, R71 ;  /* 0x0000004740477221 */ /* 0x000fe40000010000 */
[----:B------:R0:W-:Y:S01]  /*3180*/  STS.64 [R84], R82 ;  /* 0x0000005254007388 */ /* 0x0001e20000000a00 */
[----:B------:R-:W-:Y:S01]  /*3190*/  FADD.FTZ R69, R59, R69 ;  /* 0x000000453b457221 */ /* 0x000fe20000010000 */
[----:B------:R-:W-:Y:S01]  /*31a0*/  FADD.FTZ R67, R58, R67 ;  /* 0x000000433a437221 */ /* 0x000fe20000010000 */
[----:B------:R-:W-:Y:S02]  /*31b0*/  FADD.FTZ R71, R71, R54 ;  /* 0x0000003647477221 */ /* 0x000fe40000010000 */
[----:B------:R-:W-:Y:S01]  /*31c0*/  FADD.FTZ R69, R69, R53 ;  /* 0x0000003545457221 */ /* 0x000fe20000010000 */
[----:B------:R-:W-:Y:S01]  /*31d0*/  FADD.FTZ R67, R67, R52 ;  /* 0x0000003443437221 */ /* 0x000fe20000010000 */
[----:B0-----:R-:W-:Y:S01]  /*31e0*/  FADD.FTZ R82, R0, R73 ;  /* 0x0000004900527221 */ /* 0x001fe20000010000 */
[----:B------:R-:W-:Y:S01]  /*31f0*/  FFMA.FTZ R73, R158, R59, R68 ;  /* 0x0000003b9e497223 */ /* 0x000fe20000010044 */
[----:B------:R-:W-:Y:S01]  /*3200*/  FFMA.FTZ R83, R157, R58, R66 ;  /* 0x0000003a9d537223 */ /* 0x000fe20000010042 */
        /* <DEDUP_REMOVED lines=47> */
[----:B------:R-:W0:Y:S01]  /*3500*/  S2R R151, SR_TID.X ;  /* 0x0000000000977919 */ /* 0x000e220000002100 */
[----:B------:R-:W-:Y:S01]  /*3510*/  FADD.FTZ R73, R73, R21 ;  /* 0x0000001549497221 */ /* 0x000fe20000010000 */
[----:B------:R-:W-:Y:S01]  /*3520*/  FADD.FTZ R71, R71, R20 ;  /* 0x0000001447477221 */ /* 0x000fe20000010000 */
[----:B------:R-:W-:Y:S01]  /*3530*/  FADD.FTZ R69, R69, R19 ;  /* 0x0000001345457221 */ /* 0x000fe20000010000 */
[----:B------:R-:W-:Y:S01]  /*3540*/  FADD.FTZ R67, R67, R18 ;  /* 0x0000001243437221 */ /* 0x000fe20000010000 */
[----:B------:R-:W-:Y:S01]  /*3550*/  FFMA.FTZ R70, R129, R19, R70 ;  /* 0x0000001381467223 */ /* 0x000fe20000010046 */
[----:B------:R-:W-:Y:S01]  /*3560*/  FFMA.FTZ R72, R128, R18, R72 ;  /* 0x0000001280487223 */ /* 0x000fe20000010048 */
[----:B------:R-:W-:Y:S01]  /*3570*/  UIADD3 UR14, UP0, UR10, 0x24, URZ ;  /* 0x000000240a0e7890 */ /* 0x000fe2000ff1e03f */
        /* <DEDUP_REMOVED lines=8> */
[----:B------:R-:W-:Y:S01]  /*3600*/  UIADD3.X UR16, URZ, UR5, URZ, UP0, !UPT ;  /* 0x000000053f107290 */ /* 0x000fe200087fe43f */
[----:B------:R-:W-:Y:S01]  /*3610*/  FFMA.FTZ R66, R10, R11, R66 ;  /* 0x0000000b0a427223 */ /* 0x000fe20000010042 */
[----:B------:R-:W-:Y:S01]  /*3620*/  UISETP.GE.U32.AND UP0, UPT, UR14, UR21, UPT ;  /* 0x000000150e00728c */ /* 0x000fe2000bf06070 */
[----:B------:R-:W-:Y:S01]  /*3630*/  FFMA.FTZ R68, R7, R9, R68 ;  /* 0x0000000907447223 */ /* 0x000fe20000010044 */
[----:B------:R-:W-:Y:S01]  /*3640*/  FADD.FTZ R73, R73, R11 ;  /* 0x0000000b49497221 */ /* 0x000fe20000010000 */
[----:B------:R-:W-:Y:S01]  /*3650*/  FADD.FTZ R71, R71, R9 ;  /* 0x0000000947477221 */ /* 0x000fe20000010000 */
[----:B------:R-:W-:Y:S01]  /*3660*/  FADD.FTZ R69, R69, R8 ;  /* 0x0000000845457221 */ /* 0x000fe20000010000 */
[----:B------:R-:W-:Y:S01]  /*3670*/  FADD.FTZ R67, R67, R5 ;  /* 0x0000000543437221 */ /* 0x000fe20000010000 */
[----:B------:R-:W-:Y:S01]  /*3680*/  FFMA.FTZ R70, R6, R8, R70 ;  /* 0x0000000806467223 */ /* 0x000fe20000010046 */
[----:B------:R-:W-:Y:S01]  /*3690*/  FFMA.FTZ R72, R3, R5, R72 ;  /* 0x0000000503487223 */ /* 0x000fe20000010048 */
[----:B------:R-:W-:Y:S01]  /*36a0*/  UISETP.GE.AND.EX UP0, UPT, UR16, UR11, UPT, UP0 ;  /* 0x0000000b1000728c */ /* 0x000fe2000bf06300 */
        /* <DEDUP_REMOVED lines=16> */
[----:B------:R-:W-:Y:S01]  /*37b0*/  PLOP3.LUT P1, PT, PT, PT, UP0, 0x80, 0x0 ;  /* 0x000000000000781c */ /* 0x000fe20003f2f008 */
        /* <DEDUP_REMOVED lines=26> */
[----:B------:R-:W-:Y:S01]  /*3960*/  BAR.SYNC.DEFER_BLOCKING 0x0 ;  /* 0x0000000000007b1d */ /* 0x000fe20000010000 */
[----:B0-----:R-:W-:Y:S01]  /*3970*/  ISETP.GT.U32.AND P0, PT, R151, 0x1f, PT ;  /* 0x0000001f9700780c */ /* 0x001fe20003f04070 */
[----:B------:R-:W-:Y:S01]  /*3980*/  FADD.FTZ R73, R73, R97 ;  /* 0x0000006149497221 */ /* 0x000fe20000010000 */
[----:B------:R-:W-:Y:S01]  /*3990*/  FADD.FTZ R71, R71, R123 ;  /* 0x0000007b47477221 */ /* 0x000fe20000010000 */
[----:B------:R-:W-:Y:S01]  /*39a0*/  FADD.FTZ R69, R69, R98 ;  /* 0x0000006245457221 */ /* 0x000fe20000010000 */
[----:B------:R-:W-:Y:S01]  /*39b0*/  FADD.FTZ R67, R67, R99 ;  /* 0x0000006343437221 */ /* 0x000fe20000010000 */
[----:B------:R-:W-:Y:S01]  /*39c0*/  FFMA.FTZ R68, R124, R98, R82 ;  /* 0x000000627c447223 */ /* 0x000fe20000010052 */
[----:B------:R-:W-:Y:S01]  /*39d0*/  FFMA.FTZ R66, R125, R99, R83 ;  /* 0x000000637d427223 */ /* 0x000fe20000010053 */
[----:B------:R-:W-:Y:S06]  /*39e0*/  @!P1 BRA `(.L_x_2463) ;  /* 0x0000000000c49947 */ /* 0x000fec0003800000 */
[----:B------:R0:W-:Y:S01]  /*39f0*/  STL [R1+0x64], R4 ;  /* 0x0000640401007387 */ /* 0x0001e20000100800 */
[----:B------:R-:W-:-:S03]  /*3a00*/  SHF.L.U32 R151, R151, 0x1, RZ ;  /* 0x0000000197977819 */ /* 0x000fc600000006ff */
[----:B------:R1:W-:Y:S04]  /*3a10*/  STL [R1+0x60], R0 ;  /* 0x0000600001007387 */ /* 0x0003e80000100800 */
[----:B------:R-:W2:Y:S01]  /*3a20*/  LDL R83, [R1+0x48] ;  /* 0x0000480001537983 */ /* 0x000ea20000100800 */
[----:B0-----:R-:W0:Y:S03]  /*3a30*/  S2R R4, SR_TID.X ;  /* 0x0000000000047919 */ /* 0x001e260000002100 */
[----:B-1----:R-:W3:Y:S04]  /*3a40*/  LDL R0, [R1+0x54] ;  /* 0x0000540001007983 */ /* 0x002ee80000100800 */
[----:B------:R-:W4:Y:S04]  /*3a50*/  LDL R85, [R1+0x4c] ;  /* 0x00004c0001557983 */ /* 0x000f280000100800 */
[----:B------:R-:W2:Y:S04]  /*3a60*/  LDL R84, [R1+0x44] ;  /* 0x0000440001547983 */ /* 0x000ea80000100800 */
[----:B------:R1:W-:Y:S02]  /*3a70*/  STL.64 [R1+0x58], R2 ;  /* 0x0000580201007387 */ /* 0x0003e40000100a00 */
[----:B-1----:R-:W-:-:S02]  /*3a80*/  LOP3.LUT R2, R151, 0x18, RZ, 0xc0, !PT ;  /* 0x0000001897027812 */ /* 0x002fc400078ec0ff */
[----:B------:R-:W4:Y:S01]  /*3a90*/  LDL R3, [R1+0x40] ;  /* 0x0000400001037983 */ /* 0x000f220000100800 */
[----:B0-----:R-:W-:Y:S02]  /*3aa0*/  LEA R82, R4, UR15, 0x5 ;  /* 0x0000000f04527c11 */ /* 0x001fe4000f8e28ff */
[----:B------:R-:W-:Y:S02]  /*3ab0*/  SHF.R.S32.HI R151, RZ, 0x1f, R4 ;  /* 0x0000001fff977819 */ /* 0x000fe40000011404 */
[----:B------:R-:W-:Y:S02]  /*3ac0*/  IADD3 R82, R82, R2, RZ ;  /* 0x0000000252527210 */ /* 0x000fe40007ffe0ff */
[----:B------:R-:W-:Y:S02]  /*3ad0*/  LEA.HI R151, R151, R4, RZ, 0x2 ;  /* 0x0000000497977211 */ /* 0x000fe400078f10ff */
[----:B------:R0:W5:Y:S04]  /*3ae0*/  LDL.LU R4, [R1+0x64] ;  /* 0x0000640001047983 */ /* 0x0001680000300800 */
[----:B------:R1:W-:Y:S04]  /*3af0*/  STS.64 [R82], R72 ;  /* 0x0000004852007388 */ /* 0x0003e80000000a00 */
[----:B------:R-:W4:Y:S04]  /*3b00*/  LDL R2, [R1+0x3c] ;  /* 0x00003c0001027983 */ /* 0x000f280000100800 */
[----:B-1----:R-:W4:Y:S01]  /*3b10*/  LDL R82, [R1+0x50] ;  /* 0x0000500001527983 */ /* 0x002f220000100800 */
[----:B------:R-:W-:-:S04]  /*3b20*/  SHF.R.S32.HI R151, RZ, 0x2, R151 ;  /* 0x00000002ff977819 */ /* 0x000fc80000011497 */
[----:B------:R-:W-:Y:S01]  /*3b30*/  LEA R151, R151, UR15, 0x5 ;  /* 0x0000000f97977c11 */ /* 0x000fe2000f8e28ff */
[----:B---3--:R1:W-:Y:S03]  /*3b40*/  STS.64 [R0], R70 ;  /* 0x0000004600007388 */ /* 0x0083e60000000a00 */
[-C--:B--2---:R-:W-:Y:S01]  /*3b50*/  LEA R84, R84, R151.reuse, 0x3 ;  /* 0x0000009754547211 */ /* 0x084fe200078e18ff */
[----:B-1----:R0:W5:Y:S04]  /*3b60*/  LDL.LU R0, [R1+0x60] ;  /* 0x0000600001007983 */ /* 0x0021680000300800 */
[----:B----4-:R1:W-:Y:S04]  /*3b70*/  STS.64 [R82], R68 ;  /* 0x0000004452007388 */ /* 0x0103e80000000a00 */
[----:B------:R-:W-:Y:S01]  /*3b80*/  STS.64 [R85], R66 ;  /* 0x0000004255007388 */ /* 0x000fe20000000a00 */
[----:B------:R-:W-:Y:S01]  /*3b90*/  BAR.SYNC.DEFER_BLOCKING 0x0 ;  /* 0x0000000000007b1d */ /* 0x000fe20000010000 */
[----:B-1----:R-:W-:-:S06]  /*3ba0*/  LEA R82, R83, R151, 0x3 ;  /* 0x0000009753527211 */ /* 0x002fcc00078e18ff */
[----:B------:R-:W1:Y:S04]  /*3bb0*/  LDS.64 R82, [R82] ;  /* 0x0000000052527984 */ /* 0x000e680000000a00 */
[----:B------:R-:W2:Y:S01]  /*3bc0*/  LDS.64 R84, [R84+0xa00] ;  /* 0x000a000054547984 */ /* 0x000ea20000000a00 */
[----:B-1----:R-:W-:Y:S01]  /*3bd0*/  FADD.FTZ R82, RZ, R82 ;  /* 0x00000052ff527221 */ /* 0x002fe20000010000 */
[----:B------:R-:W-:-:S03]  /*3be0*/  FADD.FTZ R83, RZ, R83 ;  /* 0x00000053ff537221 */ /* 0x000fc60000010000 */
[----:B--2---:R-:W-:Y:S01]  /*3bf0*/  FADD.FTZ R84, R82, R84 ;  /* 0x0000005452547221 */ /* 0x004fe20000010000 */
[----:B------:R-:W-:Y:S01]  /*3c00*/  LEA R82, R3, R151, 0x3 ;  /* 0x0000009703527211 */ /* 0x000fe200078e18ff */
[----:B------:R-:W-:-:S05]  /*3c10*/  FADD.FTZ R85, R83, R85 ;  /* 0x0000005553557221 */ /* 0x000fca0000010000 */
[----:B------:R-:W1:Y:S02]  /*3c20*/  LDS.64 R82, [R82+0x1400] ;  /* 0x0014000052527984 */ /* 0x000e640000000a00 */
[----:B-1----:R-:W-:Y:S01]  /*3c30*/  FADD.FTZ R84, R84, R82 ;  /* 0x0000005254547221 */ /* 0x002fe20000010000 */
[----:B------:R-:W-:Y:S02]  /*3c40*/  LEA R82, R2, R151, 0x3 ;  /* 0x0000009702527211 */ /* 0x000fe400078e18ff */
[----:B------:R-:W2:Y:S01]  /*3c50*/  LDL R151, [R1+0x38] ;  /* 0x0000380001977983 */ /* 0x000ea20000100800 */
[----:B------:R-:W-:Y:S01]  /*3c60*/  FADD.FTZ R85, R85, R83 ;  /* 0x0000005355557221 */ /* 0x000fe20000010000 */
[----:B------:R-:W1:Y:S02]  /*3c70*/  LDC.64 R2, c[0x0][0x260] ;  /* 0x00009800ff027b82 */ /* 0x000e640000000a00 */
[----:B------:R-:W3:Y:S02]  /*3c80*/  LDS.64 R82, [R82+0x1e00] ;  /* 0x001e000052527984 */ /* 0x000ee40000000a00 */
[----:B---3--:R-:W-:Y:S01]  /*3c90*/  FADD.FTZ R82, R84, R82 ;  /* 0x0000005254527221 */ /* 0x008fe20000010000 */
[----:B------:R-:W-:Y:S01]  /*3ca0*/  FADD.FTZ R83, R85, R83 ;  /* 0x0000005355537221 */ /* 0x000fe20000010000 */
[----:B--2---:R-:W-:-:S04]  /*3cb0*/  IADD3 R84, R151, UR17, RZ ;  /* 0x0000001197547c10 */ /* 0x004fc8000fffe0ff */
[----:B------:R-:W-:-:S05]  /*3cc0*/  SHF.L.U32 R84, R84, 0x1, RZ ;  /* 0x0000000154547819 */ /* 0x000fca00000006ff */
[----:B-1----:R-:W-:Y:S02]  /*3cd0*/  IMAD.WIDE.U32 R84, R84, 0x4, R2 ;  /* 0x0000000454547825 */ /* 0x002fe400078e0002 */
[----:B------:R0:W5:Y:S04]  /*3ce0*/  LDL.LU.64 R2, [R1+0x58] ;  /* 0x0000580001027983 */ /* 0x0001680000300a00 */
[----:B------:R0:W-:Y:S02]  /*3cf0*/  STG.E.64 desc[UR18][R84.64+0x4800], R82 ;  /* 0x0048005254007986 */ /* 0x0001e4000c101b12 */
.L_x_2463:
[----:B------:R-:W-:Y:S01]  /*3d00*/  BSSY B0, `(.L_x_2464) ;  /* 0x0000088000007945 */ /* 0x000fe20003800000 */
[----:B0-----:R-:W-:-:S03]  /*3d10*/  CS2R R82, SRZ ;  /* 0x0000000000527805 */ /* 0x001fc6000001ff00 */
[----:B------:R-:W-:Y:S05]  /*3d20*/  @P0 BRA `(.L_x_2465) ;  /* 0x0000000800140947 */ /* 0x000fea0003800000 */
[----:B------:R-:W0:Y:S01]  /*3d30*/  S2R R85, SR_TID.X ;  /* 0x0000000000557919 */ /* 0x000e220000002100 */
[----:B------:R-:W-:Y:S01]  /*3d40*/  USHF.L.U32 UR5, UR10, 0x3, URZ ;  /* 0x000000030a057899 */ /* 0x000fe2000800063f */
[----:B------:R-:W-:Y:S01]  /*3d50*/  MOV R82, 0x28 ;  /* 0x0000002800527802 */ /* 0x000fe20000000f00 */
[----:B------:R-:W-:Y:S01]  /*3d60*/  HFMA2.MMA R83, -RZ, RZ, 0, 2.384185791015625e-06 ;  /* 0x00000028ff537435 */ /* 0x000fe200000001ff */
[----:B-----5:R1:W-:Y:S01]  /*3d70*/  STL [R1+0x58], R0 ;  /* 0x0000580001007387 */ /* 0x0203e20000100800 */
[----:B------:R-:W-:-:S06]  /*3d80*/  ULOP3.LUT UR5, UR5, 0x18, URZ, 0xc0, !UPT ;  /* 0x0000001805057892 */ /* 0x000fcc000f8ec03f */
[----:B0-----:R-:W-:-:S05]  /*3d90*/  LEA.HI R151, R85, UR5, RZ, 0x1e ;  /* 0x0000000555977c11 */ /* 0x001fca000f8ff0ff */
[----:B------:R-:W-:-:S05]  /*3da0*/  IMAD R151, R151, R82, -UR17 ;  /* 0x8000001197977e24 */ /* 0x000fca000f8e0252 */
[----:B------:R-:W-:-:S04]  /*3db0*/  SHF.R.S32.HI R82, RZ, 0x1f, R151 ;  /* 0x0000001fff527819 */ /* 0x000fc80000011497 */
[----:B------:R-:W-:-:S04]  /*3dc0*/  LEA.HI R82, R82, R151, RZ, 0x2 ;  /* 0x0000009752527211 */ /* 0x000fc800078f10ff */
[----:B------:R-:W-:-:S05]  /*3dd0*/  SHF.R.S32.HI R82, RZ, 0x2, R82 ;  /* 0x00000002ff527819 */ /* 0x000fca0000011452 */
[----:B------:R-:W-:Y:S01]  /*3de0*/  IMAD R82, R82, R83, UR13 ;  /* 0x0000000d52527e24 */ /* 0x000fe2000f8e0253 */
[----:B------:R-:W-:-:S04]  /*3df0*/  IADD3 R83, R151, 0x4, RZ ;  /* 0x0000000497537810 */ /* 0x000fc80007ffe0ff */
[----:B------:R-:W-:-:S04]  /*3e00*/  SHF.R.S32.HI R84, RZ, 0x1f, R83 ;  /* 0x0000001fff547819 */ /* 0x000fc80000011453 */
[----:B------:R-:W-:Y:S02]  /*3e10*/  LEA.HI R84, R84, R83, RZ, 0x2 ;  /* 0x0000005354547211 */ /* 0x000fe400078f10ff */
[----:B------:R-:W-:Y:S02]  /*3e20*/  MOV R83, 0x28 ;  /* 0x0000002800537802 */ /* 0x000fe40000000f00 */
[----:B------:R-:W-:-:S05]  /*3e30*/  SHF.R.S32.HI R84, RZ, 0x2, R84 ;  /* 0x00000002ff547819 */ /* 0x000fca0000011454 */
[----:B------:R-:W-:Y:S01]  /*3e40*/  IMAD R84, R84, R83, UR13 ;  /* 0x0000000d54547e24 */ /* 0x000fe2000f8e0253 */
[----:B------:R-:W-:-:S04]  /*3e50*/  SHF.L.U32 R83, R85, 0x3, RZ ;  /* 0x0000000355537819 */ /* 0x000fc800000006ff */
[----:B-1----:R-:W-:-:S04]  /*3e60*/  LOP3.LUT R0, R83, 0x18, RZ, 0xc0, !PT ;  /* 0x0000001853007812 */ /* 0x002fc800078ec0ff */
[----:B------:R-:W-:Y:S02]  /*3e70*/  IADD3 R82, R82, R0, RZ ;  /* 0x0000000052527210 */ /* 0x000fe40007ffe0ff */
[----:B------:R-:W-:-:S04]  /*3e80*/  IADD3 R84, R0, R84, RZ ;  /* 0x0000005400547210 */ /* 0x000fc80007ffe0ff */
[----:B------:R-:W0:Y:S04]  /*3e90*/  LDS.64 R82, [R82] ;  /* 0x0000000052527984 */ /* 0x000e280000000a00 */
[----:B------:R-:W1:Y:S01]  /*3ea0*/  LDS.64 R84, [R84] ;  /* 0x0000000054547984 */ /* 0x000e620000000a00 */
[----:B0-----:R-:W-:Y:S01]  /*3eb0*/  FADD.FTZ R82, RZ, R82 ;  /* 0x00000052ff527221 */ /* 0x001fe20000010000 */
[----:B------:R-:W-:-:S03]  /*3ec0*/  FADD.FTZ R83, RZ, R83 ;  /* 0x00000053ff537221 */ /* 0x000fc60000010000 */
[----:B-1----:R-:W-:Y:S01]  /*3ed0*/  FADD.FTZ R0, R82, R84 ;  /* 0x0000005452007221 */ /* 0x002fe20000010000 */
[----:B------:R-:W-:Y:S01]  /*3ee0*/  FADD.FTZ R84, R83, R85 ;  /* 0x0000005553547221 */ /* 0x000fe20000010000 */
[----:B------:R-:W-:Y:S01]  /*3ef0*/  IADD3 R82, R151, 0x8, RZ ;  /* 0x0000000897527810 */ /* 0x000fe20007ffe0ff */
[----:B------:R-:W0:Y:S03]  /*3f00*/  S2R R85, SR_TID.X ;  /* 0x0000000000557919 */ /* 0x000e260000002100 */
[----:B------:R-:W-:-:S04]  /*3f10*/  SHF.R.S32.HI R83, RZ, 0x1f, R82 ;  /* 0x0000001fff537819 */ /* 0x000fc80000011452 */
[----:B------:R-:W-:Y:S01]  /*3f20*/  LEA.HI R83, R83, R82, RZ, 0x2 ;  /* 0x0000005253537211 */ /* 0x000fe200078f10ff */
[----:B------:R-:W-:-:S03]  /*3f30*/  HFMA2.MMA R82, -RZ, RZ, 0, 2.384185791015625e-06 ;  /* 0x00000028ff527435 */ /* 0x000fc600000001ff */
[----:B------:R-:W-:-:S07]  /*3f40*/  SHF.R.S32.HI R83, RZ, 0x2, R83 ;  /* 0x00000002ff537819 */ /* 0x000fce0000011453 */
[----:B------:R-:W-:Y:S01]  /*3f50*/  IMAD R83, R83, R82, UR13 ;  /* 0x0000000d53537e24 */ /* 0x000fe2000f8e0252 */
[----:B0-----:R-:W-:-:S04]  /*3f60*/  SHF.L.U32 R85, R85, 0x3, RZ ;  /* 0x0000000355557819 */ /* 0x001fc800000006ff */
[----:B------:R-:W-:-:S04]  /*3f70*/  LOP3.LUT R85, R85, 0x18, RZ, 0xc0, !PT ;  /* 0x0000001855557812 */ /* 0x000fc800078ec0ff */
[----:B------:R-:W-:-:S06]  /*3f80*/  IADD3 R83, R85, R83, RZ ;  /* 0x0000005355537210 */ /* 0x000fcc0007ffe0ff */
[----:B------:R-:W0:Y:S02]  /*3f90*/  LDS.64 R82, [R83] ;  /* 0x0000000053527984 */ /* 0x000e240000000a00 */
[----:B0-----:R-:W-:Y:S01]  /*3fa0*/  FADD.FTZ R85, R0, R82 ;  /* 0x0000005200557221 */ /* 0x001fe20000010000 */
[----:B------:R-:W-:Y:S01]  /*3fb0*/  IADD3 R82, R151, 0xc, RZ ;  /* 0x0000000c97527810 */ /* 0x000fe20007ffe0ff */
[----:B------:R-:W-:Y:S01]  /*3fc0*/  FADD.FTZ R84, R84, R83 ;  /* 0x0000005354547221 */ /* 0x000fe20000010000 */
[----:B------:R0:W5:Y:S02]  /*3fd0*/  LDL.LU R0, [R1+0x58] ;  /* 0x0000580001007983 */ /* 0x0001640000300800 */
[----:B------:R-:W-:-:S04]  /*3fe0*/  SHF.R.S32.HI R83, RZ, 0x1f, R82 ;  /* 0x0000001fff537819 */ /* 0x000fc80000011452 */
[----:B------:R-:W-:Y:S02]  /*3ff0*/  LEA.HI R83, R83, R82, RZ, 0x2 ;  /* 0x0000005253537211 */ /* 0x000fe400078f10ff */
[----:B------:R-:W-:Y:S02]  /*4000*/  MOV R82, 0x28 ;  /* 0x0000002800527802 */ /* 0x000fe40000000f00 */
[----:B------:R-:W-:-:S05]  /*4010*/  SHF.R.S32.HI R83, RZ, 0x2, R83 ;  /* 0x00000002ff537819 */ /* 0x000fca0000011453 */
[----:B------:R-:W-:Y:S02]  /*4020*/  IMAD R83, R83, R82, UR13 ;  /* 0x0000000d53537e24 */ /* 0x000fe4000f8e0252 */
[----:B------:R-:W1:Y:S02]  /*4030*/  S2R R82, SR_TID.X ;  /* 0x0000000000527919 */ /* 0x000e640000002100 */
[----:B-1----:R-:W-:-:S04]  /*4040*/  SHF.L.U32 R82, R82, 0x3, RZ ;  /* 0x0000000352527819 */ /* 0x002fc800000006ff */
[----:B------:R-:W-:-:S04]  /*4050*/  LOP3.LUT R82, R82, 0x18, RZ, 0xc0, !PT ;  /* 0x0000001852527812 */ /* 0x000fc800078ec0ff */
[----:B------:R-:W-:-:S06]  /*4060*/  IADD3 R83, R82, R83, RZ ;  /* 0x0000005352537210 */ /* 0x000fcc0007ffe0ff */
[----:B------:R-:W1:Y:S02]  /*4070*/  LDS.64 R82, [R83] ;  /* 0x0000000053527984 */ /* 0x000e640000000a00 */
[----:B-1----:R-:W-:Y:S01]  /*4080*/  FADD.FTZ R85, R85, R82 ;  /* 0x0000005255557221 */ /* 0x002fe20000010000 */
[----:B------:R-:W-:Y:S01]  /*4090*/  IADD3 R82, R151, 0x10, RZ ;  /* 0x0000001097527810 */ /* 0x000fe20007ffe0ff */
[----:B------:R-:W-:-:S03]  /*40a0*/  FADD.FTZ R84, R84, R83 ;  /* 0x0000005354547221 */ /* 0x000fc60000010000 */
[----:B------:R-:W-:-:S04]  /*40b0*/  SHF.R.S32.HI R83, RZ, 0x1f, R82 ;  /* 0x0000001fff537819 */ /* 0x000fc80000011452 */
[----:B------:R-:W-:Y:S01]  /*40c0*/  LEA.HI R83, R83, R82, RZ, 0x2 ;  /* 0x0000005253537211 */ /* 0x000fe200078f10ff */
[----:B------:R-:W-:-:S03]  /*40d0*/  HFMA2.MMA R82, -RZ, RZ, 0, 2.384185791015625e-06 ;  /* 0x00000028ff527435 */ /* 0x000fc600000001ff */
[----:B------:R-:W-:-:S07]  /*40e0*/  SHF.R.S32.HI R83, RZ, 0x2, R83 ;  /* 0x00000002ff537819 */ /* 0x000fce0000011453 */
        /* <DEDUP_REMOVED lines=46> */
[C---:B------:R-:W-:Y:S01]  /*43d0*/  IADD3 R82, R151.reuse, 0x20, RZ ;  /* 0x0000002097527810 */ /* 0x040fe20007ffe0ff */
[----:B------:R-:W-:Y:S01]  /*43e0*/  FADD.FTZ R84, R84, R83 ;  /* 0x0000005354547221 */ /* 0x000fe20000010000 */
[----:B------:R-:W-:Y:S02]  /*43f0*/  IADD3 R151, R151, 0x24, RZ ;  /* 0x0000002497977810 */ /* 0x000fe40007ffe0ff */
        /* <DEDUP_REMOVED lines=11> */
[----:B------:R-:W-:Y:S01]  /*44b0*/  FADD.FTZ R85, R85, R82 ;  /* 0x0000005255557221 */ /* 0x000fe20000010000 */
[----:B------:R-:W1:Y:S01]  /*44c0*/  S2R R83, SR_TID.X ;  /* 0x0000000000537919 */ /* 0x000e620000002100 */
[----:B------:R-:W-:-:S04]  /*44d0*/  SHF.R.S32.HI R82, RZ, 0x1f, R151 ;  /* 0x0000001fff527819 */ /* 0x000fc80000011497 */
[----:B------:R-:W-:-:S04]  /*44e0*/  LEA.HI R82, R82, R151, RZ, 0x2 ;  /* 0x0000009752527211 */ /* 0x000fc800078f10ff */
[----:B------:R-:W-:Y:S02]  /*44f0*/  SHF.R.S32.HI R82, RZ, 0x2, R82 ;  /* 0x00000002ff527819 */ /* 0x000fe40000011452 */
[----:B-1----:R-:W-:Y:S02]  /*4500*/  SHF.L.U32 R151, R83, 0x3, RZ ;  /* 0x0000000353977819 */ /* 0x002fe400000006ff */
[----:B------:R-:W-:Y:S02]  /*4510*/  MOV R83, 0x28 ;  /* 0x0000002800537802 */ /* 0x000fe40000000f00 */
[----:B------:R-:W-:-:S03]  /*4520*/  LOP3.LUT R151, R151, 0x18, RZ, 0xc0, !PT ;  /* 0x0000001897977812 */ /* 0x000fc600078ec0ff */
[----:B------:R-:W-:-:S05]  /*4530*/  IMAD R82, R82, R83, UR13 ;  /* 0x0000000d52527e24 */ /* 0x000fca000f8e0253 */
[----:B------:R-:W-:-:S06]  /*4540*/  IADD3 R82, R151, R82, RZ ;  /* 0x0000005297527210 */ /* 0x000fcc0007ffe0ff */
[----:B------:R-:W1:Y:S02]  /*4550*/  LDS.64 R82, [R82] ;  /* 0x0000000052527984 */ /* 0x000e640000000a00 */
[----:B-1----:R-:W-:Y:S01]  /*4560*/  FADD.FTZ R82, R85, R82 ;  /* 0x0000005255527221 */ /* 0x002fe20000010000 */
[----:B0-----:R-:W-:-:S07]  /*4570*/  FADD.FTZ R83, R84, R83 ;  /* 0x0000005354537221 */ /* 0x001fce0000010000 */
.L_x_2465:
[----:B------:R-:W-:Y:S05]  /*4580*/  BSYNC B0 ;  /* 0x0000000000007941 */ /* 0x000fea0003800000 */
.L_x_2464:
[----:B-----5:R-:W-:Y:S01]  /*4590*/  STL [R1+0x68], R4 ;  /* 0x0000680401007387 */ /* 0x020fe20000100800 */
[----:B------:R-:W-:-:S03]  /*45a0*/  ULOP3.LUT UR5, UR22, 0x3, URZ, 0xc0, !UPT ;  /* 0x0000000316057892 */ /* 0x000fc6000f8ec03f */
[----:B------:R-:W-:Y:S04]  /*45b0*/  STL.64 [R1+0x60], R2 ;  /* 0x0000600201007387 */ /* 0x000fe80000100a00 */
[----:B------:R0:W-:Y:S04]  /*45c0*/  STL [R1+0x58], R0 ;  /* 0x0000580001007387 */ /* 0x0001e80000100800 */
[----:B------:R-:W1:Y:S04]  /*45d0*/  SHFL.BFLY PT, R85, R82, 0x2, 0x1f ;  /* 0x0c401f0052557f89 */ /* 0x000e6800000e0000 */
[----:B------:R-:W2:Y:S01]  /*45e0*/  SHFL.BFLY PT, R84, R83, 0x2, 0x1f ;  /* 0x0c401f0053547f89 */ /* 0x000ea200000e0000 */
[----:B0-----:R-:W0:Y:S01]  /*45f0*/  S2R R0, SR_TID.X ;  /* 0x0000000000007919 */ /* 0x001e220000002100 */
[----:B-1----:R-:W-:Y:S01]  /*4600*/  FADD.FTZ R82, R85, R82 ;  /* 0x0000005255527221 */ /* 0x002fe20000010000 */
[----:B------:R-:W-:Y:S01]  /*4610*/  MOV R85, UR5 ;  /* 0x0000000500557c02 */ /* 0x000fe20008000f00 */
[----:B--2---:R-:W-:Y:S01]  /*4620*/  FADD.FTZ R83, R84, R83 ;  /* 0x0000005354537221 */ /* 0x004fe20000010000 */
[----:B------:R-:W-:-:S02]  /*4630*/  MOV R84, UR4 ;  /* 0x0000000400547c02 */ /* 0x000fc40008000f00 */
[----:B------:R-:W-:Y:S01]  /*4640*/  SHFL.BFLY PT, R151, R82, 0x1, 0x1f ;  /* 0x0c201f0052977f89 */ /* 0x000fe200000e0000 */
[----:B0-----:R-:W-:Y:S02]  /*4650*/  LOP3.LUT P2, RZ, R0, 0xffffffe3, RZ, 0xc0, !PT ;  /* 0xffffffe300ff7812 */ /* 0x001fe4000784c0ff */
[----:B------:R-:W-:Y:S02]  /*4660*/  LOP3.LUT R85, R85, 0x7ffffffc, R0, 0xf8, !PT ;  /* 0x7ffffffc55557812 */ /* 0x000fe400078ef800 */
[----:B------:R-:W0:Y:S09]  /*4670*/  SHFL.BFLY PT, R0, R83, 0x1, 0x1f ;  /* 0x0c201f0053007f89 */ /* 0x000e3200000e0000 */
[----:B------:R-:W1:Y:S08]  /*4680*/  @!P2 LDC R4, c[0x0][0x10] ;  /* 0x00000400ff04ab82 */ /* 0x000e700000000800 */
[----:B------:R-:W2:Y:S01]  /*4690*/  @!P2 LDC.64 R2, c[0x0][0x260] ;  /* 0x00009800ff02ab82 */ /* 0x000ea20000000a00 */
[----:B-1----:R-:W-:-:S02]  /*46a0*/  @!P2 IMAD R84, R4, R84, UR12 ;  /* 0x0000000c0454ae24 */ /* 0x002fc4000f8e0254 */
[----:B0-----:R-:W-:Y:S01]  /*46b0*/  FADD.FTZ R83, R83, R0 ;  /* 0x0000000053537221 */ /* 0x001fe20000010000 */
[----:B------:R0:W5:Y:S02]  /*46c0*/  LDL.LU R4, [R1+0x68] ;  /* 0x0000680001047983 */ /* 0x0001640000300800 */
[----:B------:R-:W-:-:S04]  /*46d0*/  @!P2 LEA R84, R84, R85, 0x5 ;  /* 0x000000555454a211 */ /* 0x000fc800078e28ff */
[----:B------:R-:W-:-:S05]  /*46e0*/  @!P2 SHF.L.U32 R84, R84, 0x1, RZ ;  /* 0x000000015454a819 */ /* 0x000fca00000006ff */
[----:B--2---:R-:W-:Y:S02]  /*46f0*/  @!P2 IMAD.WIDE.U32 R84, R84, 0x4, R2 ;  /* 0x000000045454a825 */ /* 0x004fe400078e0002 */
[----:B------:R0:W5:Y:S02]  /*4700*/  LDL.LU.64 R2, [R1+0x60] ;  /* 0x0000600001027983 */ /* 0x0001640000300a00 */
[----:B------:R-:W-:Y:S02]  /*4710*/  FADD.FTZ R82, R82, R151 ;  /* 0x0000009752527221 */ /* 0x000fe40000010000 */
[----:B------:R0:W5:Y:S01]  /*4720*/  LDL.LU R0, [R1+0x58] ;  /* 0x0000580001007983 */ /* 0x0001620000300800 */
[----:B------:R-:W-:-:S03]  /*4730*/  UISETP.GE.U32.AND UP0, UPT, UR14, UR21, UPT ;  /* 0x000000150e00728c */ /* 0x000fc6000bf06070 */
[----:B------:R0:W-:Y:S01]  /*4740*/  @!P2 STG.E.64 desc[UR18][R84.64], R82 ;  /* 0x000000525400a986 */ /* 0x0001e2000c101b12 */
[----:B------:R-:W-:-:S06]  /*4750*/  UISETP.GE.AND.EX UP0, UPT, UR16, UR11, UPT, UP0 ;  /* 0x0000000b1000728c */ /* 0x000fcc000bf06300 */
[----:B------:R-:W-:-:S13]  /*4760*/  PLOP3.LUT P3, PT, PT, PT, UP0, 0x80, 0x0 ;  /* 0x000000000000781c */ /* 0x000fda0003f6f008 */
[----:B0-----:R-:W-:Y:S05]  /*4770*/  @P3 BRA `(.L_x_2466) ;  /* 0x0000000000603947 */ /* 0x001fea0003800000 */
[----:B------:R-:W0:Y:S01]  /*4780*/  S2R R151, SR_TID.X ;  /* 0x0000000000977919 */ /* 0x000e220000002100 */
[----:B------:R-:W-:Y:S01]  /*4790*/  BAR.SYNC.DEFER_BLOCKING 0x0 ;  /* 0x0000000000007b1d */ /* 0x000fe20000010000 */
[----:B0-----:R-:W-:-:S13]  /*47a0*/  ISETP.NE.AND P3, PT, R151, RZ, PT ;  /* 0x000000ff9700720c */ /* 0x001fda0003f65270 */
        /* <DEDUP_REMOVED lines=10> */
.L_x_2468:
        /* <DEDUP_REMOVED lines=8> */
.L_x_2467:
[----:B------:R-:W-:Y:S05]  /*48d0*/  WARPSYNC.ALL ;  /* 0x0000000000007948 */ /* 0x000fea0003800000 */
[----:B------:R-:W-:Y:S06]  /*48e0*/  BAR.SYNC.DEFER_BLOCKING 0x0 ;  /* 0x0000000000007b1d */ /* 0x000fec0000010000 */
[----:B------:R-:W-:Y:S05]  /*48f0*/  BRA `(.L_x_2469) ;  /* 0x0000000000547947 */ /* 0x000fea0003800000 */
.L_x_2466:
        /* <DEDUP_REMOVED lines=11> */
.L_x_2471:
        /* <DEDUP_REMOVED lines=8> */
.L_x_2470:
[----:B------:R-:W-:Y:S05]  /*4a30*/  WARPSYNC.ALL ;  /* 0x0000000000007948 */ /* 0x000fea0003800000 */
[----:B------:R-:W-:Y:S06]  /*4a40*/  BAR.SYNC.DEFER_BLOCKING 0x0 ;  /* 0x0000000000007b1d */ /* 0x000fec0000010000 */
.L_x_2469:
[----:B------:R-:W0:Y:S01]  /*4a50*/  S2R R82, SR_TID.X ;  /* 0x0000000000527919 */ /* 0x000e220000002100 */
[----:B------:R-:W-:Y:S01]  /*4a60*/  VOTEU.ALL UP0, P0 ;  /* 0x00000000003f7886 */ /* 0x000fe20000000000 */
[----:B------:R-:W1:Y:S01]  /*4a70*/  S2R R83, SR_TID.X ;  /* 0x0000000000537919 */ /* 0x000e620000002100 */
[----:B------:R-:W2:Y:S03]  /*4a80*/  LDL.LU R151, [R1+0x34] ;  /* 0x0000340001977983 */ /* 0x000ea60000300800 */
[----:B------:R-:W-:Y:S01]  /*4a90*/  @!UP0 ULDC UR5, c[0x0][0x10] ;  /* 0x0000040000058ab9 */ /* 0x000fe20000000800 */
[----:B------:R-:W3:Y:S01]  /*4aa0*/  S2UR UR17, SR_CgaCtaId ;  /* 0x00000000001179c3 */ /* 0x000ee20000008800 */
[----:B------:R-:W-:Y:S02]  /*4ab0*/  @!UP0 UIMAD UR5, UR5, UR4, UR12 ;  /* 0x00000004050582a4 */ /* 0x000fe4000f8e020c */
[----:B------:R-:W-:Y:S01]  /*4ac0*/  USHF.L.U32 UR10, UR10, 0x3, URZ ;  /* 0x000000030a0a7899 */ /* 0x000fe2000800063f */
[----:B------:R-:W-:Y:S01]  /*4ad0*/  ULDC.64 UR24, c[0x0][0x210] ;  /* 0x0000840000187ab9 */ /* 0x000fe20000000a00 */
[----:B0-----:R-:W-:-:S02]  /*4ae0*/  LOP3.LUT R84, R82, 0x7ffffffc, RZ, 0xc0, !PT ;  /* 0x7ffffffc52547812 */ /* 0x001fc400078ec0ff */
[----:B------:R-:W-:Y:S02]  /*4af0*/  MOV R82, UR5 ;  /* 0x0000000500527c02 */ /* 0x000fe40008000f00 */
[----:B-1----:R-:W-:Y:S02]  /*4b00*/  @!P0 LOP3.LUT R83, R83, 0x3, RZ, 0xc0, !PT ;  /* 0x0000000353538812 */ /* 0x002fe400078ec0ff */
[----:B------:R-:W-:Y:S02]  /*4b10*/  @!P0 LEA R82, R82, R84, 0x5 ;  /* 0x0000005452528211 */ /* 0x000fe400078e28ff */
[----:B------:R-:W0:Y:S02]  /*4b20*/  @!P0 LDC.64 R84, c[0x0][0x260] ;  /* 0x00009800ff548b82 */ /* 0x000e240000000a00 */
[----:B------:R-:W-:-:S04]  /*4b30*/  @!P0 IADD3 R82, R82, R83, RZ ;  /* 0x0000005352528210 */ /* 0x000fc80007ffe0ff */
[----:B------:R-:W-:-:S05]  /*4b40*/  @!P0 SHF.L.U32 R82, R82, 0x1, RZ ;  /* 0x0000000152528819 */ /* 0x000fca00000006ff */
[----:B0-----:R-:W-:-:S06]  /*4b50*/  @!P0 IMAD.WIDE.U32 R82, R82, 0x4, R84 ;  /* 0x0000000452528825 */ /* 0x001fcc00078e0054 */
[----:B------:R-:W4:Y:S01]  /*4b60*/  @!P0 LDG.E.64 R82, desc[UR18][R82.64] ;  /* 0x0000001252528981 */ /* 0x000f22000c1e1b00 */
[----:B------:R-:W-:Y:S01]  /*4b70*/  HFMA2.MMA R84, -RZ, RZ, 0, 0 ;  /* 0x00000000ff547435 */ /* 0x000fe200000001ff */
[----:B------:R-:W0:Y:S01]  /*4b80*/  S2R R85, SR_TID.X ;  /* 0x0000000000557919 */ /* 0x000e220000002100 */
[----:B------:R-:W-:Y:S02]  /*4b90*/  UMOV UR5, 0x400 ;  /* 0x0000040000057882 */ /* 0x000fe40000000000 */
[----:B------:R-:W-:-:S04]  /*4ba0*/  UIADD3 UR5, UR5, 0x3480, URZ ;  /* 0x0000348005057890 */ /* 0x000fc8000fffe03f */
[----:B---3--:R-:W-:Y:S02]  /*4bb0*/  ULEA UR5, UR17, UR5, 0x18 ;  /* 0x0000000511057291 */ /* 0x008fe4000f8ec03f */
[----:B------:R-:W-:Y:S01]  /*4bc0*/  ULOP3.LUT UR10, UR10, 0x18, URZ, 0xc0, !UPT ;  /* 0x000000180a0a7892 */ /* 0x000fe2000f8ec03f */
[----:B0-----:R-:W-:Y:S01]  /*4bd0*/  SHF.L.U32 R85, R85, 0x1, RZ ;  /* 0x0000000155557819 */ /* 0x001fe200000006ff */
        /* <DEDUP_REMOVED lines=10> */
[----:B------:R-:W-:Y:S01]  /*4c80*/  @!P2 FMUL.FTZ R82, R82, 9.7656251455191522837e-05 ;  /* 0x38cccccd5252a820 */ /* 0x000fe20000410000 */
[----:B0-----:R-:W-:Y:S01]  /*4c90*/  FADD.FTZ R83, R84, R83 ;  /* 0x0000005354537221 */ /* 0x001fe20000010000 */
[----:B------:R-:W-:-:S03]  /*4ca0*/  @!P2 LOP3.LUT R84, R85, 0xfffffff8, RZ, 0xc0, !PT ;  /* 0xfffffff85554a812 */ /* 0x000fc600078ec0ff */
[----:B------:R-:W-:-:S05]  /*4cb0*/  @!P2 FMUL.FTZ R83, R83, 9.7656251455191522837e-05 ;  /* 0x38cccccd5353a820 */ /* 0x000fca0000410000 */
[----:B------:R2:W-:Y:S02]  /*4cc0*/  @!P2 STS.64 [R84+UR5], R82 ;  /* 0x000000525400a988 */ /* 0x0005e40008000a05 */
[----:B--2---:R-:W-:Y:S02]  /*4cd0*/  IADD3 R82, R151, -UR10, RZ ;  /* 0x8000000a97527c10 */ /* 0x004fe4000fffe0ff */
[----:B------:R-:W2:Y:S02]  /*4ce0*/  LDL.LU R151, [R1+0x30] ;  /* 0x0000300001977983 */ /* 0x000ea40000300800 */
[----:B------:R-:W-:Y:S01]  /*4cf0*/  LEA R82, R82, UR5, 0x3 ;  /* 0x0000000552527c11 */ /* 0x000fe2000f8e18ff */
[----:B------:R-:W-:Y:S06]  /*4d00*/  BAR.SYNC.DEFER_BLOCKING 0x0 ;  /* 0x0000000000007b1d */ /* 0x000fec0000010000 */
[----:B------:R0:W1:Y:S04]  /*4d10*/  LDS.64 R84, [R82] ;  /* 0x0000000052547984 */ /* 0x0000680000000a00 */
[----:B0-----:R-:W3:Y:S01]  /*4d20*/  LDL.LU R82, [R1+0x2c] ;  /* 0x00002c0001527983 */ /* 0x001ee20000300800 */
[--C-:B-1----:R-:W-:Y:S01]  /*4d30*/  FFMA.FTZ R94, R65, R94, -R84.reuse ;  /* 0x0000005e415e7223 */ /* 0x102fe20000010854 */
[--C-:B------:R-:W-:Y:S01]  /*4d40*/  FFMA.FTZ R92, R75, R92, -R84.reuse ;  /* 0x0000005c4b5c7223 */ /* 0x100fe20000010854 */
[----:B------:R-:W-:-:S02]  /*4d50*/  FFMA.FTZ R113, R65, R113, -R84 ;  /* 0x0000007141717223 */ /* 0x000fc40000010854 */
[-C--:B------:R-:W-:Y:S02]  /*4d60*/  FFMA.FTZ R91, R91, -R85.reuse, R94 ;  /* 0x800000555b5b7223 */ /* 0x080fe4000001005e */
[----:B------:R-:W4:Y:S01]  /*4d70*/  LDL.LU R94, [R1+0x24] ;  /* 0x00002400015e7983 */ /* 0x000f220000300800 */
[-C--:B------:R-:W-:Y:S01]  /*4d80*/  FFMA.FTZ R113, R111, -R85.reuse, R113 ;  /* 0x800000556f717223 */ /* 0x080fe20000010071 */
[----:B------:R-:W-:Y:S02]  /*4d90*/  FFMA.FTZ R111, R116, -R85, R92 ;  /* 0x80000055746f7223 */ /* 0x000fe4000001005c */
[----:B------:R-:W4:Y:S01]  /*4da0*/  LDL.LU R92, [R1+0x28] ;  /* 0x00002800015c7983 */ /* 0x000f220000300800 */
[--C-:B-----5:R-:W-:Y:S01]  /*4db0*/  FFMA.FTZ R0, R0, R75, -R84.reuse ;  /* 0x0000004b00007223 */ /* 0x120fe20000010854 */
[--C-:B------:R-:W-:Y:S01]  /*4dc0*/  FFMA.FTZ R64, R64, R65, -R84.reuse ;  /* 0x0000004140407223 */ /* 0x100fe20000010854 */
[C-C-:B------:R-:W-:Y:S01]  /*4dd0*/  FFMA.FTZ R25, R75.reuse, R25, -R84.reuse ;  /* 0x000000194b197223 */ /* 0x140fe20000010854 */
[--C-:B------:R-:W-:Y:S01]  /*4de0*/  FFMA.FTZ R4, R75, R4, -R84.reuse ;  /* 0x000000044b047223 */ /* 0x100fe20000010854 */
[--C-:B------:R-:W-:Y:S01]  /*4df0*/  FFMA.FTZ R5, R60, R5, -R84.reuse ;  /* 0x000000053c057223 */ /* 0x100fe20000010854 */
[----:B------:R-:W-:Y:S01]  /*4e00*/  FFMA.FTZ R59, R59, R61, -R84 ;  /* 0x0000003d3b3b7223 */ /* 0x000fe20000010854 */
[-C--:B------:R-:W-:Y:S01]  /*4e10*/  FFMA.FTZ R0, R160, -R85.reuse, R0 ;  /* 0x80000055a0007223 */ /* 0x080fe20000010000 */
[-C--:B------:R-:W-:Y:S01]  /*4e20*/  FFMA.FTZ R64, R159, -R85.reuse, R64 ;  /* 0x800000559f407223 */ /* 0x080fe20000010040 */
[--C-:B------:R-:W-:Y:S01]  /*4e30*/  FFMA.FTZ R58, R58, R60, -R84.reuse ;  /* 0x0000003c3a3a7223 */ /* 0x100fe20000010854 */
[----:B------:R-:W-:Y:S01]  /*4e40*/  FFMA.FTZ R90, R61, R90, -R84 ;  /* 0x0000005a3d5a7223 */ /* 0x000fe20000010854 */
[-C--:B------:R-:W-:Y:S01]  /*4e50*/  FFMA.FTZ R25, R135, -R85.reuse, R25 ;  /* 0x8000005587197223 */ /* 0x080fe20000010019 */
[-C--:B------:R-:W-:Y:S01]  /*4e60*/  FFMA.FTZ R5, R3, -R85.reuse, R5 ;  /* 0x8000005503057223 */ /* 0x080fe20000010005 */
[-C--:B------:R-:W-:Y:S01]  /*4e70*/  FFMA.FTZ R135, R2, -R85.reuse, R4 ;  /* 0x8000005502877223 */ /* 0x080fe20000010004 */
[----:B------:R-:W-:Y:S01]  /*4e80*/  FFMA.FTZ R59, R158, -R85, R59 ;  /* 0x800000559e3b7223 */ /* 0x000fe2000001003b */
[C---:B------:R-:W-:Y:S01]  /*4e90*/  FMUL.FTZ R4, R100.reuse, R0 ;  /* 0x0000000064047220 */ /* 0x040fe20000410000 */
[----:B------:R-:W-:Y:S01]  /*4ea0*/  FMUL.FTZ R3, R100, R64 ;  /* 0x0000004064037220 */ /* 0x000fe20000410000 */
[--C-:B------:R-:W-:Y:S01]  /*4eb0*/  FFMA.FTZ R55, R75, R55, -R84.reuse ;  /* 0x000000374b377223 */ /* 0x100fe20000010854 */
[----:B------:R-:W-:Y:S01]  /*4ec0*/  FFMA.FTZ R54, R65, R54, -R84 ;  /* 0x0000003641367223 */ /* 0x000fe20000010854 */
[----:B------:R-:W-:Y:S01]  /*4ed0*/  FFMA.FTZ R58, R157, -R85, R58 ;  /* 0x800000559d3a7223 */ /* 0x000fe2000001003a */
        /* <DEDUP_REMOVED lines=15> */
[----:B------:R-:W-:Y:S01]  /*4fd0*/  FFMA.FTZ R30, R60, R30, -R84 ;  /* 0x0000001e3c1e7223 */ /* 0x000fe20000010854 */
[----:B------:R-:W-:Y:S01]  /*4fe0*/  FFMA.FTZ R95, R95, -R85, R90 ;  /* 0x800000555f5f7223 */ /* 0x000fe2000001005a */
[--C-:B------:R-:W-:Y:S01]  /*4ff0*/  FFMA.FTZ R109, R75, R109, -R84.reuse ;  /* 0x0000006d4b6d7223 */ /* 0x100fe20000010854 */
[--C-:B------:R-:W-:Y:S01]  /*5000*/  FFMA.FTZ R65, R65, R123, -R84.reuse ;  /* 0x0000007b41417223 */ /* 0x100fe20000010854 */
[----:B------:R-:W-:Y:S01]  /*5010*/  FMUL.FTZ R0, R100, R59 ;  /* 0x0000003b64007220 */ /* 0x000fe20000410000 */
[----:B------:R-:W4:Y:S01]  /*5020*/  LDL.LU R90, [R1+0x1c] ;  /* 0x00001c00015a7983 */ /* 0x000f220000300800 */
[C-C-:B------:R-:W-:Y:S01]  /*5030*/  FFMA.FTZ R8, R61.reuse, R8, -R84.reuse ;  /* 0x000000083d087223 */ /* 0x140fe20000010854 */
[----:B------:R-:W-:Y:S01]  /*5040*/  FFMA.FTZ R112, R61, R112, -R84 ;  /* 0x000000703d707223 */ /* 0x000fe20000010854 */
[-C--:B------:R-:W-:Y:S01]  /*5050*/  FFMA.FTZ R55, R156, -R85.reuse, R55 ;  /* 0x800000559c377223 */ /* 0x080fe20000010037 */
[-C--:B------:R-:W-:Y:S01]  /*5060*/  FFMA.FTZ R54, R155, -R85.reuse, R54 ;  /* 0x800000559b367223 */ /* 0x080fe20000010036 */
[----:B------:R-:W-:Y:S01]  /*5070*/  FMUL.FTZ R59, R100, R58 ;  /* 0x0000003a643b7220 */ /* 0x000fe20000410000 */
[----:B------:R-:W-:Y:S01]  /*5080*/  F2FP.F16.F32.PACK_AB R4, R3, R4 ;  /* 0x000000040304723e */ /* 0x000fe200000000ff */
[-C--:B------:R-:W-:Y:S01]  /*5090*/  FFMA.FTZ R53, R154, -R85.reuse, R53 ;  /* 0x800000559a357223 */ /* 0x080fe20000010035 */
[-C--:B------:R-:W-:Y:S01]  /*50a0*/  FFMA.FTZ R52, R153, -R85.reuse, R52 ;  /* 0x8000005599347223 */ /* 0x080fe20000010034 */
[----:B------:R-:W-:Y:S01]  /*50b0*/  FFMA.FTZ R87, R89, -R85, R87 ;  /* 0x8000005559577223 */ /* 0x000fe20000010057 */
[----:B------:R-:W-:Y:S01]  /*50c0*/  FFMA.FTZ R103, R75, R103, -R84 ;  /* 0x000000674b677223 */ /* 0x000fe20000010854 */
[-C--:B------:R-:W-:Y:S01]  /*50d0*/  FFMA.FTZ R83, R140, -R85.reuse, R30 ;  /* 0x800000558c537223 */ /* 0x080fe2000001001e */
[-C--:B------:R-:W-:Y:S01]  /*50e0*/  FFMA.FTZ R89, R74, -R85.reuse, R88 ;  /* 0x800000554a597223 */ /* 0x080fe20000010058 */
[----:B------:R-:W-:Y:S01]  /*50f0*/  FFMA.FTZ R106, R61, R106, -R84 ;  /* 0x0000006a3d6a7223 */ /* 0x000fe20000010854 */
[-C--:B------:R-:W-:Y:S01]  /*5100*/  FFMA.FTZ R9, R7, -R85.reuse, R9 ;  /* 0x8000005507097223 */ /* 0x080fe20000010009 */
[-C--:B------:R-:W-:Y:S01]  /*5110*/  FFMA.FTZ R109, R81, -R85.reuse, R109 ;  /* 0x80000055516d7223 */ /* 0x080fe2000001006d */
[----:B------:R-:W-:Y:S01]  /*5120*/  FFMA.FTZ R65, R121, -R85, R65 ;  /* 0x8000005579417223 */ /* 0x000fe20000010041 */
[----:B------:R-:W4:Y:S01]  /*5130*/  LDL.LU R88, [R1+0x20] ;  /* 0x0000200001587983 */ /* 0x000f220000300800 */
[----:B------:R-:W-:Y:S01]  /*5140*/  FMUL.FTZ R30, R100, R5 ;  /* 0x00000005641e7220 */ /* 0x000fe20000410000 */
[-C--:B------:R-:W-:Y:S01]  /*5150*/  FFMA.FTZ R7, R6, -R85.reuse, R8 ;  /* 0x8000005506077223 */ /* 0x080fe20000010008 */
[----:B------:R-:W-:Y:S01]  /*5160*/  FFMA.FTZ R81, R86, -R85, R112 ;  /* 0x8000005556517223 */ /* 0x000fe20000010070 */
[C---:B------:R-:W-:Y:S01]  /*5170*/  FMUL.FTZ R55, R100.reuse, R55 ;  /* 0x0000003764377220 */ /* 0x040fe20000410000 */
[----:B------:R-:W-:Y:S01]  /*5180*/  FMUL.FTZ R54, R100, R54 ;  /* 0x0000003664367220 */ /* 0x000fe20000410000 */
[----:B------:R-:W-:Y:S01]  /*5190*/  PRMT R5, R4, 0x7610, R5 ;  /* 0x0000761004057816 */ /* 0x000fe20000000005 */
[----:B------:R-:W4:Y:S01]  /*51a0*/  LDL.LU R86, [R1+0x14] ;  /* 0x0000140001567983 */ /* 0x000f220000300800 */
[----:B------:R-:W-:Y:S01]  /*51b0*/  F2FP.F16.F32.PACK_AB R0, R59, R0 ;  /* 0x000000003b00723e */ /* 0x000fe200000000ff */
[C---:B------:R-:W-:Y:S01]  /*51c0*/  FMUL.FTZ R53, R100.reuse, R53 ;  /* 0x0000003564357220 */ /* 0x040fe20000410000 */
[----:B------:R-:W-:Y:S01]  /*51d0*/  FMUL.FTZ R52, R100, R52 ;  /* 0x0000003464347220 */ /* 0x000fe20000410000 */
[----:B------:R-:W-:Y:S01]  /*51e0*/  PRMT R6, R4, 0x7632, R6 ;  /* 0x0000763204067816 */ /* 0x000fe20000000006 */
[--C-:B------:R-:W-:Y:S01]  /*51f0*/  FFMA.FTZ R47, R61, R47, -R84.reuse ;  /* 0x0000002f3d2f7223 */ /* 0x100fe20000010854 */
[----:B------:R-:W-:Y:S01]  /*5200*/  FFMA.FTZ R46, R60, R46, -R84 ;  /* 0x0000002e3c2e7223 */ /* 0x000fe20000010854 */
[-C--:B------:R-:W-:Y:S01]  /*5210*/  FFMA.FTZ R123, R134, -R85.reuse, R24 ;  /* 0x80000055867b7223 */ /* 0x080fe20000010018 */
[-C--:B------:R-:W-:Y:S01]  /*5220*/  FFMA.FTZ R103, R77, -R85.reuse, R103 ;  /* 0x800000554d677223 */ /* 0x080fe20000010067 */
[----:B------:R-:W-:Y:S01]  /*5230*/  FFMA.FTZ R77, R80, -R85, R106 ;  /* 0x80000055504d7223 */ /* 0x000fe2000001006a */
[C---:B------:R-:W-:Y:S01]  /*5240*/  FMUL.FTZ R24, R100.reuse, R9 ;  /* 0x0000000964187220 */ /* 0x040fe20000410000 */
[C---:B------:R-:W-:Y:S01]  /*5250*/  FMUL.FTZ R9, R100.reuse, R7 ;  /* 0x0000000764097220 */ /* 0x040fe20000410000 */
[----:B------:R-:W-:Y:S01]  /*5260*/  FMUL.FTZ R80, R100, R65 ;  /* 0x0000004164507220 */ /* 0x000fe20000410000 */
[----:B------:R-:W-:Y:S01]  /*5270*/  F2FP.F16.F32.PACK_AB R54, R54, R55 ;  /* 0x000000373636723e */ /* 0x000fe200000000ff */
[----:B------:R-:W4:Y:S01]  /*5280*/  LDL.LU R65, [R1+0x18] ;  /* 0x0000180001417983 */ /* 0x000f220000300800 */
[----:B------:R-:W-:Y:S01]  /*5290*/  PRMT R7, R0, 0x7632, R7 ;  /* 0x0000763200077816 */ /* 0x000fe20000000007 */
[-C--:B------:R-:W-:Y:S01]  /*52a0*/  FFMA.FTZ R47, R149, -R85.reuse, R47 ;  /* 0x80000055952f7223 */ /* 0x080fe2000001002f */
[----:B------:R-:W-:Y:S01]  /*52b0*/  FFMA.FTZ R46, R148, -R85, R46 ;  /* 0x80000055942e7223 */ /* 0x000fe2000001002e */
[----:B------:R-:W-:Y:S01]  /*52c0*/  F2FP.F16.F32.PACK_AB R52, R52, R53 ;  /* 0x000000353434723e */ /* 0x000fe200000000ff */
[----:B------:R-:W4:Y:S01]  /*52d0*/  LDL.LU R55, [R1+0xc] ;  /* 0x00000c0001377983 */ /* 0x000f220000300800 */
[--C-:B------:R-:W-:Y:S01]  /*52e0*/  FFMA.FTZ R41, R61, R41, -R84.reuse ;  /* 0x000000293d297223 */ /* 0x100fe20000010854 */
[----:B------:R-:W-:Y:S01]  /*52f0*/  FFMA.FTZ R40, R60, R40, -R84 ;  /* 0x000000283c287223 */ /* 0x000fe20000010854 */
[C---:B------:R-:W-:Y:S01]  /*5300*/  FMUL.FTZ R47, R100.reuse, R47 ;  /* 0x0000002f642f7220 */ /* 0x040fe20000410000 */
[----:B------:R-:W-:Y:S01]  /*5310*/  FMUL.FTZ R46, R100, R46 ;  /* 0x0000002e642e7220 */ /* 0x000fe20000410000 */
[----:B------:R-:W4:Y:S01]  /*5320*/  LDL.LU R53, [R1+0x10] ;  /* 0x0000100001357983 */ /* 0x000f220000300800 */
[-C--:B------:R-:W-:Y:S01]  /*5330*/  FFMA.FTZ R41, R145, -R85.reuse, R41 ;  /* 0x8000005591297223 */ /* 0x080fe20000010029 */
[----:B------:R-:W-:-:S02]  /*5340*/  FFMA.FTZ R40, R144, -R85, R40 ;  /* 0x8000005590287223 */ /* 0x000fc40000010028 */
[----:B------:R-:W-:Y:S01]  /*5350*/  F2FP.F16.F32.PACK_AB R46, R46, R47 ;  /* 0x0000002f2e2e723e */ /* 0x000fe200000000ff */
[C---:B------:R-:W-:Y:S01]  /*5360*/  FMUL.FTZ R41, R100.reuse, R41 ;  /* 0x0000002964297220 */ /* 0x040fe20000410000 */
[----:B------:R-:W-:-:S05]  /*5370*/  FMUL.FTZ R40, R100, R40 ;  /* 0x0000002864287220 */ /* 0x000fca0000410000 */
[----:B------:R-:W-:Y:S02]  /*5380*/  F2FP.F16.F32.PACK_AB R40, R40, R41 ;  /* 0x000000292828723e */ /* 0x000fe400000000ff */
[----:B---3--:R-:W-:-:S04]  /*5390*/  IADD3 R2, P0, R82, UR24, RZ ;  /* 0x0000001852027c10 */ /* 0x008fc8000ff1e0ff */
[----:B--2---:R-:W-:-:S05]  /*53a0*/  IADD3.X R3, R151, UR25, RZ, P0, !PT ;  /* 0x0000001997037c10 */ /* 0x004fca00087fe4ff */
[----:B------:R-:W-:Y:S04]  /*53b0*/  STG.E.U16 desc[UR18][R2.64], R5 ;  /* 0x0000000502007986 */ /* 0x000fe8000c101512 */
[----:B------:R-:W-:Y:S04]  /*53c0*/  STG.E.U16 desc[UR18][R2.64+0x2], R6 ;  /* 0x0000020602007986 */ /* 0x000fe8000c101512 */
[----:B------:R0:W-:Y:S04]  /*53d0*/  STG.E.U16 desc[UR18][R2.64+0x4], R0 ;  /* 0x0000040002007986 */ /* 0x0001e8000c101512 */
[----:B------:R-:W-:Y:S01]  /*53e0*/  STG.E.U16 desc[UR18][R2.64+0x6], R7 ;  /* 0x0000060702007986 */ /* 0x000fe2000c101512 */
[----:B0-----:R-:W-:-:S02]  /*53f0*/  PRMT R0, R52, 0x7632, R0 ;  /* 0x0000763234007816 */ /* 0x001fc40000000000 */
[----:B----4-:R-:W-:-:S04]  /*5400*/  IADD3 R4, P0, R94, UR24, RZ ;  /* 0x000000185e047c10 */ /* 0x010fc8000ff1e0ff */
[----:B------:R-:W-:-:S05]  /*5410*/  IADD3.X R5, R92, UR25, RZ, P0, !PT ;  /* 0x000000195c057c10 */ /* 0x000fca00087fe4ff */
[----:B------:R0:W-:Y:S04]  /*5420*/  STG.E.U16 desc[UR18][R4.64+0x4], R52 ;  /* 0x0000043404007986 */ /* 0x0001e8000c101512 */
[----:B0-----:R-:W2:Y:S04]  /*5430*/  LDL.LU R52, [R1+0x4] ;  /* 0x0000040001347983 */ /* 0x001ea80000300800 */
[----:B------:R-:W3:Y:S04]  /*5440*/  LDL.LU R47, [R1+0x8] ;  /* 0x00000800012f7983 */ /* 0x000ee80000300800 */
[----:B------:R-:W4:Y:S01]  /*5450*/  LDL.LU R41, [R1] ;  /* 0x0000000001297983 */ /* 0x000f220000300800 */
[----:B------:R-:W-:Y:S01]  /*5460*/  FFMA.FTZ R50, R75, R50, -R84 ;  /* 0x000000324b327223 */ /* 0x000fe20000010854 */
[----:B------:R-:W-:-:S03]  /*5470*/  FFMA.FTZ R48, R150, -R85, R48 ;  /* 0x8000005596307223 */ /* 0x000fc60000010030 */
[----:B------:R-:W-:Y:S01]  /*5480*/  FFMA.FTZ R50, R152, -R85, R50 ;  /* 0x8000005598327223 */ /* 0x000fe20000010032 */
[--C-:B------:R-:W-:Y:S01]  /*5490*/  FFMA.FTZ R13, R60, R13, -R84.reuse ;  /* 0x0000000d3c0d7223 */ /* 0x100fe20000010854 */
[C---:B------:R-:W-:Y:S02]  /*54a0*/  FMUL.FTZ R59, R100.reuse, R48 ;  /* 0x00000030643b7220 */ /* 0x040fe40000410000 */
[----:B------:R-:W-:Y:S01]  /*54b0*/  FMUL.FTZ R50, R100, R50 ;  /* 0x0000003264327220 */ /* 0x000fe20000410000 */
[C-C-:B------:R-:W-:Y:S01]  /*54c0*/  FFMA.FTZ R43, R75.reuse, R43, -R84.reuse ;  /* 0x0000002b4b2b7223 */ /* 0x140fe20000010854 */
[--C-:B------:R-:W-:Y:S01]  /*54d0*/  FFMA.FTZ R26, R60, R26, -R84.reuse ;  /* 0x0000001a3c1a7223 */ /* 0x100fe20000010854 */
[--C-:B------:R-:W-:Y:S01]  /*54e0*/  FFMA.FTZ R33, R75, R33, -R84.reuse ;  /* 0x000000214b217223 */ /* 0x100fe20000010854 */
        /* <DEDUP_REMOVED lines=8> */
[----:B------:R-:W-:Y:S01]  /*5570*/  IADD3 R6, P0, R90, UR24, RZ ;  /* 0x000000185a067c10 */ /* 0x000fe2000ff1e0ff */
[-C--:B------:R-:W-:Y:S01]  /*5580*/  FFMA.FTZ R43, R147, -R85.reuse, R43 ;  /* 0x80000055932b7223 */ /* 0x080fe2000001002b */
[----:B------:R-:W-:Y:S01]  /*5590*/  F2FP.F16.F32.PACK_AB R50, R59, R50 ;  /* 0x000000323b32723e */ /* 0x000fe200000000ff */
[-C--:B------:R-:W-:Y:S01]  /*55a0*/  FFMA.FTZ R42, R146, -R85.reuse, R42 ;  /* 0x80000055922a7223 */ /* 0x080fe2000001002a */
[-C--:B------:R-:W-:Y:S01]  /*55b0*/  FFMA.FTZ R99, R136, -R85.reuse, R26 ;  /* 0x8000005588637223 */ /* 0x080fe2000001001a */
[-C--:B------:R-:W-:Y:S01]  /*55c0*/  FFMA.FTZ R33, R143, -R85.reuse, R33 ;  /* 0x800000558f217223 */ /* 0x080fe20000010021 */
[----:B------:R-:W-:Y:S01]  /*55d0*/  FFMA.FTZ R32, R142, -R85, R32 ;  /* 0x800000558e207223 */ /* 0x000fe20000010020 */
[----:B------:R-:W-:Y:S01]  /*55e0*/  FMUL.FTZ R26, R100, R13 ;  /* 0x0000000d641a7220 */ /* 0x000fe20000410000 */
[--C-:B------:R-:W-:Y:S01]  /*55f0*/  FFMA.FTZ R31, R61, R31, -R84.reuse ;  /* 0x0000001f3d1f7223 */ /* 0x100fe20000010854 */
[----:B------:R-:W-:Y:S01]  /*5600*/  PRMT R13, R54, 0x7632, R13 ;  /* 0x00007632360d7816 */ /* 0x000fe2000000000d */
[----:B------:R-:W-:Y:S01]  /*5610*/  FMUL.FTZ R43, R100, R43 ;  /* 0x0000002b642b7220 */ /* 0x000fe20000410000 */
[----:B------:R-:W-:Y:S01]  /*5620*/  IADD3.X R7, R88, UR25, RZ, P0, !PT ;  /* 0x0000001958077c10 */ /* 0x000fe200087fe4ff */
[----:B------:R-:W-:Y:S01]  /*5630*/  FMUL.FTZ R42, R100, R42 ;  /* 0x0000002a642a7220 */ /* 0x000fe20000410000 */
[----:B------:R-:W-:Y:S01]  /*5640*/  PRMT R3, R50, 0x7632, R3 ;  /* 0x0000763232037816 */ /* 0x000fe20000000003 */
[--C-:B------:R-:W-:Y:S01]  /*5650*/  FFMA.FTZ R11, R75, R11, -R84.reuse ;  /* 0x0000000b4b0b7223 */ /* 0x100fe20000010854 */
[C---:B------:R-:W-:Y:S01]  /*5660*/  FMUL.FTZ R33, R100.reuse, R33 ;  /* 0x0000002164217220 */ /* 0x040fe20000410000 */
[----:B------:R-:W-:Y:S01]  /*5670*/  FMUL.FTZ R32, R100, R32 ;  /* 0x0000002064207220 */ /* 0x000fe20000410000 */
[----:B------:R-:W-:Y:S01]  /*5680*/  FFMA.FTZ R31, R141, -R85, R31 ;  /* 0x800000558d1f7223 */ /* 0x000fe2000001001f */
[----:B------:R-:W-:Y:S01]  /*5690*/  IADD3 R2, P0, R86, UR24, RZ ;  /* 0x0000001856027c10 */ /* 0x000fe2000ff1e0ff */
[--C-:B------:R-:W-:Y:S01]  /*56a0*/  FFMA.FTZ R29, R75, R29, -R84.reuse ;  /* 0x0000001d4b1d7223 */ /* 0x100fe20000010854 */
[--C-:B------:R-:W-:Y:S01]  /*56b0*/  FFMA.FTZ R27, R61, R27, -R84.reuse ;  /* 0x0000001b3d1b7223 */ /* 0x100fe20000010854 */
[----:B------:R-:W-:Y:S01]  /*56c0*/  STG.E.U16 desc[UR18][R4.64], R54 ;  /* 0x0000003604007986 */ /* 0x000fe2000c101512 */
[C-C-:B------:R-:W-:Y:S01]  /*56d0*/  FFMA.FTZ R21, R75.reuse, R21, -R84.reuse ;  /* 0x000000154b157223 */ /* 0x140fe20000010854 */
[----:B------:R-:W-:-:S02]  /*56e0*/  FFMA.FTZ R17, R75, R17, -R84 ;  /* 0x000000114b117223 */ /* 0x000fc40000010854 */
[----:B------:R-:W-:Y:S01]  /*56f0*/  STG.E.U16 desc[UR18][R4.64+0x2], R13 ;  /* 0x0000020d04007986 */ /* 0x000fe2000c101512 */
[----:B------:R-:W-:Y:S01]  /*5700*/  FFMA.FTZ R11, R10, -R85, R11 ;  /* 0x800000550a0b7223 */ /* 0x000fe2000001000b */
[----:B------:R-:W-:Y:S02]  /*5710*/  F2FP.F16.F32.PACK_AB R42, R42, R43 ;  /* 0x0000002b2a2a723e */ /* 0x000fe400000000ff */
[----:B------:R0:W-:Y:S01]  /*5720*/  STG.E.U16 desc[UR18][R4.64+0x6], R0 ;  /* 0x0000060004007986 */ /* 0x0001e2000c101512 */
[--C-:B------:R-:W-:Y:S01]  /*5730*/  FFMA.FTZ R75, R75, R97, -R84.reuse ;  /* 0x000000614b4b7223 */ /* 0x100fe20000010854 */
[----:B------:R-:W-:Y:S02]  /*5740*/  FFMA.FTZ R15, R61, R15, -R84 ;  /* 0x0000000f3d0f7223 */ /* 0x000fe40000010854 */
[----:B------:R1:W-:Y:S01]  /*5750*/  STG.E.U16 desc[UR18][R6.64+0x2], R3 ;  /* 0x0000020306007986 */ /* 0x0003e2000c101512 */
[C---:B------:R-:W-:Y:S01]  /*5760*/  FMUL.FTZ R31, R100.reuse, R31 ;  /* 0x0000001f641f7220 */ /* 0x040fe20000410000 */
[----:B------:R-:W-:Y:S01]  /*5770*/  FMUL.FTZ R10, R100, R83 ;  /* 0x00000053640a7220 */ /* 0x000fe20000410000 */
[----:B------:R-:W-:Y:S01]  /*5780*/  F2FP.F16.F32.PACK_AB R32, R32, R33 ;  /* 0x000000212020723e */ /* 0x000fe200000000ff */
[-C--:B------:R-:W-:Y:S01]  /*5790*/  FFMA.FTZ R29, R139, -R85.reuse, R29 ;  /* 0x800000558b1d7223 */ /* 0x080fe2000001001d */
[-C--:B------:R-:W-:Y:S01]  /*57a0*/  FFMA.FTZ R97, R138, -R85.reuse, R28 ;  /* 0x800000558a617223 */ /* 0x080fe2000001001c */
[----:B0-----:R-:W-:Y:S01]  /*57b0*/  PRMT R5, R46, 0x7632, R5 ;  /* 0x000076322e057816 */ /* 0x001fe20000000005 */
[----:B------:R-:W-:Y:S01]  /*57c0*/  FFMA.FTZ R27, R137, -R85, R27 ;  /* 0x80000055891b7223 */ /* 0x000fe2000001001b */
[----:B-1----:R-:W-:-:S02]  /*57d0*/  IADD3.X R3, R65, UR25, RZ, P0, !PT ;  /* 0x0000001941037c10 */ /* 0x002fc400087fe4ff */
[----:B------:R-:W-:Y:S01]  /*57e0*/  IADD3 R4, P0, R55, UR24, RZ ;  /* 0x0000001837047c10 */ /* 0x000fe2000ff1e0ff */
[----:B------:R-:W-:Y:S01]  /*57f0*/  FFMA.FTZ R23, R61, R23, -R84 ;  /* 0x000000173d177223 */ /* 0x000fe20000010854 */
[----:B------:R-:W-:Y:S01]  /*5800*/  STG.E.U16 desc[UR18][R6.64], R50 ;  /* 0x0000003206007986 */ /* 0x000fe2000c101512 */
[----:B------:R-:W-:Y:S01]  /*5810*/  PRMT R13, R42, 0x7632, R13 ;  /* 0x000076322a0d7816 */ /* 0x000fe2000000000d */
[----:B------:R-:W-:Y:S01]  /*5820*/  FFMA.FTZ R15, R14, -R85, R15 ;  /* 0x800000550e0f7223 */ /* 0x000fe2000001000f */
[----:B------:R-:W-:Y:S01]  /*5830*/  PRMT R0, R40, 0x7632, R0 ;  /* 0x0000763228007816 */ /* 0x000fe20000000000 */
[----:B------:R-:W-:Y:S01]  /*5840*/  STG.E.U16 desc[UR18][R6.64+0x4], R46 ;  /* 0x0000042e06007986 */ /* 0x000fe2000c101512 */
[C---:B------:R-:W-:Y:S01]  /*5850*/  FMUL.FTZ R29, R100.reuse, R29 ;  /* 0x0000001d641d7220 */ /* 0x040fe20000410000 */
[C---:B------:R-:W-:Y:S02]  /*5860*/  FMUL.FTZ R8, R100.reuse, R97 ;  /* 0x0000006164087220 */ /* 0x040fe40000410000 */
[----:B------:R0:W-:Y:S01]  /*5870*/  STG.E.U16 desc[UR18][R6.64+0x6], R5 ;  /* 0x0000060506007986 */ /* 0x0001e2000c101512 */
[C---:B------:R-:W-:Y:S01]  /*5880*/  FMUL.FTZ R27, R100.reuse, R27 ;  /* 0x0000001b641b7220 */ /* 0x040fe20000410000 */
[----:B------:R-:W-:Y:S01]  /*5890*/  FMUL.FTZ R14, R100, R99 ;  /* 0x00000063640e7220 */ /* 0x000fe20000410000 */
[----:B------:R-:W-:Y:S01]  /*58a0*/  F2FP.F16.F32.PACK_AB R10, R10, R31 ;  /* 0x0000001f0a0a723e */ /* 0x000fe200000000ff */
[----:B------:R-:W-:Y:S01]  /*58b0*/  FFMA.FTZ R23, R133, -R85, R23 ;  /* 0x8000005585177223 */ /* 0x000fe20000010017 */
[C---:B------:R-:W-:Y:S01]  /*58c0*/  FMUL.FTZ R25, R100.reuse, R25 ;  /* 0x0000001964197220 */ /* 0x040fe20000410000 */
[----:B------:R-:W-:Y:S01]  /*58d0*/  FMUL.FTZ R12, R100, R123 ;  /* 0x0000007b640c7220 */ /* 0x000fe20000410000 */
[----:B------:R-:W-:Y:S01]  /*58e0*/  FFMA.FTZ R133, R132, -R85, R22 ;  /* 0x8000005584857223 */ /* 0x000fe20000010016 */
[----:B------:R-:W-:Y:S01]  /*58f0*/  STG.E.U16 desc[UR18][R2.64], R42 ;  /* 0x0000002a02007986 */ /* 0x000fe2000c101512 */
[----:B0-----:R-:W-:-:S02]  /*5900*/  IADD3.X R5, R53, UR25, RZ, P0, !PT ;  /* 0x0000001935057c10 */ /* 0x001fc400087fe4ff */
[----:B------:R-:W-:Y:S01]  /*5910*/  PRMT R7, R32, 0x7632, R7 ;  /* 0x0000763220077816 */ /* 0x000fe20000000007 */
[----:B------:R-:W-:Y:S01]  /*5920*/  STG.E.U16 desc[UR18][R2.64+0x2], R13 ;  /* 0x0000020d02007986 */ /* 0x000fe2000c101512 */
[-C--:B------:R-:W-:Y:S01]  /*5930*/  FFMA.FTZ R17, R127, -R85.reuse, R17 ;  /* 0x800000557f117223 */ /* 0x080fe20000010011 */
[----:B------:R-:W-:Y:S02]  /*5940*/  FFMA.FTZ R127, R126, -R85, R16 ;  /* 0x800000557e7f7223 */ /* 0x000fe40000010010 */
[----:B------:R-:W-:Y:S01]  /*5950*/  STG.E.U16 desc[UR18][R2.64+0x4], R40 ;  /* 0x0000042802007986 */ /* 0x000fe2000c101512 */
[----:B------:R-:W-:-:S03]  /*5960*/  F2FP.F16.F32.PACK_AB R8, R8, R29 ;  /* 0x0000001d0808723e */ /* 0x000fc600000000ff */
[----:B------:R0:W-:Y:S01]  /*5970*/  STG.E.U16 desc[UR18][R2.64+0x6], R0 ;  /* 0x0000060002007986 */ /* 0x0001e2000c101512 */
[----:B------:R-:W-:Y:S01]  /*5980*/  F2FP.F16.F32.PACK_AB R14, R14, R27 ;  /* 0x0000001b0e0e723e */ /* 0x000fe200000000ff */
[----:B------:R-:W-:Y:S02]  /*5990*/  FFMA.FTZ R19, R61, R19, -R84 ;  /* 0x000000133d137223 */ /* 0x000fe40000010854 */
[----:B------:R-:W-:Y:S01]  /*59a0*/  STG.E.U16 desc[UR18][R4.64+0x2], R7 ;  /* 0x0000020704007986 */ /* 0x000fe2000c101512 */
[C---:B------:R-:W-:Y:S01]  /*59b0*/  FMUL.FTZ R23, R100.reuse, R23 ;  /* 0x0000001764177220 */ /* 0x040fe20000410000 */
[----:B------:R-:W-:Y:S01]  /*59c0*/  FMUL.FTZ R16, R100, R133 ;  /* 0x0000008564107220 */ /* 0x000fe20000410000 */
[----:B------:R-:W-:Y:S02]  /*59d0*/  F2FP.F16.F32.PACK_AB R12, R12, R25 ;  /* 0x000000190c0c723e */ /* 0x000fe400000000ff */
[----:B0-----:R-:W-:Y:S01]  /*59e0*/  PRMT R3, R10, 0x7632, R3 ;  /* 0x000076320a037816 */ /* 0x001fe20000000003 */
[----:B------:R-:W-:Y:S01]  /*59f0*/  STG.E.U16 desc[UR18][R4.64], R32 ;  /* 0x0000002004007986 */ /* 0x000fe2000c101512 */
[----:B------:R-:W-:Y:S01]  /*5a00*/  PRMT R13, R8, 0x7632, R13 ;  /* 0x00007632080d7816 */ /* 0x000fe2000000000d */
[-C--:B------:R-:W-:Y:S01]  /*5a10*/  FFMA.FTZ R21, R131, -R85.reuse, R21 ;  /* 0x8000005583157223 */ /* 0x080fe20000010015 */
[----:B------:R-:W-:Y:S01]  /*5a20*/  PRMT R0, R14, 0x7632, R0 ;  /* 0x000076320e007816 */ /* 0x000fe20000000000 */
[----:B------:R-:W-:Y:S01]  /*5a30*/  STG.E.U16 desc[UR18][R4.64+0x4], R10 ;  /* 0x0000040a04007986 */ /* 0x000fe2000c101512 */
[-C--:B------:R-:W-:Y:S01]  /*5a40*/  FFMA.FTZ R19, R129, -R85.reuse, R19 ;  /* 0x8000005581137223 */ /* 0x080fe20000010013 */
[----:B------:R-:W-:-:S02]  /*5a50*/  FFMA.FTZ R131, R130, -R85, R20 ;  /* 0x8000005582837223 */ /* 0x000fc40000010014 */
[----:B------:R0:W-:Y:S01]  /*5a60*/  STG.E.U16 desc[UR18][R4.64+0x6], R3 ;  /* 0x0000060304007986 */ /* 0x0001e2000c101512 */
[----:B------:R-:W-:Y:S01]  /*5a70*/  FFMA.FTZ R129, R128, -R85, R18 ;  /* 0x8000005580817223 */ /* 0x000fe20000010012 */
[----:B------:R-:W-:Y:S01]  /*5a80*/  F2FP.F16.F32.PACK_AB R16, R16, R23 ;  /* 0x000000171010723e */ /* 0x000fe200000000ff */
[C---:B------:R-:W-:Y:S01]  /*5a90*/  FMUL.FTZ R21, R100.reuse, R21 ;  /* 0x0000001564157220 */ /* 0x040fe20000410000 */
[C---:B------:R-:W-:Y:S01]  /*5aa0*/  FMUL.FTZ R18, R100.reuse, R131 ;  /* 0x0000008364127220 */ /* 0x040fe20000410000 */
[C---:B------:R-:W-:Y:S01]  /*5ab0*/  FMUL.FTZ R19, R100.reuse, R19 ;  /* 0x0000001364137220 */ /* 0x040fe20000410000 */
[----:B------:R-:W-:Y:S01]  /*5ac0*/  FMUL.FTZ R22, R100, R129 ;  /* 0x0000008164167220 */ /* 0x000fe20000410000 */
[----:B0-----:R-:W-:Y:S01]  /*5ad0*/  PRMT R5, R12, 0x7632, R5 ;  /* 0x000076320c057816 */ /* 0x001fe20000000005 */
[C---:B------:R-:W-:Y:S01]  /*5ae0*/  FMUL.FTZ R17, R100.reuse, R17 ;  /* 0x0000001164117220 */ /* 0x040fe20000410000 */
[----:B------:R-:W-:Y:S01]  /*5af0*/  FMUL.FTZ R20, R100, R127 ;  /* 0x0000007f64147220 */ /* 0x000fe20000410000 */
[----:B------:R-:W-:Y:S01]  /*5b00*/  FFMA.FTZ R137, R78, -R85, R102 ;  /* 0x800000554e897223 */ /* 0x000fe20000010066 */
[----:B------:R-:W-:Y:S01]  /*5b10*/  FMUL.FTZ R15, R100, R15 ;  /* 0x0000000f640f7220 */ /* 0x000fe20000410000 */
[----:B------:R-:W-:Y:S01]  /*5b20*/  F2FP.F16.F32.PACK_AB R18, R18, R21 ;  /* 0x000000151212723e */ /* 0x000fe200000000ff */
[----:B------:R-:W-:Y:S01]  /*5b30*/  FMUL.FTZ R11, R100, R11 ;  /* 0x0000000b640b7220 */ /* 0x000fe20000410000 */
[----:B------:R-:W-:Y:S01]  /*5b40*/  F2FP.F16.F32.PACK_AB R19, R22, R19 ;  /* 0x000000131613723e */ /* 0x000fe200000000ff */
[----:B------:R-:W-:Y:S01]  /*5b50*/  FMUL.FTZ R135, R100, R135 ;  /* 0x0000008764877220 */ /* 0x000fe20000410000 */
[----:B------:R-:W-:Y:S01]  /*5b60*/  F2FP.F16.F32.PACK_AB R17, R20, R17 ;  /* 0x000000111411723e */ /* 0x000fe200000000ff */
[----:B------:R-:W-:Y:S01]  /*5b70*/  FMUL.FTZ R28, R100, R137 ;  /* 0x00000089641c7220 */ /* 0x000fe20000410000 */
[----:B------:R-:W-:Y:S01]  /*5b80*/  F2FP.F16.F32.PACK_AB R15, R26, R15 ;  /* 0x0000000f1a0f723e */ /* 0x000fe200000000ff */
[----:B------:R-:W-:Y:S01]  /*5b90*/  FFMA.FTZ R101, R61, R101, -R84 ;  /* 0x000000653d657223 */ /* 0x000fe20000010854 */
[----:B------:R-:W-:-:S02]  /*5ba0*/  F2FP.F16.F32.PACK_AB R11, R24, R11 ;  /* 0x0000000b180b723e */ /* 0x000fc400000000ff */
[----:B------:R-:W-:Y:S02]  /*5bb0*/  F2FP.F16.F32.PACK_AB R9, R30, R9 ;  /* 0x000000091e09723e */ /* 0x000fe400000000ff */
[----:B------:R-:W-:Y:S01]  /*5bc0*/  F2FP.F16.F32.PACK_AB R28, R28, R135 ;  /* 0x000000871c1c723e */ /* 0x000fe200000000ff */
[-C--:B------:R-:W-:Y:S01]  /*5bd0*/  FFMA.FTZ R101, R76, -R85.reuse, R101 ;  /* 0x800000554c657223 */ /* 0x080fe20000010065 */
[-C--:B------:R-:W-:Y:S01]  /*5be0*/  FFMA.FTZ R79, R79, -R85.reuse, R104 ;  /* 0x800000554f4f7223 */ /* 0x080fe20000010068 */
[-C--:B------:R-:W-:Y:S01]  /*5bf0*/  FFMA.FTZ R107, R105, -R85.reuse, R107 ;  /* 0x80000055696b7223 */ /* 0x080fe2000001006b */
[----:B------:R-:W-:Y:S01]  /*5c00*/  PRMT R31, R11, 0x7632, R31 ;  /* 0x000076320b1f7816 */ /* 0x000fe2000000001f */
[----:B------:R-:W-:Y:S01]  /*5c10*/  FFMA.FTZ R105, R108, -R85, R110 ;  /* 0x800000556c697223 */ /* 0x000fe2000001006e */
[C-C-:B------:R-:W-:Y:S01]  /*5c20*/  FFMA.FTZ R96, R61.reuse, R96, -R84.reuse ;  /* 0x000000603d607223 */ /* 0x140fe20000010854 */
[C---:B------:R-:W-:Y:S01]  /*5c30*/  FMUL.FTZ R101, R100.reuse, R101 ;  /* 0x0000006564657220 */ /* 0x040fe20000410000 */
[C---:B------:R-:W-:Y:S01]  /*5c40*/  FMUL.FTZ R58, R100.reuse, R79 ;  /* 0x0000004f643a7220 */ /* 0x040fe20000410000 */
        /* <DEDUP_REMOVED lines=15> */
[----:B------:R-:W-:Y:S01]  /*5d40*/  F2FP.F16.F32.PACK_AB R64, R64, R77 ;  /* 0x0000004d4040723e */ /* 0x000fe200000000ff */
[C---:B------:R-:W-:Y:S01]  /*5d50*/  FMUL.FTZ R60, R100.reuse, R113 ;  /* 0x00000071643c7220 */ /* 0x040fe20000410000 */
        /* <DEDUP_REMOVED lines=8> */
[----:B------:R-:W-:Y:S01]  /*5de0*/  F2FP.F16.F32.PACK_AB R76, R76, R81 ;  /* 0x000000514c4c723e */ /* 0x000fe200000000ff */
[C---:B------:R-:W-:Y:S01]  /*5df0*/  FMUL.FTZ R84, R100.reuse, R117 ;  /* 0x0000007564547220 */ /* 0x040fe20000410000 */
[C---:B------:R-:W-:Y:S01]  /*5e00*/  FMUL.FTZ R119, R100.reuse, R119 ;  /* 0x0000007764777220 */ /* 0x040fe20000410000 */
[C---:B------:R-:W-:Y:S01]  /*5e10*/  FMUL.FTZ R82, R100.reuse, R115 ;  /* 0x0000007364527220 */ /* 0x040fe20000410000 */
[C---:B------:R-:W-:Y:S01]  /*5e20*/  FMUL.FTZ R75, R100.reuse, R75 ;  /* 0x0000004b644b7220 */ /* 0x040fe20000410000 */
[----:B------:R-:W-:Y:S01]  /*5e30*/  FMUL.FTZ R61, R100, R61 ;  /* 0x0000003d643d7220 */ /* 0x000fe20000410000 */
[----:B------:R-:W-:Y:S01]  /*5e40*/  F2FP.F16.F32.PACK_AB R78, R78, R95 ;  /* 0x0000005f4e4e723e */ /* 0x000fe200000000ff */
[----:B------:R-:W-:Y:S01]  /*5e50*/  FMUL.FTZ R100, R100, R85 ;  /* 0x0000005564647220 */ /* 0x000fe20000410000 */
[----:B------:R-:W-:-:S02]  /*5e60*/  PRMT R22, R60, 0x7632, R22 ;  /* 0x000076323c167816 */ /* 0x000fc40000000016 */
[----:B------:R-:W-:Y:S02]  /*5e70*/  F2FP.F16.F32.PACK_AB R74, R74, R89 ;  /* 0x000000594a4a723e */ /* 0x000fe400000000ff */
[----:B------:R-:W-:Y:S02]  /*5e80*/  F2FP.F16.F32.PACK_AB R84, R84, R111 ;  /* 0x0000006f5454723e */ /* 0x000fe400000000ff */
[----:B------:R-:W-:Y:S02]  /*5e90*/  F2FP.F16.F32.PACK_AB R82, R82, R119 ;  /* 0x000000775252723e */ /* 0x000fe400000000ff */
[----:B------:R-:W-:Y:S02]  /*5ea0*/  F2FP.F16.F32.PACK_AB R75, R80, R75 ;  /* 0x0000004b504b723e */ /* 0x000fe400000000ff */
[----:B------:R-:W-:Y:S01]  /*5eb0*/  F2FP.F16.F32.PACK_AB R61, R100, R61 ;  /* 0x0000003d643d723e */ /* 0x000fe200000000ff */
[----:B------:R-:W-:Y:S01]  /*5ec0*/  ULOP3.LUT UR4, UR4, 0x1, URZ, 0x3c, !UPT ;  /* 0x0000000104047892 */ /* 0x000fe2000f8e3c3f */
[----:B------:R-:W-:Y:S01]  /*5ed0*/  UMOV UR5, UR16 ;  /* 0x0000001000057c82 */ /* 0x000fe20008000000 */
[----:B------:R-:W-:Y:S01]  /*5ee0*/  UMOV UR10, UR14 ;  /* 0x0000000e000a7c82 */ /* 0x000fe20008000000 */
[----:B--2---:R-:W-:-:S04]  /*5ef0*/  IADD3 R6, P0, R52, UR24, RZ ;  /* 0x0000001834067c10 */ /* 0x004fc8000ff1e0ff */
[----:B---3--:R-:W-:Y:S02]  /*5f00*/  IADD3.X R7, R47, UR25, RZ, P0, !PT ;  /* 0x000000192f077c10 */ /* 0x008fe400087fe4ff */
[----:B------:R-:W-:-:S04]  /*5f10*/  IADD3 R2, P0, R165, UR24, RZ ;  /* 0x00000018a5027c10 */ /* 0x000fc8000ff1e0ff */
[----:B----4-:R-:W-:Y:S02]  /*5f20*/  IADD3.X R3, R41, UR25, RZ, P0, !PT ;  /* 0x0000001929037c10 */ /* 0x010fe400087fe4ff */
[----:B------:R-:W-:Y:S01]  /*5f30*/  IADD3 R4, P0, R163, UR24, RZ ;  /* 0x00000018a3047c10 */ /* 0x000fe2000ff1e0ff */
[----:B------:R-:W-:Y:S04]  /*5f40*/  STG.E.U16 desc[UR18][R6.64], R8 ;  /* 0x0000000806007986 */ /* 0x000fe8000c101512 */
[----:B------:R-:W-:Y:S04]  /*5f50*/  STG.E.U16 desc[UR18][R6.64+0x2], R13 ;  /* 0x0000020d06007986 */ /* 0x000fe8000c101512 */
[----:B------:R-:W-:Y:S04]  /*5f60*/  STG.E.U16 desc[UR18][R6.64+0x4], R14 ;  /* 0x0000040e06007986 */ /* 0x000fe8000c101512 */
[----:B------:R0:W-:Y:S04]  /*5f70*/  STG.E.U16 desc[UR18][R6.64+0x6], R0 ;  /* 0x0000060006007986 */ /* 0x0001e8000c101512 */
[----:B------:R1:W-:Y:S01]  /*5f80*/  STG.E.U16 desc[UR18][R2.64+0x2], R5 ;  /* 0x0000020502007986 */ /* 0x0003e2000c101512 */
[----:B0-----:R-:W-:-:S02]  /*5f90*/  PRMT R7, R16, 0x7632, R7 ;  /* 0x0000763210077816 */ /* 0x001fc40000000007 */
[----:B-1----:R-:W-:Y:S02]  /*5fa0*/  IADD3.X R5, R164, UR25, RZ, P0, !PT ;  /* 0x00000019a4057c10 */ /* 0x002fe400087fe4ff */
[----:B------:R-:W-:Y:S01]  /*5fb0*/  IADD3 R6, P0, R161, UR24, RZ ;  /* 0x00000018a1067c10 */ /* 0x000fe2000ff1e0ff */
[----:B------:R0:W-:Y:S01]  /*5fc0*/  STG.E.U16 desc[UR18][R2.64+0x6], R7 ;  /* 0x0000060702007986 */ /* 0x0001e2000c101512 */
[----:B------:R-:W-:Y:S02]  /*5fd0*/  PRMT R8, R18, 0x7632, R8 ;  /* 0x0000763212087816 */ /* 0x000fe40000000008 */
[----:B------:R-:W-:Y:S01]  /*5fe0*/  PRMT R0, R19, 0x7632, R0 ;  /* 0x0000763213007816 */ /* 0x000fe20000000000 */
[----:B------:R-:W-:Y:S04]  /*5ff0*/  STG.E.U16 desc[UR18][R2.64], R12 ;  /* 0x0000000c02007986 */ /* 0x000fe8000c101512 */
[----:B------:R1:W-:Y:S01]  /*6000*/  STG.E.U16 desc[UR18][R2.64+0x4], R16 ;  /* 0x0000041002007986 */ /* 0x0003e2000c101512 */
[----:B0-----:R-:W-:-:S02]  /*6010*/  IADD3.X R7, R162, UR25, RZ, P0, !PT ;  /* 0x00000019a2077c10 */ /* 0x001fc400087fe4ff */
[----:B------:R-:W-:Y:S01]  /*6020*/  IADD3 R62, P0, R62, UR24, RZ ;  /* 0x000000183e3e7c10 */ /* 0x000fe2000ff1e0ff */
[----:B------:R-:W-:Y:S03]  /*6030*/  STG.E.U16 desc[UR18][R4.64], R18 ;  /* 0x0000001204007986 */ /* 0x000fe6000c101512 */
[----:B------:R-:W-:Y:S02]  /*6040*/  IADD3.X R63, R63, UR25, RZ, P0, !PT ;  /* 0x000000193f3f7c10 */ /* 0x000fe400087fe4ff */
[----:B-1----:R-:W-:Y:S02]  /*6050*/  PRMT R3, R17, 0x7632, R3 ;  /* 0x0000763211037816 */ /* 0x002fe40000000003 */
[----:B------:R-:W-:Y:S02]  /*6060*/  PRMT R2, R15, 0x7632, R2 ;  /* 0x000076320f027816 */ /* 0x000fe40000000002 */
[----:B------:R-:W-:Y:S01]  /*6070*/  IADD3 R56, P0, R56, UR24, RZ ;  /* 0x0000001838387c10 */ /* 0x000fe2000ff1e0ff */
[----:B------:R-:W-:Y:S04]  /*6080*/  STG.E.U16 desc[UR18][R4.64+0x2], R8 ;  /* 0x0000020804007986 */ /* 0x000fe8000c101512 */
[----:B------:R-:W-:Y:S01]  /*6090*/  STG.E.U16 desc[UR18][R4.64+0x4], R19 ;  /* 0x0000041304007986 */ /* 0x000fe2000c101512 */
[----:B------:R-:W-:-:S03]  /*60a0*/  IADD3.X R57, R57, UR25, RZ, P0, !PT ;  /* 0x0000001939397c10 */ /* 0x000fc600087fe4ff */
[----:B------:R0:W-:Y:S04]  /*60b0*/  STG.E.U16 desc[UR18][R4.64+0x6], R0 ;  /* 0x0000060004007986 */ /* 0x0001e8000c101512 */
[----:B------:R1:W-:Y:S04]  /*60c0*/  STG.E.U16 desc[UR18][R6.64+0x2], R3 ;  /* 0x0000020306007986 */ /* 0x0003e8000c101512 */
[----:B------:R2:W-:Y:S01]  /*60d0*/  STG.E.U16 desc[UR18][R6.64+0x6], R2 ;  /* 0x0000060206007986 */ /* 0x0005e2000c101512 */
[----:B0-----:R-:W-:-:S03]  /*60e0*/  PRMT R0, R9, 0x7632, R0 ;  /* 0x0000763209007816 */ /* 0x001fc60000000000 */
[----:B------:R-:W-:Y:S01]  /*60f0*/  STG.E.U16 desc[UR18][R6.64], R17 ;  /* 0x0000001106007986 */ /* 0x000fe2000c101512 */
[----:B-1----:R-:W-:-:S03]  /*6100*/  PRMT R3, R28, 0x7632, R3 ;  /* 0x000076321c037816 */ /* 0x002fc60000000003 */
[----:B------:R-:W-:Y:S01]  /*6110*/  STG.E.U16 desc[UR18][R6.64+0x4], R15 ;  /* 0x0000040f06007986 */ /* 0x000fe2000c101512 */
[----:B--2---:R-:W-:-:S03]  /*6120*/  IADD3 R2, P0, R51, UR24, RZ ;  /* 0x0000001833027c10 */ /* 0x004fc6000ff1e0ff */
[----:B------:R-:W-:Y:S04]  /*6130*/  STG.E.U16 desc[UR18][R62.64], R11 ;  /* 0x0000000b3e007986 */ /* 0x000fe8000c101512 */
[----:B------:R-:W-:Y:S04]  /*6140*/  STG.E.U16 desc[UR18][R62.64+0x2], R31 ;  /* 0x0000021f3e007986 */ /* 0x000fe8000c101512 */
[----:B------:R-:W-:Y:S04]  /*6150*/  STG.E.U16 desc[UR18][R62.64+0x4], R9 ;  /* 0x000004093e007986 */ /* 0x000fe8000c101512 */
[----:B------:R-:W-:Y:S04]  /*6160*/  STG.E.U16 desc[UR18][R62.64+0x6], R0 ;  /* 0x000006003e007986 */ /* 0x000fe8000c101512 */
[----:B------:R0:W-:Y:S01]  /*6170*/  STG.E.U16 desc[UR18][R56.64+0x2], R3 ;  /* 0x0000020338007986 */ /* 0x0001e2000c101512 */
[----:B------:R-:W-:-:S02]  /*6180*/  PRMT R4, R58, 0x7632, R4 ;  /* 0x000076323a047816 */ /* 0x000fc40000000004 */
[----:B------:R-:W-:Y:S02]  /*6190*/  PRMT R5, R48, 0x7632, R5 ;  /* 0x0000763230057816 */ /* 0x000fe40000000005 */
[----:B0-----:R-:W-:Y:S02]  /*61a0*/  IADD3.X R3, R49, UR25, RZ, P0, !PT ;  /* 0x0000001931037c10 */ /* 0x001fe400087fe4ff */
[----:B------:R-:W-:Y:S02]  /*61b0*/  IADD3 R44, P0, R44, UR24, RZ ;  /* 0x000000182c2c7c10 */ /* 0x000fe4000ff1e0ff */
[----:B------:R-:W-:Y:S02]  /*61c0*/  PRMT R0, R64, 0x7632, R0 ;  /* 0x0000763240007816 */ /* 0x000fe40000000000 */
[----:B------:R-:W-:Y:S02]  /*61d0*/  IADD3.X R45, R45, UR25, RZ, P0, !PT ;  /* 0x000000192d2d7c10 */ /* 0x000fe400087fe4ff */
[----:B------:R-:W-:Y:S01]  /*61e0*/  IADD3 R38, P0, R38, UR24, RZ ;  /* 0x0000001826267c10 */ /* 0x000fe2000ff1e0ff */
[----:B------:R-:W-:Y:S03]  /*61f0*/  STG.E.U16 desc[UR18][R56.64], R28 ;  /* 0x0000001c38007986 */ /* 0x000fe6000c101512 */
[----:B------:R-:W-:Y:S01]  /*6200*/  IADD3.X R39, R39, UR25, RZ, P0, !PT ;  /* 0x0000001927277c10 */ /* 0x000fe200087fe4ff */
[----:B------:R-:W-:Y:S01]  /*6210*/  STG.E.U16 desc[UR18][R56.64+0x4], R58 ;  /* 0x0000043a38007986 */ /* 0x000fe2000c101512 */
[----:B------:R-:W-:-:S03]  /*6220*/  IADD3 R36, P0, R36, UR24, RZ ;  /* 0x0000001824247c10 */ /* 0x000fc6000ff1e0ff */
[----:B------:R-:W-:Y:S01]  /*6230*/  STG.E.U16 desc[UR18][R56.64+0x6], R4 ;  /* 0x0000060438007986 */ /* 0x000fe2000c101512 */
[----:B------:R-:W-:-:S03]  /*6240*/  IADD3.X R37, R37, UR25, RZ, P0, !PT ;  /* 0x0000001925257c10 */ /* 0x000fc600087fe4ff */
[----:B------:R-:W-:Y:S04]  /*6250*/  STG.E.U16 desc[UR18][R2.64], R48 ;  /* 0x0000003002007986 */ /* 0x000fe8000c101512 */
[----:B------:R-:W-:Y:S04]  /*6260*/  STG.E.U16 desc[UR18][R2.64+0x2], R5 ;  /* 0x0000020502007986 */ /* 0x000fe8000c101512 */
[----:B------:R-:W-:Y:S04]  /*6270*/  STG.E.U16 desc[UR18][R2.64+0x4], R64 ;  /* 0x0000044002007986 */ /* 0x000fe8000c101512 */
[----:B------:R0:W-:Y:S01]  /*6280*/  STG.E.U16 desc[UR18][R2.64+0x6], R0 ;  /* 0x0000060002007986 */ /* 0x0001e2000c101512 */
[----:B------:R-:W-:-:S02]  /*6290*/  IADD3 R34, P0, R34, UR24, RZ ;  /* 0x0000001822227c10 */ /* 0x000fc4000ff1e0ff */
[----:B------:R-:W-:Y:S01]  /*62a0*/  PRMT R19, R74, 0x7632, R19 ;  /* 0x000076324a137816 */ /* 0x000fe20000000013 */
[----:B------:R-:W-:Y:S01]  /*62b0*/  STG.E.U16 desc[UR18][R44.64], R60 ;  /* 0x0000003c2c007986 */ /* 0x000fe2000c101512 */
[----:B------:R-:W-:Y:S02]  /*62c0*/  PRMT R18, R84, 0x7632, R18 ;  /* 0x0000763254127816 */ /* 0x000fe40000000012 */
[----:B0-----:R-:W-:Y:S02]  /*62d0*/  PRMT R3, R76, 0x7632, R3 ;  /* 0x000076324c037816 */ /* 0x001fe40000000003 */
[----:B------:R-:W-:Y:S01]  /*62e0*/  PRMT R0, R78, 0x7632, R0 ;  /* 0x000076324e007816 */ /* 0x000fe20000000000 */
[----:B------:R-:W-:Y:S01]  /*62f0*/  STG.E.U16 desc[UR18][R44.64+0x2], R22 ;  /* 0x000002162c007986 */ /* 0x000fe2000c101512 */
[----:B------:R-:W-:-:S03]  /*6300*/  PRMT R2, R82, 0x7632, R2 ;  /* 0x0000763252027816 */ /* 0x000fc60000000002 */
[----:B------:R-:W-:Y:S01]  /*6310*/  STG.E.U16 desc[UR18][R44.64+0x4], R76 ;  /* 0x0000044c2c007986 */ /* 0x000fe2000c101512 */
[----:B------:R-:W-:-:S03]  /*6320*/  IADD3.X R35, R35, UR25, RZ, P0, !PT ;  /* 0x0000001923237c10 */ /* 0x000fc600087fe4ff */
[----:B------:R-:W-:Y:S01]  /*6330*/  STG.E.U16 desc[UR18][R44.64+0x6], R3 ;  /* 0x000006032c007986 */ /* 0x000fe2000c101512 */
[----:B------:R-:W-:-:S03]  /*6340*/  PRMT R17, R75, 0x7632, R17 ;  /* 0x000076324b117816 */ /* 0x000fc60000000011 */
        /* <DEDUP_REMOVED lines=14> */
.L_x_2462:
        /* <DEDUP_REMOVED lines=15> */
[----:B0-----:R-:W-:Y:S02]  /*6520*/  LOP3.LUT R3, RZ, R20, RZ, 0x33, !PT ;  /* 0x00000014ff037212 */ /* 0x001fe400078e33ff */
[----:B--2---:R-:W-:Y:S02]  /*6530*/  LOP3.LUT R0, RZ, R21, RZ, 0x33, !PT ;  /* 0x00000015ff007212 */ /* 0x004fe400078e33ff */
        /* <DEDUP_REMOVED lines=63> */
.L_x_2489:
        /* <DEDUP_REMOVED lines=42> */
.L_x_2476:
[----:B------:R-:W-:Y:S05]  /*6bd0*/  BSYNC B1 ;  /* 0x0000000000017941 */ /* 0x000fea0003800000 */
.L_x_2475:
        /* <DEDUP_REMOVED lines=18> */
.L_x_2479:
        /* <DEDUP_REMOVED lines=55> */
.L_x_2478:
[----:B------:R-:W-:Y:S05]  /*7070*/  BSYNC B1 ;  /* 0x0000000000017941 */ /* 0x000fea0003800000 */
.L_x_2477:
        /* <DEDUP_REMOVED lines=35> */
.L_x_2481:
[----:B------:R-:W-:Y:S05]  /*72b0*/  BSYNC B1 ;  /* 0x0000000000017941 */ /* 0x000fea0003800000 */
.L_x_2480:
        /* <DEDUP_REMOVED lines=15> */
.L_x_2474:
[----:B------:R-:W-:Y:S05]  /*73b0*/  BSYNC B0 ;  /* 0x0000000000007941 */ /* 0x000fea0003800000 */
.L_x_2473:
        /* <DEDUP_REMOVED lines=39> */
.L_x_2498:
        /* <DEDUP_REMOVED lines=43> */
.L_x_2508:
        /* <DEDUP_REMOVED lines=38> */
.L_x_2518:
[----:B0-----:R-:W-:Y:S01]  /*7b40*/  FADD.FTZ R30, R25, R30 ;  /* 0x0000001e191e7221 */ /* 0x001fe20000010000 */
[----:B------:R-:W-:-:S04]  /*7b50*/  @!P1 F2FP.F16.F32.PACK_AB R25, RZ, R35 ;  /* 0x00000023ff19923e */ /* 0x000fc800000000ff */
[----:B------:R-:W-:Y:S02]  /*7b60*/  PRMT R31, R25, 0x7610, R31 ;  /* 0x00007610191f7816 */ /* 0x000fe4000000001f */
[----:B------:R-:W-:Y:S02]  /*7b70*/  @!P1 F2FP.F16.F32.PACK_AB R30, RZ, R30 ;  /* 0x0000001eff1e923e */ /* 0x000fe400000000ff */
[----:B------:R-:W-:Y:S01]  /*7b80*/  MOV R25, R18 ;  /* 0x0000001200197202 */ /* 0x000fe20000000f00 */
[----:B------:R3:W-:Y:S04]  /*7b90*/  @!P1 STG.E.U16 desc[UR18][R26.64+0x50], R31 ;  /* 0x0000501f1a009986 */ /* 0x0007e8000c101512 */
[----:B------:R3:W-:Y:S02]  /*7ba0*/  @!P1 STG.E.U16 desc[UR18][R28.64+0x50], R30 ;  /* 0x0000501e1c009986 */ /* 0x0007e4000c101512 */
.L_x_2484:
[----:B------:R-:W-:Y:S05]  /*7bb0*/  BSYNC B0 ;  /* 0x0000000000007941 */ /* 0x000fea0003800000 */
.L_x_2483:
        /* <DEDUP_REMOVED lines=117> */
[----:B------:R-:W-:Y:S01]  /*8310*/  @!P0 F2FP.F16.F32.PACK_AB R31, RZ, R31 ;  /* 0x0000001fff1f823e */ /* 0x000fe200000000ff */
[----:B------:R-:W4:Y:S03]  /*8320*/  SHFL.BFLY PT, R47, R46, 0x2, 0x101f ;  /* 0x0c501f002e2f7f89 */ /* 0x000f2600000e0000 */
[----:B------:R-:W-:Y:S01]  /*8330*/  @!P0 F2FP.F16.F32.PACK_AB R30, RZ, R30 ;  /* 0x0000001eff1e823e */ /* 0x000fe200000000ff */
[----:B-----5:R-:W-:-:S04]  /*8340*/  IMAD.WIDE R28, R25, 0x2, R28 ;  /* 0x00000002191c7825 */ /* 0x020fc800078e021c */
[----:B------:R-:W-:Y:S01]  /*8350*/  FADD.FTZ R25, R37, R34 ;  /* 0x0000002225197221 */ /* 0x000fe20000010000 */
[----:B------:R-:W-:Y:S02]  /*8360*/  PRMT R49, R31, 0x7610, R49 ;  /* 0x000076101f317816 */ /* 0x000fe40000000031 */
[----:B------:R-:W-:Y:S01]  /*8370*/  PRMT R33, R30, 0x7610, R33 ;  /* 0x000076101e217816 */ /* 0x000fe20000000021 */
[----:B-1----:R-:W-:Y:S01]  /*8380*/  FADD.FTZ R30, R36, R35 ;  /* 0x00000023241e7221 */ /* 0x002fe20000010000 */
[----:B------:R-:W-:Y:S02]  /*8390*/  @!P0 F2FP.F16.F32.PACK_AB R25, RZ, R25 ;  /* 0x00000019ff19823e */ /* 0x000fe400000000ff */
[----:B------:R-:W-:Y:S01]  /*83a0*/  MOV R34, 0xffff ;  /* 0x0000ffff00227802 */ /* 0x000fe20000000f00 */
[----:B--2---:R-:W-:Y:S01]  /*83b0*/  FADD.FTZ R31, R44, R41 ;  /* 0x000000292c1f7221 */ /* 0x004fe20000010000 */
[----:B------:R1:W-:Y:S01]  /*83c0*/  @!P0 STG.E.U16 desc[UR18][R26.64], R33 ;  /* 0x000000211a008986 */ /* 0x0003e2000c101512 */
[----:B------:R-:W-:Y:S01]  /*83d0*/  @!P0 F2FP.F16.F32.PACK_AB R30, RZ, R30 ;  /* 0x0000001eff1e823e */ /* 0x000fe200000000ff */
[----:B0-----:R-:W-:-:S02]  /*83e0*/  FADD.FTZ R32, R42, R43 ;  /* 0x0000002b2a207221 */ /* 0x001fc40000010000 */
[----:B------:R-:W-:Y:S01]  /*83f0*/  @!P0 F2FP.F16.F32.PACK_AB R31, RZ, R31 ;  /* 0x0000001fff1f823e */ /* 0x000fe200000000ff */
[----:B------:R-:W-:Y:S01]  /*8400*/  @!P0 STG.E.U16 desc[UR18][R28.64], R49 ;  /* 0x000000311c008986 */ /* 0x000fe2000c101512 */
[----:B---3--:R-:W-:Y:S01]  /*8410*/  FADD.FTZ R45, R45, R48 ;  /* 0x000000302d2d7221 */ /* 0x008fe20000010000 */
[----:B------:R-:W-:Y:S01]  /*8420*/  @!P0 F2FP.F16.F32.PACK_AB R32, RZ, R32 ;  /* 0x00000020ff20823e */ /* 0x000fe200000000ff */
        /* <DEDUP_REMOVED lines=10> */
.L_x_2552:
[----:B-12---:R-:W-:Y:S01]  /*84d0*/  FADD.FTZ R30, R46, R25 ;  /* 0x000000192e1e7221 */ /* 0x006fe20000010000 */
[----:B------:R-:W-:-:S04]  /*84e0*/  @!P0 F2FP.F16.F32.PACK_AB R25, RZ, R34 ;  /* 0x00000022ff19823e */ /* 0x000fc800000000ff */
[----:B------:R-:W-:Y:S01]  /*84f0*/  @!P0 F2FP.F16.F32.PACK_AB R30, RZ, R30 ;  /* 0x0000001eff1e823e */ /* 0x000fe200000000ff */
[----:B------:R4:W-:Y:S04]  /*8500*/  @!P0 STG.E.U16 desc[UR18][R26.64+0x78], R25 ;  /* 0x000078191a008986 */ /* 0x0009e8000c101512 */
[----:B------:R4:W-:Y:S02]  /*8510*/  @!P0 STG.E.U16 desc[UR18][R28.64+0x78], R30 ;  /* 0x0000781e1c008986 */ /* 0x0009e4000c101512 */
.L_x_2482:
[----:B------:R-:W-:Y:S05]  /*8520*/  WARPSYNC.ALL ;  /* 0x0000000000007948 */ /* 0x000fea0003800000 */
[----:B------:R-:W-:Y:S01]  /*8530*/  IADD3 R22, R22, 0x480, RZ ;  /* 0x0000048016167810 */ /* 0x000fe20007ffe0ff */
[----:B------:R-:W-:Y:S03]  /*8540*/  BAR.SYNC.DEFER_BLOCKING 0x0 ;  /* 0x0000000000007b1d */ /* 0x000fe60000010000 */
[----:B------:R-:W-:-:S13]  /*8550*/  ISETP.GE.AND P0, PT, R22, UR14, PT ;  /* 0x0000000e16007c0c */ /* 0x000fda000bf06270 */
[----:B------:R-:W-:Y:S05]  /*8560*/  @!P0 BRA `(.L_x_2489) ;  /* 0xffffffe000f08947 */ /* 0x000fea000383ffff */
[----:B------:R-:W-:Y:S05]  /*8570*/  EXIT ;  /* 0x000000000000794d */ /* 0x000fea0003800000 */
.L_x_2485:
[----:B-1----:R-:W-:Y:S02]  /*8580*/  MOV R52, R25 ;  /* 0x0000001900347202 */ /* 0x002fe40000000f00 */
[----:B------:R-:W-:Y:S02]  /*8590*/  MOV R53, 0x8 ;  /* 0x0000000800357802 */ /* 0x000fe40000000f00 */
[----:B------:R-:W-:Y:S02]  /*85a0*/  MOV R54, 0x101f ;  /* 0x0000101f00367802 */ /* 0x000fe40000000f00 */
[----:B------:R-:W-:-:S07]  /*85b0*/  MOV R51, 0xffff ;  /* 0x0000ffff00337802 */ /* 0x000fce0000000f00 */
[----:B0-2---:R-:W-:Y:S05]  /*85c0*/  WARPSYNC.COLLECTIVE R51, `(.L_x_2490) ;  /* 0x0000000033087348 */ /* 0x005fea0003c00000 */
[----:B------:R1:W3:Y:S02]  /*85d0*/  SHFL.BFLY P2, R49, R52, R53, R54 ;  /* 0x0c00003534317389 */ /* 0x0002e40000040036 */
[----:B0123--:R-:W-:Y:S01]  /*85e0*/  ENDCOLLECTIVE ;  /* 0x000000000000791b */ /* 0x00ffe20003800000 */
.L_x_2490:
[----:B------:R-:W-:Y:S02]  /*85f0*/  MOV R52, R26 ;  /* 0x0000001a00347202 */ /* 0x000fe40000000f00 */
[----:B------:R-:W-:-:S07]  /*8600*/  MOV R28, R49 ;  /* 0x00000031001c7202 */ /* 0x000fce0000000f00 */
[----:B------:R-:W-:Y:S05]  /*8610*/  WARPSYNC.COLLECTIVE R51, `(.L_x_2491) ;  /* 0x0000000033087348 */ /* 0x000fea0003c00000 */
[----:B------:R0:W1:Y:S02]  /*8620*/  SHFL.BFLY P2, R49, R52, R53, R54 ;  /* 0x0c00003534317389 */ /* 0x0000640000040036 */
[----:B01----:R-:W-:Y:S01]  /*8630*/  ENDCOLLECTIVE ;  /* 0x000000000000791b */ /* 0x003fe20003800000 */
.L_x_2491:
[----:B------:R-:W-:-:S05]  /*8640*/  FADD.FTZ R28, R28, R25 ;  /* 0x000000191c1c7221 */ /* 0x000fca0000010000 */
[----:B------:R-:W-:Y:S02]  /*8650*/  MOV R52, R28 ;  /* 0x0000001c00347202 */ /* 0x000fe40000000f00 */
[----:B------:R-:W-:Y:S02]  /*8660*/  MOV R53, 0x4 ;  /* 0x0000000400357802 */ /* 0x000fe40000000f00 */
[----:B------:R-:W-:-:S07]  /*8670*/  MOV R27, R49 ;  /* 0x00000031001b7202 */ /* 0x000fce0000000f00 */
[----:B------:R-:W-:Y:S05]  /*8680*/  WARPSYNC.COLLECTIVE R51, `(.L_x_2492) ;  /* 0x0000000033087348 */ /* 0x000fea0003c00000 */
[----:B------:R0:W1:Y:S02]  /*8690*/  SHFL.BFLY P2, R49, R52, R53, R54 ;  /* 0x0c00003534317389 */ /* 0x0000640000040036 */
[----:B01----:R-:W-:Y:S01]  /*86a0*/  ENDCOLLECTIVE ;  /* 0x000000000000791b */ /* 0x003fe20003800000 */
.L_x_2492:
[----:B------:R-:W-:-:S05]  /*86b0*/  FADD.FTZ R27, R27, R26 ;  /* 0x0000001a1b1b7221 */ /* 0x000fca0000010000 */
[----:B------:R-:W-:Y:S02]  /*86c0*/  MOV R52, R27 ;  /* 0x0000001b00347202 */ /* 0x000fe40000000f00 */
[----:B------:R-:W-:-:S07]  /*86d0*/  MOV R29, R49 ;  /* 0x00000031001d7202 */ /* 0x000fce0000000f00 */
[----:B------:R-:W-:Y:S05]  /*86e0*/  WARPSYNC.COLLECTIVE R51, `(.L_x_2493) ;  /* 0x0000000033087348 */ /* 0x000fea0003c00000 */
[----:B------:R0:W1:Y:S02]  /*86f0*/  SHFL.BFLY P2, R49, R52, R53, R54 ;  /* 0x0c00003534317389 */ /* 0x0000640000040036 */
[----:B01----:R-:W-:Y:S01]  /*8700*/  ENDCOLLECTIVE ;  /* 0x000000000000791b */ /* 0x003fe20003800000 */
.L_x_2493:
[----:B------:R-:W-:-:S05]  /*8710*/  FADD.FTZ R29, R28, R29 ;  /* 0x0000001d1c1d7221 */ /* 0x000fca0000010000 */
[----:B------:R-:W-:Y:S02]  /*8720*/  MOV R52, R29 ;  /* 0x0000001d00347202 */ /* 0x000fe40000000f00 */
[----:B------:R-:W-:Y:S02]  /*8730*/  MOV R53, 0x2 ;  /* 0x0000000200357802 */ /* 0x000fe40000000f00 */
[----:B------:R-:W-:-:S07]  /*8740*/  MOV R30, R49 ;  /* 0x00000031001e7202 */ /* 0x000fce0000000f00 */
[----:B------:R-:W-:Y:S05]  /*8750*/  WARPSYNC.COLLECTIVE R51, `(.L_x_2494) ;  /* 0x0000000033087348 */ /* 0x000fea0003c00000 */
[----:B------:R0:W1:Y:S02]  /*8760*/  SHFL.BFLY P2, R49, R52, R53, R54 ;  /* 0x0c00003534317389 */ /* 0x0000640000040036 */
[----:B01----:R-:W-:Y:S01]  /*8770*/  ENDCOLLECTIVE ;  /* 0x000000000000791b */ /* 0x003fe20003800000 */
.L_x_2494:
[----:B------:R-:W-:-:S05]  /*8780*/  FADD.FTZ R30, R27, R30 ;  /* 0x0000001e1b1e7221 */ /* 0x000fca0000010000 */
[----:B------:R-:W-:Y:S02]  /*8790*/  MOV R52, R30 ;  /* 0x0000001e00347202 */ /* 0x000fe40000000f00 */
[----:B------:R-:W-:-:S07]  /*87a0*/  MOV R32, R49 ;  /* 0x0000003100207202 */ /* 0x000fce0000000f00 */
[----:B------:R-:W-:Y:S05]  /*87b0*/  WARPSYNC.COLLECTIVE R51, `(.L_x_2495) ;  /* 0x0000000033087348 */ /* 0x000fea0003c00000 */
[----:B------:R0:W1:Y:S02]  /*87c0*/  SHFL.BFLY P2, R49, R52, R53, R54 ;  /* 0x0c00003534317389 */ /* 0x0000640000040036 */
[----:B01----:R-:W-:Y:S01]  /*87d0*/  ENDCOLLECTIVE ;  /* 0x000000000000791b */ /* 0x003fe20003800000 */
.L_x_2495:
[----:B------:R-:W-:-:S05]  /*87e0*/  FADD.FTZ R32, R29, R32 ;  /* 0x000000201d207221 */ /* 0x000fca0000010000 */
[----:B------:R-:W-:Y:S02]  /*87f0*/  MOV R52, R32 ;  /* 0x0000002000347202 */ /* 0x000fe40000000f00 */
[----:B------:R-:W-:Y:S02]  /*8800*/  MOV R53, 0x1 ;  /* 0x0000000100357802 */ /* 0x000fe40000000f00 */
[----:B------:R-:W-:-:S07]  /*8810*/  MOV R25, R49 ;  /* 0x0000003100197202 */ /* 0x000fce0000000f00 */
[----:B------:R-:W-:Y:S05]  /*8820*/  WARPSYNC.COLLECTIVE R51, `(.L_x_2496) ;  /* 0x0000000033087348 */ /* 0x000fea0003c00000 */
[----:B------:R0:W1:Y:S02]  /*8830*/  SHFL.BFLY P2, R49, R52, R53, R54 ;  /* 0x0c00003534317389 */ /* 0x0000640000040036 */
[----:B01----:R-:W-:Y:S01]  /*8840*/  ENDCOLLECTIVE ;  /* 0x000000000000791b */ /* 0x003fe20003800000 */
.L_x_2496:
[----:B------:R-:W-:-:S05]  /*8850*/  FADD.FTZ R25, R30, R25 ;  /* 0x000000191e197221 */ /* 0x000fca0000010000 */
[----:B------:R-:W-:Y:S02]  /*8860*/  MOV R52, R25 ;  /* 0x0000001900347202 */ /* 0x000fe40000000f00 */
[----:B------:R-:W-:-:S07]  /*8870*/  MOV R31, R49 ;  /* 0x00000031001f7202 */ /* 0x000fce0000000f00 */
[----:B------:R-:W-:Y:S05]  /*8880*/  WARPSYNC.COLLECTIVE R51, `(.L_x_2497) ;  /* 0x0000000033087348 */ /* 0x000fea0003c00000 */
[----:B------:R0:W1:Y:S02]  /*8890*/  SHFL.BFLY P2, R49, R52, R53, R54 ;  /* 0x0c00003534317389 */ /* 0x0000640000040036 */
[----:B01----:R-:W-:Y:S01]  /*88a0*/  ENDCOLLECTIVE ;  /* 0x000000000000791b */ /* 0x003fe20003800000 */
.L_x_2497:
[----:B------:R-:W-:Y:S01]  /*88b0*/  FADD.FTZ R31, R32, R31 ;  /* 0x0000001f201f7221 */ /* 0x000fe20000010000 */
[----:B------:R-:W-:Y:S01]  /*88c0*/  MOV R34, R49 ;  /* 0x0000003100227202 */ /* 0x000fe20000000f00 */
[----:B------:R-:W-:Y:S06]  /*88d0*/  BRA `(.L_x_2498) ;  /* 0xffffffec00547947 */ /* 0x000fec000383ffff */
.L_x_2486:
        /* <DEDUP_REMOVED lines=8> */
.L_x_2500:
[----:B------:R-:W-:Y:S05]  /*8960*/  BSYNC B1 ;  /* 0x0000000000017941 */ /* 0x000fea0003800000 */
.L_x_2499:
        /* <DEDUP_REMOVED lines=8> */
.L_x_2501:
[----:B------:R-:W-:Y:S01]  /*89f0*/  FADD.FTZ R32, R32, R25 ;  /* 0x0000001920207221 */ /* 0x000fe20000010000 */
[----:B------:R-:W-:-:S04]  /*8a00*/  HFMA2.MMA R53, -RZ, RZ, 0, 2.384185791015625e-07 ;  /* 0x00000004ff357435 */ /* 0x000fc800000001ff */
[----:B------:R-:W-:Y:S02]  /*8a10*/  MOV R52, R32 ;  /* 0x0000002000347202 */ /* 0x000fe40000000f00 */
[----:B------:R-:W-:-:S07]  /*8a20*/  MOV R31, R49 ;  /* 0x00000031001f7202 */ /* 0x000fce0000000f00 */
[----:B------:R-:W-:Y:S05]  /*8a30*/  WARPSYNC.COLLECTIVE R51, `(.L_x_2502) ;  /* 0x0000000033087348 */ /* 0x000fea0003c00000 */
[----:B------:R0:W1:Y:S02]  /*8a40*/  SHFL.BFLY P2, R49, R52, R53, R54 ;  /* 0x0c00003534317389 */ /* 0x0000640000040036 */
[----:B01----:R-:W-:Y:S01]  /*8a50*/  ENDCOLLECTIVE ;  /* 0x000000000000791b */ /* 0x003fe20003800000 */
.L_x_2502:
[----:B------:R-:W-:-:S05]  /*8a60*/  FADD.FTZ R31, R31, R30 ;  /* 0x0000001e1f1f7221 */ /* 0x000fca0000010000 */
[----:B------:R-:W-:Y:S02]  /*8a70*/  MOV R52, R31 ;  /* 0x0000001f00347202 */ /* 0x000fe40000000f00 */
[----:B------:R-:W-:-:S07]  /*8a80*/  MOV R33, R49 ;  /* 0x0000003100217202 */ /* 0x000fce0000000f00 */
[----:B------:R-:W-:Y:S05]  /*8a90*/  WARPSYNC.COLLECTIVE R51, `(.L_x_2503) ;  /* 0x0000000033087348 */ /* 0x000fea0003c00000 */
[----:B------:R0:W1:Y:S02]  /*8aa0*/  SHFL.BFLY P2, R49, R52, R53, R54 ;  /* 0x0c00003534317389 */ /* 0x0000640000040036 */
[----:B01----:R-:W-:Y:S01]  /*8ab0*/  ENDCOLLECTIVE ;  /* 0x000000000000791b */ /* 0x003fe20003800000 */
.L_x_2503:
[----:B------:R-:W-:Y:S01]  /*8ac0*/  FADD.FTZ R33, R32, R33 ;  /* 0x0000002120217221 */ /* 0x000fe20000010000 */
[----:B------:R-:W-:-:S04]  /*8ad0*/  HFMA2.MMA R53, -RZ, RZ, 0, 1.1920928955078125e-07 ;  /* 0x00000002ff357435 */ /* 0x000fc800000001ff */
[----:B------:R-:W-:Y:S02]  /*8ae0*/  MOV R52, R33 ;  /* 0x0000002100347202 */ /* 0x000fe40000000f00 */
[----:B------:R-:W-:-:S07]  /*8af0*/  MOV R34, R49 ;  /* 0x0000003100227202 */ /* 0x000fce0000000f00 */
[----:B------:R-:W-:Y:S05]  /*8b00*/  WARPSYNC.COLLECTIVE R51, `(.L_x_2504) ;  /* 0x0000000033087348 */ /* 0x000fea0003c00000 */
[----:B------:R0:W1:Y:S02]  /*8b10*/  SHFL.BFLY P2, R49, R52, R53, R54 ;  /* 0x0c00003534317389 */ /* 0x0000640000040036 */
[----:B01----:R-:W-:Y:S01]  /*8b20*/  ENDCOLLECTIVE ;  /* 0x000000000000791b */ /* 0x003fe20003800000 */
.L_x_2504:
[----:B------:R-:W-:-:S05]  /*8b30*/  FADD.FTZ R34, R31, R34 ;  /* 0x000000221f227221 */ /* 0x000fca0000010000 */
[----:B------:R-:W-:Y:S02]  /*8b40*/  MOV R52, R34 ;  /* 0x0000002200347202 */ /* 0x000fe40000000f00 */
[----:B------:R-:W-:-:S07]  /*8b50*/  MOV R36, R49 ;  /* 0x0000003100247202 */ /* 0x000fce0000000f00 */
[----:B------:R-:W-:Y:S05]  /*8b60*/  WARPSYNC.COLLECTIVE R51, `(.L_x_2505) ;  /* 0x0000000033087348 */ /* 0x000fea0003c00000 */
[----:B------:R0:W1:Y:S02]  /*8b70*/  SHFL.BFLY P2, R49, R52, R53, R54 ;  /* 0x0c00003534317389 */ /* 0x0000640000040036 */
[----:B01----:R-:W-:Y:S01]  /*8b80*/  ENDCOLLECTIVE ;  /* 0x000000000000791b */ /* 0x003fe20003800000 */
.L_x_2505:
[----:B------:R-:W-:Y:S01]  /*8b90*/  FADD.FTZ R36, R33, R36 ;  /* 0x0000002421247221 */ /* 0x000fe20000010000 */
[----:B------:R-:W-:-:S04]  /*8ba0*/  HFMA2.MMA R53, -RZ, RZ, 0, 5.9604644775390625e-08 ;  /* 0x00000001ff357435 */ /* 0x000fc800000001ff */
[----:B------:R-:W-:Y:S02]  /*8bb0*/  MOV R52, R36 ;  /* 0x0000002400347202 */ /* 0x000fe40000000f00 */
[----:B------:R-:W-:-:S07]  /*8bc0*/  MOV R25, R49 ;  /* 0x0000003100197202 */ /* 0x000fce0000000f00 */
[----:B------:R-:W-:Y:S05]  /*8bd0*/  WARPSYNC.COLLECTIVE R51, `(.L_x_2506) ;  /* 0x0000000033087348 */ /* 0x000fea0003c00000 */
[----:B------:R0:W1:Y:S02]  /*8be0*/  SHFL.BFLY P2, R49, R52, R53, R54 ;  /* 0x0c00003534317389 */ /* 0x0000640000040036 */
[----:B01----:R-:W-:Y:S01]  /*8bf0*/  ENDCOLLECTIVE ;  /* 0x000000000000791b */ /* 0x003fe20003800000 */
.L_x_2506:
[----:B------:R-:W-:-:S05]  /*8c00*/  FADD.FTZ R25, R34, R25 ;  /* 0x0000001922197221 */ /* 0x000fca0000010000 */
[----:B------:R-:W-:Y:S02]  /*8c10*/  MOV R52, R25 ;  /* 0x0000001900347202 */ /* 0x000fe40000000f00 */
[----:B------:R-:W-:-:S07]  /*8c20*/  MOV R35, R49 ;  /* 0x0000003100237202 */ /* 0x000fce0000000f00 */
[----:B------:R-:W-:Y:S05]  /*8c30*/  WARPSYNC.COLLECTIVE R51, `(.L_x_2507) ;  /* 0x0000000033087348 */ /* 0x000fea0003c00000 */
[----:B------:R0:W1:Y:S02]  /*8c40*/  SHFL.BFLY P2, R49, R52, R53, R54 ;  /* 0x0c00003534317389 */ /* 0x0000640000040036 */
[----:B01----:R-:W-:Y:S01]  /*8c50*/  ENDCOLLECTIVE ;  /* 0x000000000000791b */ /* 0x003fe20003800000 */
.L_x_2507:
[----:B------:R-:W-:Y:S01]  /*8c60*/  FADD.FTZ R35, R36, R35 ;  /* 0x0000002324237221 */ /* 0x000fe20000010000 */
[----:B------:R-:W-:Y:S01]  /*8c70*/  MOV R30, R49 ;  /* 0x00000031001e7202 */ /* 0x000fe20000000f00 */
[----:B------:R-:W-:Y:S06]  /*8c80*/  BRA `(.L_x_2508) ;  /* 0xffffffec00147947 */ /* 0x000fec000383ffff */
.L_x_2487:
        /* <DEDUP_REMOVED lines=8> */
.L_x_2510:
[----:B------:R-:W-:Y:S05]  /*8d10*/  BSYNC B1 ;  /* 0x0000000000017941 */ /* 0x000fea0003800000 */
.L_x_2509:
        /* <DEDUP_REMOVED lines=8> */
.L_x_2511:
[----:B------:R-:W-:Y:S01]  /*8da0*/  FADD.FTZ R32, R32, R25 ;  /* 0x0000001920207221 */ /* 0x000fe20000010000 */
[----:B------:R-:W-:-:S04]  /*8db0*/  HFMA2.MMA R53, -RZ, RZ, 0, 2.384185791015625e-07 ;  /* 0x00000004ff357435 */ /* 0x000fc800000001ff */
[----:B------:R-:W-:Y:S02]  /*8dc0*/  MOV R52, R32 ;  /* 0x0000002000347202 */ /* 0x000fe40000000f00 */
[----:B------:R-:W-:-:S07]  /*8dd0*/  MOV R31, R49 ;  /* 0x00000031001f7202 */ /* 0x000fce0000000f00 */
[----:B------:R-:W-:Y:S05]  /*8de0*/  WARPSYNC.COLLECTIVE R51, `(.L_x_2512) ;  /* 0x0000000033087348 */ /* 0x000fea0003c00000 */
[----:B------:R0:W1:Y:S02]  /*8df0*/  SHFL.BFLY P2, R49, R52, R53, R54 ;  /* 0x0c00003534317389 */ /* 0x0000640000040036 */
[----:B01----:R-:W-:Y:S01]  /*8e00*/  ENDCOLLECTIVE ;  /* 0x000000000000791b */ /* 0x003fe20003800000 */
.L_x_2512:
[----:B------:R-:W-:-:S05]  /*8e10*/  FADD.FTZ R31, R31, R30 ;  /* 0x0000001e1f1f7221 */ /* 0x000fca0000010000 */
[----:B------:R-:W-:Y:S02]  /*8e20*/  MOV R52, R31 ;  /* 0x0000001f00347202 */ /* 0x000fe40000000f00 */
[----:B------:R-:W-:-:S07]  /*8e30*/  MOV R33, R49 ;  /* 0x0000003100217202 */ /* 0x000fce0000000f00 */
[----:B------:R-:W-:Y:S05]  /*8e40*/  WARPSYNC.COLLECTIVE R51, `(.L_x_2513) ;  /* 0x0000000033087348 */ /* 0x000fea0003c00000 */
[----:B------:R0:W1:Y:S02]  /*8e50*/  SHFL.BFLY P2, R49, R52, R53, R54 ;  /* 0x0c00003534317389 */ /* 0x0000640000040036 */
[----:B01----:R-:W-:Y:S01]  /*8e60*/  ENDCOLLECTIVE ;  /* 0x000000000000791b */ /* 0x003fe20003800000 */
.L_x_2513:
[----:B------:R-:W-:Y:S01]  /*8e70*/  FADD.FTZ R33, R32, R33 ;  /* 0x0000002120217221 */ /* 0x000fe20000010000 */
[----:B------:R-:W-:-:S04]  /*8e80*/  HFMA2.MMA R53, -RZ, RZ, 0, 1.1920928955078125e-07 ;  /* 0x00000002ff357435 */ /* 0x000fc800000001ff */
[----:B------:R-:W-:Y:S02]  /*8e90*/  MOV R52, R33 ;  /* 0x0000002100347202 */ /* 0x000fe40000000f00 */
[----:B------:R-:W-:-:S07]  /*8ea0*/  MOV R34, R49 ;  /* 0x0000003100227202 */ /* 0x000fce0000000f00 */
[----:B------:R-:W-:Y:S05]  /*8eb0*/  WARPSYNC.COLLECTIVE R51, `(.L_x_2514) ;  /* 0x0000000033087348 */ /* 0x000fea0003c00000 */
[----:B------:R0:W1:Y:S02]  /*8ec0*/  SHFL.BFLY P2, R49, R52, R53, R54 ;  /* 0x0c00003534317389 */ /* 0x0000640000040036 */
[----:B01----:R-:W-:Y:S01]  /*8ed0*/  ENDCOLLECTIVE ;  /* 0x000000000000791b */ /* 0x003fe20003800000 */
.L_x_2514:
[----:B------:R-:W-:-:S05]  /*8ee0*/  FADD.FTZ R34, R31, R34 ;  /* 0x000000221f227221 */ /* 0x000fca0000010000 */
[----:B------:R-:W-:Y:S02]  /*8ef0*/  MOV R52, R34 ;  /* 0x0000002200347202 */ /* 0x000fe40000000f00 */
[----:B------:R-:W-:-:S07]  /*8f00*/  MOV R36, R49 ;  /* 0x0000003100247202 */ /* 0x000fce0000000f00 */
[----:B------:R-:W-:Y:S05]  /*8f10*/  WARPSYNC.COLLECTIVE R51, `(.L_x_2515) ;  /* 0x0000000033087348 */ /* 0x000fea0003c00000 */
[----:B------:R0:W1:Y:S02]  /*8f20*/  SHFL.BFLY P2, R49, R52, R53, R54 ;  /* 0x0c00003534317389 */ /* 0x0000640000040036 */
[----:B01----:R-:W-:Y:S01]  /*8f30*/  ENDCOLLECTIVE ;  /* 0x000000000000791b */ /* 0x003fe20003800000 */
.L_x_2515:
[----:B------:R-:W-:Y:S01]  /*8f40*/  FADD.FTZ R36, R33, R36 ;  /* 0x0000002421247221 */ /* 0x000fe20000010000 */
[----:B------:R-:W-:-:S04]  /*8f50*/  HFMA2.MMA R53, -RZ, RZ, 0, 5.9604644775390625e-08 ;  /* 0x00000001ff357435 */ /* 0x000fc800000001ff */
[----:B------:R-:W-:Y:S02]  /*8f60*/  MOV R52, R36 ;  /* 0x0000002400347202 */ /* 0x000fe40000000f00 */
[----:B------:R-:W-:-:S07]  /*8f70*/  MOV R25, R49 ;  /* 0x0000003100197202 */ /* 0x000fce0000000f00 */
[----:B------:R-:W-:Y:S05]  /*8f80*/  WARPSYNC.COLLECTIVE R51, `(.L_x_2516) ;  /* 0x0000000033087348 */ /* 0x000fea0003c00000 */
[----:B------:R0:W1:Y:S02]  /*8f90*/  SHFL.BFLY P2, R49, R52, R53, R54 ;  /* 0x0c00003534317389 */ /* 0x0000640000040036 */
[----:B01----:R-:W-:Y:S01]  /*8fa0*/  ENDCOLLECTIVE ;  /* 0x000000000000791b */ /* 0x003fe20003800000 */
.L_x_2516:
[----:B------:R-:W-:-:S05]  /*8fb0*/  FADD.FTZ R25, R34, R25 ;  /* 0x0000001922197221 */ /* 0x000fca0000010000 */
[----:B------:R-:W-:Y:S02]  /*8fc0*/  MOV R52, R25 ;  /* 0x0000001900347202 */ /* 0x000fe40000000f00 */
[----:B------:R-:W-:-:S07]  /*8fd0*/  MOV R35, R49 ;  /* 0x0000003100237202 */ /* 0x000fce0000000f00 */
[----:B------:R-:W-:Y:S05]  /*8fe0*/  WARPSYNC.COLLECTIVE R51, `(.L_x_2517) ;  /* 0x0000000033087348 */ /* 0x000fea0003c00000 */
[----:B------:R0:W1:Y:S02]  /*8ff0*/  SHFL.BFLY P2, R49, R52, R53, R54 ;  /* 0x0c00003534317389 */ /* 0x0000640000040036 */
[----:B01----:R-:W-:Y:S01]  /*9000*/  ENDCOLLECTIVE ;  /* 0x000000000000791b */ /* 0x003fe20003800000 */
.L_x_2517:
[----:B------:R-:W-:Y:S01]  /*9010*/  FADD.FTZ R35, R36, R35 ;  /* 0x0000002324237221 */ /* 0x000fe20000010000 */
[----:B------:R-:W-:Y:S01]  /*9020*/  MOV R30, R49 ;  /* 0x00000031001e7202 */ /* 0x000fe20000000f00 */
[----:B------:R-:W-:Y:S06]  /*9030*/  BRA `(.L_x_2518) ;  /* 0xffffffe800c07947 */ /* 0x000fec000383ffff */
.L_x_2488:
        /* <DEDUP_REMOVED lines=8> */
.L_x_2520:
[----:B------:R-:W-:Y:S05]  /*90c0*/  BSYNC B0 ;  /* 0x0000000000007941 */ /* 0x000fea0003800000 */
.L_x_2519:
        /* <DEDUP_REMOVED lines=11> */
.L_x_2521:
        /* <DEDUP_REMOVED lines=19> */
.L_x_2522:
        /* <DEDUP_REMOVED lines=8> */
.L_x_2523:
        /* <DEDUP_REMOVED lines=11> */
.L_x_2524:
[----:B------:R-:W-:-:S05]  /*93e0*/  FADD.FTZ R27, R28, R27 ;  /* 0x0000001b1c1b7221 */ /* 0x000fca0000010000 */
[----:B------:R-:W-:Y:S02]  /*93f0*/  MOV R52, R27 ;  /* 0x0000001b00347202 */ /* 0x000fe40000000f00 */
[----:B------:R-:W-:-:S07]  /*9400*/  MOV R29, R49 ;  /* 0x00000031001d7202 */ /* 0x000fce0000000f00 */
[----:B------:R-:W-:Y:S05]  /*9410*/  WARPSYNC.COLLECTIVE R51, `(.L_x_2525) ;  /* 0x0000000033087348 */ /* 0x000fea0003c00000 */
[----:B------:R0:W1:Y:S02]  /*9420*/  SHFL.BFLY P2, R49, R52, R53, R54 ;  /* 0x0c00003534317389 */ /* 0x0000640000040036 */
[----:B01----:R-:W-:Y:S01]  /*9430*/  ENDCOLLECTIVE ;  /* 0x000000000000791b */ /* 0x003fe20003800000 */
.L_x_2525:
        /* <DEDUP_REMOVED lines=8> */
.L_x_2526:
        /* <DEDUP_REMOVED lines=13> */
.L_x_2527:
        /* <DEDUP_REMOVED lines=8> */
.L_x_2528:
        /* <DEDUP_REMOVED lines=10> */
.L_x_2529:
[----:B------:R-:W-:Y:S01]  /*96b0*/  @!P0 F2FP.F16.F32.PACK_AB R30, RZ, R30 ;  /* 0x0000001eff1e823e */ /* 0x000fe200000000ff */
[----:B------:R-:W-:Y:S01]  /*96c0*/  FADD.FTZ R37, R37, R34 ;  /* 0x0000002225257221 */ /* 0x000fe20000010000 */
[----:B------:R-:W-:Y:S01]  /*96d0*/  @!P0 F2FP.F16.F32.PACK_AB R31, RZ, R31 ;  /* 0x0000001fff1f823e */ /* 0x000fe200000000ff */
        /* <DEDUP_REMOVED lines=9> */
.L_x_2530:
[----:B------:R-:W-:-:S05]  /*9770*/  FADD.FTZ R36, R36, R35 ;  /* 0x0000002324247221 */ /* 0x000fca0000010000 */
[----:B------:R-:W-:Y:S02]  /*9780*/  MOV R52, R36 ;  /* 0x0000002400347202 */ /* 0x000fe40000000f00 */
[----:B------:R-:W-:-:S07]  /*9790*/  MOV R34, R49 ;  /* 0x0000003100227202 */ /* 0x000fce0000000f00 */
[----:B------:R-:W-:Y:S05]  /*97a0*/  WARPSYNC.COLLECTIVE R51, `(.L_x_2531) ;  /* 0x0000000033087348 */ /* 0x000fea0003c00000 */
[----:B------:R0:W1:Y:S02]  /*97b0*/  SHFL.BFLY P2, R49, R52, R53, R54 ;  /* 0x0c00003534317389 */ /* 0x0000640000040036 */
[----:B01----:R-:W-:Y:S01]  /*97c0*/  ENDCOLLECTIVE ;  /* 0x000000000000791b */ /* 0x003fe20003800000 */
.L_x_2531:
[----:B------:R-:W-:Y:S01]  /*97d0*/  FADD.FTZ R34, R37, R34 ;  /* 0x0000002225227221 */ /* 0x000fe20000010000 */
[----:B------:R-:W-:-:S04]  /*97e0*/  HFMA2.MMA R53, -RZ, RZ, 0, 1.1920928955078125e-07 ;  /* 0x00000002ff357435 */ /* 0x000fc800000001ff */
[----:B------:R-:W-:Y:S02]  /*97f0*/  MOV R52, R34 ;  /* 0x0000002200347202 */ /* 0x000fe40000000f00 */
[----:B------:R-:W-:-:S07]  /*9800*/  MOV R35, R49 ;  /* 0x0000003100237202 */ /* 0x000fce0000000f00 */
[----:B------:R-:W-:Y:S05]  /*9810*/  WARPSYNC.COLLECTIVE R51, `(.L_x_2532) ;  /* 0x0000000033087348 */ /* 0x000fea0003c00000 */
[----:B------:R0:W1:Y:S02]  /*9820*/  SHFL.BFLY P2, R49, R52, R53, R54 ;  /* 0x0c00003534317389 */ /* 0x0000640000040036 */
[----:B01----:R-:W-:Y:S01]  /*9830*/  ENDCOLLECTIVE ;  /* 0x000000000000791b */ /* 0x003fe20003800000 */
.L_x_2532:
[----:B------:R-:W-:-:S05]  /*9840*/  FADD.FTZ R35, R36, R35 ;  /* 0x0000002324237221 */ /* 0x000fca0000010000 */
[----:B------:R-:W-:Y:S02]  /*9850*/  MOV R52, R35 ;  /* 0x0000002300347202 */ /* 0x000fe40000000f00 */
[----:B------:R-:W-:-:S07]  /*9860*/  MOV R37, R49 ;  /* 0x0000003100257202 */ /* 0x000fce0000000f00 */
[----:B------:R-:W-:Y:S05]  /*9870*/  WARPSYNC.COLLECTIVE R51, `(.L_x_2533) ;  /* 0x0000000033087348 */ /* 0x000fea0003c00000 */
[----:B------:R0:W1:Y:S02]  /*9880*/  SHFL.BFLY P2, R49, R52, R53, R54 ;  /* 0x0c00003534317389 */ /* 0x0000640000040036 */
[----:B01----:R-:W-:Y:S01]  /*9890*/  ENDCOLLECTIVE ;  /* 0x000000000000791b */ /* 0x003fe20003800000 */
.L_x_2533:
[----:B------:R-:W-:Y:S01]  /*98a0*/  FADD.FTZ R37, R34, R37 ;  /* 0x0000002522257221 */ /* 0x000fe20000010000 */
[----:B------:R-:W-:-:S04]  /*98b0*/  HFMA2.MMA R53, -RZ, RZ, 0, 5.9604644775390625e-08 ;  /* 0x00000001ff357435 */ /* 0x000fc800000001ff */
[----:B------:R-:W-:Y:S02]  /*98c0*/  MOV R52, R37 ;  /* 0x0000002500347202 */ /* 0x000fe40000000f00 */
[----:B------:R-:W-:-:S07]  /*98d0*/  MOV R36, R49 ;  /* 0x0000003100247202 */ /* 0x000fce0000000f00 */
[----:B------:R-:W-:Y:S05]  /*98e0*/  WARPSYNC.COLLECTIVE R51, `(.L_x_2534) ;  /* 0x0000000033087348 */ /* 0x000fea0003c00000 */
[----:B------:R0:W1:Y:S02]  /*98f0*/  SHFL.BFLY P2, R49, R52, R53, R54 ;  /* 0x0c00003534317389 */ /* 0x0000640000040036 */
[----:B01----:R-:W-:Y:S01]  /*9900*/  ENDCOLLECTIVE ;  /* 0x000000000000791b */ /* 0x003fe20003800000 */
.L_x_2534:
[----:B------:R-:W-:-:S05]  /*9910*/  FADD.FTZ R36, R35, R36 ;  /* 0x0000002423247221 */ /* 0x000fca0000010000 */
[----:B------:R-:W-:Y:S02]  /*9920*/  MOV R52, R36 ;  /* 0x0000002400347202 */ /* 0x000fe40000000f00 */
[----:B------:R-:W-:-:S07]  /*9930*/  MOV R34, R49 ;  /* 0x0000003100227202 */ /* 0x000fce0000000f00 */
[----:B------:R-:W-:Y:S05]  /*9940*/  WARPSYNC.COLLECTIVE R51, `(.L_x_2535) ;  /* 0x0000000033087348 */ /* 0x000fea0003c00000 */
[----:B------:R0:W1:Y:S02]  /*9950*/  SHFL.BFLY P2, R49, R52, R53, R54 ;  /* 0x0c00003534317389 */ /* 0x0000640000040036 */
[----:B01----:R-:W-:Y:S01]  /*9960*/  ENDCOLLECTIVE ;  /* 0x000000000000791b */ /* 0x003fe20003800000 */
.L_x_2535:
[----:B------:R-:W-:-:S05]  /*9970*/  FADD.FTZ R25, R37, R34 ;  /* 0x0000002225197221 */ /* 0x000fca0000010000 */
[----:B------:R-:W-:Y:S01]  /*9980*/  @!P0 F2FP.F16.F32.PACK_AB R25, RZ, R25 ;  /* 0x00000019ff19823e */ /* 0x000fe200000000ff */
[----:B------:R-:W-:Y:S01]  /*9990*/  HFMA2.MMA R53, -RZ, RZ, 0, 4.76837158203125e-07 ;  /* 0x00000008ff357435 */ /* 0x000fe200000001ff */
[----:B------:R-:W-:Y:S02]  /*99a0*/  MOV R52, R41 ;  /* 0x0000002900347202 */ /* 0x000fe40000000f00 */
[----:B------:R-:W-:-:S08]  /*99b0*/  MOV R35, R49 ;  /* 0x0000003100237202 */ /* 0x000fd00000000f00 */
[----:B------:R-:W-:Y:S05]  /*99c0*/  WARPSYNC.COLLECTIVE R51, `(.L_x_2536) ;  /* 0x0000000033087348 */ /* 0x000fea0003c00000 */
[----:B------:R0:W1:Y:S02]  /*99d0*/  SHFL.BFLY P2, R49, R52, R53, R54 ;  /* 0x0c00003534317389 */ /* 0x0000640000040036 */
[----:B01----:R-:W-:Y:S01]  /*99e0*/  ENDCOLLECTIVE ;  /* 0x000000000000791b */ /* 0x003fe20003800000 */
.L_x_2536:
[--C-:B------:R-:W-:Y:S01]  /*99f0*/  FADD.FTZ R30, R36, R35.reuse ;  /* 0x00000023241e7221 */ /* 0x100fe20000010000 */
[----:B------:R-:W-:-:S04]  /*9a00*/  PRMT R35, R25, 0x7610, R35 ;  /* 0x0000761019237816 */ /* 0x000fc80000000023 */
[----:B------:R-:W-:Y:S02]  /*9a10*/  @!P0 F2FP.F16.F32.PACK_AB R30, RZ, R30 ;  /* 0x0000001eff1e823e */ /* 0x000fe400000000ff */
[----:B------:R-:W-:Y:S02]  /*9a20*/  MOV R52, R42 ;  /* 0x0000002a00347202 */ /* 0x000fe40000000f00 */
[----:B------:R-:W-:-:S07]  /*9a30*/  MOV R44, R49 ;  /* 0x00000031002c7202 */ /* 0x000fce0000000f00 */
[----:B------:R-:W-:Y:S05]  /*9a40*/  WARPSYNC.COLLECTIVE R51, `(.L_x_2537) ;  /* 0x0000000033087348 */ /* 0x000fea0003c00000 */
[----:B------:R0:W1:Y:S02]  /*9a50*/  SHFL.BFLY P2, R49, R52, R53, R54 ;  /* 0x0c00003534317389 */ /* 0x0000640000040036 */
[----:B01----:R-:W-:Y:S01]  /*9a60*/  ENDCOLLECTIVE ;  /* 0x000000000000791b */ /* 0x003fe20003800000 */
.L_x_2537:
[----:B------:R-:W-:Y:S01]  /*9a70*/  FADD.FTZ R44, R44, R41 ;  /* 0x000000292c2c7221 */ /* 0x000fe20000010000 */
[----:B------:R-:W-:-:S04]  /*9a80*/  HFMA2.MMA R53, -RZ, RZ, 0, 2.384185791015625e-07 ;  /* 0x00000004ff357435 */ /* 0x000fc800000001ff */
[----:B------:R-:W-:Y:S02]  /*9a90*/  MOV R52, R44 ;  /* 0x0000002c00347202 */ /* 0x000fe40000000f00 */
[----:B------:R-:W-:-:S07]  /*9aa0*/  MOV R43, R49 ;  /* 0x00000031002b7202 */ /* 0x000fce0000000f00 */
[----:B------:R-:W-:Y:S05]  /*9ab0*/  WARPSYNC.COLLECTIVE R51, `(.L_x_2538) ;  /* 0x0000000033087348 */ /* 0x000fea0003c00000 */
[----:B------:R0:W1:Y:S02]  /*9ac0*/  SHFL.BFLY P2, R49, R52, R53, R54 ;  /* 0x0c00003534317389 */ /* 0x0000640000040036 */
[----:B01----:R-:W-:Y:S01]  /*9ad0*/  ENDCOLLECTIVE ;  /* 0x000000000000791b */ /* 0x003fe20003800000 */
.L_x_2538:
[----:B------:R-:W-:-:S05]  /*9ae0*/  FADD.FTZ R43, R43, R42 ;  /* 0x0000002a2b2b7221 */ /* 0x000fca0000010000 */
[----:B------:R-:W-:Y:S02]  /*9af0*/  MOV R52, R43 ;  /* 0x0000002b00347202 */ /* 0x000fe40000000f00 */
[----:B------:R-:W-:-:S07]  /*9b00*/  MOV R41, R49 ;  /* 0x0000003100297202 */ /* 0x000fce0000000f00 */
[----:B------:R-:W-:Y:S05]  /*9b10*/  WARPSYNC.COLLECTIVE R51, `(.L_x_2539) ;  /* 0x0000000033087348 */ /* 0x000fea0003c00000 */
[----:B------:R0:W1:Y:S02]  /*9b20*/  SHFL.BFLY P2, R49, R52, R53, R54 ;  /* 0x0c00003534317389 */ /* 0x0000640000040036 */
[----:B01----:R-:W-:Y:S01]  /*9b30*/  ENDCOLLECTIVE ;  /* 0x000000000000791b */ /* 0x003fe20003800000 */
.L_x_2539:
[----:B------:R-:W-:Y:S01]  /*9b40*/  FADD.FTZ R41, R44, R41 ;  /* 0x000000292c297221 */ /* 0x000fe20000010000 */
[----:B------:R-:W-:-:S04]  /*9b50*/  HFMA2.MMA R53, -RZ, RZ, 0, 1.1920928955078125e-07 ;  /* 0x00000002ff357435 */ /* 0x000fc800000001ff */
[----:B------:R-:W-:Y:S02]  /*9b60*/  MOV R52, R41 ;  /* 0x0000002900347202 */ /* 0x000fe40000000f00 */
[----:B------:R-:W-:-:S07]  /*9b70*/  MOV R42, R49 ;  /* 0x00000031002a7202 */ /* 0x000fce0000000f00 */
[----:B------:R-:W-:Y:S05]  /*9b80*/  WARPSYNC.COLLECTIVE R51, `(.L_x_2540) ;  /* 0x0000000033087348 */ /* 0x000fea0003c00000 */
[----:B------:R0:W1:Y:S02]  /*9b90*/  SHFL.BFLY P2, R49, R52, R53, R54 ;  /* 0x0c00003534317389 */ /* 0x0000640000040036 */
[----:B01----:R-:W-:Y:S01]  /*9ba0*/  ENDCOLLECTIVE ;  /* 0x000000000000791b */ /* 0x003fe20003800000 */
.L_x_2540:
[----:B------:R-:W-:-:S05]  /*9bb0*/  FADD.FTZ R42, R43, R42 ;  /* 0x0000002a2b2a7221 */ /* 0x000fca0000010000 */
[----:B------:R-:W-:Y:S02]  /*9bc0*/  MOV R52, R42 ;  /* 0x0000002a00347202 */ /* 0x000fe40000000f00 */
[----:B------:R-:W-:-:S07]  /*9bd0*/  MOV R44, R49 ;  /* 0x00000031002c7202 */ /* 0x000fce0000000f00 */
[----:B------:R-:W-:Y:S05]  /*9be0*/  WARPSYNC.COLLECTIVE R51, `(.L_x_2541) ;  /* 0x0000000033087348 */ /* 0x000fea0003c00000 */
[----:B------:R0:W1:Y:S02]  /*9bf0*/  SHFL.BFLY P2, R49, R52, R53, R54 ;  /* 0x0c00003534317389 */ /* 0x0000640000040036 */
[----:B01----:R-:W-:Y:S01]  /*9c00*/  ENDCOLLECTIVE ;  /* 0x000000000000791b */ /* 0x003fe20003800000 */
.L_x_2541:
[----:B------:R-:W-:Y:S01]  /*9c10*/  FADD.FTZ R44, R41, R44 ;  /* 0x0000002c292c7221 */ /* 0x000fe20000010000 */
[----:B------:R-:W-:-:S04]  /*9c20*/  HFMA2.MMA R53, -RZ, RZ, 0, 5.9604644775390625e-08 ;  /* 0x00000001ff357435 */ /* 0x000fc800000001ff */
[----:B------:R-:W-:Y:S02]  /*9c30*/  MOV R52, R44 ;  /* 0x0000002c00347202 */ /* 0x000fe40000000f00 */
[----:B------:R-:W-:-:S07]  /*9c40*/  MOV R43, R49 ;  /* 0x00000031002b7202 */ /* 0x000fce0000000f00 */
[----:B------:R-:W-:Y:S05]  /*9c50*/  WARPSYNC.COLLECTIVE R51, `(.L_x_2542) ;  /* 0x0000000033087348 */ /* 0x000fea0003c00000 */
[----:B------:R0:W1:Y:S02]  /*9c60*/  SHFL.BFLY P2, R49, R52, R53, R54 ;  /* 0x0c00003534317389 */ /* 0x0000640000040036 */
[----:B01----:R-:W-:Y:S01]  /*9c70*/  ENDCOLLECTIVE ;  /* 0x000000000000791b */ /* 0x003fe20003800000 */
.L_x_2542:
[----:B------:R-:W-:-:S05]  /*9c80*/  FADD.FTZ R42, R42, R43 ;  /* 0x0000002b2a2a7221 */ /* 0x000fca0000010000 */
[----:B------:R-:W-:Y:S02]  /*9c90*/  MOV R52, R42 ;  /* 0x0000002a00347202 */ /* 0x000fe40000000f00 */
[----:B------:R-:W-:-:S07]  /*9ca0*/  MOV R41, R49 ;  /* 0x0000003100297202 */ /* 0x000fce0000000f00 */
[----:B------:R-:W-:Y:S05]  /*9cb0*/  WARPSYNC.COLLECTIVE R51, `(.L_x_2543) ;  /* 0x0000000033087348 */ /* 0x000fea0003c00000 */
[----:B------:R0:W1:Y:S02]  /*9cc0*/  SHFL.BFLY P2, R49, R52, R53, R54 ;  /* 0x0c00003534317389 */ /* 0x0000640000040036 */
[----:B01----:R-:W-:Y:S01]  /*9cd0*/  ENDCOLLECTIVE ;  /* 0x000000000000791b */ /* 0x003fe20003800000 */
.L_x_2543:
[----:B------:R-:W-:Y:S01]  /*9ce0*/  HFMA2.MMA R53, -RZ, RZ, 0, 4.76837158203125e-07 ;  /* 0x00000008ff357435 */ /* 0x000fe200000001ff */
[----:B------:R-:W-:Y:S02]  /*9cf0*/  MOV R52, R45 ;  /* 0x0000002d00347202 */ /* 0x000fe40000000f00 */
[----:B------:R-:W-:-:S08]  /*9d00*/  MOV R43, R49 ;  /* 0x00000031002b7202 */ /* 0x000fd00000000f00 */
[----:B------:R-:W-:Y:S05]  /*9d10*/  WARPSYNC.COLLECTIVE R51, `(.L_x_2544) ;  /* 0x0000000033087348 */ /* 0x000fea0003c00000 */
[----:B------:R0:W1:Y:S02]  /*9d20*/  SHFL.BFLY P2, R49, R52, R53, R54 ;  /* 0x0c00003534317389 */ /* 0x0000640000040036 */
[----:B01----:R-:W-:Y:S01]  /*9d30*/  ENDCOLLECTIVE ;  /* 0x000000000000791b */ /* 0x003fe20003800000 */
.L_x_2544:
[----:B------:R-:W-:-:S05]  /*9d40*/  FADD.FTZ R32, R42, R43 ;  /* 0x0000002b2a207221 */ /* 0x000fca0000010000 */
[----:B------:R-:W-:Y:S02]  /*9d50*/  @!P0 F2FP.F16.F32.PACK_AB R32, RZ, R32 ;  /* 0x00000020ff20823e */ /* 0x000fe400000000ff */
[----:B------:R-:W-:Y:S02]  /*9d60*/  MOV R52, R46 ;  /* 0x0000002e00347202 */ /* 0x000fe40000000f00 */
[----:B------:R-:W-:-:S07]  /*9d70*/  MOV R50, R49 ;  /* 0x0000003100327202 */ /* 0x000fce0000000f00 */
[----:B------:R-:W-:Y:S05]  /*9d80*/  WARPSYNC.COLLECTIVE R51, `(.L_x_2545) ;  /* 0x0000000033087348 */ /* 0x000fea0003c00000 */
[----:B------:R0:W1:Y:S02]  /*9d90*/  SHFL.BFLY P2, R49, R52, R53, R54 ;  /* 0x0c00003534317389 */ /* 0x0000640000040036 */
[----:B01----:R-:W-:Y:S01]  /*9da0*/  ENDCOLLECTIVE ;  /* 0x000000000000791b */ /* 0x003fe20003800000 */
.L_x_2545:
[----:B------:R-:W-:Y:S01]  /*9db0*/  FADD.FTZ R50, R50, R45 ;  /* 0x0000002d32327221 */ /* 0x000fe20000010000 */
[----:B------:R-:W-:-:S04]  /*9dc0*/  HFMA2.MMA R53, -RZ, RZ, 0, 2.384185791015625e-07 ;  /* 0x00000004ff357435 */ /* 0x000fc800000001ff */
[----:B------:R-:W-:Y:S02]  /*9dd0*/  MOV R52, R50 ;  /* 0x0000003200347202 */ /* 0x000fe40000000f00 */
[----:B------:R-:W-:-:S07]  /*9de0*/  MOV R47, R49 ;  /* 0x00000031002f7202 */ /* 0x000fce0000000f00 */
[----:B------:R-:W-:Y:S05]  /*9df0*/  WARPSYNC.COLLECTIVE R51, `(.L_x_2546) ;  /* 0x0000000033087348 */ /* 0x000fea0003c00000 */
[----:B------:R0:W1:Y:S02]  /*9e00*/  SHFL.BFLY P2, R49, R52, R53, R54 ;  /* 0x0c00003534317389 */ /* 0x0000640000040036 */
[----:B01----:R-:W-:Y:S01]  /*9e10*/  ENDCOLLECTIVE ;  /* 0x000000000000791b */ /* 0x003fe20003800000 */
.L_x_2546:
[----:B------:R-:W-:-:S05]  /*9e20*/  FADD.FTZ R47, R47, R46 ;  /* 0x0000002e2f2f7221 */ /* 0x000fca0000010000 */
[----:B------:R-:W-:Y:S02]  /*9e30*/  MOV R52, R47 ;  /* 0x0000002f00347202 */ /* 0x000fe40000000f00 */
[----:B------:R-:W-:-:S07]  /*9e40*/  MOV R45, R49 ;  /* 0x00000031002d7202 */ /* 0x000fce0000000f00 */
[----:B------:R-:W-:Y:S05]  /*9e50*/  WARPSYNC.COLLECTIVE R51, `(.L_x_2547) ;  /* 0x0000000033087348 */ /* 0x000fea0003c00000 */
[----:B------:R0:W1:Y:S02]  /*9e60*/  SHFL.BFLY P2, R49, R52, R53, R54 ;  /* 0x0c00003534317389 */ /* 0x0000640000040036 */
[----:B01----:R-:W-:Y:S01]  /*9e70*/  ENDCOLLECTIVE ;  /* 0x000000000000791b */ /* 0x003fe20003800000 */
.L_x_2547:
[----:B------:R-:W-:Y:S01]  /*9e80*/  FADD.FTZ R45, R50, R45 ;  /* 0x0000002d322d7221 */ /* 0x000fe20000010000 */
[----:B------:R-:W-:-:S04]  /*9e90*/  HFMA2.MMA R53, -RZ, RZ, 0, 1.1920928955078125e-07 ;  /* 0x00000002ff357435 */ /* 0x000fc800000001ff */
[----:B------:R-:W-:Y:S02]  /*9ea0*/  MOV R52, R45 ;  /* 0x0000002d00347202 */ /* 0x000fe40000000f00 */
[----:B------:R-:W-:-:S07]  /*9eb0*/  MOV R46, R49 ;  /* 0x00000031002e7202 */ /* 0x000fce0000000f00 */
[----:B------:R-:W-:Y:S05]  /*9ec0*/  WARPSYNC.COLLECTIVE R51, `(.L_x_2548) ;  /* 0x0000000033087348 */ /* 0x000fea0003c00000 */
[----:B------:R0:W1:Y:S02]  /*9ed0*/  SHFL.BFLY P2, R49, R52, R53, R54 ;  /* 0x0c00003534317389 */ /* 0x0000640000040036 */
[----:B01----:R-:W-:Y:S01]  /*9ee0*/  ENDCOLLECTIVE ;  /* 0x000000000000791b */ /* 0x003fe20003800000 */
.L_x_2548:
[----:B------:R-:W-:-:S05]  /*9ef0*/  FADD.FTZ R46, R47, R46 ;  /* 0x0000002e2f2e7221 */ /* 0x000fca0000010000 */
[----:B------:R-:W-:Y:S02]  /*9f00*/  MOV R52, R46 ;  /* 0x0000002e00347202 */ /* 0x000fe40000000f00 */
[----:B------:R-:W-:-:S07]  /*9f10*/  MOV R48, R49 ;  /* 0x0000003100307202 */ /* 0x000fce0000000f00 */
[----:B------:R-:W-:Y:S05]  /*9f20*/  WARPSYNC.COLLECTIVE R51, `(.L_x_2549) ;  /* 0x0000000033087348 */ /* 0x000fea0003c00000 */
[----:B------:R0:W1:Y:S02]  /*9f30*/  SHFL.BFLY P2, R49, R52, R53, R54 ;  /* 0x0c00003534317389 */ /* 0x0000640000040036 */
[----:B01----:R-:W-:Y:S01]  /*9f40*/  ENDCOLLECTIVE ;  /* 0x000000000000791b */ /* 0x003fe20003800000 */
.L_x_2549:
        /* <DEDUP_REMOVED lines=8> */
[----:B------:R-:W-:-:S07]  /*9fd0*/  @!P0 F2FP.F16.F32.PACK_AB R31, RZ, R31 ;  /* 0x0000001fff1f823e */ /* 0x000fce00000000ff */
[----:B0-----:R-:W-:Y:S05]  /*9fe0*/  WARPSYNC.COLLECTIVE R51, `(.L_x_2550) ;  /* 0x0000000033087348 */ /* 0x001fea0003c00000 */
[----:B0-----:R0:W1:Y:S02]  /*9ff0*/  SHFL.BFLY P2, R49, R52, R53, R54 ;  /* 0x0c00003534317389 */ /* 0x0010640000040036 */
[----:B01----:R-:W-:Y:S01]  /*a000*/  ENDCOLLECTIVE ;  /* 0x000000000000791b */ /* 0x003fe20003800000 */
.L_x_2550:
        /* <DEDUP_REMOVED lines=9> */
.L_x_2551:
[----:B------:R-:W-:Y:S01]  /*a0a0*/  FADD.FTZ R34, R45, R34 ;  /* 0x000000222d227221 */ /* 0x000fe20000010000 */
[----:B------:R-:W-:Y:S01]  /*a0b0*/  MOV R25, R49 ;  /* 0x0000003100197202 */ /* 0x000fe20000000f00 */
[----:B------:R-:W-:Y:S06]  /*a0c0*/  BRA `(.L_x_2552) ;  /* 0xffffffe400007947 */ /* 0x000fec000383ffff */
.L_x_2553:
        /* <DEDUP_REMOVED lines=11> */
.L_x_3797:


//--------------------- .text._ZN13group_norm_v218gn_bwd_cuda_kernelI6__halfLi320ELi3ELi32ELi40ELi256ELb0ELb1ELi32ELi320ELi320ELi4ELb1ELi40ELb0ELb0ELNS_15WgradSyncMethodE3ENS_16CompileConditionILi900EEEEEvPT_S6_S6_PKS5_S8_S8_S8_PKfflPfPj --------------------------
	.section	.text._ZN13group_norm_v218gn_bwd_cuda_kernelI6__halfLi320ELi3ELi32ELi40ELi256ELb0ELb1ELi32ELi320ELi320ELi4ELb1ELi40ELb0ELb0ELNS_15WgradSyncMethodE3ENS_16CompileConditionILi900EEEEEvPT_S6_S6_PKS5_S8_S8_S8_PKfflPfPj,"ax",@progbits
	.align	128
        .global         _ZN13group_norm_v218gn_bwd_cuda_kernelI6__halfLi320ELi3ELi32ELi40ELi256ELb0ELb1ELi32ELi320ELi320ELi4ELb1ELi40ELb0ELb0ELNS_15WgradSyncMethodE3ENS_16CompileConditionILi900EEEEEvPT_S6_S6_PKS5_S8_S8_S8_PKfflPfPj
        .type           _ZN13group_norm_v218gn_bwd_cuda_kernelI6__halfLi320ELi3ELi32ELi40ELi256ELb0ELb1ELi32ELi320ELi320ELi4ELb1ELi40ELb0ELb0ELNS_15WgradSyncMethodE3ENS_16CompileConditionILi900EEEEEvPT_S6_S6_PKS5_S8_S8_S8_PKfflPfPj,@function
        .size           _ZN13group_norm_v218gn_bwd_cuda_kernelI6__halfLi320ELi3ELi32ELi40ELi256ELb0ELb1ELi32ELi320ELi320ELi4ELb1ELi40ELb0ELb0ELNS_15WgradSyncMethodE3ENS_16CompileConditionILi900EEEEEvPT_S6_S6_PKS5_S8_S8_S8_PKfflPfPj,(.L_x_3798 - _ZN13group_norm_v218gn_bwd_cuda_kernelI6__halfLi320ELi3ELi32ELi40ELi256ELb0ELb1ELi32ELi320ELi320ELi4ELb1ELi40ELb0ELb0ELNS_15WgradSyncMethodE3ENS_16CompileConditionILi900EEEEEvPT_S6_S6_PKS5_S8_S8_S8_PKfflPfPj)
        .other          _ZN13group_norm_v218gn_bwd_cuda_kernelI6__halfLi320ELi3ELi32ELi40ELi256ELb0ELb1ELi32ELi320ELi320ELi4ELb1ELi40ELb0ELb0ELNS_15WgradSyncMethodE3ENS_16CompileConditionILi900EEEEEvPT_S6_S6_PKS5_S8_S8_S8_PKfflPfPj,@"STO_CUDA_ENTRY STV_DEFAULT"
_ZN13group_norm_v218gn_bwd_cuda_kernelI6__halfLi320ELi3ELi32ELi40ELi256ELb0ELb1ELi32ELi320ELi320ELi4ELb1ELi40ELb0ELb0ELNS_15WgradSyncMethodE3ENS_16CompileConditionILi900EEEEEvPT_S6_S6_PKS5_S8_S8_S8_PKfflPfPj:
.text._ZN13group_norm_v218gn_bwd_cuda_kernelI6__halfLi320ELi3ELi32ELi40ELi256ELb0ELb1ELi32ELi320ELi320ELi4ELb1ELi40ELb0ELb0ELNS_15WgradSyncMethodE3ENS_16CompileConditionILi900EEEEEvPT_S6_S6_PKS5_S8_S8_S8_PKfflPfPj:
        /* <DEDUP_REMOVED lines=32> */
.L_x_2556:
[----:B------:R-:W2:Y:S04]  /*0200*/  LD.E.STRONG.GPU R0, desc[UR12][R2.64] ;  /* 0x0000000c02007980 */ /* 0x000ea8000c10f900 */
[----:B--2---:R-:W-:Y:S01]  /*0210*/  CCTL.IVALL ;  /* 0x00000000ff00798f */ /* 0x004fe20002000000 */
[----:B------:R-:W-:Y:S05]  /*0220*/  YIELD ;  /* 0x0000000000007946 */ /* 0x000fea0003800000 */
[----:B-----5:R-:W-:-:S04]  /*0230*/  LOP3.LUT R0, R0, R5, RZ, 0x3c, !PT ;  /* 0x0000000500007212 */ /* 0x020fc800078e3cff */
[----:B------:R-:W-:-:S13]  /*0240*/  ISETP.GT.AND P0, PT, R0, -0x1, PT ;  /* 0xffffffff0000780c */ /* 0x000fda0003f04270 */
[----:B------:R-:W-:Y:S05]  /*0250*/  @P0 BRA `(.L_x_2556) ;  /* 0xfffffffc00e80947 */ /* 0x000fea000383ffff */
.L_x_2555:
[----:B------:R-:W-:Y:S05]  /*0260*/  WARPSYNC.ALL ;  /* 0x0000000000007948 */ /* 0x000fea0003800000 */
[----:B------:R-:W-:Y:S06]  /*0270*/  BAR.SYNC.DEFER_BLOCKING 0x0 ;  /* 0x0000000000007b1d */ /* 0x000fec0000010000 */
[----:B------:R-:W-:Y:S05]  /*0280*/  BRA `(.L_x_2557) ;  /* 0x00000044003c7947 */ /* 0x000fea0003800000 */
.L_x_2554:
        /* <DEDUP_REMOVED lines=37> */
.L_x_2569:
[----:B01----:R-:W0:Y:S01]  /*04e0*/  S2R R0, SR_TID.X ;  /* 0x0000000000007919 */ /* 0x003e220000002100 */
[----:B------:R-:W-:Y:S01]  /*04f0*/  ULOP3.LUT UR9, UR11, 0x3, URZ, 0xc0, !UPT ;  /* 0x000000030b097892 */ /* 0x000fe2000f8ec03f */
[----:B------:R-:W1:Y:S01]  /*0500*/  LDC.64 R8, c[0x0][0x238] ;  /* 0x00008e00ff087b82 */ /* 0x000e620000000a00 */
[----:B------:R-:W-:Y:S01]  /*0510*/  USHF.R.U64 UR10, UR11, 0x2, UR5 ;  /* 0x000000020b0a7899 */ /* 0x000fe20008001205 */
[----:B-----5:R-:W-:Y:S01]  /*0520*/  STL [R1+0xd8], R32 ;  /* 0x0000d82001007387 */ /* 0x020fe20000100800 */
[----:B------:R-:W-:Y:S02]  /*0530*/  UIMAD UR14, UR9, 0x140, URZ ;  /* 0x00000140090e78a4 */ /* 0x000fe4000f8e023f */
[----:B------:R-:W-:Y:S02]  /*0540*/  USHF.L.U32 UR9, UR17, 0x5, URZ ;  /* 0x0000000511097899 */ /* 0x000fe4000800063f */
[----:B------:R-:W-:Y:S01]  /*0550*/  USHF.R.U32.HI UR15, URZ, 0x2, UR5 ;  /* 0x000000023f0f7899 */ /* 0x000fe20008011605 */
[----:B------:R-:W-:Y:S01]  /*0560*/  IMAD.U32 R11, RZ, RZ, UR10 ;  /* 0x0000000aff0b7e24 */ /* 0x000fe2000f8e00ff */
[----:B------:R-:W-:Y:S01]  /*0570*/  ULOP3.LUT UR9, UR9, 0xe0, URZ, 0xc0, !UPT ;  /* 0x000000e009097892 */ /* 0x000fe2000f8ec03f */
[----:B------:R-:W-:Y:S01]  /*0580*/  ULDC.64 UR18, c[0x0][0x248] ;  /* 0x0000920000127ab9 */ /* 0x000fe20000000a00 */
[----:B------:R-:W-:-:S02]  /*0590*/  UIMAD UR10, UR15, 0x50000, URZ ;  /* 0x000500000f0a78a4 */ /* 0x000fc4000f8e023f */
        /* <DEDUP_REMOVED lines=10> */
[----:B------:R-:W-:-:S05]  /*0640*/  IMAD.WIDE.U32 R2, R6, -0x33333333, RZ ;  /* 0xcccccccd06027825 */ /* 0x000fca00078e00ff */
[----:B------:R-:W-:Y:S01]  /*0650*/  SHF.R.U32.HI R0, RZ, 0x5, R3 ;  /* 0x00000005ff007819 */ /* 0x000fe20000011603 */
[----:B------:R-:W-:-:S03]  /*0660*/  IMAD.WIDE.U32 R2, R11, 0x50000, R6 ;  /* 0x000500000b027825 */ /* 0x000fc600078e0006 */
[C---:B------:R-:W-:Y:S01]  /*0670*/  LEA R5, P0, R11.reuse, R0, 0x5 ;  /* 0x000000000b057211 */ /* 0x040fe200078028ff */
[----:B------:R0:W-:Y:S03]  /*0680*/  STL [R1+0x94], R0 ;  /* 0x0000940001007387 */ /* 0x0001e60000100800 */
[----:B------:R-:W-:Y:S02]  /*0690*/  LEA.HI.X R10, R11, RZ, R10, 0x5, P0 ;  /* 0x000000ff0b0a7211 */ /* 0x000fe400000f2c0a */
[----:B------:R-:W-:-:S04]  /*06a0*/  LEA R34, P0, R5, UR18, 0x3 ;  /* 0x0000001205227c11 */ /* 0x000fc8000f8018ff */
[----:B------:R-:W-:Y:S01]  /*06b0*/  LEA.HI.X R35, R5, UR19, R10, 0x3, P0 ;  /* 0x0000001305237c11 */ /* 0x000fe200080f1c0a */
[----:B------:R-:W-:Y:S01]  /*06c0*/  ULDC.64 UR18, c[0x0][0x230] ;  /* 0x00008c0000127ab9 */ /* 0x000fe20000000a00 */
[----:B0-----:R-:W-:Y:S02]  /*06d0*/  IADD3 R0, R3, UR10, RZ ;  /* 0x0000000a03007c10 */ /* 0x001fe4000fffe0ff */
[----:B------:R-:W-:Y:S02]  /*06e0*/  IADD3 R3, P1, R4, R2, RZ ;  /* 0x0000000204037210 */ /* 0x000fe40007f3e0ff */
[----:B------:R-:W2:Y:S02]  /*06f0*/  LDG.E.64.CONSTANT R34, desc[UR12][R34.64] ;  /* 0x0000000c22227981 */ /* 0x000ea4000c1e9b00 */
[----:B------:R-:W-:Y:S02]  /*0700*/  IADD3.X R10, RZ, R0, RZ, P1, !PT ;  /* 0x00000000ff0a7210 */ /* 0x000fe40000ffe4ff */
[----:B------:R-:W-:-:S02]  /*0710*/  SHF.L.U32 R13, R3, 0x1, RZ ;  /* 0x00000001030d7819 */ /* 0x000fc400000006ff */
[----:B------:R-:W-:Y:S02]  /*0720*/  SHF.L.U64.HI R12, R3, 0x1, R10 ;  /* 0x00000001030c7819 */ /* 0x000fe4000001020a */
[C---:B------:R-:W-:Y:S02]  /*0730*/  IADD3 R10, P0, R13.reuse, UR18, RZ ;  /* 0x000000120d0a7c10 */ /* 0x040fe4000ff1e0ff */
[----:B------:R-:W-:Y:S02]  /*0740*/  IADD3 R52, P1, R13, UR20, RZ ;  /* 0x000000140d347c10 */ /* 0x000fe4000ff3e0ff */
[----:B------:R-:W-:Y:S01]  /*0750*/  IADD3.X R11, R12, UR19, RZ, P0, !PT ;  /* 0x000000130c0b7c10 */ /* 0x000fe200087fe4ff */
[----:B-1----:R-:W-:Y:S01]  /*0760*/  IMAD.WIDE R8, R6, 0x2, R8 ;  /* 0x0000000206087825 */ /* 0x002fe200078e0208 */
[----:B------:R-:W-:-:S03]  /*0770*/  IADD3.X R53, R12, UR21, RZ, P1, !PT ;  /* 0x000000150c357c10 */ /* 0x000fc60008ffe4ff */
[----:B------:R-:W3:Y:S01]  /*0780*/  LDG.E.64.CONSTANT R6, desc[UR12][R10.64] ;  /* 0x0000000c0a067981 */ /* 0x000ee2000c1e9b00 */
[----:B------:R-:W-:-:S03]  /*0790*/  IADD3 R3, R4, 0x1400, RZ ;  /* 0x0000140004037810 */ /* 0x000fc60007ffe0ff */
[----:B------:R0:W4:Y:S01]  /*07a0*/  LDG.E.64.CONSTANT R44, desc[UR12][R8.64] ;  /* 0x0000000c082c7981 */ /* 0x000122000c1e9b00 */
[----:B------:R-:W-:-:S03]  /*07b0*/  IADD3 R3, P0, R3, R2, RZ ;  /* 0x0000000203037210 */ /* 0x000fc60007f1e0ff */
[----:B------:R-:W5:Y:S04]  /*07c0*/  LDG.E.64.CONSTANT R52, desc[UR12][R52.64] ;  /* 0x0000000c34347981 */ /* 0x000f68000c1e9b00 */
[----:B------:R1:W-:Y:S04]  /*07d0*/  STL [R1+0x68], R13 ;  /* 0x0000680d01007387 */ /* 0x0003e80000100800 */
[----:B------:R0:W-:Y:S01]  /*07e0*/  STL [R1+0x90], R12 ;  /* 0x0000900c01007387 */ /* 0x0001e20000100800 */
[----:B-1----:R-:W-:Y:S01]  /*07f0*/  IMAD.SHL.U32 R13, R3, 0x2, RZ ;  /* 0x00000002030d7824 */ /* 0x002fe200078e00ff */
[----:B0-----:R-:W-:-:S04]  /*0800*/  IADD3.X R12, RZ, R0, RZ, P0, !PT ;  /* 0x00000000ff0c7210 */ /* 0x001fc800007fe4ff */
[----:B------:R-:W-:Y:S02]  /*0810*/  IADD3 R40, P0, R13, UR18, RZ ;  /* 0x000000120d287c10 */ /* 0x000fe4000ff1e0ff */
[----:B------:R-:W-:Y:S02]  /*0820*/  SHF.L.U64.HI R5, R3, 0x1, R12 ;  /* 0x0000000103057819 */ /* 0x000fe4000001020c */
[----:B------:R-:W-:Y:S02]  /*0830*/  IADD3 R42, P1, R13, UR20, RZ ;  /* 0x000000140d2a7c10 */ /* 0x000fe4000ff3e0ff */
[C---:B------:R-:W-:Y:S02]  /*0840*/  IADD3.X R41, R5.reuse, UR19, RZ, P0, !PT ;  /* 0x0000001305297c10 */ /* 0x040fe400087fe4ff */
[----:B------:R-:W-:-:S04]  /*0850*/  IADD3.X R43, R5, UR21, RZ, P1, !PT ;  /* 0x00000015052b7c10 */ /* 0x000fc80008ffe4ff */
[----:B------:R-:W5:Y:S01]  /*0860*/  LDG.E.64.CONSTANT R40, desc[UR12][R40.64] ;  /* 0x0000000c28287981 */ /* 0x000f62000c1e9b00 */
[----:B------:R-:W-:-:S03]  /*0870*/  IADD3 R3, R4, 0x2800, RZ ;  /* 0x0000280004037810 */ /* 0x000fc60007ffe0ff */
[----:B------:R-:W5:Y:S01]  /*0880*/  LDG.E.64.CONSTANT R42, desc[UR12][R42.64] ;  /* 0x0000000c2a2a7981 */ /* 0x000f62000c1e9b00 */
        /* <DEDUP_REMOVED lines=9> */
[----:B------:R-:W-:Y:S02]  /*0920*/  IADD3.X R49, R5, UR21, RZ, P1, !PT ;  /* 0x0000001505317c10 */ /* 0x000fe40008ffe4ff */
[----:B------:R-:W-:Y:S02]  /*0930*/  IADD3 R3, R4, 0x3c00, RZ ;  /* 0x00003c0004037810 */ /* 0x000fe40007ffe0ff */
[----:B------:R-:W5:Y:S02]  /*0940*/  LDG.E.64.CONSTANT R38, desc[UR12][R38.64] ;  /* 0x0000000c26267981 */ /* 0x000f64000c1e9b00 */
[----:B------:R-:W-:Y:S02]  /*0950*/  IADD3 R3, P0, R3, R2, RZ ;  /* 0x0000000203037210 */ /* 0x000fe40007f1e0ff */
[----:B------:R-:W5:Y:S02]  /*0960*/  LDG.E.64.CONSTANT R48, desc[UR12][R48.64] ;  /* 0x0000000c30307981 */ /* 0x000f64000c1e9b00 */
[----:B------:R-:W-:-:S02]  /*0970*/  IADD3.X R8, RZ, R0, RZ, P0, !PT ;  /* 0x00000000ff087210 */ /* 0x000fc400007fe4ff */
[C---:B------:R-:W-:Y:S01]  /*0980*/  SHF.L.U32 R10, R3.reuse, 0x1, RZ ;  /* 0x00000001030a7819 */ /* 0x040fe200000006ff */
[----:B------:R-:W-:Y:S04]  /*0990*/  STL [R1+0x80], R9 ;  /* 0x0000800901007387 */ /* 0x000fe80000100800 */
[----:B------:R0:W-:Y:S04]  /*09a0*/  STL [R1+0x84], R5 ;  /* 0x0000840501007387 */ /* 0x0001e80000100800 */
[----:B------:R1:W-:Y:S01]  /*09b0*/  STL [R1+0x78], R10 ;  /* 0x0000780a01007387 */ /* 0x0003e20000100800 */
[----:B0-----:R-:W-:-:S02]  /*09c0*/  SHF.L.U64.HI R5, R3, 0x1, R8 ;  /* 0x0000000103057819 */ /* 0x001fc40000010208 */
[C---:B------:R-:W-:Y:S02]  /*09d0*/  IADD3 R8, P0, R10.reuse, UR18, RZ ;  /* 0x000000120a087c10 */ /* 0x040fe4000ff1e0ff */
[----:B-1----:R-:W-:Y:S02]  /*09e0*/  IADD3 R10, P1, R10, UR20, RZ ;  /* 0x000000140a0a7c10 */ /* 0x002fe4000ff3e0ff */
[C---:B------:R-:W-:Y:S02]  /*09f0*/  IADD3.X R9, R5.reuse, UR19, RZ, P0, !PT ;  /* 0x0000001305097c10 */ /* 0x040fe400087fe4ff */
[----:B------:R-:W-:Y:S02]  /*0a00*/  IADD3.X R11, R5, UR21, RZ, P1, !PT ;  /* 0x00000015050b7c10 */ /* 0x000fe40008ffe4ff */
[----:B------:R-:W-:Y:S02]  /*0a10*/  IADD3 R3, R4, 0x5000, RZ ;  /* 0x0000500004037810 */ /* 0x000fe40007ffe0ff */
[----:B------:R-:W5:Y:S02]  /*0a20*/  LDG.E.64.CONSTANT R8, desc[UR12][R8.64] ;  /* 0x0000000c08087981 */ /* 0x000f64000c1e9b00 */
[----:B------:R-:W-:-:S02]  /*0a30*/  IADD3 R3, P0, R3, R2, RZ ;  /* 0x0000000203037210 */ /* 0x000fc40007f1e0ff */
[----:B------:R-:W5:Y:S03]  /*0a40*/  LDG.E.64.CONSTANT R10, desc[UR12][R10.64] ;  /* 0x0000000c0a0a7981 */ /* 0x000f66000c1e9b00 */
[----:B------:R-:W-:Y:S01]  /*0a50*/  IMAD.X R12, RZ, RZ, R0, P0 ;  /* 0x000000ffff0c7224 */ /* 0x000fe200000e0600 */
[C---:B------:R-:W-:Y:S01]  /*0a60*/  SHF.L.U32 R14, R3.reuse, 0x1, RZ ;  /* 0x00000001030e7819 */ /* 0x040fe200000006ff */
[----:B------:R0:W-:Y:S04]  /*0a70*/  STL [R1+0x7c], R5 ;  /* 0x00007c0501007387 */ /* 0x0001e80000100800 */
[----:B------:R1:W-:Y:S01]  /*0a80*/  STL [R1+0x70], R14 ;  /* 0x0000700e01007387 */ /* 0x0003e20000100800 */
[----:B0-----:R-:W-:-:S02]  /*0a90*/  SHF.L.U64.HI R5, R3, 0x1, R12 ;  /* 0x0000000103057819 */ /* 0x001fc4000001020c */
[C---:B------:R-:W-:Y:S02]  /*0aa0*/  IADD3 R12, P0, R14.reuse, UR18, RZ ;  /* 0x000000120e0c7c10 */ /* 0x040fe4000ff1e0ff */
[----:B-1----:R-:W-:Y:S02]  /*0ab0*/  IADD3 R14, P1, R14, UR20, RZ ;  /* 0x000000140e0e7c10 */ /* 0x002fe4000ff3e0ff */
[C---:B------:R-:W-:Y:S02]  /*0ac0*/  IADD3.X R13, R5.reuse, UR19, RZ, P0, !PT ;  /* 0x00000013050d7c10 */ /* 0x040fe400087fe4ff */
[----:B------:R-:W-:-:S04]  /*0ad0*/  IADD3.X R15, R5, UR21, RZ, P1, !PT ;  /* 0x00000015050f7c10 */ /* 0x000fc80008ffe4ff */
[----:B------:R-:W5:Y:S04]  /*0ae0*/  LDG.E.64.CONSTANT R12, desc[UR12][R12.64] ;  /* 0x0000000c0c0c7981 */ /* 0x000f68000c1e9b00 */
[----:B------:R-:W5:Y:S01]  /*0af0*/  LDG.E.64.CONSTANT R14, desc[UR12][R14.64] ;  /* 0x0000000c0e0e7981 */ /* 0x000f62000c1e9b00 */
[----:B------:R-:W-:-:S04]  /*0b00*/  IADD3 R3, R4, 0x6400, RZ ;  /* 0x0000640004037810 */ /* 0x000fc80007ffe0ff */
[----:B------:R-:W-:Y:S01]  /*0b10*/  IADD3 R3, P0, R3, R2, RZ ;  /* 0x0000000203037210 */ /* 0x000fe20007f1e0ff */
[----:B------:R0:W-:Y:S03]  /*0b20*/  STL [R1+0x74], R5 ;  /* 0x0000740501007387 */ /* 0x0001e60000100800 */
[----:B------:R-:W-:Y:S02]  /*0b30*/  IADD3.X R16, RZ, R0, RZ, P0, !PT ;  /* 0x00000000ff107210 */ /* 0x000fe400007fe4ff */
[C---:B------:R-:W-:Y:S02]  /*0b40*/  SHF.L.U32 R18, R3.reuse, 0x1, RZ ;  /* 0x0000000103127819 */ /* 0x040fe400000006ff */
[----:B0-----:R-:W-:-:S03]  /*0b50*/  SHF.L.U64.HI R5, R3, 0x1, R16 ;  /* 0x0000000103057819 */ /* 0x001fc60000010210 */
[----:B------:R0:W-:Y:S01]  /*0b60*/  STL [R1+0x64], R18 ;  /* 0x0000641201007387 */ /* 0x0001e20000100800 */
[C---:B------:R-:W-:Y:S02]  /*0b70*/  IADD3 R16, P0, R18.reuse, UR18, RZ ;  /* 0x0000001212107c10 */ /* 0x040fe4000ff1e0ff */
[----:B0-----:R-:W-:-:S04]  /*0b80*/  IADD3 R18, P1, R18, UR20, RZ ;  /* 0x0000001412127c10 */ /* 0x001fc8000ff3e0ff */
[C---:B------:R-:W-:Y:S02]  /*0b90*/  IADD3.X R19, R5.reuse, UR21, RZ, P1, !PT ;  /* 0x0000001505137c10 */ /* 0x040fe40008ffe4ff */
[----:B------:R-:W-:-:S04]  /*0ba0*/  IADD3.X R17, R5, UR19, RZ, P0, !PT ;  /* 0x0000001305117c10 */ /* 0x000fc800087fe4ff */
[----:B------:R-:W5:Y:S04]  /*0bb0*/  LDG.E.64.CONSTANT R18, desc[UR12][R18.64] ;  /* 0x0000000c12127981 */ /* 0x000f68000c1e9b00 */
[----:B------:R-:W5:Y:S01]  /*0bc0*/  LDG.E.64.CONSTANT R16, desc[UR12][R16.64] ;  /* 0x0000000c10107981 */ /* 0x000f62000c1e9b00 */
[----:B------:R-:W-:-:S04]  /*0bd0*/  IADD3 R3, R4, 0x7800, RZ ;  /* 0x0000780004037810 */ /* 0x000fc80007ffe0ff */
[----:B------:R-:W-:Y:S01]  /*0be0*/  IADD3 R3, P0, R3, R2, RZ ;  /* 0x0000000203037210 */ /* 0x000fe20007f1e0ff */
[----:B------:R0:W-:Y:S03]  /*0bf0*/  STL [R1+0x6c], R5 ;  /* 0x00006c0501007387 */ /* 0x0001e60000100800 */
[----:B------:R-:W-:Y:S02]  /*0c00*/  SHF.L.U32 R20, R3, 0x1, RZ ;  /* 0x0000000103147819 */ /* 0x000fe400000006ff */
[----:B0-----:R-:W-:-:S03]  /*0c10*/  IADD3.X R5, RZ, R0, RZ, P0, !PT ;  /* 0x00000000ff057210 */ /* 0x001fc600007fe4ff */
[----:B------:R0:W-:Y:S01]  /*0c20*/  STL [R1+0x5c], R20 ;  /* 0x00005c1401007387 */ /* 0x0001e20000100800 */
[C---:B------:R-:W-:Y:S02]  /*0c30*/  IADD3 R36, P0, R20.reuse, UR18, RZ ;  /* 0x0000001214247c10 */ /* 0x040fe4000ff1e0ff */
[----:B------:R-:W-:Y:S02]  /*0c40*/  SHF.L.U64.HI R22, R3, 0x1, R5 ;  /* 0x0000000103167819 */ /* 0x000fe40000010205 */
[----:B0-----:R-:W-:-:S04]  /*0c50*/  IADD3 R20, P1, R20, UR20, RZ ;  /* 0x0000001414147c10 */ /* 0x001fc8000ff3e0ff */
[C---:B------:R-:W-:Y:S02]  /*0c60*/  IADD3.X R21, R22.reuse, UR21, RZ, P1, !PT ;  /* 0x0000001516157c10 */ /* 0x040fe40008ffe4ff */
[----:B------:R-:W-:-:S04]  /*0c70*/  IADD3.X R37, R22, UR19, RZ, P0, !PT ;  /* 0x0000001316257c10 */ /* 0x000fc800087fe4ff */
[----:B------:R-:W5:Y:S04]  /*0c80*/  LDG.E.64.CONSTANT R20, desc[UR12][R20.64] ;  /* 0x0000000c14147981 */ /* 0x000f68000c1e9b00 */
[----:B------:R-:W5:Y:S01]  /*0c90*/  LDG.E.64.CONSTANT R36, desc[UR12][R36.64] ;  /* 0x0000000c24247981 */ /* 0x000f62000c1e9b00 */
[----:B------:R-:W-:-:S05]  /*0ca0*/  VIADD R4, R4, 0x8c00 ;  /* 0x00008c0004047836 */ /* 0x000fca0000000000 */
[----:B------:R-:W-:Y:S01]  /*0cb0*/  IADD3 R4, P0, R4, R2, RZ ;  /* 0x0000000204047210 */ /* 0x000fe20007f1e0ff */
[----:B------:R0:W-:Y:S03]  /*0cc0*/  STL [R1+0x60], R22 ;  /* 0x0000601601007387 */ /* 0x0001e60000100800 */
[----:B------:R-:W-:Y:S02]  /*0cd0*/  IADD3.X R0, RZ, R0, RZ, P0, !PT ;  /* 0x00000000ff007210 */ /* 0x000fe400007fe4ff */
[C---:B------:R-:W-:Y:S02]  /*0ce0*/  SHF.L.U32 R24, R4.reuse, 0x1, RZ ;  /* 0x0000000104187819 */ /* 0x040fe400000006ff */
[----:B------:R-:W-:Y:S02]  /*0cf0*/  SHF.L.U64.HI R5, R4, 0x1, R0 ;  /* 0x0000000104057819 */ /* 0x000fe40000010200 */
[----:B0-----:R-:W-:Y:S01]  /*0d00*/  IADD3 R22, P0, R24, UR18, RZ ;  /* 0x0000001218167c10 */ /* 0x001fe2000ff1e0ff */
[----:B------:R0:W-:Y:S03]  /*0d10*/  STL [R1+0x54], R24 ;  /* 0x0000541801007387 */ /* 0x0001e60000100800 */
[----:B------:R-:W-:-:S06]  /*0d20*/  IADD3.X R23, R5, UR19, RZ, P0, !PT ;  /* 0x0000001305177c10 */ /* 0x000fcc00087fe4ff */
[----:B------:R-:W5:Y:S01]  /*0d30*/  LDG.E.64.CONSTANT R22, desc[UR12][R22.64] ;  /* 0x0000000c16167981 */ /* 0x000f62000c1e9b00 */
[----:B0-----:R-:W-:-:S04]  /*0d40*/  IADD3 R24, P0, R24, UR20, RZ ;  /* 0x0000001418187c10 */ /* 0x001fc8000ff1e0ff */
[----:B------:R-:W-:-:S06]  /*0d50*/  IADD3.X R25, R5, UR21, RZ, P0, !PT ;  /* 0x0000001505197c10 */ /* 0x000fcc00087fe4ff */
[----:B------:R-:W5:Y:S01]  /*0d60*/  LDG.E.64.CONSTANT R24, desc[UR12][R24.64] ;  /* 0x0000000c18187981 */ /* 0x000f62000c1e9b00 */
[----:B--2---:R-:W-:-:S06]  /*0d70*/  FADD.FTZ R2, R35, UR9 ;  /* 0x0000000923027e21 */ /* 0x004fcc0008010000 */
[----:B------:R-:W0:Y:S01]  /*0d80*/  MUFU.RSQ R2, R2 ;  /* 0x0000000200027308 */ /* 0x000e220000001400 */
[----:B------:R1:W-:Y:S01]  /*0d90*/  STL [R1+0x58], R5 ;  /* 0x0000580501007387 */ /* 0x0003e20000100800 */
[--C-:B---3--:R-:W-:Y:S02]  /*0da0*/  HADD2.F32 R35, -RZ, R6.reuse.H0_H0 ;  /* 0x20000006ff237230 */ /* 0x108fe40000004100 */
[----:B-1----:R-:W-:Y:S02]  /*0db0*/  HADD2.F32 R5, -RZ, R6.H1_H1 ;  /* 0x30000006ff057230 */ /* 0x002fe40000004100 */
[----:B----4-:R-:W-:Y:S02]  /*0dc0*/  HADD2.F32 R3, -RZ, R44.H0_H0 ;  /* 0x2000002cff037230 */ /* 0x010fe40000004100 */
[C---:B------:R-:W-:Y:S01]  /*0dd0*/  FADD.FTZ R35, -R34.reuse, R35 ;  /* 0x0000002322237221 */ /* 0x040fe20000010100 */
[----:B-----5:R-:W-:Y:S02]  /*0de0*/  HADD2.F32 R0, -RZ, R52.H0_H0 ;  /* 0x20000034ff007230 */ /* 0x020fe40000004100 */
[----:B------:R-:W-:Y:S01]  /*0df0*/  FADD.FTZ R5, -R34, R5 ;  /* 0x0000000522057221 */ /* 0x000fe20000010100 */
[----:B------:R-:W-:-:S02]  /*0e00*/  HADD2.F32 R4, -RZ, R44.H1_H1 ;  /* 0x3000002cff047230 */ /* 0x000fc40000004100 */
[----:B0-----:R-:W-:Y:S01]  /*0e10*/  FMUL.FTZ R32, R2, R35 ;  /* 0x0000002302207220 */ /* 0x001fe20000410000 */
[----:B------:R-:W-:Y:S02]  /*0e20*/  HADD2.F32 R52, -RZ, R52.H1_H1 ;  /* 0x30000034ff347230 */ /* 0x000fe40000004100 */
[----:B------:R-:W-:Y:S01]  /*0e30*/  FMUL.FTZ R6, R0, R3 ;  /* 0x0000000300067220 */ /* 0x000fe20000410000 */
[----:B------:R-:W-:Y:S01]  /*0e40*/  FMUL.FTZ R46, R2, R5 ;  /* 0x00000005022e7220 */ /* 0x000fe20000410000 */
[----:B------:R-:W-:Y:S02]  /*0e50*/  HADD2.F32 R44, -RZ, R7.H0_H0 ;  /* 0x20000007ff2c7230 */ /* 0x000fe40000004100 */
[----:B------:R-:W-:Y:S01]  /*0e60*/  FMUL.FTZ R35, R52, R4 ;  /* 0x0000000434237220 */ /* 0x000fe20000410000 */
[----:B------:R-:W-:Y:S01]  /*0e70*/  FFMA.FTZ R6, R32, R6, RZ ;  /* 0x0000000620067223 */ /* 0x000fe200000100ff */
[----:B------:R-:W-:-:S03]  /*0e80*/  HADD2.F32 R5, -RZ, R45.H0_H0 ;  /* 0x2000002dff057230 */ /* 0x000fc60000004100 */
[----:B------:R-:W-:Y:S01]  /*0e90*/  FFMA.FTZ R35, R46, R35, R6 ;  /* 0x000000232e237223 */ /* 0x000fe20000010006 */
[----:B------:R-:W-:Y:S02]  /*0ea0*/  HADD2.F32 R6, -RZ, R45.H1_H1 ;  /* 0x3000002dff067230 */ /* 0x000fe40000004100 */
[C---:B------:R-:W-:Y:S01]  /*0eb0*/  FADD.FTZ R44, -R34.reuse, R44 ;  /* 0x0000002c222c7221 */ /* 0x040fe20000010100 */
[----:B------:R-:W-:Y:S02]  /*0ec0*/  HADD2.F32 R51, -RZ, R53.H0_H0 ;  /* 0x20000035ff337230 */ /* 0x000fe40000004100 */
[----:B------:R-:W-:Y:S01]  /*0ed0*/  HADD2.F32 R45, -RZ, R7.H1_H1 ;  /* 0x30000007ff2d7230 */ /* 0x000fe20000004100 */
[----:B------:R-:W-:Y:S01]  /*0ee0*/  STL [R1+0x20], R32 ;  /* 0x0000202001007387 */ /* 0x000fe20000100800 */
[----:B------:R-:W-:Y:S02]  /*0ef0*/  HADD2.F32 R50, -RZ, R53.H1_H1 ;  /* 0x30000035ff327230 */ /* 0x000fe40000004100 */
[----:B------:R-:W-:Y:S01]  /*0f00*/  FMUL.FTZ R7, R51, R5 ;  /* 0x0000000533077220 */ /* 0x000fe20000410000 */
[----:B------:R0:W-:Y:S01]  /*0f10*/  STL [R1+0x50], R46 ;  /* 0x0000502e01007387 */ /* 0x0001e20000100800 */
[----:B------:R-:W-:-:S04]  /*0f20*/  FADD.FTZ R45, -R34, R45 ;  /* 0x0000002d222d7221 */ /* 0x000fc80000010100 */
[C---:B------:R-:W-:Y:S01]  /*0f30*/  FMUL.FTZ R45, R2.reuse, R45 ;  /* 0x0000002d022d7220 */ /* 0x040fe20000410000 */
[----:B0-----:R-:W-:Y:S01]  /*0f40*/  FMUL.FTZ R46, R2, R44 ;  /* 0x0000002c022e7220 */ /* 0x001fe20000410000 */
[----:B------:R-:W-:-:S03]  /*0f50*/  HADD2.F32 R44, -RZ, R40.H0_H0 ;  /* 0x20000028ff2c7230 */ /* 0x000fc60000004100 */
[----:B------:R-:W-:Y:S01]  /*0f60*/  FFMA.FTZ R35, R46, R7, R35 ;  /* 0x000000072e237223 */ /* 0x000fe20000010023 */
[----:B------:R-:W-:Y:S01]  /*0f70*/  FMUL.FTZ R7, R50, R6 ;  /* 0x0000000632077220 */ /* 0x000fe20000410000 */
[----:B------:R0:W-:Y:S01]  /*0f80*/  STL [R1+0x24], R46 ;  /* 0x0000242e01007387 */ /* 0x0001e20000100800 */
[----:B------:R-:W-:Y:S02]  /*0f90*/  HADD2.F32 R40, -RZ, R40.H1_H1 ;  /* 0x30000028ff287230 */ /* 0x000fe40000004100 */
[----:B------:R-:W-:Y:S01]  /*0fa0*/  FADD.FTZ R44, -R34, R44 ;  /* 0x0000002c222c7221 */ /* 0x000fe20000010100 */
[----:B------:R-:W-:Y:S01]  /*0fb0*/  FFMA.FTZ R35, R45, R7, R35 ;  /* 0x000000072d237223 */ /* 0x000fe20000010023 */
[----:B------:R1:W-:Y:S02]  /*0fc0*/  STL [R1+0x4c], R45 ;  /* 0x00004c2d01007387 */ /* 0x0003e40000100800 */
[----:B------:R-:W-:Y:S01]  /*0fd0*/  FMUL.FTZ R44, R2, R44 ;  /* 0x0000002c022c7220 */ /* 0x000fe20000410000 */
[----:B0-----:R-:W-:-:S02]  /*0fe0*/  HADD2.F32 R46, -RZ, R42.H0_H0 ;  /* 0x2000002aff2e7230 */ /* 0x001fc40000004100 */
[----:B-1----:R-:W-:Y:S02]  /*0ff0*/  HADD2.F32 R45, -RZ, R42.H1_H1 ;  /* 0x3000002aff2d7230 */ /* 0x002fe40000004100 */
[----:B------:R-:W-:Y:S01]  /*1000*/  FADD.FTZ R42, -R34, R40 ;  /* 0x00000028222a7221 */ /* 0x000fe20000010100 */
[----:B------:R-:W-:Y:S01]  /*1010*/  FMUL.FTZ R7, R3, R46 ;  /* 0x0000002e03077220 */ /* 0x000fe20000410000 */
[--C-:B------:R-:W-:Y:S01]  /*1020*/  HADD2.F32 R40, -RZ, R41.reuse.H0_H0 ;  /* 0x20000029ff287230 */ /* 0x100fe20000004100 */
[----:B------:R0:W-:Y:S01]  /*1030*/  STL [R1+0x48], R44 ;  /* 0x0000482c01007387 */ /* 0x0001e20000100800 */
[----:B------:R-:W-:Y:S01]  /*1040*/  FMUL.FTZ R42, R2, R42 ;  /* 0x0000002a022a7220 */ /* 0x000fe20000410000 */
[----:B------:R-:W-:Y:S01]  /*1050*/  FFMA.FTZ R35, R44, R7, R35 ;  /* 0x000000072c237223 */ /* 0x000fe20000010023 */
[----:B------:R-:W-:Y:S01]  /*1060*/  FMUL.FTZ R7, R4, R45 ;  /* 0x0000002d04077220 */ /* 0x000fe20000410000 */
[----:B------:R-:W-:Y:S01]  /*1070*/  FADD.FTZ R40, -R34, R40 ;  /* 0x0000002822287221 */ /* 0x000fe20000010100 */
[----:B------:R-:W-:-:S02]  /*1080*/  HADD2.F32 R41, -RZ, R41.H1_H1 ;  /* 0x30000029ff297230 */ /* 0x000fc40000004100 */
[--C-:B0-----:R-:W-:Y:S02]  /*1090*/  HADD2.F32 R44, -RZ, R43.reuse.H0_H0 ;  /* 0x2000002bff2c7230 */ /* 0x101fe40000004100 */
[----:B------:R-:W-:Y:S01]  /*10a0*/  FFMA.FTZ R35, R42, R7, R35 ;  /* 0x000000072a237223 */ /* 0x000fe20000010023 */
[----:B------:R-:W-:Y:S02]  /*10b0*/  FMUL.FTZ R40, R2, R40 ;  /* 0x0000002802287220 */ /* 0x000fe40000410000 */
[----:B------:R-:W-:Y:S01]  /*10c0*/  FMUL.FTZ R7, R5, R44 ;  /* 0x0000002c05077220 */ /* 0x000fe20000410000 */
[----:B------:R0:W-:Y:S01]  /*10d0*/  STL [R1+0x44], R42 ;  /* 0x0000442a01007387 */ /* 0x0001e20000100800 */
[----:B------:R-:W-:Y:S02]  /*10e0*/  HADD2.F32 R43, -RZ, R43.H1_H1 ;  /* 0x3000002bff2b7230 */ /* 0x000fe40000004100 */
[----:B------:R-:W-:Y:S01]  /*10f0*/  FADD.FTZ R41, -R34, R41 ;  /* 0x0000002922297221 */ /* 0x000fe20000010100 */
[----:B------:R-:W-:Y:S01]  /*1100*/  FFMA.FTZ R35, R40, R7, R35 ;  /* 0x0000000728237223 */ /* 0x000fe20000010023 */
[----:B------:R1:W-:Y:S02]  /*1110*/  STL [R1+0x40], R40 ;  /* 0x0000402801007387 */ /* 0x0003e40000100800 */
[----:B------:R-:W-:Y:S01]  /*1120*/  FMUL.FTZ R41, R2, R41 ;  /* 0x0000002902297220 */ /* 0x000fe20000410000 */
[----:B------:R-:W-:Y:S01]  /*1130*/  FMUL.FTZ R7, R6, R43 ;  /* 0x0000002b06077220 */ /* 0x000fe20000410000 */
[----:B0-----:R-:W-:-:S02]  /*1140*/  HADD2.F32 R42, -RZ, R48.H0_H0 ;  /* 0x20000030ff2a7230 */ /* 0x001fc40000004100 */
[--C-:B-1----:R-:W-:Y:S02]  /*1150*/  HADD2.F32 R40, -RZ, R38.reuse.H0_H0 ;  /* 0x20000026ff287230 */ /* 0x102fe40000004100 */
[----:B------:R-:W-:-:S03]  /*1160*/  HADD2.F32 R38, -RZ, R38.H1_H1 ;  /* 0x30000026ff267230 */ /* 0x000fc60000004100 */
[----:B------:R-:W-:Y:S01]  /*1170*/  FADD.FTZ R40, -R34, R40 ;  /* 0x0000002822287221 */ /* 0x000fe20000010100 */
[----:B------:R0:W-:Y:S01]  /*1180*/  STL [R1+0x3c], R41 ;  /* 0x00003c2901007387 */ /* 0x0001e20000100800 */
[----:B------:R-:W-:Y:S01]  /*1190*/  FFMA.FTZ R35, R41, R7, R35 ;  /* 0x0000000729237223 */ /* 0x000fe20000010023 */
[----:B------:R-:W-:Y:S01]  /*11a0*/  FMUL.FTZ R7, R3, R42 ;  /* 0x0000002a03077220 */ /* 0x000fe20000410000 */
[----:B------:R-:W-:Y:S01]  /*11b0*/  FMUL.FTZ R40, R2, R40 ;  /* 0x0000002802287220 */ /* 0x000fe20000410000 */
[----:B------:R-:W-:Y:S01]  /*11c0*/  FADD.FTZ R38, -R34, R38 ;  /* 0x0000002622267221 */ /* 0x000fe20000010100 */
[----:B------:R-:W-:Y:S02]  /*11d0*/  HADD2.F32 R47, -RZ, R39.H0_H0 ;  /* 0x20000027ff2f7230 */ /* 0x000fe40000004100 */
[----:B0-----:R-:W-:Y:S02]  /*11e0*/  HADD2.F32 R41, -RZ, R48.H1_H1 ;  /* 0x30000030ff297230 */ /* 0x001fe40000004100 */
[----:B------:R-:W-:Y:S01]  /*11f0*/  FFMA.FTZ R35, R40, R7, R35 ;  /* 0x0000000728237223 */ /* 0x000fe20000010023 */
[----:B------:R-:W-:Y:S01]  /*1200*/  FMUL.FTZ R38, R2, R38 ;  /* 0x0000002602267220 */ /* 0x000fe20000410000 */
[----:B------:R0:W-:Y:S01]  /*1210*/  STL [R1+0x38], R40 ;  /* 0x0000382801007387 */ /* 0x0001e20000100800 */
[----:B------:R-:W-:Y:S01]  /*1220*/  FMUL.FTZ R7, R4, R41 ;  /* 0x0000002904077220 */ /* 0x000fe20000410000 */
[----:B------:R-:W-:-:S02]  /*1230*/  FADD.FTZ R47, -R34, R47 ;  /* 0x0000002f222f7221 */ /* 0x000fc40000010100 */
[----:B------:R1:W-:Y:S01]  /*1240*/  STL [R1+0x34], R38 ;  /* 0x0000342601007387 */ /* 0x0003e20000100800 */
[----:B------:R-:W-:Y:S01]  /*1250*/  FFMA.FTZ R35, R38, R7, R35 ;  /* 0x0000000726237223 */ /* 0x000fe20000010023 */
[----:B0-----:R-:W-:Y:S02]  /*1260*/  HADD2.F32 R40, -RZ, R49.H0_H0 ;  /* 0x20000031ff287230 */ /* 0x001fe40000004100 */
[----:B------:R-:W-:Y:S01]  /*1270*/  FMUL.FTZ R47, R2, R47 ;  /* 0x0000002f022f7220 */ /* 0x000fe20000410000 */
[----:B-1----:R-:W-:Y:S02]  /*1280*/  HADD2.F32 R38, -RZ, R39.H1_H1 ;  /* 0x30000027ff267230 */ /* 0x002fe40000004100 */
[----:B------:R-:W-:Y:S01]  /*1290*/  FMUL.FTZ R7, R5, R40 ;  /* 0x0000002805077220 */ /* 0x000fe20000410000 */
[----:B------:R-:W-:Y:S02]  /*12a0*/  HADD2.F32 R39, -RZ, R49.H1_H1 ;  /* 0x30000031ff277230 */ /* 0x000fe40000004100 */
[----:B------:R-:W-:Y:S01]  /*12b0*/  FADD.FTZ R38, -R34, R38 ;  /* 0x0000002622267221 */ /* 0x000fe20000010100 */
[----:B------:R-:W-:Y:S01]  /*12c0*/  FFMA.FTZ R35, R47, R7, R35 ;  /* 0x000000072f237223 */ /* 0x000fe20000010023 */
[----:B------:R-:W-:Y:S01]  /*12d0*/  HADD2.F32 R7, -RZ, R8.H0_H0 ;  /* 0x20000008ff077230 */ /* 0x000fe20000004100 */
[----:B------:R0:W-:Y:S01]  /*12e0*/  STL [R1+0x30], R47 ;  /* 0x0000302f01007387 */ /* 0x0001e20000100800 */
[----:B------:R-:W-:Y:S01]  /*12f0*/  FMUL.FTZ R48, R2, R38 ;  /* 0x0000002602307220 */ /* 0x000fe20000410000 */
[----:B------:R-:W-:-:S02]  /*1300*/  HADD2.F32 R38, -RZ, R10.H0_H0 ;  /* 0x2000000aff267230 */ /* 0x000fc40000004100 */
[----:B------:R-:W-:Y:S01]  /*1310*/  FADD.FTZ R7, -R34, R7 ;  /* 0x0000000722077221 */ /* 0x000fe20000010100 */
[----:B------:R-:W-:Y:S01]  /*1320*/  HADD2.F32 R8, -RZ, R8.H1_H1 ;  /* 0x30000008ff087230 */ /* 0x000fe20000004100 */
[----:B------:R1:W-:Y:S01]  /*1330*/  STL [R1+0x2c], R48 ;  /* 0x00002c3001007387 */ /* 0x0003e20000100800 */
[----:B0-----:R-:W-:-:S04]  /*1340*/  FMUL.FTZ R47, R6, R39 ;  /* 0x00000027062f7220 */ /* 0x001fc80000410000 */
[----:B------:R-:W-:Y:S01]  /*1350*/  FFMA.FTZ R35, R48, R47, R35 ;  /* 0x0000002f30237223 */ /* 0x000fe20000010023 */
[----:B------:R-:W-:Y:S01]  /*1360*/  FMUL.FTZ R47, R3, R38 ;  /* 0x00000026032f7220 */ /* 0x000fe20000410000 */
[----:B-1----:R-:W-:Y:S01]  /*1370*/  FMUL.FTZ R48, R2, R7 ;  /* 0x0000000702307220 */ /* 0x002fe20000410000 */
[----:B------:R-:W-:Y:S02]  /*1380*/  HADD2.F32 R7, -RZ, R10.H1_H1 ;  /* 0x3000000aff077230 */ /* 0x000fe40000004100 */
[----:B------:R-:W-:Y:S01]  /*1390*/  FADD.FTZ R8, -R34, R8 ;  /* 0x0000000822087221 */ /* 0x000fe20000010100 */
[----:B------:R-:W-:Y:S01]  /*13a0*/  FFMA.FTZ R35, R48, R47, R35 ;  /* 0x0000002f30237223 */ /* 0x000fe20000010023 */
[----:B------:R0:W-:Y:S01]  /*13b0*/  STL [R1+0x28], R48 ;  /* 0x0000283001007387 */ /* 0x0001e20000100800 */
[----:B------:R-:W-:Y:S01]  /*13c0*/  FMUL.FTZ R10, R4, R7 ;  /* 0x00000007040a7220 */ /* 0x000fe20000410000 */
[----:B------:R-:W-:Y:S01]  /*13d0*/  FMUL.FTZ R49, R2, R8 ;  /* 0x0000000802317220 */ /* 0x000fe20000410000 */
[----:B------:R-:W-:-:S02]  /*13e0*/  HADD2.F32 R8, -RZ, R11.H0_H0 ;  /* 0x2000000bff087230 */ /* 0x000fc40000004100 */
[--C-:B0-----:R-:W-:Y:S02]  /*13f0*/  HADD2.F32 R48, -RZ, R9.reuse.H0_H0 ;  /* 0x20000009ff307230 */ /* 0x101fe40000004100 */
[----:B------:R-:W-:Y:S01]  /*1400*/  FFMA.FTZ R35, R49, R10, R35 ;  /* 0x0000000a31237223 */ /* 0x000fe20000010023 */
[----:B------:R-:W-:Y:S02]  /*1410*/  HADD2.F32 R10, -RZ, R9.H1_H1 ;  /* 0x30000009ff0a7230 */ /* 0x000fe40000004100 */
[----:B------:R-:W-:Y:S01]  /*1420*/  FADD.FTZ R48, -R34, R48 ;  /* 0x0000003022307221 */ /* 0x000fe20000010100 */
[----:B------:R-:W-:Y:S01]  /*1430*/  FMUL.FTZ R47, R5, R8 ;  /* 0x00000008052f7220 */ /* 0x000fe20000410000 */
[----:B------:R-:W-:Y:S02]  /*1440*/  HADD2.F32 R9, -RZ, R11.H1_H1 ;  /* 0x3000000bff097230 */ /* 0x000fe40000004100 */
[----:B------:R-:W-:Y:S01]  /*1450*/  FMUL.FTZ R48, R2, R48 ;  /* 0x0000003002307220 */ /* 0x000fe20000410000 */
[----:B------:R-:W-:Y:S01]  /*1460*/  FADD.FTZ R10, -R34, R10 ;  /* 0x0000000a220a7221 */ /* 0x000fe20000010100 */
[----:B------:R-:W-:Y:S01]  /*1470*/  HADD2.F32 R11, -RZ, R12.H0_H0 ;  /* 0x2000000cff0b7230 */ /* 0x000fe20000004100 */
[----:B------:R-:W-:Y:S01]  /*1480*/  STL [R1+0x1c], R49 ;  /* 0x00001c3101007387 */ /* 0x000fe20000100800 */
[----:B------:R-:W-:Y:S01]  /*1490*/  FFMA.FTZ R35, R48, R47, R35 ;  /* 0x0000002f30237223 */ /* 0x000fe20000010023 */
[----:B------:R-:W-:-:S02]  /*14a0*/  FMUL.FTZ R47, R6, R9 ;  /* 0x00000009062f7220 */ /* 0x000fc40000410000 */
[----:B------:R0:W-:Y:S01]  /*14b0*/  STL [R1+0x18], R48 ;  /* 0x0000183001007387 */ /* 0x0001e20000100800 */
[----:B------:R-:W-:Y:S01]  /*14c0*/  FADD.FTZ R11, -R34, R11 ;  /* 0x0000000b220b7221 */ /* 0x000fe20000010100 */
[----:B------:R-:W-:Y:S02]  /*14d0*/  HADD2.F32 R12, -RZ, R12.H1_H1 ;  /* 0x3000000cff0c7230 */ /* 0x000fe40000004100 */
[----:B0-----:R-:W-:Y:S01]  /*14e0*/  FMUL.FTZ R48, R2, R10 ;  /* 0x0000000a02307220 */ /* 0x001fe20000410000 */
[----:B------:R-:W-:-:S03]  /*14f0*/  HADD2.F32 R10, -RZ, R14.H0_H0 ;  /* 0x2000000eff0a7230 */ /* 0x000fc60000004100 */
[----:B------:R-:W-:Y:S01]  /*1500*/  FFMA.FTZ R35, R48, R47, R35 ;  /* 0x0000002f30237223 */ /* 0x000fe20000010023 */
[----:B------:R0:W-:Y:S01]  /*1510*/  STL [R1+0x14], R48 ;  /* 0x0000143001007387 */ /* 0x0001e20000100800 */
[----:B------:R-:W-:Y:S01]  /*1520*/  FMUL.FTZ R47, R3, R10 ;  /* 0x0000000a032f7220 */ /* 0x000fe20000410000 */
[----:B------:R-:W-:Y:S01]  /*1530*/  FADD.FTZ R12, -R34, R12 ;  /* 0x0000000c220c7221 */ /* 0x000fe20000010100 */
[----:B0-----:R-:W-:Y:S01]  /*1540*/  FMUL.FTZ R48, R2, R11 ;  /* 0x0000000b02307220 */ /* 0x001fe20000410000 */
[----:B------:R-:W-:-:S03]  /*1550*/  HADD2.F32 R11, -RZ, R14.H1_H1 ;  /* 0x3000000eff0b7230 */ /* 0x000fc60000004100 */
[----:B------:R-:W-:Y:S01]  /*1560*/  FFMA.FTZ R35, R48, R47, R35 ;  /* 0x0000002f30237223 */ /* 0x000fe20000010023 */
[----:B------:R0:W-:Y:S01]  /*1570*/  STL [R1+0x10], R48 ;  /* 0x0000103001007387 */ /* 0x0001e20000100800 */
[----:B------:R-:W-:Y:S01]  /*1580*/  FMUL.FTZ R49, R2, R12 ;  /* 0x0000000c02317220 */ /* 0x000fe20000410000 */
[----:B------:R-:W-:Y:S01]  /*1590*/  FMUL.FTZ R14, R4, R11 ;  /* 0x0000000b040e7220 */ /* 0x000fe20000410000 */
[----:B------:R-:W-:Y:S02]  /*15a0*/  HADD2.F32 R12, -RZ, R15.H0_H0 ;  /* 0x2000000fff0c7230 */ /* 0x000fe40000004100 */
[----:B0-----:R-:W-:Y:S02]  /*15b0*/  HADD2.F32 R48, -RZ, R13.H0_H0 ;  /* 0x2000000dff307230 */ /* 0x001fe40000004100 */
[----:B------:R-:W-:-:S03]  /*15c0*/  FFMA.FTZ R35, R49, R14, R35 ;  /* 0x0000000e31237223 */ /* 0x000fc60000010023 */
[----:B------:R-:W-:Y:S01]  /*15d0*/  FADD.FTZ R48, -R34, R48 ;  /* 0x0000003022307221 */ /* 0x000fe20000010100 */
[----:B------:R-:W-:Y:S01]  /*15e0*/  FMUL.FTZ R14, R5, R12 ;  /* 0x0000000c050e7220 */ /* 0x000fe20000410000 */
[----:B------:R-:W-:Y:S02]  /*15f0*/  HADD2.F32 R47, -RZ, R13.H1_H1 ;  /* 0x3000000dff2f7230 */ /* 0x000fe40000004100 */
[----:B------:R-:W-:Y:S01]  /*1600*/  FMUL.FTZ R48, R2, R48 ;  /* 0x0000003002307220 */ /* 0x000fe20000410000 */
[----:B------:R-:W-:Y:S01]  /*1610*/  STL [R1+0xc], R49 ;  /* 0x00000c3101007387 */ /* 0x000fe20000100800 */
[----:B------:R-:W-:Y:S02]  /*1620*/  HADD2.F32 R13, -RZ, R15.H1_H1 ;  /* 0x3000000fff0d7230 */ /* 0x000fe40000004100 */
[----:B------:R-:W-:Y:S01]  /*1630*/  FFMA.FTZ R35, R48, R14, R35 ;  /* 0x0000000e30237223 */ /* 0x000fe20000010023 */
[----:B------:R0:W-:Y:S01]  /*1640*/  STL [R1+0x8], R48 ;  /* 0x0000083001007387 */ /* 0x0001e20000100800 */
[----:B------:R-:W-:Y:S01]  /*1650*/  FADD.FTZ R15, -R34, R47 ;  /* 0x0000002f220f7221 */ /* 0x000fe20000010100 */
[----:B------:R-:W-:-:S03]  /*1660*/  FMUL.FTZ R14, R6, R13 ;  /* 0x0000000d060e7220 */ /* 0x000fc60000410000 */
[----:B------:R-:W-:Y:S01]  /*1670*/  FMUL.FTZ R15, R2, R15 ;  /* 0x0000000f020f7220 */ /* 0x000fe20000410000 */
[----:B0-----:R-:W-:-:S04]  /*1680*/  FFMA.FTZ R48, R0, R3, RZ ;  /* 0x0000000300307223 */ /* 0x001fc800000100ff */
[----:B------:R-:W-:Y:S01]  /*1690*/  FFMA.FTZ R48, R52, R4, R48 ;  /* 0x0000000434307223 */ /* 0x000fe20000010030 */
[----:B------:R0:W-:Y:S01]  /*16a0*/  STL [R1+0x4], R15 ;  /* 0x0000040f01007387 */ /* 0x0001e20000100800 */
[----:B------:R-:W-:Y:S02]  /*16b0*/  FFMA.FTZ R35, R15, R14, R35 ;  /* 0x0000000e0f237223 */ /* 0x000fe40000010023 */
[----:B------:R-:W-:Y:S01]  /*16c0*/  FFMA.FTZ R48, R51, R5, R48 ;  /* 0x0000000533307223 */ /* 0x000fe20000010030 */
[----:B------:R-:W-:Y:S02]  /*16d0*/  HADD2.F32 R14, -RZ, R18.H0_H0 ;  /* 0x20000012ff0e7230 */ /* 0x000fe40000004100 */
[----:B------:R-:W-:Y:S02]  /*16e0*/  HADD2.F32 R47, -RZ, R16.H0_H0 ;  /* 0x20000010ff2f7230 */ /* 0x000fe40000004100 */
[----:B0-----:R-:W-:Y:S02]  /*16f0*/  HADD2.F32 R15, -RZ, R18.H1_H1 ;  /* 0x30000012ff0f7230 */ /* 0x001fe40000004100 */
[----:B------:R-:W-:Y:S01]  /*1700*/  FFMA.FTZ R18, R50, R6, R48 ;  /* 0x0000000632127223 */ /* 0x000fe20000010030 */
[----:B------:R-:W-:-:S03]  /*1710*/  HADD2.F32 R61, -RZ, R16.H1_H1 ;  /* 0x30000010ff3d7230 */ /* 0x000fc60000004100 */
[----:B------:R-:W-:Y:S01]  /*1720*/  FFMA.FTZ R18, R3, R46, R18 ;  /* 0x0000002e03127223 */ /* 0x000fe20000010012 */
[----:B------:R-:W-:-:S03]  /*1730*/  FADD.FTZ R47, -R34, R47 ;  /* 0x0000002f222f7221 */ /* 0x000fc60000010100 */
        /* <DEDUP_REMOVED lines=9> */
[----:B------:R-:W-:-:S02]  /*17d0*/  HADD2.F32 R60, -RZ, R17.H0_H0 ;  /* 0x20000011ff3c7230 */ /* 0x000fc40000004100 */
[----:B------:R-:W-:Y:S01]  /*17e0*/  FFMA.FTZ R35, R61, R16, R35 ;  /* 0x000000103d237223 */ /* 0x000fe20000010023 */
[----:B------:R-:W-:Y:S01]  /*17f0*/  FFMA.FTZ R18, R3, R42, R18 ;  /* 0x0000002a03127223 */ /* 0x000fe20000010012 */
[----:B------:R-:W-:Y:S02]  /*1800*/  HADD2.F32 R16, -RZ, R19.H0_H0 ;  /* 0x20000013ff107230 */ /* 0x000fe40000004100 */
[----:B------:R-:W-:Y:S01]  /*1810*/  FADD.FTZ R60, -R34, R60 ;  /* 0x0000003c223c7221 */ /* 0x000fe20000010100 */
[----:B------:R-:W-:Y:S02]  /*1820*/  HADD2.F32 R59, -RZ, R17.H1_H1 ;  /* 0x30000011ff3b7230 */ /* 0x000fe40000004100 */
[----:B------:R-:W-:Y:S01]  /*1830*/  FFMA.FTZ R47, R4, R41, R18 ;  /* 0x00000029042f7223 */ /* 0x000fe20000010012 */
[----:B------:R-:W-:Y:S02]  /*1840*/  HADD2.F32 R17, -RZ, R19.H1_H1 ;  /* 0x30000013ff117230 */ /* 0x000fe40000004100 */
[C---:B------:R-:W-:Y:S01]  /*1850*/  FMUL.FTZ R19, R5.reuse, R16 ;  /* 0x0000001005137220 */ /* 0x040fe20000410000 */
        /* <DEDUP_REMOVED lines=9> */
[----:B------:R-:W-:Y:S02]  /*18f0*/  HADD2.F32 R18, -RZ, R20.H0_H0 ;  /* 0x20000014ff127230 */ /* 0x000fe40000004100 */
[----:B------:R-:W-:Y:S01]  /*1900*/  FFMA.FTZ R20, R3, R38, R47 ;  /* 0x0000002603147223 */ /* 0x000fe2000001002f */
[----:B------:R-:W0:Y:S03]  /*1910*/  S2R R53, SR_TID.X ;  /* 0x0000000000357919 */ /* 0x000e260000002100 */
[----:B------:R-:W-:Y:S01]  /*1920*/  FFMA.FTZ R20, R4, R7, R20 ;  /* 0x0000000704147223 */ /* 0x000fe20000010014 */
[----:B------:R-:W-:-:S03]  /*1930*/  HADD2.F32 R58, -RZ, R36.H0_H0 ;  /* 0x20000024ff3a7230 */ /* 0x000fc60000004100 */
[----:B------:R-:W-:Y:S01]  /*1940*/  FFMA.FTZ R20, R5, R8, R20 ;  /* 0x0000000805147223 */ /* 0x000fe20000010014 */
[----:B------:R-:W-:Y:S02]  /*1950*/  HADD2.F32 R57, -RZ, R36.H1_H1 ;  /* 0x30000024ff397230 */ /* 0x000fe40000004100 */
[----:B------:R-:W-:Y:S01]  /*1960*/  FADD.FTZ R58, -R34, R58 ;  /* 0x0000003a223a7221 */ /* 0x000fe20000010100 */
[----:B------:R-:W-:Y:S01]  /*1970*/  FFMA.FTZ R20, R6, R9, R20 ;  /* 0x0000000906147223 */ /* 0x000fe20000010014 */
[--C-:B------:R-:W-:Y:S02]  /*1980*/  HADD2.F32 R56, -RZ, R37.reuse.H0_H0 ;  /* 0x20000025ff387230 */ /* 0x100fe40000004100 */
[----:B------:R-:W-:Y:S02]  /*1990*/  HADD2.F32 R55, -RZ, R37.H1_H1 ;  /* 0x30000025ff377230 */ /* 0x000fe40000004100 */
[C---:B------:R-:W-:Y:S01]  /*19a0*/  FFMA.FTZ R37, R3.reuse, R10, R20 ;  /* 0x0000000a03257223 */ /* 0x040fe20000010014 */
[----:B------:R-:W-:Y:S01]  /*19b0*/  FMUL.FTZ R36, R3, R18 ;  /* 0x0000001203247220 */ /* 0x000fe20000410000 */
[----:B------:R-:W-:Y:S01]  /*19c0*/  FMUL.FTZ R58, R2, R58 ;  /* 0x0000003a023a7220 */ /* 0x000fe20000410000 */
[----:B------:R-:W-:Y:S01]  /*19d0*/  FADD.FTZ R57, -R34, R57 ;  /* 0x0000003922397221 */ /* 0x000fe20000010100 */
[----:B------:R-:W-:-:S02]  /*19e0*/  FFMA.FTZ R37, R4, R11, R37 ;  /* 0x0000000b04257223 */ /* 0x000fc40000010025 */
[----:B------:R-:W-:Y:S01]  /*19f0*/  FFMA.FTZ R35, R58, R36, R35 ;  /* 0x000000243a237223 */ /* 0x000fe20000010023 */
[----:B------:R-:W-:Y:S01]  /*1a00*/  FMUL.FTZ R36, R4, R19 ;  /* 0x0000001304247220 */ /* 0x000fe20000410000 */
[----:B------:R-:W-:Y:S01]  /*1a10*/  FMUL.FTZ R57, R2, R57 ;  /* 0x0000003902397220 */ /* 0x000fe20000410000 */
[----:B------:R-:W-:-:S03]  /*1a20*/  FFMA.FTZ R37, R5, R12, R37 ;  /* 0x0000000c05257223 */ /* 0x000fc60000010025 */
[----:B------:R-:W-:Y:S01]  /*1a30*/  FFMA.FTZ R35, R57, R36, R35 ;  /* 0x0000002439237223 */ /* 0x000fe20000010023 */
[----:B------:R-:W-:Y:S01]  /*1a40*/  HFMA2.MMA R36, -RZ, RZ, 0, 2.384185791015625e-06 ;  /* 0x00000028ff247435 */ /* 0x000fe200000001ff */
[----:B------:R-:W-:-:S04]  /*1a50*/  FFMA.FTZ R37, R6, R13, R37 ;  /* 0x0000000d06257223 */ /* 0x000fc80000010025 */
[----:B------:R-:W-:Y:S01]  /*1a60*/  FFMA.FTZ R37, R3, R14, R37 ;  /* 0x0000000e03257223 */ /* 0x000fe20000010025 */
[----:B0-----:R-:W-:-:S03]  /*1a70*/  IMAD R53, R54, -0x50, R53 ;  /* 0xffffffb036357824 */ /* 0x001fc600078e0235 */
[----:B------:R-:W-:Y:S01]  /*1a80*/  FFMA.FTZ R37, R4, R15, R37 ;  /* 0x0000000f04257223 */ /* 0x000fe20000010025 */
[----:B------:R-:W-:Y:S02]  /*1a90*/  IMAD R36, R53, R36, UR8 ;  /* 0x0000000835247e24 */ /* 0x000fe4000f8e0224 */
[----:B------:R-:W-:Y:S01]  /*1aa0*/  FADD.FTZ R56, -R34, R56 ;  /* 0x0000003822387221 */ /* 0x000fe20000010100 */
[--C-:B------:R-:W-:Y:S02]  /*1ab0*/  HADD2.F32 R20, -RZ, R21.reuse.H0_H0 ;  /* 0x20000015ff147230 */ /* 0x100fe40000004100 */
[C---:B------:R-:W-:Y:S01]  /*1ac0*/  FFMA.FTZ R37, R5.reuse, R16, R37 ;  /* 0x0000001005257223 */ /* 0x040fe20000010025 */
[----:B------:R0:W-:Y:S01]  /*1ad0*/  STL [R1], R49 ;  /* 0x0000003101007387 */ /* 0x0001e20000100800 */
[----:B------:R-:W-:Y:S01]  /*1ae0*/  LEA R36, R54, R36, 0x3 ;  /* 0x0000002436247211 */ /* 0x000fe200078e18ff */
[----:B------:R-:W-:Y:S02]  /*1af0*/  HADD2.F32 R21, -RZ, R21.H1_H1 ;  /* 0x30000015ff157230 */ /* 0x000fe40000004100 */
[----:B------:R-:W-:Y:S01]  /*1b00*/  FMUL.FTZ R47, R5, R20 ;  /* 0x00000014052f7220 */ /* 0x000fe20000410000 */
[----:B------:R-:W-:Y:S01]  /*1b10*/  FMUL.FTZ R56, R2, R56 ;  /* 0x0000003802387220 */ /* 0x000fe20000410000 */
[----:B------:R-:W-:-:S02]  /*1b20*/  HADD2.F32 R54, -RZ, R22.H0_H0 ;  /* 0x20000016ff367230 */ /* 0x000fc40000004100 */
[----:B------:R-:W-:Y:S01]  /*1b30*/  FFMA.FTZ R37, R6, R17, R37 ;  /* 0x0000001106257223 */ /* 0x000fe20000010025 */
[----:B------:R-:W-:Y:S01]  /*1b40*/  FADD.FTZ R55, -R34, R55 ;  /* 0x0000003722377221 */ /* 0x000fe20000010100 */
[----:B------:R-:W-:Y:S02]  /*1b50*/  HADD2.F32 R53, -RZ, R22.H1_H1 ;  /* 0x30000016ff357230 */ /* 0x000fe40000004100 */
[--C-:B0-----:R-:W-:Y:S02]  /*1b60*/  HADD2.F32 R49, -RZ, R23.reuse.H0_H0 ;  /* 0x20000017ff317230 */ /* 0x101fe40000004100 */
[----:B------:R-:W-:Y:S02]  /*1b70*/  HADD2.F32 R23, -RZ, R23.H1_H1 ;  /* 0x30000017ff177230 */ /* 0x000fe40000004100 */
[----:B------:R-:W-:Y:S01]  /*1b80*/  FFMA.FTZ R35, R56, R47, R35 ;  /* 0x0000002f38237223 */ /* 0x000fe20000010023 */
[--C-:B------:R-:W-:Y:S02]  /*1b90*/  HADD2.F32 R22, -RZ, R24.reuse.H0_H0 ;  /* 0x20000018ff167230 */ /* 0x100fe40000004100 */
[----:B------:R-:W-:Y:S01]  /*1ba0*/  FFMA.FTZ R37, R3, R18, R37 ;  /* 0x0000001203257223 */ /* 0x000fe20000010025 */
[----:B------:R-:W-:Y:S01]  /*1bb0*/  FMUL.FTZ R47, R6, R21 ;  /* 0x00000015062f7220 */ /* 0x000fe20000410000 */
[----:B------:R-:W-:Y:S01]  /*1bc0*/  FMUL.FTZ R55, R2, R55 ;  /* 0x0000003702377220 */ /* 0x000fe20000410000 */
[C---:B------:R-:W-:Y:S01]  /*1bd0*/  FADD.FTZ R54, -R34.reuse, R54 ;  /* 0x0000003622367221 */ /* 0x040fe20000010100 */
[----:B------:R-:W-:Y:S01]  /*1be0*/  FADD.FTZ R48, -R34, R23 ;  /* 0x0000001722307221 */ /* 0x000fe20000010100 */
[----:B------:R-:W-:-:S02]  /*1bf0*/  HADD2.F32 R23, -RZ, R24.H1_H1 ;  /* 0x30000018ff177230 */ /* 0x000fc40000004100 */
[----:B------:R-:W-:Y:S01]  /*1c00*/  FFMA.FTZ R37, R4, R19, R37 ;  /* 0x0000001304257223 */ /* 0x000fe20000010025 */
[----:B------:R-:W-:Y:S01]  /*1c10*/  FFMA.FTZ R35, R55, R47, R35 ;  /* 0x0000002f37237223 */ /* 0x000fe20000010023 */
[----:B------:R-:W-:Y:S01]  /*1c20*/  FMUL.FTZ R24, R3, R22 ;  /* 0x0000001603187220 */ /* 0x000fe20000410000 */
[----:B------:R-:W-:Y:S01]  /*1c30*/  FMUL.FTZ R54, R2, R54 ;  /* 0x0000003602367220 */ /* 0x000fe20000410000 */
[C---:B------:R-:W-:Y:S01]  /*1c40*/  FADD.FTZ R53, -R34.reuse, R53 ;  /* 0x0000003522357221 */ /* 0x040fe20000010100 */
[----:B------:R-:W-:Y:S01]  /*1c50*/  FFMA.FTZ R37, R5, R20, R37 ;  /* 0x0000001405257223 */ /* 0x000fe20000010025 */
[----:B------:R-:W-:Y:S01]  /*1c60*/  FADD.FTZ R49, -R34, R49 ;  /* 0x0000003122317221 */ /* 0x000fe20000010100 */
[----:B------:R-:W-:Y:S01]  /*1c70*/  FFMA.FTZ R35, R54, R24, R35 ;  /* 0x0000001836237223 */ /* 0x000fe20000010023 */
[----:B------:R-:W-:Y:S01]  /*1c80*/  FMUL.FTZ R34, R4, R23 ;  /* 0x0000001704227220 */ /* 0x000fe20000410000 */
[----:B------:R-:W-:Y:S01]  /*1c90*/  FMUL.FTZ R53, R2, R53 ;  /* 0x0000003502357220 */ /* 0x000fe20000410000 */
[----:B------:R-:W-:-:S02]  /*1ca0*/  HADD2.F32 R24, -RZ, R25.H0_H0 ;  /* 0x20000019ff187230 */ /* 0x000fc40000004100 */
[----:B------:R-:W-:Y:S01]  /*1cb0*/  FFMA.FTZ R37, R6, R21, R37 ;  /* 0x0000001506257223 */ /* 0x000fe20000010025 */
[----:B------:R-:W-:Y:S01]  /*1cc0*/  STL [R1+0xa8], R61 ;  /* 0x0000a83d01007387 */ /* 0x000fe20000100800 */
[----:B------:R-:W-:Y:S01]  /*1cd0*/  FFMA.FTZ R34, R53, R34, R35 ;  /* 0x0000002235227223 */ /* 0x000fe20000010023 */
[----:B------:R-:W-:Y:S01]  /*1ce0*/  FMUL.FTZ R49, R2, R49 ;  /* 0x0000003102317220 */ /* 0x000fe20000410000 */
[----:B------:R-:W-:Y:S01]  /*1cf0*/  FMUL.FTZ R35, R5, R24 ;  /* 0x0000001805237220 */ /* 0x000fe20000410000 */
[----:B------:R-:W-:Y:S01]  /*1d00*/  STL [R1+0xb0], R60 ;  /* 0x0000b03c01007387 */ /* 0x000fe20000100800 */
[----:B------:R-:W-:Y:S01]  /*1d10*/  FFMA.FTZ R37, R3, R22, R37 ;  /* 0x0000001603257223 */ /* 0x000fe20000010025 */
[----:B------:R-:W-:Y:S02]  /*1d20*/  HADD2.F32 R25, -RZ, R25.H1_H1 ;  /* 0x30000019ff197230 */ /* 0x000fe40000004100 */
[----:B------:R0:W-:Y:S01]  /*1d30*/  STL [R1+0xb4], R59 ;  /* 0x0000b43b01007387 */ /* 0x0001e20000100800 */
[----:B------:R-:W-:-:S03]  /*1d40*/  FFMA.FTZ R35, R49, R35, R34 ;  /* 0x0000002331237223 */ /* 0x000fc60000010022 */
[----:B------:R-:W-:Y:S01]  /*1d50*/  STL [R1+0xd0], R38 ;  /* 0x0000d02601007387 */ /* 0x000fe20000100800 */
[----:B------:R-:W-:-:S03]  /*1d60*/  FFMA.FTZ R34, R4, R23, R37 ;  /* 0x0000001704227223 */ /* 0x000fc60000010025 */
[----:B------:R1:W-:Y:S01]  /*1d70*/  STL [R1+0xd4], R7 ;  /* 0x0000d40701007387 */ /* 0x0003e20000100800 */
[----:B------:R-:W-:-:S03]  /*1d80*/  FMUL.FTZ R37, R6, R25 ;  /* 0x0000001906257220 */ /* 0x000fc60000410000 */
[----:B------:R-:W-:Y:S01]  /*1d90*/  STL [R1+0xb8], R58 ;  /* 0x0000b83a01007387 */ /* 0x000fe20000100800 */
[----:B------:R-:W-:-:S03]  /*1da0*/  FMUL.FTZ R48, R2, R48 ;  /* 0x0000003002307220 */ /* 0x000fc60000410000 */
[----:B------:R-:W-:Y:S04]  /*1db0*/  STL [R1+0xbc], R57 ;  /* 0x0000bc3901007387 */ /* 0x000fe80000100800 */
[----:B------:R-:W-:Y:S01]  /*1dc0*/  STL [R1+0xc0], R10 ;  /* 0x0000c00a01007387 */ /* 0x000fe20000100800 */
[----:B------:R-:W-:-:S03]  /*1dd0*/  FFMA.FTZ R26, R32, R0, R26 ;  /* 0x00000000201a7223 */ /* 0x000fc6000001001a */
[----:B------:R-:W-:Y:S04]  /*1de0*/  STL [R1+0xc4], R11 ;  /* 0x0000c40b01007387 */ /* 0x000fe80000100800 */
[----:B------:R-:W-:Y:S01]  /*1df0*/  STL [R1+0xc8], R12 ;  /* 0x0000c80c01007387 */ /* 0x000fe20000100800 */
[----:B------:R-:W-:-:S03]  /*1e00*/  FFMA.FTZ R35, R48, R37, R35 ;  /* 0x0000002530237223 */ /* 0x000fc60000010023 */
[----:B0-----:R-:W2:Y:S04]  /*1e10*/  LDL R59, [R1+0x50] ;  /* 0x00005000013b7983 */ /* 0x001ea80000100800 */
[----:B------:R-:W3:Y:S04]  /*1e20*/  LDL R60, [R1+0x24] ;  /* 0x00002400013c7983 */ /* 0x000ee80000100800 */
[----:B------:R-:W4:Y:S04]  /*1e30*/  LDL R61, [R1+0x4c] ;  /* 0x00004c00013d7983 */ /* 0x000f280000100800 */
[----:B------:R0:W-:Y:S04]  /*1e40*/  STL [R1+0xcc], R56 ;  /* 0x0000cc3801007387 */ /* 0x0001e80000100800 */
[----:B------:R-:W4:Y:S04]  /*1e50*/  LDL.LU R32, [R1+0xd8] ;  /* 0x0000d80001207983 */ /* 0x000f280000300800 */
[----:B-1----:R-:W5:Y:S04]  /*1e60*/  LDL R7, [R1+0x48] ;  /* 0x0000480001077983 */ /* 0x002f680000100800 */
[----:B------:R-:W5:Y:S04]  /*1e70*/  LDL R37, [R1+0x44] ;  /* 0x0000440001257983 */ /* 0x000f680000100800 */
[----:B------:R-:W5:Y:S01]  /*1e80*/  LDL R38, [R1+0x40] ;  /* 0x0000400001267983 */ /* 0x000f620000100800 */
[----:B------:R-:W-:Y:S01]  /*1e90*/  FFMA.FTZ R34, R5, R24, R34 ;  /* 0x0000001805227223 */ /* 0x000fe20000010022 */
[----:B------:R-:W-:-:S02]  /*1ea0*/  FADD.FTZ R27, R0, R27 ;  /* 0x0000001b001b7221 */ /* 0x000fc40000010000 */
[----:B0-----:R-:W5:Y:S01]  /*1eb0*/  LDL R56, [R1+0x38] ;  /* 0x0000380001387983 */ /* 0x001f620000100800 */
[----:B------:R-:W-:Y:S01]  /*1ec0*/  FFMA.FTZ R34, R6, R25, R34 ;  /* 0x0000001906227223 */ /* 0x000fe20000010022 */
[----:B------:R-:W-:Y:S02]  /*1ed0*/  FADD.FTZ R27, R27, R46 ;  /* 0x0000002e1b1b7221 */ /* 0x000fe40000010000 */
[----:B------:R-:W5:Y:S04]  /*1ee0*/  LDL R12, [R1+0x34] ;  /* 0x00003400010c7983 */ /* 0x000f680000100800 */
[----:B------:R0:W-:Y:S04]  /*1ef0*/  STS.64 [R36], R34 ;  /* 0x0000002224007388 */ /* 0x0001e80000000a00 */
[----:B------:R-:W5:Y:S04]  /*1f00*/  LDL R11, [R1+0x30] ;  /* 0x00003000010b7983 */ /* 0x000f680000100800 */
[----:B------:R-:W5:Y:S01]  /*1f10*/  LDL R10, [R1+0x2c] ;  /* 0x00002c00010a7983 */ /* 0x000f620000100800 */
[----:B0-----:R-:W-:-:S03]  /*1f20*/  FADD.FTZ R34, R27, R42 ;  /* 0x0000002a1b227221 */ /* 0x001fc60000010000 */
[----:B------:R-:W5:Y:S04]  /*1f30*/  LDL R57, [R1+0x28] ;  /* 0x0000280001397983 */ /* 0x000f680000100800 */
[----:B------:R-:W5:Y:S04]  /*1f40*/  LDL R58, [R1+0x1c] ;  /* 0x00001c00013a7983 */ /* 0x000f680000100800 */
[----:B------:R-:W5:Y:S04]  /*1f50*/  LDL R35, [R1+0x8] ;  /* 0x0000080001237983 */ /* 0x000f680000100800 */
[----:B------:R-:W5:Y:S04]  /*1f60*/  LDL R36, [R1+0x4] ;  /* 0x0000040001247983 */ /* 0x000f680000100800 */
[----:B------:R-:W5:Y:S01]  /*1f70*/  LDL R27, [R1+0x3c] ;  /* 0x00003c00011b7983 */ /* 0x000f620000100800 */
[----:B------:R-:W-:Y:S01]  /*1f80*/  UIADD3 UR9, UP0, UR11, 0x28, URZ ;  /* 0x000000280b097890 */ /* 0x000fe2000ff1e03f */
[----:B--2---:R-:W-:-:S02]  /*1f90*/  FFMA.FTZ R28, R59, R52, R28 ;  /* 0x000000343b1c7223 */ /* 0x004fc4000001001c */
[----:B------:R-:W2:Y:S01]  /*1fa0*/  LDL R59, [R1+0x18] ;  /* 0x00001800013b7983 */ /* 0x000ea20000100800 */
[----:B---3--:R-:W-:-:S03]  /*1fb0*/  FFMA.FTZ R30, R60, R51, R30 ;  /* 0x000000333c1e7223 */ /* 0x008fc6000001001e */
[----:B------:R-:W3:Y:S01]  /*1fc0*/  LDL R60, [R1+0x14] ;  /* 0x00001400013c7983 */ /* 0x000ee20000100800 */
[----:B----4-:R-:W-:-:S03]  /*1fd0*/  FFMA.FTZ R32, R61, R50, R32 ;  /* 0x000000323d207223 */ /* 0x010fc60000010020 */
[----:B------:R-:W4:Y:S01]  /*1fe0*/  LDL R61, [R1+0x10] ;  /* 0x00001000013d7983 */ /* 0x000f220000100800 */
[----:B-----5:R-:W-:-:S03]  /*1ff0*/  FFMA.FTZ R26, R7, R46, R26 ;  /* 0x0000002e071a7223 */ /* 0x020fc6000001001a */
[----:B------:R-:W5:Y:S01]  /*2000*/  LDL.LU R7, [R1+0xd4] ;  /* 0x0000d40001077983 */ /* 0x000f620000300800 */
[----:B------:R-:W-:-:S03]  /*2010*/  FFMA.FTZ R28, R37, R45, R28 ;  /* 0x0000002d251c7223 */ /* 0x000fc6000001001c */
[----:B------:R-:W4:Y:S01]  /*2020*/  LDL R37, [R1] ;  /* 0x0000000001257983 */ /* 0x000f220000100800 */
[----:B------:R-:W-:-:S03]  /*2030*/  FFMA.FTZ R30, R38, R44, R30 ;  /* 0x0000002c261e7223 */ /* 0x000fc6000001001e */
[----:B------:R-:W2:Y:S01]  /*2040*/  LDL.LU R38, [R1+0xd0] ;  /* 0x0000d00001267983 */ /* 0x000ea20000300800 */
[----:B------:R-:W-:Y:S01]  /*2050*/  FFMA.FTZ R26, R56, R42, R26 ;  /* 0x0000002a381a7223 */ /* 0x000fe2000001001a */
[----:B------:R-:W-:Y:S01]  /*2060*/  FFMA.FTZ R28, R12, R41, R28 ;  /* 0x000000290c1c7223 */ /* 0x000fe2000001001c */
[----:B------:R-:W-:Y:S01]  /*2070*/  FFMA.FTZ R30, R11, R40, R30 ;  /* 0x000000280b1e7223 */ /* 0x000fe2000001001e */
[----:B------:R-:W-:-:S04]  /*2080*/  FFMA.FTZ R27, R27, R43, R32 ;  /* 0x0000002b1b1b7223 */ /* 0x000fc80000010020 */
[----:B------:R-:W-:Y:S01]  /*2090*/  FFMA.FTZ R27, R10, R39, R27 ;  /* 0x000000270a1b7223 */ /* 0x000fe2000001001b */
[----:B------:R-:W0:Y:S01]  /*20a0*/  S2R R47, SR_TID.X ;  /* 0x00000000002f7919 */ /* 0x000e220000002100 */
[----:B------:R-:W-:Y:S01]  /*20b0*/  FADD.FTZ R29, R52, R29 ;  /* 0x0000001d341d7221 */ /* 0x000fe20000010000 */
[----:B------:R-:W-:Y:S01]  /*20c0*/  FADD.FTZ R31, R51, R31 ;  /* 0x0000001f331f7221 */ /* 0x000fe20000010000 */
[----:B------:R-:W-:Y:S01]  /*20d0*/  FADD.FTZ R33, R50, R33 ;  /* 0x0000002132217221 */ /* 0x000fe20000010000 */
[----:B------:R-:W-:Y:S01]  /*20e0*/  BAR.SYNC.DEFER_BLOCKING 0x0 ;  /* 0x0000000000007b1d */ /* 0x000fe20000010000 */
[----:B--2---:R-:W-:-:S05]  /*20f0*/  FADD.FTZ R32, R34, R38 ;  /* 0x0000002622207221 */ /* 0x004fca0000010000 */
[----:B------:R-:W2:Y:S04]  /*2100*/  LDL R34, [R1+0xc] ;  /* 0x00000c0001227983 */ /* 0x000ea80000100800 */
[----:B------:R-:W2:Y:S04]  /*2110*/  LDL.LU R56, [R1+0xcc] ;  /* 0x0000cc0001387983 */ /* 0x000ea80000300800 */
[----:B------:R-:W2:Y:S04]  /*2120*/  LDL.LU R12, [R1+0xc8] ;  /* 0x0000c800010c7983 */ /* 0x000ea80000300800 */
[----:B------:R-:W2:Y:S04]  /*2130*/  LDL.LU R11, [R1+0xc4] ;  /* 0x0000c400010b7983 */ /* 0x000ea80000300800 */
[----:B------:R-:W4:Y:S01]  /*2140*/  LDL.LU R10, [R1+0xc0] ;  /* 0x0000c000010a7983 */ /* 0x000f220000300800 */
[----:B------:R-:W-:Y:S01]  /*2150*/  FFMA.FTZ R26, R57, R38, R26 ;  /* 0x00000026391a7223 */ /* 0x000fe2000001001a */
[----:B-----5:R-:W-:Y:S01]  /*2160*/  FFMA.FTZ R28, R58, R7, R28 ;  /* 0x000000073a1c7223 */ /* 0x020fe2000001001c */
[----:B------:R-:W-:Y:S01]  /*2170*/  FFMA.FTZ R30, R59, R8, R30 ;  /* 0x000000083b1e7223 */ /* 0x000fe2000001001e */
[----:B------:R-:W5:Y:S01]  /*2180*/  LDL.LU R57, [R1+0xbc] ;  /* 0x0000bc0001397983 */ /* 0x000f620000300800 */
[----:B---3--:R-:W-:-:S03]  /*2190*/  FFMA.FTZ R27, R60, R9, R27 ;  /* 0x000000093c1b7223 */ /* 0x008fc6000001001b */
[----:B------:R-:W3:Y:S04]  /*21a0*/  LDL.LU R58, [R1+0xb8] ;  /* 0x0000b800013a7983 */ /* 0x000ee80000300800 */
[----:B------:R-:W5:Y:S04]  /*21b0*/  LDL.LU R59, [R1+0xb4] ;  /* 0x0000b400013b7983 */ /* 0x000f680000300800 */
[----:B------:R-:W3:Y:S01]  /*21c0*/  LDL.LU R60, [R1+0xb0] ;  /* 0x0000b000013c7983 */ /* 0x000ee20000300800 */
[----:B------:R-:W-:Y:S01]  /*21d0*/  UIADD3.X UR10, URZ, UR5, URZ, UP0, !UPT ;  /* 0x000000053f0a7290 */ /* 0x000fe200087fe43f */
[----:B----4-:R-:W-:-:S02]  /*21e0*/  FFMA.FTZ R26, R61, R10, R26 ;  /* 0x0000000a3d1a7223 */ /* 0x010fc4000001001a */
[----:B------:R-:W4:Y:S01]  /*21f0*/  LDL.LU R61, [R1+0xa8] ;  /* 0x0000a800013d7983 */ /* 0x000f220000300800 */
[----:B------:R-:W-:Y:S01]  /*2200*/  UISETP.GE.U32.AND UP0, UPT, UR9, UR16, UPT ;  /* 0x000000100900728c */ /* 0x000fe2000bf06070 */
[----:B------:R-:W-:Y:S01]  /*2210*/  FADD.FTZ R29, R29, R45 ;  /* 0x0000002d1d1d7221 */ /* 0x000fe20000010000 */
[----:B------:R-:W-:Y:S01]  /*2220*/  FADD.FTZ R31, R31, R44 ;  /* 0x0000002c1f1f7221 */ /* 0x000fe20000010000 */
[----:B------:R-:W-:Y:S01]  /*2230*/  FADD.FTZ R33, R33, R43 ;  /* 0x0000002b21217221 */ /* 0x000fe20000010000 */
[----:B------:R-:W-:Y:S01]  /*2240*/  UISETP.GE.AND.EX UP0, UPT, UR10, UR7, UPT, UP0 ;  /* 0x000000070a00728c */ /* 0x000fe2000bf06300 */
[----:B------:R-:W-:Y:S01]  /*2250*/  FADD.FTZ R29, R29, R41 ;  /* 0x000000291d1d7221 */ /* 0x000fe20000010000 */
[----:B------:R-:W-:Y:S01]  /*2260*/  FADD.FTZ R31, R31, R40 ;  /* 0x000000281f1f7221 */ /* 0x000fe20000010000 */
[----:B------:R-:W-:Y:S02]  /*2270*/  FADD.FTZ R33, R33, R39 ;  /* 0x0000002721217221 */ /* 0x000fe40000010000 */
[----:B------:R-:W-:Y:S01]  /*2280*/  FADD.FTZ R29, R29, R7 ;  /* 0x000000071d1d7221 */ /* 0x000fe20000010000 */
[----:B------:R-:W-:Y:S01]  /*2290*/  FADD.FTZ R31, R31, R8 ;  /* 0x000000081f1f7221 */ /* 0x000fe20000010000 */
[----:B------:R-:W-:Y:S01]  /*22a0*/  FADD.FTZ R33, R33, R9 ;  /* 0x0000000921217221 */ /* 0x000fe20000010000 */
[----:B------:R-:W-:Y:S01]  /*22b0*/  PLOP3.LUT P0, PT, PT, PT, UP0, 0x80, 0x0 ;  /* 0x000000000000781c */ /* 0x000fe20003f0f008 */
[----:B------:R-:W-:Y:S01]  /*22c0*/  FADD.FTZ R32, R32, R10 ;  /* 0x0000000a20207221 */ /* 0x000fe20000010000 */
[----:B--2---:R-:W-:Y:S01]  /*22d0*/  FADD.FTZ R29, R29, R11 ;  /* 0x0000000b1d1d7221 */ /* 0x004fe20000010000 */
[----:B------:R-:W-:Y:S01]  /*22e0*/  FADD.FTZ R31, R31, R12 ;  /* 0x0000000c1f1f7221 */ /* 0x000fe20000010000 */
[----:B------:R-:W-:Y:S01]  /*22f0*/  FADD.FTZ R33, R33, R13 ;  /* 0x0000000d21217221 */ /* 0x000fe20000010000 */
        /* <DEDUP_REMOVED lines=8> */
[----:B---3--:R-:W-:Y:S01]  /*2380*/  FFMA.FTZ R30, R60, R16, R30 ;  /* 0x000000103c1e7223 */ /* 0x008fe2000001001e */
[----:B-----5:R-:W-:Y:S01]  /*2390*/  FFMA.FTZ R34, R59, R17, R27 ;  /* 0x000000113b227223 */ /* 0x020fe2000001001b */
        /* <DEDUP_REMOVED lines=8> */
[----:B0-----:R-:W-:Y:S01]  /*2420*/  ISETP.GT.U32.AND P1, PT, R47, 0x1f, PT ;  /* 0x0000001f2f00780c */ /* 0x001fe20003f24070 */
[----:B------:R-:W-:Y:S01]  /*2430*/  FADD.FTZ R29, R29, R23 ;  /* 0x000000171d1d7221 */ /* 0x000fe20000010000 */
[----:B------:R-:W-:Y:S01]  /*2440*/  FADD.FTZ R31, R31, R24 ;  /* 0x000000181f1f7221 */ /* 0x000fe20000010000 */
[----:B------:R-:W-:Y:S01]  /*2450*/  FADD.FTZ R33, R33, R25 ;  /* 0x0000001921217221 */ /* 0x000fe20000010000 */
[----:B------:R-:W-:Y:S01]  /*2460*/  FFMA.FTZ R26, R54, R22, R26 ;  /* 0x00000016361a7223 */ /* 0x000fe2000001001a */
[----:B------:R-:W-:Y:S01]  /*2470*/  FFMA.FTZ R30, R49, R24, R30 ;  /* 0x00000018311e7223 */ /* 0x000fe2000001001e */
[----:B------:R-:W-:Y:S01]  /*2480*/  FFMA.FTZ R32, R48, R25, R34 ;  /* 0x0000001930207223 */ /* 0x000fe20000010022 */
[----:B----4-:R-:W-:-:S04]  /*2490*/  FFMA.FTZ R28, R61, R15, R28 ;  /* 0x0000000f3d1c7223 */ /* 0x010fc8000001001c */
[----:B------:R-:W-:-:S04]  /*24a0*/  FFMA.FTZ R28, R57, R19, R28 ;  /* 0x00000013391c7223 */ /* 0x000fc8000001001c */
[----:B------:R-:W-:Y:S01]  /*24b0*/  FFMA.FTZ R28, R53, R23, R28 ;  /* 0x00000017351c7223 */ /* 0x000fe2000001001c */
[----:B------:R-:W-:Y:S06]  /*24c0*/  @!P0 BRA `(.L_x_2558) ;  /* 0x0000000000e88947 */ /* 0x000fec0003800000 */
[----:B------:R-:W0:Y:S01]  /*24d0*/  S2UR UR15, SR_CgaCtaId ;  /* 0x00000000000f79c3 */ /* 0x000e220000008800 */
[----:B------:R-:W-:Y:S01]  /*24e0*/  UMOV UR5, 0x400 ;  /* 0x0000040000057882 */ /* 0x000fe20000000000 */
[----:B------:R-:W-:Y:S01]  /*24f0*/  SHF.L.U32 R35, R47, 0x1, RZ ;  /* 0x000000012f237819 */ /* 0x000fe200000006ff */
[----:B------:R1:W-:Y:S03]  /*2500*/  STL.64 [R1+0xb0], R2 ;  /* 0x0000b00201007387 */ /* 0x0003e60000100a00 */
[----:B------:R-:W-:Y:S01]  /*2510*/  LOP3.LUT R35, R35, 0x18, RZ, 0xc0, !PT ;  /* 0x0000001823237812 */ /* 0x000fe200078ec0ff */
[----:B------:R-:W2:Y:S04]  /*2520*/  LDL R37, [R1+0xa0] ;  /* 0x0000a00001257983 */ /* 0x000ea80000100800 */
[----:B-1----:R-:W3:Y:S04]  /*2530*/  LDL R3, [R1+0x9c] ;  /* 0x00009c0001037983 */ /* 0x002ee80000100800 */
[----:B------:R-:W4:Y:S01]  /*2540*/  LDL R2, [R1+0x98] ;  /* 0x0000980001027983 */ /* 0x000f220000100800 */
[----:B0-----:R-:W-:-:S06]  /*2550*/  ULEA UR5, UR15, UR5, 0x18 ;  /* 0x000000050f057291 */ /* 0x001fcc000f8ec03f */
[----:B------:R-:W-:-:S04]  /*2560*/  LEA R34, R47, UR5, 0x5 ;  /* 0x000000052f227c11 */ /* 0x000fc8000f8e28ff */
[----:B------:R-:W-:-:S05]  /*2570*/  IADD3 R36, R34, R35, RZ ;  /* 0x0000002322247210 */ /* 0x000fca0007ffe0ff */
        /* <DEDUP_REMOVED lines=8> */
[----:B------:R-:W0:Y:S02]  /*2600*/  S2R R35, SR_TID.X ;  /* 0x0000000000237919 */ /* 0x000e240000002100 */
[----:B0-----:R-:W-:-:S04]  /*2610*/  SHF.R.S32.HI R47, RZ, 0x1f, R35 ;  /* 0x0000001fff2f7819 */ /* 0x001fc80000011423 */
[----:B------:R-:W-:Y:S01]  /*2620*/  LEA.HI R47, R47, R35, RZ, 0x2 ;  /* 0x000000232f2f7211 */ /* 0x000fe200078f10ff */
[----:B------:R-:W-:-:S05]  /*2630*/  IMAD.SHL.U32 R35, R35, 0x2, RZ ;  /* 0x0000000223237824 */ /* 0x000fca00078e00ff */
[----:B------:R-:W-:-:S04]  /*2640*/  LOP3.LUT R35, R35, 0x18, RZ, 0xc0, !PT ;  /* 0x0000001823237812 */ /* 0x000fc800078ec0ff */
[----:B------:R-:W-:-:S04]  /*2650*/  LOP3.LUT R35, R35, 0x18, RZ, 0x3c, !PT ;  /* 0x0000001823237812 */ /* 0x000fc800078e3cff */
[----:B------:R-:W-:-:S05]  /*2660*/  IADD3 R35, R34, R35, RZ ;  /* 0x0000002322237210 */ /* 0x000fca0007ffe0ff */
        /* <DEDUP_REMOVED lines=14> */
[----:B---3--:R-:W-:Y:S01]  /*2750*/  LEA R34, R3, R47, 0x3 ;  /* 0x0000002f03227211 */ /* 0x008fe200078e18ff */
[----:B------:R-:W-:-:S05]  /*2760*/  FADD.FTZ R37, R35, R37 ;  /* 0x0000002523257221 */ /* 0x000fca0000010000 */
[----:B------:R-:W0:Y:S02]  /*2770*/  LDS.64 R34, [R34+0x1400] ;  /* 0x0014000022227984 */ /* 0x000e240000000a00 */
[----:B0-----:R-:W-:Y:S01]  /*2780*/  FADD.FTZ R36, R36, R34 ;  /* 0x0000002224247221 */ /* 0x001fe20000010000 */
[----:B----4-:R-:W-:Y:S01]  /*2790*/  LEA R34, R2, R47, 0x3 ;  /* 0x0000002f02227211 */ /* 0x010fe200078e18ff */
[----:B------:R-:W-:Y:S01]  /*27a0*/  FADD.FTZ R37, R37, R35 ;  /* 0x0000002325257221 */ /* 0x000fe20000010000 */
[----:B------:R-:W0:Y:S04]  /*27b0*/  LDC.64 R2, c[0x0][0x260] ;  /* 0x00009800ff027b82 */ /* 0x000e280000000a00 */
[----:B------:R-:W1:Y:S01]  /*27c0*/  LDS.64 R34, [R34+0x1e00] ;  /* 0x001e000022227984 */ /* 0x000e620000000a00 */
[----:B------:R-:W2:Y:S01]  /*27d0*/  S2R R47, SR_TID.X ;  /* 0x00000000002f7919 */ /* 0x000ea20000002100 */
[----:B-1----:R-:W-:Y:S01]  /*27e0*/  FADD.FTZ R34, R36, R34 ;  /* 0x0000002224227221 */ /* 0x002fe20000010000 */
[----:B------:R-:W-:-:S05]  /*27f0*/  MOV R36, UR5 ;  /* 0x0000000500247c02 */ /* 0x000fca0008000f00 */
[----:B--2---:R-:W-:-:S05]  /*2800*/  IMAD R36, R36, 0x500, R47 ;  /* 0x0000050024247824 */ /* 0x004fca00078e022f */
[----:B------:R-:W-:-:S04]  /*2810*/  IADD3 R36, R36, UR14, RZ ;  /* 0x0000000e24247c10 */ /* 0x000fc8000fffe0ff */
[----:B------:R-:W-:Y:S01]  /*2820*/  SHF.L.U32 R36, R36, 0x1, RZ ;  /* 0x0000000124247819 */ /* 0x000fe200000006ff */
[----:B------:R-:W-:-:S04]  /*2830*/  FADD.FTZ R35, R37, R35 ;  /* 0x0000002325237221 */ /* 0x000fc80000010000 */
[----:B0-----:R-:W-:Y:S02]  /*2840*/  IMAD.WIDE.U32 R36, R36, 0x4, R2 ;  /* 0x0000000424247825 */ /* 0x001fe400078e0002 */
[----:B------:R0:W5:Y:S04]  /*2850*/  LDL.LU.64 R2, [R1+0xb0] ;  /* 0x0000b00001027983 */ /* 0x0001680000300a00 */
[----:B------:R0:W-:Y:S02]  /*2860*/  STG.E.64 desc[UR12][R36.64+0xa000], R34 ;  /* 0x00a0002224007986 */ /* 0x0001e4000c101b0c */
.L_x_2558:
[----:B------:R-:W-:Y:S01]  /*2870*/  BSSY B0, `(.L_x_2559) ;  /* 0x0000086000007945 */ /* 0x000fe20003800000 */
[----:B0-----:R-:W-:-:S03]  /*2880*/  CS2R R34, SRZ ;  /* 0x0000000000227805 */ /* 0x001fc6000001ff00 */
[----:B------:R-:W-:Y:S05]  /*2890*/  @P1 BRA `(.L_x_2560) ;  /* 0x00000008000c1947 */ /* 0x000fea0003800000 */
[----:B------:R-:W0:Y:S01]  /*28a0*/  S2R R37, SR_TID.X ;  /* 0x0000000000257919 */ /* 0x000e220000002100 */
[----:B------:R-:W-:Y:S01]  /*28b0*/  USHF.L.U32 UR5, UR11, 0x3, URZ ;  /* 0x000000030b057899 */ /* 0x000fe2000800063f */
[----:B------:R-:W-:Y:S01]  /*28c0*/  IMAD.MOV.U32 R34, RZ, RZ, 0x28 ;  /* 0x00000028ff227424 */ /* 0x000fe200078e00ff */
[----:B------:R-:W-:Y:S02]  /*28d0*/  MOV R35, 0x28 ;  /* 0x0000002800237802 */ /* 0x000fe40000000f00 */
        /* <DEDUP_REMOVED lines=9> */
[----:B------:R-:W-:Y:S01]  /*2970*/  LEA.HI R36, R36, R35, RZ, 0x2 ;  /* 0x0000002324247211 */ /* 0x000fe200078f10ff */
[----:B------:R-:W-:-:S03]  /*2980*/  HFMA2.MMA R35, -RZ, RZ, 0, 2.384185791015625e-06 ;  /* 0x00000028ff237435 */ /* 0x000fc600000001ff */
[----:B------:R-:W-:-:S07]  /*2990*/  SHF.R.S32.HI R36, RZ, 0x2, R36 ;  /* 0x00000002ff247819 */ /* 0x000fce0000011424 */
[----:B------:R-:W-:Y:S01]  /*29a0*/  IMAD R36, R36, R35, UR8 ;  /* 0x0000000824247e24 */ /* 0x000fe2000f8e0223 */
[----:B------:R-:W-:-:S04]  /*29b0*/  SHF.L.U32 R35, R37, 0x3, RZ ;  /* 0x0000000325237819 */ /* 0x000fc800000006ff */
[----:B------:R-:W-:-:S04]  /*29c0*/  LOP3.LUT R37, R35, 0x18, RZ, 0xc0, !PT ;  /* 0x0000001823257812 */ /* 0x000fc800078ec0ff */
[----:B------:R-:W-:Y:S02]  /*29d0*/  IADD3 R34, R34, R37, RZ ;  /* 0x0000002522227210 */ /* 0x000fe40007ffe0ff */
[----:B------:R-:W-:-:S04]  /*29e0*/  IADD3 R36, R37, R36, RZ ;  /* 0x0000002425247210 */ /* 0x000fc80007ffe0ff */
        /* <DEDUP_REMOVED lines=12> */
[----:B------:R-:W0:Y:S02]  /*2ab0*/  S2R R34, SR_TID.X ;  /* 0x0000000000227919 */ /* 0x000e240000002100 */
[----:B0-----:R-:W-:-:S05]  /*2ac0*/  IMAD.SHL.U32 R34, R34, 0x8, RZ ;  /* 0x0000000822227824 */ /* 0x001fca00078e00ff */
[----:B------:R-:W-:-:S04]  /*2ad0*/  LOP3.LUT R34, R34, 0x18, RZ, 0xc0, !PT ;  /* 0x0000001822227812 */ /* 0x000fc800078ec0ff */
        /* <DEDUP_REMOVED lines=9> */
[----:B------:R-:W-:Y:S02]  /*2b70*/  IMAD R35, R35, R34, UR8 ;  /* 0x0000000823237e24 */ /* 0x000fe4000f8e0222 */
[----:B------:R-:W0:Y:S02]  /*2b80*/  S2R R34, SR_TID.X ;  /* 0x0000000000227919 */ /* 0x000e240000002100 */
[----:B0-----:R-:W-:-:S04]  /*2b90*/  SHF.L.U32 R34, R34, 0x3, RZ ;  /* 0x0000000322227819 */ /* 0x001fc800000006ff */
[----:B------:R-:W-:-:S04]  /*2ba0*/  LOP3.LUT R34, R34, 0x18, RZ, 0xc0, !PT ;  /* 0x0000001822227812 */ /* 0x000fc800078ec0ff */
        /* <DEDUP_REMOVED lines=11> */
[----:B0-----:R-:W-:-:S04]  /*2c60*/  SHF.L.U32 R34, R34, 0x3, RZ ;  /* 0x0000000322227819 */ /* 0x001fc800000006ff */
[----:B------:R-:W-:-:S05]  /*2c70*/  LOP3.LUT R34, R34, 0x18, RZ, 0xc0, !PT ;  /* 0x0000001822227812 */ /* 0x000fca00078ec0ff */
        /* <DEDUP_REMOVED lines=25> */
[----:B------:R-:W-:-:S04]  /*2e10*/  LOP3.LUT R34, R34, 0x18, RZ, 0xc0, !PT ;  /* 0x0000001822227812 */ /* 0x000fc800078ec0ff */
        /* <DEDUP_REMOVED lines=30> */
[----:B------:R-:W-:Y:S01]  /*3000*/  FADD.FTZ R36, R36, R34 ;  /* 0x0000002224247221 */ /* 0x000fe20000010000 */
[----:B------:R-:W0:Y:S01]  /*3010*/  S2R R35, SR_TID.X ;  /* 0x0000000000237919 */ /* 0x000e220000002100 */
[----:B------:R-:W-:-:S04]  /*3020*/  SHF.R.S32.HI R34, RZ, 0x1f, R47 ;  /* 0x0000001fff227819 */ /* 0x000fc8000001142f */
[----:B------:R-:W-:-:S04]  /*3030*/  LEA.HI R34, R34, R47, RZ, 0x2 ;  /* 0x0000002f22227211 */ /* 0x000fc800078f10ff */
[----:B------:R-:W-:Y:S01]  /*3040*/  SHF.R.S32.HI R34, RZ, 0x2, R34 ;  /* 0x00000002ff227819 */ /* 0x000fe20000011422 */
[----:B0-----:R-:W-:Y:S01]  /*3050*/  IMAD.SHL.U32 R47, R35, 0x8, RZ ;  /* 0x00000008232f7824 */ /* 0x001fe200078e00ff */
[----:B------:R-:W-:-:S04]  /*3060*/  HFMA2.MMA R35, -RZ, RZ, 0, 2.384185791015625e-06 ;  /* 0x00000028ff237435 */ /* 0x000fc800000001ff */
[----:B------:R-:W-:-:S06]  /*3070*/  LOP3.LUT R47, R47, 0x18, RZ, 0xc0, !PT ;  /* 0x000000182f2f7812 */ /* 0x000fcc00078ec0ff */
[----:B------:R-:W-:-:S05]  /*3080*/  IMAD R34, R34, R35, UR8 ;  /* 0x0000000822227e24 */ /* 0x000fca000f8e0223 */
[----:B------:R-:W-:-:S06]  /*3090*/  IADD3 R34, R47, R34, RZ ;  /* 0x000000222f227210 */ /* 0x000fcc0007ffe0ff */
[----:B------:R-:W0:Y:S02]  /*30a0*/  LDS.64 R34, [R34] ;  /* 0x0000000022227984 */ /* 0x000e240000000a00 */
[----:B0-----:R-:W-:Y:S01]  /*30b0*/  FADD.FTZ R34, R36, R34 ;  /* 0x0000002224227221 */ /* 0x001fe20000010000 */
[----:B------:R-:W-:-:S07]  /*30c0*/  FADD.FTZ R35, R37, R35 ;  /* 0x0000002325237221 */ /* 0x000fce0000010000 */
.L_x_2560:
[----:B------:R-:W-:Y:S05]  /*30d0*/  BSYNC B0 ;  /* 0x0000000000007941 */ /* 0x000fea0003800000 */
.L_x_2559:
[----:B------:R-:W0:Y:S01]  /*30e0*/  SHFL.BFLY PT, R37, R34, 0x2, 0x1f ;  /* 0x0c401f0022257f89 */ /* 0x000e2200000e0000 */
[----:B------:R-:W-:Y:S03]  /*30f0*/  BSSY B0, `(.L_x_2561) ;  /* 0x0000019000007945 */ /* 0x000fe60003800000 */
[----:B------:R-:W1:Y:S01]  /*3100*/  SHFL.BFLY PT, R36, R35, 0x2, 0x1f ;  /* 0x0c401f0023247f89 */ /* 0x000e6200000e0000 */
[----:B------:R-:W2:Y:S01]  /*3110*/  S2R R47, SR_TID.X ;  /* 0x00000000002f7919 */ /* 0x000ea20000002100 */
[----:B0-----:R-:W-:Y:S01]  /*3120*/  FADD.FTZ R34, R37, R34 ;  /* 0x0000002225227221 */ /* 0x001fe20000010000 */
[----:B-1----:R-:W-:-:S04]  /*3130*/  FADD.FTZ R35, R36, R35 ;  /* 0x0000002324237221 */ /* 0x002fc80000010000 */
[----:B------:R-:W0:Y:S04]  /*3140*/  SHFL.BFLY PT, R37, R34, 0x1, 0x1f ;  /* 0x0c201f0022257f89 */ /* 0x000e2800000e0000 */
[----:B------:R-:W1:Y:S01]  /*3150*/  SHFL.BFLY PT, R36, R35, 0x1, 0x1f ;  /* 0x0c201f0023247f89 */ /* 0x000e6200000e0000 */
[----:B--2---:R-:W-:Y:S01]  /*3160*/  LOP3.LUT P1, RZ, R47, 0xffffffe3, RZ, 0xc0, !PT ;  /* 0xffffffe32fff7812 */ /* 0x004fe2000782c0ff */
[----:B0-----:R-:W-:Y:S01]  /*3170*/  FADD.FTZ R34, R34, R37 ;  /* 0x0000002522227221 */ /* 0x001fe20000010000 */
[----:B-1----:R-:W-:-:S11]  /*3180*/  FADD.FTZ R35, R35, R36 ;  /* 0x0000002423237221 */ /* 0x002fd60000010000 */
[----:B------:R-:W-:Y:S05]  /*3190*/  @P1 BRA `(.L_x_2562) ;  /* 0x0000000000381947 */ /* 0x000fea0003800000 */
[----:B-----5:R0:W-:Y:S01]  /*31a0*/  STL.64 [R1+0xb0], R2 ;  /* 0x0000b00201007387 */ /* 0x0201e20000100a00 */
[----:B------:R-:W-:Y:S01]  /*31b0*/  SHF.R.U32.HI R37, RZ, 0x2, R47 ;  /* 0x00000002ff257819 */ /* 0x000fe2000001162f */
[----:B------:R-:W-:Y:S01]  /*31c0*/  ULDC UR5, c[0x0][0x10] ;  /* 0x0000040000057ab9 */ /* 0x000fe20000000800 */
[----:B------:R-:W-:Y:S01]  /*31d0*/  MOV R36, UR17 ;  /* 0x0000001100247c02 */ /* 0x000fe20008000f00 */
[----:B------:R-:W-:Y:S01]  /*31e0*/  UIMAD UR5, UR5, UR4, UR6 ;  /* 0x00000004050572a4 */ /* 0x000fe2000f8e0206 */
[----:B------:R-:W-:-:S04]  /*31f0*/  SHF.L.U32 R37, R37, 0x3, RZ ;  /* 0x0000000325257819 */ /* 0x000fc800000006ff */
[----:B------:R-:W-:Y:S02]  /*3200*/  LOP3.LUT R36, R37, 0xfffffff8, R36, 0xe2, !PT ;  /* 0xfffffff825247812 */ /* 0x000fe400078ee224 */
[----:B------:R-:W-:Y:S01]  /*3210*/  MOV R37, UR5 ;  /* 0x0000000500257c02 */ /* 0x000fe20008000f00 */
[----:B0-----:R-:W0:Y:S03]  /*3220*/  LDC.64 R2, c[0x0][0x260] ;  /* 0x00009800ff027b82 */ /* 0x001e260000000a00 */
[----:B------:R-:W-:-:S04]  /*3230*/  LEA R36, R37, R36, 0x6 ;  /* 0x0000002425247211 */ /* 0x000fc800078e30ff */
[----:B------:R-:W-:-:S05]  /*3240*/  SHF.L.U32 R36, R36, 0x1, RZ ;  /* 0x0000000124247819 */ /* 0x000fca00000006ff */
[----:B0-----:R-:W-:Y:S02]  /*3250*/  IMAD.WIDE.U32 R36, R36, 0x4, R2 ;  /* 0x0000000424247825 */ /* 0x001fe400078e0002 */
[----:B------:R0:W5:Y:S04]  /*3260*/  LDL.LU.64 R2, [R1+0xb0] ;  /* 0x0000b00001027983 */ /* 0x0001680000300a00 */
[----:B------:R0:W-:Y:S02]  /*3270*/  STG.E.64 desc[UR12][R36.64], R34 ;  /* 0x0000002224007986 */ /* 0x0001e4000c101b0c */
.L_x_2562:
[----:B------:R-:W-:Y:S05]  /*3280*/  BSYNC B0 ;  /* 0x0000000000007941 */ /* 0x000fea0003800000 */
.L_x_2561:
        /* <DEDUP_REMOVED lines=17> */
.L_x_2565:
[----:B------:R-:W2:Y:S04]  /*33a0*/  LD.E.STRONG.GPU R37, desc[UR12][R34.64] ;  /* 0x0000000c22257980 */ /* 0x000ea8000c10f900 */
[----:B--2---:R-:W-:Y:S01]  /*33b0*/  CCTL.IVALL ;  /* 0x00000000ff00798f */ /* 0x004fe20002000000 */
[----:B------:R-:W-:Y:S05]  /*33c0*/  YIELD ;  /* 0x0000000000007946 */ /* 0x000fea0003800000 */
[----:B-----5:R-:W-:-:S04]  /*33d0*/  LOP3.LUT R37, R37, R36, RZ, 0x3c, !PT ;  /* 0x0000002425257212 */ /* 0x020fc800078e3cff */
[----:B------:R-:W-:-:S13]  /*33e0*/  ISETP.GT.AND P1, PT, R37, -0x1, PT ;  /* 0xffffffff2500780c */ /* 0x000fda0003f24270 */
[----:B------:R-:W-:Y:S05]  /*33f0*/  @P1 BRA `(.L_x_2565) ;  /* 0xfffffffc00e81947 */ /* 0x000fea000383ffff */
.L_x_2564:
[----:B------:R-:W-:Y:S05]  /*3400*/  WARPSYNC.ALL ;  /* 0x0000000000007948 */ /* 0x000fea0003800000 */
[----:B------:R-:W-:Y:S06]  /*3410*/  BAR.SYNC.DEFER_BLOCKING 0x0 ;  /* 0x0000000000007b1d */ /* 0x000fec0000010000 */
[----:B------:R-:W-:Y:S05]  /*3420*/  BRA `(.L_x_2566) ;  /* 0x0000000000687947 */ /* 0x000fea0003800000 */
.L_x_2563:
        /* <DEDUP_REMOVED lines=18> */
.L_x_2568:
[----:B------:R-:W2:Y:S04]  /*3550*/  LD.E.STRONG.GPU R37, desc[UR12][R34.64] ;  /* 0x0000000c22257980 */ /* 0x000ea8000c10f900 */
[----:B--2---:R-:W-:Y:S01]  /*3560*/  CCTL.IVALL ;  /* 0x00000000ff00798f */ /* 0x004fe20002000000 */
[----:B------:R-:W-:Y:S05]  /*3570*/  YIELD ;  /* 0x0000000000007946 */ /* 0x000fea0003800000 */
[----:B-----5:R-:W-:-:S04]  /*3580*/  LOP3.LUT R37, R37, R36, RZ, 0x3c, !PT ;  /* 0x0000002425257212 */ /* 0x020fc800078e3cff */
[----:B------:R-:W-:-:S13]  /*3590*/  ISETP.GT.AND P1, PT, R37, -0x1, PT ;  /* 0xffffffff2500780c */ /* 0x000fda0003f24270 */
[----:B------:R-:W-:Y:S05]  /*35a0*/  @P1 BRA `(.L_x_2568) ;  /* 0xfffffffc00e81947 */ /* 0x000fea000383ffff */
.L_x_2567:
[----:B------:R-:W-:Y:S05]  /*35b0*/  WARPSYNC.ALL ;  /* 0x0000000000007948 */ /* 0x000fea0003800000 */
[----:B------:R-:W-:Y:S06]  /*35c0*/  BAR.SYNC.DEFER_BLOCKING 0x0 ;  /* 0x0000000000007b1d */ /* 0x000fec0000010000 */
.L_x_2566:
[----:B------:R-:W2:Y:S01]  /*35d0*/  LDL.LU R47, [R1+0x94] ;  /* 0x00009400012f7983 */ /* 0x000ea20000300800 */
[----:B0-----:R-:W-:-:S03]  /*35e0*/  MOV R35, UR4 ;  /* 0x0000000400237c02 */ /* 0x001fc60008000f00 */
[----:B------:R0:W-:Y:S04]  /*35f0*/  STL [R1+0xd0], R49 ;  /* 0x0000d03101007387 */ /* 0x0001e80000100800 */
[----:B------:R-:W-:Y:S04]  /*3600*/  STL [R1+0xcc], R48 ;  /* 0x0000cc3001007387 */ /* 0x000fe80000100800 */
[----:B------:R-:W-:Y:S01]  /*3610*/  STL [R1+0xc8], R33 ;  /* 0x0000c82101007387 */ /* 0x000fe20000100800 */
[----:B0-----:R-:W0:Y:S03]  /*3620*/  S2R R49, SR_TID.X ;  /* 0x0000000000317919 */ /* 0x001e260000002100 */
[----:B------:R-:W-:Y:S04]  /*3630*/  STL [R1+0xc4], R32 ;  /* 0x0000c42001007387 */ /* 0x000fe80000100800 */
[----:B------:R-:W-:Y:S04]  /*3640*/  STL [R1+0xc0], R31 ;  /* 0x0000c01f01007387 */ /* 0x000fe80000100800 */
[----:B------:R-:W-:Y:S04]  /*3650*/  STL [R1+0xbc], R30 ;  /* 0x0000bc1e01007387 */ /* 0x000fe80000100800 */
[----:B------:R1:W-:Y:S04]  /*3660*/  STL [R1+0xb8], R29 ;  /* 0x0000b81d01007387 */ /* 0x0003e80000100800 */
[----:B------:R3:W-:Y:S04]  /*3670*/  STL [R1+0xb4], R28 ;  /* 0x0000b41c01007387 */ /* 0x0007e80000100800 */
[----:B------:R4:W-:Y:S04]  /*3680*/  STL [R1+0xb0], R27 ;  /* 0x0000b01b01007387 */ /* 0x0009e80000100800 */
[----:B------:R4:W-:Y:S01]  /*3690*/  STL [R1+0xa8], R26 ;  /* 0x0000a81a01007387 */ /* 0x0009e20000100800 */
[----:B0-----:R-:W-:-:S03]  /*36a0*/  ISETP.GT.U32.AND P1, PT, R49, 0x3f, PT ;  /* 0x0000003f3100780c */ /* 0x001fc60003f24070 */
[----:B-1----:R-:W2:Y:S04]  /*36b0*/  LDL.LU R29, [R1+0x20] ;  /* 0x00002000011d7983 */ /* 0x002ea80000300800 */
[----:B---3--:R-:W3:Y:S04]  /*36c0*/  LDL.LU R28, [R1+0x50] ;  /* 0x00005000011c7983 */ /* 0x008ee80000300800 */
[----:B----4-:R-:W4:Y:S02]  /*36d0*/  LDL.LU R27, [R1+0x24] ;  /* 0x00002400011b7983 */ /* 0x010f240000300800 */
[----:B------:R-:W0:Y:S02]  /*36e0*/  @!P1 LDC R34, c[0x0][0x10] ;  /* 0x00000400ff229b82 */ /* 0x000e240000000800 */
[----:B------:R-:W4:Y:S06]  /*36f0*/  LDL.LU R26, [R1+0x4c] ;  /* 0x00004c00011a7983 */ /* 0x000f2c0000300800 */
        /* <DEDUP_REMOVED lines=15> */
[----:B0-----:R-:W-:-:S03]  /*37f0*/  ULEA UR5, UR14, UR5, 0x18 ;  /* 0x000000050e057291 */ /* 0x001fc6000f8ec03f */
[----:B------:R-:W-:Y:S01]  /*3800*/  ULDC.64 UR14, c[0x0][0x210] ;  /* 0x00008400000e7ab9 */ /* 0x000fe20000000a00 */
[----:B--2---:R-:W-:Y:S01]  /*3810*/  @!P1 FADD.FTZ R36, RZ, R34 ;  /* 0x00000022ff249221 */ /* 0x004fe20000010000 */
[----:B------:R-:W-:Y:S02]  /*3820*/  IMAD.MOV.U32 R34, RZ, RZ, RZ ;  /* 0x000000ffff227224 */ /* 0x000fe400078e00ff */
[----:B------:R-:W-:Y:S01]  /*3830*/  @!P1 FADD.FTZ R34, RZ, R35 ;  /* 0x00000023ff229221 */ /* 0x000fe20000010000 */
[----:B------:R-:W-:Y:S01]  /*3840*/  LOP3.LUT P1, RZ, R49, 0xffffffc7, RZ, 0xc0, !PT ;  /* 0xffffffc731ff7812 */ /* 0x000fe2000782c0ff */
        /* <DEDUP_REMOVED lines=16> */
[----:B0-----:R-:W-:-:S04]  /*3950*/  IADD3 R34, R47, -UR11, RZ ;  /* 0x8000000b2f227c10 */ /* 0x001fc8000fffe0ff */
[----:B------:R-:W-:Y:S01]  /*3960*/  LEA R34, R34, UR5, 0x3 ;  /* 0x0000000522227c11 */ /* 0x000fe2000f8e18ff */
[----:B------:R-:W-:Y:S06]  /*3970*/  BAR.SYNC.DEFER_BLOCKING 0x0 ;  /* 0x0000000000007b1d */ /* 0x000fec0000010000 */
[----:B------:R-:W0:Y:S02]  /*3980*/  LDS.64 R36, [R34] ;  /* 0x0000000022247984 */ /* 0x000e240000000a00 */
[--C-:B0----5:R-:W-:Y:S01]  /*3990*/  FFMA.FTZ R0, R0, R3, -R36.reuse ;  /* 0x0000000300007223 */ /* 0x121fe20000010824 */
        /* <DEDUP_REMOVED lines=28> */
[--C-:B------:R-:W-:Y:S01]  /*3b60*/  FFMA.FTZ R4, R4, R23, -R36.reuse ;  /* 0x0000001704047223 */ /* 0x100fe20000010824 */
[--C-:B------:R-:W-:Y:S01]  /*3b70*/  FFMA.FTZ R5, R5, R24, -R36.reuse ;  /* 0x0000001805057223 */ /* 0x100fe20000010824 */
[----:B------:R-:W-:-:S02]  /*3b80*/  FFMA.FTZ R6, R6, R25, -R36 ;  /* 0x0000001906067223 */ /* 0x000fc40000010824 */
[----:B------:R-:W2:Y:S04]  /*3b90*/  LDL.LU R36, [R1+0x48] ;  /* 0x0000480001247983 */ /* 0x000ea80000300800 */
[----:B------:R-:W2:Y:S04]  /*3ba0*/  LDL.LU R35, [R1+0x44] ;  /* 0x0000440001237983 */ /* 0x000ea80000300800 */
[----:B------:R-:W2:Y:S04]  /*3bb0*/  LDL.LU R49, [R1+0x40] ;  /* 0x0000400001317983 */ /* 0x000ea80000300800 */
[----:B------:R-:W2:Y:S01]  /*3bc0*/  LDL.LU R48, [R1+0x3c] ;  /* 0x00003c0001307983 */ /* 0x000ea20000300800 */
[----:B------:R-:W-:-:S03]  /*3bd0*/  FFMA.FTZ R0, R29, -R37, R0 ;  /* 0x800000251d007223 */ /* 0x000fc60000010000 */
[----:B------:R-:W2:Y:S01]  /*3be0*/  LDL.LU R33, [R1+0x38] ;  /* 0x0000380001217983 */ /* 0x000ea20000300800 */
[----:B---3--:R-:W-:-:S03]  /*3bf0*/  FFMA.FTZ R52, R28, -R37, R52 ;  /* 0x800000251c347223 */ /* 0x008fc60000010034 */
[----:B------:R-:W3:Y:S01]  /*3c00*/  LDL.LU R32, [R1+0x34] ;  /* 0x0000340001207983 */ /* 0x000ee20000300800 */
[----:B----4-:R-:W-:-:S03]  /*3c10*/  FFMA.FTZ R51, R27, -R37, R51 ;  /* 0x800000251b337223 */ /* 0x010fc60000010033 */
[----:B------:R-:W4:Y:S01]  /*3c20*/  LDL.LU R31, [R1+0x30] ;  /* 0x00003000011f7983 */ /* 0x000f220000300800 */
[----:B------:R-:W-:-:S03]  /*3c30*/  FFMA.FTZ R50, R26, -R37, R50 ;  /* 0x800000251a327223 */ /* 0x000fc60000010032 */
[----:B------:R-:W4:Y:S04]  /*3c40*/  LDL.LU R30, [R1+0x2c] ;  /* 0x00002c00011e7983 */ /* 0x000f280000300800 */
[----:B------:R-:W4:Y:S04]  /*3c50*/  LDL.LU R29, [R1+0x28] ;  /* 0x00002800011d7983 */ /* 0x000f280000300800 */
[----:B------:R-:W4:Y:S04]  /*3c60*/  LDL.LU R28, [R1+0x1c] ;  /* 0x00001c00011c7983 */ /* 0x000f280000300800 */
[----:B------:R-:W4:Y:S04]  /*3c70*/  LDL.LU R27, [R1+0x18] ;  /* 0x00001800011b7983 */ /* 0x000f280000300800 */
[----:B------:R-:W4:Y:S04]  /*3c80*/  LDL.LU R26, [R1+0x14] ;  /* 0x00001400011a7983 */ /* 0x000f280000300800 */
[----:B------:R-:W4:Y:S04]  /*3c90*/  LDL.LU R34, [R1+0x10] ;  /* 0x0000100001227983 */ /* 0x000f280000300800 */
[----:B------:R-:W4:Y:S04]  /*3ca0*/  LDL.LU R22, [R1+0xc] ;  /* 0x00000c0001167983 */ /* 0x000f280000300800 */
[----:B------:R-:W4:Y:S01]  /*3cb0*/  LDL.LU R47, [R1+0x8] ;  /* 0x00000800012f7983 */ /* 0x000f220000300800 */
[----:B--2---:R-:W-:-:S03]  /*3cc0*/  FFMA.FTZ R46, R36, -R37, R46 ;  /* 0x80000025242e7223 */ /* 0x004fc6000001002e */
[----:B------:R-:W2:Y:S01]  /*3cd0*/  LDL.LU R36, [R1+0x4] ;  /* 0x0000040001247983 */ /* 0x000ea20000300800 */
[----:B------:R-:W-:-:S03]  /*3ce0*/  FFMA.FTZ R45, R35, -R37, R45 ;  /* 0x80000025232d7223 */ /* 0x000fc6000001002d */
[----:B------:R-:W2:Y:S01]  /*3cf0*/  LDL.LU R35, [R1] ;  /* 0x0000000001237983 */ /* 0x000ea20000300800 */
[----:B------:R-:W-:-:S03]  /*3d00*/  FFMA.FTZ R44, R49, -R37, R44 ;  /* 0x80000025312c7223 */ /* 0x000fc6000001002c */
[----:B------:R-:W2:Y:S01]  /*3d10*/  LDL.LU R49, [R1+0xd0] ;  /* 0x0000d00001317983 */ /* 0x000ea20000300800 */
[----:B------:R-:W-:-:S03]  /*3d20*/  FFMA.FTZ R43, R48, -R37, R43 ;  /* 0x80000025302b7223 */ /* 0x000fc6000001002b */
[----:B------:R-:W2:Y:S01]  /*3d30*/  LDL.LU R48, [R1+0xcc] ;  /* 0x0000cc0001307983 */ /* 0x000ea20000300800 */
[----:B------:R-:W-:-:S03]  /*3d40*/  FFMA.FTZ R42, R33, -R37, R42 ;  /* 0x80000025212a7223 */ /* 0x000fc6000001002a */
[----:B------:R0:W5:Y:S01]  /*3d50*/  LDL.LU R33, [R1+0xc8] ;  /* 0x0000c80001217983 */ /* 0x0001620000300800 */
[----:B---3--:R-:W-:-:S03]  /*3d60*/  FFMA.FTZ R41, R32, -R37, R41 ;  /* 0x8000002520297223 */ /* 0x008fc60000010029 */
[----:B------:R0:W5:Y:S01]  /*3d70*/  LDL.LU R32, [R1+0xc4] ;  /* 0x0000c40001207983 */ /* 0x0001620000300800 */
[----:B----4-:R-:W-:-:S03]  /*3d80*/  FFMA.FTZ R40, R31, -R37, R40 ;  /* 0x800000251f287223 */ /* 0x010fc60000010028 */
[----:B------:R0:W5:Y:S01]  /*3d90*/  LDL.LU R31, [R1+0xc0] ;  /* 0x0000c000011f7983 */ /* 0x0001620000300800 */
[----:B------:R-:W-:-:S03]  /*3da0*/  FFMA.FTZ R39, R30, -R37, R39 ;  /* 0x800000251e277223 */ /* 0x000fc60000010027 */
        /* <DEDUP_REMOVED lines=10> */
[----:B------:R-:W3:Y:S01]  /*3e50*/  LDL.LU R34, [R1+0x68] ;  /* 0x0000680001227983 */ /* 0x000ee20000300800 */
[----:B------:R-:W-:-:S03]  /*3e60*/  FFMA.FTZ R11, R22, -R37, R11 ;  /* 0x80000025160b7223 */ /* 0x000fc6000001000b */
[----:B------:R-:W4:Y:S01]  /*3e70*/  LDL.LU R22, [R1+0x90] ;  /* 0x0000900001167983 */ /* 0x000f220000300800 */
        /* <DEDUP_REMOVED lines=10> */
[-C--:B--2---:R-:W-:Y:S01]  /*3f20*/  FFMA.FTZ R13, R36, -R37.reuse, R13 ;  /* 0x80000025240d7223 */ /* 0x084fe2000001000d */
[-C--:B------:R-:W-:Y:S01]  /*3f30*/  FFMA.FTZ R14, R35, -R37.reuse, R14 ;  /* 0x80000025230e7223 */ /* 0x080fe2000001000e */
[-C--:B------:R-:W-:Y:S01]  /*3f40*/  FFMA.FTZ R49, R49, -R37.reuse, R5 ;  /* 0x8000002531317223 */ /* 0x080fe20000010005 */
[----:B------:R-:W-:Y:S01]  /*3f50*/  FFMA.FTZ R6, R48, -R37, R6 ;  /* 0x8000002530067223 */ /* 0x000fe20000010006 */
[----:B---3--:R-:W-:-:S02]  /*3f60*/  IADD3 R4, P1, R34, UR14, RZ ;  /* 0x0000000e22047c10 */ /* 0x008fc4000ff3e0ff */
[----:B------:R-:W2:Y:S04]  /*3f70*/  LDL.LU R34, [R1+0x88] ;  /* 0x0000880001227983 */ /* 0x000ea80000300800 */
[----:B------:R-:W3:Y:S01]  /*3f80*/  LDL.LU R37, [R1+0x8c] ;  /* 0x00008c0001257983 */ /* 0x000ee20000300800 */
[C---:B------:R-:W-:Y:S01]  /*3f90*/  FMUL.FTZ R0, R2.reuse, R0 ;  /* 0x0000000002007220 */ /* 0x040fe20000410000 */
[C---:B------:R-:W-:Y:S01]  /*3fa0*/  FMUL.FTZ R52, R2.reuse, R52 ;  /* 0x0000003402347220 */ /* 0x040fe20000410000 */
[C---:B------:R-:W-:Y:S01]  /*3fb0*/  FMUL.FTZ R51, R2.reuse, R51 ;  /* 0x0000003302337220 */ /* 0x040fe20000410000 */
[C---:B------:R-:W-:Y:S01]  /*3fc0*/  FMUL.FTZ R50, R2.reuse, R50 ;  /* 0x0000003202327220 */ /* 0x040fe20000410000 */
[----:B------:R-:W3:Y:S01]  /*3fd0*/  LDL.LU R47, [R1+0x80] ;  /* 0x00008000012f7983 */ /* 0x000ee20000300800 */
[----:B------:R-:W-:Y:S01]  /*3fe0*/  FMUL.FTZ R46, R2, R46 ;  /* 0x0000002e022e7220 */ /* 0x000fe20000410000 */
[----:B------:R-:W-:Y:S01]  /*3ff0*/  F2FP.F16.F32.PACK_AB R0, R52, R0 ;  /* 0x000000003400723e */ /* 0x000fe200000000ff */
[----:B------:R-:W-:Y:S01]  /*4000*/  FMUL.FTZ R45, R2, R45 ;  /* 0x0000002d022d7220 */ /* 0x000fe20000410000 */
[----:B----4-:R-:W-:Y:S01]  /*4010*/  IADD3.X R5, R22, UR15, RZ, P1, !PT ;  /* 0x0000000f16057c10 */ /* 0x010fe20008ffe4ff */
[----:B------:R-:W-:Y:S01]  /*4020*/  FMUL.FTZ R22, R2, R3 ;  /* 0x0000000302167220 */ /* 0x000fe20000410000 */
[----:B------:R-:W4:Y:S01]  /*4030*/  LDL.LU R36, [R1+0x84] ;  /* 0x0000840001247983 */ /* 0x000f220000300800 */
[----:B------:R-:W-:Y:S01]  /*4040*/  PRMT R3, R0, 0x7632, R3 ;  /* 0x0000763200037816 */ /* 0x000fe20000000003 */
        /* <DEDUP_REMOVED lines=26> */
[----:B------:R-:W4:Y:S01]  /*41f0*/  LDL.LU R35, [R1+0x78] ;  /* 0x0000780001237983 */ /* 0x000f220000300800 */
[----:B------:R-:W-:-:S02]  /*4200*/  F2FP.F16.F32.PACK_AB R45, R45, R46 ;  /* 0x0000002e2d2d723e */ /* 0x000fc400000000ff */
[----:B------:R-:W-:Y:S01]  /*4210*/  PRMT R23, R50, 0x7632, R23 ;  /* 0x0000763232177816 */ /* 0x000fe20000000017 */
[----:B------:R3:W-:Y:S01]  /*4220*/  STG.E.U16 desc[UR12][R4.64+0x2], R3 ;  /* 0x0000020304007986 */ /* 0x0007e2000c10150c */
[----:B------:R-:W-:-:S03]  /*4230*/  PRMT R24, R45, 0x7632, R24 ;  /* 0x000076322d187816 */ /* 0x000fc60000000018 */
[----:B------:R-:W-:Y:S04]  /*4240*/  STG.E.U16 desc[UR12][R4.64], R0 ;  /* 0x0000000004007986 */ /* 0x000fe8000c10150c */
[----:B------:R-:W-:Y:S04]  /*4250*/  STG.E.U16 desc[UR12][R4.64+0x4], R50 ;  /* 0x0000043204007986 */ /* 0x000fe8000c10150c */
[----:B------:R-:W-:Y:S01]  /*4260*/  STG.E.U16 desc[UR12][R4.64+0x6], R23 ;  /* 0x0000061704007986 */ /* 0x000fe2000c10150c */
[----:B--2---:R-:W-:-:S03]  /*4270*/  IADD3 R2, P1, R34, UR14, RZ ;  /* 0x0000000e22027c10 */ /* 0x004fc6000ff3e0ff */
[----:B------:R-:W2:Y:S01]  /*4280*/  LDL.LU R34, [R1+0x7c] ;  /* 0x00007c0001227983 */ /* 0x000ea20000300800 */
[----:B---3--:R-:W-:-:S03]  /*4290*/  IADD3.X R3, R37, UR15, RZ, P1, !PT ;  /* 0x0000000f25037c10 */ /* 0x008fc60008ffe4ff */
[----:B------:R-:W3:Y:S04]  /*42a0*/  LDL.LU R37, [R1+0x70] ;  /* 0x0000700001257983 */ /* 0x000ee80000300800 */
[----:B------:R1:W-:Y:S04]  /*42b0*/  STG.E.U16 desc[UR12][R2.64+0x2], R24 ;  /* 0x0000021802007986 */ /* 0x0003e8000c10150c */
[----:B-1----:R-:W3:Y:S01]  /*42c0*/  LDL.LU R24, [R1+0x74] ;  /* 0x0000740001187983 */ /* 0x002ee20000300800 */
[----:B------:R-:W-:Y:S02]  /*42d0*/  F2FP.F16.F32.PACK_AB R43, R43, R44 ;  /* 0x0000002c2b2b723e */ /* 0x000fe400000000ff */
[----:B------:R-:W-:-:S02]  /*42e0*/  IADD3 R4, P1, R47, UR14, RZ ;  /* 0x0000000e2f047c10 */ /* 0x000fc4000ff3e0ff */
[----:B------:R-:W-:Y:S02]  /*42f0*/  PRMT R0, R43, 0x7632, R0 ;  /* 0x000076322b007816 */ /* 0x000fe40000000000 */
[----:B------:R-:W-:Y:S02]  /*4300*/  F2FP.F16.F32.PACK_AB R41, R41, R42 ;  /* 0x0000002a2929723e */ /* 0x000fe400000000ff */
[----:B------:R-:W-:Y:S01]  /*4310*/  F2FP.F16.F32.PACK_AB R39, R39, R40 ;  /* 0x000000282727723e */ /* 0x000fe200000000ff */
[----:B------:R-:W-:Y:S01]  /*4320*/  STG.E.U16 desc[UR12][R2.64], R45 ;  /* 0x0000002d02007986 */ /* 0x000fe2000c10150c */
[----:B----4-:R-:W-:Y:S02]  /*4330*/  IADD3.X R5, R36, UR15, RZ, P1, !PT ;  /* 0x0000000f24057c10 */ /* 0x010fe40008ffe4ff */
[----:B------:R-:W-:Y:S01]  /*4340*/  PRMT R25, R41, 0x7632, R25 ;  /* 0x0000763229197816 */ /* 0x000fe20000000019 */
[----:B------:R-:W-:Y:S01]  /*4350*/  STG.E.U16 desc[UR12][R2.64+0x4], R43 ;  /* 0x0000042b02007986 */ /* 0x000fe2000c10150c */
[----:B------:R-:W-:-:S03]  /*4360*/  PRMT R23, R39, 0x7632, R23 ;  /* 0x0000763227177816 */ /* 0x000fc60000000017 */
[----:B------:R-:W4:Y:S04]  /*4370*/  LDL.LU R36, [R1+0x64] ;  /* 0x0000640001247983 */ /* 0x000f280000300800 */
[----:B------:R1:W-:Y:S04]  /*4380*/  STG.E.U16 desc[UR12][R2.64+0x6], R0 ;  /* 0x0000060002007986 */ /* 0x0003e8000c10150c */
[----:B------:R-:W-:Y:S01]  /*4390*/  STG.E.U16 desc[UR12][R4.64], R41 ;  /* 0x0000002904007986 */ /* 0x000fe2000c10150c */
[----:B-1----:R-:W-:-:S03]  /*43a0*/  IADD3 R2, P1, R35, UR14, RZ ;  /* 0x0000000e23027c10 */ /* 0x002fc6000ff3e0ff */
[----:B------:R-:W4:Y:S04]  /*43b0*/  LDL.LU R35, [R1+0x6c] ;  /* 0x00006c0001237983 */ /* 0x000f280000300800 */
[----:B------:R-:W-:Y:S04]  /*43c0*/  STG.E.U16 desc[UR12][R4.64+0x2], R25 ;  /* 0x0000021904007986 */ /* 0x000fe8000c10150c */
[----:B------:R-:W-:Y:S04]  /*43d0*/  STG.E.U16 desc[UR12][R4.64+0x4], R39 ;  /* 0x0000042704007986 */ /* 0x000fe8000c10150c */
[----:B------:R3:W-:Y:S01]  /*43e0*/  STG.E.U16 desc[UR12][R4.64+0x6], R23 ;  /* 0x0000061704007986 */ /* 0x0007e2000c10150c */
[----:B--2---:R-:W-:-:S03]  /*43f0*/  IADD3.X R3, R34, UR15, RZ, P1, !PT ;  /* 0x0000000f22037c10 */ /* 0x004fc60008ffe4ff */
[----:B------:R-:W2:Y:S01]  /*4400*/  LDL.LU R34, [R1+0x5c] ;  /* 0x00005c0001227983 */ /* 0x000ea20000300800 */
[----:B---3--:R-:W-:-:S03]  /*4410*/  IADD3 R4, P1, R37, UR14, RZ ;  /* 0x0000000e25047c10 */ /* 0x008fc6000ff3e0ff */
[----:B------:R-:W3:Y:S01]  /*4420*/  LDL.LU R25, [R1+0x60] ;  /* 0x0000600001197983 */ /* 0x000ee20000300800 */
[----:B------:R-:W-:-:S03]  /*4430*/  IADD3.X R5, R24, UR15, RZ, P1, !PT ;  /* 0x0000000f18057c10 */ /* 0x000fc60008ffe4ff */
[----:B------:R-:W3:Y:S04]  /*4440*/  LDL.LU R24, [R1+0x54] ;  /* 0x0000540001187983 */ /* 0x000ee80000300800 */
[----:B------:R-:W3:Y:S01]  /*4450*/  LDL.LU R23, [R1+0x58] ;  /* 0x0000580001177983 */ /* 0x000ee20000300800 */
[----:B------:R-:W-:Y:S02]  /*4460*/  F2FP.F16.F32.PACK_AB R7, R7, R38 ;  /* 0x000000260707723e */ /* 0x000fe400000000ff */
[----:B------:R-:W-:Y:S02]  /*4470*/  F2FP.F16.F32.PACK_AB R8, R9, R8 ;  /* 0x000000080908723e */ /* 0x000fe400000000ff */
[----:B------:R-:W-:Y:S02]  /*4480*/  PRMT R9, R7, 0x7632, R9 ;  /* 0x0000763207097816 */ /* 0x000fe40000000009 */
[----:B------:R-:W-:Y:S01]  /*4490*/  PRMT R0, R8, 0x7632, R0 ;  /* 0x0000763208007816 */ /* 0x000fe20000000000 */
[----:B------:R4:W-:Y:S01]  /*44a0*/  STG.E.U16 desc[UR12][R2.64+0x4], R8 ;  /* 0x0000040802007986 */ /* 0x0009e2000c10150c */
[----:B------:R-:W-:-:S02]  /*44b0*/  F2FP.F16.F32.PACK_AB R10, R11, R10 ;  /* 0x0000000a0b0a723e */ /* 0x000fc400000000ff */
[----:B------:R-:W-:Y:S02]  /*44c0*/  F2FP.F16.F32.PACK_AB R12, R13, R12 ;  /* 0x0000000c0d0c723e */ /* 0x000fe400000000ff */
[----:B------:R-:W-:Y:S01]  /*44d0*/  F2FP.F16.F32.PACK_AB R14, R15, R14 ;  /* 0x0000000e0f0e723e */ /* 0x000fe200000000ff */
[----:B------:R-:W-:Y:S01]  /*44e0*/  STG.E.U16 desc[UR12][R2.64], R7 ;  /* 0x0000000702007986 */ /* 0x000fe2000c10150c */
[----:B------:R-:W-:-:S03]  /*44f0*/  PRMT R11, R10, 0x7632, R11 ;  /* 0x000076320a0b7816 */ /* 0x000fc6000000000b */
[----:B------:R1:W-:Y:S01]  /*4500*/  STG.E.U16 desc[UR12][R2.64+0x2], R9 ;  /* 0x0000020902007986 */ /* 0x0003e2000c10150c */
[----:B----4-:R-:W-:-:S03]  /*4510*/  IADD3 R8, P1, R36, UR14, RZ ;  /* 0x0000000e24087c10 */ /* 0x010fc6000ff3e0ff */
[----:B------:R4:W-:Y:S01]  /*4520*/  STG.E.U16 desc[UR12][R2.64+0x6], R0 ;  /* 0x0000060002007986 */ /* 0x0009e2000c10150c */
[----:B------:R-:W-:Y:S02]  /*4530*/  F2FP.F16.F32.PACK_AB R16, R17, R16 ;  /* 0x000000101110723e */ /* 0x000fe400000000ff */
[----:B------:R-:W-:Y:S02]  /*4540*/  F2FP.F16.F32.PACK_AB R18, R19, R18 ;  /* 0x000000121312723e */ /* 0x000fe400000000ff */
[----:B------:R-:W-:Y:S02]  /*4550*/  F2FP.F16.F32.PACK_AB R20, R21, R20 ;  /* 0x000000141514723e */ /* 0x000fe400000000ff */
[----:B-1----:R-:W-:Y:S02]  /*4560*/  IADD3.X R9, R35, UR15, RZ, P1, !PT ;  /* 0x0000000f23097c10 */ /* 0x002fe40008ffe4ff */
[----:B----4-:R-:W-:Y:S02]  /*4570*/  PRMT R3, R12, 0x7632, R3 ;  /* 0x000076320c037816 */ /* 0x010fe40000000003 */
[----:B------:R-:W-:Y:S01]  /*4580*/  PRMT R0, R14, 0x7632, R0 ;  /* 0x000076320e007816 */ /* 0x000fe20000000000 */
[----:B------:R-:W-:Y:S01]  /*4590*/  STG.E.U16 desc[UR12][R4.64], R10 ;  /* 0x0000000a04007986 */ /* 0x000fe2000c10150c */
[----:B------:R-:W-:-:S03]  /*45a0*/  PRMT R7, R18, 0x7632, R7 ;  /* 0x0000763212077816 */ /* 0x000fc60000000007 */
[----:B------:R-:W-:Y:S04]  /*45b0*/  STG.E.U16 desc[UR12][R4.64+0x2], R11 ;  /* 0x0000020b04007986 */ /* 0x000fe8000c10150c */
[----:B------:R-:W-:Y:S04]  /*45c0*/  STG.E.U16 desc[UR12][R4.64+0x4], R12 ;  /* 0x0000040c04007986 */ /* 0x000fe8000c10150c */
[----:B------:R1:W-:Y:S01]  /*45d0*/  STG.E.U16 desc[UR12][R4.64+0x6], R3 ;  /* 0x0000060304007986 */ /* 0x0003e2000c10150c */
[----:B------:R-:W-:-:S03]  /*45e0*/  F2FP.F16.F32.PACK_AB R22, R53, R22 ;  /* 0x000000163516723e */ /* 0x000fc600000000ff */
[----:B------:R4:W-:Y:S01]  /*45f0*/  STG.E.U16 desc[UR12][R8.64+0x2], R0 ;  /* 0x0000020008007986 */ /* 0x0009e2000c10150c */
[----:B------:R-:W-:Y:S02]  /*4600*/  F2FP.F16.F32.PACK_AB R6, R6, R49 ;  /* 0x000000310606723e */ /* 0x000fe400000000ff */
[----:B-1----:R-:W-:Y:S02]  /*4610*/  PRMT R5, R16, 0x7632, R5 ;  /* 0x0000763210057816 */ /* 0x002fe40000000005 */
[----:B----4-:R-:W-:Y:S01]  /*4620*/  PRMT R0, R20, 0x7632, R0 ;  /* 0x0000763214007816 */ /* 0x010fe20000000000 */
[----:B------:R-:W-:Y:S04]  /*4630*/  STG.E.U16 desc[UR12][R8.64], R14 ;  /* 0x0000000e08007986 */ /* 0x000fe8000c10150c */
[----:B------:R-:W-:Y:S04]  /*4640*/  STG.E.U16 desc[UR12][R8.64+0x4], R16 ;  /* 0x0000041008007986 */ /* 0x000fe8000c10150c */
[----:B------:R1:W-:Y:S02]  /*4650*/  STG.E.U16 desc[UR12][R8.64+0x6], R5 ;  /* 0x0000060508007986 */ /* 0x0003e4000c10150c */
[----:B-1----:R-:W-:Y:S01]  /*4660*/  PRMT R8, R6, 0x7632, R8 ;  /* 0x0000763206087816 */ /* 0x002fe20000000008 */
[----:B------:R-:W-:Y:S01]  /*4670*/  ULOP3.LUT UR4, UR4, 0x1, URZ, 0x3c, !UPT ;  /* 0x0000000104047892 */ /* 0x000fe2000f8e3c3f */
[----:B------:R-:W-:Y:S01]  /*4680*/  UMOV UR5, UR10 ;  /* 0x0000000a00057c82 */ /* 0x000fe20008000000 */
[----:B------:R-:W-:Y:S01]  /*4690*/  UMOV UR11, UR9 ;  /* 0x00000009000b7c82 */ /* 0x000fe20008000000 */
[----:B--2---:R-:W-:-:S04]  /*46a0*/  IADD3 R2, P1, R34, UR14, RZ ;  /* 0x0000000e22027c10 */ /* 0x004fc8000ff3e0ff */
[----:B---3--:R-:W-:-:S05]  /*46b0*/  IADD3.X R3, R25, UR15, RZ, P1, !PT ;  /* 0x0000000f19037c10 */ /* 0x008fca0008ffe4ff */
[----:B------:R-:W-:Y:S04]  /*46c0*/  STG.E.U16 desc[UR12][R2.64], R18 ;  /* 0x0000001202007986 */ /* 0x000fe8000c10150c */
[----:B------:R-:W-:Y:S04]  /*46d0*/  STG.E.U16 desc[UR12][R2.64+0x2], R7 ;  /* 0x0000020702007986 */ /* 0x000fe8000c10150c */
[----:B------:R-:W-:Y:S01]  /*46e0*/  STG.E.U16 desc[UR12][R2.64+0x4], R20 ;  /* 0x0000041402007986 */ /* 0x000fe2000c10150c */
[----:B------:R-:W-:-:S03]  /*46f0*/  IADD3 R4, P1, R24, UR14, RZ ;  /* 0x0000000e18047c10 */ /* 0x000fc6000ff3e0ff */
[----:B------:R1:W-:Y:S01]  /*4700*/  STG.E.U16 desc[UR12][R2.64+0x6], R0 ;  /* 0x0000060002007986 */ /* 0x0003e2000c10150c */
[----:B------:R-:W-:Y:S02]  /*4710*/  IADD3.X R5, R23, UR15, RZ, P1, !PT ;  /* 0x0000000f17057c10 */ /* 0x000fe40008ffe4ff */
[----:B-1----:R-:W-:-:S03]  /*4720*/  PRMT R3, R22, 0x7632, R3 ;  /* 0x0000763216037816 */ /* 0x002fc60000000003 */
[----:B------:R0:W-:Y:S04]  /*4730*/  STG.E.U16 desc[UR12][R4.64], R22 ;  /* 0x0000001604007986 */ /* 0x0001e8000c10150c */
[----:B------:R0:W-:Y:S04]  /*4740*/  STG.E.U16 desc[UR12][R4.64+0x2], R3 ;  /* 0x0000020304007986 */ /* 0x0001e8000c10150c */
[----:B------:R0:W-:Y:S04]  /*4750*/  STG.E.U16 desc[UR12][R4.64+0x4], R6 ;  /* 0x0000040604007986 */ /* 0x0001e8000c10150c */
[----:B------:R0:W-:Y:S01]  /*4760*/  STG.E.U16 desc[UR12][R4.64+0x6], R8 ;  /* 0x0000060804007986 */ /* 0x0001e2000c10150c */
[----:B------:R-:W-:Y:S05]  /*4770*/  @!P0 BRA `(.L_x_2569) ;  /* 0xffffffbc00588947 */ /* 0x000fea000383ffff */
.L_x_2557:
        /* <DEDUP_REMOVED lines=10> */
[----:B------:R-:W1:Y:S01]  /*4820*/  LDC.64 R14, c[0x0][0x258] ;  /* 0x00009600ff0e7b82 */ /* 0x000e620000000a00 */
[----:B------:R-:W2:Y:S01]  /*4830*/  S2R R56, SR_TID.X ;  /* 0x0000000000387919 */ /* 0x000ea20000002100 */
[----:B0-----:R-:W-:Y:S01]  /*4840*/  HFMA2.MMA R5, -RZ, RZ, 0, 1.1920928955078125e-06 ;  /* 0x00000014ff057435 */ /* 0x001fe200000001ff */
[----:B-1----:R-:W-:Y:S02]  /*4850*/  LOP3.LUT R3, RZ, R14, RZ, 0x33, !PT ;  /* 0x0000000eff037212 */ /* 0x002fe400078e33ff */
        /* <DEDUP_REMOVED lines=32> */
[----:B------:R-:W-:Y:S01]  /*4a60*/  IADD3 R9, P2, R0, 0x1e, RZ ;  /* 0x0000001e00097810 */ /* 0x000fe20007f5e0ff */
[----:B------:R-:W-:Y:S01]  /*4a70*/  IMAD.X R11, RZ, RZ, RZ, P0 ;  /* 0x000000ffff0b7224 */ /* 0x000fe200000e06ff */
[----:B------:R-:W-:Y:S02]  /*4a80*/  IADD3 R51, R51, 0x1, RZ ;  /* 0x0000000133337810 */ /* 0x000fe40007ffe0ff */
[----:B------:R-:W-:Y:S02]  /*4a90*/  SHF.L.U64.HI R48, R49, 0x3, R48 ;  /* 0x0000000331307819 */ /* 0x000fe40000010230 */
[----:B------:R-:W-:Y:S02]  /*4aa0*/  LOP3.LUT R10, R56, 0xf, RZ, 0xc0, !PT ;  /* 0x0000000f380a7812 */ /* 0x000fe400078ec0ff */
[----:B------:R-:W-:Y:S02]  /*4ab0*/  IADD3.X R12, RZ, RZ, RZ, P1, !PT ;  /* 0x000000ffff0c7210 */ /* 0x000fe40000ffe4ff */
[----:B------:R-:W-:-:S02]  /*4ac0*/  IADD3.X R13, RZ, RZ, RZ, P2, !PT ;  /* 0x000000ffff0d7210 */ /* 0x000fc400017fe4ff */
[----:B------:R-:W-:Y:S02]  /*4ad0*/  SHF.L.U32 R49, R49, 0x3, RZ ;  /* 0x0000000331317819 */ /* 0x000fe400000006ff */
[----:B------:R-:W-:Y:S02]  /*4ae0*/  LOP3.LUT R50, R50, 0x3, RZ, 0xc0, !PT ;  /* 0x0000000332327812 */ /* 0x000fe400078ec0ff */
[----:B------:R-:W-:-:S07]  /*4af0*/  LOP3.LUT R51, R51, 0x3, RZ, 0xc0, !PT ;  /* 0x0000000333337812 */ /* 0x000fce00078ec0ff */
.L_x_2586:
        /* <DEDUP_REMOVED lines=45> */
.L_x_2573:
[----:B------:R-:W-:Y:S05]  /*4dd0*/  BSYNC B1 ;  /* 0x0000000000017941 */ /* 0x000fea0003800000 */
.L_x_2572:
        /* <DEDUP_REMOVED lines=21> */
.L_x_2576:
[----:B------:R-:W2:Y:S04]  /*4f30*/  LDG.E.64 R16, desc[UR12][R14.64+-0x32000] ;  /* 0xfce0000c0e107981 */ /* 0x000ea8000c1e1b00 */
[----:B------:R-:W3:Y:S04]  /*4f40*/  LDG.E.64 R18, desc[UR12][R14.64+-0x19000] ;  /* 0xfe70000c0e127981 */ /* 0x000ee8000c1e1b00 */
[----:B------:R-:W4:Y:S04]  /*4f50*/  LDG.E.64 R20, desc[UR12][R14.64] ;  /* 0x0000000c0e147981 */ /* 0x000f28000c1e1b00 */
[----:B------:R-:W4:Y:S04]  /*4f60*/  LDG.E.64 R22, desc[UR12][R14.64+0x19000] ;  /* 0x0190000c0e167981 */ /* 0x000f28000c1e1b00 */
[----:B------:R-:W4:Y:S04]  /*4f70*/  LDG.E.64 R24, desc[UR12][R14.64+0x32000] ;  /* 0x0320000c0e187981 */ /* 0x000f28000c1e1b00 */
[----:B-----5:R-:W4:Y:S04]  /*4f80*/  LDG.E.64 R26, desc[UR12][R14.64+0x4b000] ;  /* 0x04b0000c0e1a7981 */ /* 0x020f28000c1e1b00 */
[----:B------:R-:W4:Y:S04]  /*4f90*/  LDG.E.64 R28, desc[UR12][R14.64+0x64000] ;  /* 0x0640000c0e1c7981 */ /* 0x000f28000c1e1b00 */
        /* <DEDUP_REMOVED lines=8> */
[----:B------:R0:W4:Y:S01]  /*5020*/  LDG.E.64 R46, desc[UR12][R14.64+0x145000] ;  /* 0x1450000c0e2e7981 */ /* 0x000122000c1e1b00 */
        /* <DEDUP_REMOVED lines=39> */
.L_x_2575:
[----:B------:R-:W-:Y:S05]  /*52a0*/  BSYNC B1 ;  /* 0x0000000000017941 */ /* 0x000fea0003800000 */
.L_x_2574:
        /* <DEDUP_REMOVED lines=9> */
[----:B------:R-:W4:Y:S04]  /*5340*/  LDG.E.64 R22, desc[UR12][R14.64+0x19000] ;  /* 0x0190000c0e167981 */ /* 0x000f28000c1e1b00 */
[----:B------:R-:W4:Y:S04]  /*5350*/  LDG.E.64 R24, desc[UR12][R14.64+0x32000] ;  /* 0x0320000c0e187981 */ /* 0x000f28000c1e1b00 */
[----:B-----5:R-:W4:Y:S04]  /*5360*/  LDG.E.64 R26, desc[UR12][R14.64+0x4b000] ;  /* 0x04b0000c0e1a7981 */ /* 0x020f28000c1e1b00 */
[----:B------:R-:W4:Y:S04]  /*5370*/  LDG.E.64 R28, desc[UR12][R14.64+0x64000] ;  /* 0x0640000c0e1c7981 */ /* 0x000f28000c1e1b00 */
[----:B------:R0:W4:Y:S01]  /*5380*/  LDG.E.64 R30, desc[UR12][R14.64+0x7d000] ;  /* 0x07d0000c0e1e7981 */ /* 0x000122000c1e1b00 */
        /* <DEDUP_REMOVED lines=21> */
.L_x_2578:
[----:B------:R-:W-:Y:S05]  /*54e0*/  BSYNC B1 ;  /* 0x0000000000017941 */ /* 0x000fea0003800000 */
.L_x_2577:
[----:B------:R-:W-:-:S04]  /*54f0*/  ISETP.LT.U32.AND P1, PT, R54, R49, PT ;  /* 0x000000313600720c */ /* 0x000fc80003f21070 */
[----:B------:R-:W-:-:S13]  /*5500*/  ISETP.LT.OR.EX P0, PT, R53, R48, P0, P1 ;  /* 0x000000303500720c */ /* 0x000fda0000701710 */
[----:B------:R-:W-:Y:S05]  /*5510*/  @!P0 BRA `(.L_x_2571) ;  /* 0x0000000000308947 */ /* 0x000fea0003800000 */
[----:B------:R-:W2:Y:S04]  /*5520*/  LDG.E.64 R16, desc[UR12][R14.64+-0x32000] ;  /* 0xfce0000c0e107981 */ /* 0x000ea8000c1e1b00 */
[----:B------:R-:W3:Y:S04]  /*5530*/  LDG.E.64 R20, desc[UR12][R14.64+-0x19000] ;  /* 0xfe70000c0e147981 */ /* 0x000ee8000c1e1b00 */
[----:B------:R-:W4:Y:S04]  /*5540*/  LDG.E.64 R22, desc[UR12][R14.64] ;  /* 0x0000000c0e167981 */ /* 0x000f28000c1e1b00 */
[----:B------:R-:W4:Y:S01]  /*5550*/  LDG.E.64 R24, desc[UR12][R14.64+0x19000] ;  /* 0x0190000c0e187981 */ /* 0x000f22000c1e1b00 */
        /* <DEDUP_REMOVED lines=8> */
.L_x_2571:
[----:B------:R-:W-:Y:S05]  /*55e0*/  BSYNC B0 ;  /* 0x0000000000007941 */ /* 0x000fea0003800000 */
.L_x_2570:
        /* <DEDUP_REMOVED lines=28> */
[----:B-----5:R-:W-:Y:S01]  /*57b0*/  IMAD.MOV.U32 R26, RZ, RZ, 0xffff ;  /* 0x0000ffffff1a7424 */ /* 0x020fe200078e00ff */
        /* <DEDUP_REMOVED lines=21> */
.L_x_2595:
        /* <DEDUP_REMOVED lines=46> */
.L_x_2605:
        /* <DEDUP_REMOVED lines=41> */
.L_x_2615:
[----:B--2---:R-:W-:Y:S01]  /*5e80*/  FADD.FTZ R15, R14, R30 ;  /* 0x0000001e0e0f7221 */ /* 0x004fe20000010000 */
[----:B------:R-:W-:-:S04]  /*5e90*/  @!P1 F2FP.F16.F32.PACK_AB R14, RZ, R24 ;  /* 0x00000018ff0e923e */ /* 0x000fc800000000ff */
[----:B------:R-:W-:Y:S01]  /*5ea0*/  @!P1 F2FP.F16.F32.PACK_AB R15, RZ, R15 ;  /* 0x0000000fff0f923e */ /* 0x000fe200000000ff */
[----:B------:R3:W-:Y:S03]  /*5eb0*/  @!P1 STG.E.U16 desc[UR12][R16.64+0x50], R14 ;  /* 0x0000500e10009986 */ /* 0x0007e6000c10150c */
[----:B------:R-:W-:Y:S02]  /*5ec0*/  PRMT R20, R15, 0x7610, R20 ;  /* 0x000076100f147816 */ /* 0x000fe40000000014 */
[----:B------:R-:W-:-:S03]  /*5ed0*/  LEA.HI R15, R56, 0x3c, RZ, 0x1c ;  /* 0x0000003c380f7811 */ /* 0x000fc600078fe0ff */
[----:B------:R3:W-:Y:S04]  /*5ee0*/  @!P1 STG.E.U16 desc[UR12][R18.64+0x50], R20 ;  /* 0x0000501412009986 */ /* 0x0007e8000c10150c */
.L_x_2581:
[----:B------:R-:W-:Y:S05]  /*5ef0*/  BSYNC B0 ;  /* 0x0000000000007941 */ /* 0x000fea0003800000 */
.L_x_2580:
        /* <DEDUP_REMOVED lines=13> */
[C---:B------:R-:W-:Y:S01]  /*5fd0*/  @!P0 VIADD R18, R15.reuse, 0x14 ;  /* 0x000000140f128836 */ /* 0x040fe20000000000 */
[C---:B------:R-:W-:Y:S01]  /*5fe0*/  @!P0 SHF.L.U32 R19, R10.reuse, 0x1, RZ ;  /* 0x000000010a138819 */ /* 0x040fe200000006ff */
[----:B-----5:R-:W-:Y:S01]  /*5ff0*/  IMAD.MOV.U32 R27, RZ, RZ, 0xffff ;  /* 0x0000ffffff1b7424 */ /* 0x020fe200078e00ff */
[----:B------:R-:W-:Y:S01]  /*6000*/  @!P0 LEA R23, R10, UR4, 0x7 ;  /* 0x000000040a178c11 */ /* 0x000fe2000f8e38ff */
[----:B------:R-:W-:Y:S01]  /*6010*/  IMAD.MOV.U32 R32, RZ, RZ, RZ ;  /* 0x000000ffff207224 */ /* 0x000fe200078e00ff */
        /* <DEDUP_REMOVED lines=9> */
[----:B------:R-:W-:Y:S02]  /*60b0*/  @!P0 LEA R22, R21, R24, 0x2 ;  /* 0x0000001815168211 */ /* 0x000fe400078e10ff */
[----:B------:R0:W-:Y:S01]  /*60c0*/  @!P0 LDS R21, [R18+0x500] ;  /* 0x0005000012158984 */ /* 0x0001e20000000800 */
[----:B------:R-:W-:Y:S02]  /*60d0*/  @!P0 IADD3 R23, R15, 0x3c, RZ ;  /* 0x0000003c0f178810 */ /* 0x000fe40007ffe0ff */
[C---:B------:R-:W-:Y:S01]  /*60e0*/  @!P0 SHF.L.U32 R24, R10.reuse, 0x1, RZ ;  /* 0x000000010a188819 */ /* 0x040fe200000006ff */
[----:B------:R-:W-:Y:S01]  /*60f0*/  @!P0 LDS R38, [R22+0x500] ;  /* 0x0005000016268984 */ /* 0x000fe20000000800 */
[----:B------:R-:W-:-:S02]  /*6100*/  @!P0 LEA R30, R10, UR4, 0x7 ;  /* 0x000000040a1e8c11 */ /* 0x000fc4000f8e38ff */
[----:B------:R-:W-:Y:S01]  /*6110*/  @!P0 LOP3.LUT R23, R23, R24, RZ, 0x3c, !PT ;  /* 0x0000001817178212 */ /* 0x000fe200078e3cff */
[----:B------:R-:W-:Y:S01]  /*6120*/  @!P0 LDS R37, [R22] ;  /* 0x0000000016258984 */ /* 0x000fe20000000800 */
[----:B------:R-:W-:Y:S02]  /*6130*/  MOV R29, 0xffff ;  /* 0x0000ffff001d7802 */ /* 0x000fe40000000f00 */
[----:B------:R-:W-:Y:S01]  /*6140*/  @!P0 LEA R39, R23, R30, 0x2 ;  /* 0x0000001e17278211 */ /* 0x000fe200078e10ff */
[----:B-1----:R-:W1:Y:S01]  /*6150*/  SHFL.BFLY PT, R17, R16, 0x8, 0x101f ;  /* 0x0d101f0010117f89 */ /* 0x002e6200000e0000 */
[----:B------:R-:W-:Y:S02]  /*6160*/  MOV R23, RZ ;  /* 0x000000ff00177202 */ /* 0x000fe40000000f00 */
[----:B------:R-:W-:Y:S01]  /*6170*/  MOV R24, RZ ;  /* 0x000000ff00187202 */ /* 0x000fe20000000f00 */
[----:B--2---:R-:W2:Y:S01]  /*6180*/  SHFL.BFLY PT, R30, R14, 0x8, 0x101f ;  /* 0x0d101f000e1e7f89 */ /* 0x004ea200000e0000 */
[----:B------:R-:W-:-:S02]  /*6190*/  MOV R34, RZ ;  /* 0x000000ff00227202 */ /* 0x000fc40000000f00 */
[----:B------:R-:W-:Y:S01]  /*61a0*/  MOV R35, 0xffff ;  /* 0x0000ffff00237802 */ /* 0x000fe20000000f00 */
[----:B------:R-:W4:Y:S01]  /*61b0*/  @!P0 LDS R22, [R39] ;  /* 0x0000000027168984 */ /* 0x000f220000000800 */
[----:B0-----:R-:W-:Y:S02]  /*61c0*/  MOV R18, RZ ;  /* 0x000000ff00127202 */ /* 0x001fe40000000f00 */
[----:B------:R-:W-:Y:S02]  /*61d0*/  MOV R28, 0xffff ;  /* 0x0000ffff001c7802 */ /* 0x000fe40000000f00 */
[----:B------:R-:W-:Y:S02]  /*61e0*/  MOV R26, 0xffff ;  /* 0x0000ffff001a7802 */ /* 0x000fe40000000f00 */
[----:B------:R-:W-:Y:S02]  /*61f0*/  MOV R41, 0xffff ;  /* 0x0000ffff00297802 */ /* 0x000fe40000000f00 */
[----:B------:R-:W-:-:S02]  /*6200*/  MOV R43, 0xffff ;  /* 0x0000ffff002b7802 */ /* 0x000fc40000000f00 */
[----:B---3--:R-:W-:Y:S02]  /*6210*/  @!P0 MOV R32, R20 ;  /* 0x0000001400208202 */ /* 0x008fe40000000f00 */
[----:B------:R0:W-:Y:S01]  /*6220*/  @!P0 LDS R20, [R39+0x500] ;  /* 0x0005000027148984 */ /* 0x0001e20000000800 */
[----:B-1----:R-:W-:Y:S01]  /*6230*/  FADD.FTZ R25, R17, R16 ;  /* 0x0000001011197221 */ /* 0x002fe20000010000 */
[----:B------:R-:W-:Y:S02]  /*6240*/  MOV R16, 0xffff ;  /* 0x0000ffff00107802 */ /* 0x000fe40000000f00 */
[----:B------:R-:W1:Y:S01]  /*6250*/  SHFL.BFLY PT, R31, R32, 0x8, 0x101f ;  /* 0x0d101f00201f7f89 */ /* 0x000e6200000e0000 */
[----:B------:R-:W-:Y:S01]  /*6260*/  @!P0 MOV R34, R21 ;  /* 0x0000001500228202 */ /* 0x000fe20000000f00 */
[----:B--2---:R-:W-:Y:S01]  /*6270*/  FADD.FTZ R17, R30, R14 ;  /* 0x0000000e1e117221 */ /* 0x004fe20000010000 */
[----:B------:R-:W-:Y:S01]  /*6280*/  MOV R30, 0xffff ;  /* 0x0000ffff001e7802 */ /* 0x000fe20000000f00 */
[----:B------:R-:W2:Y:S01]  /*6290*/  SHFL.BFLY PT, R16, R25, 0x4, 0x101f ;  /* 0x0c901f0019107f89 */ /* 0x000ea200000e0000 */
[----:B------:R-:W-:-:S02]  /*62a0*/  @!P0 MOV R23, R38 ;  /* 0x0000002600178202 */ /* 0x000fc40000000f00 */
[----:B------:R-:W-:Y:S01]  /*62b0*/  MOV R38, 0xffff ;  /* 0x0000ffff00267802 */ /* 0x000fe20000000f00 */
[----:B------:R-:W3:Y:S01]  /*62c0*/  SHFL.BFLY PT, R33, R34, 0x8, 0x101f ;  /* 0x0d101f0022217f89 */ /* 0x000ee200000e0000 */
[----:B------:R-:W-:Y:S02]  /*62d0*/  @!P0 MOV R24, R37 ;  /* 0x0000002500188202 */ /* 0x000fe40000000f00 */
[----:B------:R-:W-:Y:S01]  /*62e0*/  MOV R37, 0xffff ;  /* 0x0000ffff00257802 */ /* 0x000fe20000000f00 */
[----:B------:R-:W3:Y:S01]  /*62f0*/  SHFL.BFLY PT, R30, R17, 0x4, 0x101f ;  /* 0x0c901f00111e7f89 */ /* 0x000ee200000e0000 */
[----:B------:R-:W-:Y:S02]  /*6300*/  MOV R21, RZ ;  /* 0x000000ff00157202 */ /* 0x000fe40000000f00 */
[----:B0-----:R-:W-:Y:S01]  /*6310*/  MOV R39, 0xffff ;  /* 0x0000ffff00277802 */ /* 0x001fe20000000f00 */
[----:B------:R-:W0:Y:S04]  /*6320*/  SHFL.BFLY PT, R38, R23, 0x8, 0x101f ;  /* 0x0d101f0017267f89 */ /* 0x000e2800000e0000 */
[----:B------:R-:W0:Y:S01]  /*6330*/  SHFL.BFLY PT, R37, R24, 0x8, 0x101f ;  /* 0x0d101f0018257f89 */ /* 0x000e2200000e0000 */
[----:B----4-:R-:W-:Y:S01]  /*6340*/  @!P0 MOV R21, R22 ;  /* 0x0000001600158202 */ /* 0x010fe20000000f00 */
[----:B------:R-:W-:-:S02]  /*6350*/  IMAD.MOV.U32 R22, RZ, RZ, 0xffff ;  /* 0x0000ffffff167424 */ /* 0x000fc400078e00ff */
[----:B-1----:R-:W-:Y:S02]  /*6360*/  FADD.FTZ R31, R31, R32 ;  /* 0x000000201f1f7221 */ /* 0x002fe40000010000 */
[----:B------:R-:W1:Y:S01]  /*6370*/  SHFL.BFLY PT, R42, R21, 0x8, 0x101f ;  /* 0x0d101f00152a7f89 */ /* 0x000e6200000e0000 */
[----:B--2---:R-:W-:Y:S01]  /*6380*/  FADD.FTZ R19, R25, R16 ;  /* 0x0000001019137221 */ /* 0x004fe20000010000 */
[----:B---3--:R-:W-:-:S04]  /*6390*/  FADD.FTZ R33, R33, R34 ;  /* 0x0000002221217221 */ /* 0x008fc80000010000 */
[----:B------:R-:W2:Y:S01]  /*63a0*/  SHFL.BFLY PT, R16, R19, 0x2, 0x101f ;  /* 0x0c501f0013107f89 */ /* 0x000ea200000e0000 */
[----:B------:R-:W-:Y:S02]  /*63b0*/  MOV R34, 0xffff ;  /* 0x0000ffff00227802 */ /* 0x000fe40000000f00 */
[----:B------:R-:W-:Y:S01]  /*63c0*/  @!P0 MOV R18, R20 ;  /* 0x0000001400128202 */ /* 0x000fe20000000f00 */
[----:B------:R-:W-:Y:S01]  /*63d0*/  FADD.FTZ R14, R17, R30 ;  /* 0x0000001e110e7221 */ /* 0x000fe20000010000 */
        /* <DEDUP_REMOVED lines=16> */
[----:B------:R-:W4:Y:S01]  /*64e0*/  SHFL.BFLY PT, R30, R14, 0x2, 0x101f ;  /* 0x0c501f000e1e7f89 */ /* 0x000f2200000e0000 */
[----:B0-----:R-:W-:Y:S01]  /*64f0*/  FADD.FTZ R35, R31, R20 ;  /* 0x000000141f237221 */ /* 0x001fe20000010000 */
[----:B------:R-:W-:Y:S02]  /*6500*/  MOV R20, 0xffff ;  /* 0x0000ffff00147802 */ /* 0x000fe40000000f00 */
[----:B------:R-:W0:Y:S01]  /*6510*/  SHFL.BFLY PT, R41, R42, 0x4, 0x101f ;  /* 0x0c901f002a297f89 */ /* 0x000e2200000e0000 */
[----:B---3--:R-:W-:Y:S01]  /*6520*/  FADD.FTZ R31, R23, R18 ;  /* 0x00000012171f7221 */ /* 0x008fe20000010000 */
[----:B------:R-:W-:Y:S01]  /*6530*/  IMAD.MOV.U32 R18, RZ, RZ, 0xffff ;  /* 0x0000ffffff127424 */ /* 0x000fe200078e00ff */
[----:B------:R-:W-:Y:S01]  /*6540*/  MOV R23, 0xffff ;  /* 0x0000ffff00177802 */ /* 0x000fe20000000f00 */
[----:B------:R-:W3:Y:S01]  /*6550*/  SHFL.BFLY PT, R19, R16, 0x1, 0x101f ;  /* 0x0c301f0010137f89 */ /* 0x000ee200000e0000 */
[----:B-1----:R-:W-:Y:S01]  /*6560*/  FADD.FTZ R36, R33, R36 ;  /* 0x0000002421247221 */ /* 0x002fe20000010000 */
[----:B------:R-:W-:-:S02]  /*6570*/  MOV R33, 0xffff ;  /* 0x0000ffff00217802 */ /* 0x000fc40000000f00 */
[----:B------:R-:W1:Y:S01]  /*6580*/  SHFL.BFLY PT, R18, R35, 0x2, 0x101f ;  /* 0x0c501f0023127f89 */ /* 0x000e6200000e0000 */
[----:B--2---:R-:W-:-:S03]  /*6590*/  FADD.FTZ R38, R25, R38 ;  /* 0x0000002619267221 */ /* 0x004fc60000010000 */
[----:B------:R-:W2:Y:S01]  /*65a0*/  SHFL.BFLY PT, R21, R36, 0x2, 0x101f ;  /* 0x0c501f0024157f89 */ /* 0x000ea200000e0000 */
[----:B----4-:R-:W-:Y:S01]  /*65b0*/  FADD.FTZ R37, R32, R37 ;  /* 0x0000002520257221 */ /* 0x010fe20000010000 */
[----:B------:R-:W-:Y:S02]  /*65c0*/  MOV R32, 0xffff ;  /* 0x0000ffff00207802 */ /* 0x000fe40000000f00 */
[----:B------:R-:W4:Y:S01]  /*65d0*/  SHFL.BFLY PT, R23, R38, 0x2, 0x101f ;  /* 0x0c501f0026177f89 */ /* 0x000f2200000e0000 */
[----:B------:R-:W-:Y:S01]  /*65e0*/  FADD.FTZ R17, R14, R30 ;  /* 0x0000001e0e117221 */ /* 0x000fe20000010000 */
[----:B------:R-:W-:Y:S02]  /*65f0*/  MOV R14, 0xffff ;  /* 0x0000ffff000e7802 */ /* 0x000fe40000000f00 */
[----:B------:R-:W4:Y:S01]  /*6600*/  SHFL.BFLY PT, R24, R37, 0x2, 0x101f ;  /* 0x0c501f0025187f89 */ /* 0x000f2200000e0000 */
[----:B0-----:R-:W-:-:S03]  /*6610*/  FADD.FTZ R42, R42, R41 ;  /* 0x000000292a2a7221 */ /* 0x001fc60000010000 */
[----:B------:R-:W0:Y:S01]  /*6620*/  SHFL.BFLY PT, R20, R31, 0x4, 0x101f ;  /* 0x0c901f001f147f89 */ /* 0x000e2200000e0000 */
[----:B------:R-:W-:-:S03]  /*6630*/  IADD3 R41, R15, R6, RZ ;  /* 0x000000060f297210 */ /* 0x000fc60007ffe0ff */
[----:B------:R-:W0:Y:S01]  /*6640*/  SHFL.BFLY PT, R14, R17, 0x1, 0x101f ;  /* 0x0c301f00110e7f89 */ /* 0x000e2200000e0000 */
[----:B---3--:R-:W-:Y:S01]  /*6650*/  FADD.FTZ R16, R16, R19 ;  /* 0x0000001310107221 */ /* 0x008fe20000010000 */
[----:B-1----:R-:W-:Y:S02]  /*6660*/  FADD.FTZ R35, R35, R18 ;  /* 0x0000001223237221 */ /* 0x002fe40000010000 */
[----:B------:R-:W1:Y:S02]  /*6670*/  SHFL.BFLY PT, R43, R42, 0x2, 0x101f ;  /* 0x0c501f002a2b7f89 */ /* 0x000e6400000e0000 */
[----:B------:R-:W-:Y:S01]  /*6680*/  @!P0 F2FP.F16.F32.PACK_AB R30, RZ, R16 ;  /* 0x00000010ff1e823e */ /* 0x000fe200000000ff */
[----:B------:R-:W3:Y:S01]  /*6690*/  @!P0 LDC.64 R18, c[0x0][0x220] ;  /* 0x00008800ff128b82 */ /* 0x000ee20000000a00 */
[----:B--2---:R-:W-:Y:S01]  /*66a0*/  FADD.FTZ R36, R36, R21 ;  /* 0x0000001524247221 */ /* 0x004fe20000010000 */
[----:B------:R-:W2:Y:S01]  /*66b0*/  SHFL.BFLY PT, R34, R35, 0x1, 0x101f ;  /* 0x0c301f0023227f89 */ /* 0x000ea200000e0000 */
[----:B----4-:R-:W-:-:S03]  /*66c0*/  FADD.FTZ R38, R38, R23 ;  /* 0x0000001726267221 */ /* 0x010fc60000010000 */
[----:B------:R-:W4:Y:S02]  /*66d0*/  SHFL.BFLY PT, R33, R36, 0x1, 0x101f ;  /* 0x0c301f0024217f89 */ /* 0x000f2400000e0000 */
[----:B------:R-:W4:Y:S01]  /*66e0*/  @!P0 LDC.64 R22, c[0x0][0x220] ;  /* 0x00008800ff168b82 */ /* 0x000f220000000a00 */
[----:B------:R-:W-:Y:S01]  /*66f0*/  FADD.FTZ R37, R37, R24 ;  /* 0x0000001825257221 */ /* 0x000fe20000010000 */
[----:B------:R-:W4:Y:S01]  /*6700*/  SHFL.BFLY PT, R39, R38, 0x1, 0x101f ;  /* 0x0c301f0026277f89 */ /* 0x000f2200000e0000 */
[----:B0-----:R-:W-:-:S03]  /*6710*/  FADD.FTZ R31, R31, R20 ;  /* 0x000000141f1f7221 */ /* 0x001fc60000010000 */
[----:B------:R-:W0:Y:S02]  /*6720*/  SHFL.BFLY PT, R40, R37, 0x1, 0x101f ;  /* 0x0c301f0025287f89 */ /* 0x000e2400000e0000 */
[----:B------:R-:W0:Y:S01]  /*6730*/  @!P0 LDC.64 R24, c[0x0][0x218] ;  /* 0x00008600ff188b82 */ /* 0x000e220000000a00 */
[----:B------:R-:W-:Y:S01]  /*6740*/  FADD.FTZ R44, R17, R14 ;  /* 0x0000000e112c7221 */ /* 0x000fe20000010000 */
[----:B------:R-:W0:Y:S04]  /*6750*/  SHFL.BFLY PT, R32, R31, 0x2, 0x101f ;  /* 0x0c501f001f207f89 */ /* 0x000e2800000e0000 */
[----:B------:R-:W-:Y:S01]  /*6760*/  @!P0 F2FP.F16.F32.PACK_AB R44, RZ, R44 ;  /* 0x0000002cff2c823e */ /* 0x000fe200000000ff */
[----:B-1----:R-:W-:Y:S01]  /*6770*/  FADD.FTZ R42, R42, R43 ;  /* 0x0000002b2a2a7221 */ /* 0x002fe20000010000 */
[----:B------:R-:W1:Y:S01]  /*6780*/  @!P0 LDC.64 R20, c[0x0][0x218] ;  /* 0x00008600ff148b82 */ /* 0x000e620000000a00 */
[----:B---3--:R-:W-:-:S04]  /*6790*/  @!P0 IMAD.WIDE R18, R41, 0x2, R18 ;  /* 0x0000000229128825 */ /* 0x008fc800078e0212 */
[----:B--2---:R-:W-:Y:S01]  /*67a0*/  FADD.FTZ R34, R35, R34 ;  /* 0x0000002223227221 */ /* 0x004fe20000010000 */
[----:B------:R-:W-:Y:S01]  /*67b0*/  MOV R35, 0xffff ;  /* 0x0000ffff00237802 */ /* 0x000fe20000000f00 */
[----:B----4-:R-:W-:Y:S01]  /*67c0*/  FADD.FTZ R33, R36, R33 ;  /* 0x0000002124217221 */ /* 0x010fe20000010000 */
[----:B------:R-:W2:Y:S01]  /*67d0*/  @!P0 LDC.64 R16, c[0x0][0x218] ;  /* 0x00008600ff108b82 */ /* 0x000ea20000000a00 */
[----:B------:R-:W-:-:S04]  /*67e0*/  @!P0 IMAD.WIDE R22, R41, 0x2, R22 ;  /* 0x0000000229168825 */ /* 0x000fc800078e0216 */
[----:B------:R-:W-:Y:S01]  /*67f0*/  FADD.FTZ R38, R38, R39 ;  /* 0x0000002726267221 */ /* 0x000fe20000010000 */
[----:B------:R-:W3:Y:S01]  /*6800*/  SHFL.BFLY PT, R35, R42, 0x1, 0x101f ;  /* 0x0c301f002a237f89 */ /* 0x000ee200000e0000 */
[----:B0-----:R-:W-:-:S03]  /*6810*/  FADD.FTZ R37, R37, R40 ;  /* 0x0000002825257221 */ /* 0x001fc60000010000 */
[----:B------:R-:W-:Y:S01]  /*6820*/  @!P0 F2FP.F16.F32.PACK_AB R26, RZ, R38 ;  /* 0x00000026ff1a823e */ /* 0x000fe200000000ff */
[----:B------:R-:W0:Y:S01]  /*6830*/  @!P0 LDC.64 R14, c[0x0][0x220] ;  /* 0x00008800ff0e8b82 */ /* 0x000e220000000a00 */
[----:B------:R-:W-:-:S04]  /*6840*/  @!P0 IMAD.WIDE R24, R41, 0x2, R24 ;  /* 0x0000000229188825 */ /* 0x000fc800078e0218 */
[----:B------:R-:W-:Y:S01]  /*6850*/  FADD.FTZ R31, R31, R32 ;  /* 0x000000201f1f7221 */ /* 0x000fe20000010000 */
[----:B------:R4:W-:Y:S01]  /*6860*/  @!P0 STG.E.U16 desc[UR12][R24.64], R30 ;  /* 0x0000001e18008986 */ /* 0x0009e2000c10150c */
[----:B-1----:R-:W-:-:S03]  /*6870*/  @!P0 IMAD.WIDE R20, R41, 0x2, R20 ;  /* 0x0000000229148825 */ /* 0x002fc600078e0214 */
[----:B------:R1:W-:Y:S01]  /*6880*/  @!P0 STG.E.U16 desc[UR12][R22.64], R44 ;  /* 0x0000002c16008986 */ /* 0x0003e2000c10150c */
[----:B--2---:R-:W-:Y:S01]  /*6890*/  @!P0 IMAD.WIDE R16, R41, 0x2, R16 ;  /* 0x0000000229108825 */ /* 0x004fe200078e0210 */
[----:B----4-:R-:W-:-:S03]  /*68a0*/  @!P0 F2FP.F16.F32.PACK_AB R25, RZ, R33 ;  /* 0x00000021ff19823e */ /* 0x010fc600000000ff */
[----:B---3--:R-:W-:Y:S01]  /*68b0*/  FADD.FTZ R35, R42, R35 ;  /* 0x000000232a237221 */ /* 0x008fe20000010000 */
[----:B------:R-:W-:Y:S02]  /*68c0*/  MOV R30, 0xffff ;  /* 0x0000ffff001e7802 */ /* 0x000fe40000000f00 */
[----:B-1----:R-:W-:Y:S02]  /*68d0*/  @!P0 F2FP.F16.F32.PACK_AB R23, RZ, R34 ;  /* 0x00000022ff17823e */ /* 0x002fe400000000ff */
[----:B------:R-:W-:Y:S01]  /*68e0*/  @!P0 F2FP.F16.F32.PACK_AB R33, RZ, R37 ;  /* 0x00000025ff21823e */ /* 0x000fe200000000ff */
[----:B0-----:R-:W-:Y:S01]  /*68f0*/  @!P0 IMAD.WIDE R14, R41, 0x2, R14 ;  /* 0x00000002290e8825 */ /* 0x001fe200078e020e */
[----:B------:R0:W1:Y:S04]  /*6900*/  SHFL.BFLY PT, R30, R31, 0x1, 0x101f ;  /* 0x0c301f001f1e7f89 */ /* 0x00006800000e0000 */
[----:B------:R0:W-:Y:S04]  /*6910*/  @!P0 STG.E.U16 desc[UR12][R20.64+0x28], R23 ;  /* 0x0000281714008986 */ /* 0x0001e8000c10150c */
[----:B------:R0:W-:Y:S04]  /*6920*/  @!P0 STG.E.U16 desc[UR12][R18.64+0x28], R25 ;  /* 0x0000281912008986 */ /* 0x0001e8000c10150c */
[----:B------:R0:W-:Y:S04]  /*6930*/  @!P0 STG.E.U16 desc[UR12][R16.64+0x50], R26 ;  /* 0x0000501a10008986 */ /* 0x0001e8000c10150c */
[----:B------:R0:W-:Y:S02]  /*6940*/  @!P0 STG.E.U16 desc[UR12][R14.64+0x50], R33 ;  /* 0x000050210e008986 */ /* 0x0001e4000c10150c */
.L_x_2649:
[----:B0-----:R-:W0:Y:S01]  /*6950*/  @!P0 LDC.64 R14, c[0x0][0x218] ;  /* 0x00008600ff0e8b82 */ /* 0x001e220000000a00 */
[----:B-1----:R-:W-:Y:S01]  /*6960*/  FADD.FTZ R19, R31, R30 ;  /* 0x0000001e1f137221 */ /* 0x002fe20000010000 */
[----:B------:R-:W-:-:S04]  /*6970*/  @!P0 F2FP.F16.F32.PACK_AB R18, RZ, R35 ;  /* 0x00000023ff12823e */ /* 0x000fc800000000ff */
[----:B------:R-:W-:Y:S02]  /*6980*/  @!P0 F2FP.F16.F32.PACK_AB R19, RZ, R19 ;  /* 0x00000013ff13823e */ /* 0x000fe400000000ff */
[----:B------:R-:W1:Y:S01]  /*6990*/  @!P0 LDC.64 R16, c[0x0][0x220] ;  /* 0x00008800ff108b82 */ /* 0x000e620000000a00 */
[----:B0-----:R-:W-:-:S05]  /*69a0*/  @!P0 IMAD.WIDE R14, R41, 0x2, R14 ;  /* 0x00000002290e8825 */ /* 0x001fca00078e020e */
[----:B------:R4:W-:Y:S01]  /*69b0*/  @!P0 STG.E.U16 desc[UR12][R14.64+0x78], R18 ;  /* 0x000078120e008986 */ /* 0x0009e2000c10150c */
[----:B-1----:R-:W-:-:S05]  /*69c0*/  @!P0 IMAD.WIDE R16, R41, 0x2, R16 ;  /* 0x0000000229108825 */ /* 0x002fca00078e0210 */
[----:B------:R4:W-:Y:S02]  /*69d0*/  @!P0 STG.E.U16 desc[UR12][R16.64+0x78], R19 ;  /* 0x0000781310008986 */ /* 0x0009e4000c10150c */
.L_x_2579:
        /* <DEDUP_REMOVED lines=8> */
.L_x_2582:
[----:B-----5:R-:W-:Y:S01]  /*6a60*/  HFMA2.MMA R28, -RZ, RZ, 0, 4.76837158203125e-07 ;  /* 0x00000008ff1c7435 */ /* 0x020fe200000001ff */
[----:B-1----:R-:W-:Y:S01]  /*6a70*/  MOV R29, R14 ;  /* 0x0000000e001d7202 */ /* 0x002fe20000000f00 */
[----:B------:R-:W-:Y:S01]  /*6a80*/  IMAD.MOV.U32 R27, RZ, RZ, 0x101f ;  /* 0x0000101fff1b7424 */ /* 0x000fe200078e00ff */
[----:B------:R-:W-:-:S08]  /*6a90*/  MOV R26, 0xffff ;  /* 0x0000ffff001a7802 */ /* 0x000fd00000000f00 */
[----:B0-2---:R-:W-:Y:S05]  /*6aa0*/  WARPSYNC.COLLECTIVE R26, `(.L_x_2587) ;  /* 0x000000001a087348 */ /* 0x005fea0003c00000 */
[----:B------:R1:W3:Y:S02]  /*6ab0*/  SHFL.BFLY P2, R30, R29, R28, R27 ;  /* 0x0c00001c1d1e7389 */ /* 0x0002e4000004001b */
[----:B0123--:R-:W-:Y:S01]  /*6ac0*/  ENDCOLLECTIVE ;  /* 0x000000000000791b */ /* 0x00ffe20003800000 */
.L_x_2587:
[----:B------:R-:W-:Y:S02]  /*6ad0*/  MOV R29, R15 ;  /* 0x0000000f001d7202 */ /* 0x000fe40000000f00 */
[----:B------:R-:W-:-:S07]  /*6ae0*/  MOV R17, R30 ;  /* 0x0000001e00117202 */ /* 0x000fce0000000f00 */
[----:B------:R-:W-:Y:S05]  /*6af0*/  WARPSYNC.COLLECTIVE R26, `(.L_x_2588) ;  /* 0x000000001a087348 */ /* 0x000fea0003c00000 */
[----:B------:R0:W1:Y:S02]  /*6b00*/  SHFL.BFLY P2, R30, R29, R28, R27 ;  /* 0x0c00001c1d1e7389 */ /* 0x000064000004001b */
[----:B01----:R-:W-:Y:S01]  /*6b10*/  ENDCOLLECTIVE ;  /* 0x000000000000791b */ /* 0x003fe20003800000 */
.L_x_2588:
[----:B------:R-:W-:Y:S01]  /*6b20*/  FADD.FTZ R17, R17, R14 ;  /* 0x0000000e11117221 */ /* 0x000fe20000010000 */
[----:B------:R-:W-:-:S04]  /*6b30*/  HFMA2.MMA R28, -RZ, RZ, 0, 2.384185791015625e-07 ;  /* 0x00000004ff1c7435 */ /* 0x000fc800000001ff */
[----:B------:R-:W-:Y:S02]  /*6b40*/  MOV R29, R17 ;  /* 0x00000011001d7202 */ /* 0x000fe40000000f00 */
[----:B------:R-:W-:-:S07]  /*6b50*/  MOV R16, R30 ;  /* 0x0000001e00107202 */ /* 0x000fce0000000f00 */
[----:B------:R-:W-:Y:S05]  /*6b60*/  WARPSYNC.COLLECTIVE R26, `(.L_x_2589) ;  /* 0x000000001a087348 */ /* 0x000fea0003c00000 */
[----:B------:R0:W1:Y:S02]  /*6b70*/  SHFL.BFLY P2, R30, R29, R28, R27 ;  /* 0x0c00001c1d1e7389 */ /* 0x000064000004001b */
[----:B01----:R-:W-:Y:S01]  /*6b80*/  ENDCOLLECTIVE ;  /* 0x000000000000791b */ /* 0x003fe20003800000 */
.L_x_2589:
[----:B------:R-:W-:-:S05]  /*6b90*/  FADD.FTZ R16, R16, R15 ;  /* 0x0000000f10107221 */ /* 0x000fca0000010000 */
[----:B------:R-:W-:Y:S02]  /*6ba0*/  MOV R29, R16 ;  /* 0x00000010001d7202 */ /* 0x000fe40000000f00 */
[----:B------:R-:W-:-:S07]  /*6bb0*/  MOV R18, R30 ;  /* 0x0000001e00127202 */ /* 0x000fce0000000f00 */
[----:B------:R-:W-:Y:S05]  /*6bc0*/  WARPSYNC.COLLECTIVE R26, `(.L_x_2590) ;  /* 0x000000001a087348 */ /* 0x000fea0003c00000 */
[----:B------:R0:W1:Y:S02]  /*6bd0*/  SHFL.BFLY P2, R30, R29, R28, R27 ;  /* 0x0c00001c1d1e7389 */ /* 0x000064000004001b */
[----:B01----:R-:W-:Y:S01]  /*6be0*/  ENDCOLLECTIVE ;  /* 0x000000000000791b */ /* 0x003fe20003800000 */
.L_x_2590:
[----:B------:R-:W-:Y:S01]  /*6bf0*/  FADD.FTZ R18, R17, R18 ;  /* 0x0000001211127221 */ /* 0x000fe20000010000 */
[----:B------:R-:W-:-:S04]  /*6c00*/  HFMA2.MMA R28, -RZ, RZ, 0, 1.1920928955078125e-07 ;  /* 0x00000002ff1c7435 */ /* 0x000fc800000001ff */
[----:B------:R-:W-:Y:S01]  /*6c10*/  MOV R29, R18 ;  /* 0x00000012001d7202 */ /* 0x000fe20000000f00 */
[----:B------:R-:W-:-:S07]  /*6c20*/  IMAD.MOV.U32 R19, RZ, RZ, R30 ;  /* 0x000000ffff137224 */ /* 0x000fce00078e001e */
[----:B------:R-:W-:Y:S05]  /*6c30*/  WARPSYNC.COLLECTIVE R26, `(.L_x_2591) ;  /* 0x000000001a087348 */ /* 0x000fea0003c00000 */
[----:B------:R0:W1:Y:S02]  /*6c40*/  SHFL.BFLY P2, R30, R29, R28, R27 ;  /* 0x0c00001c1d1e7389 */ /* 0x000064000004001b */
[----:B01----:R-:W-:Y:S01]  /*6c50*/  ENDCOLLECTIVE ;  /* 0x000000000000791b */ /* 0x003fe20003800000 */
.L_x_2591:
[----:B------:R-:W-:-:S05]  /*6c60*/  FADD.FTZ R19, R16, R19 ;  /* 0x0000001310137221 */ /* 0x000fca0000010000 */
[----:B------:R-:W-:Y:S02]  /*6c70*/  MOV R29, R19 ;  /* 0x00000013001d7202 */ /* 0x000fe40000000f00 */
[----:B------:R-:W-:-:S07]  /*6c80*/  MOV R21, R30 ;  /* 0x0000001e00157202 */ /* 0x000fce0000000f00 */
[----:B------:R-:W-:Y:S05]  /*6c90*/  WARPSYNC.COLLECTIVE R26, `(.L_x_2592) ;  /* 0x000000001a087348 */ /* 0x000fea0003c00000 */
[----:B------:R0:W1:Y:S02]  /*6ca0*/  SHFL.BFLY P2, R30, R29, R28, R27 ;  /* 0x0c00001c1d1e7389 */ /* 0x000064000004001b */
[----:B01----:R-:W-:Y:S01]  /*6cb0*/  ENDCOLLECTIVE ;  /* 0x000000000000791b */ /* 0x003fe20003800000 */
.L_x_2592:
[----:B------:R-:W-:Y:S01]  /*6cc0*/  FADD.FTZ R21, R18, R21 ;  /* 0x0000001512157221 */ /* 0x000fe20000010000 */
[----:B------:R-:W-:-:S04]  /*6cd0*/  HFMA2.MMA R28, -RZ, RZ, 0, 5.9604644775390625e-08 ;  /* 0x00000001ff1c7435 */ /* 0x000fc800000001ff */
[----:B------:R-:W-:Y:S02]  /*6ce0*/  MOV R29, R21 ;  /* 0x00000015001d7202 */ /* 0x000fe40000000f00 */
[----:B------:R-:W-:-:S07]  /*6cf0*/  MOV R14, R30 ;  /* 0x0000001e000e7202 */ /* 0x000fce0000000f00 */
[----:B------:R-:W-:Y:S05]  /*6d00*/  WARPSYNC.COLLECTIVE R26, `(.L_x_2593) ;  /* 0x000000001a087348 */ /* 0x000fea0003c00000 */
[----:B------:R0:W1:Y:S02]  /*6d10*/  SHFL.BFLY P2, R30, R29, R28, R27 ;  /* 0x0c00001c1d1e7389 */ /* 0x000064000004001b */
[----:B01----:R-:W-:Y:S01]  /*6d20*/  ENDCOLLECTIVE ;  /* 0x000000000000791b */ /* 0x003fe20003800000 */
.L_x_2593:
[----:B------:R-:W-:-:S04]  /*6d30*/  FADD.FTZ R14, R19, R14 ;  /* 0x0000000e130e7221 */ /* 0x000fc80000010000 */
[----:B------:R-:W-:Y:S01]  /*6d40*/  IMAD.MOV.U32 R29, RZ, RZ, R14 ;  /* 0x000000ffff1d7224 */ /* 0x000fe200078e000e */
[----:B------:R-:W-:-:S07]  /*6d50*/  MOV R20, R30 ;  /* 0x0000001e00147202 */ /* 0x000fce0000000f00 */
[----:B------:R-:W-:Y:S05]  /*6d60*/  WARPSYNC.COLLECTIVE R26, `(.L_x_2594) ;  /* 0x000000001a087348 */ /* 0x000fea0003c00000 */
[----:B------:R0:W1:Y:S02]  /*6d70*/  SHFL.BFLY P2, R30, R29, R28, R27 ;  /* 0x0c00001c1d1e7389 */ /* 0x000064000004001b */
[----:B01----:R-:W-:Y:S01]  /*6d80*/  ENDCOLLECTIVE ;  /* 0x000000000000791b */ /* 0x003fe20003800000 */
.L_x_2594:
[----:B------:R-:W-:Y:S01]  /*6d90*/  FADD.FTZ R20, R21, R20 ;  /* 0x0000001415147221 */ /* 0x000fe20000010000 */
[----:B------:R-:W-:Y:S06]  /*6da0*/  BRA `(.L_x_2595) ;  /* 0xffffffe800d87947 */ /* 0x000fec000383ffff */
.L_x_2583:
        /* <DEDUP_REMOVED lines=8> */
.L_x_2597:
[----:B------:R-:W-:Y:S05]  /*6e30*/  BSYNC B1 ;  /* 0x0000000000017941 */ /* 0x000fea0003800000 */
.L_x_2596:
        /* <DEDUP_REMOVED lines=8> */
.L_x_2598:
[----:B------:R-:W-:Y:S01]  /*6ec0*/  FADD.FTZ R21, R21, R14 ;  /* 0x0000000e15157221 */ /* 0x000fe20000010000 */
[----:B------:R-:W-:-:S04]  /*6ed0*/  HFMA2.MMA R28, -RZ, RZ, 0, 2.384185791015625e-07 ;  /* 0x00000004ff1c7435 */ /* 0x000fc800000001ff */
[----:B------:R-:W-:Y:S02]  /*6ee0*/  MOV R29, R21 ;  /* 0x00000015001d7202 */ /* 0x000fe40000000f00 */
[----:B------:R-:W-:-:S07]  /*6ef0*/  MOV R20, R30 ;  /* 0x0000001e00147202 */ /* 0x000fce0000000f00 */
[----:B------:R-:W-:Y:S05]  /*6f00*/  WARPSYNC.COLLECTIVE R26, `(.L_x_2599) ;  /* 0x000000001a087348 */ /* 0x000fea0003c00000 */
[----:B------:R0:W1:Y:S02]  /*6f10*/  SHFL.BFLY P2, R30, R29, R28, R27 ;  /* 0x0c00001c1d1e7389 */ /* 0x000064000004001b */
[----:B01----:R-:W-:Y:S01]  /*6f20*/  ENDCOLLECTIVE ;  /* 0x000000000000791b */ /* 0x003fe20003800000 */
.L_x_2599:
[----:B------:R-:W-:-:S05]  /*6f30*/  FADD.FTZ R20, R20, R15 ;  /* 0x0000000f14147221 */ /* 0x000fca0000010000 */
[----:B------:R-:W-:Y:S02]  /*6f40*/  MOV R29, R20 ;  /* 0x00000014001d7202 */ /* 0x000fe40000000f00 */
[----:B------:R-:W-:-:S07]  /*6f50*/  MOV R22, R30 ;  /* 0x0000001e00167202 */ /* 0x000fce0000000f00 */
[----:B------:R-:W-:Y:S05]  /*6f60*/  WARPSYNC.COLLECTIVE R26, `(.L_x_2600) ;  /* 0x000000001a087348 */ /* 0x000fea0003c00000 */
[----:B------:R0:W1:Y:S02]  /*6f70*/  SHFL.BFLY P2, R30, R29, R28, R27 ;  /* 0x0c00001c1d1e7389 */ /* 0x000064000004001b */
[----:B01----:R-:W-:Y:S01]  /*6f80*/  ENDCOLLECTIVE ;  /* 0x000000000000791b */ /* 0x003fe20003800000 */
.L_x_2600:
[----:B------:R-:W-:Y:S01]  /*6f90*/  FADD.FTZ R22, R21, R22 ;  /* 0x0000001615167221 */ /* 0x000fe20000010000 */
[----:B------:R-:W-:-:S04]  /*6fa0*/  HFMA2.MMA R28, -RZ, RZ, 0, 1.1920928955078125e-07 ;  /* 0x00000002ff1c7435 */ /* 0x000fc800000001ff */
[----:B------:R-:W-:Y:S02]  /*6fb0*/  MOV R29, R22 ;  /* 0x00000016001d7202 */ /* 0x000fe40000000f00 */
[----:B------:R-:W-:-:S07]  /*6fc0*/  MOV R23, R30 ;  /* 0x0000001e00177202 */ /* 0x000fce0000000f00 */
[----:B------:R-:W-:Y:S05]  /*6fd0*/  WARPSYNC.COLLECTIVE R26, `(.L_x_2601) ;  /* 0x000000001a087348 */ /* 0x000fea0003c00000 */
[----:B------:R0:W1:Y:S02]  /*6fe0*/  SHFL.BFLY P2, R30, R29, R28, R27 ;  /* 0x0c00001c1d1e7389 */ /* 0x000064000004001b */
[----:B01----:R-:W-:Y:S01]  /*6ff0*/  ENDCOLLECTIVE ;  /* 0x000000000000791b */ /* 0x003fe20003800000 */
.L_x_2601:
[----:B------:R-:W-:-:S05]  /*7000*/  FADD.FTZ R23, R20, R23 ;  /* 0x0000001714177221 */ /* 0x000fca0000010000 */
[----:B------:R-:W-:Y:S01]  /*7010*/  MOV R29, R23 ;  /* 0x00000017001d7202 */ /* 0x000fe20000000f00 */
[----:B------:R-:W-:-:S07]  /*7020*/  IMAD.MOV.U32 R25, RZ, RZ, R30 ;  /* 0x000000ffff197224 */ /* 0x000fce00078e001e */
[----:B------:R-:W-:Y:S05]  /*7030*/  WARPSYNC.COLLECTIVE R26, `(.L_x_2602) ;  /* 0x000000001a087348 */ /* 0x000fea0003c00000 */
[----:B------:R0:W1:Y:S02]  /*7040*/  SHFL.BFLY P2, R30, R29, R28, R27 ;  /* 0x0c00001c1d1e7389 */ /* 0x000064000004001b */
[----:B01----:R-:W-:Y:S01]  /*7050*/  ENDCOLLECTIVE ;  /* 0x000000000000791b */ /* 0x003fe20003800000 */
.L_x_2602:
[----:B------:R-:W-:Y:S01]  /*7060*/  FADD.FTZ R25, R22, R25 ;  /* 0x0000001916197221 */ /* 0x000fe20000010000 */
[----:B------:R-:W-:-:S04]  /*7070*/  HFMA2.MMA R28, -RZ, RZ, 0, 5.9604644775390625e-08 ;  /* 0x00000001ff1c7435 */ /* 0x000fc800000001ff */
[----:B------:R-:W-:Y:S02]  /*7080*/  MOV R29, R25 ;  /* 0x00000019001d7202 */ /* 0x000fe40000000f00 */
[----:B------:R-:W-:-:S07]  /*7090*/  MOV R14, R30 ;  /* 0x0000001e000e7202 */ /* 0x000fce0000000f00 */
[----:B------:R-:W-:Y:S05]  /*70a0*/  WARPSYNC.COLLECTIVE R26, `(.L_x_2603) ;  /* 0x000000001a087348 */ /* 0x000fea0003c00000 */
[----:B------:R0:W1:Y:S02]  /*70b0*/  SHFL.BFLY P2, R30, R29, R28, R27 ;  /* 0x0c00001c1d1e7389 */ /* 0x000064000004001b */
[----:B01----:R-:W-:Y:S01]  /*70c0*/  ENDCOLLECTIVE ;  /* 0x000000000000791b */ /* 0x003fe20003800000 */
.L_x_2603:
[----:B------:R-:W-:-:S05]  /*70d0*/  FADD.FTZ R14, R23, R14 ;  /* 0x0000000e170e7221 */ /* 0x000fca0000010000 */
[----:B------:R-:W-:Y:S02]  /*70e0*/  MOV R29, R14 ;  /* 0x0000000e001d7202 */ /* 0x000fe40000000f00 */
[----:B------:R-:W-:-:S07]  /*70f0*/  MOV R24, R30 ;  /* 0x0000001e00187202 */ /* 0x000fce0000000f00 */
[----:B------:R-:W-:Y:S05]  /*7100*/  WARPSYNC.COLLECTIVE R26, `(.L_x_2604) ;  /* 0x000000001a087348 */ /* 0x000fea0003c00000 */
[----:B------:R0:W1:Y:S02]  /*7110*/  SHFL.BFLY P2, R30, R29, R28, R27 ;  /* 0x0c00001c1d1e7389 */ /* 0x000064000004001b */
[----:B01----:R-:W-:Y:S01]  /*7120*/  ENDCOLLECTIVE ;  /* 0x000000000000791b */ /* 0x003fe20003800000 */
.L_x_2604:
[----:B------:R-:W-:Y:S01]  /*7130*/  FADD.FTZ R24, R25, R24 ;  /* 0x0000001819187221 */ /* 0x000fe20000010000 */
[----:B------:R-:W-:Y:S06]  /*7140*/  BRA `(.L_x_2605) ;  /* 0xffffffe800a87947 */ /* 0x000fec000383ffff */
.L_x_2584:
        /* <DEDUP_REMOVED lines=8> */
.L_x_2607:
[----:B------:R-:W-:Y:S05]  /*71d0*/  BSYNC B1 ;  /* 0x0000000000017941 */ /* 0x000fea0003800000 */
.L_x_2606:
        /* <DEDUP_REMOVED lines=8> */
.L_x_2608:
[----:B------:R-:W-:-:S05]  /*7260*/  FADD.FTZ R21, R21, R14 ;  /* 0x0000000e15157221 */ /* 0x000fca0000010000 */
[----:B------:R-:W-:Y:S01]  /*7270*/  MOV R29, R21 ;  /* 0x00000015001d7202 */ /* 0x000fe20000000f00 */
[----:B------:R-:W-:Y:S01]  /*7280*/  IMAD.MOV.U32 R28, RZ, RZ, 0x4 ;  /* 0x00000004ff1c7424 */ /* 0x000fe200078e00ff */
[----:B------:R-:W-:-:S07]  /*7290*/  MOV R20, R30 ;  /* 0x0000001e00147202 */ /* 0x000fce0000000f00 */
[----:B------:R-:W-:Y:S05]  /*72a0*/  WARPSYNC.COLLECTIVE R26, `(.L_x_2609) ;  /* 0x000000001a087348 */ /* 0x000fea0003c00000 */
[----:B------:R0:W1:Y:S02]  /*72b0*/  SHFL.BFLY P2, R30, R29, R28, R27 ;  /* 0x0c00001c1d1e7389 */ /* 0x000064000004001b */
[----:B01----:R-:W-:Y:S01]  /*72c0*/  ENDCOLLECTIVE ;  /* 0x000000000000791b */ /* 0x003fe20003800000 */
.L_x_2609:
[----:B------:R-:W-:-:S05]  /*72d0*/  FADD.FTZ R20, R20, R15 ;  /* 0x0000000f14147221 */ /* 0x000fca0000010000 */
[----:B------:R-:W-:Y:S02]  /*72e0*/  MOV R29, R20 ;  /* 0x00000014001d7202 */ /* 0x000fe40000000f00 */
[----:B------:R-:W-:-:S07]  /*72f0*/  MOV R22, R30 ;  /* 0x0000001e00167202 */ /* 0x000fce0000000f00 */
[----:B------:R-:W-:Y:S05]  /*7300*/  WARPSYNC.COLLECTIVE R26, `(.L_x_2610) ;  /* 0x000000001a087348 */ /* 0x000fea0003c00000 */
[----:B------:R0:W1:Y:S02]  /*7310*/  SHFL.BFLY P2, R30, R29, R28, R27 ;  /* 0x0c00001c1d1e7389 */ /* 0x000064000004001b */
[----:B01----:R-:W-:Y:S01]  /*7320*/  ENDCOLLECTIVE ;  /* 0x000000000000791b */ /* 0x003fe20003800000 */
.L_x_2610:
[----:B------:R-:W-:Y:S01]  /*7330*/  FADD.FTZ R22, R21, R22 ;  /* 0x0000001615167221 */ /* 0x000fe20000010000 */
[----:B------:R-:W-:-:S04]  /*7340*/  HFMA2.MMA R28, -RZ, RZ, 0, 1.1920928955078125e-07 ;  /* 0x00000002ff1c7435 */ /* 0x000fc800000001ff */
[----:B------:R-:W-:Y:S02]  /*7350*/  MOV R29, R22 ;  /* 0x00000016001d7202 */ /* 0x000fe40000000f00 */
[----:B------:R-:W-:-:S07]  /*7360*/  MOV R23, R30 ;  /* 0x0000001e00177202 */ /* 0x000fce0000000f00 */
[----:B------:R-:W-:Y:S05]  /*7370*/  WARPSYNC.COLLECTIVE R26, `(.L_x_2611) ;  /* 0x000000001a087348 */ /* 0x000fea0003c00000 */
[----:B------:R0:W1:Y:S02]  /*7380*/  SHFL.BFLY P2, R30, R29, R28, R27 ;  /* 0x0c00001c1d1e7389 */ /* 0x000064000004001b */
[----:B01----:R-:W-:Y:S01]  /*7390*/  ENDCOLLECTIVE ;  /* 0x000000000000791b */ /* 0x003fe20003800000 */
.L_x_2611:
[----:B------:R-:W-:-:S05]  /*73a0*/  FADD.FTZ R23, R20, R23 ;  /* 0x0000001714177221 */ /* 0x000fca0000010000 */
[----:B------:R-:W-:Y:S02]  /*73b0*/  MOV R29, R23 ;  /* 0x00000017001d7202 */ /* 0x000fe40000000f00 */
[----:B------:R-:W-:-:S07]  /*73c0*/  MOV R25, R30 ;  /* 0x0000001e00197202 */ /* 0x000fce0000000f00 */
[----:B------:R-:W-:Y:S05]  /*73d0*/  WARPSYNC.COLLECTIVE R26, `(.L_x_2612) ;  /* 0x000000001a087348 */ /* 0x000fea0003c00000 */
[----:B------:R0:W1:Y:S02]  /*73e0*/  SHFL.BFLY P2, R30, R29, R28, R27 ;  /* 0x0c00001c1d1e7389 */ /* 0x000064000004001b */
[----:B01----:R-:W-:Y:S01]  /*73f0*/  ENDCOLLECTIVE ;  /* 0x000000000000791b */ /* 0x003fe20003800000 */
.L_x_2612:
[----:B------:R-:W-:Y:S01]  /*7400*/  FADD.FTZ R25, R22, R25 ;  /* 0x0000001916197221 */ /* 0x000fe20000010000 */
[----:B------:R-:W-:-:S03]  /*7410*/  HFMA2.MMA R28, -RZ, RZ, 0, 5.9604644775390625e-08 ;  /* 0x00000001ff1c7435 */ /* 0x000fc600000001ff */
[----:B------:R-:W-:Y:S01]  /*7420*/  IMAD.MOV.U32 R29, RZ, RZ, R25 ;  /* 0x000000ffff1d7224 */ /* 0x000fe200078e0019 */
[----:B------:R-:W-:-:S07]  /*7430*/  MOV R14, R30 ;  /* 0x0000001e000e7202 */ /* 0x000fce0000000f00 */
[----:B------:R-:W-:Y:S05]  /*7440*/  WARPSYNC.COLLECTIVE R26, `(.L_x_2613) ;  /* 0x000000001a087348 */ /* 0x000fea0003c00000 */
[----:B------:R0:W1:Y:S02]  /*7450*/  SHFL.BFLY P2, R30, R29, R28, R27 ;  /* 0x0c00001c1d1e7389 */ /* 0x000064000004001b */
[----:B01----:R-:W-:Y:S01]  /*7460*/  ENDCOLLECTIVE ;  /* 0x000000000000791b */ /* 0x003fe20003800000 */
.L_x_2613:
[----:B------:R-:W-:-:S05]  /*7470*/  FADD.FTZ R14, R23, R14 ;  /* 0x0000000e170e7221 */ /* 0x000fca0000010000 */
[----:B------:R-:W-:Y:S02]  /*7480*/  MOV R29, R14 ;  /* 0x0000000e001d7202 */ /* 0x000fe40000000f00 */
[----:B------:R-:W-:-:S07]  /*7490*/  MOV R24, R30 ;  /* 0x0000001e00187202 */ /* 0x000fce0000000f00 */
[----:B------:R-:W-:Y:S05]  /*74a0*/  WARPSYNC.COLLECTIVE R26, `(.L_x_2614) ;  /* 0x000000001a087348 */ /* 0x000fea0003c00000 */
[----:B------:R0:W1:Y:S02]  /*74b0*/  SHFL.BFLY P2, R30, R29, R28, R27 ;  /* 0x0c00001c1d1e7389 */ /* 0x000064000004001b */
[----:B01----:R-:W-:Y:S01]  /*74c0*/  ENDCOLLECTIVE ;  /* 0x000000000000791b */ /* 0x003fe20003800000 */
.L_x_2614:
[----:B------:R-:W-:Y:S01]  /*74d0*/  FADD.FTZ R24, R25, R24 ;  /* 0x0000001819187221 */ /* 0x000fe20000010000 */
[----:B------:R-:W-:Y:S06]  /*74e0*/  BRA `(.L_x_2615) ;  /* 0xffffffe800647947 */ /* 0x000fec000383ffff */
.L_x_2585:
[----:B------:R-:W-:Y:S01]  /*74f0*/  BSSY B0, `(.L_x_2616) ;  /* 0x0000008000007945 */ /* 0x000fe20003800000 */
[----:B-1---5:R-:W-:Y:S02]  /*7500*/  MOV R29, R16 ;  /* 0x00000010001d7202 */ /* 0x022fe40000000f00 */
[----:B------:R-:W-:Y:S02]  /*7510*/  MOV R28, 0x8 ;  /* 0x00000008001c7802 */ /* 0x000fe40000000f00 */
[----:B------:R-:W-:Y:S02]  /*7520*/  MOV R27, 0x101f ;  /* 0x0000101f001b7802 */ /* 0x000fe40000000f00 */
[----:B------:R-:W-:-:S07]  /*7530*/  MOV R26, 0xffff ;  /* 0x0000ffff001a7802 */ /* 0x000fce0000000f00 */
[----:B0-2---:R-:W-:Y:S05]  /*7540*/  WARPSYNC.COLLECTIVE R26, `(.L_x_2617) ;  /* 0x000000001a087348 */ /* 0x005fea0003c00000 */
[----:B------:R1:W3:Y:S02]  /*7550*/  SHFL.BFLY P2, R30, R29, R28, R27 ;  /* 0x0c00001c1d1e7389 */ /* 0x0002e4000004001b */
[----:B0123--:R-:W-:Y:S01]  /*7560*/  ENDCOLLECTIVE ;  /* 0x000000000000791b */ /* 0x00ffe20003800000 */
.L_x_2617:
[----:B------:R-:W-:Y:S05]  /*7570*/  BSYNC B0 ;  /* 0x0000000000007941 */ /* 0x000fea0003800000 */
.L_x_2616:
[----:B------:R-:W-:Y:S01]  /*7580*/  HFMA2.MMA R28, -RZ, RZ, 0, 4.76837158203125e-07 ;  /* 0x00000008ff1c7435 */ /* 0x000fe200000001ff */
[----:B------:R-:W-:Y:S01]  /*7590*/  IMAD.MOV.U32 R29, RZ, RZ, R14 ;  /* 0x000000ffff1d7224 */ /* 0x000fe200078e000e */
[----:B------:R-:W-:Y:S01]  /*75a0*/  MOV R27, 0x101f ;  /* 0x0000101f001b7802 */ /* 0x000fe20000000f00 */
[----:B------:R-:W-:Y:S01]  /*75b0*/  @!P0 VIADD R18, R15, 0x14 ;  /* 0x000000140f128836 */ /* 0x000fe20000000000 */
[----:B------:R-:W-:Y:S01]  /*75c0*/  MOV R26, 0xffff ;  /* 0x0000ffff001a7802 */ /* 0x000fe20000000f00 */
[----:B------:R-:W-:Y:S01]  /*75d0*/  HFMA2.MMA R32, -RZ, RZ, 0, 0 ;  /* 0x00000000ff207435 */ /* 0x000fe200000001ff */
[----:B------:R-:W-:Y:S02]  /*75e0*/  MOV R17, R30 ;  /* 0x0000001e00117202 */ /* 0x000fe40000000f00 */
[----:B------:R-:W-:-:S08]  /*75f0*/  @!P0 SHF.L.U32 R19, R10, 0x1, RZ ;  /* 0x000000010a138819 */ /* 0x000fd000000006ff */
[----:B------:R-:W-:Y:S05]  /*7600*/  WARPSYNC.COLLECTIVE R26, `(.L_x_2618) ;  /* 0x000000001a087348 */ /* 0x000fea0003c00000 */
[----:B------:R0:W1:Y:S02]  /*7610*/  SHFL.BFLY P2, R30, R29, R28, R27 ;  /* 0x0c00001c1d1e7389 */ /* 0x000064000004001b */
[----:B01----:R-:W-:Y:S01]  /*7620*/  ENDCOLLECTIVE ;  /* 0x000000000000791b */ /* 0x003fe20003800000 */
.L_x_2618:
[----:B------:R-:W-:Y:S01]  /*7630*/  @!P0 LEA R23, R10, UR4, 0x7 ;  /* 0x000000040a178c11 */ /* 0x000fe2000f8e38ff */
[----:B------:R-:W-:Y:S01]  /*7640*/  FADD.FTZ R25, R17, R16 ;  /* 0x0000001011197221 */ /* 0x000fe20000010000 */
[----:B------:R-:W-:Y:S02]  /*7650*/  @!P0 LOP3.LUT R18, R18, R19, RZ, 0x3c, !PT ;  /* 0x0000001312128212 */ /* 0x000fe400078e3cff */
[----:B------:R-:W-:Y:S02]  /*7660*/  MOV R34, RZ ;  /* 0x000000ff00227202 */ /* 0x000fe40000000f00 */
[----:B------:R-:W-:Y:S02]  /*7670*/  @!P0 LEA R18, R18, R23, 0x2 ;  /* 0x0000001712128211 */ /* 0x000fe400078e10ff */
[C---:B------:R-:W-:Y:S02]  /*7680*/  @!P0 SHF.L.U32 R22, R10.reuse, 0x1, RZ ;  /* 0x000000010a168819 */ /* 0x040fe400000006ff */
[----:B------:R-:W-:Y:S01]  /*7690*/  @!P0 LEA R24, R10, UR4, 0x7 ;  /* 0x000000040a188c11 */ /* 0x000fe2000f8e38ff */
[----:B------:R0:W1:Y:S01]  /*76a0*/  @!P0 LDS R20, [R18] ;  /* 0x0000000012148984 */ /* 0x0000620000000800 */
[----:B------:R-:W-:Y:S01]  /*76b0*/  MOV R23, RZ ;  /* 0x000000ff00177202 */ /* 0x000fe20000000f00 */
[----:B------:R-:W-:Y:S01]  /*76c0*/  HFMA2.MMA R28, -RZ, RZ, 0, 2.384185791015625e-07 ;  /* 0x00000004ff1c7435 */ /* 0x000fe200000001ff */
[----:B------:R-:W-:Y:S01]  /*76d0*/  MOV R29, R25 ;  /* 0x00000019001d7202 */ /* 0x000fe20000000f00 */
[----:B------:R0:W2:Y:S01]  /*76e0*/  @!P0 LDS R21, [R18+0x500] ;  /* 0x0005000012158984 */ /* 0x0000a20000000800 */
[----:B------:R-:W-:-:S08]  /*76f0*/  FADD.FTZ R17, R30, R14 ;  /* 0x0000000e1e117221 */ /* 0x000fd00000010000 */
[----:B012---:R-:W-:Y:S05]  /*7700*/  WARPSYNC.COLLECTIVE R26, `(.L_x_2619) ;  /* 0x000000001a087348 */ /* 0x007fea0003c00000 */
[----:B------:R3:W4:Y:S02]  /*7710*/  SHFL.BFLY P2, R30, R29, R28, R27 ;  /* 0x0c00001c1d1e7389 */ /* 0x000724000004001b */
[----:B01234-:R-:W-:Y:S01]  /*7720*/  ENDCOLLECTIVE ;  /* 0x000000000000791b */ /* 0x01ffe20003800000 */
.L_x_2619:
[----:B------:R-:W-:Y:S02]  /*7730*/  MOV R29, R17 ;  /* 0x00000011001d7202 */ /* 0x000fe40000000f00 */
[----:B------:R-:W-:-:S07]  /*7740*/  MOV R16, R30 ;  /* 0x0000001e00107202 */ /* 0x000fce0000000f00 */
[----:B------:R-:W-:Y:S05]  /*7750*/  WARPSYNC.COLLECTIVE R26, `(.L_x_2620) ;  /* 0x000000001a087348 */ /* 0x000fea0003c00000 */
[----:B------:R0:W1:Y:S02]  /*7760*/  SHFL.BFLY P2, R30, R29, R28, R27 ;  /* 0x0c00001c1d1e7389 */ /* 0x000064000004001b */
[----:B01----:R-:W-:Y:S01]  /*7770*/  ENDCOLLECTIVE ;  /* 0x000000000000791b */ /* 0x003fe20003800000 */
.L_x_2620:
[----:B------:R-:W-:Y:S01]  /*7780*/  @!P0 MOV R32, R20 ;  /* 0x0000001400208202 */ /* 0x000fe20000000f00 */
[----:B------:R-:W-:Y:S01]  /*7790*/  FADD.FTZ R19, R25, R16 ;  /* 0x0000001019137221 */ /* 0x000fe20000010000 */
[----:B------:R-:W-:Y:S01]  /*77a0*/  @!P0 IMAD.MOV.U32 R34, RZ, RZ, R21 ;  /* 0x000000ffff228224 */ /* 0x000fe200078e0015 */
[----:B------:R-:W-:-:S04]  /*77b0*/  @!P0 IADD3 R21, R15, 0x28, RZ ;  /* 0x000000280f158810 */ /* 0x000fc80007ffe0ff */
[----:B------:R-:W-:Y:S01]  /*77c0*/  @!P0 LOP3.LUT R21, R21, R22, RZ, 0x3c, !PT ;  /* 0x0000001615158212 */ /* 0x000fe200078e3cff */
[----:B------:R-:W-:Y:S01]  /*77d0*/  HFMA2.MMA R28, -RZ, RZ, 0, 1.1920928955078125e-07 ;  /* 0x00000002ff1c7435 */ /* 0x000fe200000001ff */
[----:B------:R-:W-:-:S03]  /*77e0*/  MOV R29, R19 ;  /* 0x00000013001d7202 */ /* 0x000fc60000000f00 */
[----:B------:R-:W-:Y:S01]  /*77f0*/  @!P0 IMAD R22, R21, 0x4, R24 ;  /* 0x0000000415168824 */ /* 0x000fe200078e0218 */
[----:B------:R-:W-:-:S04]  /*7800*/  HFMA2.MMA R24, -RZ, RZ, 0, 0 ;  /* 0x00000000ff187435 */ /* 0x000fc800000001ff */
[----:B------:R0:W1:Y:S01]  /*7810*/  @!P0 LDS R37, [R22] ;  /* 0x0000000016258984 */ /* 0x0000620000000800 */
[----:B------:R-:W-:-:S03]  /*7820*/  FADD.FTZ R14, R17, R30 ;  /* 0x0000001e110e7221 */ /* 0x000fc60000010000 */
[----:B------:R0:W2:Y:S04]  /*7830*/  @!P0 LDS R38, [R22+0x500] ;  /* 0x0005000016268984 */ /* 0x0000a80000000800 */
[----:B012---:R-:W-:Y:S05]  /*7840*/  WARPSYNC.COLLECTIVE R26, `(.L_x_2621) ;  /* 0x000000001a087348 */ /* 0x007fea0003c00000 */
[----:B------:R3:W4:Y:S02]  /*7850*/  SHFL.BFLY P2, R30, R29, R28, R27 ;  /* 0x0c00001c1d1e7389 */ /* 0x000724000004001b */
[----:B01234-:R-:W-:Y:S01]  /*7860*/  ENDCOLLECTIVE ;  /* 0x000000000000791b */ /* 0x01ffe20003800000 */
.L_x_2621:
[----:B------:R-:W-:Y:S02]  /*7870*/  MOV R29, R14 ;  /* 0x0000000e001d7202 */ /* 0x000fe40000000f00 */
[----:B------:R-:W-:-:S07]  /*7880*/  MOV R16, R30 ;  /* 0x0000001e00107202 */ /* 0x000fce0000000f00 */
[----:B------:R-:W-:Y:S05]  /*7890*/  WARPSYNC.COLLECTIVE R26, `(.L_x_2622) ;  /* 0x000000001a087348 */ /* 0x000fea0003c00000 */
[----:B------:R0:W1:Y:S02]  /*78a0*/  SHFL.BFLY P2, R30, R29, R28, R27 ;  /* 0x0c00001c1d1e7389 */ /* 0x000064000004001b */
[----:B01----:R-:W-:Y:S01]  /*78b0*/  ENDCOLLECTIVE ;  /* 0x000000000000791b */ /* 0x003fe20003800000 */
.L_x_2622:
[----:B------:R-:W-:Y:S01]  /*78c0*/  FADD.FTZ R16, R19, R16 ;  /* 0x0000001013107221 */ /* 0x000fe20000010000 */
[----:B------:R-:W-:Y:S01]  /*78d0*/  @!P0 MOV R24, R37 ;  /* 0x0000002500188202 */ /* 0x000fe20000000f00 */
[----:B------:R-:W-:Y:S01]  /*78e0*/  @!P0 IMAD.MOV.U32 R23, RZ, RZ, R38 ;  /* 0x000000ffff178224 */ /* 0x000fe200078e0026 */
[----:B------:R-:W-:Y:S02]  /*78f0*/  HFMA2.MMA R28, -RZ, RZ, 0, 5.9604644775390625e-08 ;  /* 0x00000001ff1c7435 */ /* 0x000fe400000001ff */
[----:B------:R-:W-:Y:S01]  /*7900*/  MOV R29, R16 ;  /* 0x00000010001d7202 */ /* 0x000fe20000000f00 */
[----:B------:R-:W-:-:S08]  /*7910*/  FADD.FTZ R17, R14, R30 ;  /* 0x0000001e0e117221 */ /* 0x000fd00000010000 */
[----:B------:R-:W-:Y:S05]  /*7920*/  WARPSYNC.COLLECTIVE R26, `(.L_x_2623) ;  /* 0x000000001a087348 */ /* 0x000fea0003c00000 */
[----:B------:R0:W1:Y:S02]  /*7930*/  SHFL.BFLY P2, R30, R29, R28, R27 ;  /* 0x0c00001c1d1e7389 */ /* 0x000064000004001b */
[----:B01----:R-:W-:Y:S01]  /*7940*/  ENDCOLLECTIVE ;  /* 0x000000000000791b */ /* 0x003fe20003800000 */
.L_x_2623:
[----:B------:R-:W-:Y:S02]  /*7950*/  MOV R29, R17 ;  /* 0x00000011001d7202 */ /* 0x000fe40000000f00 */
[----:B------:R-:W-:-:S07]  /*7960*/  MOV R19, R30 ;  /* 0x0000001e00137202 */ /* 0x000fce0000000f00 */
[----:B------:R-:W-:Y:S05]  /*7970*/  WARPSYNC.COLLECTIVE R26, `(.L_x_2624) ;  /* 0x000000001a087348 */ /* 0x000fea0003c00000 */
[----:B------:R0:W1:Y:S02]  /*7980*/  SHFL.BFLY P2, R30, R29, R28, R27 ;  /* 0x0c00001c1d1e7389 */ /* 0x000064000004001b */
[----:B01----:R-:W-:Y:S01]  /*7990*/  ENDCOLLECTIVE ;  /* 0x000000000000791b */ /* 0x003fe20003800000 */
.L_x_2624:
[----:B------:R-:W-:Y:S01]  /*79a0*/  FADD.FTZ R16, R16, R19 ;  /* 0x0000001310107221 */ /* 0x000fe20000010000 */
[----:B------:R-:W-:Y:S01]  /*79b0*/  HFMA2.MMA R28, -RZ, RZ, 0, 4.76837158203125e-07 ;  /* 0x00000008ff1c7435 */ /* 0x000fe200000001ff */
[----:B------:R-:W-:Y:S02]  /*79c0*/  MOV R29, R32 ;  /* 0x00000020001d7202 */ /* 0x000fe40000000f00 */
[----:B------:R-:W-:-:S08]  /*79d0*/  MOV R14, R30 ;  /* 0x0000001e000e7202 */ /* 0x000fd00000000f00 */
[----:B------:R-:W-:Y:S05]  /*79e0*/  WARPSYNC.COLLECTIVE R26, `(.L_x_2625) ;  /* 0x000000001a087348 */ /* 0x000fea0003c00000 */
[----:B------:R0:W1:Y:S02]  /*79f0*/  SHFL.BFLY P2, R30, R29, R28, R27 ;  /* 0x0c00001c1d1e7389 */ /* 0x000064000004001b */
[----:B01----:R-:W-:Y:S01]  /*7a00*/  ENDCOLLECTIVE ;  /* 0x000000000000791b */ /* 0x003fe20003800000 */
.L_x_2625:
[----:B------:R-:W-:Y:S01]  /*7a10*/  FADD.FTZ R44, R17, R14 ;  /* 0x0000000e112c7221 */ /* 0x000fe20000010000 */
[----:B------:R-:W-:Y:S01]  /*7a20*/  IMAD.MOV.U32 R29, RZ, RZ, R34 ;  /* 0x000000ffff1d7224 */ /* 0x000fe200078e0022 */
[----:B------:R-:W-:-:S07]  /*7a30*/  MOV R31, R30 ;  /* 0x0000001e001f7202 */ /* 0x000fce0000000f00 */
[----:B------:R-:W-:Y:S05]  /*7a40*/  WARPSYNC.COLLECTIVE R26, `(.L_x_2626) ;  /* 0x000000001a087348 */ /* 0x000fea0003c00000 */
[----:B------:R0:W1:Y:S02]  /*7a50*/  SHFL.BFLY P2, R30, R29, R28, R27 ;  /* 0x0c00001c1d1e7389 */ /* 0x000064000004001b */
[----:B01----:R-:W-:Y:S01]  /*7a60*/  ENDCOLLECTIVE ;  /* 0x000000000000791b */ /* 0x003fe20003800000 */
.L_x_2626:
[----:B------:R-:W-:Y:S01]  /*7a70*/  FADD.FTZ R31, R31, R32 ;  /* 0x000000201f1f7221 */ /* 0x000fe20000010000 */
[----:B------:R-:W-:-:S04]  /*7a80*/  HFMA2.MMA R28, -RZ, RZ, 0, 2.384185791015625e-07 ;  /* 0x00000004ff1c7435 */ /* 0x000fc800000001ff */
[----:B------:R-:W-:Y:S02]  /*7a90*/  MOV R29, R31 ;  /* 0x0000001f001d7202 */ /* 0x000fe40000000f00 */
[----:B------:R-:W-:-:S07]  /*7aa0*/  MOV R33, R30 ;  /* 0x0000001e00217202 */ /* 0x000fce0000000f00 */
[----:B------:R-:W-:Y:S05]  /*7ab0*/  WARPSYNC.COLLECTIVE R26, `(.L_x_2627) ;  /* 0x000000001a087348 */ /* 0x000fea0003c00000 */
[----:B------:R0:W1:Y:S02]  /*7ac0*/  SHFL.BFLY P2, R30, R29, R28, R27 ;  /* 0x0c00001c1d1e7389 */ /* 0x000064000004001b */
[----:B01----:R-:W-:Y:S01]  /*7ad0*/  ENDCOLLECTIVE ;  /* 0x000000000000791b */ /* 0x003fe20003800000 */
.L_x_2627:
[----:B------:R-:W-:-:S05]  /*7ae0*/  FADD.FTZ R33, R33, R34 ;  /* 0x0000002221217221 */ /* 0x000fca0000010000 */
[----:B------:R-:W-:Y:S02]  /*7af0*/  MOV R29, R33 ;  /* 0x00000021001d7202 */ /* 0x000fe40000000f00 */
[----:B------:R-:W-:-:S07]  /*7b00*/  MOV R20, R30 ;  /* 0x0000001e00147202 */ /* 0x000fce0000000f00 */
[----:B------:R-:W-:Y:S05]  /*7b10*/  WARPSYNC.COLLECTIVE R26, `(.L_x_2628) ;  /* 0x000000001a087348 */ /* 0x000fea0003c00000 */
[----:B------:R0:W1:Y:S02]  /*7b20*/  SHFL.BFLY P2, R30, R29, R28, R27 ;  /* 0x0c00001c1d1e7389 */ /* 0x000064000004001b */
[----:B01----:R-:W-:Y:S01]  /*7b30*/  ENDCOLLECTIVE ;  /* 0x000000000000791b */ /* 0x003fe20003800000 */
.L_x_2628:
[----:B------:R-:W-:Y:S01]  /*7b40*/  FADD.FTZ R35, R31, R20 ;  /* 0x000000141f237221 */ /* 0x000fe20000010000 */
[----:B------:R-:W-:-:S04]  /*7b50*/  HFMA2.MMA R28, -RZ, RZ, 0, 1.1920928955078125e-07 ;  /* 0x00000002ff1c7435 */ /* 0x000fc800000001ff */
[----:B------:R-:W-:Y:S02]  /*7b60*/  MOV R29, R35 ;  /* 0x00000023001d7202 */ /* 0x000fe40000000f00 */
[----:B------:R-:W-:-:S07]  /*7b70*/  MOV R36, R30 ;  /* 0x0000001e00247202 */ /* 0x000fce0000000f00 */
[----:B------:R-:W-:Y:S05]  /*7b80*/  WARPSYNC.COLLECTIVE R26, `(.L_x_2629) ;  /* 0x000000001a087348 */ /* 0x000fea0003c00000 */
[----:B------:R0:W1:Y:S02]  /*7b90*/  SHFL.BFLY P2, R30, R29, R28, R27 ;  /* 0x0c00001c1d1e7389 */ /* 0x000064000004001b */
[----:B01----:R-:W-:Y:S01]  /*7ba0*/  ENDCOLLECTIVE ;  /* 0x000000000000791b */ /* 0x003fe20003800000 */
.L_x_2629:
[----:B------:R-:W-:-:S05]  /*7bb0*/  FADD.FTZ R36, R33, R36 ;  /* 0x0000002421247221 */ /* 0x000fca0000010000 */
[----:B------:R-:W-:Y:S02]  /*7bc0*/  MOV R29, R36 ;  /* 0x00000024001d7202 */ /* 0x000fe40000000f00 */
[----:B------:R-:W-:-:S07]  /*7bd0*/  MOV R18, R30 ;  /* 0x0000001e00127202 */ /* 0x000fce0000000f00 */
[----:B------:R-:W-:Y:S05]  /*7be0*/  WARPSYNC.COLLECTIVE R26, `(.L_x_2630) ;  /* 0x000000001a087348 */ /* 0x000fea0003c00000 */
[----:B------:R0:W1:Y:S02]  /*7bf0*/  SHFL.BFLY P2, R30, R29, R28, R27 ;  /* 0x0c00001c1d1e7389 */ /* 0x000064000004001b */
[----:B01----:R-:W-:Y:S01]  /*7c00*/  ENDCOLLECTIVE ;  /* 0x000000000000791b */ /* 0x003fe20003800000 */
.L_x_2630:
        /* <DEDUP_REMOVED lines=8> */
.L_x_2631:
[----:B------:R-:W-:Y:S01]  /*7c90*/  FADD.FTZ R36, R36, R21 ;  /* 0x0000001524247221 */ /* 0x000fe20000010000 */
[----:B------:R-:W-:-:S04]  /*7ca0*/  HFMA2.MMA R21, -RZ, RZ, 0, 0 ;  /* 0x00000000ff157435 */ /* 0x000fc800000001ff */
[----:B------:R-:W-:Y:S02]  /*7cb0*/  MOV R29, R36 ;  /* 0x00000024001d7202 */ /* 0x000fe40000000f00 */
[----:B------:R-:W-:-:S07]  /*7cc0*/  MOV R34, R30 ;  /* 0x0000001e00227202 */ /* 0x000fce0000000f00 */
[----:B------:R-:W-:Y:S05]  /*7cd0*/  WARPSYNC.COLLECTIVE R26, `(.L_x_2632) ;  /* 0x000000001a087348 */ /* 0x000fea0003c00000 */
[----:B------:R0:W1:Y:S02]  /*7ce0*/  SHFL.BFLY P2, R30, R29, R28, R27 ;  /* 0x0c00001c1d1e7389 */ /* 0x000064000004001b */
[----:B01----:R-:W-:Y:S01]  /*7cf0*/  ENDCOLLECTIVE ;  /* 0x000000000000791b */ /* 0x003fe20003800000 */
.L_x_2632:
[----:B------:R-:W-:Y:S01]  /*7d00*/  FADD.FTZ R34, R35, R34 ;  /* 0x0000002223227221 */ /* 0x000fe20000010000 */
[----:B------:R-:W-:Y:S01]  /*7d10*/  HFMA2.MMA R28, -RZ, RZ, 0, 4.76837158203125e-07 ;  /* 0x00000008ff1c7435 */ /* 0x000fe200000001ff */
[----:B------:R-:W-:Y:S02]  /*7d20*/  MOV R29, R24 ;  /* 0x00000018001d7202 */ /* 0x000fe40000000f00 */
[----:B------:R-:W-:-:S08]  /*7d30*/  MOV R33, R30 ;  /* 0x0000001e00217202 */ /* 0x000fd00000000f00 */
[----:B------:R-:W-:Y:S05]  /*7d40*/  WARPSYNC.COLLECTIVE R26, `(.L_x_2633) ;  /* 0x000000001a087348 */ /* 0x000fea0003c00000 */
[----:B------:R0:W1:Y:S02]  /*7d50*/  SHFL.BFLY P2, R30, R29, R28, R27 ;  /* 0x0c00001c1d1e7389 */ /* 0x000064000004001b */
[----:B01----:R-:W-:Y:S01]  /*7d60*/  ENDCOLLECTIVE ;  /* 0x000000000000791b */ /* 0x003fe20003800000 */
.L_x_2633:
[----:B------:R-:W-:Y:S01]  /*7d70*/  FADD.FTZ R33, R36, R33 ;  /* 0x0000002124217221 */ /* 0x000fe20000010000 */
[----:B------:R-:W-:Y:S01]  /*7d80*/  IMAD.MOV.U32 R29, RZ, RZ, R23 ;  /* 0x000000ffff1d7224 */ /* 0x000fe200078e0017 */
[----:B------:R-:W-:-:S07]  /*7d90*/  MOV R37, R30 ;  /* 0x0000001e00257202 */ /* 0x000fce0000000f00 */
[----:B------:R-:W-:Y:S05]  /*7da0*/  WARPSYNC.COLLECTIVE R26, `(.L_x_2634) ;  /* 0x000000001a087348 */ /* 0x000fea0003c00000 */
[----:B------:R0:W1:Y:S02]  /*7db0*/  SHFL.BFLY P2, R30, R29, R28, R27 ;  /* 0x0c00001c1d1e7389 */ /* 0x000064000004001b */
[----:B01----:R-:W-:Y:S01]  /*7dc0*/  ENDCOLLECTIVE ;  /* 0x000000000000791b */ /* 0x003fe20003800000 */
.L_x_2634:
        /* <DEDUP_REMOVED lines=8> */
.L_x_2635:
        /* <DEDUP_REMOVED lines=8> */
.L_x_2636:
        /* <DEDUP_REMOVED lines=10> */
.L_x_2637:
[----:B------:R0:W1:Y:S04]  /*7f70*/  @!P0 LDS R22, [R39] ;  /* 0x0000000027168984 */ /* 0x0000680000000800 */
[----:B------:R0:W2:Y:S01]  /*7f80*/  @!P0 LDS R20, [R39+0x500] ;  /* 0x0005000027148984 */ /* 0x0000a20000000800 */
[----:B------:R-:W-:Y:S02]  /*7f90*/  MOV R29, R37 ;  /* 0x00000025001d7202 */ /* 0x000fe40000000f00 */
[----:B------:R-:W-:-:S07]  /*7fa0*/  MOV R23, R30 ;  /* 0x0000001e00177202 */ /* 0x000fce0000000f00 */
[----:B012---:R-:W-:Y:S05]  /*7fb0*/  WARPSYNC.COLLECTIVE R26, `(.L_x_2638) ;  /* 0x000000001a087348 */ /* 0x007fea0003c00000 */
[----:B------:R3:W4:Y:S02]  /*7fc0*/  SHFL.BFLY P2, R30, R29, R28, R27 ;  /* 0x0c00001c1d1e7389 */ /* 0x000724000004001b */
[----:B01234-:R-:W-:Y:S01]  /*7fd0*/  ENDCOLLECTIVE ;  /* 0x000000000000791b */ /* 0x01ffe20003800000 */
.L_x_2638:
        /* <DEDUP_REMOVED lines=9> */
.L_x_2639:
[----:B------:R-:W-:Y:S01]  /*8070*/  ISETP.NE.AND P0, PT, R10, RZ, PT ;  /* 0x000000ff0a00720c */ /* 0x000fe20003f05270 */
[----:B------:R-:W-:-:S05]  /*8080*/  FADD.FTZ R37, R37, R24 ;  /* 0x0000001825257221 */ /* 0x000fca0000010000 */
[----:B------:R-:W-:-:S07]  /*8090*/  MOV R29, R37 ;  /* 0x00000025001d7202 */ /* 0x000fce0000000f00 */
[----:B------:R-:W0:Y:S01]  /*80a0*/  @!P0 LDC.64 R24, c[0x0][0x218] ;  /* 0x00008600ff188b82 */ /* 0x000e220000000a00 */
[----:B------:R-:W-:Y:S02]  /*80b0*/  @!P0 F2FP.F16.F32.PACK_AB R44, RZ, R44 ;  /* 0x0000002cff2c823e */ /* 0x000fe400000000ff */
[----:B------:R-:W-:-:S07]  /*80c0*/  MOV R39, R30 ;  /* 0x0000001e00277202 */ /* 0x000fce0000000f00 */
[----:B0-----:R-:W-:Y:S05]  /*80d0*/  WARPSYNC.COLLECTIVE R26, `(.L_x_2640) ;  /* 0x000000001a087348 */ /* 0x001fea0003c00000 */
[----:B------:R1:W2:Y:S02]  /*80e0*/  SHFL.BFLY P2, R30, R29, R28, R27 ;  /* 0x0c00001c1d1e7389 */ /* 0x0002a4000004001b */
[----:B012---:R-:W-:Y:S01]  /*80f0*/  ENDCOLLECTIVE ;  /* 0x000000000000791b */ /* 0x007fe20003800000 */
.L_x_2640:
[----:B------:R-:W-:Y:S01]  /*8100*/  FADD.FTZ R38, R38, R39 ;  /* 0x0000002726267221 */ /* 0x000fe20000010000 */
[----:B------:R-:W-:Y:S01]  /*8110*/  HFMA2.MMA R28, -RZ, RZ, 0, 4.76837158203125e-07 ;  /* 0x00000008ff1c7435 */ /* 0x000fe200000001ff */
[----:B------:R-:W-:Y:S02]  /*8120*/  MOV R29, R21 ;  /* 0x00000015001d7202 */ /* 0x000fe40000000f00 */
[----:B------:R-:W-:-:S08]  /*8130*/  MOV R40, R30 ;  /* 0x0000001e00287202 */ /* 0x000fd00000000f00 */
[----:B------:R-:W-:Y:S05]  /*8140*/  WARPSYNC.COLLECTIVE R26, `(.L_x_2641) ;  /* 0x000000001a087348 */ /* 0x000fea0003c00000 */
[----:B------:R0:W1:Y:S02]  /*8150*/  SHFL.BFLY P2, R30, R29, R28, R27 ;  /* 0x0c00001c1d1e7389 */ /* 0x000064000004001b */
[----:B01----:R-:W-:Y:S01]  /*8160*/  ENDCOLLECTIVE ;  /* 0x000000000000791b */ /* 0x003fe20003800000 */
.L_x_2641:
[----:B------:R-:W-:Y:S01]  /*8170*/  FADD.FTZ R37, R37, R40 ;  /* 0x0000002825257221 */ /* 0x000fe20000010000 */
[----:B------:R-:W-:Y:S01]  /*8180*/  IMAD.MOV.U32 R29, RZ, RZ, R18 ;  /* 0x000000ffff1d7224 */ /* 0x000fe200078e0012 */
[----:B------:R-:W-:-:S07]  /*8190*/  MOV R42, R30 ;  /* 0x0000001e002a7202 */ /* 0x000fce0000000f00 */
[----:B------:R-:W-:Y:S05]  /*81a0*/  WARPSYNC.COLLECTIVE R26, `(.L_x_2642) ;  /* 0x000000001a087348 */ /* 0x000fea0003c00000 */
[----:B------:R0:W1:Y:S02]  /*81b0*/  SHFL.BFLY P2, R30, R29, R28, R27 ;  /* 0x0c00001c1d1e7389 */ /* 0x000064000004001b */
[----:B01----:R-:W-:Y:S01]  /*81c0*/  ENDCOLLECTIVE ;  /* 0x000000000000791b */ /* 0x003fe20003800000 */
.L_x_2642:
[----:B------:R-:W-:Y:S01]  /*81d0*/  FADD.FTZ R42, R42, R21 ;  /* 0x000000152a2a7221 */ /* 0x000fe20000010000 */
[----:B------:R-:W-:-:S04]  /*81e0*/  HFMA2.MMA R28, -RZ, RZ, 0, 2.384185791015625e-07 ;  /* 0x00000004ff1c7435 */ /* 0x000fc800000001ff */
[----:B------:R-:W-:Y:S02]  /*81f0*/  MOV R29, R42 ;  /* 0x0000002a001d7202 */ /* 0x000fe40000000f00 */
[----:B------:R-:W-:-:S07]  /*8200*/  MOV R23, R30 ;  /* 0x0000001e00177202 */ /* 0x000fce0000000f00 */
[----:B------:R-:W-:Y:S05]  /*8210*/  WARPSYNC.COLLECTIVE R26, `(.L_x_2643) ;  /* 0x000000001a087348 */ /* 0x000fea0003c00000 */
[----:B------:R0:W1:Y:S02]  /*8220*/  SHFL.BFLY P2, R30, R29, R28, R27 ;  /* 0x0c00001c1d1e7389 */ /* 0x000064000004001b */
[----:B01----:R-:W-:Y:S01]  /*8230*/  ENDCOLLECTIVE ;  /* 0x000000000000791b */ /* 0x003fe20003800000 */
.L_x_2643:
        /* <DEDUP_REMOVED lines=8> */
.L_x_2644:
        /* <DEDUP_REMOVED lines=12> */
.L_x_2645:
[----:B------:R-:W-:Y:S01]  /*8380*/  FADD.FTZ R31, R31, R20 ;  /* 0x000000141f1f7221 */ /* 0x000fe20000010000 */
[----:B------:R-:W-:Y:S01]  /*8390*/  @!P0 IMAD.WIDE R14, R41, 0x2, R14 ;  /* 0x00000002290e8825 */ /* 0x000fe200078e020e */
[----:B------:R-:W0:Y:S03]  /*83a0*/  @!P0 LDC.64 R20, c[0x0][0x218] ;  /* 0x00008600ff148b82 */ /* 0x000e260000000a00 */
[----:B------:R-:W-:Y:S01]  /*83b0*/  MOV R29, R31 ;  /* 0x0000001f001d7202 */ /* 0x000fe20000000f00 */
[----:B------:R-:W-:Y:S01]  /*83c0*/  IMAD.MOV.U32 R43, RZ, RZ, R30 ;  /* 0x000000ffff2b7224 */ /* 0x000fe200078e001e */
[----:B------:R-:W-:-:S03]  /*83d0*/  @!P0 F2FP.F16.F32.PACK_AB R30, RZ, R16 ;  /* 0x00000010ff1e823e */ /* 0x000fc600000000ff */
[----:B------:R-:W1:Y:S01]  /*83e0*/  @!P0 LDC.64 R16, c[0x0][0x218] ;  /* 0x00008600ff108b82 */ /* 0x000e620000000a00 */
[----:B------:R-:W-:Y:S01]  /*83f0*/  FADD.FTZ R42, R42, R43 ;  /* 0x0000002b2a2a7221 */ /* 0x000fe20000010000 */
[----:B------:R-:W-:Y:S01]  /*8400*/  PRMT R45, R30, 0x7610, R45 ;  /* 0x000076101e2d7816 */ /* 0x000fe2000000002d */
[----:B0-----:R-:W-:-:S07]  /*8410*/  @!P0 IMAD.WIDE R20, R41, 0x2, R20 ;  /* 0x0000000229148825 */ /* 0x001fce00078e0214 */
[----:B-1----:R-:W-:Y:S05]  /*8420*/  WARPSYNC.COLLECTIVE R26, `(.L_x_2646) ;  /* 0x000000001a087348 */ /* 0x002fea0003c00000 */
[----:B------:R0:W2:Y:S02]  /*8430*/  SHFL.BFLY P2, R30, R29, R28, R27 ;  /* 0x0c00001c1d1e7389 */ /* 0x0000a4000004001b */
[----:B012---:R-:W-:Y:S01]  /*8440*/  ENDCOLLECTIVE ;  /* 0x000000000000791b */ /* 0x007fe20003800000 */
.L_x_2646:
[----:B------:R0:W-:Y:S04]  /*8450*/  @!P0 STG.E.U16 desc[UR12][R24.64], R45 ;  /* 0x0000002d18008986 */ /* 0x0001e8000c10150c */
[----:B------:R1:W-:Y:S01]  /*8460*/  @!P0 STG.E.U16 desc[UR12][R22.64], R44 ;  /* 0x0000002c16008986 */ /* 0x0003e2000c10150c */
[----:B------:R-:W-:Y:S01]  /*8470*/  @!P0 F2FP.F16.F32.PACK_AB R26, RZ, R38 ;  /* 0x00000026ff1a823e */ /* 0x000fe200000000ff */
[----:B------:R-:W-:Y:S01]  /*8480*/  HFMA2.MMA R28, -RZ, RZ, 0, 5.9604644775390625e-08 ;  /* 0x00000001ff1c7435 */ /* 0x000fe200000001ff */
        /* <DEDUP_REMOVED lines=10> */
.L_x_2647:
        /* <DEDUP_REMOVED lines=11> */
.L_x_2648:
[----:B------:R-:W-:Y:S01]  /*85e0*/  FADD.FTZ R35, R42, R35 ;  /* 0x000000232a237221 */ /* 0x000fe20000010000 */
[----:B------:R-:W-:Y:S06]  /*85f0*/  BRA `(.L_x_2649) ;  /* 0xffffffe000d47947 */ /* 0x000fec000383ffff */
.L_x_2650:
        /* <DEDUP_REMOVED lines=16> */
.L_x_3798:


//--------------------- .text._ZN13group_norm_v218gn_bwd_cuda_kernelI6__halfLi320ELi2ELi32ELi40ELi256ELb0ELb1ELi32ELi320ELi320ELi4ELb1ELi36ELb0ELb0ELNS_15WgradSyncMethodE3ENS_16CompileConditionILi900EEEEEvPT_S6_S6_PKS5_S8_S8_S8_PKfflPfPj --------------------------
	.section	.text._ZN13group_norm_v218gn_bwd_cuda_kernelI6__halfLi320ELi2ELi32ELi40ELi256ELb0ELb1ELi32ELi320ELi320ELi4ELb1ELi36ELb0ELb0ELNS_15WgradSyncMethodE3ENS_16CompileConditionILi900EEEEEvPT_S6_S6_PKS5_S8_S8_S8_PKfflPfPj,"ax",@progbits
	.align	128
        .global         _ZN13group_norm_v218gn_bwd_cuda_kernelI6__halfLi320ELi2ELi32ELi40ELi256ELb0ELb1ELi32ELi320ELi320ELi4ELb1ELi36ELb0ELb0ELNS_15WgradSyncMethodE3ENS_16CompileConditionILi900EEEEEvPT_S6_S6_PKS5_S8_S8_S8_PKfflPfPj
        .type           _ZN13group_norm_v218gn_bwd_cuda_kernelI6__halfLi320ELi2ELi32ELi40ELi256ELb0ELb1ELi32ELi320ELi320ELi4ELb1ELi36ELb0ELb0ELNS_15WgradSyncMethodE3ENS_16CompileConditionILi900EEEEEvPT_S6_S6_PKS5_S8_S8_S8_PKfflPfPj,@function
        .size           _ZN13group_norm_v218gn_bwd_cuda_kernelI6__halfLi320ELi2ELi32ELi40ELi256ELb0ELb1ELi32ELi320ELi320ELi4ELb1ELi36ELb0ELb0ELNS_15WgradSyncMethodE3ENS_16CompileConditionILi900EEEEEvPT_S6_S6_PKS5_S8_S8_S8_PKfflPfPj,(.L_x_3799 - _ZN13group_norm_v218gn_bwd_cuda_kernelI6__halfLi320ELi2ELi32ELi40ELi256ELb0ELb1ELi32ELi320ELi320ELi4ELb1ELi36ELb0ELb0ELNS_15WgradSyncMethodE3ENS_16CompileConditionILi900EEEEEvPT_S6_S6_PKS5_S8_S8_S8_PKfflPfPj)
        .other          _ZN13group_norm_v218gn_bwd_cuda_kernelI6__halfLi320ELi2ELi32ELi40ELi256ELb0ELb1ELi32ELi320ELi320ELi4ELb1ELi36ELb0ELb0ELNS_15WgradSyncMethodE3ENS_16CompileConditionILi900EEEEEvPT_S6_S6_PKS5_S8_S8_S8_PKfflPfPj,@"STO_CUDA_ENTRY STV_DEFAULT"
_ZN13group_norm_v218gn_bwd_cuda_kernelI6__halfLi320ELi2ELi32ELi40ELi256ELb0ELb1ELi32ELi320ELi320ELi4ELb1ELi36ELb0ELb0ELNS_15WgradSyncMethodE3ENS_16CompileConditionILi900EEEEEvPT_S6_S6_PKS5_S8_S8_S8_PKfflPfPj:
.text._ZN13group_norm_v218gn_bwd_cuda_kernelI6__halfLi320ELi2ELi32ELi40ELi256ELb0ELb1ELi32ELi320ELi320ELi4ELb1ELi36ELb0ELb0ELNS_15WgradSyncMethodE3ENS_16CompileConditionILi900EEEEEvPT_S6_S6_PKS5_S8_S8_S8_PKfflPfPj:
        /* <DEDUP_REMOVED lines=32> */
.L_x_2653:
[----:B------:R-:W2:Y:S04]  /*0200*/  LD.E.STRONG.GPU R0, desc[UR12][R2.64] ;  /* 0x0000000c02007980 */ /* 0x000ea8000c10f900 */
[----:B--2---:R-:W-:Y:S01]  /*0210*/  CCTL.IVALL ;  /* 0x00000000ff00798f */ /* 0x004fe20002000000 */
[----:B------:R-:W-:Y:S05]  /*0220*/  YIELD ;  /* 0x0000000000007946 */ /* 0x000fea0003800000 */
[----:B-----5:R-:W-:-:S04]  /*0230*/  LOP3.LUT R0, R0, R5, RZ, 0x3c, !PT ;  /* 0x0000000500007212 */ /* 0x020fc800078e3cff */
[----:B------:R-:W-:-:S13]  /*0240*/  ISETP.GT.AND P0, PT, R0, -0x1, PT ;  /* 0xffffffff0000780c */ /* 0x000fda0003f04270 */
[----:B------:R-:W-:Y:S05]  /*0250*/  @P0 BRA `(.L_x_2653) ;  /* 0xfffffffc00e80947 */ /* 0x000fea000383ffff */
.L_x_2652:
[----:B------:R-:W-:Y:S05]  /*0260*/  WARPSYNC.ALL ;  /* 0x0000000000007948 */ /* 0x000fea0003800000 */
[----:B------:R-:W-:Y:S06]  /*0270*/  BAR.SYNC.DEFER_BLOCKING 0x0 ;  /* 0x0000000000007b1d */ /* 0x000fec0000010000 */
[----:B------:R-:W-:Y:S05]  /*0280*/  BRA `(.L_x_2654) ;  /* 0x0000003c00387947 */ /* 0x000fea0003800000 */
.L_x_2651:
        /* <DEDUP_REMOVED lines=37> */
.L_x_2666:
[----:B-12---:R-:W0:Y:S01]  /*04e0*/  S2R R0, SR_TID.X ;  /* 0x0000000000007919 */ /* 0x006e220000002100 */
[----:B------:R-:W-:Y:S02]  /*04f0*/  ULOP3.LUT UR9, UR11, 0x3, URZ, 0xc0, !UPT ;  /* 0x000000030b097892 */ /* 0x000fe4000f8ec03f */
[----:B------:R-:W-:Y:S02]  /*0500*/  USHF.R.U64 UR10, UR11, 0x2, UR5 ;  /* 0x000000020b0a7899 */ /* 0x000fe40008001205 */
        /* <DEDUP_REMOVED lines=20> */
[----:B------:R-:W0:Y:S02]  /*0650*/  LDC.64 R2, c[0x0][0x238] ;  /* 0x00008e00ff027b82 */ /* 0x000e240000000a00 */
[----:B------:R-:W-:Y:S01]  /*0660*/  LEA R5, P0, R7, R0, 0x5 ;  /* 0x0000000007057211 */ /* 0x000fe200078028ff */
[----:B------:R1:W-:Y:S01]  /*0670*/  STL [R1+0x14], R0 ;  /* 0x0000140001007387 */ /* 0x0003e20000100800 */
[----:B------:R-:W-:Y:S02]  /*0680*/  IADD3 R4, P1, R31, R28, RZ ;  /* 0x0000001c1f047210 */ /* 0x000fe40007f3e0ff */
[----:B------:R-:W-:Y:S02]  /*0690*/  LEA.HI.X R6, R7, RZ, R6, 0x5, P0 ;  /* 0x000000ff07067211 */ /* 0x000fe400000f2c06 */
[----:B------:R-:W-:-:S02]  /*06a0*/  LEA R36, P0, R5, UR18, 0x3 ;  /* 0x0000001205247c11 */ /* 0x000fc4000f8018ff */
[----:B------:R-:W-:Y:S02]  /*06b0*/  SHF.L.U32 R9, R4, 0x1, RZ ;  /* 0x0000000104097819 */ /* 0x000fe400000006ff */
[----:B------:R-:W-:Y:S01]  /*06c0*/  LEA.HI.X R37, R5, UR19, R6, 0x3, P0 ;  /* 0x0000001305257c11 */ /* 0x000fe200080f1c06 */
[----:B------:R-:W-:Y:S01]  /*06d0*/  ULDC.64 UR18, c[0x0][0x230] ;  /* 0x00008c0000127ab9 */ /* 0x000fe20000000a00 */
[----:B-1----:R-:W-:-:S04]  /*06e0*/  IADD3 R0, R29, UR10, RZ ;  /* 0x0000000a1d007c10 */ /* 0x002fc8000fffe0ff */
[----:B------:R-:W-:Y:S01]  /*06f0*/  IADD3.X R5, RZ, R0, RZ, P1, !PT ;  /* 0x00000000ff057210 */ /* 0x000fe20000ffe4ff */
[----:B------:R-:W2:Y:S01]  /*0700*/  LDG.E.64.CONSTANT R36, desc[UR12][R36.64] ;  /* 0x0000000c24247981 */ /* 0x000ea2000c1e9b00 */
[C---:B------:R-:W-:Y:S02]  /*0710*/  IADD3 R24, P0, R9.reuse, UR18, RZ ;  /* 0x0000001209187c10 */ /* 0x040fe4000ff1e0ff */
[----:B------:R-:W-:Y:S01]  /*0720*/  SHF.L.U64.HI R8, R4, 0x1, R5 ;  /* 0x0000000104087819 */ /* 0x000fe20000010205 */
[----:B------:R-:W-:Y:S01]  /*0730*/  STL [R1+0xc], R9 ;  /* 0x00000c0901007387 */ /* 0x000fe20000100800 */
[----:B------:R-:W-:Y:S01]  /*0740*/  IADD3 R22, P1, R9, UR20, RZ ;  /* 0x0000001409167c10 */ /* 0x000fe2000ff3e0ff */
[----:B0-----:R-:W-:Y:S01]  /*0750*/  IMAD.WIDE R26, R26, 0x2, R2 ;  /* 0x000000021a1a7825 */ /* 0x001fe200078e0202 */
[----:B------:R-:W-:Y:S01]  /*0760*/  IADD3.X R25, R8, UR19, RZ, P0, !PT ;  /* 0x0000001308197c10 */ /* 0x000fe200087fe4ff */
[----:B------:R-:W-:Y:S01]  /*0770*/  STL [R1+0x10], R8 ;  /* 0x0000100801007387 */ /* 0x000fe20000100800 */
[----:B------:R-:W-:-:S02]  /*0780*/  IADD3 R3, R31, 0x1400, RZ ;  /* 0x000014001f037810 */ /* 0x000fc40007ffe0ff */
[----:B------:R-:W-:Y:S01]  /*0790*/  IADD3.X R23, R8, UR21, RZ, P1, !PT ;  /* 0x0000001508177c10 */ /* 0x000fe20008ffe4ff */
[----:B------:R-:W3:Y:S01]  /*07a0*/  LDG.E.64.CONSTANT R26, desc[UR12][R26.64] ;  /* 0x0000000c1a1a7981 */ /* 0x000ee2000c1e9b00 */
[----:B------:R-:W-:-:S03]  /*07b0*/  IADD3 R3, P0, R3, R28, RZ ;  /* 0x0000001c03037210 */ /* 0x000fc60007f1e0ff */
[----:B------:R-:W4:Y:S01]  /*07c0*/  LDG.E.64.CONSTANT R24, desc[UR12][R24.64] ;  /* 0x0000000c18187981 */ /* 0x000f22000c1e9b00 */
[----:B------:R-:W-:Y:S02]  /*07d0*/  IADD3.X R2, RZ, R0, RZ, P0, !PT ;  /* 0x00000000ff027210 */ /* 0x000fe400007fe4ff */
[C---:B------:R-:W-:Y:S01]  /*07e0*/  SHF.L.U32 R5, R3.reuse, 0x1, RZ ;  /* 0x0000000103057819 */ /* 0x040fe200000006ff */
[----:B------:R-:W5:Y:S01]  /*07f0*/  LDG.E.64.CONSTANT R22, desc[UR12][R22.64] ;  /* 0x0000000c16167981 */ /* 0x000f62000c1e9b00 */
        /* <DEDUP_REMOVED lines=8> */
[----:B------:R-:W-:Y:S02]  /*0880*/  IADD3 R3, P0, R3, R28, RZ ;  /* 0x0000001c03037210 */ /* 0x000fe40007f1e0ff */
[----:B------:R-:W-:Y:S02]  /*0890*/  STL [R1+0x4], R5 ;  /* 0x0000040501007387 */ /* 0x000fe40000100800 */
[----:B------:R-:W-:Y:S02]  /*08a0*/  IADD3.X R2, RZ, R0, RZ, P0, !PT ;  /* 0x00000000ff027210 */ /* 0x000fe400007fe4ff */
[----:B------:R-:W-:Y:S01]  /*08b0*/  SHF.L.U32 R93, R3, 0x1, RZ ;  /* 0x00000001035d7819 */ /* 0x000fe200000006ff */
[----:B------:R0:W-:Y:S03]  /*08c0*/  STL [R1+0x8], R4 ;  /* 0x0000080401007387 */ /* 0x0001e60000100800 */
[----:B------:R-:W-:-:S02]  /*08d0*/  IADD3 R16, P0, R93, UR18, RZ ;  /* 0x000000125d107c10 */ /* 0x000fc4000ff1e0ff */
[----:B0-----:R-:W-:Y:S02]  /*08e0*/  SHF.L.U64.HI R4, R3, 0x1, R2 ;  /* 0x0000000103047819 */ /* 0x001fe40000010202 */
        /* <DEDUP_REMOVED lines=30> */
[C---:B------:R-:W-:Y:S01]  /*0ad0*/  SHF.L.U32 R87, R3.reuse, 0x1, RZ ;  /* 0x0000000103577819 */ /* 0x040fe200000006ff */
[----:B------:R0:W-:Y:S01]  /*0ae0*/  STL [R1], R4 ;  /* 0x0000000401007387 */ /* 0x0001e20000100800 */
[----:B------:R-:W-:Y:S02]  /*0af0*/  SHF.L.U64.HI R88, R3, 0x1, R88 ;  /* 0x0000000103587819 */ /* 0x000fe40000010258 */
[----:B0-----:R-:W-:-:S04]  /*0b00*/  IADD3 R4, P0, R87, UR18, RZ ;  /* 0x0000001257047c10 */ /* 0x001fc8000ff1e0ff */
[----:B------:R-:W-:-:S06]  /*0b10*/  IADD3.X R5, R88, UR19, RZ, P0, !PT ;  /* 0x0000001358057c10 */ /* 0x000fcc00087fe4ff */
[----:B------:R-:W5:Y:S01]  /*0b20*/  LDG.E.64.CONSTANT R4, desc[UR12][R4.64] ;  /* 0x0000000c04047981 */ /* 0x000f62000c1e9b00 */
[----:B------:R-:W-:Y:S02]  /*0b30*/  IADD3 R50, P1, R87, UR20, RZ ;  /* 0x0000001457327c10 */ /* 0x000fe4000ff3e0ff */
[----:B------:R-:W-:Y:S02]  /*0b40*/  IADD3 R3, R31, 0x7800, RZ ;  /* 0x000078001f037810 */ /* 0x000fe40007ffe0ff */
[----:B------:R-:W-:Y:S02]  /*0b50*/  IADD3.X R51, R88, UR21, RZ, P1, !PT ;  /* 0x0000001558337c10 */ /* 0x000fe40008ffe4ff */
[----:B------:R-:W-:-:S04]  /*0b60*/  IADD3 R3, P0, R3, R28, RZ ;  /* 0x0000001c03037210 */ /* 0x000fc80007f1e0ff */
        /* <DEDUP_REMOVED lines=21> */
[----:B--2---:R-:W-:-:S06]  /*0cc0*/  FADD.FTZ R33, R37, UR9 ;  /* 0x0000000925217e21 */ /* 0x004fcc0008010000 */
[----:B------:R-:W0:Y:S01]  /*0cd0*/  MUFU.RSQ R33, R33 ;  /* 0x0000002100217308 */ /* 0x000e220000001400 */
[----:B---3--:R-:W-:Y:S02]  /*0ce0*/  HADD2.F32 R32, -RZ, R26.H0_H0 ;  /* 0x2000001aff207230 */ /* 0x008fe40000004100 */
[--C-:B----4-:R-:W-:Y:S02]  /*0cf0*/  HADD2.F32 R29, -RZ, R24.reuse.H0_H0 ;  /* 0x20000018ff1d7230 */ /* 0x110fe40000004100 */
[----:B------:R-:W-:Y:S02]  /*0d00*/  HADD2.F32 R37, -RZ, R24.H1_H1 ;  /* 0x30000018ff257230 */ /* 0x000fe40000004100 */
[--C-:B-----5:R-:W-:Y:S02]  /*0d10*/  HADD2.F32 R0, -RZ, R22.reuse.H0_H0 ;  /* 0x20000016ff007230 */ /* 0x120fe40000004100 */
        /* <DEDUP_REMOVED lines=14> */
[----:B------:R-:W-:Y:S02]  /*0e00*/  HADD2.F32 R26, -RZ, R23.H1_H1 ;  /* 0x30000017ff1a7230 */ /* 0x000fe40000004100 */
[----:B------:R-:W-:Y:S01]  /*0e10*/  FFMA.FTZ R37, R81, R24, R22 ;  /* 0x0000001851257223 */ /* 0x000fe20000010016 */
[----:B------:R-:W-:Y:S02]  /*0e20*/  HADD2.F32 R23, -RZ, R20.H0_H0 ;  /* 0x20000014ff177230 */ /* 0x000fe40000004100 */
[----:B------:R-:W-:Y:S01]  /*0e30*/  FMUL.FTZ R22, R28, R29 ;  /* 0x0000001d1c167220 */ /* 0x000fe20000410000 */
[----:B------:R-:W-:-:S02]  /*0e40*/  HADD2.F32 R27, -RZ, R27.H1_H1 ;  /* 0x3000001bff1b7230 */ /* 0x000fc40000004100 */
[C---:B------:R-:W-:Y:S01]  /*0e50*/  FMUL.FTZ R80, R33.reuse, R80 ;  /* 0x0000005021507220 */ /* 0x040fe20000410000 */
[C---:B------:R-:W-:Y:S01]  /*0e60*/  FADD.FTZ R78, -R36.reuse, R25 ;  /* 0x00000019244e7221 */ /* 0x040fe20000010100 */
[----:B------:R-:W-:Y:S01]  /*0e70*/  FADD.FTZ R24, -R36, R23 ;  /* 0x0000001724187221 */ /* 0x000fe20000010100 */
[----:B------:R-:W-:Y:S02]  /*0e80*/  HADD2.F32 R25, -RZ, R18.H0_H0 ;  /* 0x20000012ff197230 */ /* 0x000fe40000004100 */
[----:B------:R-:W-:Y:S01]  /*0e90*/  FFMA.FTZ R37, R80, R22, R37 ;  /* 0x0000001650257223 */ /* 0x000fe20000010025 */
[----:B------:R-:W-:Y:S02]  /*0ea0*/  HADD2.F32 R23, -RZ, R20.H1_H1 ;  /* 0x30000014ff177230 */ /* 0x000fe40000004100 */
[----:B------:R-:W-:Y:S01]  /*0eb0*/  FMUL.FTZ R22, R26, R27 ;  /* 0x0000001b1a167220 */ /* 0x000fe20000410000 */
[C---:B------:R-:W-:Y:S01]  /*0ec0*/  FMUL.FTZ R78, R33.reuse, R78 ;  /* 0x0000004e214e7220 */ /* 0x040fe20000410000 */
[----:B------:R-:W-:Y:S01]  /*0ed0*/  FMUL.FTZ R77, R33, R24 ;  /* 0x00000018214d7220 */ /* 0x000fe20000410000 */
[----:B------:R-:W-:-:S02]  /*0ee0*/  HADD2.F32 R24, -RZ, R18.H1_H1 ;  /* 0x30000012ff187230 */ /* 0x000fc40000004100 */
[----:B------:R-:W-:Y:S01]  /*0ef0*/  FMUL.FTZ R20, R32, R25 ;  /* 0x0000001920147220 */ /* 0x000fe20000410000 */
[----:B------:R-:W-:Y:S01]  /*0f00*/  FFMA.FTZ R22, R78, R22, R37 ;  /* 0x000000164e167223 */ /* 0x000fe20000010025 */
[C---:B------:R-:W-:Y:S01]  /*0f10*/  FADD.FTZ R76, -R36.reuse, R23 ;  /* 0x00000017244c7221 */ /* 0x040fe20000010100 */
[----:B------:R-:W-:Y:S02]  /*0f20*/  HADD2.F32 R55, -RZ, R21.H0_H0 ;  /* 0x20000015ff377230 */ /* 0x000fe40000004100 */
[----:B------:R-:W-:Y:S01]  /*0f30*/  FMUL.FTZ R18, R31, R24 ;  /* 0x000000181f127220 */ /* 0x000fe20000410000 */
[----:B------:R-:W-:Y:S01]  /*0f40*/  FFMA.FTZ R37, R77, R20, R22 ;  /* 0x000000144d257223 */ /* 0x000fe20000010016 */
        /* <DEDUP_REMOVED lines=9> */
[----:B------:R-:W-:Y:S01]  /*0fe0*/  FFMA.FTZ R19, R75, R21, R18 ;  /* 0x000000154b137223 */ /* 0x000fe20000010012 */
[----:B------:R-:W-:Y:S02]  /*0ff0*/  HADD2.F32 R37, -RZ, R16.H0_H0 ;  /* 0x20000010ff257230 */ /* 0x000fe40000004100 */
[----:B------:R-:W-:Y:S01]  /*1000*/  FMUL.FTZ R18, R27, R22 ;  /* 0x000000161b127220 */ /* 0x000fe20000410000 */
[----:B------:R-:W-:Y:S01]  /*1010*/  FMUL.FTZ R74, R33, R74 ;  /* 0x0000004a214a7220 */ /* 0x000fe20000410000 */
[----:B------:R-:W-:-:S02]  /*1020*/  HADD2.F32 R21, -RZ, R14.H0_H0 ;  /* 0x2000000eff157230 */ /* 0x000fc40000004100 */
[----:B------:R-:W-:Y:S01]  /*1030*/  FADD.FTZ R20, -R36, R37 ;  /* 0x0000002524147221 */ /* 0x000fe20000010100 */
[----:B------:R-:W-:Y:S01]  /*1040*/  FFMA.FTZ R18, R74, R18, R19 ;  /* 0x000000124a127223 */ /* 0x000fe20000010013 */
[----:B------:R-:W-:Y:S02]  /*1050*/  HADD2.F32 R19, -RZ, R16.H1_H1 ;  /* 0x30000010ff137230 */ /* 0x000fe40000004100 */
[----:B------:R-:W-:Y:S01]  /*1060*/  FMUL.FTZ R73, R33, R20 ;  /* 0x0000001421497220 */ /* 0x000fe20000410000 */
[----:B------:R-:W-:Y:S02]  /*1070*/  HADD2.F32 R20, -RZ, R14.H1_H1 ;  /* 0x3000000eff147230 */ /* 0x000fe40000004100 */
[----:B------:R-:W-:Y:S01]  /*1080*/  FMUL.FTZ R16, R32, R21 ;  /* 0x0000001520107220 */ /* 0x000fe20000410000 */
[----:B------:R-:W-:Y:S01]  /*1090*/  FADD.FTZ R72, -R36, R19 ;  /* 0x0000001324487221 */ /* 0x000fe20000010100 */
[----:B------:R-:W-:Y:S02]  /*10a0*/  HADD2.F32 R55, -RZ, R17.H0_H0 ;  /* 0x20000011ff377230 */ /* 0x000fe40000004100 */
[----:B------:R-:W-:Y:S01]  /*10b0*/  FFMA.FTZ R37, R73, R16, R18 ;  /* 0x0000001049257223 */ /* 0x000fe20000010012 */
[----:B------:R-:W-:Y:S01]  /*10c0*/  FMUL.FTZ R14, R31, R20 ;  /* 0x000000141f0e7220 */ /* 0x000fe20000410000 */
[----:B------:R-:W-:Y:S01]  /*10d0*/  FMUL.FTZ R72, R33, R72 ;  /* 0x0000004821487220 */ /* 0x000fe20000410000 */
[----:B------:R-:W-:-:S02]  /*10e0*/  HADD2.F32 R19, -RZ, R15.H0_H0 ;  /* 0x2000000fff137230 */ /* 0x000fc40000004100 */
[----:B------:R-:W-:Y:S01]  /*10f0*/  FADD.FTZ R16, -R36, R55 ;  /* 0x0000003724107221 */ /* 0x000fe20000010100 */
[----:B------:R-:W-:Y:S01]  /*1100*/  FFMA.FTZ R14, R72, R14, R37 ;  /* 0x0000000e480e7223 */ /* 0x000fe20000010025 */
[----:B------:R-:W-:Y:S02]  /*1110*/  HADD2.F32 R37, -RZ, R17.H1_H1 ;  /* 0x30000011ff257230 */ /* 0x000fe40000004100 */
[----:B------:R-:W-:Y:S01]  /*1120*/  FMUL.FTZ R17, R29, R19 ;  /* 0x000000131d117220 */ /* 0x000fe20000410000 */
[----:B------:R-:W-:Y:S01]  /*1130*/  FMUL.FTZ R71, R33, R16 ;  /* 0x0000001021477220 */ /* 0x000fe20000410000 */
[----:B------:R-:W-:Y:S02]  /*1140*/  HADD2.F32 R18, -RZ, R15.H1_H1 ;  /* 0x3000000fff127230 */ /* 0x000fe40000004100 */
[----:B------:R-:W-:Y:S01]  /*1150*/  FADD.FTZ R70, -R36, R37 ;  /* 0x0000002524467221 */ /* 0x000fe20000010100 */
[----:B------:R-:W-:Y:S01]  /*1160*/  FFMA.FTZ R15, R71, R17, R14 ;  /* 0x00000011470f7223 */ /* 0x000fe2000001000e */
[----:B------:R-:W-:-:S02]  /*1170*/  HADD2.F32 R37, -RZ, R12.H0_H0 ;  /* 0x2000000cff257230 */ /* 0x000fc40000004100 */
[----:B------:R-:W-:Y:S01]  /*1180*/  FMUL.FTZ R14, R27, R18 ;  /* 0x000000121b0e7220 */ /* 0x000fe20000410000 */
[C---:B------:R-:W-:Y:S01]  /*1190*/  FMUL.FTZ R70, R33.reuse, R70 ;  /* 0x0000004621467220 */ /* 0x040fe20000410000 */
[----:B------:R-:W-:Y:S02]  /*11a0*/  HADD2.F32 R17, -RZ, R10.H0_H0 ;  /* 0x2000000aff117230 */ /* 0x000fe40000004100 */
[----:B------:R-:W-:Y:S01]  /*11b0*/  FADD.FTZ R16, -R36, R37 ;  /* 0x0000002524107221 */ /* 0x000fe20000010100 */
        /* <DEDUP_REMOVED lines=17> */
[C---:B------:R-:W-:Y:S01]  /*12d0*/  FADD.FTZ R66, -R36.reuse, R37 ;  /* 0x0000002524427221 */ /* 0x040fe20000010100 */
        /* <DEDUP_REMOVED lines=20> */
[----:B------:R-:W-:-:S04]  /*1420*/  FMUL.FTZ R63, R33, R63 ;  /* 0x0000003f213f7220 */ /* 0x000fc80000410000 */
[----:B------:R-:W-:Y:S01]  /*1430*/  FFMA.FTZ R37, R63, R6, R37 ;  /* 0x000000063f257223 */ /* 0x000fe20000010025 */
[----:B------:R-:W-:Y:S01]  /*1440*/  FFMA.FTZ R6, R0, R32, RZ ;  /* 0x0000002000067223 */ /* 0x000fe200000100ff */
[----:B------:R-:W-:-:S03]  /*1450*/  HADD2.F32 R61, -RZ, R4.H0_H0 ;  /* 0x20000004ff3d7230 */ /* 0x000fc60000004100 */
[----:B------:R-:W-:Y:S01]  /*1460*/  FFMA.FTZ R6, R30, R31, R6 ;  /* 0x0000001f1e067223 */ /* 0x000fe20000010006 */
[----:B------:R-:W-:-:S03]  /*1470*/  HADD2.F32 R60, -RZ, R4.H1_H1 ;  /* 0x30000004ff3c7230 */ /* 0x000fc60000004100 */
[----:B------:R-:W-:-:S04]  /*1480*/  FFMA.FTZ R4, R28, R29, R6 ;  /* 0x0000001d1c047223 */ /* 0x000fc80000010006 */
[----:B------:R-:W-:Y:S01]  /*1490*/  FFMA.FTZ R4, R26, R27, R4 ;  /* 0x0000001b1a047223 */ /* 0x000fe20000010004 */
[----:B------:R-:W-:-:S03]  /*14a0*/  HADD2.F32 R62, -RZ, R9.H1_H1 ;  /* 0x30000009ff3e7230 */ /* 0x000fc60000004100 */
[----:B------:R-:W-:Y:S01]  /*14b0*/  FFMA.FTZ R4, R32, R25, R4 ;  /* 0x0000001920047223 */ /* 0x000fe20000010004 */
[----:B------:R-:W-:Y:S02]  /*14c0*/  HADD2.F32 R10, -RZ, R7.H1_H1 ;  /* 0x30000007ff0a7230 */ /* 0x000fe40000004100 */
[C---:B------:R-:W-:Y:S01]  /*14d0*/  FADD.FTZ R62, -R36.reuse, R62 ;  /* 0x0000003e243e7221 */ /* 0x040fe20000010100 */
[----:B------:R-:W-:Y:S01]  /*14e0*/  FFMA.FTZ R4, R31, R24, R4 ;  /* 0x000000181f047223 */ /* 0x000fe20000010004 */
[----:B------:R-:W-:Y:S02]  /*14f0*/  HADD2.F32 R9, -RZ, R50.H0_H0 ;  /* 0x20000032ff097230 */ /* 0x000fe40000004100 */
[----:B------:R-:W-:Y:S01]  /*1500*/  FMUL.FTZ R7, R27, R10 ;  /* 0x0000000a1b077220 */ /* 0x000fe20000410000 */
[----:B------:R-:W-:Y:S01]  /*1510*/  FFMA.FTZ R4, R29, R23, R4 ;  /* 0x000000171d047223 */ /* 0x000fe20000010004 */
[----:B------:R-:W-:Y:S01]  /*1520*/  FMUL.FTZ R62, R33, R62 ;  /* 0x0000003e213e7220 */ /* 0x000fe20000410000 */
[----:B------:R-:W-:-:S02]  /*1530*/  FADD.FTZ R61, -R36, R61 ;  /* 0x0000003d243d7221 */ /* 0x000fc40000010100 */
        /* <DEDUP_REMOVED lines=16> */
[----:B------:R-:W-:Y:S02]  /*1640*/  HADD2.F32 R6, -RZ, R51.H1_H1 ;  /* 0x30000033ff067230 */ /* 0x000fe40000004100 */
[C---:B------:R-:W-:Y:S01]  /*1650*/  FFMA.FTZ R50, R29.reuse, R19, R50 ;  /* 0x000000131d327223 */ /* 0x040fe20000010032 */
[----:B------:R-:W-:Y:S01]  /*1660*/  FMUL.FTZ R5, R29, R7 ;  /* 0x000000071d057220 */ /* 0x000fe20000410000 */
[----:B------:R-:W-:Y:S01]  /*1670*/  FMUL.FTZ R59, R33, R59 ;  /* 0x0000003b213b7220 */ /* 0x000fe20000410000 */
[----:B------:R-:W-:Y:S01]  /*1680*/  FADD.FTZ R58, -R36, R58 ;  /* 0x0000003a243a7221 */ /* 0x000fe20000010100 */
[----:B------:R-:W-:-:S02]  /*1690*/  HADD2.F32 R57, -RZ, R2.H0_H0 ;  /* 0x20000002ff397230 */ /* 0x000fc40000004100 */
[----:B------:R-:W-:Y:S01]  /*16a0*/  FFMA.FTZ R50, R27, R18, R50 ;  /* 0x000000121b327223 */ /* 0x000fe20000010032 */
[----:B------:R-:W-:Y:S01]  /*16b0*/  FFMA.FTZ R37, R59, R5, R37 ;  /* 0x000000053b257223 */ /* 0x000fe20000010025 */
[----:B------:R-:W-:Y:S01]  /*16c0*/  FMUL.FTZ R4, R27, R6 ;  /* 0x000000061b047220 */ /* 0x000fe20000410000 */
[C---:B------:R-:W-:Y:S01]  /*16d0*/  FMUL.FTZ R58, R33.reuse, R58 ;  /* 0x0000003a213a7220 */ /* 0x040fe20000410000 */
[--C-:B------:R-:W-:Y:S02]  /*16e0*/  HADD2.F32 R5, -RZ, R38.reuse.H0_H0 ;  /* 0x20000026ff057230 */ /* 0x100fe40000004100 */
[----:B------:R-:W-:Y:S01]  /*16f0*/  FADD.FTZ R57, -R36, R57 ;  /* 0x0000003924397221 */ /* 0x000fe20000010100 */
[----:B------:R-:W-:Y:S01]  /*1700*/  FFMA.FTZ R50, R32, R17, R50 ;  /* 0x0000001120327223 */ /* 0x000fe20000010032 */
[----:B------:R-:W-:Y:S01]  /*1710*/  FFMA.FTZ R37, R58, R4, R37 ;  /* 0x000000043a257223 */ /* 0x000fe20000010025 */
[----:B------:R-:W-:Y:S02]  /*1720*/  HADD2.F32 R4, -RZ, R38.H1_H1 ;  /* 0x30000026ff047230 */ /* 0x000fe40000004100 */
[----:B------:R-:W-:Y:S01]  /*1730*/  FMUL.FTZ R38, R32, R5 ;  /* 0x0000000520267220 */ /* 0x000fe20000410000 */
[----:B------:R-:W-:Y:S01]  /*1740*/  FMUL.FTZ R57, R33, R57 ;  /* 0x0000003921397220 */ /* 0x000fe20000410000 */
[----:B------:R-:W-:Y:S01]  /*1750*/  FFMA.FTZ R50, R31, R16, R50 ;  /* 0x000000101f327223 */ /* 0x000fe20000010032 */
[----:B------:R-:W-:-:S02]  /*1760*/  HADD2.F32 R56, -RZ, R2.H1_H1 ;  /* 0x30000002ff387230 */ /* 0x000fc40000004100 */
[----:B------:R-:W-:Y:S01]  /*1770*/  FFMA.FTZ R38, R57, R38, R37 ;  /* 0x0000002639267223 */ /* 0x000fe20000010025 */
[----:B------:R-:W-:Y:S01]  /*1780*/  FFMA.FTZ R37, R29, R15, R50 ;  /* 0x0000000f1d257223 */ /* 0x000fe20000010032 */
[--C-:B------:R-:W-:Y:S02]  /*1790*/  HADD2.F32 R55, -RZ, R3.reuse.H0_H0 ;  /* 0x20000003ff377230 */ /* 0x100fe40000004100 */
[----:B------:R-:W-:Y:S01]  /*17a0*/  FADD.FTZ R56, -R36, R56 ;  /* 0x0000003824387221 */ /* 0x000fe20000010100 */
[----:B------:R-:W-:Y:S01]  /*17b0*/  FFMA.FTZ R37, R27, R14, R37 ;  /* 0x0000000e1b257223 */ /* 0x000fe20000010025 */
[----:B------:R-:W-:Y:S02]  /*17c0*/  FMUL.FTZ R2, R31, R4 ;  /* 0x000000041f027220 */ /* 0x000fe40000410000 */
[----:B------:R-:W-:Y:S01]  /*17d0*/  FMUL.FTZ R56, R33, R56 ;  /* 0x0000003821387220 */ /* 0x000fe20000410000 */
[----:B------:R-:W-:Y:S02]  /*17e0*/  HADD2.F32 R54, -RZ, R3.H1_H1 ;  /* 0x30000003ff367230 */ /* 0x000fe40000004100 */
[----:B------:R-:W-:Y:S01]  /*17f0*/  FFMA.FTZ R37, R32, R13, R37 ;  /* 0x0000000d20257223 */ /* 0x000fe20000010025 */
[----:B------:R-:W-:-:S02]  /*1800*/  HADD2.F32 R3, -RZ, R39.H0_H0 ;  /* 0x20000027ff037230 */ /* 0x000fc40000004100 */
[----:B------:R-:W-:Y:S01]  /*1810*/  FADD.FTZ R55, -R36, R55 ;  /* 0x0000003724377221 */ /* 0x000fe20000010100 */
[----:B------:R-:W-:Y:S01]  /*1820*/  FFMA.FTZ R38, R56, R2, R38 ;  /* 0x0000000238267223 */ /* 0x000fe20000010026 */
[----:B------:R-:W-:Y:S01]  /*1830*/  FFMA.FTZ R37, R31, R12, R37 ;  /* 0x0000000c1f257223 */ /* 0x000fe20000010025 */
[----:B------:R-:W-:Y:S02]  /*1840*/  HADD2.F32 R2, -RZ, R39.H1_H1 ;  /* 0x30000027ff027230 */ /* 0x000fe40000004100 */
[----:B------:R-:W-:Y:S01]  /*1850*/  FMUL.FTZ R39, R29, R3 ;  /* 0x000000031d277220 */ /* 0x000fe20000410000 */
[----:B------:R-:W-:Y:S01]  /*1860*/  FMUL.FTZ R55, R33, R55 ;  /* 0x0000003721377220 */ /* 0x000fe20000410000 */
[----:B------:R-:W-:-:S03]  /*1870*/  FFMA.FTZ R37, R29, R11, R37 ;  /* 0x0000000b1d257223 */ /* 0x000fc60000010025 */
[----:B------:R-:W-:Y:S01]  /*1880*/  FFMA.FTZ R38, R55, R39, R38 ;  /* 0x0000002737267223 */ /* 0x000fe20000010026 */
[----:B------:R-:W-:Y:S01]  /*1890*/  FFMA.FTZ R39, R27, R10, R37 ;  /* 0x0000000a1b277223 */ /* 0x000fe20000010025 */
[----:B------:R-:W-:-:S03]  /*18a0*/  IMAD.MOV.U32 R50, RZ, RZ, 0x28 ;  /* 0x00000028ff327424 */ /* 0x000fc600078e00ff */
[----:B------:R-:W-:Y:S01]  /*18b0*/  FFMA.FTZ R39, R32, R9, R39 ;  /* 0x0000000920277223 */ /* 0x000fe20000010027 */
[----:B------:R-:W-:Y:S02]  /*18c0*/  IMAD R50, R53, R50, UR8 ;  /* 0x0000000835327e24 */ /* 0x000fe4000f8e0232 */
[----:B------:R-:W-:Y:S01]  /*18d0*/  FADD.FTZ R54, -R36, R54 ;  /* 0x0000003624367221 */ /* 0x000fe20000010100 */
[----:B------:R-:W-:Y:S01]  /*18e0*/  FFMA.FTZ R39, R31, R8, R39 ;  /* 0x000000081f277223 */ /* 0x000fe20000010027 */
[--C-:B------:R-:W-:Y:S02]  /*18f0*/  HADD2.F32 R79, -RZ, R35.reuse.H0_H0 ;  /* 0x20000023ff4f7230 */ /* 0x100fe40000004100 */
[----:B------:R-:W-:Y:S01]  /*1900*/  FMUL.FTZ R37, R27, R2 ;  /* 0x000000021b257220 */ /* 0x000fe20000410000 */
[----:B------:R-:W-:Y:S02]  /*1910*/  HADD2.F32 R53, -RZ, R35.H1_H1 ;  /* 0x30000023ff357230 */ /* 0x000fe40000004100 */
[----:B------:R-:W-:Y:S01]  /*1920*/  FMUL.FTZ R54, R33, R54 ;  /* 0x0000003621367220 */ /* 0x000fe20000410000 */
[----:B------:R-:W-:Y:S01]  /*1930*/  FFMA.FTZ R35, R29, R7, R39 ;  /* 0x000000071d237223 */ /* 0x000fe20000010027 */
[----:B------:R-:W-:Y:S01]  /*1940*/  LEA R52, R52, R50, 0x3 ;  /* 0x0000003234347211 */ /* 0x000fe200078e18ff */
[----:B------:R-:W-:-:S02]  /*1950*/  HADD2.F32 R50, -RZ, R34.H0_H0 ;  /* 0x20000022ff327230 */ /* 0x000fc40000004100 */
[----:B------:R-:W-:Y:S01]  /*1960*/  FFMA.FTZ R38, R54, R37, R38 ;  /* 0x0000002536267223 */ /* 0x000fe20000010026 */
[----:B------:R-:W-:Y:S01]  /*1970*/  FFMA.FTZ R51, R27, R6, R35 ;  /* 0x000000061b337223 */ /* 0x000fe20000010023 */
[----:B------:R-:W-:Y:S02]  /*1980*/  HADD2.F32 R37, -RZ, R34.H1_H1 ;  /* 0x30000022ff257230 */ /* 0x000fe40000004100 */
[----:B------:R-:W-:Y:S01]  /*1990*/  FADD.FTZ R50, -R36, R50 ;  /* 0x0000003224327221 */ /* 0x000fe20000010100 */
[----:B------:R-:W-:Y:S01]  /*19a0*/  FFMA.FTZ R51, R32, R5, R51 ;  /* 0x0000000520337223 */ /* 0x000fe20000010033 */
[C---:B------:R-:W-:Y:S01]  /*19b0*/  FADD.FTZ R39, -R36.reuse, R79 ;  /* 0x0000004f24277221 */ /* 0x040fe20000010100 */
[C---:B------:R-:W-:Y:S01]  /*19c0*/  FADD.FTZ R37, -R36.reuse, R37 ;  /* 0x0000002524257221 */ /* 0x040fe20000010100 */
[----:B------:R-:W-:Y:S01]  /*19d0*/  FADD.FTZ R79, -R36, R53 ;  /* 0x00000035244f7221 */ /* 0x000fe20000010100 */
[----:B------:R-:W-:Y:S01]  /*19e0*/  FMUL.FTZ R36, R33, R50 ;  /* 0x0000003221247220 */ /* 0x000fe20000410000 */
[----:B------:R-:W-:-:S02]  /*19f0*/  HADD2.F32 R34, -RZ, R40.H0_H0 ;  /* 0x20000028ff227230 */ /* 0x000fc40000004100 */
[----:B------:R-:W-:Y:S01]  /*1a00*/  FFMA.FTZ R50, R31, R4, R51 ;  /* 0x000000041f327223 */ /* 0x000fe20000010033 */
[----:B------:R-:W-:-:S03]  /*1a10*/  HADD2.F32 R35, -RZ, R40.H1_H1 ;  /* 0x30000028ff237230 */ /* 0x000fc60000004100 */
[----:B------:R-:W-:Y:S01]  /*1a20*/  FFMA.FTZ R50, R29, R3, R50 ;  /* 0x000000031d327223 */ /* 0x000fe20000010032 */
[----:B------:R-:W-:Y:S01]  /*1a30*/  FMUL.FTZ R40, R32, R34 ;  /* 0x0000002220287220 */ /* 0x000fe20000410000 */
[----:B------:R-:W-:Y:S02]  /*1a40*/  FMUL.FTZ R51, R31, R35 ;  /* 0x000000231f337220 */ /* 0x000fe40000410000 */
[----:B------:R-:W-:Y:S01]  /*1a50*/  FFMA.FTZ R50, R27, R2, R50 ;  /* 0x000000021b327223 */ /* 0x000fe20000010032 */
[----:B------:R-:W-:Y:S01]  /*1a60*/  FFMA.FTZ R40, R36, R40, R38 ;  /* 0x0000002824287223 */ /* 0x000fe20000010026 */
[C---:B------:R-:W-:Y:S01]  /*1a70*/  FMUL.FTZ R37, R33.reuse, R37 ;  /* 0x0000002521257220 */ /* 0x040fe20000410000 */
[--C-:B------:R-:W-:Y:S02]  /*1a80*/  HADD2.F32 R38, -RZ, R41.reuse.H0_H0 ;  /* 0x20000029ff267230 */ /* 0x100fe40000004100 */
[----:B------:R-:W-:Y:S01]  /*1a90*/  FFMA.FTZ R50, R32, R34, R50 ;  /* 0x0000002220327223 */ /* 0x000fe20000010032 */
[----:B------:R-:W-:Y:S01]  /*1aa0*/  FMUL.FTZ R39, R33, R39 ;  /* 0x0000002721277220 */ /* 0x000fe20000410000 */
[----:B------:R-:W-:Y:S01]  /*1ab0*/  FFMA.FTZ R51, R37, R51, R40 ;  /* 0x0000003325337223 */ /* 0x000fe20000010028 */
[----:B------:R-:W-:-:S02]  /*1ac0*/  HADD2.F32 R40, -RZ, R41.H1_H1 ;  /* 0x30000029ff287230 */ /* 0x000fc40000004100 */
[----:B------:R-:W-:Y:S01]  /*1ad0*/  FMUL.FTZ R53, R29, R38 ;  /* 0x000000261d357220 */ /* 0x000fe20000410000 */
[----:B------:R-:W-:Y:S01]  /*1ae0*/  FFMA.FTZ R50, R31, R35, R50 ;  /* 0x000000231f327223 */ /* 0x000fe20000010032 */
[----:B------:R-:W-:Y:S02]  /*1af0*/  FMUL.FTZ R41, R33, R79 ;  /* 0x0000004f21297220 */ /* 0x000fe40000410000 */
[----:B------:R-:W-:Y:S01]  /*1b00*/  FFMA.FTZ R51, R39, R53, R51 ;  /* 0x0000003527337223 */ /* 0x000fe20000010033 */
[----:B------:R-:W-:Y:S01]  /*1b10*/  FMUL.FTZ R53, R27, R40 ;  /* 0x000000281b357220 */ /* 0x000fe20000410000 */
[----:B------:R-:W-:Y:S01]  /*1b20*/  FFMA.FTZ R50, R29, R38, R50 ;  /* 0x000000261d327223 */ /* 0x000fe20000010032 */
[----:B------:R-:W-:Y:S01]  /*1b30*/  FADD.FTZ R43, R0, R43 ;  /* 0x0000002b002b7221 */ /* 0x000fe20000010000 */
[----:B------:R-:W0:Y:S01]  /*1b40*/  S2R R79, SR_TID.X ;  /* 0x00000000004f7919 */ /* 0x000e220000002100 */
[----:B------:R-:W-:Y:S01]  /*1b50*/  FFMA.FTZ R51, R41, R53, R51 ;  /* 0x0000003529337223 */ /* 0x000fe20000010033 */
[----:B------:R-:W-:Y:S01]  /*1b60*/  FFMA.FTZ R50, R27, R40, R50 ;  /* 0x000000281b327223 */ /* 0x000fe20000010032 */
[----:B------:R-:W-:Y:S01]  /*1b70*/  UIADD3 UR9, UP0, UR11, 0x24, URZ ;  /* 0x000000240b097890 */ /* 0x000fe2000ff1e03f */
        /* <DEDUP_REMOVED lines=8> */
[----:B------:R-:W-:Y:S01]  /*1c00*/  UIADD3.X UR10, URZ, UR5, URZ, UP0, !UPT ;  /* 0x000000053f0a7290 */ /* 0x000fe200087fe43f */
[----:B------:R1:W-:Y:S01]  /*1c10*/  STS.64 [R52], R50 ;  /* 0x0000003234007388 */ /* 0x0003e20000000a00 */
[----:B------:R-:W-:Y:S01]  /*1c20*/  UISETP.GE.U32.AND UP0, UPT, UR9, UR16, UPT ;  /* 0x000000100900728c */ /* 0x000fe2000bf06070 */
[----:B------:R-:W-:Y:S01]  /*1c30*/  FADD.FTZ R45, R45, R24 ;  /* 0x000000182d2d7221 */ /* 0x000fe20000010000 */
[----:B------:R-:W-:Y:S01]  /*1c40*/  FADD.FTZ R47, R47, R23 ;  /* 0x000000172f2f7221 */ /* 0x000fe20000010000 */
[----:B------:R-:W-:Y:S01]  /*1c50*/  FADD.FTZ R49, R49, R22 ;  /* 0x0000001631317221 */ /* 0x000fe20000010000 */
[----:B------:R-:W-:Y:S01]  /*1c60*/  FFMA.FTZ R42, R77, R25, R42 ;  /* 0x000000194d2a7223 */ /* 0x000fe2000001002a */
[----:B------:R-:W-:Y:S01]  /*1c70*/  FFMA.FTZ R44, R76, R24, R44 ;  /* 0x000000184c2c7223 */ /* 0x000fe2000001002c */
[----:B------:R-:W-:Y:S01]  /*1c80*/  FFMA.FTZ R46, R75, R23, R46 ;  /* 0x000000174b2e7223 */ /* 0x000fe2000001002e */
[----:B------:R-:W-:Y:S01]  /*1c90*/  UISETP.GE.AND.EX UP0, UPT, UR10, UR7, UPT, UP0 ;  /* 0x000000070a00728c */ /* 0x000fe2000bf06300 */
[----:B-1----:R-:W-:Y:S01]  /*1ca0*/  FADD.FTZ R50, R43, R21 ;  /* 0x000000152b327221 */ /* 0x002fe20000010000 */
[----:B------:R-:W-:Y:S01]  /*1cb0*/  FFMA.FTZ R43, R74, R22, R48 ;  /* 0x000000164a2b7223 */ /* 0x000fe20000010030 */
        /* <DEDUP_REMOVED lines=15> */
[----:B------:R-:W-:Y:S01]  /*1db0*/  PLOP3.LUT P0, PT, PT, PT, UP0, 0x80, 0x0 ;  /* 0x000000000000781c */ /* 0x000fe20003f0f008 */
        /* <DEDUP_REMOVED lines=53> */
[----:B0-----:R-:W3:Y:S01]  /*2110*/  LDL R51, [R1+0x24] ;  /* 0x0000240001337983 */ /* 0x001ee20000100800 */
[----:B------:R-:W0:Y:S02]  /*2120*/  S2R R52, SR_TID.X ;  /* 0x0000000000347919 */ /* 0x000e240000002100 */
[----:B0-----:R-:W-:-:S04]  /*2130*/  SHF.R.S32.HI R79, RZ, 0x1f, R52 ;  /* 0x0000001fff4f7819 */ /* 0x001fc80000011434 */
[----:B------:R-:W-:Y:S02]  /*2140*/  LEA.HI R79, R79, R52, RZ, 0x2 ;  /* 0x000000344f4f7211 */ /* 0x000fe400078f10ff */
[----:B------:R-:W-:-:S04]  /*2150*/  SHF.L.U32 R52, R52, 0x1, RZ ;  /* 0x0000000134347819 */ /* 0x000fc800000006ff */
[----:B------:R-:W-:-:S04]  /*2160*/  LOP3.LUT R52, R52, 0x18, RZ, 0xc0, !PT ;  /* 0x0000001834347812 */ /* 0x000fc800078ec0ff */
[----:B------:R-:W-:-:S04]  /*2170*/  LOP3.LUT R52, R52, 0x18, RZ, 0x3c, !PT ;  /* 0x0000001834347812 */ /* 0x000fc800078e3cff */
[----:B------:R-:W-:-:S05]  /*2180*/  IADD3 R52, R50, R52, RZ ;  /* 0x0000003432347210 */ /* 0x000fca0007ffe0ff */
[----:B------:R2:W-:Y:S01]  /*2190*/  STS.64 [R52], R48 ;  /* 0x0000003034007388 */ /* 0x0005e20000000a00 */
[----:B------:R-:W-:-:S04]  /*21a0*/  SHF.R.S32.HI R79, RZ, 0x2, R79 ;  /* 0x00000002ff4f7819 */ /* 0x000fc8000001144f */
[----:B------:R-:W-:Y:S01]  /*21b0*/  LEA R79, R79, UR5, 0x5 ;  /* 0x000000054f4f7c11 */ /* 0x000fe2000f8e28ff */
[----:B------:R-:W-:-:S04]  /*21c0*/  USHF.R.U32.HI UR5, URZ, 0x2, UR6 ;  /* 0x000000023f057899 */ /* 0x000fc80008011606 */
[----:B------:R-:W-:-:S04]  /*21d0*/  USHF.L.U32 UR5, UR5, 0x3, URZ ;  /* 0x0000000305057899 */ /* 0x000fc8000800063f */
[----:B------:R-:W-:Y:S01]  /*21e0*/  ULOP3.LUT UR5, UR5, 0xfffffff8, UR17, 0xe2, !UPT ;  /* 0xfffffff805057892 */ /* 0x000fe2000f8ee211 */
[----:B--2---:R-:W-:Y:S01]  /*21f0*/  IMAD R52, R53, 0x8, R79 ;  /* 0x0000000835347824 */ /* 0x004fe200078e024f */
[----:B------:R-:W-:Y:S06]  /*2200*/  BAR.SYNC.DEFER_BLOCKING 0x0 ;  /* 0x0000000000007b1d */ /* 0x000fec0000010000 */
[----:B------:R-:W-:Y:S01]  /*2210*/  LDS.64 R52, [R52+0xa00] ;  /* 0x000a000034347984 */ /* 0x000fe20000000a00 */
[----:B---3--:R-:W-:-:S06]  /*2220*/  LEA R50, R51, R79, 0x3 ;  /* 0x0000004f33327211 */ /* 0x008fcc00078e18ff */
[----:B------:R-:W0:Y:S02]  /*2230*/  LDS.64 R50, [R50] ;  /* 0x0000000032327984 */ /* 0x000e240000000a00 */
[----:B0-----:R-:W-:Y:S01]  /*2240*/  FADD.FTZ R50, RZ, R50 ;  /* 0x00000032ff327221 */ /* 0x001fe20000010000 */
[----:B------:R-:W-:-:S03]  /*2250*/  FADD.FTZ R51, RZ, R51 ;  /* 0x00000033ff337221 */ /* 0x000fc60000010000 */
[----:B------:R-:W-:Y:S01]  /*2260*/  FADD.FTZ R52, R50, R52 ;  /* 0x0000003432347221 */ /* 0x000fe20000010000 */
[----:B------:R-:W-:Y:S01]  /*2270*/  LEA R50, R3, R79, 0x3 ;  /* 0x0000004f03327211 */ /* 0x000fe200078e18ff */
        /* <DEDUP_REMOVED lines=17> */
.L_x_2655:
[----:B------:R-:W-:Y:S01]  /*2390*/  BSSY B0, `(.L_x_2656) ;  /* 0x0000086000007945 */ /* 0x000fe20003800000 */
[----:B0-----:R-:W-:-:S03]  /*23a0*/  CS2R R50, SRZ ;  /* 0x0000000000327805 */ /* 0x001fc6000001ff00 */
[----:B------:R-:W-:Y:S05]  /*23b0*/  @P1 BRA `(.L_x_2657) ;  /* 0x00000008000c1947 */ /* 0x000fea0003800000 */
[----:B------:R-:W0:Y:S01]  /*23c0*/  S2R R53, SR_TID.X ;  /* 0x0000000000357919 */ /* 0x000e220000002100 */
[----:B------:R-:W-:Y:S01]  /*23d0*/  USHF.L.U32 UR5, UR11, 0x3, URZ ;  /* 0x000000030b057899 */ /* 0x000fe2000800063f */
[----:B------:R-:W-:Y:S01]  /*23e0*/  HFMA2.MMA R50, -RZ, RZ, 0, 2.384185791015625e-06 ;  /* 0x00000028ff327435 */ /* 0x000fe200000001ff */
        /* <DEDUP_REMOVED lines=11> */
[----:B------:R-:W-:-:S03]  /*24a0*/  IMAD.MOV.U32 R51, RZ, RZ, 0x28 ;  /* 0x00000028ff337424 */ /* 0x000fc600078e00ff */
[----:B------:R-:W-:-:S05]  /*24b0*/  SHF.R.S32.HI R52, RZ, 0x2, R52 ;  /* 0x00000002ff347819 */ /* 0x000fca0000011434 */
        /* <DEDUP_REMOVED lines=106> */
[----:B------:R-:W-:Y:S02]  /*2b60*/  SHF.R.S32.HI R50, RZ, 0x2, R50 ;  /* 0x00000002ff327819 */ /* 0x000fe40000011432 */
[----:B0-----:R-:W-:Y:S01]  /*2b70*/  SHF.L.U32 R79, R51, 0x3, RZ ;  /* 0x00000003334f7819 */ /* 0x001fe200000006ff */
[----:B------:R-:W-:-:S03]  /*2b80*/  HFMA2.MMA R51, -RZ, RZ, 0, 2.384185791015625e-06 ;  /* 0x00000028ff337435 */ /* 0x000fc600000001ff */
[----:B------:R-:W-:-:S07]  /*2b90*/  LOP3.LUT R79, R79, 0x18, RZ, 0xc0, !PT ;  /* 0x000000184f4f7812 */ /* 0x000fce00078ec0ff */
[----:B------:R-:W-:-:S05]  /*2ba0*/  IMAD R50, R50, R51, UR8 ;  /* 0x0000000832327e24 */ /* 0x000fca000f8e0233 */
[----:B------:R-:W-:-:S06]  /*2bb0*/  IADD3 R50, R79, R50, RZ ;  /* 0x000000324f327210 */ /* 0x000fcc0007ffe0ff */
[----:B------:R-:W0:Y:S02]  /*2bc0*/  LDS.64 R50, [R50] ;  /* 0x0000000032327984 */ /* 0x000e240000000a00 */
[----:B0-----:R-:W-:Y:S01]  /*2bd0*/  FADD.FTZ R50, R52, R50 ;  /* 0x0000003234327221 */ /* 0x001fe20000010000 */
[----:B------:R-:W-:-:S07]  /*2be0*/  FADD.FTZ R51, R53, R51 ;  /* 0x0000003335337221 */ /* 0x000fce0000010000 */
.L_x_2657:
[----:B------:R-:W-:Y:S05]  /*2bf0*/  BSYNC B0 ;  /* 0x0000000000007941 */ /* 0x000fea0003800000 */
.L_x_2656:
        /* <DEDUP_REMOVED lines=16> */
[----:B------:R-:W-:Y:S02]  /*2d00*/  UIMAD UR5, UR5, UR4, UR6 ;  /* 0x00000004050572a4 */ /* 0x000fe4000f8e0206 */
[----:B------:R-:W-:-:S05]  /*2d10*/  IMAD.SHL.U32 R53, R53, 0x8, RZ ;  /* 0x0000000835357824 */ /* 0x000fca00078e00ff */
[----:B------:R-:W-:Y:S01]  /*2d20*/  LOP3.LUT R52, R53, 0xfffffff8, R52, 0xe2, !PT ;  /* 0xfffffff835347812 */ /* 0x000fe200078ee234 */
[----:B0-----:R-:W0:Y:S01]  /*2d30*/  LDC.64 R2, c[0x0][0x260] ;  /* 0x00009800ff027b82 */ /* 0x001e220000000a00 */
[----:B------:R-:W-:-:S04]  /*2d40*/  MOV R53, UR5 ;  /* 0x0000000500357c02 */ /* 0x000fc80008000f00 */
[----:B------:R-:W-:-:S04]  /*2d50*/  LEA R52, R53, R52, 0x6 ;  /* 0x0000003435347211 */ /* 0x000fc800078e30ff */
[----:B------:R-:W-:-:S05]  /*2d60*/  SHF.L.U32 R52, R52, 0x1, RZ ;  /* 0x0000000134347819 */ /* 0x000fca00000006ff */
[----:B0-----:R-:W-:Y:S02]  /*2d70*/  IMAD.WIDE.U32 R52, R52, 0x4, R2 ;  /* 0x0000000434347825 */ /* 0x001fe400078e0002 */
[----:B------:R0:W5:Y:S04]  /*2d80*/  LDL.LU.64 R2, [R1+0x28] ;  /* 0x0000280001027983 */ /* 0x0001680000300a00 */
[----:B------:R0:W-:Y:S02]  /*2d90*/  STG.E.64 desc[UR12][R52.64], R50 ;  /* 0x0000003234007986 */ /* 0x0001e4000c101b0c */
.L_x_2659:
[----:B------:R-:W-:Y:S05]  /*2da0*/  BSYNC B0 ;  /* 0x0000000000007941 */ /* 0x000fea0003800000 */
.L_x_2658:
        /* <DEDUP_REMOVED lines=17> */
.L_x_2662:
[----:B------:R-:W2:Y:S04]  /*2ec0*/  LD.E.STRONG.GPU R53, desc[UR12][R50.64] ;  /* 0x0000000c32357980 */ /* 0x000ea8000c10f900 */
[----:B--2---:R-:W-:Y:S01]  /*2ed0*/  CCTL.IVALL ;  /* 0x00000000ff00798f */ /* 0x004fe20002000000 */
[----:B------:R-:W-:Y:S05]  /*2ee0*/  YIELD ;  /* 0x0000000000007946 */ /* 0x000fea0003800000 */
[----:B-----5:R-:W-:-:S04]  /*2ef0*/  LOP3.LUT R53, R53, R52, RZ, 0x3c, !PT ;  /* 0x0000003435357212 */ /* 0x020fc800078e3cff */
[----:B------:R-:W-:-:S13]  /*2f00*/  ISETP.GT.AND P1, PT, R53, -0x1, PT ;  /* 0xffffffff3500780c */ /* 0x000fda0003f24270 */
[----:B------:R-:W-:Y:S05]  /*2f10*/  @P1 BRA `(.L_x_2662) ;  /* 0xfffffffc00e81947 */ /* 0x000fea000383ffff */
.L_x_2661:
[----:B------:R-:W-:Y:S05]  /*2f20*/  WARPSYNC.ALL ;  /* 0x0000000000007948 */ /* 0x000fea0003800000 */
[----:B------:R-:W-:Y:S06]  /*2f30*/  BAR.SYNC.DEFER_BLOCKING 0x0 ;  /* 0x0000000000007b1d */ /* 0x000fec0000010000 */
[----:B------:R-:W-:Y:S05]  /*2f40*/  BRA `(.L_x_2663) ;  /* 0x0000000000687947 */ /* 0x000fea0003800000 */
.L_x_2660:
        /* <DEDUP_REMOVED lines=18> */
.L_x_2665:
[----:B------:R-:W2:Y:S04]  /*3070*/  LD.E.STRONG.GPU R53, desc[UR12][R50.64] ;  /* 0x0000000c32357980 */ /* 0x000ea8000c10f900 */
[----:B--2---:R-:W-:Y:S01]  /*3080*/  CCTL.IVALL ;  /* 0x00000000ff00798f */ /* 0x004fe20002000000 */
[----:B------:R-:W-:Y:S05]  /*3090*/  YIELD ;  /* 0x0000000000007946 */ /* 0x000fea0003800000 */
[----:B-----5:R-:W-:-:S04]  /*30a0*/  LOP3.LUT R53, R53, R52, RZ, 0x3c, !PT ;  /* 0x0000003435357212 */ /* 0x020fc800078e3cff */
[----:B------:R-:W-:-:S13]  /*30b0*/  ISETP.GT.AND P1, PT, R53, -0x1, PT ;  /* 0xffffffff3500780c */ /* 0x000fda0003f24270 */
[----:B------:R-:W-:Y:S05]  /*30c0*/  @P1 BRA `(.L_x_2665) ;  /* 0xfffffffc00e81947 */ /* 0x000fea000383ffff */
.L_x_2664:
[----:B------:R-:W-:Y:S05]  /*30d0*/  WARPSYNC.ALL ;  /* 0x0000000000007948 */ /* 0x000fea0003800000 */
[----:B------:R-:W-:Y:S06]  /*30e0*/  BAR.SYNC.DEFER_BLOCKING 0x0 ;  /* 0x0000000000007b1d */ /* 0x000fec0000010000 */
.L_x_2663:
[----:B0-----:R-:W0:Y:S01]  /*30f0*/  S2R R52, SR_TID.X ;  /* 0x0000000000347919 */ /* 0x001e220000002100 */
[----:B------:R-:W2:Y:S01]  /*3100*/  LDL.LU R79, [R1+0x14] ;  /* 0x00001400014f7983 */ /* 0x000ea20000300800 */
[----:B------:R-:W-:Y:S02]  /*3110*/  MOV R51, UR4 ;  /* 0x0000000400337c02 */ /* 0x000fe40008000f00 */
[----:B0-----:R-:W-:-:S13]  /*3120*/  ISETP.GT.U32.AND P1, PT, R52, 0x3f, PT ;  /* 0x0000003f3400780c */ /* 0x001fda0003f24070 */
[----:B------:R-:W0:Y:S02]  /*3130*/  @!P1 LDC R50, c[0x0][0x10] ;  /* 0x00000400ff329b82 */ /* 0x000e240000000800 */
[----:B0-----:R-:W-:Y:S01]  /*3140*/  @!P1 IMAD R50, R50, R51, UR6 ;  /* 0x0000000632329e24 */ /* 0x001fe2000f8e0233 */
[----:B------:R-:W-:-:S04]  /*3150*/  @!P1 LOP3.LUT R51, R52, 0x7ffffff8, RZ, 0xc0, !PT ;  /* 0x7ffffff834339812 */ /* 0x000fc800078ec0ff */
[----:B------:R-:W-:Y:S02]  /*3160*/  @!P1 LEA R50, R50, R51, 0x6 ;  /* 0x0000003332329211 */ /* 0x000fe400078e30ff */
[----:B------:R-:W-:Y:S02]  /*3170*/  @!P1 LOP3.LUT R51, R52, 0x7, RZ, 0xc0, !PT ;  /* 0x0000000734339812 */ /* 0x000fe400078ec0ff */
[----:B------:R-:W0:Y:S02]  /*3180*/  @!P1 LDC.64 R52, c[0x0][0x260] ;  /* 0x00009800ff349b82 */ /* 0x000e240000000a00 */
[----:B------:R-:W-:-:S04]  /*3190*/  @!P1 IADD3 R50, R50, R51, RZ ;  /* 0x0000003332329210 */ /* 0x000fc80007ffe0ff */
[----:B------:R-:W-:-:S05]  /*31a0*/  @!P1 SHF.L.U32 R50, R50, 0x1, RZ ;  /* 0x0000000132329819 */ /* 0x000fca00000006ff */
[----:B0-----:R-:W-:-:S06]  /*31b0*/  @!P1 IMAD.WIDE.U32 R50, R50, 0x4, R52 ;  /* 0x0000000432329825 */ /* 0x001fcc00078e0034 */
[----:B------:R-:W3:Y:S01]  /*31c0*/  @!P1 LDG.E.64 R50, desc[UR12][R50.64] ;  /* 0x0000000c32329981 */ /* 0x000ee2000c1e1b00 */
[----:B------:R-:W-:Y:S01]  /*31d0*/  HFMA2.MMA R52, -RZ, RZ, 0, 0 ;  /* 0x00000000ff347435 */ /* 0x000fe200000001ff */
[----:B------:R-:W0:Y:S01]  /*31e0*/  S2UR UR14, SR_CgaCtaId ;  /* 0x00000000000e79c3 */ /* 0x000e220000008800 */
[----:B------:R-:W-:Y:S01]  /*31f0*/  UMOV UR5, 0x400 ;  /* 0x0000040000057882 */ /* 0x000fe20000000000 */
[----:B------:R-:W1:Y:S01]  /*3200*/  S2R R53, SR_TID.X ;  /* 0x0000000000357919 */ /* 0x000e620000002100 */
[----:B------:R-:W-:Y:S02]  /*3210*/  UIADD3 UR5, UR5, 0x3480, URZ ;  /* 0x0000348005057890 */ /* 0x000fe4000fffe03f */
[----:B------:R-:W-:-:S04]  /*3220*/  USHF.L.U32 UR11, UR11, 0x3, URZ ;  /* 0x000000030b0b7899 */ /* 0x000fc8000800063f */
[----:B------:R-:W-:Y:S02]  /*3230*/  ULOP3.LUT UR11, UR11, 0x18, URZ, 0xc0, !UPT ;  /* 0x000000180b0b7892 */ /* 0x000fe4000f8ec03f */
[----:B0-----:R-:W-:-:S03]  /*3240*/  ULEA UR5, UR14, UR5, 0x18 ;  /* 0x000000050e057291 */ /* 0x001fc6000f8ec03f */
[----:B------:R-:W-:Y:S01]  /*3250*/  ULDC.64 UR14, c[0x0][0x210] ;  /* 0x00008400000e7ab9 */ /* 0x000fe20000000a00 */
[----:B---3--:R-:W-:Y:S01]  /*3260*/  @!P1 FADD.FTZ R52, RZ, R50 ;  /* 0x00000032ff349221 */ /* 0x008fe20000010000 */
[----:B------:R-:W-:Y:S01]  /*3270*/  MOV R50, RZ ;  /* 0x000000ff00327202 */ /* 0x000fe20000000f00 */
[----:B------:R-:W-:Y:S01]  /*3280*/  @!P1 FADD.FTZ R50, RZ, R51 ;  /* 0x00000033ff329221 */ /* 0x000fe20000010000 */
[----:B-1----:R-:W-:Y:S02]  /*3290*/  LOP3.LUT P1, RZ, R53, 0xffffffc7, RZ, 0xc0, !PT ;  /* 0xffffffc735ff7812 */ /* 0x002fe4000782c0ff */
        /* <DEDUP_REMOVED lines=20> */
[----:B------:R-:W3:Y:S04]  /*33e0*/  LDL.LU R51, [R1+0x10] ;  /* 0x0000100001337983 */ /* 0x000ee80000300800 */
[----:B------:R-:W0:Y:S02]  /*33f0*/  LDS.64 R52, [R50] ;  /* 0x0000000032347984 */ /* 0x000e240000000a00 */
[--C-:B0-----:R-:W-:Y:S01]  /*3400*/  FFMA.FTZ R0, R0, R32, -R52.reuse ;  /* 0x0000002000007223 */ /* 0x101fe20000010834 */
        /* <DEDUP_REMOVED lines=16> */
[--C-:B-----5:R-:W-:Y:S01]  /*3510*/  FFMA.FTZ R3, R29, R3, -R52.reuse ;  /* 0x000000031d037223 */ /* 0x120fe20000010834 */
[----:B------:R-:W-:Y:S01]  /*3520*/  FFMA.FTZ R28, R28, R29, -R52 ;  /* 0x0000001d1c1c7223 */ /* 0x000fe20000010834 */
[-C--:B------:R-:W-:Y:S01]  /*3530*/  FFMA.FTZ R36, R37, -R53.reuse, R31 ;  /* 0x8000003525247223 */ /* 0x080fe2000001001f */
[-C--:B------:R-:W-:Y:S01]  /*3540*/  FFMA.FTZ R0, R82, -R53.reuse, R0 ;  /* 0x8000003552007223 */ /* 0x080fe20000010000 */
[-C--:B------:R-:W-:Y:S01]  /*3550*/  FFMA.FTZ R30, R81, -R53.reuse, R30 ;  /* 0x80000035511e7223 */ /* 0x080fe2000001001e */
[----:B------:R-:W4:Y:S01]  /*3560*/  LDL.LU R37, [R1+0x4] ;  /* 0x0000040001257983 */ /* 0x000f220000300800 */
[----:B------:R-:W-:Y:S01]  /*3570*/  FFMA.FTZ R6, R27, R6, -R52 ;  /* 0x000000061b067223 */ /* 0x000fe20000010834 */
[-C--:B------:R-:W-:Y:S01]  /*3580*/  FFMA.FTZ R4, R56, -R53.reuse, R4 ;  /* 0x8000003538047223 */ /* 0x080fe20000010004 */
[-C--:B------:R-:W-:Y:S01]  /*3590*/  FFMA.FTZ R56, R55, -R53.reuse, R3 ;  /* 0x8000003537387223 */ /* 0x080fe20000010003 */
[-C--:B------:R-:W-:Y:S01]  /*35a0*/  FFMA.FTZ R28, R80, -R53.reuse, R28 ;  /* 0x80000035501c7223 */ /* 0x080fe2000001001c */
[C---:B------:R-:W-:Y:S01]  /*35b0*/  FMUL.FTZ R3, R33.reuse, R0 ;  /* 0x0000000021037220 */ /* 0x040fe20000410000 */
[----:B------:R-:W-:Y:S01]  /*35c0*/  FMUL.FTZ R30, R33, R30 ;  /* 0x0000001e211e7220 */ /* 0x000fe20000410000 */
[----:B------:R-:W4:Y:S01]  /*35d0*/  LDL.LU R35, [R1+0x8] ;  /* 0x0000080001237983 */ /* 0x000f220000300800 */
[-C--:B------:R-:W-:Y:S01]  /*35e0*/  FFMA.FTZ R6, R58, -R53.reuse, R6 ;  /* 0x800000353a067223 */ /* 0x080fe20000010006 */
[----:B------:R-:W-:Y:S01]  /*35f0*/  FFMA.FTZ R58, R57, -R53, R5 ;  /* 0x80000035393a7223 */ /* 0x000fe20000010005 */
[----:B------:R-:W-:Y:S01]  /*3600*/  FMUL.FTZ R5, R33, R28 ;  /* 0x0000001c21057220 */ /* 0x000fe20000410000 */
[----:B------:R-:W-:Y:S01]  /*3610*/  F2FP.F16.F32.PACK_AB R28, R30, R3 ;  /* 0x000000031e1c723e */ /* 0x000fe200000000ff */
[--C-:B------:R-:W-:Y:S01]  /*3620*/  FFMA.FTZ R26, R26, R27, -R52.reuse ;  /* 0x0000001b1a1a7223 */ /* 0x100fe20000010834 */
[----:B------:R-:W4:Y:S01]  /*3630*/  LDL.LU R30, [R1] ;  /* 0x00000000011e7983 */ /* 0x000f220000300800 */
[--C-:B------:R-:W-:Y:S01]  /*3640*/  FFMA.FTZ R18, R27, R18, -R52.reuse ;  /* 0x000000121b127223 */ /* 0x100fe20000010834 */
[----:B------:R-:W-:Y:S01]  /*3650*/  FFMA.FTZ R23, R29, R23, -R52 ;  /* 0x000000171d177223 */ /* 0x000fe20000010834 */
[-C--:B------:R-:W-:Y:S01]  /*3660*/  FFMA.FTZ R26, R78, -R53.reuse, R26 ;  /* 0x800000354e1a7223 */ /* 0x080fe2000001001a */
[----:B------:R-:W-:Y:S01]  /*3670*/  FFMA.FTZ R22, R27, R22, -R52 ;  /* 0x000000161b167223 */ /* 0x000fe20000010834 */
[----:B------:R-:W-:Y:S01]  /*3680*/  FFMA.FTZ R18, R70, -R53, R18 ;  /* 0x8000003546127223 */ /* 0x000fe20000010012 */
[C-C-:B------:R-:W-:Y:S01]  /*3690*/  FFMA.FTZ R19, R29.reuse, R19, -R52.reuse ;  /* 0x000000131d137223 */ /* 0x140fe20000010834 */
[C-C-:B------:R-:W-:Y:S01]  /*36a0*/  FFMA.FTZ R15, R29.reuse, R15, -R52.reuse ;  /* 0x0000000f1d0f7223 */ /* 0x140fe20000010834 */
[C-C-:B------:R-:W-:Y:S01]  /*36b0*/  FFMA.FTZ R11, R29.reuse, R11, -R52.reuse ;  /* 0x0000000b1d0b7223 */ /* 0x140fe20000010834 */
[--C-:B------:R-:W-:Y:S01]  /*36c0*/  FFMA.FTZ R7, R29, R7, -R52.reuse ;  /* 0x000000071d077223 */ /* 0x100fe20000010834 */
[--C-:B------:R-:W-:Y:S01]  /*36d0*/  FFMA.FTZ R2, R27, R2, -R52.reuse ;  /* 0x000000021b027223 */ /* 0x100fe20000010834 */
[----:B------:R-:W-:Y:S01]  /*36e0*/  FMUL.FTZ R70, R33, R26 ;  /* 0x0000001a21467220 */ /* 0x000fe20000410000 */
[----:B------:R-:W-:Y:S01]  /*36f0*/  FFMA.FTZ R29, R29, R38, -R52 ;  /* 0x000000261d1d7223 */ /* 0x000fe20000010834 */
[-C--:B------:R-:W-:Y:S01]  /*3700*/  FFMA.FTZ R34, R77, -R53.reuse, R25 ;  /* 0x800000354d227223 */ /* 0x080fe20000010019 */
[-C--:B------:R-:W-:Y:S01]  /*3710*/  FFMA.FTZ R24, R76, -R53.reuse, R24 ;  /* 0x800000354c187223 */ /* 0x080fe20000010018 */
[-C--:B------:R-:W-:Y:S01]  /*3720*/  FFMA.FTZ R38, R75, -R53.reuse, R23 ;  /* 0x800000354b267223 */ /* 0x080fe20000010017 */
[-C--:B------:R-:W-:Y:S01]  /*3730*/  FFMA.FTZ R22, R74, -R53.reuse, R22 ;  /* 0x800000354a167223 */ /* 0x080fe20000010016 */
[C-C-:B------:R-:W-:Y:S01]  /*3740*/  FFMA.FTZ R14, R27.reuse, R14, -R52.reuse ;  /* 0x0000000e1b0e7223 */ /* 0x140fe20000010834 */
[C---:B------:R-:W-:Y:S01]  /*3750*/  FFMA.FTZ R10, R27.reuse, R10, -R52 ;  /* 0x0000000a1b0a7223 */ /* 0x040fe20000010834 */
[-C--:B------:R-:W-:Y:S01]  /*3760*/  FFMA.FTZ R8, R60, -R53.reuse, R8 ;  /* 0x800000353c087223 */ /* 0x080fe20000010008 */
[-C--:B------:R-:W-:Y:S01]  /*3770*/  FFMA.FTZ R54, R54, -R53.reuse, R2 ;  /* 0x8000003536367223 */ /* 0x080fe20000010002 */
[----:B------:R-:W-:Y:S01]  /*3780*/  FFMA.FTZ R27, R27, R40, -R52 ;  /* 0x000000281b1b7223 */ /* 0x000fe20000010834 */
[----:B------:R-:W-:Y:S01]  /*3790*/  FFMA.FTZ R0, R39, -R53, R29 ;  /* 0x8000003527007223 */ /* 0x000fe2000001001d */
[----:B------:R-:W-:Y:S01]  /*37a0*/  F2FP.F16.F32.PACK_AB R5, R70, R5 ;  /* 0x000000054605723e */ /* 0x000fe200000000ff */
[-C--:B------:R-:W-:Y:S01]  /*37b0*/  FFMA.FTZ R12, R64, -R53.reuse, R12 ;  /* 0x80000035400c7223 */ /* 0x080fe2000001000c */
        /* <DEDUP_REMOVED lines=8> */
[C---:B------:R-:W-:Y:S01]  /*3840*/  FMUL.FTZ R11, R33.reuse, R8 ;  /* 0x00000008210b7220 */ /* 0x040fe20000410000 */
[----:B------:R-:W-:Y:S01]  /*3850*/  FMUL.FTZ R19, R33, R6 ;  /* 0x0000000621137220 */ /* 0x000fe20000410000 */
[-C--:B------:R-:W-:Y:S01]  /*3860*/  FFMA.FTZ R26, R41, -R53.reuse, R27 ;  /* 0x80000035291a7223 */ /* 0x080fe2000001001b */
[----:B------:R-:W-:Y:S01]  /*3870*/  PRMT R6, R28, 0x7632, R6 ;  /* 0x000076321c067816 */ /* 0x000fe20000000006 */
[-C--:B------:R-:W-:Y:S01]  /*3880*/  FFMA.FTZ R10, R62, -R53.reuse, R10 ;  /* 0x800000353e0a7223 */ /* 0x080fe2000001000a */
[----:B------:R-:W-:Y:S01]  /*3890*/  PRMT R8, R5, 0x7632, R8 ;  /* 0x0000763205087816 */ /* 0x000fe20000000008 */
[----:B------:R-:W-:Y:S01]  /*38a0*/  FMUL.FTZ R27, R33, R4 ;  /* 0x00000004211b7220 */ /* 0x000fe20000410000 */
[-C--:B------:R-:W-:Y:S01]  /*38b0*/  FFMA.FTZ R60, R59, -R53.reuse, R7 ;  /* 0x800000353b3c7223 */ /* 0x080fe20000010007 */
[----:B------:R-:W-:Y:S01]  /*38c0*/  F2FP.F16.F32.PACK_AB R34, R29, R34 ;  /* 0x000000221d22723e */ /* 0x000fe200000000ff */
[----:B------:R-:W-:Y:S01]  /*38d0*/  FMUL.FTZ R40, R33, R40 ;  /* 0x0000002821287220 */ /* 0x000fe20000410000 */
[----:B------:R-:W-:Y:S01]  /*38e0*/  F2FP.F16.F32.PACK_AB R38, R31, R38 ;  /* 0x000000261f26723e */ /* 0x000fe200000000ff */
[C---:B------:R-:W-:Y:S01]  /*38f0*/  FMUL.FTZ R7, R33.reuse, R20 ;  /* 0x0000001421077220 */ /* 0x040fe20000410000 */
[C---:B------:R-:W-:Y:S01]  /*3900*/  FMUL.FTZ R50, R33.reuse, R50 ;  /* 0x0000003221327220 */ /* 0x040fe20000410000 */
[----:B------:R-:W-:Y:S01]  /*3910*/  FMUL.FTZ R23, R33, R18 ;  /* 0x0000001221177220 */ /* 0x000fe20000410000 */
[-C--:B------:R-:W-:Y:S01]  /*3920*/  FFMA.FTZ R16, R68, -R53.reuse, R16 ;  /* 0x8000003544107223 */ /* 0x080fe20000010010 */
[-C--:B------:R-:W-:Y:S01]  /*3930*/  FFMA.FTZ R52, R69, -R53.reuse, R17 ;  /* 0x8000003545347223 */ /* 0x080fe20000010011 */
[-C--:B------:R-:W-:Y:S01]  /*3940*/  FFMA.FTZ R68, R67, -R53.reuse, R15 ;  /* 0x8000003543447223 */ /* 0x080fe2000001000f */
[-C--:B------:R-:W-:Y:S01]  /*3950*/  FFMA.FTZ R14, R66, -R53.reuse, R14 ;  /* 0x80000035420e7223 */ /* 0x080fe2000001000e */
[----:B------:R-:W-:Y:S01]  /*3960*/  FMUL.FTZ R21, R33, R10 ;  /* 0x0000000a21157220 */ /* 0x000fe20000410000 */
[----:B------:R-:W-:Y:S01]  /*3970*/  PRMT R10, R34, 0x7632, R10 ;  /* 0x00007632220a7816 */ /* 0x000fe2000000000a */
[-C--:B------:R-:W-:Y:S01]  /*3980*/  FFMA.FTZ R66, R65, -R53.reuse, R13 ;  /* 0x8000003541427223 */ /* 0x080fe2000001000d */
[----:B------:R-:W-:Y:S01]  /*3990*/  F2FP.F16.F32.PACK_AB R40, R7, R40 ;  /* 0x000000280728723e */ /* 0x000fe200000000ff */
[----:B------:R-:W-:Y:S01]  /*39a0*/  FMUL.FTZ R52, R33, R52 ;  /* 0x0000003421347220 */ /* 0x000fe20000410000 */
[----:B------:R-:W-:Y:S01]  /*39b0*/  F2FP.F16.F32.PACK_AB R23, R23, R50 ;  /* 0x000000321717723e */ /* 0x000fe200000000ff */
[C---:B------:R-:W-:Y:S01]  /*39c0*/  FMUL.FTZ R13, R33.reuse, R16 ;  /* 0x00000010210d7220 */ /* 0x040fe20000410000 */
[C---:B------:R-:W-:Y:S01]  /*39d0*/  FMUL.FTZ R68, R33.reuse, R68 ;  /* 0x0000004421447220 */ /* 0x040fe20000410000 */
[C---:B------:R-:W-:Y:S01]  /*39e0*/  FMUL.FTZ R25, R33.reuse, R14 ;  /* 0x0000000e21197220 */ /* 0x040fe20000410000 */
[C---:B------:R-:W-:Y:S01]  /*39f0*/  FMUL.FTZ R15, R33.reuse, R12 ;  /* 0x0000000c210f7220 */ /* 0x040fe20000410000 */
[----:B------:R-:W-:Y:S01]  /*3a00*/  PRMT R12, R40, 0x7632, R12 ;  /* 0x00007632280c7816 */ /* 0x000fe2000000000c */
[----:B------:R-:W-:Y:S01]  /*3a10*/  FMUL.FTZ R66, R33, R66 ;  /* 0x0000004221427220 */ /* 0x000fe20000410000 */
[----:B------:R-:W-:Y:S01]  /*3a20*/  F2FP.F16.F32.PACK_AB R13, R13, R52 ;  /* 0x000000340d0d723e */ /* 0x000fe200000000ff */
[----:B------:R-:W-:Y:S01]  /*3a30*/  FMUL.FTZ R64, R33, R64 ;  /* 0x0000004021407220 */ /* 0x000fe20000410000 */
[----:B------:R-:W-:Y:S01]  /*3a40*/  F2FP.F16.F32.PACK_AB R25, R25, R68 ;  /* 0x000000441919723e */ /* 0x000fe200000000ff */
[----:B------:R-:W-:Y:S01]  /*3a50*/  FFMA.FTZ R62, R61, -R53, R9 ;  /* 0x800000353d3e7223 */ /* 0x000fe20000010009 */
[----:B------:R-:W-:Y:S01]  /*3a60*/  F2FP.F16.F32.PACK_AB R15, R15, R66 ;  /* 0x000000420f0f723e */ /* 0x000fe200000000ff */
[----:B------:R-:W-:Y:S01]  /*3a70*/  FMUL.FTZ R60, R33, R60 ;  /* 0x0000003c213c7220 */ /* 0x000fe20000410000 */
[----:B------:R-:W-:Y:S01]  /*3a80*/  F2FP.F16.F32.PACK_AB R21, R21, R64 ;  /* 0x000000401515723e */ /* 0x000fe200000000ff */
        /* <DEDUP_REMOVED lines=11> */
[----:B------:R-:W-:-:S02]  /*3b40*/  F2FP.F16.F32.PACK_AB R17, R17, R56 ;  /* 0x000000381111723e */ /* 0x000fc400000000ff */
[----:B------:R-:W-:Y:S02]  /*3b50*/  F2FP.F16.F32.PACK_AB R9, R9, R32 ;  /* 0x000000200909723e */ /* 0x000fe400000000ff */
[----:B------:R-:W-:Y:S01]  /*3b60*/  F2FP.F16.F32.PACK_AB R0, R33, R0 ;  /* 0x000000002100723e */ /* 0x000fe200000000ff */
[----:B------:R-:W-:Y:S01]  /*3b70*/  ULOP3.LUT UR4, UR4, 0x1, URZ, 0x3c, !UPT ;  /* 0x0000000104047892 */ /* 0x000fe2000f8e3c3f */
[----:B------:R-:W-:Y:S01]  /*3b80*/  UMOV UR5, UR10 ;  /* 0x0000000a00057c82 */ /* 0x000fe20008000000 */
[----:B------:R-:W-:Y:S01]  /*3b90*/  UMOV UR11, UR9 ;  /* 0x00000009000b7c82 */ /* 0x000fe20008000000 */
[----:B--2---:R-:W-:-:S04]  /*3ba0*/  IADD3 R2, P1, R79, UR14, RZ ;  /* 0x0000000e4f027c10 */ /* 0x004fc8000ff3e0ff */
[----:B---3--:R-:W-:-:S05]  /*3bb0*/  IADD3.X R3, R51, UR15, RZ, P1, !PT ;  /* 0x0000000f33037c10 */ /* 0x008fca0008ffe4ff */
[----:B------:R-:W-:Y:S04]  /*3bc0*/  STG.E.U16 desc[UR12][R2.64], R28 ;  /* 0x0000001c02007986 */ /* 0x000fe8000c10150c */
[----:B------:R-:W-:Y:S04]  /*3bd0*/  STG.E.U16 desc[UR12][R2.64+0x2], R6 ;  /* 0x0000020602007986 */ /* 0x000fe8000c10150c */
[----:B------:R-:W-:Y:S04]  /*3be0*/  STG.E.U16 desc[UR12][R2.64+0x4], R5 ;  /* 0x0000040502007986 */ /* 0x000fe8000c10150c */
[----:B------:R0:W-:Y:S02]  /*3bf0*/  STG.E.U16 desc[UR12][R2.64+0x6], R8 ;  /* 0x0000060802007986 */ /* 0x0001e4000c10150c */
[----:B0-----:R-:W-:-:S02]  /*3c00*/  PRMT R3, R38, 0x7632, R3 ;  /* 0x0000763226037816 */ /* 0x001fc40000000003 */
[----:B------:R-:W-:Y:S02]  /*3c10*/  PRMT R8, R13, 0x7632, R8 ;  /* 0x000076320d087816 */ /* 0x000fe40000000008 */
[----:B----4-:R-:W-:-:S04]  /*3c20*/  IADD3 R4, P1, R37, UR14, RZ ;  /* 0x0000000e25047c10 */ /* 0x010fc8000ff3e0ff */
[----:B------:R-:W-:Y:S02]  /*3c30*/  IADD3.X R5, R35, UR15, RZ, P1, !PT ;  /* 0x0000000f23057c10 */ /* 0x000fe40008ffe4ff */
[----:B------:R-:W-:-:S03]  /*3c40*/  IADD3 R6, P1, R93, UR14, RZ ;  /* 0x0000000e5d067c10 */ /* 0x000fc6000ff3e0ff */
[----:B------:R-:W-:Y:S01]  /*3c50*/  STG.E.U16 desc[UR12][R4.64], R34 ;  /* 0x0000002204007986 */ /* 0x000fe2000c10150c */
[----:B------:R-:W-:-:S03]  /*3c60*/  IADD3.X R7, R30, UR15, RZ, P1, !PT ;  /* 0x0000000f1e077c10 */ /* 0x000fc60008ffe4ff */
[----:B------:R-:W-:Y:S01]  /*3c70*/  STG.E.U16 desc[UR12][R4.64+0x2], R10 ;  /* 0x0000020a04007986 */ /* 0x000fe2000c10150c */
[----:B------:R-:W-:-:S03]  /*3c80*/  IADD3 R2, P1, R91, UR14, RZ ;  /* 0x0000000e5b027c10 */ /* 0x000fc6000ff3e0ff */
[----:B------:R-:W-:Y:S04]  /*3c90*/  STG.E.U16 desc[UR12][R4.64+0x4], R38 ;  /* 0x0000042604007986 */ /* 0x000fe8000c10150c */
[----:B------:R0:W-:Y:S04]  /*3ca0*/  STG.E.U16 desc[UR12][R4.64+0x6], R3 ;  /* 0x0000060304007986 */ /* 0x0001e8000c10150c */
[----:B------:R-:W-:Y:S01]  /*3cb0*/  STG.E.U16 desc[UR12][R6.64], R40 ;  /* 0x0000002806007986 */ /* 0x000fe2000c10150c */
[----:B0-----:R-:W-:-:S03]  /*3cc0*/  PRMT R5, R23, 0x7632, R5 ;  /* 0x0000763217057816 */ /* 0x001fc60000000005 */
[----:B------:R-:W-:Y:S01]  /*3cd0*/  STG.E.U16 desc[UR12][R6.64+0x2], R12 ;  /* 0x0000020c06007986 */ /* 0x000fe2000c10150c */
[----:B------:R-:W-:-:S03]  /*3ce0*/  IADD3.X R3, R92, UR15, RZ, P1, !PT ;  /* 0x0000000f5c037c10 */ /* 0x000fc60008ffe4ff */
[----:B------:R-:W-:Y:S01]  /*3cf0*/  STG.E.U16 desc[UR12][R6.64+0x4], R23 ;  /* 0x0000041706007986 */ /* 0x000fe2000c10150c */
[----:B------:R-:W-:-:S03]  /*3d00*/  IADD3 R4, P1, R89, UR14, RZ ;  /* 0x0000000e59047c10 */ /* 0x000fc6000ff3e0ff */
[----:B------:R0:W-:Y:S01]  /*3d10*/  STG.E.U16 desc[UR12][R6.64+0x6], R5 ;  /* 0x0000060506007986 */ /* 0x0001e2000c10150c */
[----:B------:R-:W-:-:S03]  /*3d20*/  PRMT R10, R15, 0x7632, R10 ;  /* 0x000076320f0a7816 */ /* 0x000fc6000000000a */
[----:B------:R-:W-:Y:S01]  /*3d30*/  STG.E.U16 desc[UR12][R2.64], R13 ;  /* 0x0000000d02007986 */ /* 0x000fe2000c10150c */
[----:B0-----:R-:W-:-:S03]  /*3d40*/  PRMT R7, R25, 0x7632, R7 ;  /* 0x0000763219077816 */ /* 0x001fc60000000007 */
[----:B------:R0:W-:Y:S01]  /*3d50*/  STG.E.U16 desc[UR12][R2.64+0x2], R8 ;  /* 0x0000020802007986 */ /* 0x0001e2000c10150c */
[----:B------:R-:W-:-:S03]  /*3d60*/  IADD3.X R5, R90, UR15, RZ, P1, !PT ;  /* 0x0000000f5a057c10 */ /* 0x000fc60008ffe4ff */
[----:B------:R-:W-:Y:S01]  /*3d70*/  STG.E.U16 desc[UR12][R2.64+0x4], R25 ;  /* 0x0000041902007986 */ /* 0x000fe2000c10150c */
[----:B------:R-:W-:-:S03]  /*3d80*/  IADD3 R6, P1, R87, UR14, RZ ;  /* 0x0000000e57067c10 */ /* 0x000fc6000ff3e0ff */
[----:B------:R1:W-:Y:S04]  /*3d90*/  STG.E.U16 desc[UR12][R2.64+0x6], R7 ;  /* 0x0000060702007986 */ /* 0x0003e8000c10150c */
[----:B------:R-:W-:Y:S01]  /*3da0*/  STG.E.U16 desc[UR12][R4.64], R15 ;  /* 0x0000000f04007986 */ /* 0x000fe2000c10150c */
[----:B0-----:R-:W-:Y:S02]  /*3db0*/  PRMT R8, R11, 0x7632, R8 ;  /* 0x000076320b087816 */ /* 0x001fe40000000008 */
[----:B-1----:R-:W-:Y:S01]  /*3dc0*/  PRMT R3, R21, 0x7632, R3 ;  /* 0x0000763215037816 */ /* 0x002fe20000000003 */
[----:B------:R-:W-:Y:S01]  /*3dd0*/  STG.E.U16 desc[UR12][R4.64+0x2], R10 ;  /* 0x0000020a04007986 */ /* 0x000fe2000c10150c */
[----:B------:R-:W-:-:S03]  /*3de0*/  IADD3.X R7, R88, UR15, RZ, P1, !PT ;  /* 0x0000000f58077c10 */ /* 0x000fc60008ffe4ff */
[----:B------:R-:W-:Y:S01]  /*3df0*/  STG.E.U16 desc[UR12][R4.64+0x4], R21 ;  /* 0x0000041504007986 */ /* 0x000fe2000c10150c */
[----:B------:R-:W-:-:S03]  /*3e00*/  IADD3 R2, P1, R85, UR14, RZ ;  /* 0x0000000e55027c10 */ /* 0x000fc6000ff3e0ff */
[----:B------:R0:W-:Y:S04]  /*3e10*/  STG.E.U16 desc[UR12][R4.64+0x6], R3 ;  /* 0x0000060304007986 */ /* 0x0001e8000c10150c */
[----:B------:R-:W-:Y:S01]  /*3e20*/  STG.E.U16 desc[UR12][R6.64], R11 ;  /* 0x0000000b06007986 */ /* 0x000fe2000c10150c */
[----:B0-----:R-:W-:-:S03]  /*3e30*/  PRMT R5, R19, 0x7632, R5 ;  /* 0x0000763213057816 */ /* 0x001fc60000000005 */
[----:B------:R0:W-:Y:S01]  /*3e40*/  STG.E.U16 desc[UR12][R6.64+0x2], R8 ;  /* 0x0000020806007986 */ /* 0x0001e2000c10150c */
[----:B------:R-:W-:-:S03]  /*3e50*/  IADD3.X R3, R86, UR15, RZ, P1, !PT ;  /* 0x0000000f56037c10 */ /* 0x000fc60008ffe4ff */
[----:B------:R-:W-:Y:S01]  /*3e60*/  STG.E.U16 desc[UR12][R6.64+0x4], R19 ;  /* 0x0000041306007986 */ /* 0x000fe2000c10150c */
[----:B------:R-:W-:-:S03]  /*3e70*/  IADD3 R4, P1, R83, UR14, RZ ;  /* 0x0000000e53047c10 */ /* 0x000fc6000ff3e0ff */
[----:B------:R1:W-:Y:S01]  /*3e80*/  STG.E.U16 desc[UR12][R6.64+0x6], R5 ;  /* 0x0000060506007986 */ /* 0x0003e2000c10150c */
[----:B0-----:R-:W-:-:S03]  /*3e90*/  PRMT R8, R17, 0x7632, R8 ;  /* 0x0000763211087816 */ /* 0x001fc60000000008 */
[----:B------:R-:W-:Y:S01]  /*3ea0*/  STG.E.U16 desc[UR12][R2.64], R27 ;  /* 0x0000001b02007986 */ /* 0x000fe2000c10150c */
[----:B-1----:R-:W-:-:S03]  /*3eb0*/  PRMT R7, R27, 0x7632, R7 ;  /* 0x000076321b077816 */ /* 0x002fc60000000007 */
[----:B------:R-:W-:Y:S01]  /*3ec0*/  STG.E.U16 desc[UR12][R2.64+0x4], R17 ;  /* 0x0000041102007986 */ /* 0x000fe2000c10150c */
[----:B------:R-:W-:Y:S02]  /*3ed0*/  IADD3.X R5, R84, UR15, RZ, P1, !PT ;  /* 0x0000000f54057c10 */ /* 0x000fe40008ffe4ff */
[----:B------:R-:W-:Y:S01]  /*3ee0*/  PRMT R6, R0, 0x7632, R6 ;  /* 0x0000763200067816 */ /* 0x000fe20000000006 */
        /* <DEDUP_REMOVED lines=8> */
.L_x_2654:
        /* <DEDUP_REMOVED lines=11> */
[----:B------:R-:W3:Y:S01]  /*4020*/  S2R R16, SR_TID.X ;  /* 0x0000000000107919 */ /* 0x000ee20000002100 */
[----:B------:R-:W-:Y:S01]  /*4030*/  IMAD.MOV.U32 R15, RZ, RZ, -0x1 ;  /* 0xffffffffff0f7424 */ /* 0x000fe200078e00ff */
[----:B------:R-:W-:Y:S01]  /*4040*/  HFMA2.MMA R10, -RZ, RZ, 0, 1.1920928955078125e-06 ;  /* 0x00000014ff0a7435 */ /* 0x000fe200000001ff */
[----:B-1----:R-:W-:Y:S02]  /*4050*/  LOP3.LUT R12, RZ, R18, RZ, 0x33, !PT ;  /* 0x00000012ff0c7212 */ /* 0x002fe400078e33ff */
[----:B0-2---:R-:W-:Y:S02]  /*4060*/  LOP3.LUT R3, RZ, R19, RZ, 0x33, !PT ;  /* 0x00000013ff037212 */ /* 0x005fe400078e33ff */
[----:B------:R-:W-:-:S04]  /*4070*/  ISETP.GT.U32.AND P0, PT, R12, -0xa, PT ;  /* 0xfffffff60c00780c */ /* 0x000fc80003f04070 */
[C---:B------:R-:W-:Y:S02]  /*4080*/  ISETP.GT.AND.EX P0, PT, R3.reuse, -0x1, PT, P0 ;  /* 0xffffffff0300780c */ /* 0x040fe40003f04300 */
[----:B---3--:R-:W-:Y:S02]  /*4090*/  SHF.R.U32.HI R14, RZ, 0x5, R16 ;  /* 0x00000005ff0e7819 */ /* 0x008fe40000011610 */
        /* <DEDUP_REMOVED lines=27> */
[----:B------:R-:W-:Y:S01]  /*4250*/  SEL R4, R19, RZ, P0 ;  /* 0x000000ff13047207 */ /* 0x000fe20000000000 */
[----:B------:R-:W-:Y:S01]  /*4260*/  VIADD R0, R0, 0x1 ;  /* 0x0000000100007836 */ /* 0x000fe20000000000 */
[----:B------:R-:W-:-:S02]  /*4270*/  IADD3 R8, P0, R14, 0xa, RZ ;  /* 0x0000000a0e087810 */ /* 0x000fc40007f1e0ff */
[----:B------:R-:W-:Y:S02]  /*4280*/  IADD3 R7, P1, R14, 0x14, RZ ;  /* 0x000000140e077810 */ /* 0x000fe40007f3e0ff */
[----:B------:R-:W-:Y:S02]  /*4290*/  IADD3.X R6, RZ, RZ, RZ, P0, !PT ;  /* 0x000000ffff067210 */ /* 0x000fe400007fe4ff */
[----:B------:R-:W-:Y:S02]  /*42a0*/  IADD3.X R5, RZ, RZ, RZ, P1, !PT ;  /* 0x000000ffff057210 */ /* 0x000fe40000ffe4ff */
[C---:B------:R-:W-:Y:S02]  /*42b0*/  SHF.L.U64.HI R4, R15.reuse, 0x3, R4 ;  /* 0x000000030f047819 */ /* 0x040fe40000010204 */
[----:B------:R-:W-:Y:S02]  /*42c0*/  SHF.L.U32 R3, R15, 0x3, RZ ;  /* 0x000000030f037819 */ /* 0x000fe400000006ff */
[----:B------:R-:W-:-:S02]  /*42d0*/  LOP3.LUT R2, R2, 0x3, RZ, 0xc0, !PT ;  /* 0x0000000302027812 */ /* 0x000fc400078ec0ff */
[----:B------:R-:W-:-:S07]  /*42e0*/  LOP3.LUT R0, R0, 0x3, RZ, 0xc0, !PT ;  /* 0x0000000300007812 */ /* 0x000fce00078ec0ff */
.L_x_2683:
        /* <DEDUP_REMOVED lines=46> */
.L_x_2670:
[----:B------:R-:W-:Y:S05]  /*45d0*/  BSYNC B1 ;  /* 0x0000000000017941 */ /* 0x000fea0003800000 */
.L_x_2669:
[----:B------:R-:W-:Y:S05]  /*45e0*/  @!P0 BRA `(.L_x_2668) ;  /* 0x0000000400fc8947 */ /* 0x000fea0003800000 */
[----:B------:R-:W-:Y:S01]  /*45f0*/  SHF.L.U64.HI R19, R18, 0x1, R19 ;  /* 0x0000000112137819 */ /* 0x000fe20000010213 */
[C---:B------:R-:W-:Y:S01]  /*4600*/  IMAD R21, R15.reuse, 0xa00, RZ ;  /* 0x00000a000f157824 */ /* 0x040fe200078e02ff */
[----:B------:R-:W-:Y:S01]  /*4610*/  IADD3 R20, P2, -R44, R3, RZ ;  /* 0x000000032c147210 */ /* 0x000fe20007f5e1ff */
        /* <DEDUP_REMOVED lines=17> */
.L_x_2673:
        /* <DEDUP_REMOVED lines=55> */
.L_x_2672:
[----:B------:R-:W-:Y:S05]  /*4aa0*/  BSYNC B1 ;  /* 0x0000000000017941 */ /* 0x000fea0003800000 */
.L_x_2671:
        /* <DEDUP_REMOVED lines=35> */
.L_x_2675:
[----:B------:R-:W-:Y:S05]  /*4ce0*/  BSYNC B1 ;  /* 0x0000000000017941 */ /* 0x000fea0003800000 */
.L_x_2674:
        /* <DEDUP_REMOVED lines=15> */
.L_x_2668:
[----:B------:R-:W-:Y:S05]  /*4de0*/  BSYNC B0 ;  /* 0x0000000000007941 */ /* 0x000fea0003800000 */
.L_x_2667:
        /* <DEDUP_REMOVED lines=49> */
.L_x_2692:
        /* <DEDUP_REMOVED lines=14> */
[C---:B------:R-:W-:Y:S01]  /*51e0*/  @!P0 IMAD.SHL.U32 R15, R47.reuse, 0x2, RZ ;  /* 0x000000022f0f8824 */ /* 0x040fe200078e00ff */
[----:B--2---:R-:W-:Y:S01]  /*51f0*/  @!P0 LEA R17, R47, UR4, 0x7 ;  /* 0x000000042f118c11 */ /* 0x004fe2000f8e38ff */
[----:B------:R-:W-:Y:S01]  /*5200*/  HFMA2.MMA R25, -RZ, RZ, 0, 0 ;  /* 0x00000000ff197435 */ /* 0x000fe200000001ff */
[----:B------:R-:W-:Y:S02]  /*5210*/  UMOV UR5, 0xffff ;  /* 0x0000ffff00057882 */ /* 0x000fe40000000000 */
[----:B------:R-:W-:-:S04]  /*5220*/  @!P0 LOP3.LUT R26, R26, R15, RZ, 0x3c, !PT ;  /* 0x0000000f1a1a8212 */ /* 0x000fc800078e3cff */
[----:B------:R-:W-:Y:S02]  /*5230*/  @!P0 LEA R15, R26, R17, 0x2 ;  /* 0x000000111a0f8211 */ /* 0x000fe400078e10ff */
[----:B------:R-:W-:-:S03]  /*5240*/  MOV R26, RZ ;  /* 0x000000ff001a7202 */ /* 0x000fc60000000f00 */
        /* <DEDUP_REMOVED lines=24> */
.L_x_2702:
        /* <DEDUP_REMOVED lines=39> */
.L_x_2712:
[----:B--2---:R-:W-:Y:S01]  /*5640*/  FADD.FTZ R17, R25, R23 ;  /* 0x0000001719117221 */ /* 0x004fe20000010000 */
[----:B------:R-:W-:Y:S02]  /*5650*/  @!P1 F2FP.F16.F32.PACK_AB R15, RZ, R31 ;  /* 0x0000001fff0f923e */ /* 0x000fe400000000ff */
[----:B------:R-:W-:Y:S02]  /*5660*/  LEA.HI R26, R16, 0x3c, RZ, 0x1c ;  /* 0x0000003c101a7811 */ /* 0x000fe400078fe0ff */
[----:B------:R-:W-:Y:S01]  /*5670*/  @!P1 F2FP.F16.F32.PACK_AB R17, RZ, R17 ;  /* 0x00000011ff11923e */ /* 0x000fe200000000ff */
[----:B------:R3:W-:Y:S04]  /*5680*/  @!P1 STG.E.U16 desc[UR12][R18.64+0x50], R15 ;  /* 0x0000500f12009986 */ /* 0x0007e8000c10150c */
[----:B------:R3:W-:Y:S02]  /*5690*/  @!P1 STG.E.U16 desc[UR12][R20.64+0x50], R17 ;  /* 0x0000501114009986 */ /* 0x0007e4000c10150c */
.L_x_2678:
[----:B------:R-:W-:Y:S05]  /*56a0*/  BSYNC B0 ;  /* 0x0000000000007941 */ /* 0x000fea0003800000 */
.L_x_2677:
        /* <DEDUP_REMOVED lines=12> */
[C---:B------:R-:W-:Y:S01]  /*5770*/  @!P0 SHF.L.U32 R28, R47.reuse, 0x1, RZ ;  /* 0x000000012f1c8819 */ /* 0x040fe200000006ff */
[----:B------:R-:W-:Y:S01]  /*5780*/  IMAD.MOV.U32 R46, RZ, RZ, 0xffff ;  /* 0x0000ffffff2e7424 */ /* 0x000fe200078e00ff */
[C---:B------:R-:W-:Y:S01]  /*5790*/  @!P0 IADD3 R25, R26.reuse, 0x14, RZ ;  /* 0x000000141a198810 */ /* 0x040fe20007ffe0ff */
[----:B------:R-:W-:Y:S01]  /*57a0*/  IMAD.MOV.U32 R41, RZ, RZ, 0xffff ;  /* 0x0000ffffff297424 */ /* 0x000fe200078e00ff */
[----:B------:R-:W-:Y:S02]  /*57b0*/  @!P0 SHF.L.U32 R21, R47, 0x1, RZ ;  /* 0x000000012f158819 */ /* 0x000fe400000006ff */
[----:B------:R-:W-:Y:S02]  /*57c0*/  @!P0 IADD3 R20, R26, 0x28, RZ ;  /* 0x000000281a148810 */ /* 0x000fe40007ffe0ff */
[----:B------:R-:W-:Y:S02]  /*57d0*/  @!P0 LOP3.LUT R25, R25, R28, RZ, 0x3c, !PT ;  /* 0x0000001c19198212 */ /* 0x000fe400078e3cff */
[----:B------:R-:W-:-:S02]  /*57e0*/  @!P0 LEA R30, R47, UR4, 0x7 ;  /* 0x000000042f1e8c11 */ /* 0x000fc4000f8e38ff */
[----:B------:R-:W-:Y:S02]  /*57f0*/  @!P0 LOP3.LUT R20, R20, R21, RZ, 0x3c, !PT ;  /* 0x0000001514148212 */ /* 0x000fe400078e3cff */
[----:B------:R-:W-:Y:S02]  /*5800*/  @!P0 LEA R31, R47, UR4, 0x7 ;  /* 0x000000042f1f8c11 */ /* 0x000fe4000f8e38ff */
[----:B------:R-:W-:Y:S02]  /*5810*/  @!P0 LEA R25, R25, R30, 0x2 ;  /* 0x0000001e19198211 */ /* 0x000fe400078e10ff */
[----:B0-----:R-:W-:Y:S01]  /*5820*/  MOV R15, 0xffff ;  /* 0x0000ffff000f7802 */ /* 0x001fe20000000f00 */
[----:B------:R-:W-:Y:S01]  /*5830*/  @!P0 IMAD R31, R20, 0x4, R31 ;  /* 0x00000004141f8824 */ /* 0x000fe200078e021f */
[----:B------:R-:W-:Y:S01]  /*5840*/  @!P0 IADD3 R20, R26, 0x3c, RZ ;  /* 0x0000003c1a148810 */ /* 0x000fe20007ffe0ff */
[----:B------:R-:W0:Y:S01]  /*5850*/  @!P0 LDS R28, [R25+0x500] ;  /* 0x00050000191c8984 */ /* 0x000e220000000800 */
[----:B------:R-:W-:-:S02]  /*5860*/  @!P0 SHF.L.U32 R23, R47, 0x1, RZ ;  /* 0x000000012f178819 */ /* 0x000fc400000006ff */
[----:B------:R-:W-:Y:S01]  /*5870*/  MOV R22, 0xffff ;  /* 0x0000ffff00167802 */ /* 0x000fe20000000f00 */
[----:B------:R3:W-:Y:S01]  /*5880*/  @!P0 LDS R27, [R25] ;  /* 0x00000000191b8984 */ /* 0x0007e20000000800 */
[----:B------:R-:W-:Y:S02]  /*5890*/  @!P0 LOP3.LUT R20, R20, R23, RZ, 0x3c, !PT ;  /* 0x0000001714148212 */ /* 0x000fe400078e3cff */
[----:B------:R-:W-:Y:S01]  /*58a0*/  @!P0 LEA R37, R47, UR4, 0x7 ;  /* 0x000000042f258c11 */ /* 0x000fe2000f8e38ff */
[----:B------:R-:W-:Y:S01]  /*58b0*/  @!P0 LDS R36, [R31+0x500] ;  /* 0x000500001f248984 */ /* 0x000fe20000000800 */
[----:B------:R-:W-:Y:S02]  /*58c0*/  MOV R29, RZ ;  /* 0x000000ff001d7202 */ /* 0x000fe40000000f00 */
[----:B------:R-:W-:Y:S01]  /*58d0*/  @!P0 LEA R37, R20, R37, 0x2 ;  /* 0x0000002514258211 */ /* 0x000fe200078e10ff */
[----:B------:R4:W-:Y:S01]  /*58e0*/  @!P0 LDS R35, [R31] ;  /* 0x000000001f238984 */ /* 0x0009e20000000800 */
[----:B---3--:R-:W-:Y:S01]  /*58f0*/  HFMA2.MMA R25, -RZ, RZ, 0, 0 ;  /* 0x00000000ff197435 */ /* 0x008fe200000001ff */
[----:B------:R-:W-:-:S02]  /*5900*/  MOV R34, 0xffff ;  /* 0x0000ffff00227802 */ /* 0x000fc40000000f00 */
[----:B-1----:R-:W1:Y:S01]  /*5910*/  SHFL.BFLY PT, R21, R18, 0x8, 0x101f ;  /* 0x0d101f0012157f89 */ /* 0x002e6200000e0000 */
[----:B------:R-:W-:Y:S02]  /*5920*/  MOV R24, 0xffff ;  /* 0x0000ffff00187802 */ /* 0x000fe40000000f00 */
[----:B------:R-:W-:Y:S01]  /*5930*/  MOV R33, RZ ;  /* 0x000000ff00217202 */ /* 0x000fe20000000f00 */
[----:B--2---:R-:W2:Y:S01]  /*5940*/  SHFL.BFLY PT, R23, R19, 0x8, 0x101f ;  /* 0x0d101f0013177f89 */ /* 0x004ea200000e0000 */
[----:B----4-:R-:W-:Y:S01]  /*5950*/  HFMA2.MMA R31, -RZ, RZ, 0, 0 ;  /* 0x00000000ff1f7435 */ /* 0x010fe200000001ff */
[----:B------:R-:W-:Y:S02]  /*5960*/  MOV R17, 0xffff ;  /* 0x0000ffff00117802 */ /* 0x000fe40000000f00 */
[----:B------:R-:W3:Y:S01]  /*5970*/  @!P0 LDS R42, [R37] ;  /* 0x00000000252a8984 */ /* 0x000ee20000000800 */
[----:B------:R-:W-:Y:S02]  /*5980*/  MOV R39, RZ ;  /* 0x000000ff00277202 */ /* 0x000fe40000000f00 */
[----:B------:R-:W-:Y:S01]  /*5990*/  MOV R43, 0xffff ;  /* 0x0000ffff002b7802 */ /* 0x000fe20000000f00 */
[----:B------:R4:W5:Y:S01]  /*59a0*/  @!P0 LDS R44, [R37+0x500] ;  /* 0x00050000252c8984 */ /* 0x0009620000000800 */
[----:B------:R-:W-:-:S02]  /*59b0*/  MOV R49, 0xffff ;  /* 0x0000ffff00317802 */ /* 0x000fc40000000f00 */
[----:B------:R-:W-:Y:S01]  /*59c0*/  MOV R51, 0xffff ;  /* 0x0000ffff00337802 */ /* 0x000fe20000000f00 */
[----:B----4-:R-:W-:Y:S01]  /*59d0*/  HFMA2.MMA R37, -RZ, RZ, 0, 0 ;  /* 0x00000000ff257435 */ /* 0x010fe200000001ff */
[----:B0-----:R-:W-:Y:S01]  /*59e0*/  @!P0 MOV R29, R28 ;  /* 0x0000001c001d8202 */ /* 0x001fe20000000f00 */
[----:B-1----:R-:W-:Y:S01]  /*59f0*/  FADD.FTZ R21, R21, R18 ;  /* 0x0000001215157221 */ /* 0x002fe20000010000 */
[----:B------:R-:W-:Y:S01]  /*5a00*/  MOV R28, 0xffff ;  /* 0x0000ffff001c7802 */ /* 0x000fe20000000f00 */
[----:B------:R-:W-:Y:S02]  /*5a10*/  @!P0 IMAD.MOV.U32 R25, RZ, RZ, R27 ;  /* 0x000000ffff198224 */ /* 0x000fe400078e001b */
[----:B------:R-:W0:Y:S01]  /*5a20*/  SHFL.BFLY PT, R32, R29, 0x8, 0x101f ;  /* 0x0d101f001d207f89 */ /* 0x000e2200000e0000 */
[----:B--2---:R-:W-:Y:S01]  /*5a30*/  FADD.FTZ R18, R23, R19 ;  /* 0x0000001317127221 */ /* 0x004fe20000010000 */
[----:B------:R-:W-:Y:S02]  /*5a40*/  MOV R23, 0xffff ;  /* 0x0000ffff00177802 */ /* 0x000fe40000000f00 */
[----:B------:R-:W-:Y:S01]  /*5a50*/  @!P0 MOV R33, R36 ;  /* 0x0000002400218202 */ /* 0x000fe20000000f00 */
[----:B------:R-:W1:Y:S01]  /*5a60*/  SHFL.BFLY PT, R20, R21, 0x4, 0x101f ;  /* 0x0c901f0015147f89 */ /* 0x000e6200000e0000 */
[----:B------:R-:W-:-:S02]  /*5a70*/  MOV R36, 0xffff ;  /* 0x0000ffff00247802 */ /* 0x000fc40000000f00 */
[----:B------:R-:W-:Y:S01]  /*5a80*/  @!P0 MOV R31, R35 ;  /* 0x00000023001f8202 */ /* 0x000fe20000000f00 */
[----:B------:R-:W2:Y:S01]  /*5a90*/  SHFL.BFLY PT, R30, R25, 0x8, 0x101f ;  /* 0x0d101f00191e7f89 */ /* 0x000ea200000e0000 */
[----:B------:R-:W-:Y:S02]  /*5aa0*/  MOV R27, 0xffff ;  /* 0x0000ffff001b7802 */ /* 0x000fe40000000f00 */
[----:B------:R-:W-:Y:S01]  /*5ab0*/  MOV R35, 0xffff ;  /* 0x0000ffff00237802 */ /* 0x000fe20000000f00 */
[----:B------:R-:W4:Y:S04]  /*5ac0*/  SHFL.BFLY PT, R40, R33, 0x8, 0x101f ;  /* 0x0d101f0021287f89 */ /* 0x000f2800000e0000 */
[----:B------:R-:W4:Y:S01]  /*5ad0*/  SHFL.BFLY PT, R38, R31, 0x8, 0x101f ;  /* 0x0d101f001f267f89 */ /* 0x000f2200000e0000 */
[----:B---3--:R-:W-:Y:S01]  /*5ae0*/  @!P0 MOV R37, R42 ;  /* 0x0000002a00258202 */ /* 0x008fe20000000f00 */
[----:B------:R-:W-:-:S02]  /*5af0*/  IMAD.MOV.U32 R42, RZ, RZ, 0xffff ;  /* 0x0000ffffff2a7424 */ /* 0x000fc400078e00ff */
[----:B------:R-:W3:Y:S01]  /*5b00*/  SHFL.BFLY PT, R23, R18, 0x4, 0x101f ;  /* 0x0c901f0012177f89 */ /* 0x000ee200000e0000 */
[----:B-----5:R-:W-:Y:S01]  /*5b10*/  @!P0 MOV R39, R44 ;  /* 0x0000002c00278202 */ /* 0x020fe20000000f00 */
[----:B0-----:R-:W-:Y:S01]  /*5b20*/  FADD.FTZ R32, R32, R29 ;  /* 0x0000001d20207221 */ /* 0x001fe20000010000 */
[----:B------:R-:W-:Y:S01]  /*5b30*/  MOV R44, 0xffff ;  /* 0x0000ffff002c7802 */ /* 0x000fe20000000f00 */
[----:B------:R-:W0:Y:S01]  /*5b40*/  SHFL.BFLY PT, R46, R37, 0x8, 0x101f ;  /* 0x0d101f00252e7f89 */ /* 0x000e2200000e0000 */
[----:B------:R-:W-:Y:S01]  /*5b50*/  ISETP.NE.AND P0, PT, R47, RZ, PT ;  /* 0x000000ff2f00720c */ /* 0x000fe20003f05270 */
[----:B-1----:R-:W-:Y:S02]  /*5b60*/  FADD.FTZ R20, R21, R20 ;  /* 0x0000001415147221 */ /* 0x002fe40000010000 */
        /* <DEDUP_REMOVED lines=49> */
[----:B------:R-:W-:Y:S01]  /*5e80*/  @!P0 F2FP.F16.F32.PACK_AB R23, RZ, R19 ;  /* 0x00000013ff17823e */ /* 0x000fe200000000ff */
[----:B-1----:R-:W-:Y:S01]  /*5e90*/  FADD.FTZ R39, R18, R27 ;  /* 0x0000001b12277221 */ /* 0x002fe20000010000 */
[----:B------:R-:W1:Y:S02]  /*5ea0*/  SHFL.BFLY PT, R51, R38, 0x2, 0x101f ;  /* 0x0c501f0026337f89 */ /* 0x000e6400000e0000 */
[----:B------:R-:W-:Y:S01]  /*5eb0*/  PRMT R17, R23, 0x7610, R17 ;  /* 0x0000761017117816 */ /* 0x000fe20000000011 */
[----:B--2---:R-:W-:Y:S02]  /*5ec0*/  FADD.FTZ R23, R34, R35 ;  /* 0x0000002322177221 */ /* 0x004fe40000010000 */
[----:B------:R-:W2:Y:S01]  /*5ed0*/  @!P0 LDC.64 R28, c[0x0][0x220] ;  /* 0x00008800ff1c8b82 */ /* 0x000ea20000000a00 */
[----:B------:R-:W-:Y:S01]  /*5ee0*/  @!P0 F2FP.F16.F32.PACK_AB R39, RZ, R39 ;  /* 0x00000027ff27823e */ /* 0x000fe200000000ff */
[----:B----4-:R-:W-:-:S04]  /*5ef0*/  @!P0 IMAD.WIDE R20, R37, 0x2, R20 ;  /* 0x0000000225148825 */ /* 0x010fc800078e0214 */
[----:B---3--:R-:W-:Y:S01]  /*5f00*/  FADD.FTZ R25, R25, R36 ;  /* 0x0000002419197221 */ /* 0x008fe20000010000 */
[----:B------:R-:W-:Y:S01]  /*5f10*/  @!P0 F2FP.F16.F32.PACK_AB R23, RZ, R23 ;  /* 0x00000017ff17823e */ /* 0x000fe200000000ff */
        /* <DEDUP_REMOVED lines=9> */
[----:B------:R-:W-:Y:S02]  /*5fb0*/  @!P0 F2FP.F16.F32.PACK_AB R15, RZ, R40 ;  /* 0x00000028ff0f823e */ /* 0x000fe400000000ff */
[----:B-1----:R-:W-:Y:S01]  /*5fc0*/  FADD.FTZ R38, R38, R51 ;  /* 0x0000003326267221 */ /* 0x002fe20000010000 */
[----:B--2---:R-:W-:Y:S01]  /*5fd0*/  @!P0 IMAD.WIDE R28, R37, 0x2, R28 ;  /* 0x00000002251c8825 */ /* 0x004fe200078e021c */
[----:B0-----:R-:W-:-:S02]  /*5fe0*/  MOV R33, 0xffff ;  /* 0x0000ffff00217802 */ /* 0x001fc40000000f00 */
[----:B------:R-:W-:Y:S02]  /*5ff0*/  MOV R17, 0xffff ;  /* 0x0000ffff00117802 */ /* 0x000fe40000000f00 */
[----:B-----5:R-:W-:Y:S02]  /*6000*/  @!P0 F2FP.F16.F32.PACK_AB R21, RZ, R25 ;  /* 0x00000019ff15823e */ /* 0x020fe400000000ff */
[----:B------:R-:W-:Y:S01]  /*6010*/  PRMT R20, R23, 0x7610, R20 ;  /* 0x0000761017147816 */ /* 0x000fe20000000014 */
[C---:B---3--:R-:W-:Y:S01]  /*6020*/  @!P0 IMAD.WIDE R26, R37.reuse, 0x2, R26 ;  /* 0x00000002251a8825 */ /* 0x048fe200078e021a */
[----:B------:R-:W-:Y:S01]  /*6030*/  @!P0 F2FP.F16.F32.PACK_AB R25, RZ, R41 ;  /* 0x00000029ff19823e */ /* 0x000fe200000000ff */
        /* <DEDUP_REMOVED lines=8> */
.L_x_2746:
        /* <DEDUP_REMOVED lines=9> */
.L_x_2676:
        /* <DEDUP_REMOVED lines=8> */
.L_x_2679:
[----:B------:R-:W-:Y:S01]  /*61d0*/  HFMA2.MMA R17, -RZ, RZ, 0, 4.76837158203125e-07 ;  /* 0x00000008ff117435 */ /* 0x000fe200000001ff */
[----:B-1----:R-:W-:Y:S01]  /*61e0*/  MOV R24, R18 ;  /* 0x0000001200187202 */ /* 0x002fe20000000f00 */
[----:B0-----:R-:W-:Y:S01]  /*61f0*/  IMAD.MOV.U32 R15, RZ, RZ, 0xffff ;  /* 0x0000ffffff0f7424 */ /* 0x001fe200078e00ff */
[----:B------:R-:W-:-:S08]  /*6200*/  MOV R22, 0x101f ;  /* 0x0000101f00167802 */ /* 0x000fd00000000f00 */
[----:B--2---:R-:W-:Y:S05]  /*6210*/  WARPSYNC.COLLECTIVE R15, `(.L_x_2684) ;  /* 0x000000000f087348 */ /* 0x004fea0003c00000 */
[----:B------:R0:W1:Y:S02]  /*6220*/  SHFL.BFLY P2, R23, R24, R17, R22 ;  /* 0x0c00001118177389 */ /* 0x0000640000040016 */
[----:B012---:R-:W-:Y:S01]  /*6230*/  ENDCOLLECTIVE ;  /* 0x000000000000791b */ /* 0x007fe20003800000 */
.L_x_2684:
[----:B------:R-:W-:Y:S02]  /*6240*/  MOV R24, R19 ;  /* 0x0000001300187202 */ /* 0x000fe40000000f00 */
[----:B------:R-:W-:-:S07]  /*6250*/  MOV R21, R23 ;  /* 0x0000001700157202 */ /* 0x000fce0000000f00 */
[----:B------:R-:W-:Y:S05]  /*6260*/  WARPSYNC.COLLECTIVE R15, `(.L_x_2685) ;  /* 0x000000000f087348 */ /* 0x000fea0003c00000 */
[----:B------:R0:W1:Y:S02]  /*6270*/  SHFL.BFLY P2, R23, R24, R17, R22 ;  /* 0x0c00001118177389 */ /* 0x0000640000040016 */
[----:B01----:R-:W-:Y:S01]  /*6280*/  ENDCOLLECTIVE ;  /* 0x000000000000791b */ /* 0x003fe20003800000 */
.L_x_2685:
[----:B------:R-:W-:Y:S01]  /*6290*/  FADD.FTZ R21, R21, R18 ;  /* 0x0000001215157221 */ /* 0x000fe20000010000 */
[----:B------:R-:W-:-:S04]  /*62a0*/  HFMA2.MMA R17, -RZ, RZ, 0, 2.384185791015625e-07 ;  /* 0x00000004ff117435 */ /* 0x000fc800000001ff */
[----:B------:R-:W-:Y:S02]  /*62b0*/  MOV R24, R21 ;  /* 0x0000001500187202 */ /* 0x000fe40000000f00 */
[----:B------:R-:W-:-:S07]  /*62c0*/  MOV R20, R23 ;  /* 0x0000001700147202 */ /* 0x000fce0000000f00 */
[----:B------:R-:W-:Y:S05]  /*62d0*/  WARPSYNC.COLLECTIVE R15, `(.L_x_2686) ;  /* 0x000000000f087348 */ /* 0x000fea0003c00000 */
[----:B------:R0:W1:Y:S02]  /*62e0*/  SHFL.BFLY P2, R23, R24, R17, R22 ;  /* 0x0c00001118177389 */ /* 0x0000640000040016 */
[----:B01----:R-:W-:Y:S01]  /*62f0*/  ENDCOLLECTIVE ;  /* 0x000000000000791b */ /* 0x003fe20003800000 */
.L_x_2686:
[----:B------:R-:W-:-:S05]  /*6300*/  FADD.FTZ R20, R20, R19 ;  /* 0x0000001314147221 */ /* 0x000fca0000010000 */
[----:B------:R-:W-:Y:S02]  /*6310*/  MOV R24, R20 ;  /* 0x0000001400187202 */ /* 0x000fe40000000f00 */
[----:B------:R-:W-:-:S07]  /*6320*/  MOV R26, R23 ;  /* 0x00000017001a7202 */ /* 0x000fce0000000f00 */
[----:B------:R-:W-:Y:S05]  /*6330*/  WARPSYNC.COLLECTIVE R15, `(.L_x_2687) ;  /* 0x000000000f087348 */ /* 0x000fea0003c00000 */
[----:B------:R0:W1:Y:S02]  /*6340*/  SHFL.BFLY P2, R23, R24, R17, R22 ;  /* 0x0c00001118177389 */ /* 0x0000640000040016 */
[----:B01----:R-:W-:Y:S01]  /*6350*/  ENDCOLLECTIVE ;  /* 0x000000000000791b */ /* 0x003fe20003800000 */
.L_x_2687:
[----:B------:R-:W-:-:S05]  /*6360*/  FADD.FTZ R26, R21, R26 ;  /* 0x0000001a151a7221 */ /* 0x000fca0000010000 */
[----:B------:R-:W-:Y:S01]  /*6370*/  MOV R24, R26 ;  /* 0x0000001a00187202 */ /* 0x000fe20000000f00 */
[----:B------:R-:W-:Y:S01]  /*6380*/  IMAD.MOV.U32 R17, RZ, RZ, 0x2 ;  /* 0x00000002ff117424 */ /* 0x000fe200078e00ff */
[----:B------:R-:W-:-:S07]  /*6390*/  MOV R25, R23 ;  /* 0x0000001700197202 */ /* 0x000fce0000000f00 */
[----:B------:R-:W-:Y:S05]  /*63a0*/  WARPSYNC.COLLECTIVE R15, `(.L_x_2688) ;  /* 0x000000000f087348 */ /* 0x000fea0003c00000 */
[----:B------:R0:W1:Y:S02]  /*63b0*/  SHFL.BFLY P2, R23, R24, R17, R22 ;  /* 0x0c00001118177389 */ /* 0x0000640000040016 */
[----:B01----:R-:W-:Y:S01]  /*63c0*/  ENDCOLLECTIVE ;  /* 0x000000000000791b */ /* 0x003fe20003800000 */
.L_x_2688:
[----:B------:R-:W-:-:S05]  /*63d0*/  FADD.FTZ R25, R20, R25 ;  /* 0x0000001914197221 */ /* 0x000fca0000010000 */
[----:B------:R-:W-:Y:S02]  /*63e0*/  MOV R24, R25 ;  /* 0x0000001900187202 */ /* 0x000fe40000000f00 */
[----:B------:R-:W-:-:S07]  /*63f0*/  MOV R27, R23 ;  /* 0x00000017001b7202 */ /* 0x000fce0000000f00 */
[----:B------:R-:W-:Y:S05]  /*6400*/  WARPSYNC.COLLECTIVE R15, `(.L_x_2689) ;  /* 0x000000000f087348 */ /* 0x000fea0003c00000 */
[----:B------:R0:W1:Y:S02]  /*6410*/  SHFL.BFLY P2, R23, R24, R17, R22 ;  /* 0x0c00001118177389 */ /* 0x0000640000040016 */
[----:B01----:R-:W-:Y:S01]  /*6420*/  ENDCOLLECTIVE ;  /* 0x000000000000791b */ /* 0x003fe20003800000 */
.L_x_2689:
[----:B------:R-:W-:Y:S01]  /*6430*/  FADD.FTZ R27, R26, R27 ;  /* 0x0000001b1a1b7221 */ /* 0x000fe20000010000 */
[----:B------:R-:W-:-:S04]  /*6440*/  HFMA2.MMA R17, -RZ, RZ, 0, 5.9604644775390625e-08 ;  /* 0x00000001ff117435 */ /* 0x000fc800000001ff */
[----:B------:R-:W-:Y:S02]  /*6450*/  MOV R24, R27 ;  /* 0x0000001b00187202 */ /* 0x000fe40000000f00 */
[----:B------:R-:W-:-:S07]  /*6460*/  MOV R18, R23 ;  /* 0x0000001700127202 */ /* 0x000fce0000000f00 */
[----:B------:R-:W-:Y:S05]  /*6470*/  WARPSYNC.COLLECTIVE R15, `(.L_x_2690) ;  /* 0x000000000f087348 */ /* 0x000fea0003c00000 */
[----:B------:R0:W1:Y:S02]  /*6480*/  SHFL.BFLY P2, R23, R24, R17, R22 ;  /* 0x0c00001118177389 */ /* 0x0000640000040016 */
[----:B01----:R-:W-:Y:S01]  /*6490*/  ENDCOLLECTIVE ;  /* 0x000000000000791b */ /* 0x003fe20003800000 */
.L_x_2690:
[----:B------:R-:W-:-:S05]  /*64a0*/  FADD.FTZ R28, R25, R18 ;  /* 0x00000012191c7221 */ /* 0x000fca0000010000 */
[----:B------:R-:W-:Y:S02]  /*64b0*/  MOV R24, R28 ;  /* 0x0000001c00187202 */ /* 0x000fe40000000f00 */
[----:B------:R-:W-:-:S07]  /*64c0*/  MOV R30, R23 ;  /* 0x00000017001e7202 */ /* 0x000fce0000000f00 */
[----:B------:R-:W-:Y:S05]  /*64d0*/  WARPSYNC.COLLECTIVE R15, `(.L_x_2691) ;  /* 0x000000000f087348 */ /* 0x000fea0003c00000 */
[----:B------:R0:W1:Y:S02]  /*64e0*/  SHFL.BFLY P2, R23, R24, R17, R22 ;  /* 0x0c00001118177389 */ /* 0x0000640000040016 */
[----:B01----:R-:W-:Y:S01]  /*64f0*/  ENDCOLLECTIVE ;  /* 0x000000000000791b */ /* 0x003fe20003800000 */
.L_x_2691:
[----:B------:R-:W-:Y:S01]  /*6500*/  FADD.FTZ R30, R27, R30 ;  /* 0x0000001e1b1e7221 */ /* 0x000fe20000010000 */
[----:B------:R-:W-:Y:S06]  /*6510*/  BRA `(.L_x_2692) ;  /* 0xffffffe800f87947 */ /* 0x000fec000383ffff */
.L_x_2680:
[----:B------:R-:W-:Y:S01]  /*6520*/  BSSY B1, `(.L_x_2693) ;  /* 0x0000008000017945 */ /* 0x000fe20003800000 */
[----:B-1----:R-:W-:Y:S01]  /*6530*/  MOV R24, R25 ;  /* 0x0000001900187202 */ /* 0x002fe20000000f00 */
[----:B------:R-:W-:Y:S01]  /*6540*/  IMAD.MOV.U32 R22, RZ, RZ, 0x101f ;  /* 0x0000101fff167424 */ /* 0x000fe200078e00ff */
[----:B------:R-:W-:Y:S02]  /*6550*/  MOV R17, 0x8 ;  /* 0x0000000800117802 */ /* 0x000fe40000000f00 */
[----:B0-----:R-:W-:-:S07]  /*6560*/  MOV R15, 0xffff ;  /* 0x0000ffff000f7802 */ /* 0x001fce0000000f00 */
[----:B--2---:R-:W-:Y:S05]  /*6570*/  WARPSYNC.COLLECTIVE R15, `(.L_x_2694) ;  /* 0x000000000f087348 */ /* 0x004fea0003c00000 */
[----:B------:R0:W1:Y:S02]  /*6580*/  SHFL.BFLY P2, R23, R24, R17, R22 ;  /* 0x0c00001118177389 */ /* 0x0000640000040016 */
[----:B012---:R-:W-:Y:S01]  /*6590*/  ENDCOLLECTIVE ;  /* 0x000000000000791b */ /* 0x007fe20003800000 */
.L_x_2694:
[----:B------:R-:W-:Y:S05]  /*65a0*/  BSYNC B1 ;  /* 0x0000000000017941 */ /* 0x000fea0003800000 */
.L_x_2693:
        /* <DEDUP_REMOVED lines=8> */
.L_x_2695:
[----:B------:R-:W-:Y:S01]  /*6630*/  FADD.FTZ R28, R28, R25 ;  /* 0x000000191c1c7221 */ /* 0x000fe20000010000 */
[----:B------:R-:W-:-:S04]  /*6640*/  HFMA2.MMA R17, -RZ, RZ, 0, 2.384185791015625e-07 ;  /* 0x00000004ff117435 */ /* 0x000fc800000001ff */
[----:B------:R-:W-:Y:S02]  /*6650*/  MOV R24, R28 ;  /* 0x0000001c00187202 */ /* 0x000fe40000000f00 */
[----:B------:R-:W-:-:S07]  /*6660*/  MOV R27, R23 ;  /* 0x00000017001b7202 */ /* 0x000fce0000000f00 */
[----:B------:R-:W-:Y:S05]  /*6670*/  WARPSYNC.COLLECTIVE R15, `(.L_x_2696) ;  /* 0x000000000f087348 */ /* 0x000fea0003c00000 */
[----:B------:R0:W1:Y:S02]  /*6680*/  SHFL.BFLY P2, R23, R24, R17, R22 ;  /* 0x0c00001118177389 */ /* 0x0000640000040016 */
[----:B01----:R-:W-:Y:S01]  /*6690*/  ENDCOLLECTIVE ;  /* 0x000000000000791b */ /* 0x003fe20003800000 */
.L_x_2696:
[----:B------:R-:W-:-:S05]  /*66a0*/  FADD.FTZ R27, R27, R26 ;  /* 0x0000001a1b1b7221 */ /* 0x000fca0000010000 */
[----:B------:R-:W-:Y:S01]  /*66b0*/  MOV R24, R27 ;  /* 0x0000001b00187202 */ /* 0x000fe20000000f00 */
[----:B------:R-:W-:-:S07]  /*66c0*/  IMAD.MOV.U32 R29, RZ, RZ, R23 ;  /* 0x000000ffff1d7224 */ /* 0x000fce00078e0017 */
[----:B------:R-:W-:Y:S05]  /*66d0*/  WARPSYNC.COLLECTIVE R15, `(.L_x_2697) ;  /* 0x000000000f087348 */ /* 0x000fea0003c00000 */
[----:B------:R0:W1:Y:S02]  /*66e0*/  SHFL.BFLY P2, R23, R24, R17, R22 ;  /* 0x0c00001118177389 */ /* 0x0000640000040016 */
[----:B01----:R-:W-:Y:S01]  /*66f0*/  ENDCOLLECTIVE ;  /* 0x000000000000791b */ /* 0x003fe20003800000 */
.L_x_2697:
[----:B------:R-:W-:Y:S01]  /*6700*/  FADD.FTZ R29, R28, R29 ;  /* 0x0000001d1c1d7221 */ /* 0x000fe20000010000 */
[----:B------:R-:W-:-:S04]  /*6710*/  HFMA2.MMA R17, -RZ, RZ, 0, 1.1920928955078125e-07 ;  /* 0x00000002ff117435 */ /* 0x000fc800000001ff */
[----:B------:R-:W-:Y:S02]  /*6720*/  MOV R24, R29 ;  /* 0x0000001d00187202 */ /* 0x000fe40000000f00 */
[----:B------:R-:W-:-:S07]  /*6730*/  MOV R30, R23 ;  /* 0x00000017001e7202 */ /* 0x000fce0000000f00 */
[----:B------:R-:W-:Y:S05]  /*6740*/  WARPSYNC.COLLECTIVE R15, `(.L_x_2698) ;  /* 0x000000000f087348 */ /* 0x000fea0003c00000 */
[----:B------:R0:W1:Y:S02]  /*6750*/  SHFL.BFLY P2, R23, R24, R17, R22 ;  /* 0x0c00001118177389 */ /* 0x0000640000040016 */
[----:B01----:R-:W-:Y:S01]  /*6760*/  ENDCOLLECTIVE ;  /* 0x000000000000791b */ /* 0x003fe20003800000 */
.L_x_2698:
[----:B------:R-:W-:-:S05]  /*6770*/  FADD.FTZ R30, R27, R30 ;  /* 0x0000001e1b1e7221 */ /* 0x000fca0000010000 */
[----:B------:R-:W-:Y:S02]  /*6780*/  MOV R24, R30 ;  /* 0x0000001e00187202 */ /* 0x000fe40000000f00 */
[----:B------:R-:W-:-:S07]  /*6790*/  MOV R32, R23 ;  /* 0x0000001700207202 */ /* 0x000fce0000000f00 */
[----:B------:R-:W-:Y:S05]  /*67a0*/  WARPSYNC.COLLECTIVE R15, `(.L_x_2699) ;  /* 0x000000000f087348 */ /* 0x000fea0003c00000 */
[----:B------:R0:W1:Y:S02]  /*67b0*/  SHFL.BFLY P2, R23, R24, R17, R22 ;  /* 0x0c00001118177389 */ /* 0x0000640000040016 */
[----:B01----:R-:W-:Y:S01]  /*67c0*/  ENDCOLLECTIVE ;  /* 0x000000000000791b */ /* 0x003fe20003800000 */
.L_x_2699:
[----:B------:R-:W-:Y:S01]  /*67d0*/  FADD.FTZ R32, R29, R32 ;  /* 0x000000201d207221 */ /* 0x000fe20000010000 */
[----:B------:R-:W-:-:S04]  /*67e0*/  HFMA2.MMA R17, -RZ, RZ, 0, 5.9604644775390625e-08 ;  /* 0x00000001ff117435 */ /* 0x000fc800000001ff */
[----:B------:R-:W-:Y:S02]  /*67f0*/  MOV R24, R32 ;  /* 0x0000002000187202 */ /* 0x000fe40000000f00 */
[----:B------:R-:W-:-:S07]  /*6800*/  MOV R25, R23 ;  /* 0x0000001700197202 */ /* 0x000fce0000000f00 */
[----:B------:R-:W-:Y:S05]  /*6810*/  WARPSYNC.COLLECTIVE R15, `(.L_x_2700) ;  /* 0x000000000f087348 */ /* 0x000fea0003c00000 */
[----:B------:R0:W1:Y:S02]  /*6820*/  SHFL.BFLY P2, R23, R24, R17, R22 ;  /* 0x0c00001118177389 */ /* 0x0000640000040016 */
[----:B01----:R-:W-:Y:S01]  /*6830*/  ENDCOLLECTIVE ;  /* 0x000000000000791b */ /* 0x003fe20003800000 */
.L_x_2700:
[----:B------:R-:W-:-:S05]  /*6840*/  FADD.FTZ R25, R30, R25 ;  /* 0x000000191e197221 */ /* 0x000fca0000010000 */
[----:B------:R-:W-:Y:S01]  /*6850*/  MOV R24, R25 ;  /* 0x0000001900187202 */ /* 0x000fe20000000f00 */
[----:B------:R-:W-:-:S07]  /*6860*/  IMAD.MOV.U32 R31, RZ, RZ, R23 ;  /* 0x000000ffff1f7224 */ /* 0x000fce00078e0017 */
[----:B------:R-:W-:Y:S05]  /*6870*/  WARPSYNC.COLLECTIVE R15, `(.L_x_2701) ;  /* 0x000000000f087348 */ /* 0x000fea0003c00000 */
[----:B------:R0:W1:Y:S02]  /*6880*/  SHFL.BFLY P2, R23, R24, R17, R22 ;  /* 0x0c00001118177389 */ /* 0x0000640000040016 */
[----:B01----:R-:W-:Y:S01]  /*6890*/  ENDCOLLECTIVE ;  /* 0x000000000000791b */ /* 0x003fe20003800000 */
.L_x_2701:
[----:B------:R-:W-:Y:S01]  /*68a0*/  FADD.FTZ R31, R32, R31 ;  /* 0x0000001f201f7221 */ /* 0x000fe20000010000 */
[----:B------:R-:W-:Y:S06]  /*68b0*/  BRA `(.L_x_2702) ;  /* 0xffffffe800c47947 */ /* 0x000fec000383ffff */
.L_x_2681:
        /* <DEDUP_REMOVED lines=8> */
.L_x_2704:
[----:B------:R-:W-:Y:S05]  /*6940*/  BSYNC B1 ;  /* 0x0000000000017941 */ /* 0x000fea0003800000 */
.L_x_2703:
        /* <DEDUP_REMOVED lines=8> */
.L_x_2705:
[----:B------:R-:W-:Y:S01]  /*69d0*/  FADD.FTZ R28, R28, R25 ;  /* 0x000000191c1c7221 */ /* 0x000fe20000010000 */
[----:B------:R-:W-:-:S04]  /*69e0*/  HFMA2.MMA R17, -RZ, RZ, 0, 2.384185791015625e-07 ;  /* 0x00000004ff117435 */ /* 0x000fc800000001ff */
[----:B------:R-:W-:Y:S02]  /*69f0*/  MOV R24, R28 ;  /* 0x0000001c00187202 */ /* 0x000fe40000000f00 */
[----:B------:R-:W-:-:S07]  /*6a00*/  MOV R27, R23 ;  /* 0x00000017001b7202 */ /* 0x000fce0000000f00 */
[----:B------:R-:W-:Y:S05]  /*6a10*/  WARPSYNC.COLLECTIVE R15, `(.L_x_2706) ;  /* 0x000000000f087348 */ /* 0x000fea0003c00000 */
[----:B------:R0:W1:Y:S02]  /*6a20*/  SHFL.BFLY P2, R23, R24, R17, R22 ;  /* 0x0c00001118177389 */ /* 0x0000640000040016 */
[----:B01----:R-:W-:Y:S01]  /*6a30*/  ENDCOLLECTIVE ;  /* 0x000000000000791b */ /* 0x003fe20003800000 */
.L_x_2706:
[----:B------:R-:W-:-:S05]  /*6a40*/  FADD.FTZ R27, R27, R26 ;  /* 0x0000001a1b1b7221 */ /* 0x000fca0000010000 */
[----:B------:R-:W-:Y:S02]  /*6a50*/  MOV R24, R27 ;  /* 0x0000001b00187202 */ /* 0x000fe40000000f00 */
[----:B------:R-:W-:-:S07]  /*6a60*/  MOV R29, R23 ;  /* 0x00000017001d7202 */ /* 0x000fce0000000f00 */
[----:B------:R-:W-:Y:S05]  /*6a70*/  WARPSYNC.COLLECTIVE R15, `(.L_x_2707) ;  /* 0x000000000f087348 */ /* 0x000fea0003c00000 */
[----:B------:R0:W1:Y:S02]  /*6a80*/  SHFL.BFLY P2, R23, R24, R17, R22 ;  /* 0x0c00001118177389 */ /* 0x0000640000040016 */
[----:B01----:R-:W-:Y:S01]  /*6a90*/  ENDCOLLECTIVE ;  /* 0x000000000000791b */ /* 0x003fe20003800000 */
.L_x_2707:
[----:B------:R-:W-:Y:S01]  /*6aa0*/  FADD.FTZ R29, R28, R29 ;  /* 0x0000001d1c1d7221 */ /* 0x000fe20000010000 */
[----:B------:R-:W-:-:S04]  /*6ab0*/  HFMA2.MMA R17, -RZ, RZ, 0, 1.1920928955078125e-07 ;  /* 0x00000002ff117435 */ /* 0x000fc800000001ff */
[----:B------:R-:W-:Y:S02]  /*6ac0*/  MOV R24, R29 ;  /* 0x0000001d00187202 */ /* 0x000fe40000000f00 */
[----:B------:R-:W-:-:S07]  /*6ad0*/  MOV R30, R23 ;  /* 0x00000017001e7202 */ /* 0x000fce0000000f00 */
[----:B------:R-:W-:Y:S05]  /*6ae0*/  WARPSYNC.COLLECTIVE R15, `(.L_x_2708) ;  /* 0x000000000f087348 */ /* 0x000fea0003c00000 */
[----:B------:R0:W1:Y:S02]  /*6af0*/  SHFL.BFLY P2, R23, R24, R17, R22 ;  /* 0x0c00001118177389 */ /* 0x0000640000040016 */
[----:B01----:R-:W-:Y:S01]  /*6b00*/  ENDCOLLECTIVE ;  /* 0x000000000000791b */ /* 0x003fe20003800000 */
.L_x_2708:
[----:B------:R-:W-:-:S04]  /*6b10*/  FADD.FTZ R30, R27, R30 ;  /* 0x0000001e1b1e7221 */ /* 0x000fc80000010000 */
[----:B------:R-:W-:Y:S01]  /*6b20*/  IMAD.MOV.U32 R24, RZ, RZ, R30 ;  /* 0x000000ffff187224 */ /* 0x000fe200078e001e */
[----:B------:R-:W-:-:S07]  /*6b30*/  MOV R32, R23 ;  /* 0x0000001700207202 */ /* 0x000fce0000000f00 */
[----:B------:R-:W-:Y:S05]  /*6b40*/  WARPSYNC.COLLECTIVE R15, `(.L_x_2709) ;  /* 0x000000000f087348 */ /* 0x000fea0003c00000 */
[----:B------:R0:W1:Y:S02]  /*6b50*/  SHFL.BFLY P2, R23, R24, R17, R22 ;  /* 0x0c00001118177389 */ /* 0x0000640000040016 */
[----:B01----:R-:W-:Y:S01]  /*6b60*/  ENDCOLLECTIVE ;  /* 0x000000000000791b */ /* 0x003fe20003800000 */
.L_x_2709:
[----:B------:R-:W-:Y:S01]  /*6b70*/  FADD.FTZ R32, R29, R32 ;  /* 0x000000201d207221 */ /* 0x000fe20000010000 */
[----:B------:R-:W-:-:S04]  /*6b80*/  HFMA2.MMA R17, -RZ, RZ, 0, 5.9604644775390625e-08 ;  /* 0x00000001ff117435 */ /* 0x000fc800000001ff */
[----:B------:R-:W-:Y:S02]  /*6b90*/  MOV R24, R32 ;  /* 0x0000002000187202 */ /* 0x000fe40000000f00 */
[----:B------:R-:W-:-:S07]  /*6ba0*/  MOV R25, R23 ;  /* 0x0000001700197202 */ /* 0x000fce0000000f00 */
[----:B------:R-:W-:Y:S05]  /*6bb0*/  WARPSYNC.COLLECTIVE R15, `(.L_x_2710) ;  /* 0x000000000f087348 */ /* 0x000fea0003c00000 */
[----:B------:R0:W1:Y:S02]  /*6bc0*/  SHFL.BFLY P2, R23, R24, R17, R22 ;  /* 0x0c00001118177389 */ /* 0x0000640000040016 */
[----:B01----:R-:W-:Y:S01]  /*6bd0*/  ENDCOLLECTIVE ;  /* 0x000000000000791b */ /* 0x003fe20003800000 */
.L_x_2710:
[----:B------:R-:W-:-:S05]  /*6be0*/  FADD.FTZ R25, R30, R25 ;  /* 0x000000191e197221 */ /* 0x000fca0000010000 */
[----:B------:R-:W-:Y:S02]  /*6bf0*/  MOV R24, R25 ;  /* 0x0000001900187202 */ /* 0x000fe40000000f00 */
[----:B------:R-:W-:-:S07]  /*6c00*/  MOV R31, R23 ;  /* 0x00000017001f7202 */ /* 0x000fce0000000f00 */
[----:B------:R-:W-:Y:S05]  /*6c10*/  WARPSYNC.COLLECTIVE R15, `(.L_x_2711) ;  /* 0x000000000f087348 */ /* 0x000fea0003c00000 */
[----:B------:R0:W1:Y:S02]  /*6c20*/  SHFL.BFLY P2, R23, R24, R17, R22 ;  /* 0x0c00001118177389 */ /* 0x0000640000040016 */
[----:B01----:R-:W-:Y:S01]  /*6c30*/  ENDCOLLECTIVE ;  /* 0x000000000000791b */ /* 0x003fe20003800000 */
.L_x_2711:
[----:B------:R-:W-:Y:S01]  /*6c40*/  FADD.FTZ R31, R32, R31 ;  /* 0x0000001f201f7221 */ /* 0x000fe20000010000 */
[----:B------:R-:W-:Y:S06]  /*6c50*/  BRA `(.L_x_2712) ;  /* 0xffffffe800787947 */ /* 0x000fec000383ffff */
.L_x_2682:
        /* <DEDUP_REMOVED lines=8> */
.L_x_2714:
[----:B------:R-:W-:Y:S05]  /*6ce0*/  BSYNC B0 ;  /* 0x0000000000007941 */ /* 0x000fea0003800000 */
.L_x_2713:
[----:B------:R-:W-:Y:S01]  /*6cf0*/  HFMA2.MMA R17, -RZ, RZ, 0, 4.76837158203125e-07 ;  /* 0x00000008ff117435 */ /* 0x000fe200000001ff */
[----:B------:R-:W-:Y:S01]  /*6d00*/  MOV R24, R19 ;  /* 0x0000001300187202 */ /* 0x000fe20000000f00 */
[----:B------:R-:W-:Y:S01]  /*6d10*/  IMAD.MOV.U32 R21, RZ, RZ, R23 ;  /* 0x000000ffff157224 */ /* 0x000fe200078e0017 */
[----:B------:R-:W-:Y:S01]  /*6d20*/  MOV R22, 0x101f ;  /* 0x0000101f00167802 */ /* 0x000fe20000000f00 */
[----:B------:R-:W-:Y:S01]  /*6d30*/  @!P0 VIADD R25, R26, 0x14 ;  /* 0x000000141a198836 */ /* 0x000fe20000000000 */
[----:B------:R-:W-:Y:S01]  /*6d40*/  MOV R15, 0xffff ;  /* 0x0000ffff000f7802 */ /* 0x000fe20000000f00 */
[----:B------:R-:W-:Y:S01]  /*6d50*/  FADD.FTZ R21, R21, R18 ;  /* 0x0000001215157221 */ /* 0x000fe20000010000 */
[C---:B------:R-:W-:Y:S01]  /*6d60*/  @!P0 SHF.L.U32 R28, R47.reuse, 0x1, RZ ;  /* 0x000000012f1c8819 */ /* 0x040fe200000006ff */
[----:B------:R-:W-:Y:S01]  /*6d70*/  HFMA2.MMA R39, -RZ, RZ, 0, 0 ;  /* 0x00000000ff277435 */ /* 0x000fe200000001ff */
[----:B------:R-:W-:-:S10]  /*6d80*/  @!P0 LEA R30, R47, UR4, 0x7 ;  /* 0x000000042f1e8c11 */ /* 0x000fd4000f8e38ff */
[----:B------:R-:W-:Y:S05]  /*6d90*/  WARPSYNC.COLLECTIVE R15, `(.L_x_2715) ;  /* 0x000000000f087348 */ /* 0x000fea0003c00000 */
[----:B------:R0:W1:Y:S02]  /*6da0*/  SHFL.BFLY P2, R23, R24, R17, R22 ;  /* 0x0c00001118177389 */ /* 0x0000640000040016 */
[----:B01----:R-:W-:Y:S01]  /*6db0*/  ENDCOLLECTIVE ;  /* 0x000000000000791b */ /* 0x003fe20003800000 */
.L_x_2715:
[----:B------:R-:W-:Y:S02]  /*6dc0*/  @!P0 LOP3.LUT R25, R25, R28, RZ, 0x3c, !PT ;  /* 0x0000001c19198212 */ /* 0x000fe400078e3cff */
[----:B------:R-:W-:Y:S02]  /*6dd0*/  MOV R29, RZ ;  /* 0x000000ff001d7202 */ /* 0x000fe40000000f00 */
[----:B------:R-:W-:Y:S02]  /*6de0*/  @!P0 LEA R25, R25, R30, 0x2 ;  /* 0x0000001e19198211 */ /* 0x000fe400078e10ff */
[C---:B------:R-:W-:Y:S02]  /*6df0*/  @!P0 LEA R31, R47.reuse, UR4, 0x7 ;  /* 0x000000042f1f8c11 */ /* 0x040fe4000f8e38ff */
[----:B------:R-:W-:Y:S01]  /*6e00*/  MOV R33, RZ ;  /* 0x000000ff00217202 */ /* 0x000fe20000000f00 */
[----:B------:R-:W0:Y:S01]  /*6e10*/  @!P0 LDS R28, [R25+0x500] ;  /* 0x00050000191c8984 */ /* 0x000e220000000800 */
[----:B------:R-:W-:Y:S01]  /*6e20*/  @!P0 LEA R37, R47, UR4, 0x7 ;  /* 0x000000042f258c11 */ /* 0x000fe2000f8e38ff */
[----:B------:R-:W-:Y:S01]  /*6e30*/  HFMA2.MMA R17, -RZ, RZ, 0, 2.384185791015625e-07 ;  /* 0x00000004ff117435 */ /* 0x000fe200000001ff */
[----:B------:R-:W-:Y:S01]  /*6e40*/  MOV R24, R21 ;  /* 0x0000001500187202 */ /* 0x000fe20000000f00 */
[----:B------:R1:W2:Y:S01]  /*6e50*/  @!P0 LDS R27, [R25] ;  /* 0x00000000191b8984 */ /* 0x0002a20000000800 */
[----:B------:R-:W-:Y:S01]  /*6e60*/  FADD.FTZ R18, R23, R19 ;  /* 0x0000001317127221 */ /* 0x000fe20000010000 */
[----:B-1----:R-:W-:-:S11]  /*6e70*/  HFMA2.MMA R25, -RZ, RZ, 0, 0 ;  /* 0x00000000ff197435 */ /* 0x002fd600000001ff */
[----:B0-2---:R-:W-:Y:S05]  /*6e80*/  WARPSYNC.COLLECTIVE R15, `(.L_x_2716) ;  /* 0x000000000f087348 */ /* 0x005fea0003c00000 */
[----:B------:R1:W3:Y:S02]  /*6e90*/  SHFL.BFLY P2, R23, R24, R17, R22 ;  /* 0x0c00001118177389 */ /* 0x0002e40000040016 */
[----:B0123--:R-:W-:Y:S01]  /*6ea0*/  ENDCOLLECTIVE ;  /* 0x000000000000791b */ /* 0x00ffe20003800000 */
.L_x_2716:
[----:B------:R-:W-:Y:S02]  /*6eb0*/  MOV R24, R18 ;  /* 0x0000001200187202 */ /* 0x000fe40000000f00 */
[----:B------:R-:W-:-:S07]  /*6ec0*/  MOV R20, R23 ;  /* 0x0000001700147202 */ /* 0x000fce0000000f00 */
[----:B------:R-:W-:Y:S05]  /*6ed0*/  WARPSYNC.COLLECTIVE R15, `(.L_x_2717) ;  /* 0x000000000f087348 */ /* 0x000fea0003c00000 */
[----:B------:R0:W1:Y:S02]  /*6ee0*/  SHFL.BFLY P2, R23, R24, R17, R22 ;  /* 0x0c00001118177389 */ /* 0x0000640000040016 */
[----:B01----:R-:W-:Y:S01]  /*6ef0*/  ENDCOLLECTIVE ;  /* 0x000000000000791b */ /* 0x003fe20003800000 */
.L_x_2717:
        /* <DEDUP_REMOVED lines=9> */
.L_x_2718:
[----:B------:R-:W-:Y:S02]  /*6f90*/  MOV R24, R21 ;  /* 0x0000001500187202 */ /* 0x000fe40000000f00 */
[----:B------:R-:W-:-:S07]  /*6fa0*/  MOV R19, R23 ;  /* 0x0000001700137202 */ /* 0x000fce0000000f00 */
[----:B------:R-:W-:Y:S05]  /*6fb0*/  WARPSYNC.COLLECTIVE R15, `(.L_x_2719) ;  /* 0x000000000f087348 */ /* 0x000fea0003c00000 */
[----:B------:R0:W1:Y:S02]  /*6fc0*/  SHFL.BFLY P2, R23, R24, R17, R22 ;  /* 0x0c00001118177389 */ /* 0x0000640000040016 */
[----:B01----:R-:W-:Y:S01]  /*6fd0*/  ENDCOLLECTIVE ;  /* 0x000000000000791b */ /* 0x003fe20003800000 */
.L_x_2719:
[----:B------:R-:W-:Y:S01]  /*6fe0*/  FADD.FTZ R19, R20, R19 ;  /* 0x0000001314137221 */ /* 0x000fe20000010000 */
[----:B------:R-:W-:Y:S01]  /*6ff0*/  @!P0 IADD3 R20, R26, 0x28, RZ ;  /* 0x000000281a148810 */ /* 0x000fe20007ffe0ff */
[----:B------:R-:W-:Y:S02]  /*7000*/  HFMA2.MMA R17, -RZ, RZ, 0, 5.9604644775390625e-08 ;  /* 0x00000001ff117435 */ /* 0x000fe400000001ff */
[----:B------:R-:W-:Y:S02]  /*7010*/  IMAD.MOV.U32 R24, RZ, RZ, R19 ;  /* 0x000000ffff187224 */ /* 0x000fe400078e0013 */
[----:B------:R-:W-:Y:S01]  /*7020*/  FADD.FTZ R18, R21, R23 ;  /* 0x0000001715127221 */ /* 0x000fe20000010000 */
[----:B------:R-:W-:-:S07]  /*7030*/  @!P0 IMAD.SHL.U32 R21, R47, 0x2, RZ ;  /* 0x000000022f158824 */ /* 0x000fce00078e00ff */
[----:B------:R-:W-:Y:S05]  /*7040*/  WARPSYNC.COLLECTIVE R15, `(.L_x_2720) ;  /* 0x000000000f087348 */ /* 0x000fea0003c00000 */
[----:B------:R0:W1:Y:S02]  /*7050*/  SHFL.BFLY P2, R23, R24, R17, R22 ;  /* 0x0c00001118177389 */ /* 0x0000640000040016 */
[----:B01----:R-:W-:Y:S01]  /*7060*/  ENDCOLLECTIVE ;  /* 0x000000000000791b */ /* 0x003fe20003800000 */
.L_x_2720:
        /* <DEDUP_REMOVED lines=10> */
.L_x_2721:
[----:B------:R-:W-:Y:S01]  /*7110*/  FADD.FTZ R19, R19, R28 ;  /* 0x0000001c13137221 */ /* 0x000fe20000010000 */
[----:B------:R-:W-:Y:S01]  /*7120*/  HFMA2.MMA R17, -RZ, RZ, 0, 4.76837158203125e-07 ;  /* 0x00000008ff117435 */ /* 0x000fe200000001ff */
[----:B------:R-:W-:Y:S02]  /*7130*/  MOV R24, R25 ;  /* 0x0000001900187202 */ /* 0x000fe40000000f00 */
[----:B------:R-:W-:-:S08]  /*7140*/  MOV R27, R23 ;  /* 0x00000017001b7202 */ /* 0x000fd00000000f00 */
[----:B------:R-:W-:Y:S05]  /*7150*/  WARPSYNC.COLLECTIVE R15, `(.L_x_2722) ;  /* 0x000000000f087348 */ /* 0x000fea0003c00000 */
[----:B------:R0:W1:Y:S02]  /*7160*/  SHFL.BFLY P2, R23, R24, R17, R22 ;  /* 0x0c00001118177389 */ /* 0x0000640000040016 */
[----:B01----:R-:W-:Y:S01]  /*7170*/  ENDCOLLECTIVE ;  /* 0x000000000000791b */ /* 0x003fe20003800000 */
.L_x_2722:
[----:B------:R-:W-:Y:S02]  /*7180*/  @!P0 MOV R33, R36 ;  /* 0x0000002400218202 */ /* 0x000fe40000000f00 */
[----:B------:R-:W-:Y:S02]  /*7190*/  @!P0 MOV R31, R35 ;  /* 0x00000023001f8202 */ /* 0x000fe40000000f00 */
[----:B------:R-:W-:Y:S02]  /*71a0*/  MOV R24, R29 ;  /* 0x0000001d00187202 */ /* 0x000fe40000000f00 */
[----:B------:R-:W-:-:S07]  /*71b0*/  MOV R30, R23 ;  /* 0x00000017001e7202 */ /* 0x000fce0000000f00 */
[----:B------:R-:W-:Y:S05]  /*71c0*/  WARPSYNC.COLLECTIVE R15, `(.L_x_2723) ;  /* 0x000000000f087348 */ /* 0x000fea0003c00000 */
[----:B------:R0:W1:Y:S02]  /*71d0*/  SHFL.BFLY P2, R23, R24, R17, R22 ;  /* 0x0c00001118177389 */ /* 0x0000640000040016 */
[----:B01----:R-:W-:Y:S01]  /*71e0*/  ENDCOLLECTIVE ;  /* 0x000000000000791b */ /* 0x003fe20003800000 */
.L_x_2723:
[----:B------:R-:W-:Y:S01]  /*71f0*/  FADD.FTZ R30, R30, R25 ;  /* 0x000000191e1e7221 */ /* 0x000fe20000010000 */
[----:B------:R-:W-:-:S04]  /*7200*/  HFMA2.MMA R17, -RZ, RZ, 0, 2.384185791015625e-07 ;  /* 0x00000004ff117435 */ /* 0x000fc800000001ff */
[----:B------:R-:W-:Y:S02]  /*7210*/  MOV R24, R30 ;  /* 0x0000001e00187202 */ /* 0x000fe40000000f00 */
[----:B------:R-:W-:-:S07]  /*7220*/  MOV R32, R23 ;  /* 0x0000001700207202 */ /* 0x000fce0000000f00 */
[----:B------:R-:W-:Y:S05]  /*7230*/  WARPSYNC.COLLECTIVE R15, `(.L_x_2724) ;  /* 0x000000000f087348 */ /* 0x000fea0003c00000 */
[----:B------:R0:W1:Y:S02]  /*7240*/  SHFL.BFLY P2, R23, R24, R17, R22 ;  /* 0x0c00001118177389 */ /* 0x0000640000040016 */
[----:B01----:R-:W-:Y:S01]  /*7250*/  ENDCOLLECTIVE ;  /* 0x000000000000791b */ /* 0x003fe20003800000 */
.L_x_2724:
[----:B------:R-:W-:-:S05]  /*7260*/  FADD.FTZ R32, R32, R29 ;  /* 0x0000001d20207221 */ /* 0x000fca0000010000 */
[----:B------:R-:W-:Y:S02]  /*7270*/  MOV R24, R32 ;  /* 0x0000002000187202 */ /* 0x000fe40000000f00 */
[----:B------:R-:W-:-:S07]  /*7280*/  MOV R25, R23 ;  /* 0x0000001700197202 */ /* 0x000fce0000000f00 */
[----:B------:R-:W-:Y:S05]  /*7290*/  WARPSYNC.COLLECTIVE R15, `(.L_x_2725) ;  /* 0x000000000f087348 */ /* 0x000fea0003c00000 */
[----:B------:R0:W1:Y:S02]  /*72a0*/  SHFL.BFLY P2, R23, R24, R17, R22 ;  /* 0x0c00001118177389 */ /* 0x0000640000040016 */
[----:B01----:R-:W-:Y:S01]  /*72b0*/  ENDCOLLECTIVE ;  /* 0x000000000000791b */ /* 0x003fe20003800000 */
.L_x_2725:
[----:B------:R-:W-:Y:S01]  /*72c0*/  FADD.FTZ R25, R30, R25 ;  /* 0x000000191e197221 */ /* 0x000fe20000010000 */
[----:B------:R-:W-:-:S04]  /*72d0*/  HFMA2.MMA R17, -RZ, RZ, 0, 1.1920928955078125e-07 ;  /* 0x00000002ff117435 */ /* 0x000fc800000001ff */
[----:B------:R-:W-:Y:S02]  /*72e0*/  MOV R24, R25 ;  /* 0x0000001900187202 */ /* 0x000fe40000000f00 */
[----:B------:R-:W-:-:S07]  /*72f0*/  MOV R29, R23 ;  /* 0x00000017001d7202 */ /* 0x000fce0000000f00 */
[----:B------:R-:W-:Y:S05]  /*7300*/  WARPSYNC.COLLECTIVE R15, `(.L_x_2726) ;  /* 0x000000000f087348 */ /* 0x000fea0003c00000 */
[----:B------:R0:W1:Y:S02]  /*7310*/  SHFL.BFLY P2, R23, R24, R17, R22 ;  /* 0x0c00001118177389 */ /* 0x0000640000040016 */
[----:B01----:R-:W-:Y:S01]  /*7320*/  ENDCOLLECTIVE ;  /* 0x000000000000791b */ /* 0x003fe20003800000 */
.L_x_2726:
[----:B------:R-:W-:-:S05]  /*7330*/  FADD.FTZ R29, R32, R29 ;  /* 0x0000001d201d7221 */ /* 0x000fca0000010000 */
[----:B------:R-:W-:Y:S01]  /*7340*/  MOV R24, R29 ;  /* 0x0000001d00187202 */ /* 0x000fe20000000f00 */
[----:B------:R-:W-:-:S07]  /*7350*/  IMAD.MOV.U32 R20, RZ, RZ, R23 ;  /* 0x000000ffff147224 */ /* 0x000fce00078e0017 */
[----:B------:R-:W-:Y:S05]  /*7360*/  WARPSYNC.COLLECTIVE R15, `(.L_x_2727) ;  /* 0x000000000f087348 */ /* 0x000fea0003c00000 */
[----:B------:R0:W1:Y:S02]  /*7370*/  SHFL.BFLY P2, R23, R24, R17, R22 ;  /* 0x0c00001118177389 */ /* 0x0000640000040016 */
[----:B01----:R-:W-:Y:S01]  /*7380*/  ENDCOLLECTIVE ;  /* 0x000000000000791b */ /* 0x003fe20003800000 */
.L_x_2727:
        /* <DEDUP_REMOVED lines=8> */
.L_x_2728:
[----:B------:R-:W-:-:S04]  /*7410*/  FADD.FTZ R34, R29, R34 ;  /* 0x000000221d227221 */ /* 0x000fc80000010000 */
[----:B------:R-:W-:Y:S01]  /*7420*/  IMAD.MOV.U32 R24, RZ, RZ, R34 ;  /* 0x000000ffff187224 */ /* 0x000fe200078e0022 */
[----:B------:R-:W-:-:S07]  /*7430*/  MOV R36, R23 ;  /* 0x0000001700247202 */ /* 0x000fce0000000f00 */
[----:B------:R-:W-:Y:S05]  /*7440*/  WARPSYNC.COLLECTIVE R15, `(.L_x_2729) ;  /* 0x000000000f087348 */ /* 0x000fea0003c00000 */
[----:B------:R0:W1:Y:S02]  /*7450*/  SHFL.BFLY P2, R23, R24, R17, R22 ;  /* 0x0c00001118177389 */ /* 0x0000640000040016 */
[----:B01----:R-:W-:Y:S01]  /*7460*/  ENDCOLLECTIVE ;  /* 0x000000000000791b */ /* 0x003fe20003800000 */
.L_x_2729:
[----:B------:R-:W-:Y:S01]  /*7470*/  FADD.FTZ R25, R25, R36 ;  /* 0x0000002419197221 */ /* 0x000fe20000010000 */
[----:B------:R-:W-:Y:S01]  /*7480*/  HFMA2.MMA R17, -RZ, RZ, 0, 4.76837158203125e-07 ;  /* 0x00000008ff117435 */ /* 0x000fe200000001ff */
[----:B------:R-:W-:Y:S02]  /*7490*/  MOV R24, R31 ;  /* 0x0000001f00187202 */ /* 0x000fe40000000f00 */
[----:B------:R-:W-:-:S08]  /*74a0*/  MOV R35, R23 ;  /* 0x0000001700237202 */ /* 0x000fd00000000f00 */
[----:B------:R-:W-:Y:S05]  /*74b0*/  WARPSYNC.COLLECTIVE R15, `(.L_x_2730) ;  /* 0x000000000f087348 */ /* 0x000fea0003c00000 */
[----:B------:R0:W1:Y:S02]  /*74c0*/  SHFL.BFLY P2, R23, R24, R17, R22 ;  /* 0x0c00001118177389 */ /* 0x0000640000040016 */
[----:B01----:R-:W-:Y:S01]  /*74d0*/  ENDCOLLECTIVE ;  /* 0x000000000000791b */ /* 0x003fe20003800000 */
.L_x_2730:
[----:B------:R-:W-:Y:S02]  /*74e0*/  MOV R24, R33 ;  /* 0x0000002100187202 */ /* 0x000fe40000000f00 */
[----:B------:R-:W-:-:S07]  /*74f0*/  MOV R38, R23 ;  /* 0x0000001700267202 */ /* 0x000fce0000000f00 */
[----:B------:R-:W-:Y:S05]  /*7500*/  WARPSYNC.COLLECTIVE R15, `(.L_x_2731) ;  /* 0x000000000f087348 */ /* 0x000fea0003c00000 */
[----:B------:R0:W1:Y:S02]  /*7510*/  SHFL.BFLY P2, R23, R24, R17, R22 ;  /* 0x0c00001118177389 */ /* 0x0000640000040016 */
[----:B01----:R-:W-:Y:S01]  /*7520*/  ENDCOLLECTIVE ;  /* 0x000000000000791b */ /* 0x003fe20003800000 */
.L_x_2731:
[----:B------:R-:W-:Y:S01]  /*7530*/  FADD.FTZ R38, R38, R31 ;  /* 0x0000001f26267221 */ /* 0x000fe20000010000 */
[----:B------:R-:W-:-:S04]  /*7540*/  HFMA2.MMA R17, -RZ, RZ, 0, 2.384185791015625e-07 ;  /* 0x00000004ff117435 */ /* 0x000fc800000001ff */
[----:B------:R-:W-:Y:S02]  /*7550*/  MOV R24, R38 ;  /* 0x0000002600187202 */ /* 0x000fe40000000f00 */
[----:B------:R-:W-:-:S07]  /*7560*/  MOV R40, R23 ;  /* 0x0000001700287202 */ /* 0x000fce0000000f00 */
[----:B------:R-:W-:Y:S05]  /*7570*/  WARPSYNC.COLLECTIVE R15, `(.L_x_2732) ;  /* 0x000000000f087348 */ /* 0x000fea0003c00000 */
[----:B------:R0:W1:Y:S02]  /*7580*/  SHFL.BFLY P2, R23, R24, R17, R22 ;  /* 0x0c00001118177389 */ /* 0x0000640000040016 */
[----:B01----:R-:W-:Y:S01]  /*7590*/  ENDCOLLECTIVE ;  /* 0x000000000000791b */ /* 0x003fe20003800000 */
.L_x_2732:
[----:B------:R-:W-:-:S05]  /*75a0*/  FADD.FTZ R40, R40, R33 ;  /* 0x0000002128287221 */ /* 0x000fca0000010000 */
[----:B------:R-:W-:Y:S01]  /*75b0*/  MOV R24, R40 ;  /* 0x0000002800187202 */ /* 0x000fe20000000f00 */
[----:B------:R-:W-:-:S07]  /*75c0*/  IMAD.MOV.U32 R31, RZ, RZ, R23 ;  /* 0x000000ffff1f7224 */ /* 0x000fce00078e0017 */
[----:B------:R-:W-:Y:S05]  /*75d0*/  WARPSYNC.COLLECTIVE R15, `(.L_x_2733) ;  /* 0x000000000f087348 */ /* 0x000fea0003c00000 */
[----:B------:R0:W1:Y:S02]  /*75e0*/  SHFL.BFLY P2, R23, R24, R17, R22 ;  /* 0x0c00001118177389 */ /* 0x0000640000040016 */
[----:B01----:R-:W-:Y:S01]  /*75f0*/  ENDCOLLECTIVE ;  /* 0x000000000000791b */ /* 0x003fe20003800000 */
.L_x_2733:
        /* <DEDUP_REMOVED lines=10> */
.L_x_2734:
[----:B------:R-:W-:-:S05]  /*76a0*/  @!P0 LEA R37, R20, R37, 0x2 ;  /* 0x0000002514258211 */ /* 0x000fca00078e10ff */
[----:B------:R-:W0:Y:S04]  /*76b0*/  @!P0 LDS R42, [R37] ;  /* 0x00000000252a8984 */ /* 0x000e280000000800 */
[----:B------:R1:W2:Y:S01]  /*76c0*/  @!P0 LDS R44, [R37+0x500] ;  /* 0x00050000252c8984 */ /* 0x0002a20000000800 */
[----:B------:R-:W-:Y:S01]  /*76d0*/  MOV R24, R33 ;  /* 0x0000002100187202 */ /* 0x000fe20000000f00 */
[----:B-1----:R-:W-:Y:S01]  /*76e0*/  IMAD.MOV.U32 R37, RZ, RZ, RZ ;  /* 0x000000ffff257224 */ /* 0x002fe200078e00ff */
[----:B------:R-:W-:-:S07]  /*76f0*/  MOV R30, R23 ;  /* 0x00000017001e7202 */ /* 0x000fce0000000f00 */
[----:B0-2---:R-:W-:Y:S05]  /*7700*/  WARPSYNC.COLLECTIVE R15, `(.L_x_2735) ;  /* 0x000000000f087348 */ /* 0x005fea0003c00000 */
[----:B------:R1:W3:Y:S02]  /*7710*/  SHFL.BFLY P2, R23, R24, R17, R22 ;  /* 0x0c00001118177389 */ /* 0x0002e40000040016 */
[----:B0123--:R-:W-:Y:S01]  /*7720*/  ENDCOLLECTIVE ;  /* 0x000000000000791b */ /* 0x00ffe20003800000 */
.L_x_2735:
        /* <DEDUP_REMOVED lines=8> */
.L_x_2736:
        /* <DEDUP_REMOVED lines=10> */
.L_x_2737:
        /* <DEDUP_REMOVED lines=9> */
.L_x_2738:
[----:B------:R-:W-:Y:S01]  /*78e0*/  FADD.FTZ R41, R41, R42 ;  /* 0x0000002a29297221 */ /* 0x000fe20000010000 */
[----:B------:R-:W-:Y:S01]  /*78f0*/  MOV R24, R39 ;  /* 0x0000002700187202 */ /* 0x000fe20000000f00 */
[----:B------:R-:W-:-:S07]  /*7900*/  IMAD.MOV.U32 R46, RZ, RZ, R23 ;  /* 0x000000ffff2e7224 */ /* 0x000fce00078e0017 */
[----:B------:R-:W-:Y:S05]  /*7910*/  WARPSYNC.COLLECTIVE R15, `(.L_x_2739) ;  /* 0x000000000f087348 */ /* 0x000fea0003c00000 */
[----:B------:R0:W1:Y:S02]  /*7920*/  SHFL.BFLY P2, R23, R24, R17, R22 ;  /* 0x0c00001118177389 */ /* 0x0000640000040016 */
[----:B01----:R-:W-:Y:S01]  /*7930*/  ENDCOLLECTIVE ;  /* 0x000000000000791b */ /* 0x003fe20003800000 */
.L_x_2739:
[----:B------:R-:W-:Y:S01]  /*7940*/  FADD.FTZ R46, R46, R37 ;  /* 0x000000252e2e7221 */ /* 0x000fe20000010000 */
[----:B------:R-:W-:-:S04]  /*7950*/  HFMA2.MMA R17, -RZ, RZ, 0, 2.384185791015625e-07 ;  /* 0x00000004ff117435 */ /* 0x000fc800000001ff */
[----:B------:R-:W-:Y:S02]  /*7960*/  MOV R24, R46 ;  /* 0x0000002e00187202 */ /* 0x000fe40000000f00 */
[----:B------:R-:W-:-:S07]  /*7970*/  MOV R44, R23 ;  /* 0x00000017002c7202 */ /* 0x000fce0000000f00 */
[----:B------:R-:W-:Y:S05]  /*7980*/  WARPSYNC.COLLECTIVE R15, `(.L_x_2740) ;  /* 0x000000000f087348 */ /* 0x000fea0003c00000 */
[----:B------:R0:W1:Y:S02]  /*7990*/  SHFL.BFLY P2, R23, R24, R17, R22 ;  /* 0x0c00001118177389 */ /* 0x0000640000040016 */
[----:B01----:R-:W-:Y:S01]  /*79a0*/  ENDCOLLECTIVE ;  /* 0x000000000000791b */ /* 0x003fe20003800000 */
.L_x_2740:
[----:B------:R-:W-:Y:S01]  /*79b0*/  FADD.FTZ R38, R44, R39 ;  /* 0x000000272c267221 */ /* 0x000fe20000010000 */
[----:B------:R-:W-:-:S04]  /*79c0*/  FADD.FTZ R44, R18, R27 ;  /* 0x0000001b122c7221 */ /* 0x000fc80000010000 */
[----:B------:R-:W-:Y:S02]  /*79d0*/  MOV R24, R38 ;  /* 0x0000002600187202 */ /* 0x000fe40000000f00 */
[----:B------:R-:W-:-:S07]  /*79e0*/  MOV R37, R23 ;  /* 0x0000001700257202 */ /* 0x000fce0000000f00 */
[----:B------:R-:W-:Y:S05]  /*79f0*/  WARPSYNC.COLLECTIVE R15, `(.L_x_2741) ;  /* 0x000000000f087348 */ /* 0x000fea0003c00000 */
[----:B------:R0:W1:Y:S02]  /*7a00*/  SHFL.BFLY P2, R23, R24, R17, R22 ;  /* 0x0c00001118177389 */ /* 0x0000640000040016 */
[----:B01----:R-:W-:Y:S01]  /*7a10*/  ENDCOLLECTIVE ;  /* 0x000000000000791b */ /* 0x003fe20003800000 */
.L_x_2741:
[----:B------:R-:W-:Y:S01]  /*7a20*/  FADD.FTZ R46, R46, R37 ;  /* 0x000000252e2e7221 */ /* 0x000fe20000010000 */
[----:B------:R-:W-:Y:S02]  /*7a30*/  IADD3 R37, R26, R9, RZ ;  /* 0x000000091a257210 */ /* 0x000fe40007ffe0ff */
[----:B------:R-:W0:Y:S03]  /*7a40*/  @!P0 LDC.64 R26, c[0x0][0x218] ;  /* 0x00008600ff1a8b82 */ /* 0x000e260000000a00 */
[----:B------:R-:W-:-:S04]  /*7a50*/  @!P0 IMAD.WIDE R32, R37, 0x2, R32 ;  /* 0x0000000225208825 */ /* 0x000fc800078e0220 */
[----:B------:R-:W-:Y:S01]  /*7a60*/  @!P0 IMAD.WIDE R20, R37, 0x2, R20 ;  /* 0x0000000225148825 */ /* 0x000fe200078e0214 */
[----:B------:R-:W-:-:S03]  /*7a70*/  MOV R24, R46 ;  /* 0x0000002e00187202 */ /* 0x000fc60000000f00 */
[----:B------:R-:W-:Y:S02]  /*7a80*/  IMAD.MOV.U32 R17, RZ, RZ, 0x2 ;  /* 0x00000002ff117424 */ /* 0x000fe400078e00ff */
[----:B------:R-:W-:-:S04]  /*7a90*/  @!P0 IMAD.WIDE R30, R37, 0x2, R30 ;  /* 0x00000002251e8825 */ /* 0x000fc800078e021e */
[----:B------:R-:W-:Y:S01]  /*7aa0*/  @!P0 IMAD.WIDE R28, R37, 0x2, R28 ;  /* 0x00000002251c8825 */ /* 0x000fe200078e021c */
[----:B------:R-:W-:-:S07]  /*7ab0*/  MOV R39, R23 ;  /* 0x0000001700277202 */ /* 0x000fce0000000f00 */
[----:B0-----:R-:W-:Y:S05]  /*7ac0*/  WARPSYNC.COLLECTIVE R15, `(.L_x_2742) ;  /* 0x000000000f087348 */ /* 0x001fea0003c00000 */
[----:B------:R1:W2:Y:S02]  /*7ad0*/  SHFL.BFLY P2, R23, R24, R17, R22 ;  /* 0x0c00001118177389 */ /* 0x0002a40000040016 */
[----:B012---:R-:W-:Y:S01]  /*7ae0*/  ENDCOLLECTIVE ;  /* 0x000000000000791b */ /* 0x007fe20003800000 */
.L_x_2742:
[----:B------:R-:W-:Y:S01]  /*7af0*/  FADD.FTZ R38, R38, R39 ;  /* 0x0000002726267221 */ /* 0x000fe20000010000 */
[----:B------:R-:W-:Y:S01]  /*7b00*/  @!P0 F2FP.F16.F32.PACK_AB R39, RZ, R44 ;  /* 0x0000002cff27823e */ /* 0x000fe200000000ff */
[----:B------:R-:W-:-:S03]  /*7b10*/  @!P0 IMAD.WIDE R26, R37, 0x2, R26 ;  /* 0x00000002251a8825 */ /* 0x000fc600078e021a */
        /* <DEDUP_REMOVED lines=9> */
.L_x_2743:
[----:B------:R0:W-:Y:S04]  /*7bb0*/  @!P0 STG.E.U16 desc[UR12][R32.64], R44 ;  /* 0x0000002c20008986 */ /* 0x0001e8000c10150c */
[----:B------:R1:W-:Y:S01]  /*7bc0*/  @!P0 STG.E.U16 desc[UR12][R20.64], R39 ;  /* 0x0000002714008986 */ /* 0x0003e2000c10150c */
[----:B------:R-:W-:Y:S01]  /*7bd0*/  @!P0 F2FP.F16.F32.PACK_AB R15, RZ, R40 ;  /* 0x00000028ff0f823e */ /* 0x000fe200000000ff */
[----:B------:R-:W-:Y:S01]  /*7be0*/  HFMA2.MMA R17, -RZ, RZ, 0, 5.9604644775390625e-08 ;  /* 0x00000001ff117435 */ /* 0x000fe200000001ff */
[----:B------:R-:W-:Y:S02]  /*7bf0*/  MOV R24, R46 ;  /* 0x0000002e00187202 */ /* 0x000fe40000000f00 */
[----:B0-----:R-:W-:Y:S02]  /*7c00*/  PRMT R32, R15, 0x7610, R32 ;  /* 0x000076100f207816 */ /* 0x001fe40000000020 */
[----:B------:R-:W-:Y:S01]  /*7c10*/  MOV R15, 0xffff ;  /* 0x0000ffff000f7802 */ /* 0x000fe20000000f00 */
[----:B------:R-:W-:Y:S01]  /*7c20*/  @!P0 IMAD.WIDE R18, R37, 0x2, R18 ;  /* 0x0000000225128825 */ /* 0x000fe200078e0212 */
[----:B-1----:R-:W-:-:S02]  /*7c30*/  @!P0 F2FP.F16.F32.PACK_AB R21, RZ, R25 ;  /* 0x00000019ff15823e */ /* 0x002fc400000000ff */
[----:B------:R-:W-:Y:S01]  /*7c40*/  MOV R51, R23 ;  /* 0x0000001700337202 */ /* 0x000fe20000000f00 */
[----:B------:R-:W-:Y:S01]  /*7c50*/  FADD.FTZ R23, R34, R35 ;  /* 0x0000002322177221 */ /* 0x000fe20000010000 */
[----:B------:R-:W-:Y:S01]  /*7c60*/  @!P0 F2FP.F16.F32.PACK_AB R25, RZ, R41 ;  /* 0x00000029ff19823e */ /* 0x000fe200000000ff */
[----:B------:R0:W-:Y:S02]  /*7c70*/  @!P0 STG.E.U16 desc[UR12][R30.64+0x28], R21 ;  /* 0x000028151e008986 */ /* 0x0001e4000c10150c */
[----:B------:R-:W-:Y:S01]  /*7c80*/  FADD.FTZ R38, R38, R51 ;  /* 0x0000003326267221 */ /* 0x000fe20000010000 */
[----:B------:R-:W-:-:S04]  /*7c90*/  @!P0 F2FP.F16.F32.PACK_AB R23, RZ, R23 ;  /* 0x00000017ff17823e */ /* 0x000fc800000000ff */
[----:B------:R-:W-:-:S07]  /*7ca0*/  PRMT R20, R23, 0x7610, R20 ;  /* 0x0000761017147816 */ /* 0x000fce0000000014 */
[----:B0-----:R-:W-:Y:S05]  /*7cb0*/  WARPSYNC.COLLECTIVE R15, `(.L_x_2744) ;  /* 0x000000000f087348 */ /* 0x001fea0003c00000 */
[----:B------:R1:W2:Y:S02]  /*7cc0*/  SHFL.BFLY P2, R23, R24, R17, R22 ;  /* 0x0c00001118177389 */ /* 0x0002a40000040016 */
[----:B012---:R-:W-:Y:S01]  /*7cd0*/  ENDCOLLECTIVE ;  /* 0x000000000000791b */ /* 0x007fe20003800000 */
.L_x_2744:
        /* <DEDUP_REMOVED lines=8> */
.L_x_2745:
[----:B------:R-:W-:Y:S01]  /*7d60*/  FADD.FTZ R33, R46, R33 ;  /* 0x000000212e217221 */ /* 0x000fe20000010000 */
[----:B------:R-:W-:Y:S06]  /*7d70*/  BRA `(.L_x_2746) ;  /* 0xffffffe000d07947 */ /* 0x000fec000383ffff */
.L_x_2747:
        /* <DEDUP_REMOVED lines=16> */
.L_x_3799:


//--------------------- .text._ZN13group_norm_v218gn_bwd_cuda_kernelI6__halfLi320ELi3ELi16ELi80ELi256ELb1ELb1ELi4ELi320ELi320ELi4ELb1ELi5ELb0ELb0ELNS_15WgradSyncMethodE2ENS_16CompileConditionILi900EEEEEvPT_S6_S6_PKS5_S8_S8_S8_PKfflPfPj --------------------------
	.section	.text._ZN13group_norm_v218gn_bwd_cuda_kernelI6__halfLi320ELi3ELi16ELi80ELi256ELb1ELb1ELi4ELi320ELi320ELi4ELb1ELi5ELb0ELb0ELNS_15WgradSyncMethodE2ENS_16CompileConditionILi900EEEEEvPT_S6_S6_PKS5_S8_S8_S8_PKfflPfPj,"ax",@progbits
	.align	128
        .global         _ZN13group_norm_v218gn_bwd_cuda_kernelI6__halfLi320ELi3ELi16ELi80ELi256ELb1ELb1ELi4ELi320ELi320ELi4ELb1ELi5ELb0ELb0ELNS_15WgradSyncMethodE2ENS_16CompileConditionILi900EEEEEvPT_S6_S6_PKS5_S8_S8_S8_PKfflPfPj
        .type           _ZN13group_norm_v218gn_bwd_cuda_kernelI6__halfLi320ELi3ELi16ELi80ELi256ELb1ELb1ELi4ELi320ELi320ELi4ELb1ELi5ELb0ELb0ELNS_15WgradSyncMethodE2ENS_16CompileConditionILi900EEEEEvPT_S6_S6_PKS5_S8_S8_S8_PKfflPfPj,@function
        .size           _ZN13group_norm_v218gn_bwd_cuda_kernelI6__halfLi320ELi3ELi16ELi80ELi256ELb1ELb1ELi4ELi320ELi320ELi4ELb1ELi5ELb0ELb0ELNS_15WgradSyncMethodE2ENS_16CompileConditionILi900EEEEEvPT_S6_S6_PKS5_S8_S8_S8_PKfflPfPj,(.L_x_3800 - _ZN13group_norm_v218gn_bwd_cuda_kernelI6__halfLi320ELi3ELi16ELi80ELi256ELb1ELb1ELi4ELi320ELi320ELi4ELb1ELi5ELb0ELb0ELNS_15WgradSyncMethodE2ENS_16CompileConditionILi900EEEEEvPT_S6_S6_PKS5_S8_S8_S8_PKfflPfPj)
        .other          _ZN13group_norm_v218gn_bwd_cuda_kernelI6__halfLi320ELi3ELi16ELi80ELi256ELb1ELb1ELi4ELi320ELi320ELi4ELb1ELi5ELb0ELb0ELNS_15WgradSyncMethodE2ENS_16CompileConditionILi900EEEEEvPT_S6_S6_PKS5_S8_S8_S8_PKfflPfPj,@"STO_CUDA_ENTRY STV_DEFAULT"
_ZN13group_norm_v218gn_bwd_cuda_kernelI6__halfLi320ELi3ELi16ELi80ELi256ELb1ELb1ELi4ELi320ELi320ELi4ELb1ELi5ELb0ELb0ELNS_15WgradSyncMethodE2ENS_16CompileConditionILi900EEEEEvPT_S6_S6_PKS5_S8_S8_S8_PKfflPfPj:
.text._ZN13group_norm_v218gn_bwd_cuda_kernelI6__halfLi320ELi3ELi16ELi80ELi256ELb1ELb1ELi4ELi320ELi320ELi4ELb1ELi5ELb0ELb0ELNS_15WgradSyncMethodE2ENS_16CompileConditionILi900EEEEEvPT_S6_S6_PKS5_S8_S8_S8_PKfflPfPj:
        /* <DEDUP_REMOVED lines=30> */
.L_x_2750:
[----:B------:R-:W2:Y:S04]  /*01e0*/  LD.E.STRONG.GPU R0, desc[UR10][R2.64] ;  /* 0x0000000a02007980 */ /* 0x000ea8000c10f900 */
[----:B--2---:R-:W-:Y:S01]  /*01f0*/  CCTL.IVALL ;  /* 0x00000000ff00798f */ /* 0x004fe20002000000 */
[----:B------:R-:W-:Y:S05]  /*0200*/  YIELD ;  /* 0x0000000000007946 */ /* 0x000fea0003800000 */
[----:B-----5:R-:W-:-:S04]  /*0210*/  LOP3.LUT R0, R0, R7, RZ, 0x3c, !PT ;  /* 0x0000000700007212 */ /* 0x020fc800078e3cff */
[----:B------:R-:W-:-:S13]  /*0220*/  ISETP.GT.AND P0, PT, R0, -0x1, PT ;  /* 0xffffffff0000780c */ /* 0x000fda0003f04270 */
[----:B------:R-:W-:Y:S05]  /*0230*/  @P0 BRA `(.L_x_2750) ;  /* 0xfffffffc00e80947 */ /* 0x000fea000383ffff */
.L_x_2749:
[----:B------:R-:W-:Y:S05]  /*0240*/  WARPSYNC.ALL ;  /* 0x0000000000007948 */ /* 0x000fea0003800000 */
[----:B------:R-:W-:Y:S06]  /*0250*/  BAR.SYNC.DEFER_BLOCKING 0x0 ;  /* 0x0000000000007b1d */ /* 0x000fec0000010000 */
[----:B------:R-:W-:Y:S05]  /*0260*/  BRA `(.L_x_2751) ;  /* 0x0000002000947947 */ /* 0x000fea0003800000 */
.L_x_2748:
        /* <DEDUP_REMOVED lines=23> */
[----:B------:R-:W-:Y:S02]  /*03e0*/  SHF.R.S32.HI R13, RZ, 0x1f, R6 ;  /* 0x0000001fff0d7819 */ /* 0x000fe40000011406 */
[----:B------:R-:W-:-:S02]  /*03f0*/  LEA.HI R11, R11, R4, RZ, 0x2 ;  /* 0x000000040b0b7211 */ /* 0x000fc400078f10ff */
[-C--:B------:R-:W-:Y:S02]  /*0400*/  LEA.HI R4, R2, R9.reuse, RZ, 0x4 ;  /* 0x0000000902047211 */ /* 0x080fe400078f20ff */
[----:B------:R-:W-:Y:S02]  /*0410*/  LOP3.LUT R2, R3, 0xfffffffc, RZ, 0xc0, !PT ;  /* 0xfffffffc03027812 */ /* 0x000fe400078ec0ff */
        /* <DEDUP_REMOVED lines=9> */
[----:B------:R-:W-:-:S02]  /*04b0*/  LOP3.LUT R10, R2, 0x3, R13, 0x78, !PT ;  /* 0x00000003020a7812 */ /* 0x000fc400078e780d */
[----:B------:R-:W-:-:S07]  /*04c0*/  LOP3.LUT R11, R2, 0x3, R15, 0x78, !PT ;  /* 0x00000003020b7812 */ /* 0x000fce00078e780f */
.L_x_2762:
[C---:B------:R-:W-:Y:S01]  /*04d0*/  LOP3.LUT R41, R7.reuse, 0x3, RZ, 0xc0, !PT ;  /* 0x0000000307297812 */ /* 0x040fe200078ec0ff */
[----:B------:R-:W-:Y:S01]  /*04e0*/  HFMA2.MMA R51, -RZ, RZ, 0, 0 ;  /* 0x00000000ff337435 */ /* 0x000fe200000001ff */
[--C-:B------:R-:W-:Y:S01]  /*04f0*/  SHF.R.U64 R35, R7, 0x2, R54.reuse ;  /* 0x0000000207237819 */ /* 0x100fe20000001236 */
[----:B------:R-:W-:Y:S01]  /*0500*/  ULDC.64 UR8, c[0x0][0x248] ;  /* 0x0000920000087ab9 */ /* 0x000fe20000000a00 */
[----:B------:R-:W-:Y:S01]  /*0510*/  SHF.R.U32.HI R34, RZ, 0x2, R54 ;  /* 0x00000002ff227819 */ /* 0x000fe20000011636 */
[----:B------:R-:W-:Y:S01]  /*0520*/  IMAD R41, R41, 0x140, RZ ;  /* 0x0000014029297824 */ /* 0x000fe200078e02ff */
[----:B0-----:R-:W0:Y:S01]  /*0530*/  LDC.64 R20, c[0x0][0x238] ;  /* 0x00008e00ff147b82 */ /* 0x001e220000000a00 */
[----:B------:R-:W-:Y:S02]  /*0540*/  ULDC UR5, c[0x0][0x250] ;  /* 0x0000940000057ab9 */ /* 0x000fe40000000800 */
[----:B------:R-:W-:Y:S02]  /*0550*/  IMAD R25, R52, 0x4, R41 ;  /* 0x0000000434197824 */ /* 0x000fe400078e0229 */
[----:B------:R-:W-:-:S03]  /*0560*/  IMAD.WIDE.U32 R14, R35, 0x50000, R50 ;  /* 0x00050000230e7825 */ /* 0x000fc600078e0032 */
[----:B-1----:R-:W1:Y:S01]  /*0570*/  LDC.64 R2, c[0x0][0x240] ;  /* 0x00009000ff027b82 */ /* 0x002e620000000a00 */
[C---:B------:R-:W-:Y:S01]  /*0580*/  IMAD.WIDE.U32 R12, R25.reuse, -0x33333333, RZ ;  /* 0xcccccccd190c7825 */ /* 0x040fe200078e00ff */
[----:B------:R-:W-:-:S03]  /*0590*/  IADD3 R14, P1, R25, R14, RZ ;  /* 0x0000000e190e7210 */ /* 0x000fc60007f3e0ff */
[----:B------:R-:W-:Y:S01]  /*05a0*/  IMAD R4, R34, 0x50000, RZ ;  /* 0x0005000022047824 */ /* 0x000fe200078e02ff */
[----:B------:R-:W-:Y:S02]  /*05b0*/  SHF.R.U32.HI R12, RZ, 0x6, R13 ;  /* 0x00000006ff0c7819 */ /* 0x000fe4000001160d */
[----:B------:R-:W-:Y:S02]  /*05c0*/  SHF.R.S32.HI R13, RZ, 0x1f, R25 ;  /* 0x0000001fff0d7819 */ /* 0x000fe40000011419 */
[----:B------:R-:W-:Y:S02]  /*05d0*/  LEA R0, P0, R35, R12, 0x4 ;  /* 0x0000000c23007211 */ /* 0x000fe400078020ff */
[----:B------:R-:W-:Y:S01]  /*05e0*/  IADD3.X R15, R13, R15, R4, P1, !PT ;  /* 0x0000000f0d0f7210 */ /* 0x000fe20000ffe404 */
[----:B------:R-:W-:Y:S01]  /*05f0*/  IMAD.SHL.U32 R13, R14, 0x2, RZ ;  /* 0x000000020e0d7824 */ /* 0x000fe200078e00ff */
[----:B------:R-:W-:Y:S02]  /*0600*/  LEA.HI.X R17, R35, RZ, R34, 0x4, P0 ;  /* 0x000000ff23117211 */ /* 0x000fe400000f2422 */
[----:B------:R-:W-:-:S04]  /*0610*/  LEA R16, P0, R0, UR8, 0x3 ;  /* 0x0000000800107c11 */ /* 0x000fc8000f8018ff */
[----:B------:R-:W-:Y:S01]  /*0620*/  LEA.HI.X R17, R0, UR9, R17, 0x3, P0 ;  /* 0x0000000900117c11 */ /* 0x000fe200080f1c11 */
[----:B------:R-:W-:Y:S01]  /*0630*/  ULDC.64 UR8, c[0x0][0x230] ;  /* 0x00008c0000087ab9 */ /* 0x000fe20000000a00 */
[----:B------:R-:W-:-:S04]  /*0640*/  SHF.L.U64.HI R14, R14, 0x1, R15 ;  /* 0x000000010e0e7819 */ /* 0x000fc8000001020f */
[----:B------:R-:W2:Y:S01]  /*0650*/  LDG.E.64.CONSTANT R16, desc[UR10][R16.64] ;  /* 0x0000000a10107981 */ /* 0x000ea2000c1e9b00 */
[----:B------:R-:W-:-:S04]  /*0660*/  IADD3 R18, P0, R13, UR8, RZ ;  /* 0x000000080d127c10 */ /* 0x000fc8000ff1e0ff */
[----:B------:R-:W-:Y:S01]  /*0670*/  IADD3.X R19, R14, UR9, RZ, P0, !PT ;  /* 0x000000090e137c10 */ /* 0x000fe200087fe4ff */
[----:B0-----:R-:W-:Y:S01]  /*0680*/  IMAD.WIDE R20, R25, 0x2, R20 ;  /* 0x0000000219147825 */ /* 0x001fe200078e0214 */
[----:B------:R-:W-:-:S04]  /*0690*/  ULDC.64 UR8, c[0x0][0x228] ;  /* 0x00008a0000087ab9 */ /* 0x000fc80000000a00 */
[----:B------:R-:W3:Y:S01]  /*06a0*/  LDG.E.64.CONSTANT R18, desc[UR10][R18.64] ;  /* 0x0000000a12127981 */ /* 0x000ee2000c1e9b00 */
[----:B-1----:R-:W-:-:S03]  /*06b0*/  IMAD.WIDE R24, R25, 0x2, R2 ;  /* 0x0000000219187825 */ /* 0x002fc600078e0202 */
[----:B------:R-:W4:Y:S04]  /*06c0*/  LDG.E.64.CONSTANT R20, desc[UR10][R20.64] ;  /* 0x0000000a14147981 */ /* 0x000f28000c1e9b00 */
[----:B------:R-:W5:Y:S01]  /*06d0*/  LDG.E.64.CONSTANT R24, desc[UR10][R24.64] ;  /* 0x0000000a18187981 */ /* 0x000f62000c1e9b00 */
[----:B------:R-:W-:-:S04]  /*06e0*/  IADD3 R22, P0, R13, UR8, RZ ;  /* 0x000000080d167c10 */ /* 0x000fc8000ff1e0ff */
[----:B------:R-:W-:-:S06]  /*06f0*/  IADD3.X R23, R14, UR9, RZ, P0, !PT ;  /* 0x000000090e177c10 */ /* 0x000fcc00087fe4ff */
[----:B------:R-:W5:Y:S01]  /*0700*/  LDG.E.64.CONSTANT R22, desc[UR10][R22.64] ;  /* 0x0000000a16167981 */ /* 0x000f62000c1e9b00 */
[----:B------:R-:W0:Y:S01]  /*0710*/  S2UR UR7, SR_CgaCtaId ;  /* 0x00000000000779c3 */ /* 0x000e220000008800 */
[----:B------:R-:W-:Y:S01]  /*0720*/  SHF.L.U32 R51, R9, 0x1, RZ ;  /* 0x0000000109337819 */ /* 0x000fe200000006ff */
[----:B------:R-:W-:Y:S01]  /*0730*/  BSSY B0, `(.L_x_2752) ;  /* 0x0000134000007945 */ /* 0x000fe20003800000 */
[C---:B------:R-:W-:Y:S02]  /*0740*/  SHF.L.U32 R43, R35.reuse, 0x6, RZ ;  /* 0x00000006232b7819 */ /* 0x040fe400000006ff */
[----:B------:R-:W-:Y:S01]  /*0750*/  SHF.L.U64.HI R34, R35, 0x6, R34 ;  /* 0x0000000623227819 */ /* 0x000fe20000010222 */
[----:B--2---:R-:W-:Y:S01]  /*0760*/  FADD.FTZ R15, R17, UR5 ;  /* 0x00000005110f7e21 */ /* 0x004fe20008010000 */
[----:B------:R-:W-:Y:S02]  /*0770*/  UMOV UR5, 0x400 ;  /* 0x0000040000057882 */ /* 0x000fe40000000000 */
[----:B0-----:R-:W-:-:S03]  /*0780*/  ULEA UR8, UR7, UR5, 0x18 ;  /* 0x0000000507087291 */ /* 0x001fc6000f8ec03f */
[----:B------:R-:W0:Y:S03]  /*0790*/  MUFU.RSQ R15, R15 ;  /* 0x0000000f000f7308 */ /* 0x000e260000001400 */
[----:B------:R-:W-:Y:S01]  /*07a0*/  LEA R53, R47, UR8, 0x5 ;  /* 0x000000082f357c11 */ /* 0x000fe2000f8e28ff */
[--C-:B---3--:R-:W-:Y:S02]  /*07b0*/  HADD2.F32 R3, -RZ, R18.reuse.H0_H0 ;  /* 0x20000012ff037230 */ /* 0x108fe40000004100 */
[----:B------:R-:W-:Y:S01]  /*07c0*/  HADD2.F32 R27, -RZ, R18.H1_H1 ;  /* 0x30000012ff1b7230 */ /* 0x000fe20000004100 */
[----:B------:R-:W-:Y:S01]  /*07d0*/  LEA R39, R45, R53, 0x3 ;  /* 0x000000352d277211 */ /* 0x000fe200078e18ff */
[----:B------:R-:W-:Y:S02]  /*07e0*/  HADD2.F32 R29, -RZ, R19.H0_H0 ;  /* 0x20000013ff1d7230 */ /* 0x000fe40000004100 */
[----:B------:R-:W-:Y:S01]  /*07f0*/  FADD.FTZ R0, -R16, R3 ;  /* 0x0000000310007221 */ /* 0x000fe20000010100 */
[----:B----4-:R-:W-:-:S02]  /*0800*/  HADD2.F32 R3, -RZ, R20.H0_H0 ;  /* 0x20000014ff037230 */ /* 0x010fc40000004100 */
[C---:B------:R-:W-:Y:S01]  /*0810*/  FADD.FTZ R2, -R16.reuse, R27 ;  /* 0x0000001b10027221 */ /* 0x040fe20000010100 */
[--C-:B-----5:R-:W-:Y:S02]  /*0820*/  HADD2.F32 R17, -RZ, R24.reuse.H0_H0 ;  /* 0x20000018ff117230 */ /* 0x120fe40000004100 */
[----:B------:R-:W-:Y:S01]  /*0830*/  FADD.FTZ R4, -R16, R29 ;  /* 0x0000001d10047221 */ /* 0x000fe20000010100 */
[----:B------:R-:W-:Y:S02]  /*0840*/  HADD2.F32 R31, -RZ, R19.H1_H1 ;  /* 0x30000013ff1f7230 */ /* 0x000fe40000004100 */
[C---:B0-----:R-:W-:Y:S01]  /*0850*/  FMUL.FTZ R0, R15.reuse, R0 ;  /* 0x000000000f007220 */ /* 0x041fe20000410000 */
[----:B------:R-:W-:Y:S02]  /*0860*/  HADD2.F32 R19, -RZ, R24.H1_H1 ;  /* 0x30000018ff137230 */ /* 0x000fe40000004100 */
[----:B------:R-:W-:Y:S01]  /*0870*/  FMUL.FTZ R2, R15, R2 ;  /* 0x000000020f027220 */ /* 0x000fe20000410000 */
[----:B------:R-:W-:-:S02]  /*0880*/  HADD2.F32 R27, -RZ, R25.H0_H0 ;  /* 0x20000019ff1b7230 */ /* 0x000fc40000004100 */
[----:B------:R-:W-:Y:S01]  /*0890*/  FFMA.FTZ R18, R0, R3, R17 ;  /* 0x0000000300127223 */ /* 0x000fe20000010011 */
[----:B------:R-:W-:Y:S02]  /*08a0*/  HADD2.F32 R17, -RZ, R20.H1_H1 ;  /* 0x30000014ff117230 */ /* 0x000fe40000004100 */
[----:B------:R-:W-:Y:S01]  /*08b0*/  FMUL.FTZ R4, R15, R4 ;  /* 0x000000040f047220 */ /* 0x000fe20000410000 */
[----:B------:R-:W-:Y:S01]  /*08c0*/  FADD.FTZ R6, -R16, R31 ;  /* 0x0000001f10067221 */ /* 0x000fe20000010100 */
[----:B------:R-:W-:Y:S01]  /*08d0*/  FMUL.FTZ R20, R18, -1.4426950216293334961 ;  /* 0xbfb8aa3b12147820 */ /* 0x000fe20000410000 */
[----:B------:R-:W-:Y:S02]  /*08e0*/  HADD2.F32 R29, -RZ, R25.H1_H1 ;  /* 0x30000019ff1d7230 */ /* 0x000fe40000004100 */
[----:B------:R-:W-:Y:S01]  /*08f0*/  FFMA.FTZ R24, R2, R17, R19 ;  /* 0x0000001102187223 */ /* 0x000fe20000010013 */
[--C-:B------:R-:W-:Y:S01]  /*0900*/  HADD2.F32 R19, -RZ, R21.reuse.H0_H0 ;  /* 0x20000015ff137230 */ /* 0x100fe20000004100 */
[----:B------:R0:W1:Y:S01]  /*0910*/  MUFU.EX2 R16, R20 ;  /* 0x0000001400107308 */ /* 0x0000620000000800 */
[----:B------:R-:W-:-:S02]  /*0920*/  HADD2.F32 R21, -RZ, R21.H1_H1 ;  /* 0x30000015ff157230 */ /* 0x000fc40000004100 */
[----:B------:R-:W-:Y:S01]  /*0930*/  FMUL.FTZ R26, R24, -1.4426950216293334961 ;  /* 0xbfb8aa3b181a7820 */ /* 0x000fe20000410000 */
[----:B------:R-:W-:Y:S01]  /*0940*/  FMUL.FTZ R6, R15, R6 ;  /* 0x000000060f067220 */ /* 0x000fe20000410000 */
[----:B------:R-:W-:Y:S01]  /*0950*/  FFMA.FTZ R28, R4, R19, R27 ;  /* 0x00000013041c7223 */ /* 0x000fe2000001001b */
[----:B------:R-:W-:Y:S02]  /*0960*/  HADD2.F32 R44, -RZ, R23.H1_H1 ;  /* 0x30000017ff2c7230 */ /* 0x000fe40000004100 */
[----:B------:R-:W-:Y:S01]  /*0970*/  IMAD R38, R46, 0x8, R53 ;  /* 0x000000082e267824 */ /* 0x000fe200078e0235 */
[----:B------:R-:W2:Y:S01]  /*0980*/  MUFU.EX2 R26, R26 ;  /* 0x0000001a001a7308 */ /* 0x000ea20000000800 */
[----:B------:R-:W-:Y:S01]  /*0990*/  FMUL.FTZ R25, R28, -1.4426950216293334961 ;  /* 0xbfb8aa3b1c197820 */ /* 0x000fe20000410000 */
[----:B0-----:R-:W-:-:S04]  /*09a0*/  FFMA.FTZ R20, R6, R21, R29 ;  /* 0x0000001506147223 */ /* 0x001fc8000001001d */
[----:B------:R-:W-:Y:S02]  /*09b0*/  FMUL.FTZ R30, R20, -1.4426950216293334961 ;  /* 0xbfb8aa3b141e7820 */ /* 0x000fe40000410000 */
        /* <DEDUP_REMOVED lines=8> */
[----:B------:R-:W-:-:S06]  /*0a40*/  LOP3.LUT R30, R51, 0x18, RZ, 0xc, !PT ;  /* 0x00000018331e7812 */ /* 0x000fcc00078e0cff */
[----:B------:R-:W1:Y:S01]  /*0a50*/  MUFU.RCP R26, R26 ;  /* 0x0000001a001a7308 */ /* 0x000e620000001000 */
[----:B--2---:R-:W-:-:S04]  /*0a60*/  FADD.FTZ R25, -R16, 1 ;  /* 0x3f80000010197421 */ /* 0x004fc80000010100 */
[----:B------:R-:W-:Y:S01]  /*0a70*/  FFMA.FTZ R25, R18, R25, 1 ;  /* 0x3f80000012197423 */ /* 0x000fe20000010019 */
[--C-:B------:R-:W-:Y:S02]  /*0a80*/  HADD2.F32 R18, -RZ, R22.reuse.H1_H1 ;  /* 0x30000016ff127230 */ /* 0x100fe40000004100 */
[----:B------:R-:W2:Y:S01]  /*0a90*/  MUFU.RCP R31, R31 ;  /* 0x0000001f001f7308 */ /* 0x000ea20000001000 */
[----:B0-----:R-:W-:Y:S01]  /*0aa0*/  FADD.FTZ R29, -R27, 1 ;  /* 0x3f8000001b1d7421 */ /* 0x001fe20000010100 */
[----:B------:R-:W-:Y:S01]  /*0ab0*/  FMUL.FTZ R25, R16, R25 ;  /* 0x0000001910197220 */ /* 0x000fe20000410000 */
[----:B------:R-:W-:Y:S02]  /*0ac0*/  HADD2.F32 R16, -RZ, R22.H0_H0 ;  /* 0x20000016ff107230 */ /* 0x000fe40000004100 */
[----:B------:R-:W-:-:S03]  /*0ad0*/  FFMA.FTZ R24, R24, R29, 1 ;  /* 0x3f80000018187423 */ /* 0x000fc6000001001d */
[----:B------:R-:W-:Y:S01]  /*0ae0*/  FMUL.FTZ R16, R16, R25 ;  /* 0x0000001910107220 */ /* 0x000fe20000410000 */
[----:B------:R-:W-:Y:S01]  /*0af0*/  FMUL.FTZ R29, R27, R24 ;  /* 0x000000181b1d7220 */ /* 0x000fe20000410000 */
[----:B-1----:R-:W-:Y:S01]  /*0b00*/  FADD.FTZ R27, -R26, 1 ;  /* 0x3f8000001a1b7421 */ /* 0x002fe20000010100 */
[----:B------:R-:W-:Y:S02]  /*0b10*/  HADD2.F32 R24, -RZ, R23.H0_H0 ;  /* 0x20000017ff187230 */ /* 0x000fe40000004100 */
[----:B------:R-:W-:Y:S01]  /*0b20*/  FMUL.FTZ R25, R3, R16 ;  /* 0x0000001003197220 */ /* 0x000fe20000410000 */
[----:B------:R-:W-:Y:S01]  /*0b30*/  FMUL.FTZ R18, R18, R29 ;  /* 0x0000001d12127220 */ /* 0x000fe20000410000 */
[----:B------:R-:W-:Y:S01]  /*0b40*/  FFMA.FTZ R27, R28, R27, 1 ;  /* 0x3f8000001c1b7423 */ /* 0x000fe2000001001b */
[----:B------:R-:W-:Y:S01]  /*0b50*/  LEA R23, R9, UR8, 0x5 ;  /* 0x0000000809177c11 */ /* 0x000fe2000f8e28ff */
[----:B------:R-:W-:Y:S01]  /*0b60*/  FFMA.FTZ R25, R0, R25, RZ ;  /* 0x0000001900197223 */ /* 0x000fe200000100ff */
[----:B--2---:R-:W-:Y:S01]  /*0b70*/  FADD.FTZ R29, -R31, 1 ;  /* 0x3f8000001f1d7421 */ /* 0x004fe20000010100 */
[----:B------:R-:W-:Y:S01]  /*0b80*/  FMUL.FTZ R27, R26, R27 ;  /* 0x0000001b1a1b7220 */ /* 0x000fe20000410000 */
[----:B------:R-:W-:Y:S01]  /*0b90*/  FMUL.FTZ R22, R17, R18 ;  /* 0x0000001211167220 */ /* 0x000fe20000410000 */
[----:B------:R-:W-:Y:S01]  /*0ba0*/  IADD3 R37, R23, R30, RZ ;  /* 0x0000001e17257210 */ /* 0x000fe20007ffe0ff */
[----:B------:R-:W-:Y:S01]  /*0bb0*/  FFMA.FTZ R26, R20, R29, 1 ;  /* 0x3f800000141a7423 */ /* 0x000fe2000001001d */
[----:B------:R-:W-:Y:S01]  /*0bc0*/  FMUL.FTZ R20, R24, R27 ;  /* 0x0000001b18147220 */ /* 0x000fe20000410000 */
[----:B------:R-:W-:Y:S01]  /*0bd0*/  FFMA.FTZ R25, R2, R22, R25 ;  /* 0x0000001602197223 */ /* 0x000fe20000010019 */
[----:B------:R-:W-:Y:S01]  /*0be0*/  LOP3.LUT R24, R51, 0x18, RZ, 0xc0, !PT ;  /* 0x0000001833187812 */ /* 0x000fe200078ec0ff */
[----:B------:R-:W-:Y:S01]  /*0bf0*/  FMUL.FTZ R31, R31, R26 ;  /* 0x0000001a1f1f7220 */ /* 0x000fe20000410000 */
[----:B------:R-:W-:Y:S01]  /*0c00*/  FMUL.FTZ R22, R19, R20 ;  /* 0x0000001413167220 */ /* 0x000fe20000410000 */
[----:B------:R-:W-:Y:S01]  /*0c10*/  FADD.FTZ R29, RZ, R20 ;  /* 0x00000014ff1d7221 */ /* 0x000fe20000010000 */
[----:B------:R-:W-:Y:S01]  /*0c20*/  LOP3.LUT R26, R24, 0x8, RZ, 0x3c, !PT ;  /* 0x00000008181a7812 */ /* 0x000fe200078e3cff */
[----:B------:R-:W-:Y:S01]  /*0c30*/  FMUL.FTZ R44, R44, R31 ;  /* 0x0000001f2c2c7220 */ /* 0x000fe20000410000 */
[----:B------:R-:W-:Y:S01]  /*0c40*/  FFMA.FTZ R25, R4, R22, R25 ;  /* 0x0000001604197223 */ /* 0x000fe20000010019 */
[----:B------:R-:W-:Y:S01]  /*0c50*/  FFMA.FTZ R22, R3, R16, RZ ;  /* 0x0000001003167223 */ /* 0x000fe200000100ff */
[----:B------:R-:W-:Y:S01]  /*0c60*/  IADD3 R33, R23, R26, RZ ;  /* 0x0000001a17217210 */ /* 0x000fe20007ffe0ff */
[----:B------:R-:W-:Y:S01]  /*0c70*/  FMUL.FTZ R27, R21, R44 ;  /* 0x0000002c151b7220 */ /* 0x000fe20000410000 */
[----:B------:R-:W-:Y:S01]  /*0c80*/  LOP3.LUT R28, R24, 0x10, RZ, 0x3c, !PT ;  /* 0x00000010181c7812 */ /* 0x000fe200078e3cff */
[----:B------:R-:W-:Y:S01]  /*0c90*/  FFMA.FTZ R22, R17, R18, R22 ;  /* 0x0000001211167223 */ /* 0x000fe20000010016 */
[----:B------:R-:W-:-:S02]  /*0ca0*/  IMAD.IADD R32, R23, 0x1, R24 ;  /* 0x0000000117207824 */ /* 0x000fc400078e0218 */
[----:B------:R-:W-:Y:S01]  /*0cb0*/  FFMA.FTZ R27, R6, R27, R25 ;  /* 0x0000001b061b7223 */ /* 0x000fe20000010019 */
[----:B------:R-:W-:Y:S01]  /*0cc0*/  FFMA.FTZ R24, R2, R18, RZ ;  /* 0x0000001202187223 */ /* 0x000fe200000100ff */
[----:B------:R-:W-:Y:S01]  /*0cd0*/  FFMA.FTZ R22, R19, R20, R22 ;  /* 0x0000001413167223 */ /* 0x000fe20000010016 */
[----:B------:R-:W-:Y:S02]  /*0ce0*/  IMAD.IADD R36, R23, 0x1, R28 ;  /* 0x0000000117247824 */ /* 0x000fe400078e021c */
[----:B------:R-:W-:Y:S01]  /*0cf0*/  FADD.FTZ R23, RZ, R16 ;  /* 0x00000010ff177221 */ /* 0x000fe20000010000 */
[----:B------:R-:W-:Y:S01]  /*0d00*/  FADD.FTZ R25, RZ, R18 ;  /* 0x00000012ff197221 */ /* 0x000fe20000010000 */
[----:B------:R-:W-:Y:S01]  /*0d10*/  FFMA.FTZ R26, R21, R44, R22 ;  /* 0x0000002c151a7223 */ /* 0x000fe20000010016 */
[----:B------:R-:W-:Y:S01]  /*0d20*/  FFMA.FTZ R22, R0, R16, RZ ;  /* 0x0000001000167223 */ /* 0x000fe200000100ff */
[----:B------:R-:W-:Y:S01]  /*0d30*/  FFMA.FTZ R28, R4, R20, RZ ;  /* 0x00000014041c7223 */ /* 0x000fe200000100ff */
[----:B------:R-:W-:Y:S01]  /*0d40*/  FFMA.FTZ R30, R6, R44, RZ ;  /* 0x0000002c061e7223 */ /* 0x000fe200000100ff */
[----:B------:R-:W-:Y:S01]  /*0d50*/  FADD.FTZ R31, RZ, R44 ;  /* 0x0000002cff1f7221 */ /* 0x000fe20000010000 */
[----:B------:R0:W-:Y:S01]  /*0d60*/  STS.64 [R48], R26 ;  /* 0x0000001a30007388 */ /* 0x0001e20000000a00 */
[----:B------:R-:W-:Y:S01]  /*0d70*/  ULDC.64 UR8, c[0x0][0x260] ;  /* 0x0000980000087ab9 */ /* 0x000fe20000000a00 */
[----:B------:R-:W-:Y:S01]  /*0d80*/  BAR.SYNC.DEFER_BLOCKING 0x0 ;  /* 0x0000000000007b1d */ /* 0x000fe20000010000 */
[----:B0-----:R-:W-:Y:S01]  /*0d90*/  IMAD R26, R10, 0x8, R53 ;  /* 0x000000080a1a7824 */ /* 0x001fe200078e0235 */
[----:B------:R-:W-:-:S04]  /*0da0*/  LEA R53, R11, R53, 0x3 ;  /* 0x000000350b357211 */ /* 0x000fc800078e18ff */
[----:B------:R0:W-:Y:S04]  /*0db0*/  STS.64 [R32], R22 ;  /* 0x0000001620007388 */ /* 0x0001e80000000a00 */
[----:B------:R-:W-:Y:S04]  /*0dc0*/  STS.64 [R33], R24 ;  /* 0x0000001821007388 */ /* 0x000fe80000000a00 */
[----:B------:R1:W-:Y:S04]  /*0dd0*/  STS.64 [R36], R28 ;  /* 0x0000001c24007388 */ /* 0x0003e80000000a00 */
[----:B------:R2:W-:Y:S01]  /*0de0*/  STS.64 [R37], R30 ;  /* 0x0000001e25007388 */ /* 0x0005e20000000a00 */
[----:B------:R-:W-:Y:S01]  /*0df0*/  BAR.SYNC.DEFER_BLOCKING 0x0 ;  /* 0x0000000000007b1d */ /* 0x000fe20000010000 */
[----:B0-----:R-:W-:-:S02]  /*0e00*/  IADD3 R32, P0, R41, R9, RZ ;  /* 0x0000000929207210 */ /* 0x001fc40007f1e0ff */
[----:B-1----:R-:W-:Y:S02]  /*0e10*/  LOP3.LUT R29, R43, 0x3f, R8, 0xf8, !PT ;  /* 0x0000003f2b1d7812 */ /* 0x002fe400078ef808 */
[----:B------:R-:W-:Y:S02]  /*0e20*/  CS2R R42, SRZ ;  /* 0x00000000002a7805 */ /* 0x000fe4000001ff00 */
[C---:B------:R-:W-:Y:S02]  /*0e30*/  LEA.HI.X.SX32 R33, R9.reuse, RZ, 0x1, P0 ;  /* 0x000000ff09217211 */ /* 0x040fe400000f0eff */
[----:B------:R-:W-:Y:S01]  /*0e40*/  ISETP.GT.U32.AND P0, PT, R9, 0xf, PT ;  /* 0x0000000f0900780c */ /* 0x000fe20003f04070 */
[----:B--2---:R-:W-:Y:S02]  /*0e50*/  IMAD R31, R34, 0x500, RZ ;  /* 0x00000500221f7824 */ /* 0x004fe400078e02ff */
[----:B------:R-:W-:-:S04]  /*0e60*/  IMAD.WIDE.U32 R28, R29, 0x500, R32 ;  /* 0x000005001d1c7825 */ /* 0x000fc800078e0020 */
[----:B------:R-:W-:Y:S01]  /*0e70*/  IMAD.IADD R29, R29, 0x1, R31 ;  /* 0x000000011d1d7824 */ /* 0x000fe200078e021f */
[----:B------:R-:W-:-:S04]  /*0e80*/  LEA R56, P1, R28, UR8, 0x3 ;  /* 0x000000081c387c11 */ /* 0x000fc8000f8218ff */
[----:B------:R-:W-:Y:S01]  /*0e90*/  LEA.HI.X R57, R28, UR9, R29, 0x3, P1 ;  /* 0x000000091c397c11 */ /* 0x000fe200088f1c1d */
[----:B------:R0:W1:Y:S04]  /*0ea0*/  LDS.64 R22, [R38] ;  /* 0x0000000026167984 */ /* 0x0000680000000a00 */
[----:B------:R0:W2:Y:S04]  /*0eb0*/  LDS.64 R24, [R39+0xa00] ;  /* 0x000a000027187984 */ /* 0x0000a80000000a00 */
[----:B------:R-:W3:Y:S01]  /*0ec0*/  LDS.64 R26, [R26+0x1400] ;  /* 0x001400001a1a7984 */ /* 0x000ee20000000a00 */
[----:B------:R-:W-:Y:S05]  /*0ed0*/  @P0 BRA `(.L_x_2753) ;  /* 0x0000000800e40947 */ /* 0x000fea0003800000 */
[----:B------:R-:W-:Y:S02]  /*0ee0*/  IMAD.SHL.U32 R28, R7, 0x4, RZ ;  /* 0x00000004071c7824 */ /* 0x000fe400078e00ff */
        /* <DEDUP_REMOVED lines=8> */
[----:B------:R-:W-:Y:S02]  /*0f70*/  IADD3 R29, R41, 0x4, RZ ;  /* 0x00000004291d7810 */ /* 0x000fe40007ffe0ff */
[----:B------:R-:W-:Y:S02]  /*0f80*/  LEA.HI R28, R28, R41, RZ, 0x2 ;  /* 0x000000291c1c7211 */ /* 0x000fe400078f10ff */
[----:B------:R-:W-:Y:S02]  /*0f90*/  SHF.R.S32.HI R30, RZ, 0x1f, R29 ;  /* 0x0000001fff1e7819 */ /* 0x000fe4000001141d */
[----:B------:R-:W-:Y:S02]  /*0fa0*/  SHF.R.S32.HI R28, RZ, 0x2, R28 ;  /* 0x00000002ff1c7819 */ /* 0x000fe4000001141c */
[----:B------:R-:W-:-:S02]  /*0fb0*/  LEA.HI R30, R30, R29, RZ, 0x2 ;  /* 0x0000001d1e1e7211 */ /* 0x000fc400078f10ff */
[----:B------:R-:W-:Y:S01]  /*0fc0*/  IADD3 R32, R41, 0x8, RZ ;  /* 0x0000000829207810 */ /* 0x000fe20007ffe0ff */
[----:B------:R-:W-:Y:S01]  /*0fd0*/  IMAD R29, R28, 0x28, R49 ;  /* 0x000000281c1d7824 */ /* 0x000fe200078e0231 */
[----:B------:R-:W-:-:S04]  /*0fe0*/  SHF.R.S32.HI R30, RZ, 0x2, R30 ;  /* 0x00000002ff1e7819 */ /* 0x000fc8000001141e */
[----:B0-----:R-:W-:Y:S01]  /*0ff0*/  IADD3 R38, R29, R40, RZ ;  /* 0x000000281d267210 */ /* 0x001fe20007ffe0ff */
[----:B------:R-:W-:Y:S01]  /*1000*/  IMAD R31, R30, 0x28, R49 ;  /* 0x000000281e1f7824 */ /* 0x000fe200078e0231 */
[----:B------:R-:W-:Y:S02]  /*1010*/  SHF.R.S32.HI R29, RZ, 0x1f, R32 ;  /* 0x0000001fff1d7819 */ /* 0x000fe40000011420 */
[----:B------:R-:W-:Y:S02]  /*1020*/  SHF.R.S32.HI R30, RZ, 0x1f, R33 ;  /* 0x0000001fff1e7819 */ /* 0x000fe40000011421 */
[----:B------:R-:W-:Y:S01]  /*1030*/  LEA.HI R32, R29, R32, RZ, 0x2 ;  /* 0x000000201d207211 */ /* 0x000fe200078f10ff */
[----:B------:R-:W0:Y:S01]  /*1040*/  LDS.64 R38, [R38] ;  /* 0x0000000026267984 */ /* 0x000e220000000a00 */
[----:B------:R-:W-:Y:S02]  /*1050*/  IADD3 R28, R40, R31, RZ ;  /* 0x0000001f281c7210 */ /* 0x000fe40007ffe0ff */
[----:B------:R-:W-:-:S02]  /*1060*/  SHF.R.S32.HI R31, RZ, 0x1f, R34 ;  /* 0x0000001fff1f7819 */ /* 0x000fc40000011422 */
[----:B------:R-:W-:Y:S01]  /*1070*/  LEA.HI R33, R30, R33, RZ, 0x2 ;  /* 0x000000211e217211 */ /* 0x000fe200078f10ff */
[----:B------:R-:W-:Y:S01]  /*1080*/  VIADD R30, R41, 0x14 ;  /* 0x00000014291e7836 */ /* 0x000fe20000000000 */
[----:B------:R-:W-:Y:S01]  /*1090*/  SHF.R.S32.HI R32, RZ, 0x2, R32 ;  /* 0x00000002ff207819 */ /* 0x000fe20000011420 */
[----:B------:R-:W4:Y:S01]  /*10a0*/  LDS.64 R28, [R28] ;  /* 0x000000001c1c7984 */ /* 0x000f220000000a00 */
[----:B------:R-:W-:Y:S02]  /*10b0*/  LEA.HI R35, R31, R34, RZ, 0x2 ;  /* 0x000000221f237211 */ /* 0x000fe400078f10ff */
[----:B------:R-:W-:Y:S01]  /*10c0*/  SHF.R.S32.HI R34, RZ, 0x2, R33 ;  /* 0x00000002ff227819 */ /* 0x000fe20000011421 */
[----:B------:R-:W-:Y:S01]  /*10d0*/  IMAD R33, R32, 0x28, R49 ;  /* 0x0000002820217824 */ /* 0x000fe200078e0231 */
[----:B------:R-:W-:Y:S01]  /*10e0*/  SHF.R.S32.HI R42, RZ, 0x2, R35 ;  /* 0x00000002ff2a7819 */ /* 0x000fe20000011423 */
[C---:B------:R-:W-:Y:S01]  /*10f0*/  VIADD R32, R41.reuse, 0x1c ;  /* 0x0000001c29207836 */ /* 0x040fe20000000000 */
[----:B------:R-:W-:Y:S01]  /*1100*/  IADD3 R31, R41, 0x18, RZ ;  /* 0x00000018291f7810 */ /* 0x000fe20007ffe0ff */
[--C-:B------:R-:W-:Y:S01]  /*1110*/  IMAD R35, R34, 0x28, R49.reuse ;  /* 0x0000002822237824 */ /* 0x100fe200078e0231 */
[----:B------:R-:W-:Y:S01]  /*1120*/  IADD3 R36, R40, R33, RZ ;  /* 0x0000002128247210 */ /* 0x000fe20007ffe0ff */
[----:B------:R-:W-:Y:S01]  /*1130*/  IMAD R43, R42, 0x28, R49 ;  /* 0x000000282a2b7824 */ /* 0x000fe200078e0231 */
[----:B------:R-:W-:Y:S01]  /*1140*/  SHF.R.S32.HI R33, RZ, 0x1f, R30 ;  /* 0x0000001fff217819 */ /* 0x000fe2000001141e */
[----:B------:R-:W-:Y:S01]  /*1150*/  IMAD.IADD R55, R40, 0x1, R35 ;  /* 0x0000000128377824 */ /* 0x000fe200078e0223 */
[----:B------:R-:W-:-:S02]  /*1160*/  SHF.R.S32.HI R34, RZ, 0x1f, R31 ;  /* 0x0000001fff227819 */ /* 0x000fc4000001141f */
[----:B------:R-:W5:Y:S01]  /*1170*/  LDS.64 R36, [R36] ;  /* 0x0000000024247984 */ /* 0x000f620000000a00 */
[----:B------:R-:W-:Y:S02]  /*1180*/  LEA.HI R35, R33, R30, RZ, 0x2 ;  /* 0x0000001e21237211 */ /* 0x000fe400078f10ff */
[----:B------:R-:W-:Y:S02]  /*1190*/  LEA.HI R33, R34, R31, RZ, 0x2 ;  /* 0x0000001f22217211 */ /* 0x000fe400078f10ff */
[----:B------:R1:W2:Y:S01]  /*11a0*/  LDS.64 R30, [R55] ;  /* 0x00000000371e7984 */ /* 0x0002a20000000a00 */
[----:B------:R-:W-:Y:S02]  /*11b0*/  SHF.R.S32.HI R42, RZ, 0x2, R35 ;  /* 0x00000002ff2a7819 */ /* 0x000fe40000011423 */
[----:B------:R-:W-:Y:S01]  /*11c0*/  IADD3 R34, R40, R43, RZ ;  /* 0x0000002b28227210 */ /* 0x000fe20007ffe0ff */
[----:B------:R-:W-:Y:S01]  /*11d0*/  VIADD R43, R41, 0x20 ;  /* 0x00000020292b7836 */ /* 0x000fe20000000000 */
[----:B------:R-:W-:Y:S01]  /*11e0*/  SHF.R.S32.HI R58, RZ, 0x2, R33 ;  /* 0x00000002ff3a7819 */ /* 0x000fe20000011421 */
[----:B------:R-:W-:Y:S01]  /*11f0*/  IMAD R33, R42, 0x28, R49 ;  /* 0x000000282a217824 */ /* 0x000fe200078e0231 */
[----:B------:R-:W-:-:S02]  /*1200*/  SHF.R.S32.HI R59, RZ, 0x1f, R32 ;  /* 0x0000001fff3b7819 */ /* 0x000fc40000011420 */
[----:B------:R-:W-:Y:S01]  /*1210*/  SHF.R.S32.HI R60, RZ, 0x1f, R43 ;  /* 0x0000001fff3c7819 */ /* 0x000fe2000001142b */
[----:B------:R-:W3:Y:S01]  /*1220*/  LDS.64 R34, [R34] ;  /* 0x0000000022227984 */ /* 0x000ee20000000a00 */
[----:B------:R-:W-:Y:S01]  /*1230*/  LEA.HI R32, R59, R32, RZ, 0x2 ;  /* 0x000000203b207211 */ /* 0x000fe200078f10ff */
[----:B------:R-:W-:Y:S01]  /*1240*/  IMAD R59, R58, 0x28, R49 ;  /* 0x000000283a3b7824 */ /* 0x000fe200078e0231 */
[----:B------:R-:W-:Y:S02]  /*1250*/  IADD3 R33, R40, R33, RZ ;  /* 0x0000002128217210 */ /* 0x000fe40007ffe0ff */
[----:B------:R-:W-:Y:S01]  /*1260*/  LEA.HI R42, R60, R43, RZ, 0x2 ;  /* 0x0000002b3c2a7211 */ /* 0x000fe200078f10ff */
[----:B0-----:R-:W-:Y:S01]  /*1270*/  FADD.FTZ R43, RZ, R38 ;  /* 0x00000026ff2b7221 */ /* 0x001fe20000010000 */
[----:B------:R-:W-:Y:S01]  /*1280*/  IMAD.IADD R38, R40, 0x1, R59 ;  /* 0x0000000128267824 */ /* 0x000fe200078e023b */
[----:B------:R-:W-:Y:S02]  /*1290*/  SHF.R.S32.HI R58, RZ, 0x2, R32 ;  /* 0x00000002ff3a7819 */ /* 0x000fe40000011420 */
[----:B------:R-:W0:Y:S01]  /*12a0*/  LDS.64 R32, [R33] ;  /* 0x0000000021207984 */ /* 0x000e220000000a00 */
[----:B----4-:R-:W-:Y:S01]  /*12b0*/  FADD.FTZ R43, R43, R28 ;  /* 0x0000001c2b2b7221 */ /* 0x010fe20000010000 */
[----:B------:R-:W-:Y:S01]  /*12c0*/  FADD.FTZ R28, RZ, R39 ;  /* 0x00000027ff1c7221 */ /* 0x000fe20000010000 */
[----:B-1----:R-:W-:Y:S01]  /*12d0*/  IMAD R55, R58, 0x28, R49 ;  /* 0x000000283a377824 */ /* 0x002fe200078e0231 */
[----:B------:R-:W1:Y:S01]  /*12e0*/  LDS.64 R38, [R38] ;  /* 0x0000000026267984 */ /* 0x000e620000000a00 */
[----:B------:R-:W-:Y:S01]  /*12f0*/  SHF.R.S32.HI R42, RZ, 0x2, R42 ;  /* 0x00000002ff2a7819 */ /* 0x000fe2000001142a */
[----:B------:R-:W-:-:S02]  /*1300*/  FADD.FTZ R28, R28, R29 ;  /* 0x0000001d1c1c7221 */ /* 0x000fc40000010000 */
[----:B------:R-:W-:Y:S02]  /*1310*/  IADD3 R29, R40, R55, RZ ;  /* 0x00000037281d7210 */ /* 0x000fe40007ffe0ff */
[----:B------:R-:W-:Y:S01]  /*1320*/  IMAD R55, R42, 0x28, R49 ;  /* 0x000000282a377824 */ /* 0x000fe200078e0231 */
[----:B------:R-:W-:-:S03]  /*1330*/  IADD3 R42, R41, 0x24, RZ ;  /* 0x00000024292a7810 */ /* 0x000fc60007ffe0ff */
[----:B------:R-:W-:Y:S02]  /*1340*/  IMAD.IADD R55, R40, 0x1, R55 ;  /* 0x0000000128377824 */ /* 0x000fe400078e0237 */
[----:B-----5:R-:W-:Y:S01]  /*1350*/  FADD.FTZ R43, R43, R36 ;  /* 0x000000242b2b7221 */ /* 0x020fe20000010000 */
[----:B------:R-:W-:Y:S02]  /*1360*/  FADD.FTZ R36, R28, R37 ;  /* 0x000000251c247221 */ /* 0x000fe40000010000 */
[----:B------:R-:W4:Y:S01]  /*1370*/  LDS.64 R28, [R29] ;  /* 0x000000001d1c7984 */ /* 0x000f220000000a00 */
[----:B--2---:R-:W-:Y:S01]  /*1380*/  FADD.FTZ R37, R43, R30 ;  /* 0x0000001e2b257221 */ /* 0x004fe20000010000 */
[----:B------:R-:W-:Y:S01]  /*1390*/  FADD.FTZ R36, R36, R31 ;  /* 0x0000001f24247221 */ /* 0x000fe20000010000 */
[----:B------:R-:W-:Y:S01]  /*13a0*/  IADD3 R43, R41, 0x2c, RZ ;  /* 0x0000002c292b7810 */ /* 0x000fe20007ffe0ff */
[----:B------:R-:W2:Y:S01]  /*13b0*/  LDS.64 R30, [R55] ;  /* 0x00000000371e7984 */ /* 0x000ea20000000a00 */
[----:B---3--:R-:W-:Y:S01]  /*13c0*/  FADD.FTZ R37, R37, R34 ;  /* 0x0000002225257221 */ /* 0x008fe20000010000 */
[----:B------:R-:W-:Y:S01]  /*13d0*/  FADD.FTZ R36, R36, R35 ;  /* 0x0000002324247221 */ /* 0x000fe20000010000 */
[----:B------:R-:W-:Y:S01]  /*13e0*/  SHF.R.S32.HI R35, RZ, 0x1f, R42 ;  /* 0x0000001fff237819 */ /* 0x000fe2000001142a */
[----:B------:R-:W-:-:S03]  /*13f0*/  VIADD R34, R41, 0x28 ;  /* 0x0000002829227836 */ /* 0x000fc60000000000 */
[----:B------:R-:W-:Y:S02]  /*1400*/  LEA.HI R42, R35, R42, RZ, 0x2 ;  /* 0x0000002a232a7211 */ /* 0x000fe400078f10ff */
[----:B------:R-:W-:Y:S01]  /*1410*/  SHF.R.S32.HI R35, RZ, 0x1f, R34 ;  /* 0x0000001fff237819 */ /* 0x000fe20000011422 */
[----:B0-----:R-:W-:Y:S01]  /*1420*/  FADD.FTZ R37, R37, R32 ;  /* 0x0000002025257221 */ /* 0x001fe20000010000 */
[----:B------:R-:W-:Y:S01]  /*1430*/  FADD.FTZ R32, R36, R33 ;  /* 0x0000002124207221 */ /* 0x000fe20000010000 */
[----:B------:R-:W-:Y:S02]  /*1440*/  IADD3 R36, R41, 0x30, RZ ;  /* 0x0000003029247810 */ /* 0x000fe40007ffe0ff */
[----:B------:R-:W-:Y:S01]  /*1450*/  SHF.R.S32.HI R42, RZ, 0x2, R42 ;  /* 0x00000002ff2a7819 */ /* 0x000fe2000001142a */
[----:B-1----:R-:W-:Y:S01]  /*1460*/  FADD.FTZ R33, R37, R38 ;  /* 0x0000002625217221 */ /* 0x002fe20000010000 */
[----:B------:R-:W-:Y:S01]  /*1470*/  LEA.HI R35, R35, R34, RZ, 0x2 ;  /* 0x0000002223237211 */ /* 0x000fe200078f10ff */
[----:B------:R-:W-:Y:S01]  /*1480*/  VIADD R38, R41, 0x34 ;  /* 0x0000003429267836 */ /* 0x000fe20000000000 */
[----:B------:R-:W-:Y:S01]  /*1490*/  SHF.R.S32.HI R34, RZ, 0x1f, R43 ;  /* 0x0000001fff227819 */ /* 0x000fe2000001142b */
[----:B------:R-:W-:Y:S01]  /*14a0*/  FADD.FTZ R32, R32, R39 ;  /* 0x0000002720207221 */ /* 0x000fe20000010000 */
[----:B------:R-:W-:Y:S01]  /*14b0*/  SHF.R.S32.HI R39, RZ, 0x1f, R36 ;  /* 0x0000001fff277819 */ /* 0x000fe20000011424 */
[----:B------:R-:W-:Y:S01]  /*14c0*/  IMAD R37, R42, 0x28, R49 ;  /* 0x000000282a257824 */ /* 0x000fe200078e0231 */
[----:B------:R-:W-:-:S02]  /*14d0*/  LEA.HI R34, R34, R43, RZ, 0x2 ;  /* 0x0000002b22227211 */ /* 0x000fc400078f10ff */
[----:B------:R-:W-:Y:S02]  /*14e0*/  SHF.R.S32.HI R43, RZ, 0x1f, R38 ;  /* 0x0000001fff2b7819 */ /* 0x000fe40000011426 */
[----:B------:R-:W-:Y:S02]  /*14f0*/  LEA.HI R36, R39, R36, RZ, 0x2 ;  /* 0x0000002427247211 */ /* 0x000fe400078f10ff */
[----:B------:R-:W-:Y:S02]  /*1500*/  IADD3 R39, R41, 0x38, RZ ;  /* 0x0000003829277810 */ /* 0x000fe40007ffe0ff */
[----:B------:R-:W-:Y:S01]  /*1510*/  IADD3 R42, R40, R37, RZ ;  /* 0x00000025282a7210 */ /* 0x000fe20007ffe0ff */
[----:B----4-:R-:W-:Y:S01]  /*1520*/  FADD.FTZ R37, R33, R28 ;  /* 0x0000001c21257221 */ /* 0x010fe20000010000 */
[----:B------:R-:W-:Y:S01]  /*1530*/  LEA.HI R38, R43, R38, RZ, 0x2 ;  /* 0x000000262b267211 */ /* 0x000fe200078f10ff */
[----:B------:R-:W-:Y:S01]  /*1540*/  VIADD R43, R41, 0x3c ;  /* 0x0000003c292b7836 */ /* 0x000fe20000000000 */
[----:B------:R-:W-:Y:S01]  /*1550*/  SHF.R.S32.HI R58, RZ, 0x1f, R39 ;  /* 0x0000001fff3a7819 */ /* 0x000fe20000011427 */
[----:B------:R-:W-:Y:S01]  /*1560*/  FADD.FTZ R28, R32, R29 ;  /* 0x0000001d201c7221 */ /* 0x000fe20000010000 */
[----:B--2---:R-:W-:Y:S01]  /*1570*/  FADD.FTZ R29, R37, R30 ;  /* 0x0000001e251d7221 */ /* 0x004fe20000010000 */
[----:B------:R0:W1:Y:S01]  /*1580*/  LDS.64 R32, [R42] ;  /* 0x000000002a207984 */ /* 0x0000620000000a00 */
[----:B------:R-:W-:Y:S01]  /*1590*/  LEA.HI R39, R58, R39, RZ, 0x2 ;  /* 0x000000273a277211 */ /* 0x000fe200078f10ff */
[----:B------:R-:W-:Y:S01]  /*15a0*/  FADD.FTZ R30, R28, R31 ;  /* 0x0000001f1c1e7221 */ /* 0x000fe20000010000 */
[----:B------:R-:W-:-:S02]  /*15b0*/  SHF.R.S32.HI R58, RZ, 0x1f, R43 ;  /* 0x0000001fff3a7819 */ /* 0x000fc4000001142b */
[C---:B------:R-:W-:Y:S02]  /*15c0*/  IADD3 R28, R41.reuse, 0x40, RZ ;  /* 0x00000040291c7810 */ /* 0x040fe40007ffe0ff */
[----:B------:R-:W-:Y:S02]  /*15d0*/  LEA.HI R43, R58, R43, RZ, 0x2 ;  /* 0x0000002b3a2b7211 */ /* 0x000fe400078f10ff */
[C---:B------:R-:W-:Y:S02]  /*15e0*/  IADD3 R37, R41.reuse, 0x44, RZ ;  /* 0x0000004429257810 */ /* 0x040fe40007ffe0ff */
[----:B------:R-:W-:Y:S01]  /*15f0*/  SHF.R.S32.HI R58, RZ, 0x2, R35 ;  /* 0x00000002ff3a7819 */ /* 0x000fe20000011423 */
[----:B------:R-:W-:Y:S01]  /*1600*/  VIADD R35, R41, 0x48 ;  /* 0x0000004829237836 */ /* 0x000fe20000000000 */
[----:B------:R-:W-:Y:S02]  /*1610*/  SHF.R.S32.HI R31, RZ, 0x1f, R28 ;  /* 0x0000001fff1f7819 */ /* 0x000fe4000001141c */
[----:B------:R-:W-:-:S02]  /*1620*/  SHF.R.S32.HI R60, RZ, 0x1f, R37 ;  /* 0x0000001fff3c7819 */ /* 0x000fc40000011425 */
[----:B------:R-:W-:Y:S01]  /*1630*/  LEA.HI R28, R31, R28, RZ, 0x2 ;  /* 0x0000001c1f1c7211 */ /* 0x000fe200078f10ff */
[----:B------:R-:W-:Y:S01]  /*1640*/  IMAD R31, R58, 0x28, R49 ;  /* 0x000000283a1f7824 */ /* 0x000fe200078e0231 */
[----:B0-----:R-:W-:Y:S02]  /*1650*/  LEA.HI R42, R60, R37, RZ, 0x2 ;  /* 0x000000253c2a7211 */ /* 0x001fe400078f10ff */
[----:B------:R-:W-:Y:S02]  /*1660*/  SHF.R.S32.HI R60, RZ, 0x2, R34 ;  /* 0x00000002ff3c7819 */ /* 0x000fe40000011422 */
[----:B------:R-:W-:Y:S02]  /*1670*/  IADD3 R34, R40, R31, RZ ;  /* 0x0000001f28227210 */ /* 0x000fe40007ffe0ff */
[----:B------:R-:W-:Y:S01]  /*1680*/  SHF.R.S32.HI R58, RZ, 0x1f, R35 ;  /* 0x0000001fff3a7819 */ /* 0x000fe20000011423 */
[----:B------:R-:W-:Y:S01]  /*1690*/  IMAD R31, R60, 0x28, R49 ;  /* 0x000000283c1f7824 */ /* 0x000fe200078e0231 */
[----:B------:R-:W-:-:S02]  /*16a0*/  SHF.R.S32.HI R60, RZ, 0x2, R36 ;  /* 0x00000002ff3c7819 */ /* 0x000fc40000011424 */
[----:B------:R-:W-:Y:S02]  /*16b0*/  LEA.HI R58, R58, R35, RZ, 0x2 ;  /* 0x000000233a3a7211 */ /* 0x000fe400078f10ff */
[----:B------:R-:W0:Y:S01]  /*16c0*/  LDS.64 R34, [R34] ;  /* 0x0000000022227984 */ /* 0x000e220000000a00 */
[----:B------:R-:W-:Y:S01]  /*16d0*/  IADD3 R36, R40, R31, RZ ;  /* 0x0000001f28247210 */ /* 0x000fe20007ffe0ff */
[----:B------:R-:W-:Y:S01]  /*16e0*/  VIADD R31, R41, 0x4c ;  /* 0x0000004c291f7836 */ /* 0x000fe20000000000 */
[----:B------:R-:W-:Y:S01]  /*16f0*/  SHF.R.S32.HI R39, RZ, 0x2, R39 ;  /* 0x00000002ff277819 */ /* 0x000fe20000011427 */
[----:B------:R-:W-:Y:S01]  /*1700*/  IMAD R41, R60, 0x28, R49 ;  /* 0x000000283c297824 */ /* 0x000fe200078e0231 */
[----:B------:R-:W-:Y:S02]  /*1710*/  SHF.R.S32.HI R43, RZ, 0x2, R43 ;  /* 0x00000002ff2b7819 */ /* 0x000fe4000001142b */
[----:B------:R-:W2:Y:S01]  /*1720*/  LDS.64 R36, [R36] ;  /* 0x0000000024247984 */ /* 0x000ea20000000a00 */
[----:B------:R-:W-:-:S02]  /*1730*/  SHF.R.S32.HI R60, RZ, 0x1f, R31 ;  /* 0x0000001fff3c7819 */ /* 0x000fc4000001141f */
[----:B------:R-:W-:Y:S01]  /*1740*/  SHF.R.S32.HI R58, RZ, 0x2, R58 ;  /* 0x00000002ff3a7819 */ /* 0x000fe2000001143a */
[--C-:B------:R-:W-:Y:S01]  /*1750*/  IMAD R43, R43, 0x28, R49.reuse ;  /* 0x000000282b2b7824 */ /* 0x100fe200078e0231 */
[----:B------:R-:W-:Y:S01]  /*1760*/  LEA.HI R60, R60, R31, RZ, 0x2 ;  /* 0x0000001f3c3c7211 */ /* 0x000fe200078f10ff */
[----:B-1----:R-:W-:Y:S01]  /*1770*/  FADD.FTZ R31, R29, R32 ;  /* 0x000000201d1f7221 */ /* 0x002fe20000010000 */
[----:B------:R-:W-:Y:S01]  /*1780*/  IADD3 R29, R40, R41, RZ ;  /* 0x00000029281d7210 */ /* 0x000fe20007ffe0ff */
[--C-:B------:R-:W-:Y:S01]  /*1790*/  IMAD R41, R58, 0x28, R49.reuse ;  /* 0x000000283a297824 */ /* 0x100fe200078e0231 */
[----:B------:R-:W-:Y:S02]  /*17a0*/  SHF.R.S32.HI R32, RZ, 0x2, R38 ;  /* 0x00000002ff207819 */ /* 0x000fe40000011426 */
[----:B------:R-:W-:Y:S02]  /*17b0*/  SHF.R.S32.HI R38, RZ, 0x2, R28 ;  /* 0x00000002ff267819 */ /* 0x000fe4000001141c */
[----:B------:R-:W1:Y:S01]  /*17c0*/  LDS.64 R28, [R29] ;  /* 0x000000001d1c7984 */ /* 0x000e620000000a00 */
[----:B------:R-:W-:Y:S01]  /*17d0*/  SHF.R.S32.HI R60, RZ, 0x2, R60 ;  /* 0x00000002ff3c7819 */ /* 0x000fe2000001143c */
[--C-:B------:R-:W-:Y:S01]  /*17e0*/  IMAD R59, R32, 0x28, R49.reuse ;  /* 0x00000028203b7824 */ /* 0x100fe200078e0231 */
[----:B------:R-:W-:Y:S01]  /*17f0*/  SHF.R.S32.HI R42, RZ, 0x2, R42 ;  /* 0x00000002ff2a7819 */ /* 0x000fe2000001142a */
[--C-:B------:R-:W-:Y:S01]  /*1800*/  IMAD R32, R39, 0x28, R49.reuse ;  /* 0x0000002827207824 */ /* 0x100fe200078e0231 */
[----:B------:R-:W-:Y:S01]  /*1810*/  IADD3 R58, R40, R43, RZ ;  /* 0x0000002b283a7210 */ /* 0x000fe20007ffe0ff */
[--C-:B------:R-:W-:Y:S01]  /*1820*/  IMAD R55, R38, 0x28, R49.reuse ;  /* 0x0000002826377824 */ /* 0x100fe200078e0231 */
[----:B------:R-:W-:Y:S01]  /*1830*/  IADD3 R59, R40, R59, RZ ;  /* 0x0000003b283b7210 */ /* 0x000fe20007ffe0ff */
[--C-:B------:R-:W-:Y:S01]  /*1840*/  IMAD R39, R60, 0x28, R49.reuse ;  /* 0x000000283c277824 */ /* 0x100fe200078e0231 */
[----:B------:R-:W-:Y:S01]  /*1850*/  IADD3 R41, R40, R41, RZ ;  /* 0x0000002928297210 */ /* 0x000fe20007ffe0ff */
[----:B------:R-:W-:Y:S01]  /*1860*/  IMAD R61, R42, 0x28, R49 ;  /* 0x000000282a3d7824 */ /* 0x000fe200078e0231 */
[C---:B------:R-:W-:Y:S01]  /*1870*/  IADD3 R55, R40.reuse, R55, RZ ;  /* 0x0000003728377210 */ /* 0x040fe20007ffe0ff */
[C---:B------:R-:W-:Y:S01]  /*1880*/  IMAD.IADD R32, R40.reuse, 0x1, R32 ;  /* 0x0000000128207824 */ /* 0x040fe200078e0220 */
[C---:B------:R-:W-:Y:S01]  /*1890*/  IADD3 R42, R40.reuse, R39, RZ ;  /* 0x00000027282a7210 */ /* 0x040fe20007ffe0ff */
[----:B------:R-:W-:-:S02]  /*18a0*/  IMAD.IADD R38, R40, 0x1, R61 ;  /* 0x0000000128267824 */ /* 0x000fc400078e023d */
[----:B------:R-:W-:Y:S02]  /*18b0*/  FADD.FTZ R40, R30, R33 ;  /* 0x000000211e287221 */ /* 0x000fe40000010000 */
[----:B------:R-:W-:Y:S01]  /*18c0*/  LDS.64 R32, [R32] ;  /* 0x0000000020207984 */ /* 0x000fe20000000a00 */
[----:B0-----:R-:W-:Y:S01]  /*18d0*/  FADD.FTZ R39, R31, R34 ;  /* 0x000000221f277221 */ /* 0x001fe20000010000 */
[----:B------:R-:W-:Y:S02]  /*18e0*/  FADD.FTZ R40, R40, R35 ;  /* 0x0000002328287221 */ /* 0x000fe40000010000 */
[----:B------:R-:W0:Y:S04]  /*18f0*/  LDS.64 R30, [R59] ;  /* 0x000000003b1e7984 */ /* 0x000e280000000a00 */
[----:B------:R-:W3:Y:S01]  /*1900*/  LDS.64 R34, [R58] ;  /* 0x000000003a227984 */ /* 0x000ee20000000a00 */
[----:B--2---:R-:W-:Y:S01]  /*1910*/  FADD.FTZ R43, R39, R36 ;  /* 0x00000024272b7221 */ /* 0x004fe20000010000 */
[----:B------:R-:W-:-:S02]  /*1920*/  FADD.FTZ R60, R40, R37 ;  /* 0x00000025283c7221 */ /* 0x000fc40000010000 */
[----:B------:R-:W2:Y:S04]  /*1930*/  LDS.64 R36, [R55] ;  /* 0x0000000037247984 */ /* 0x000ea80000000a00 */
[----:B------:R-:W4:Y:S04]  /*1940*/  LDS.64 R38, [R38] ;  /* 0x0000000026267984 */ /* 0x000f280000000a00 */
[----:B------:R-:W5:Y:S01]  /*1950*/  LDS.64 R40, [R41] ;  /* 0x0000000029287984 */ /* 0x000f620000000a00 */
[----:B-1----:R-:W-:Y:S01]  /*1960*/  FADD.FTZ R61, R43, R28 ;  /* 0x0000001c2b3d7221 */ /* 0x002fe20000010000 */
[----:B------:R-:W-:-:S02]  /*1970*/  FADD.FTZ R60, R60, R29 ;  /* 0x0000001d3c3c7221 */ /* 0x000fc40000010000 */
[----:B------:R-:W1:Y:S01]  /*1980*/  LDS.64 R42, [R42] ;  /* 0x000000002a2a7984 */ /* 0x000e620000000a00 */
[----:B0-----:R-:W-:Y:S01]  /*1990*/  FADD.FTZ R61, R61, R30 ;  /* 0x0000001e3d3d7221 */ /* 0x001fe20000010000 */
[----:B------:R-:W-:-:S03]  /*19a0*/  FADD.FTZ R60, R60, R31 ;  /* 0x0000001f3c3c7221 */ /* 0x000fc60000010000 */
[----:B------:R-:W-:Y:S01]  /*19b0*/  FADD.FTZ R61, R61, R32 ;  /* 0x000000203d3d7221 */ /* 0x000fe20000010000 */
[----:B------:R-:W-:-:S03]  /*19c0*/  FADD.FTZ R60, R60, R33 ;  /* 0x000000213c3c7221 */ /* 0x000fc60000010000 */
[----:B---3--:R-:W-:Y:S01]  /*19d0*/  FADD.FTZ R61, R61, R34 ;  /* 0x000000223d3d7221 */ /* 0x008fe20000010000 */
        /* <DEDUP_REMOVED lines=8> */
[----:B------:R-:W-:-:S07]  /*1a60*/  FADD.FTZ R43, R60, R43 ;  /* 0x0000002b3c2b7221 */ /* 0x000fce0000010000 */
.L_x_2753:
[----:B------:R-:W-:Y:S05]  /*1a70*/  BSYNC B0 ;  /* 0x0000000000007941 */ /* 0x000fea0003800000 */
.L_x_2752:
[----:B------:R-:W-:Y:S01]  /*1a80*/  LDS.64 R28, [R53+0x1e00] ;  /* 0x001e0000351c7984 */ /* 0x000fe20000000a00 */
[----:B------:R-:W-:Y:S01]  /*1a90*/  LOP3.LUT P1, RZ, R9, 0xfffffff3, RZ, 0xc0, !PT ;  /* 0xfffffff309ff7812 */ /* 0x000fe2000782c0ff */
[----:B------:R-:W-:Y:S02]  /*1aa0*/  BSSY B0, `(.L_x_2754) ;  /* 0x0000021000007945 */ /* 0x000fe40003800000 */
[----:B------:R-:W4:Y:S04]  /*1ab0*/  SHFL.BFLY PT, R30, R43, 0x2, 0x1f ;  /* 0x0c401f002b1e7f89 */ /* 0x000f2800000e0000 */
[----:B------:R-:W5:Y:S01]  /*1ac0*/  SHFL.BFLY PT, R31, R42, 0x2, 0x1f ;  /* 0x0c401f002a1f7f89 */ /* 0x000f6200000e0000 */
[----:B----4-:R-:W-:Y:S01]  /*1ad0*/  FADD.FTZ R32, R30, R43 ;  /* 0x0000002b1e207221 */ /* 0x010fe20000010000 */
[----:B-1----:R-:W-:Y:S01]  /*1ae0*/  FADD.FTZ R30, RZ, R23 ;  /* 0x00000017ff1e7221 */ /* 0x002fe20000010000 */
[----:B------:R-:W-:Y:S01]  /*1af0*/  FADD.FTZ R23, RZ, R22 ;  /* 0x00000016ff177221 */ /* 0x000fe20000010000 */
[----:B-----5:R-:W-:-:S02]  /*1b00*/  FADD.FTZ R31, R31, R42 ;  /* 0x0000002a1f1f7221 */ /* 0x020fc40000010000 */
[----:B--2---:R-:W-:Y:S01]  /*1b10*/  FADD.FTZ R30, R30, R25 ;  /* 0x000000191e1e7221 */ /* 0x004fe20000010000 */
[----:B------:R-:W-:Y:S01]  /*1b20*/  FADD.FTZ R23, R23, R24 ;  /* 0x0000001817177221 */ /* 0x000fe20000010000 */
[----:B------:R-:W1:Y:S02]  /*1b30*/  SHFL.BFLY PT, R33, R32, 0x1, 0x1f ;  /* 0x0c201f0020217f89 */ /* 0x000e6400000e0000 */
[----:B---3--:R-:W-:Y:S01]  /*1b40*/  FADD.FTZ R22, R30, R27 ;  /* 0x0000001b1e167221 */ /* 0x008fe20000010000 */
[----:B------:R-:W-:Y:S01]  /*1b50*/  FADD.FTZ R23, R23, R26 ;  /* 0x0000001a17177221 */ /* 0x000fe20000010000 */
[----:B------:R-:W2:Y:S01]  /*1b60*/  SHFL.BFLY PT, R34, R31, 0x1, 0x1f ;  /* 0x0c201f001f227f89 */ /* 0x000ea200000e0000 */
[----:B------:R-:W-:Y:S01]  /*1b70*/  IADD3 R30, P0, R7, 0x5, RZ ;  /* 0x00000005071e7810 */ /* 0x000fe20007f1e0ff */
[----:B------:R-:W-:Y:S01]  /*1b80*/  FADD.FTZ R29, R22, R29 ;  /* 0x0000001d161d7221 */ /* 0x000fe20000010000 */
[----:B------:R-:W-:-:S03]  /*1b90*/  FADD.FTZ R28, R23, R28 ;  /* 0x0000001c171c7221 */ /* 0x000fc60000010000 */
[----:B------:R-:W-:Y:S01]  /*1ba0*/  IMAD.X R54, RZ, RZ, R54, P0 ;  /* 0x000000ffff367224 */ /* 0x000fe200000e0636 */
[----:B------:R-:W-:Y:S01]  /*1bb0*/  ISETP.GE.U32.AND P0, PT, R30, UR12, PT ;  /* 0x0000000c1e007c0c */ /* 0x000fe2000bf06070 */
[----:B------:R3:W-:Y:S03]  /*1bc0*/  STG.E.64 desc[UR10][R56.64+0x5000], R28 ;  /* 0x0050001c38007986 */ /* 0x0007e6000c101b0a */
[----:B------:R-:W-:Y:S01]  /*1bd0*/  ISETP.GE.AND.EX P0, PT, R54, UR6, PT, P0 ;  /* 0x0000000636007c0c */ /* 0x000fe2000bf06300 */
[----:B-1----:R-:W-:Y:S01]  /*1be0*/  FADD.FTZ R23, R32, R33 ;  /* 0x0000002120177221 */ /* 0x002fe20000010000 */
[----:B--2---:R-:W-:Y:S01]  /*1bf0*/  FADD.FTZ R22, R31, R34 ;  /* 0x000000221f167221 */ /* 0x004fe20000010000 */
[----:B---3--:R-:W-:Y:S10]  /*1c00*/  @P1 BRA `(.L_x_2755) ;  /* 0x0000000000281947 */ /* 0x008ff40003800000 */
[----:B------:R-:W1:Y:S01]  /*1c10*/  LDC R28, c[0x0][0x10] ;  /* 0x00000400ff1c7b82 */ /* 0x000e620000000800 */
[----:B------:R-:W-:-:S04]  /*1c20*/  SHF.R.U32.HI R26, RZ, 0x2, R9 ;  /* 0x00000002ff1a7819 */ /* 0x000fc80000011609 */
[----:B------:R-:W-:-:S03]  /*1c30*/  SHF.L.U32 R27, R26, 0x6, RZ ;  /* 0x000000061a1b7819 */ /* 0x000fc600000006ff */
[----:B------:R-:W2:Y:S01]  /*1c40*/  LDC.64 R24, c[0x0][0x260] ;  /* 0x00009800ff187b82 */ /* 0x000ea20000000a00 */
[----:B------:R-:W-:Y:S01]  /*1c50*/  LOP3.LUT R27, R27, 0xffffffc0, R8, 0xe2, !PT ;  /* 0xffffffc01b1b7812 */ /* 0x000fe200078ee208 */
[----:B-1----:R-:W-:-:S05]  /*1c60*/  IMAD R26, R28, UR4, R5 ;  /* 0x000000041c1a7c24 */ /* 0x002fca000f8e0205 */
[----:B------:R-:W-:-:S05]  /*1c70*/  LEA R26, R26, R27, 0x8 ;  /* 0x0000001b1a1a7211 */ /* 0x000fca00078e40ff */
[----:B------:R-:W-:-:S04]  /*1c80*/  IMAD.SHL.U32 R27, R26, 0x2, RZ ;  /* 0x000000021a1b7824 */ /* 0x000fc800078e00ff */
[----:B--2---:R-:W-:-:S05]  /*1c90*/  IMAD.WIDE.U32 R24, R27, 0x4, R24 ;  /* 0x000000041b187825 */ /* 0x004fca00078e0018 */
[----:B------:R1:W-:Y:S02]  /*1ca0*/  STG.E.64 desc[UR10][R24.64], R22 ;  /* 0x0000001618007986 */ /* 0x0003e4000c101b0a */
.L_x_2755:
[----:B------:R-:W-:Y:S05]  /*1cb0*/  BSYNC B0 ;  /* 0x0000000000007941 */ /* 0x000fea0003800000 */
.L_x_2754:
        /* <DEDUP_REMOVED lines=13> */
.L_x_2758:
[----:B------:R-:W2:Y:S04]  /*1d90*/  LD.E.STRONG.GPU R24, desc[UR10][R22.64] ;  /* 0x0000000a16187980 */ /* 0x000ea8000c10f900 */
[----:B--2---:R-:W-:Y:S01]  /*1da0*/  CCTL.IVALL ;  /* 0x00000000ff00798f */ /* 0x004fe20002000000 */
[----:B------:R-:W-:Y:S05]  /*1db0*/  YIELD ;  /* 0x0000000000007946 */ /* 0x000fea0003800000 */
[----:B-----5:R-:W-:-:S04]  /*1dc0*/  LOP3.LUT R24, R24, R25, RZ, 0x3c, !PT ;  /* 0x0000001918187212 */ /* 0x020fc800078e3cff */
[----:B------:R-:W-:-:S13]  /*1dd0*/  ISETP.GT.AND P0, PT, R24, -0x1, PT ;  /* 0xffffffff1800780c */ /* 0x000fda0003f04270 */
[----:B------:R-:W-:Y:S05]  /*1de0*/  @P0 BRA `(.L_x_2758) ;  /* 0xfffffffc00e80947 */ /* 0x000fea000383ffff */
.L_x_2757:
[----:B------:R-:W-:Y:S05]  /*1df0*/  WARPSYNC.ALL ;  /* 0x0000000000007948 */ /* 0x000fea0003800000 */
[----:B------:R-:W-:Y:S06]  /*1e00*/  BAR.SYNC.DEFER_BLOCKING 0x0 ;  /* 0x0000000000007b1d */ /* 0x000fec0000010000 */
[----:B------:R-:W-:Y:S05]  /*1e10*/  BRA `(.L_x_2759) ;  /* 0x0000000000607947 */ /* 0x000fea0003800000 */
.L_x_2756:
[----:B------:R-:W-:Y:S01]  /*1e20*/  BAR.SYNC.DEFER_BLOCKING 0x0 ;  /* 0x0000000000007b1d */ /* 0x000fe20000010000 */
[----:B------:R-:W-:-:S13]  /*1e30*/  ISETP.NE.AND P0, PT, R9, RZ, PT ;  /* 0x000000ff0900720c */ /* 0x000fda0003f05270 */
[----:B------:R-:W-:Y:S05]  /*1e40*/  @P0 BRA `(.L_x_2760) ;  /* 0x00000000004c0947 */ /* 0x000fea0003800000 */
[----:B------:R-:W-:Y:S01]  /*1e50*/  ULDC.64 UR8, c[0x0][0x268] ;  /* 0x00009a0000087ab9 */ /* 0x000fe20000000a00 */
[----:B-1----:R-:W-:Y:S01]  /*1e60*/  IADD3 R23, -R5, RZ, RZ ;  /* 0x000000ff05177210 */ /* 0x002fe20007ffe1ff */
[----:B------:R-:W-:Y:S01]  /*1e70*/  UIADD3 UR8, UP0, UR8, 0x14, URZ ;  /* 0x0000001408087890 */ /* 0x000fe2000ff1e03f */
[----:B------:R-:W-:Y:S02]  /*1e80*/  IMAD.MOV.U32 R25, RZ, RZ, 0x7ffffec1 ;  /* 0x7ffffec1ff197424 */ /* 0x000fe400078e00ff */
[----:B------:R-:W-:Y:S01]  /*1e90*/  ISETP.NE.AND P0, PT, R8, R23, PT ;  /* 0x000000170800720c */ /* 0x000fe20003f05270 */
[----:B------:R-:W-:Y:S02]  /*1ea0*/  UIADD3.X UR9, URZ, UR9, URZ, UP0, !UPT ;  /* 0x000000093f097290 */ /* 0x000fe400087fe43f */
[----:B------:R-:W-:Y:S02]  /*1eb0*/  MOV R22, UR8 ;  /* 0x0000000800167c02 */ /* 0x000fe40008000f00 */
[----:B------:R-:W-:-:S02]  /*1ec0*/  SEL R25, R25, 0x1, !P0 ;  /* 0x0000000119197807 */ /* 0x000fc40004000000 */
[----:B------:R-:W-:Y:S01]  /*1ed0*/  MOV R23, UR9 ;  /* 0x0000000900177c02 */ /* 0x000fe20008000f00 */
[----:B------:R-:W-:Y:S06]  /*1ee0*/  MEMBAR.ALL.GPU ;  /* 0x0000000000007992 */ /* 0x000fec000000a000 */
[----:B------:R-:W-:-:S00]  /*1ef0*/  ERRBAR ;  /* 0x00000000000079ab */ /* 0x000fc00000000000 */
[----:B------:R-:W-:Y:S06]  /*1f00*/  CGAERRBAR ;  /* 0x00000000000075ab */ /* 0x000fec0000000000 */
[----:B------:R1:W5:Y:S02]  /*1f10*/  ATOM.E.ADD.STRONG.GPU PT, R25, desc[UR10][R22.64], R25 ;  /* 0x000000191619798a */ /* 0x00036400081ee1ca */
.L_x_2761:
[----:B------:R-:W2:Y:S04]  /*1f20*/  LD.E.STRONG.GPU R24, desc[UR10][R22.64] ;  /* 0x0000000a16187980 */ /* 0x000ea8000c10f900 */
[----:B--2---:R-:W-:Y:S01]  /*1f30*/  CCTL.IVALL ;  /* 0x00000000ff00798f */ /* 0x004fe20002000000 */
[----:B------:R-:W-:Y:S05]  /*1f40*/  YIELD ;  /* 0x0000000000007946 */ /* 0x000fea0003800000 */
[----:B-----5:R-:W-:-:S04]  /*1f50*/  LOP3.LUT R24, R24, R25, RZ, 0x3c, !PT ;  /* 0x0000001918187212 */ /* 0x020fc800078e3cff */
[----:B------:R-:W-:-:S13]  /*1f60*/  ISETP.GT.AND P0, PT, R24, -0x1, PT ;  /* 0xffffffff1800780c */ /* 0x000fda0003f04270 */
[----:B------:R-:W-:Y:S05]  /*1f70*/  @P0 BRA `(.L_x_2761) ;  /* 0xfffffffc00e80947 */ /* 0x000fea000383ffff */
.L_x_2760:
[----:B------:R-:W-:Y:S05]  /*1f80*/  WARPSYNC.ALL ;  /* 0x0000000000007948 */ /* 0x000fea0003800000 */
[----:B------:R-:W-:Y:S06]  /*1f90*/  BAR.SYNC.DEFER_BLOCKING 0x0 ;  /* 0x0000000000007b1d */ /* 0x000fec0000010000 */
.L_x_2759:
[----:B------:R-:W-:Y:S01]  /*1fa0*/  ISETP.GT.U32.AND P0, PT, R9, 0x7f, PT ;  /* 0x0000007f0900780c */ /* 0x000fe20003f04070 */
[----:B------:R-:W-:Y:S01]  /*1fb0*/  HFMA2.MMA R28, -RZ, RZ, 0, 0 ;  /* 0x00000000ff1c7435 */ /* 0x000fe200000001ff */
[----:B------:R-:W-:Y:S01]  /*1fc0*/  IMAD.SHL.U32 R7, R7, 0x4, RZ ;  /* 0x0000000407077824 */ /* 0x000fe200078e00ff */
[----:B------:R-:W-:Y:S01]  /*1fd0*/  UIADD3 UR5, UR5, 0x3480, URZ ;  /* 0x0000348005057890 */ /* 0x000fe2000fffe03f */
[----:B------:R-:W-:-:S09]  /*1fe0*/  ULDC.64 UR8, c[0x0][0x210] ;  /* 0x0000840000087ab9 */ /* 0x000fd20000000a00 */
[----:B-1----:R-:W1:Y:S01]  /*1ff0*/  @!P0 LDC R24, c[0x0][0x10] ;  /* 0x00000400ff188b82 */ /* 0x002e620000000800 */
[----:B------:R-:W-:Y:S02]  /*2000*/  @!P0 LOP3.LUT R51, R51, 0x7fffffc0, RZ, 0xc0, !PT ;  /* 0x7fffffc033338812 */ /* 0x000fe400078ec0ff */
[----:B------:R-:W-:-:S05]  /*2010*/  @!P0 LOP3.LUT R25, R9, 0x1f, RZ, 0xc0, !PT ;  /* 0x0000001f09198812 */ /* 0x000fca00078ec0ff */
[----:B------:R-:W2:Y:S01]  /*2020*/  @!P0 LDC.64 R22, c[0x0][0x260] ;  /* 0x00009800ff168b82 */ /* 0x000ea20000000a00 */
[----:B-1----:R-:W-:-:S04]  /*2030*/  @!P0 IMAD R24, R24, UR4, R5 ;  /* 0x0000000418188c24 */ /* 0x002fc8000f8e0205 */
[----:B------:R-:W-:-:S05]  /*2040*/  @!P0 IMAD R24, R24, 0x100, R51 ;  /* 0x0000010018188824 */ /* 0x000fca00078e0233 */
[----:B------:R-:W-:-:S04]  /*2050*/  @!P0 IADD3 R24, R24, R25, RZ ;  /* 0x0000001918188210 */ /* 0x000fc80007ffe0ff */
[----:B------:R-:W-:-:S05]  /*2060*/  @!P0 SHF.L.U32 R27, R24, 0x1, RZ ;  /* 0x00000001181b8819 */ /* 0x000fca00000006ff */
[C---:B------:R-:W-:Y:S02]  /*2070*/  @!P0 VIADD R25, R27.reuse, 0x40 ;  /* 0x000000401b198836 */ /* 0x040fe40000000000 */
[----:B--2---:R-:W-:-:S04]  /*2080*/  @!P0 IMAD.WIDE.U32 R26, R27, 0x4, R22 ;  /* 0x000000041b1a8825 */ /* 0x004fc800078e0016 */
[----:B------:R-:W-:Y:S02]  /*2090*/  @!P0 IMAD.WIDE.U32 R24, R25, 0x4, R22 ;  /* 0x0000000419188825 */ /* 0x000fe400078e0016 */
[----:B------:R-:W2:Y:S04]  /*20a0*/  @!P0 LDG.E.64 R22, desc[UR10][R26.64] ;  /* 0x0000000a1a168981 */ /* 0x000ea8000c1e1b00 */
[----:B------:R-:W3:Y:S01]  /*20b0*/  @!P0 LDG.E.64 R24, desc[UR10][R24.64] ;  /* 0x0000000a18188981 */ /* 0x000ee2000c1e1b00 */
[----:B------:R-:W-:Y:S01]  /*20c0*/  LOP3.LUT R31, R7, 0xc, RZ, 0xc0, !PT ;  /* 0x0000000c071f7812 */ /* 0x000fe200078ec0ff */
[----:B------:R-:W-:Y:S02]  /*20d0*/  ULEA UR5, UR7, UR5, 0x18 ;  /* 0x0000000507057291 */ /* 0x000fe4000f8ec03f */
[----:B------:R-:W-:Y:S01]  /*20e0*/  ULOP3.LUT UR4, UR4, 0x1, URZ, 0x3c, !UPT ;  /* 0x0000000104047892 */ /* 0x000fe2000f8e3c3f */
[----:B------:R-:W-:-:S04]  /*20f0*/  IADD3 R12, -R31, R12, RZ ;  /* 0x0000000c1f0c7210 */ /* 0x000fc80007ffe1ff */
[----:B------:R-:W-:Y:S01]  /*2100*/  LEA R12, R12, UR5, 0x3 ;  /* 0x000000050c0c7c11 */ /* 0x000fe2000f8e18ff */
[----:B--2---:R-:W-:Y:S01]  /*2110*/  @!P0 FADD.FTZ R29, RZ, R22 ;  /* 0x00000016ff1d8221 */ /* 0x004fe20000010000 */
[----:B------:R-:W-:Y:S01]  /*2120*/  @!P0 FADD.FTZ R32, RZ, R23 ;  /* 0x00000017ff208221 */ /* 0x000fe20000010000 */
[----:B------:R-:W-:Y:S02]  /*2130*/  MOV R22, RZ ;  /* 0x000000ff00167202 */ /* 0x000fe40000000f00 */
[----:B---3--:R-:W-:Y:S01]  /*2140*/  @!P0 FADD.FTZ R28, R24, R29 ;  /* 0x0000001d181c8221 */ /* 0x008fe20000010000 */
[----:B------:R-:W-:Y:S01]  /*2150*/  @!P0 FADD.FTZ R22, R25, R32 ;  /* 0x0000002019168221 */ /* 0x000fe20000010000 */
[----:B------:R-:W-:-:S03]  /*2160*/  LOP3.LUT P0, RZ, R9, 0xffffff9f, RZ, 0xc0, !PT ;  /* 0xffffff9f09ff7812 */ /* 0x000fc6000780c0ff */
[----:B------:R-:W1:Y:S04]  /*2170*/  SHFL.BFLY PT, R23, R28, 0x10, 0x1f ;  /* 0x0e001f001c177f89 */ /* 0x000e6800000e0000 */
[----:B------:R-:W2:Y:S06]  /*2180*/  SHFL.BFLY PT, R29, R22, 0x10, 0x1f ;  /* 0x0e001f00161d7f89 */ /* 0x000eac00000e0000 */
[----:B------:R-:W-:-:S04]  /*2190*/  @!P0 SHF.R.U32.HI R7, RZ, 0x2, R9 ;  /* 0x00000002ff078819 */ /* 0x000fc80000011609 */
        /* <DEDUP_REMOVED lines=19> */
[----:B------:R-:W-:Y:S01]  /*22d0*/  @!P0 FMUL.FTZ R22, R23, 4.8828125727595761418e-05 ;  /* 0x384ccccd17168820 */ /* 0x000fe20000410000 */
[----:B------:R-:W-:-:S05]  /*22e0*/  @!P0 FMUL.FTZ R23, R29, 4.8828125727595761418e-05 ;  /* 0x384ccccd1d178820 */ /* 0x000fca0000410000 */
[----:B------:R1:W-:Y:S01]  /*22f0*/  @!P0 STS.64 [R7+UR5], R22 ;  /* 0x0000001607008988 */ /* 0x0003e20008000a05 */
[----:B------:R-:W-:Y:S01]  /*2300*/  BAR.SYNC.DEFER_BLOCKING 0x0 ;  /* 0x0000000000007b1d */ /* 0x000fe20000010000 */
[----:B-1----:R-:W-:-:S05]  /*2310*/  MOV R7, R30 ;  /* 0x0000001e00077202 */ /* 0x002fca0000000f00 */
[----:B------:R-:W1:Y:S02]  /*2320*/  LDS.64 R24, [R12] ;  /* 0x000000000c187984 */ /* 0x000e640000000a00 */
        /* <DEDUP_REMOVED lines=25> */
.L_x_2751:
[----:B------:R-:W-:-:S05]  /*24c0*/  IMAD R5, R5, 0x40, R8 ;  /* 0x0000004005057824 */ /* 0x000fca00078e0208 */
[----:B------:R-:W-:-:S04]  /*24d0*/  SHF.L.U32 R16, R5, 0x5, RZ ;  /* 0x0000000505107819 */ /* 0x000fc800000006ff */
        /* <DEDUP_REMOVED lines=36> */
.L_x_2779:
        /* <DEDUP_REMOVED lines=43> */
.L_x_2766:
[----:B------:R-:W-:Y:S05]  /*29d0*/  BSYNC B1 ;  /* 0x0000000000017941 */ /* 0x000fea0003800000 */
.L_x_2765:
        /* <DEDUP_REMOVED lines=21> */
.L_x_2769:
        /* <DEDUP_REMOVED lines=55> */
.L_x_2768:
[----:B------:R-:W-:Y:S05]  /*2ea0*/  BSYNC B1 ;  /* 0x0000000000017941 */ /* 0x000fea0003800000 */
.L_x_2767:
        /* <DEDUP_REMOVED lines=35> */
.L_x_2771:
[----:B------:R-:W-:Y:S05]  /*30e0*/  BSYNC B1 ;  /* 0x0000000000017941 */ /* 0x000fea0003800000 */
.L_x_2770:
        /* <DEDUP_REMOVED lines=15> */
.L_x_2764:
[----:B------:R-:W-:Y:S05]  /*31e0*/  BSYNC B0 ;  /* 0x0000000000007941 */ /* 0x000fea0003800000 */
.L_x_2763:
        /* <DEDUP_REMOVED lines=50> */
.L_x_2788:
        /* <DEDUP_REMOVED lines=47> */
.L_x_2798:
        /* <DEDUP_REMOVED lines=41> */
.L_x_2808:
[----:B--2---:R-:W-:Y:S01]  /*3a90*/  FADD.FTZ R17, R16, R32 ;  /* 0x0000002010117221 */ /* 0x004fe20000010000 */
[----:B------:R-:W-:-:S04]  /*3aa0*/  @!P1 F2FP.F16.F32.PACK_AB R16, RZ, R26 ;  /* 0x0000001aff10923e */ /* 0x000fc800000000ff */
[----:B------:R-:W-:Y:S02]  /*3ab0*/  PRMT R22, R16, 0x7610, R22 ;  /* 0x0000761010167816 */ /* 0x000fe40000000016 */
[----:B------:R-:W-:Y:S02]  /*3ac0*/  @!P1 F2FP.F16.F32.PACK_AB R17, RZ, R17 ;  /* 0x00000011ff11923e */ /* 0x000fe400000000ff */
[----:B------:R-:W-:Y:S01]  /*3ad0*/  LEA.HI R16, R0, 0x3c, RZ, 0x1c ;  /* 0x0000003c00107811 */ /* 0x000fe200078fe0ff */
[----:B------:R2:W-:Y:S04]  /*3ae0*/  @!P1 STG.E.U16 desc[UR10][R18.64+0x50], R22 ;  /* 0x0000501612009986 */ /* 0x0005e8000c10150a */
[----:B------:R2:W-:Y:S02]  /*3af0*/  @!P1 STG.E.U16 desc[UR10][R20.64+0x50], R17 ;  /* 0x0000501114009986 */ /* 0x0005e4000c10150a */
.L_x_2774:
[----:B------:R-:W-:Y:S05]  /*3b00*/  BSYNC B0 ;  /* 0x0000000000007941 */ /* 0x000fea0003800000 */
.L_x_2773:
        /* <DEDUP_REMOVED lines=159> */
.L_x_2842:
        /* <DEDUP_REMOVED lines=9> */
.L_x_2772:
[----:B------:R-:W-:Y:S05]  /*4590*/  WARPSYNC.ALL ;  /* 0x0000000000007948 */ /* 0x000fea0003800000 */
[----:B------:R-:W-:Y:S01]  /*45a0*/  BAR.SYNC.DEFER_BLOCKING 0x0 ;  /* 0x0000000000007b1d */ /* 0x000fe20000010000 */
[C---:B------:R-:W-:Y:S01]  /*45b0*/  ISETP.GE.AND P0, PT, R9.reuse, -0x2300, PT ;  /* 0xffffdd000900780c */ /* 0x040fe20003f06270 */
[----:B------:R-:W-:-:S12]  /*45c0*/  VIADD R9, R9, 0x2800 ;  /* 0x0000280009097836 */ /* 0x000fd80000000000 */
[----:B------:R-:W-:Y:S05]  /*45d0*/  @!P0 BRA `(.L_x_2779) ;  /* 0xffffffe000508947 */ /* 0x000fea000383ffff */
[----:B------:R-:W-:Y:S05]  /*45e0*/  EXIT ;  /* 0x000000000000794d */ /* 0x000fea0003800000 */
.L_x_2775:
[----:B------:R-:W-:Y:S01]  /*45f0*/  HFMA2.MMA R30, -RZ, RZ, 0, 4.76837158203125e-07 ;  /* 0x00000008ff1e7435 */ /* 0x000fe200000001ff */
[----:B-1----:R-:W-:Y:S01]  /*4600*/  MOV R31, R16 ;  /* 0x00000010001f7202 */ /* 0x002fe20000000f00 */
[----:B------:R-:W-:Y:S01]  /*4610*/  IMAD.MOV.U32 R29, RZ, RZ, 0x101f ;  /* 0x0000101fff1d7424 */ /* 0x000fe200078e00ff */
[----:B------:R-:W-:-:S08]  /*4620*/  MOV R28, 0xffff ;  /* 0x0000ffff001c7802 */ /* 0x000fd00000000f00 */
[----:B0-2---:R-:W-:Y:S05]  /*4630*/  WARPSYNC.COLLECTIVE R28, `(.L_x_2780) ;  /* 0x000000001c087348 */ /* 0x005fea0003c00000 */
[----:B------:R1:W3:Y:S02]  /*4640*/  SHFL.BFLY P2, R32, R31, R30, R29 ;  /* 0x0c00001e1f207389 */ /* 0x0002e4000004001d */
[----:B0123--:R-:W-:Y:S01]  /*4650*/  ENDCOLLECTIVE ;  /* 0x000000000000791b */ /* 0x00ffe20003800000 */
.L_x_2780:
[----:B------:R-:W-:Y:S01]  /*4660*/  IMAD.MOV.U32 R31, RZ, RZ, R17 ;  /* 0x000000ffff1f7224 */ /* 0x000fe200078e0011 */
[----:B------:R-:W-:-:S07]  /*4670*/  MOV R19, R32 ;  /* 0x0000002000137202 */ /* 0x000fce0000000f00 */
[----:B------:R-:W-:Y:S05]  /*4680*/  WARPSYNC.COLLECTIVE R28, `(.L_x_2781) ;  /* 0x000000001c087348 */ /* 0x000fea0003c00000 */
[----:B------:R0:W1:Y:S02]  /*4690*/  SHFL.BFLY P2, R32, R31, R30, R29 ;  /* 0x0c00001e1f207389 */ /* 0x000064000004001d */
[----:B01----:R-:W-:Y:S01]  /*46a0*/  ENDCOLLECTIVE ;  /* 0x000000000000791b */ /* 0x003fe20003800000 */
.L_x_2781:
[----:B------:R-:W-:-:S05]  /*46b0*/  FADD.FTZ R19, R19, R16 ;  /* 0x0000001013137221 */ /* 0x000fca0000010000 */
[----:B------:R-:W-:Y:S01]  /*46c0*/  MOV R31, R19 ;  /* 0x00000013001f7202 */ /* 0x000fe20000000f00 */
[----:B------:R-:W-:Y:S01]  /*46d0*/  IMAD.MOV.U32 R30, RZ, RZ, 0x4 ;  /* 0x00000004ff1e7424 */ /* 0x000fe200078e00ff */
[----:B------:R-:W-:-:S07]  /*46e0*/  MOV R18, R32 ;  /* 0x0000002000127202 */ /* 0x000fce0000000f00 */
[----:B------:R-:W-:Y:S05]  /*46f0*/  WARPSYNC.COLLECTIVE R28, `(.L_x_2782) ;  /* 0x000000001c087348 */ /* 0x000fea0003c00000 */
[----:B------:R0:W1:Y:S02]  /*4700*/  SHFL.BFLY P2, R32, R31, R30, R29 ;  /* 0x0c00001e1f207389 */ /* 0x000064000004001d */
[----:B01----:R-:W-:Y:S01]  /*4710*/  ENDCOLLECTIVE ;  /* 0x000000000000791b */ /* 0x003fe20003800000 */
.L_x_2782:
[----:B------:R-:W-:-:S05]  /*4720*/  FADD.FTZ R18, R18, R17 ;  /* 0x0000001112127221 */ /* 0x000fca0000010000 */
[----:B------:R-:W-:Y:S02]  /*4730*/  MOV R31, R18 ;  /* 0x00000012001f7202 */ /* 0x000fe40000000f00 */
[----:B------:R-:W-:-:S07]  /*4740*/  MOV R20, R32 ;  /* 0x0000002000147202 */ /* 0x000fce0000000f00 */
[----:B------:R-:W-:Y:S05]  /*4750*/  WARPSYNC.COLLECTIVE R28, `(.L_x_2783) ;  /* 0x000000001c087348 */ /* 0x000fea0003c00000 */
[----:B------:R0:W1:Y:S02]  /*4760*/  SHFL.BFLY P2, R32, R31, R30, R29 ;  /* 0x0c00001e1f207389 */ /* 0x000064000004001d */
[----:B01----:R-:W-:Y:S01]  /*4770*/  ENDCOLLECTIVE ;  /* 0x000000000000791b */ /* 0x003fe20003800000 */
.L_x_2783:
[----:B------:R-:W-:Y:S01]  /*4780*/  FADD.FTZ R20, R19, R20 ;  /* 0x0000001413147221 */ /* 0x000fe20000010000 */
[----:B------:R-:W-:-:S04]  /*4790*/  HFMA2.MMA R30, -RZ, RZ, 0, 1.1920928955078125e-07 ;  /* 0x00000002ff1e7435 */ /* 0x000fc800000001ff */
[----:B------:R-:W-:Y:S01]  /*47a0*/  MOV R31, R20 ;  /* 0x00000014001f7202 */ /* 0x000fe20000000f00 */
[----:B------:R-:W-:-:S07]  /*47b0*/  IMAD.MOV.U32 R21, RZ, RZ, R32 ;  /* 0x000000ffff157224 */ /* 0x000fce00078e0020 */
[----:B------:R-:W-:Y:S05]  /*47c0*/  WARPSYNC.COLLECTIVE R28, `(.L_x_2784) ;  /* 0x000000001c087348 */ /* 0x000fea0003c00000 */
[----:B------:R0:W1:Y:S02]  /*47d0*/  SHFL.BFLY P2, R32, R31, R30, R29 ;  /* 0x0c00001e1f207389 */ /* 0x000064000004001d */
[----:B01----:R-:W-:Y:S01]  /*47e0*/  ENDCOLLECTIVE ;  /* 0x000000000000791b */ /* 0x003fe20003800000 */
.L_x_2784:
[----:B------:R-:W-:-:S05]  /*47f0*/  FADD.FTZ R21, R18, R21 ;  /* 0x0000001512157221 */ /* 0x000fca0000010000 */
[----:B------:R-:W-:Y:S01]  /*4800*/  MOV R31, R21 ;  /* 0x00000015001f7202 */ /* 0x000fe20000000f00 */
[----:B------:R-:W-:-:S07]  /*4810*/  IMAD.MOV.U32 R23, RZ, RZ, R32 ;  /* 0x000000ffff177224 */ /* 0x000fce00078e0020 */
[----:B------:R-:W-:Y:S05]  /*4820*/  WARPSYNC.COLLECTIVE R28, `(.L_x_2785) ;  /* 0x000000001c087348 */ /* 0x000fea0003c00000 */
[----:B------:R0:W1:Y:S02]  /*4830*/  SHFL.BFLY P2, R32, R31, R30, R29 ;  /* 0x0c00001e1f207389 */ /* 0x000064000004001d */
[----:B01----:R-:W-:Y:S01]  /*4840*/  ENDCOLLECTIVE ;  /* 0x000000000000791b */ /* 0x003fe20003800000 */
.L_x_2785:
[----:B------:R-:W-:Y:S01]  /*4850*/  FADD.FTZ R23, R20, R23 ;  /* 0x0000001714177221 */ /* 0x000fe20000010000 */
[----:B------:R-:W-:-:S03]  /*4860*/  HFMA2.MMA R30, -RZ, RZ, 0, 5.9604644775390625e-08 ;  /* 0x00000001ff1e7435 */ /* 0x000fc600000001ff */
[----:B------:R-:W-:Y:S01]  /*4870*/  IMAD.MOV.U32 R31, RZ, RZ, R23 ;  /* 0x000000ffff1f7224 */ /* 0x000fe200078e0017 */
[----:B------:R-:W-:-:S07]  /*4880*/  MOV R16, R32 ;  /* 0x0000002000107202 */ /* 0x000fce0000000f00 */
[----:B------:R-:W-:Y:S05]  /*4890*/  WARPSYNC.COLLECTIVE R28, `(.L_x_2786) ;  /* 0x000000001c087348 */ /* 0x000fea0003c00000 */
[----:B------:R0:W1:Y:S02]  /*48a0*/  SHFL.BFLY P2, R32, R31, R30, R29 ;  /* 0x0c00001e1f207389 */ /* 0x000064000004001d */
[----:B01----:R-:W-:Y:S01]  /*48b0*/  ENDCOLLECTIVE ;  /* 0x000000000000791b */ /* 0x003fe20003800000 */
.L_x_2786:
[----:B------:R-:W-:-:S04]  /*48c0*/  FADD.FTZ R16, R21, R16 ;  /* 0x0000001015107221 */ /* 0x000fc80000010000 */
[----:B------:R-:W-:Y:S01]  /*48d0*/  IMAD.MOV.U32 R31, RZ, RZ, R16 ;  /* 0x000000ffff1f7224 */ /* 0x000fe200078e0010 */
[----:B------:R-:W-:-:S07]  /*48e0*/  MOV R22, R32 ;  /* 0x0000002000167202 */ /* 0x000fce0000000f00 */
[----:B------:R-:W-:Y:S05]  /*48f0*/  WARPSYNC.COLLECTIVE R28, `(.L_x_2787) ;  /* 0x000000001c087348 */ /* 0x000fea0003c00000 */
[----:B------:R0:W1:Y:S02]  /*4900*/  SHFL.BFLY P2, R32, R31, R30, R29 ;  /* 0x0c00001e1f207389 */ /* 0x000064000004001d */
[----:B01----:R-:W-:Y:S01]  /*4910*/  ENDCOLLECTIVE ;  /* 0x000000000000791b */ /* 0x003fe20003800000 */
.L_x_2787:
[----:B------:R-:W-:Y:S01]  /*4920*/  FADD.FTZ R22, R23, R22 ;  /* 0x0000001617167221 */ /* 0x000fe20000010000 */
[----:B------:R-:W-:Y:S06]  /*4930*/  BRA `(.L_x_2788) ;  /* 0xffffffe800f47947 */ /* 0x000fec000383ffff */
.L_x_2776:
        /* <DEDUP_REMOVED lines=8> */
.L_x_2790:
[----:B------:R-:W-:Y:S05]  /*49c0*/  BSYNC B1 ;  /* 0x0000000000017941 */ /* 0x000fea0003800000 */
.L_x_2789:
        /* <DEDUP_REMOVED lines=8> */
.L_x_2791:
[----:B------:R-:W-:-:S05]  /*4a50*/  FADD.FTZ R23, R23, R16 ;  /* 0x0000001017177221 */ /* 0x000fca0000010000 */
[----:B------:R-:W-:Y:S01]  /*4a60*/  MOV R31, R23 ;  /* 0x00000017001f7202 */ /* 0x000fe20000000f00 */
[----:B------:R-:W-:Y:S01]  /*4a70*/  IMAD.MOV.U32 R30, RZ, RZ, 0x4 ;  /* 0x00000004ff1e7424 */ /* 0x000fe200078e00ff */
[----:B------:R-:W-:-:S07]  /*4a80*/  MOV R22, R32 ;  /* 0x0000002000167202 */ /* 0x000fce0000000f00 */
[----:B------:R-:W-:Y:S05]  /*4a90*/  WARPSYNC.COLLECTIVE R28, `(.L_x_2792) ;  /* 0x000000001c087348 */ /* 0x000fea0003c00000 */
[----:B------:R0:W1:Y:S02]  /*4aa0*/  SHFL.BFLY P2, R32, R31, R30, R29 ;  /* 0x0c00001e1f207389 */ /* 0x000064000004001d */
[----:B01----:R-:W-:Y:S01]  /*4ab0*/  ENDCOLLECTIVE ;  /* 0x000000000000791b */ /* 0x003fe20003800000 */
.L_x_2792:
[----:B------:R-:W-:-:S05]  /*4ac0*/  FADD.FTZ R22, R22, R17 ;  /* 0x0000001116167221 */ /* 0x000fca0000010000 */
[----:B------:R-:W-:Y:S02]  /*4ad0*/  MOV R31, R22 ;  /* 0x00000016001f7202 */ /* 0x000fe40000000f00 */
[----:B------:R-:W-:-:S07]  /*4ae0*/  MOV R24, R32 ;  /* 0x0000002000187202 */ /* 0x000fce0000000f00 */
[----:B------:R-:W-:Y:S05]  /*4af0*/  WARPSYNC.COLLECTIVE R28, `(.L_x_2793) ;  /* 0x000000001c087348 */ /* 0x000fea0003c00000 */
[----:B------:R0:W1:Y:S02]  /*4b00*/  SHFL.BFLY P2, R32, R31, R30, R29 ;  /* 0x0c00001e1f207389 */ /* 0x000064000004001d */
[----:B01----:R-:W-:Y:S01]  /*4b10*/  ENDCOLLECTIVE ;  /* 0x000000000000791b */ /* 0x003fe20003800000 */
.L_x_2793:
[----:B------:R-:W-:Y:S01]  /*4b20*/  FADD.FTZ R24, R23, R24 ;  /* 0x0000001817187221 */ /* 0x000fe20000010000 */
[----:B------:R-:W-:-:S04]  /*4b30*/  HFMA2.MMA R30, -RZ, RZ, 0, 1.1920928955078125e-07 ;  /* 0x00000002ff1e7435 */ /* 0x000fc800000001ff */
[----:B------:R-:W-:Y:S01]  /*4b40*/  MOV R31, R24 ;  /* 0x00000018001f7202 */ /* 0x000fe20000000f00 */
[----:B------:R-:W-:-:S07]  /*4b50*/  IMAD.MOV.U32 R25, RZ, RZ, R32 ;  /* 0x000000ffff197224 */ /* 0x000fce00078e0020 */
[----:B------:R-:W-:Y:S05]  /*4b60*/  WARPSYNC.COLLECTIVE R28, `(.L_x_2794) ;  /* 0x000000001c087348 */ /* 0x000fea0003c00000 */
[----:B------:R0:W1:Y:S02]  /*4b70*/  SHFL.BFLY P2, R32, R31, R30, R29 ;  /* 0x0c00001e1f207389 */ /* 0x000064000004001d */
[----:B01----:R-:W-:Y:S01]  /*4b80*/  ENDCOLLECTIVE ;  /* 0x000000000000791b */ /* 0x003fe20003800000 */
.L_x_2794:
[----:B------:R-:W-:-:S05]  /*4b90*/  FADD.FTZ R25, R22, R25 ;  /* 0x0000001916197221 */ /* 0x000fca0000010000 */
[----:B------:R-:W-:Y:S01]  /*4ba0*/  MOV R31, R25 ;  /* 0x00000019001f7202 */ /* 0x000fe20000000f00 */
[----:B------:R-:W-:-:S07]  /*4bb0*/  IMAD.MOV.U32 R27, RZ, RZ, R32 ;  /* 0x000000ffff1b7224 */ /* 0x000fce00078e0020 */
[----:B------:R-:W-:Y:S05]  /*4bc0*/  WARPSYNC.COLLECTIVE R28, `(.L_x_2795) ;  /* 0x000000001c087348 */ /* 0x000fea0003c00000 */
[----:B------:R0:W1:Y:S02]  /*4bd0*/  SHFL.BFLY P2, R32, R31, R30, R29 ;  /* 0x0c00001e1f207389 */ /* 0x000064000004001d */
[----:B01----:R-:W-:Y:S01]  /*4be0*/  ENDCOLLECTIVE ;  /* 0x000000000000791b */ /* 0x003fe20003800000 */
.L_x_2795:
[----:B------:R-:W-:Y:S01]  /*4bf0*/  FADD.FTZ R27, R24, R27 ;  /* 0x0000001b181b7221 */ /* 0x000fe20000010000 */
[----:B------:R-:W-:-:S03]  /*4c00*/  HFMA2.MMA R30, -RZ, RZ, 0, 5.9604644775390625e-08 ;  /* 0x00000001ff1e7435 */ /* 0x000fc600000001ff */
[----:B------:R-:W-:Y:S01]  /*4c10*/  IMAD.MOV.U32 R31, RZ, RZ, R27 ;  /* 0x000000ffff1f7224 */ /* 0x000fe200078e001b */
[----:B------:R-:W-:-:S07]  /*4c20*/  MOV R16, R32 ;  /* 0x0000002000107202 */ /* 0x000fce0000000f00 */
[----:B------:R-:W-:Y:S05]  /*4c30*/  WARPSYNC.COLLECTIVE R28, `(.L_x_2796) ;  /* 0x000000001c087348 */ /* 0x000fea0003c00000 */
[----:B------:R0:W1:Y:S02]  /*4c40*/  SHFL.BFLY P2, R32, R31, R30, R29 ;  /* 0x0c00001e1f207389 */ /* 0x000064000004001d */
[----:B01----:R-:W-:Y:S01]  /*4c50*/  ENDCOLLECTIVE ;  /* 0x000000000000791b */ /* 0x003fe20003800000 */
.L_x_2796:
[----:B------:R-:W-:-:S04]  /*4c60*/  FADD.FTZ R16, R25, R16 ;  /* 0x0000001019107221 */ /* 0x000fc80000010000 */
[----:B------:R-:W-:Y:S01]  /*4c70*/  IMAD.MOV.U32 R31, RZ, RZ, R16 ;  /* 0x000000ffff1f7224 */ /* 0x000fe200078e0010 */
[----:B------:R-:W-:-:S07]  /*4c80*/  MOV R26, R32 ;  /* 0x00000020001a7202 */ /* 0x000fce0000000f00 */
[----:B------:R-:W-:Y:S05]  /*4c90*/  WARPSYNC.COLLECTIVE R28, `(.L_x_2797) ;  /* 0x000000001c087348 */ /* 0x000fea0003c00000 */
[----:B------:R0:W1:Y:S02]  /*4ca0*/  SHFL.BFLY P2, R32, R31, R30, R29 ;  /* 0x0c00001e1f207389 */ /* 0x000064000004001d */
[----:B01----:R-:W-:Y:S01]  /*4cb0*/  ENDCOLLECTIVE ;  /* 0x000000000000791b */ /* 0x003fe20003800000 */
.L_x_2797:
[----:B------:R-:W-:Y:S01]  /*4cc0*/  FADD.FTZ R26, R27, R26 ;  /* 0x0000001a1b1a7221 */ /* 0x000fe20000010000 */
[----:B------:R-:W-:Y:S06]  /*4cd0*/  BRA `(.L_x_2798) ;  /* 0xffffffe800c87947 */ /* 0x000fec000383ffff */
.L_x_2777:
        /* <DEDUP_REMOVED lines=8> */
.L_x_2800:
[----:B------:R-:W-:Y:S05]  /*4d60*/  BSYNC B1 ;  /* 0x0000000000017941 */ /* 0x000fea0003800000 */
.L_x_2799:
        /* <DEDUP_REMOVED lines=8> */
.L_x_2801:
[----:B------:R-:W-:-:S05]  /*4df0*/  FADD.FTZ R23, R23, R16 ;  /* 0x0000001017177221 */ /* 0x000fca0000010000 */
[----:B------:R-:W-:Y:S01]  /*4e00*/  MOV R31, R23 ;  /* 0x00000017001f7202 */ /* 0x000fe20000000f00 */
[----:B------:R-:W-:Y:S01]  /*4e10*/  IMAD.MOV.U32 R30, RZ, RZ, 0x4 ;  /* 0x00000004ff1e7424 */ /* 0x000fe200078e00ff */
[----:B------:R-:W-:-:S07]  /*4e20*/  MOV R22, R32 ;  /* 0x0000002000167202 */ /* 0x000fce0000000f00 */
[----:B------:R-:W-:Y:S05]  /*4e30*/  WARPSYNC.COLLECTIVE R28, `(.L_x_2802) ;  /* 0x000000001c087348 */ /* 0x000fea0003c00000 */
[----:B------:R0:W1:Y:S02]  /*4e40*/  SHFL.BFLY P2, R32, R31, R30, R29 ;  /* 0x0c00001e1f207389 */ /* 0x000064000004001d */
[----:B01----:R-:W-:Y:S01]  /*4e50*/  ENDCOLLECTIVE ;  /* 0x000000000000791b */ /* 0x003fe20003800000 */
.L_x_2802:
[----:B------:R-:W-:-:S05]  /*4e60*/  FADD.FTZ R22, R22, R17 ;  /* 0x0000001116167221 */ /* 0x000fca0000010000 */
[----:B------:R-:W-:Y:S02]  /*4e70*/  MOV R31, R22 ;  /* 0x00000016001f7202 */ /* 0x000fe40000000f00 */
[----:B------:R-:W-:-:S07]  /*4e80*/  MOV R24, R32 ;  /* 0x0000002000187202 */ /* 0x000fce0000000f00 */
[----:B------:R-:W-:Y:S05]  /*4e90*/  WARPSYNC.COLLECTIVE R28, `(.L_x_2803) ;  /* 0x000000001c087348 */ /* 0x000fea0003c00000 */
[----:B------:R0:W1:Y:S02]  /*4ea0*/  SHFL.BFLY P2, R32, R31, R30, R29 ;  /* 0x0c00001e1f207389 */ /* 0x000064000004001d */
[----:B01----:R-:W-:Y:S01]  /*4eb0*/  ENDCOLLECTIVE ;  /* 0x000000000000791b */ /* 0x003fe20003800000 */
.L_x_2803:
[----:B------:R-:W-:Y:S01]  /*4ec0*/  FADD.FTZ R24, R23, R24 ;  /* 0x0000001817187221 */ /* 0x000fe20000010000 */
[----:B------:R-:W-:-:S04]  /*4ed0*/  HFMA2.MMA R30, -RZ, RZ, 0, 1.1920928955078125e-07 ;  /* 0x00000002ff1e7435 */ /* 0x000fc800000001ff */
[----:B------:R-:W-:Y:S01]  /*4ee0*/  MOV R31, R24 ;  /* 0x00000018001f7202 */ /* 0x000fe20000000f00 */
[----:B------:R-:W-:-:S07]  /*4ef0*/  IMAD.MOV.U32 R25, RZ, RZ, R32 ;  /* 0x000000ffff197224 */ /* 0x000fce00078e0020 */
[----:B------:R-:W-:Y:S05]  /*4f00*/  WARPSYNC.COLLECTIVE R28, `(.L_x_2804) ;  /* 0x000000001c087348 */ /* 0x000fea0003c00000 */
[----:B------:R0:W1:Y:S02]  /*4f10*/  SHFL.BFLY P2, R32, R31, R30, R29 ;  /* 0x0c00001e1f207389 */ /* 0x000064000004001d */
[----:B01----:R-:W-:Y:S01]  /*4f20*/  ENDCOLLECTIVE ;  /* 0x000000000000791b */ /* 0x003fe20003800000 */
.L_x_2804:
[----:B------:R-:W-:-:S05]  /*4f30*/  FADD.FTZ R25, R22, R25 ;  /* 0x0000001916197221 */ /* 0x000fca0000010000 */
[----:B------:R-:W-:Y:S01]  /*4f40*/  MOV R31, R25 ;  /* 0x00000019001f7202 */ /* 0x000fe20000000f00 */
[----:B------:R-:W-:-:S07]  /*4f50*/  IMAD.MOV.U32 R27, RZ, RZ, R32 ;  /* 0x000000ffff1b7224 */ /* 0x000fce00078e0020 */
[----:B------:R-:W-:Y:S05]  /*4f60*/  WARPSYNC.COLLECTIVE R28, `(.L_x_2805) ;  /* 0x000000001c087348 */ /* 0x000fea0003c00000 */
[----:B------:R0:W1:Y:S02]  /*4f70*/  SHFL.BFLY P2, R32, R31, R30, R29 ;  /* 0x0c00001e1f207389 */ /* 0x000064000004001d */
[----:B01----:R-:W-:Y:S01]  /*4f80*/  ENDCOLLECTIVE ;  /* 0x000000000000791b */ /* 0x003fe20003800000 */
.L_x_2805:
[----:B------:R-:W-:Y:S01]  /*4f90*/  FADD.FTZ R27, R24, R27 ;  /* 0x0000001b181b7221 */ /* 0x000fe20000010000 */
[----:B------:R-:W-:-:S03]  /*4fa0*/  HFMA2.MMA R30, -RZ, RZ, 0, 5.9604644775390625e-08 ;  /* 0x00000001ff1e7435 */ /* 0x000fc600000001ff */
[----:B------:R-:W-:Y:S01]  /*4fb0*/  IMAD.MOV.U32 R31, RZ, RZ, R27 ;  /* 0x000000ffff1f7224 */ /* 0x000fe200078e001b */
[----:B------:R-:W-:-:S07]  /*4fc0*/  MOV R16, R32 ;  /* 0x0000002000107202 */ /* 0x000fce0000000f00 */
[----:B------:R-:W-:Y:S05]  /*4fd0*/  WARPSYNC.COLLECTIVE R28, `(.L_x_2806) ;  /* 0x000000001c087348 */ /* 0x000fea0003c00000 */
[----:B------:R0:W1:Y:S02]  /*4fe0*/  SHFL.BFLY P2, R32, R31, R30, R29 ;  /* 0x0c00001e1f207389 */ /* 0x000064000004001d */
[----:B01----:R-:W-:Y:S01]  /*4ff0*/  ENDCOLLECTIVE ;  /* 0x000000000000791b */ /* 0x003fe20003800000 */
.L_x_2806:
[----:B------:R-:W-:-:S04]  /*5000*/  FADD.FTZ R16, R25, R16 ;  /* 0x0000001019107221 */ /* 0x000fc80000010000 */
[----:B------:R-:W-:Y:S01]  /*5010*/  IMAD.MOV.U32 R31, RZ, RZ, R16 ;  /* 0x000000ffff1f7224 */ /* 0x000fe200078e0010 */
[----:B------:R-:W-:-:S07]  /*5020*/  MOV R26, R32 ;  /* 0x00000020001a7202 */ /* 0x000fce0000000f00 */
[----:B------:R-:W-:Y:S05]  /*5030*/  WARPSYNC.COLLECTIVE R28, `(.L_x_2807) ;  /* 0x000000001c087348 */ /* 0x000fea0003c00000 */
[----:B------:R0:W1:Y:S02]  /*5040*/  SHFL.BFLY P2, R32, R31, R30, R29 ;  /* 0x0c00001e1f207389 */ /* 0x000064000004001d */
[----:B01----:R-:W-:Y:S01]  /*5050*/  ENDCOLLECTIVE ;  /* 0x000000000000791b */ /* 0x003fe20003800000 */
.L_x_2807:
[----:B------:R-:W-:Y:S01]  /*5060*/  FADD.FTZ R26, R27, R26 ;  /* 0x0000001a1b1a7221 */ /* 0x000fe20000010000 */
[----:B------:R-:W-:Y:S06]  /*5070*/  BRA `(.L_x_2808) ;  /* 0xffffffe800847947 */ /* 0x000fec000383ffff */
.L_x_2778:
        /* <DEDUP_REMOVED lines=8> */
.L_x_2810:
[----:B------:R-:W-:Y:S05]  /*5100*/  BSYNC B0 ;  /* 0x0000000000007941 */ /* 0x000fea0003800000 */
.L_x_2809:
        /* <DEDUP_REMOVED lines=11> */
.L_x_2811:
        /* <DEDUP_REMOVED lines=16> */
.L_x_2812:
[----:B------:R-:W-:Y:S02]  /*52c0*/  MOV R31, R18 ;  /* 0x00000012001f7202 */ /* 0x000fe40000000f00 */
[----:B------:R-:W-:-:S07]  /*52d0*/  MOV R20, R32 ;  /* 0x0000002000147202 */ /* 0x000fce0000000f00 */
[----:B------:R-:W-:Y:S05]  /*52e0*/  WARPSYNC.COLLECTIVE R28, `(.L_x_2813) ;  /* 0x000000001c087348 */ /* 0x000fea0003c00000 */
[----:B------:R0:W1:Y:S02]  /*52f0*/  SHFL.BFLY P2, R32, R31, R30, R29 ;  /* 0x0c00001e1f207389 */ /* 0x000064000004001d */
[----:B01----:R-:W-:Y:S01]  /*5300*/  ENDCOLLECTIVE ;  /* 0x000000000000791b */ /* 0x003fe20003800000 */
.L_x_2813:
        /* <DEDUP_REMOVED lines=12> */
.L_x_2814:
[----:B------:R-:W-:Y:S02]  /*53d0*/  MOV R31, R17 ;  /* 0x00000011001f7202 */ /* 0x000fe40000000f00 */
[----:B------:R-:W-:-:S07]  /*53e0*/  MOV R19, R32 ;  /* 0x0000002000137202 */ /* 0x000fce0000000f00 */
[----:B------:R-:W-:Y:S05]  /*53f0*/  WARPSYNC.COLLECTIVE R28, `(.L_x_2815) ;  /* 0x000000001c087348 */ /* 0x000fea0003c00000 */
[----:B------:R0:W1:Y:S02]  /*5400*/  SHFL.BFLY P2, R32, R31, R30, R29 ;  /* 0x0c00001e1f207389 */ /* 0x000064000004001d */
[----:B01----:R-:W-:Y:S01]  /*5410*/  ENDCOLLECTIVE ;  /* 0x000000000000791b */ /* 0x003fe20003800000 */
.L_x_2815:
[----:B------:R-:W-:Y:S01]  /*5420*/  FADD.FTZ R19, R20, R19 ;  /* 0x0000001314137221 */ /* 0x000fe20000010000 */
[----:B------:R-:W-:-:S04]  /*5430*/  HFMA2.MMA R30, -RZ, RZ, 0, 5.9604644775390625e-08 ;  /* 0x00000001ff1e7435 */ /* 0x000fc800000001ff */
[----:B------:R-:W-:Y:S01]  /*5440*/  MOV R31, R19 ;  /* 0x00000013001f7202 */ /* 0x000fe20000000f00 */
[----:B------:R-:W-:-:S07]  /*5450*/  FADD.FTZ R18, R17, R32 ;  /* 0x0000002011127221 */ /* 0x000fce0000010000 */
[----:B------:R-:W-:Y:S05]  /*5460*/  WARPSYNC.COLLECTIVE R28, `(.L_x_2816) ;  /* 0x000000001c087348 */ /* 0x000fea0003c00000 */
[----:B------:R0:W1:Y:S02]  /*5470*/  SHFL.BFLY P2, R32, R31, R30, R29 ;  /* 0x0c00001e1f207389 */ /* 0x000064000004001d */
[----:B01----:R-:W-:Y:S01]  /*5480*/  ENDCOLLECTIVE ;  /* 0x000000000000791b */ /* 0x003fe20003800000 */
.L_x_2816:
[----:B------:R-:W-:Y:S01]  /*5490*/  MOV R31, R18 ;  /* 0x00000012001f7202 */ /* 0x000fe20000000f00 */
[----:B------:R-:W-:-:S07]  /*54a0*/  IMAD.MOV.U32 R20, RZ, RZ, R32 ;  /* 0x000000ffff147224 */ /* 0x000fce00078e0020 */
[----:B------:R-:W-:Y:S05]  /*54b0*/  WARPSYNC.COLLECTIVE R28, `(.L_x_2817) ;  /* 0x000000001c087348 */ /* 0x000fea0003c00000 */
[----:B------:R0:W1:Y:S02]  /*54c0*/  SHFL.BFLY P2, R32, R31, R30, R29 ;  /* 0x0c00001e1f207389 */ /* 0x000064000004001d */
[----:B01----:R-:W-:Y:S01]  /*54d0*/  ENDCOLLECTIVE ;  /* 0x000000000000791b */ /* 0x003fe20003800000 */
.L_x_2817:
[----:B------:R-:W-:Y:S01]  /*54e0*/  FADD.FTZ R19, R19, R20 ;  /* 0x0000001413137221 */ /* 0x000fe20000010000 */
[----:B------:R-:W-:Y:S01]  /*54f0*/  HFMA2.MMA R30, -RZ, RZ, 0, 4.76837158203125e-07 ;  /* 0x00000008ff1e7435 */ /* 0x000fe200000001ff */
[----:B------:R-:W-:Y:S01]  /*5500*/  IMAD.MOV.U32 R31, RZ, RZ, R34 ;  /* 0x000000ffff1f7224 */ /* 0x000fe200078e0022 */
[----:B------:R-:W-:-:S09]  /*5510*/  MOV R17, R32 ;  /* 0x0000002000117202 */ /* 0x000fd20000000f00 */
[----:B------:R-:W-:Y:S05]  /*5520*/  WARPSYNC.COLLECTIVE R28, `(.L_x_2818) ;  /* 0x000000001c087348 */ /* 0x000fea0003c00000 */
[----:B------:R0:W1:Y:S02]  /*5530*/  SHFL.BFLY P2, R32, R31, R30, R29 ;  /* 0x0c00001e1f207389 */ /* 0x000064000004001d */
[----:B01----:R-:W-:Y:S01]  /*5540*/  ENDCOLLECTIVE ;  /* 0x000000000000791b */ /* 0x003fe20003800000 */
.L_x_2818:
[----:B------:R-:W-:Y:S01]  /*5550*/  FADD.FTZ R46, R18, R17 ;  /* 0x00000011122e7221 */ /* 0x000fe20000010000 */
[----:B------:R-:W-:Y:S01]  /*5560*/  IMAD.MOV.U32 R31, RZ, RZ, R36 ;  /* 0x000000ffff1f7224 */ /* 0x000fe200078e0024 */
[----:B------:R-:W-:-:S07]  /*5570*/  MOV R33, R32 ;  /* 0x0000002000217202 */ /* 0x000fce0000000f00 */
[----:B------:R-:W-:Y:S05]  /*5580*/  WARPSYNC.COLLECTIVE R28, `(.L_x_2819) ;  /* 0x000000001c087348 */ /* 0x000fea0003c00000 */
[----:B------:R0:W1:Y:S02]  /*5590*/  SHFL.BFLY P2, R32, R31, R30, R29 ;  /* 0x0c00001e1f207389 */ /* 0x000064000004001d */
[----:B01----:R-:W-:Y:S01]  /*55a0*/  ENDCOLLECTIVE ;  /* 0x000000000000791b */ /* 0x003fe20003800000 */
.L_x_2819:
[----:B------:R-:W-:Y:S01]  /*55b0*/  FADD.FTZ R33, R33, R34 ;  /* 0x0000002221217221 */ /* 0x000fe20000010000 */
[----:B------:R-:W-:-:S03]  /*55c0*/  HFMA2.MMA R30, -RZ, RZ, 0, 2.384185791015625e-07 ;  /* 0x00000004ff1e7435 */ /* 0x000fc600000001ff */
[----:B------:R-:W-:Y:S01]  /*55d0*/  IMAD.MOV.U32 R31, RZ, RZ, R33 ;  /* 0x000000ffff1f7224 */ /* 0x000fe200078e0021 */
[----:B------:R-:W-:-:S07]  /*55e0*/  MOV R35, R32 ;  /* 0x0000002000237202 */ /* 0x000fce0000000f00 */
[----:B------:R-:W-:Y:S05]  /*55f0*/  WARPSYNC.COLLECTIVE R28, `(.L_x_2820) ;  /* 0x000000001c087348 */ /* 0x000fea0003c00000 */
[----:B------:R0:W1:Y:S02]  /*5600*/  SHFL.BFLY P2, R32, R31, R30, R29 ;  /* 0x0c00001e1f207389 */ /* 0x000064000004001d */
[----:B01----:R-:W-:Y:S01]  /*5610*/  ENDCOLLECTIVE ;  /* 0x000000000000791b */ /* 0x003fe20003800000 */
.L_x_2820:
[----:B------:R-:W-:-:S04]  /*5620*/  FADD.FTZ R35, R35, R36 ;  /* 0x0000002423237221 */ /* 0x000fc80000010000 */
[----:B------:R-:W-:Y:S01]  /*5630*/  IMAD.MOV.U32 R31, RZ, RZ, R35 ;  /* 0x000000ffff1f7224 */ /* 0x000fe200078e0023 */
[----:B------:R-:W-:-:S07]  /*5640*/  MOV R22, R32 ;  /* 0x0000002000167202 */ /* 0x000fce0000000f00 */
[----:B------:R-:W-:Y:S05]  /*5650*/  WARPSYNC.COLLECTIVE R28, `(.L_x_2821) ;  /* 0x000000001c087348 */ /* 0x000fea0003c00000 */
[----:B------:R0:W1:Y:S02]  /*5660*/  SHFL.BFLY P2, R32, R31, R30, R29 ;  /* 0x0c00001e1f207389 */ /* 0x000064000004001d */
[----:B01----:R-:W-:Y:S01]  /*5670*/  ENDCOLLECTIVE ;  /* 0x000000000000791b */ /* 0x003fe20003800000 */
.L_x_2821:
        /* <DEDUP_REMOVED lines=10> */
.L_x_2822:
        /* <DEDUP_REMOVED lines=8> */
.L_x_2823:
        /* <DEDUP_REMOVED lines=9> */
.L_x_2824:
[----:B------:R-:W-:Y:S01]  /*5830*/  FADD.FTZ R38, R38, R21 ;  /* 0x0000001526267221 */ /* 0x000fe20000010000 */
[----:B------:R-:W-:-:S04]  /*5840*/  HFMA2.MMA R21, -RZ, RZ, 0, 0 ;  /* 0x00000000ff157435 */ /* 0x000fc800000001ff */
[----:B------:R-:W-:Y:S01]  /*5850*/  MOV R31, R38 ;  /* 0x00000026001f7202 */ /* 0x000fe20000000f00 */
[----:B------:R-:W-:-:S07]  /*5860*/  IMAD.MOV.U32 R36, RZ, RZ, R32 ;  /* 0x000000ffff247224 */ /* 0x000fce00078e0020 */
[----:B------:R-:W-:Y:S05]  /*5870*/  WARPSYNC.COLLECTIVE R28, `(.L_x_2825) ;  /* 0x000000001c087348 */ /* 0x000fea0003c00000 */
[----:B------:R0:W1:Y:S02]  /*5880*/  SHFL.BFLY P2, R32, R31, R30, R29 ;  /* 0x0c00001e1f207389 */ /* 0x000064000004001d */
[----:B01----:R-:W-:Y:S01]  /*5890*/  ENDCOLLECTIVE ;  /* 0x000000000000791b */ /* 0x003fe20003800000 */
.L_x_2825:
[----:B------:R-:W-:Y:S01]  /*58a0*/  FADD.FTZ R36, R37, R36 ;  /* 0x0000002425247221 */ /* 0x000fe20000010000 */
[----:B------:R-:W-:Y:S01]  /*58b0*/  HFMA2.MMA R30, -RZ, RZ, 0, 4.76837158203125e-07 ;  /* 0x00000008ff1e7435 */ /* 0x000fe200000001ff */
[----:B------:R-:W-:Y:S01]  /*58c0*/  IMAD.MOV.U32 R31, RZ, RZ, R26 ;  /* 0x000000ffff1f7224 */ /* 0x000fe200078e001a */
[----:B------:R-:W-:-:S09]  /*58d0*/  MOV R35, R32 ;  /* 0x0000002000237202 */ /* 0x000fd20000000f00 */
[----:B------:R-:W-:Y:S05]  /*58e0*/  WARPSYNC.COLLECTIVE R28, `(.L_x_2826) ;  /* 0x000000001c087348 */ /* 0x000fea0003c00000 */
[----:B------:R0:W1:Y:S02]  /*58f0*/  SHFL.BFLY P2, R32, R31, R30, R29 ;  /* 0x0c00001e1f207389 */ /* 0x000064000004001d */
[----:B01----:R-:W-:Y:S01]  /*5900*/  ENDCOLLECTIVE ;  /* 0x000000000000791b */ /* 0x003fe20003800000 */
.L_x_2826:
[----:B------:R-:W-:Y:S01]  /*5910*/  FADD.FTZ R35, R38, R35 ;  /* 0x0000002326237221 */ /* 0x000fe20000010000 */
[----:B------:R-:W-:Y:S01]  /*5920*/  IMAD.MOV.U32 R31, RZ, RZ, R25 ;  /* 0x000000ffff1f7224 */ /* 0x000fe200078e0019 */
[----:B------:R-:W-:-:S07]  /*5930*/  MOV R27, R32 ;  /* 0x00000020001b7202 */ /* 0x000fce0000000f00 */
[----:B------:R-:W-:Y:S05]  /*5940*/  WARPSYNC.COLLECTIVE R28, `(.L_x_2827) ;  /* 0x000000001c087348 */ /* 0x000fea0003c00000 */
[----:B------:R0:W1:Y:S02]  /*5950*/  SHFL.BFLY P2, R32, R31, R30, R29 ;  /* 0x0c00001e1f207389 */ /* 0x000064000004001d */
[----:B01----:R-:W-:Y:S01]  /*5960*/  ENDCOLLECTIVE ;  /* 0x000000000000791b */ /* 0x003fe20003800000 */
.L_x_2827:
        /* <DEDUP_REMOVED lines=8> */
.L_x_2828:
        /* <DEDUP_REMOVED lines=8> */
.L_x_2829:
        /* <DEDUP_REMOVED lines=10> */
.L_x_2830:
[----:B------:R0:W1:Y:S04]  /*5b10*/  @!P0 LDS R24, [R41] ;  /* 0x0000000029188984 */ /* 0x0000680000000800 */
[----:B------:R0:W2:Y:S01]  /*5b20*/  @!P0 LDS R22, [R41+0x500] ;  /* 0x0005000029168984 */ /* 0x0000a20000000800 */
[----:B------:R-:W-:Y:S01]  /*5b30*/  MOV R31, R39 ;  /* 0x00000027001f7202 */ /* 0x000fe20000000f00 */
[----:B------:R-:W-:-:S07]  /*5b40*/  IMAD.MOV.U32 R25, RZ, RZ, R32 ;  /* 0x000000ffff197224 */ /* 0x000fce00078e0020 */
[----:B012---:R-:W-:Y:S05]  /*5b50*/  WARPSYNC.COLLECTIVE R28, `(.L_x_2831) ;  /* 0x000000001c087348 */ /* 0x007fea0003c00000 */
[----:B------:R3:W4:Y:S02]  /*5b60*/  SHFL.BFLY P2, R32, R31, R30, R29 ;  /* 0x0c00001e1f207389 */ /* 0x000724000004001d */
[----:B01234-:R-:W-:Y:S01]  /*5b70*/  ENDCOLLECTIVE ;  /* 0x000000000000791b */ /* 0x01ffe20003800000 */
.L_x_2831:
        /* <DEDUP_REMOVED lines=9> */
.L_x_2832:
        /* <DEDUP_REMOVED lines=10> */
.L_x_2833:
        /* <DEDUP_REMOVED lines=9> */
.L_x_2834:
[----:B------:R-:W-:Y:S01]  /*5d40*/  FADD.FTZ R39, R39, R42 ;  /* 0x0000002a27277221 */ /* 0x000fe20000010000 */
[----:B------:R-:W-:Y:S01]  /*5d50*/  IMAD.MOV.U32 R31, RZ, RZ, R21 ;  /* 0x000000ffff1f7224 */ /* 0x000fe200078e0015 */
[----:B------:R-:W-:-:S07]  /*5d60*/  MOV R44, R32 ;  /* 0x00000020002c7202 */ /* 0x000fce0000000f00 */
[----:B------:R-:W-:Y:S05]  /*5d70*/  WARPSYNC.COLLECTIVE R28, `(.L_x_2835) ;  /* 0x000000001c087348 */ /* 0x000fea0003c00000 */
[----:B------:R0:W1:Y:S02]  /*5d80*/  SHFL.BFLY P2, R32, R31, R30, R29 ;  /* 0x0c00001e1f207389 */ /* 0x000064000004001d */
[----:B01----:R-:W-:Y:S01]  /*5d90*/  ENDCOLLECTIVE ;  /* 0x000000000000791b */ /* 0x003fe20003800000 */
.L_x_2835:
[----:B------:R-:W-:-:S05]  /*5da0*/  FADD.FTZ R44, R44, R23 ;  /* 0x000000172c2c7221 */ /* 0x000fca0000010000 */
[----:B------:R-:W-:Y:S01]  /*5db0*/  MOV R31, R44 ;  /* 0x0000002c001f7202 */ /* 0x000fe20000000f00 */
[----:B------:R-:W-:Y:S01]  /*5dc0*/  IMAD.MOV.U32 R30, RZ, RZ, 0x4 ;  /* 0x00000004ff1e7424 */ /* 0x000fe200078e00ff */
[----:B------:R-:W-:-:S07]  /*5dd0*/  MOV R24, R32 ;  /* 0x0000002000187202 */ /* 0x000fce0000000f00 */
[----:B------:R-:W-:Y:S05]  /*5de0*/  WARPSYNC.COLLECTIVE R28, `(.L_x_2836) ;  /* 0x000000001c087348 */ /* 0x000fea0003c00000 */
[----:B------:R0:W1:Y:S02]  /*5df0*/  SHFL.BFLY P2, R32, R31, R30, R29 ;  /* 0x0c00001e1f207389 */ /* 0x000064000004001d */
[----:B01----:R-:W-:Y:S01]  /*5e00*/  ENDCOLLECTIVE ;  /* 0x000000000000791b */ /* 0x003fe20003800000 */
.L_x_2836:
        /* <DEDUP_REMOVED lines=8> */
.L_x_2837:
        /* <DEDUP_REMOVED lines=10> */
.L_x_2838:
        /* <DEDUP_REMOVED lines=11> */
.L_x_2839:
        /* <DEDUP_REMOVED lines=17> */
.L_x_2840:
        /* <DEDUP_REMOVED lines=8> */
.L_x_2841:
[----:B------:R-:W-:Y:S01]  /*6170*/  FADD.FTZ R37, R44, R37 ;  /* 0x000000252c257221 */ /* 0x000fe20000010000 */
[----:B------:R-:W-:Y:S06]  /*6180*/  BRA `(.L_x_2842) ;  /* 0xffffffe000dc7947 */ /* 0x000fec000383ffff */
.L_x_2843:
        /* <DEDUP_REMOVED lines=15> */
.L_x_3800:


//--------------------- .text._ZN13group_norm_v218gn_bwd_cuda_kernelI6__halfLi320ELi1ELi16ELi80ELi256ELb1ELb1ELi8ELi320ELi320ELi4ELb1ELi4ELb0ELb0ELNS_15WgradSyncMethodE3ENS_16CompileConditionILi900EEEEEvPT_S6_S6_PKS5_S8_S8_S8_PKfflPfPj --------------------------
	.section	.text._ZN13group_norm_v218gn_bwd_cuda_kernelI6__halfLi320ELi1ELi16ELi80ELi256ELb1ELb1ELi8ELi320ELi320ELi4ELb1ELi4ELb0ELb0ELNS_15WgradSyncMethodE3ENS_16CompileConditionILi900EEEEEvPT_S6_S6_PKS5_S8_S8_S8_PKfflPfPj,"ax",@progbits
	.align	128
        .global         _ZN13group_norm_v218gn_bwd_cuda_kernelI6__halfLi320ELi1ELi16ELi80ELi256ELb1ELb1ELi8ELi320ELi320ELi4ELb1ELi4ELb0ELb0ELNS_15WgradSyncMethodE3ENS_16CompileConditionILi900EEEEEvPT_S6_S6_PKS5_S8_S8_S8_PKfflPfPj
        .type           _ZN13group_norm_v218gn_bwd_cuda_kernelI6__halfLi320ELi1ELi16ELi80ELi256ELb1ELb1ELi8ELi320ELi320ELi4ELb1ELi4ELb0ELb0ELNS_15WgradSyncMethodE3ENS_16CompileConditionILi900EEEEEvPT_S6_S6_PKS5_S8_S8_S8_PKfflPfPj,@function
        .size           _ZN13group_norm_v218gn_bwd_cuda_kernelI6__halfLi320ELi1ELi16ELi80ELi256ELb1ELb1ELi8ELi320ELi320ELi4ELb1ELi4ELb0ELb0ELNS_15WgradSyncMethodE3ENS_16CompileConditionILi900EEEEEvPT_S6_S6_PKS5_S8_S8_S8_PKfflPfPj,(.L_x_3801 - _ZN13group_norm_v218gn_bwd_cuda_kernelI6__halfLi320ELi1ELi16ELi80ELi256ELb1ELb1ELi8ELi320ELi320ELi4ELb1ELi4ELb0ELb0ELNS_15WgradSyncMethodE3ENS_16CompileConditionILi900EEEEEvPT_S6_S6_PKS5_S8_S8_S8_PKfflPfPj)
        .other          _ZN13group_norm_v218gn_bwd_cuda_kernelI6__halfLi320ELi1ELi16ELi80ELi256ELb1ELb1ELi8ELi320ELi320ELi4ELb1ELi4ELb0ELb0ELNS_15WgradSyncMethodE3ENS_16CompileConditionILi900EEEEEvPT_S6_S6_PKS5_S8_S8_S8_PKfflPfPj,@"STO_CUDA_ENTRY STV_DEFAULT"
_ZN13group_norm_v218gn_bwd_cuda_kernelI6__halfLi320ELi1ELi16ELi80ELi256ELb1ELb1ELi8ELi320ELi320ELi4ELb1ELi4ELb0ELb0ELNS_15WgradSyncMethodE3ENS_16CompileConditionILi900EEEEEvPT_S6_S6_PKS5_S8_S8_S8_PKfflPfPj:
.text._ZN13group_norm_v218gn_bwd_cuda_kernelI6__halfLi320ELi1ELi16ELi80ELi256ELb1ELb1ELi8ELi320ELi320ELi4ELb1ELi4ELb0ELb0ELNS_15WgradSyncMethodE3ENS_16CompileConditionILi900EEEEEvPT_S6_S6_PKS5_S8_S8_S8_PKfflPfPj:
        /* <DEDUP_REMOVED lines=30> */
.L_x_2846:
[----:B------:R-:W2:Y:S04]  /*01e0*/  LD.E.STRONG.GPU R6, desc[UR8][R4.64] ;  /* 0x0000000804067980 */ /* 0x000ea8000c10f900 */
[----:B--2---:R-:W-:Y:S01]  /*01f0*/  CCTL.IVALL ;  /* 0x00000000ff00798f */ /* 0x004fe20002000000 */
[----:B------:R-:W-:Y:S05]  /*0200*/  YIELD ;  /* 0x0000000000007946 */ /* 0x000fea0003800000 */
[----:B-----5:R-:W-:-:S04]  /*0210*/  LOP3.LUT R6, R6, R3, RZ, 0x3c, !PT ;  /* 0x0000000306067212 */ /* 0x020fc800078e3cff */
[----:B------:R-:W-:-:S13]  /*0220*/  ISETP.GT.AND P0, PT, R6, -0x1, PT ;  /* 0xffffffff0600780c */ /* 0x000fda0003f04270 */
[----:B------:R-:W-:Y:S05]  /*0230*/  @P0 BRA `(.L_x_2846) ;  /* 0xfffffffc00e80947 */ /* 0x000fea000383ffff */
.L_x_2845:
[----:B------:R-:W-:Y:S05]  /*0240*/  WARPSYNC.ALL ;  /* 0x0000000000007948 */ /* 0x000fea0003800000 */
[----:B------:R-:W-:Y:S06]  /*0250*/  BAR.SYNC.DEFER_BLOCKING 0x0 ;  /* 0x0000000000007b1d */ /* 0x000fec0000010000 */
[----:B------:R-:W-:Y:S05]  /*0260*/  BRA `(.L_x_2847) ;  /* 0x0000002800347947 */ /* 0x000fea0003800000 */
.L_x_2844:
[----:B------:R-:W0:Y:S01]  /*0270*/  S2R R6, SR_TID.X ;  /* 0x0000000000067919 */ /* 0x000e220000002100 */
[----:B------:R-:W-:Y:S02]  /*0280*/  MOV R3, 0x400 ;  /* 0x0000040000037802 */ /* 0x000fe40000000f00 */
[----:B------:R-:W-:Y:S02]  /*0290*/  CS2R R36, SRZ ;  /* 0x0000000000247805 */ /* 0x000fe4000001ff00 */
[----:B------:R-:W-:Y:S01]  /*02a0*/  CS2R R38, SRZ ;  /* 0x0000000000267805 */ /* 0x000fe2000001ff00 */
[----:B------:R-:W1:Y:S01]  /*02b0*/  S2R R11, SR_CgaCtaId ;  /* 0x00000000000b7919 */ /* 0x000e620000008800 */
[----:B------:R-:W-:Y:S01]  /*02c0*/  CS2R R40, SRZ ;  /* 0x0000000000287805 */ /* 0x000fe2000001ff00 */
[----:B------:R-:W-:Y:S01]  /*02d0*/  VIADD R70, R3, 0x2800 ;  /* 0x0000280003467836 */ /* 0x000fe20000000000 */
[----:B------:R-:W-:Y:S02]  /*02e0*/  SHF.L.U32 R3, R2, 0x3, RZ ;  /* 0x0000000302037819 */ /* 0x000fe400000006ff */
[----:B------:R-:W-:Y:S01]  /*02f0*/  CS2R R42, SRZ ;  /* 0x00000000002a7805 */ /* 0x000fe2000001ff00 */
[----:B------:R-:W-:Y:S01]  /*0300*/  UMOV UR4, URZ ;  /* 0x0000003f00047c82 */ /* 0x000fe20008000000 */
[----:B------:R-:W-:Y:S01]  /*0310*/  LOP3.LUT R3, R3, 0xf8, RZ, 0xc0, !PT ;  /* 0x000000f803037812 */ /* 0x000fe200078ec0ff */
[----:B0-----:R-:W-:Y:S01]  /*0320*/  IMAD.WIDE.U32 R8, R6, -0x33333333, RZ ;  /* 0xcccccccd06087825 */ /* 0x001fe200078e00ff */
[----:B------:R-:W-:-:S02]  /*0330*/  SHF.R.S32.HI R5, RZ, 0x1f, R6 ;  /* 0x0000001fff057819 */ /* 0x000fc40000011406 */
[----:B-1----:R-:W-:Y:S02]  /*0340*/  LEA R70, R11, R70, 0x18 ;  /* 0x000000460b467211 */ /* 0x002fe400078ec0ff */
[----:B------:R-:W-:Y:S02]  /*0350*/  LEA.HI R8, R5, R6, RZ, 0x2 ;  /* 0x0000000605087211 */ /* 0x000fe400078f10ff */
[----:B------:R-:W-:Y:S02]  /*0360*/  SHF.R.U32.HI R12, RZ, 0x6, R9 ;  /* 0x00000006ff0c7819 */ /* 0x000fe40000011609 */
[----:B------:R-:W-:-:S03]  /*0370*/  SHF.R.S32.HI R7, RZ, 0x2, R8 ;  /* 0x00000002ff077819 */ /* 0x000fc60000011408 */
[C---:B------:R-:W-:Y:S01]  /*0380*/  IMAD R71, R12.reuse, -0x50, R6 ;  /* 0xffffffb00c477824 */ /* 0x040fe200078e0206 */
[----:B------:R-:W-:Y:S01]  /*0390*/  IADD3 R9, R7, 0x50, RZ ;  /* 0x0000005007097810 */ /* 0x000fe20007ffe0ff */
[----:B------:R-:W-:Y:S01]  /*03a0*/  IMAD.IADD R3, R3, 0x1, R12 ;  /* 0x0000000103037824 */ /* 0x000fe200078e020c */
[----:B------:R-:W-:Y:S01]  /*03b0*/  IADD3 R11, R7, 0xa0, RZ ;  /* 0x000000a0070b7810 */ /* 0x000fe20007ffe0ff */
[----:B------:R-:W-:Y:S01]  /*03c0*/  IMAD R69, R71, 0x28, R70 ;  /* 0x0000002847457824 */ /* 0x000fe200078e0246 */
[----:B------:R-:W-:Y:S02]  /*03d0*/  SHF.R.S32.HI R10, RZ, 0x1f, R9 ;  /* 0x0000001fff0a7819 */ /* 0x000fe40000011409 */
[----:B------:R-:W-:Y:S01]  /*03e0*/  IADD3 R13, R7, 0xf0, RZ ;  /* 0x000000f0070d7810 */ /* 0x000fe20007ffe0ff */
[----:B------:R-:W-:Y:S01]  /*03f0*/  IMAD R69, R12, 0x8, R69 ;  /* 0x000000080c457824 */ /* 0x000fe200078e0245 */
[----:B------:R-:W-:Y:S02]  /*0400*/  SHF.R.S32.HI R12, RZ, 0x1f, R11 ;  /* 0x0000001fff0c7819 */ /* 0x000fe4000001140b */
[----:B------:R-:W-:-:S02]  /*0410*/  LEA.HI R10, R10, R9, RZ, 0x2 ;  /* 0x000000090a0a7211 */ /* 0x000fc400078f10ff */
[----:B------:R-:W-:Y:S02]  /*0420*/  SHF.R.S32.HI R14, RZ, 0x1f, R13 ;  /* 0x0000001fff0e7819 */ /* 0x000fe4000001140d */
[-C--:B------:R-:W-:Y:S02]  /*0430*/  LEA.HI R9, R5, R6.reuse, RZ, 0x4 ;  /* 0x0000000605097211 */ /* 0x080fe400078f20ff */
[----:B------:R-:W-:Y:S02]  /*0440*/  LOP3.LUT R5, R8, 0xfffffffc, RZ, 0xc0, !PT ;  /* 0xfffffffc08057812 */ /* 0x000fe400078ec0ff */
[----:B------:R-:W-:Y:S02]  /*0450*/  LEA.HI R12, R12, R11, RZ, 0x2 ;  /* 0x0000000b0c0c7211 */ /* 0x000fe400078f10ff */
[----:B------:R-:W-:Y:S02]  /*0460*/  LEA.HI R14, R14, R13, RZ, 0x2 ;  /* 0x0000000d0e0e7211 */ /* 0x000fe400078f10ff */
[----:B------:R-:W-:-:S02]  /*0470*/  IADD3 R5, -R5, R6, RZ ;  /* 0x0000000605057210 */ /* 0x000fc40007ffe1ff */
[----:B------:R-:W-:Y:S02]  /*0480*/  SHF.R.U32.HI R10, RZ, 0x2, R10 ;  /* 0x00000002ff0a7819 */ /* 0x000fe4000001160a */
[----:B------:R-:W-:Y:S02]  /*0490*/  SHF.R.U32.HI R12, RZ, 0x2, R12 ;  /* 0x00000002ff0c7819 */ /* 0x000fe4000001160c */
[----:B------:R-:W-:Y:S02]  /*04a0*/  SHF.R.U32.HI R8, RZ, 0x4, R9 ;  /* 0x00000004ff087819 */ /* 0x000fe40000011609 */
[----:B------:R-:W-:Y:S02]  /*04b0*/  SHF.R.U32.HI R14, RZ, 0x2, R14 ;  /* 0x00000002ff0e7819 */ /* 0x000fe4000001160e */
[C---:B------:R-:W-:Y:S02]  /*04c0*/  LOP3.LUT R9, R5.reuse, 0x3, R10, 0x78, !PT ;  /* 0x0000000305097812 */ /* 0x040fe400078e780a */
[----:B------:R-:W-:Y:S01]  /*04d0*/  LOP3.LUT R10, R5, 0x3, R12, 0x78, !PT ;  /* 0x00000003050a7812 */ /* 0x000fe200078e780c */
[----:B------:R-:W-:Y:S01]  /*04e0*/  IMAD R12, R3, 0x500, RZ ;  /* 0x00000500030c7824 */ /* 0x000fe200078e02ff */
[----:B------:R-:W-:-:S02]  /*04f0*/  LOP3.LUT R8, R5, 0x3, R8, 0x78, !PT ;  /* 0x0000000305087812 */ /* 0x000fc400078e7808 */
[----:B------:R-:W-:-:S07]  /*0500*/  LOP3.LUT R11, R5, 0x3, R14, 0x78, !PT ;  /* 0x00000003050b7812 */ /* 0x000fce00078e780e */
.L_x_2859:
[----:B------:R-:W-:Y:S01]  /*0510*/  LOP3.LUT R52, R4, 0x3, RZ, 0xc0, !PT ;  /* 0x0000000304347812 */ /* 0x000fe200078ec0ff */
[----:B------:R-:W-:Y:S01]  /*0520*/  ULDC.64 UR12, c[0x0][0x248] ;  /* 0x00009200000c7ab9 */ /* 0x000fe20000000a00 */
[----:B--2---:R-:W-:Y:S01]  /*0530*/  SHF.R.U32.HI R5, RZ, 0x2, R68 ;  /* 0x00000002ff057819 */ /* 0x004fe20000011644 */
[----:B------:R-:W0:Y:S01]  /*0540*/  LDC.64 R28, c[0x0][0x238] ;  /* 0x00008e00ff1c7b82 */ /* 0x000e220000000a00 */
[----:B------:R-:W-:Y:S01]  /*0550*/  ULDC UR5, c[0x0][0x250] ;  /* 0x0000940000057ab9 */ /* 0x000fe20000000800 */
[----:B------:R-:W-:-:S05]  /*0560*/  IMAD R52, R52, 0x140, RZ ;  /* 0x0000014034347824 */ /* 0x000fca00078e02ff */
[----:B------:R-:W-:Y:S01]  /*0570*/  LEA R44, R71, R52, 0x2 ;  /* 0x00000034472c7211 */ /* 0x000fe200078e10ff */
[----:B------:R-:W1:Y:S03]  /*0580*/  LDC.64 R18, c[0x0][0x240] ;  /* 0x00009000ff127b82 */ /* 0x000e660000000a00 */
[----:B------:R-:W-:Y:S01]  /*0590*/  SHF.R.S32.HI R45, RZ, 0x1f, R44 ;  /* 0x0000001fff2d7819 */ /* 0x000fe2000001142c */
[----:B------:R-:W-:Y:S01]  /*05a0*/  IMAD.WIDE.U32 R14, R44, -0x33333333, RZ ;  /* 0xcccccccd2c0e7825 */ /* 0x000fe200078e00ff */
[----:B------:R-:W-:-:S04]  /*05b0*/  SHF.R.U64 R14, R4, 0x2, R68 ;  /* 0x00000002040e7819 */ /* 0x000fc80000001244 */
[----:B------:R-:W-:Y:S01]  /*05c0*/  SHF.R.U32.HI R13, RZ, 0x6, R15 ;  /* 0x00000006ff0d7819 */ /* 0x000fe2000001160f */
[----:B------:R-:W-:-:S03]  /*05d0*/  IMAD.WIDE.U32 R16, R14, 0x50000, R44 ;  /* 0x000500000e107825 */ /* 0x000fc600078e002c */
[----:B------:R-:W-:Y:S02]  /*05e0*/  LEA R3, P0, R14, R13, 0x4 ;  /* 0x0000000d0e037211 */ /* 0x000fe400078020ff */
[----:B------:R-:W-:Y:S02]  /*05f0*/  IADD3 R15, P1, R12, R16, RZ ;  /* 0x000000100c0f7210 */ /* 0x000fe40007f3e0ff */
[----:B------:R-:W-:Y:S01]  /*0600*/  LEA.HI.X R14, R14, RZ, R5, 0x4, P0 ;  /* 0x000000ff0e0e7211 */ /* 0x000fe200000f2405 */
[----:B------:R-:W-:Y:S01]  /*0610*/  IMAD R5, R5, 0x50000, RZ ;  /* 0x0005000005057824 */ /* 0x000fe200078e02ff */
[----:B------:R-:W-:-:S03]  /*0620*/  LEA R26, P0, R3, UR12, 0x3 ;  /* 0x0000000c031a7c11 */ /* 0x000fc6000f8018ff */
[----:B------:R-:W-:Y:S01]  /*0630*/  IMAD.IADD R5, R17, 0x1, R5 ;  /* 0x0000000111057824 */ /* 0x000fe200078e0205 */
[----:B------:R-:W-:Y:S01]  /*0640*/  LEA.HI.X R27, R3, UR13, R14, 0x3, P0 ;  /* 0x0000000d031b7c11 */ /* 0x000fe200080f1c0e */
[----:B------:R-:W-:Y:S01]  /*0650*/  ULDC.64 UR12, c[0x0][0x230] ;  /* 0x00008c00000c7ab9 */ /* 0x000fe20000000a00 */
[C---:B------:R-:W-:Y:S02]  /*0660*/  SHF.L.U32 R14, R15.reuse, 0x1, RZ ;  /* 0x000000010f0e7819 */ /* 0x040fe400000006ff */
[----:B------:R-:W-:Y:S02]  /*0670*/  IADD3.X R20, RZ, R5, RZ, P1, !PT ;  /* 0x00000005ff147210 */ /* 0x000fe40000ffe4ff */
[----:B------:R-:W2:Y:S01]  /*0680*/  LDG.E.64.CONSTANT R26, desc[UR8][R26.64] ;  /* 0x000000081a1a7981 */ /* 0x000ea2000c1e9b00 */
[----:B------:R-:W-:Y:S02]  /*0690*/  IADD3 R22, P0, R14, UR12, RZ ;  /* 0x0000000c0e167c10 */ /* 0x000fe4000ff1e0ff */
[----:B------:R-:W-:-:S04]  /*06a0*/  SHF.L.U64.HI R15, R15, 0x1, R20 ;  /* 0x000000010f0f7819 */ /* 0x000fc80000010214 */
[----:B------:R-:W-:Y:S01]  /*06b0*/  IADD3.X R23, R15, UR13, RZ, P0, !PT ;  /* 0x0000000d0f177c10 */ /* 0x000fe200087fe4ff */
[----:B------:R-:W-:Y:S02]  /*06c0*/  VIADD R3, R12, 0x1400 ;  /* 0x000014000c037836 */ /* 0x000fe40000000000 */
[----:B0-----:R-:W-:-:S03]  /*06d0*/  IMAD.WIDE R28, R44, 0x2, R28 ;  /* 0x000000022c1c7825 */ /* 0x001fc600078e021c */
[----:B------:R-:W3:Y:S01]  /*06e0*/  LDG.E.64.CONSTANT R22, desc[UR8][R22.64] ;  /* 0x0000000816167981 */ /* 0x000ee2000c1e9b00 */
[----:B-1----:R-:W-:Y:S01]  /*06f0*/  IMAD.WIDE R44, R44, 0x2, R18 ;  /* 0x000000022c2c7825 */ /* 0x002fe200078e0212 */
[----:B------:R-:W-:Y:S02]  /*0700*/  IADD3 R3, P0, R3, R16, RZ ;  /* 0x0000001003037210 */ /* 0x000fe40007f1e0ff */
[----:B------:R-:W4:Y:S02]  /*0710*/  LDG.E.64.CONSTANT R28, desc[UR8][R28.64] ;  /* 0x000000081c1c7981 */ /* 0x000f24000c1e9b00 */
[----:B------:R-:W-:Y:S02]  /*0720*/  IADD3.X R18, RZ, R5, RZ, P0, !PT ;  /* 0x00000005ff127210 */ /* 0x000fe400007fe4ff */
[----:B------:R-:W5:Y:S01]  /*0730*/  LDG.E.64.CONSTANT R44, desc[UR8][R44.64] ;  /* 0x000000082c2c7981 */ /* 0x000f62000c1e9b00 */
[C---:B------:R-:W-:Y:S02]  /*0740*/  SHF.L.U32 R16, R3.reuse, 0x1, RZ ;  /* 0x0000000103107819 */ /* 0x040fe400000006ff */
[----:B------:R-:W-:-:S02]  /*0750*/  SHF.L.U64.HI R17, R3, 0x1, R18 ;  /* 0x0000000103117819 */ /* 0x000fc40000010212 */
        /* <DEDUP_REMOVED lines=10> */
[----:B------:R-:W-:Y:S02]  /*0800*/  IADD3 R66, P0, R4, 0x4, RZ ;  /* 0x0000000404427810 */ /* 0x000fe40007f1e0ff */
[----:B------:R-:W-:-:S03]  /*0810*/  ISETP.GT.U32.AND P1, PT, R6, 0xf, PT ;  /* 0x0000000f0600780c */ /* 0x000fc60003f24070 */
[----:B------:R-:W-:Y:S01]  /*0820*/  IMAD.X R68, RZ, RZ, R68, P0 ;  /* 0x000000ffff447224 */ /* 0x000fe200000e0644 */
[----:B------:R-:W-:-:S04]  /*0830*/  ISETP.GE.U32.AND P0, PT, R66, UR10, PT ;  /* 0x0000000a42007c0c */ /* 0x000fc8000bf06070 */
[----:B------:R-:W-:Y:S01]  /*0840*/  ISETP.GE.AND.EX P0, PT, R68, UR6, PT, P0 ;  /* 0x0000000644007c0c */ /* 0x000fe2000bf06300 */
[----:B--2---:R-:W-:-:S06]  /*0850*/  FADD.FTZ R18, R27, UR5 ;  /* 0x000000051b127e21 */ /* 0x004fcc0008010000 */
[----:B------:R-:W0:Y:S01]  /*0860*/  MUFU.RSQ R18, R18 ;  /* 0x0000001200127308 */ /* 0x000e220000001400 */
[--C-:B---3--:R-:W-:Y:S02]  /*0870*/  HADD2.F32 R21, -RZ, R22.reuse.H1_H1 ;  /* 0x30000016ff157230 */ /* 0x108fe40000004100 */
[----:B------:R-:W-:Y:S02]  /*0880*/  HADD2.F32 R3, -RZ, R22.H0_H0 ;  /* 0x20000016ff037230 */ /* 0x000fe40000004100 */
[----:B----4-:R-:W-:Y:S02]  /*0890*/  HADD2.F32 R19, -RZ, R28.H1_H1 ;  /* 0x3000001cff137230 */ /* 0x010fe40000004100 */
[C---:B------:R-:W-:Y:S01]  /*08a0*/  FADD.FTZ R21, -R26.reuse, R21 ;  /* 0x000000151a157221 */ /* 0x040fe20000010100 */
[----:B------:R-:W-:Y:S02]  /*08b0*/  HADD2.F32 R25, -RZ, R23.H0_H0 ;  /* 0x20000017ff197230 */ /* 0x000fe40000004100 */
[----:B------:R-:W-:Y:S01]  /*08c0*/  FADD.FTZ R5, -R26, R3 ;  /* 0x000000031a057221 */ /* 0x000fe20000010100 */
[----:B-----5:R-:W-:-:S02]  /*08d0*/  HADD2.F32 R24, -RZ, R44.H1_H1 ;  /* 0x3000002cff187230 */ /* 0x020fc40000004100 */
[C---:B0-----:R-:W-:Y:S01]  /*08e0*/  FMUL.FTZ R21, R18.reuse, R21 ;  /* 0x0000001512157220 */ /* 0x041fe20000410000 */
[----:B------:R-:W-:Y:S02]  /*08f0*/  HADD2.F32 R3, -RZ, R28.H0_H0 ;  /* 0x2000001cff037230 */ /* 0x000fe40000004100 */
[----:B------:R-:W-:Y:S01]  /*0900*/  FMUL.FTZ R5, R18, R5 ;  /* 0x0000000512057220 */ /* 0x000fe20000410000 */
[----:B------:R-:W-:Y:S02]  /*0910*/  HADD2.F32 R22, -RZ, R44.H0_H0 ;  /* 0x2000002cff167230 */ /* 0x000fe40000004100 */
[----:B------:R-:W-:Y:S01]  /*0920*/  FFMA.FTZ R28, R21, R19, R24 ;  /* 0x00000013151c7223 */ /* 0x000fe20000010018 */
[----:B------:R-:W-:Y:S02]  /*0930*/  HADD2.F32 R27, -RZ, R23.H1_H1 ;  /* 0x30000017ff1b7230 */ /* 0x000fe40000004100 */
[----:B------:R-:W-:Y:S01]  /*0940*/  FADD.FTZ R25, -R26, R25 ;  /* 0x000000191a197221 */ /* 0x000fe20000010100 */
[----:B------:R-:W-:-:S02]  /*0950*/  HADD2.F32 R23, -RZ, R29.H0_H0 ;  /* 0x2000001dff177230 */ /* 0x000fc40000004100 */
[----:B------:R-:W-:Y:S01]  /*0960*/  FFMA.FTZ R47, R5, R3, R22 ;  /* 0x00000003052f7223 */ /* 0x000fe20000010016 */
[----:B------:R-:W-:Y:S01]  /*0970*/  FMUL.FTZ R44, R28, -1.4426950216293334961 ;  /* 0xbfb8aa3b1c2c7820 */ /* 0x000fe20000410000 */
[----:B------:R-:W-:Y:S01]  /*0980*/  FADD.FTZ R51, -R26, R27 ;  /* 0x0000001b1a337221 */ /* 0x000fe20000010100 */
[----:B------:R-:W-:Y:S02]  /*0990*/  HADD2.F32 R46, -RZ, R45.H0_H0 ;  /* 0x2000002dff2e7230 */ /* 0x000fe40000004100 */
[----:B------:R-:W-:Y:S01]  /*09a0*/  FMUL.FTZ R20, R47, -1.4426950216293334961 ;  /* 0xbfb8aa3b2f147820 */ /* 0x000fe20000410000 */
[C---:B------:R-:W-:Y:S01]  /*09b0*/  FMUL.FTZ R25, R18.reuse, R25 ;  /* 0x0000001912197220 */ /* 0x040fe20000410000 */
[----:B------:R-:W0:Y:S01]  /*09c0*/  MUFU.EX2 R50, R44 ;  /* 0x0000002c00327308 */ /* 0x000e220000000800 */
[----:B------:R-:W-:Y:S02]  /*09d0*/  HADD2.F32 R27, -RZ, R29.H1_H1 ;  /* 0x3000001dff1b7230 */ /* 0x000fe40000004100 */
[----:B------:R-:W-:Y:S01]  /*09e0*/  FMUL.FTZ R29, R18, R51 ;  /* 0x00000033121d7220 */ /* 0x000fe20000410000 */
[----:B------:R-:W-:-:S02]  /*09f0*/  HADD2.F32 R56, -RZ, R45.H1_H1 ;  /* 0x3000002dff387230 */ /* 0x000fc40000004100 */
[----:B------:R-:W-:Y:S01]  /*0a00*/  FFMA.FTZ R48, R25, R23, R46 ;  /* 0x0000001719307223 */ /* 0x000fe2000001002e */
[--C-:B------:R-:W-:Y:S02]  /*0a10*/  HADD2.F32 R53, -RZ, R32.reuse.H0_H0 ;  /* 0x20000020ff357230 */ /* 0x100fe40000004100 */
[----:B------:R-:W-:Y:S01]  /*0a20*/  HADD2.F32 R55, -RZ, R32.H1_H1 ;  /* 0x30000020ff377230 */ /* 0x000fe20000004100 */
[----:B------:R1:W2:Y:S01]  /*0a30*/  MUFU.EX2 R49, R20 ;  /* 0x0000001400317308 */ /* 0x0002a20000000800 */
[----:B------:R-:W-:Y:S01]  /*0a40*/  FFMA.FTZ R32, R29, R27, R56 ;  /* 0x0000001b1d207223 */ /* 0x000fe20000010038 */
[----:B------:R-:W-:Y:S01]  /*0a50*/  FMUL.FTZ R51, R48, -1.4426950216293334961 ;  /* 0xbfb8aa3b30337820 */ /* 0x000fe20000410000 */
[----:B------:R-:W-:Y:S01]  /*0a60*/  FADD.FTZ R45, -R26, R53 ;  /* 0x000000351a2d7221 */ /* 0x000fe20000010100 */
[--C-:B------:R-:W-:Y:S02]  /*0a70*/  HADD2.F32 R59, -RZ, R33.reuse.H0_H0 ;  /* 0x20000021ff3b7230 */ /* 0x100fe40000004100 */
[----:B------:R-:W-:Y:S01]  /*0a80*/  FMUL.FTZ R54, R32, -1.4426950216293334961 ;  /* 0xbfb8aa3b20367820 */ /* 0x000fe20000410000 */
[----:B------:R-:W-:Y:S01]  /*0a90*/  HADD2.F32 R33, -RZ, R33.H1_H1 ;  /* 0x30000021ff217230 */ /* 0x000fe20000004100 */
[----:B------:R0:W3:Y:S01]  /*0aa0*/  MUFU.EX2 R53, R51 ;  /* 0x0000003300357308 */ /* 0x0000e20000000800 */
[----:B-1----:R-:W-:Y:S01]  /*0ab0*/  FMUL.FTZ R20, R18, R45 ;  /* 0x0000002d12147220 */ /* 0x002fe20000410000 */
[C---:B------:R-:W-:Y:S01]  /*0ac0*/  FADD.FTZ R45, -R26.reuse, R55 ;  /* 0x000000371a2d7221 */ /* 0x040fe20000010100 */
[C---:B------:R-:W-:Y:S01]  /*0ad0*/  FADD.FTZ R59, -R26.reuse, R59 ;  /* 0x0000003b1a3b7221 */ /* 0x040fe20000010100 */
[----:B------:R-:W-:Y:S01]  /*0ae0*/  FADD.FTZ R33, -R26, R33 ;  /* 0x000000211a217221 */ /* 0x000fe20000010100 */
[----:B------:R-:W-:Y:S01]  /*0af0*/  FFMA.FTZ R44, R3, R20, R22 ;  /* 0x00000014032c7223 */ /* 0x000fe20000010016 */
[----:B------:R-:W-:Y:S01]  /*0b00*/  FMUL.FTZ R22, R18, R45 ;  /* 0x0000002d12167220 */ /* 0x000fe20000410000 */
[----:B------:R-:W-:Y:S01]  /*0b10*/  HADD2.F32 R64, -RZ, R31.H1_H1 ;  /* 0x3000001fff407230 */ /* 0x000fe20000004100 */
[----:B------:R3:W-:Y:S01]  /*0b20*/  MUFU.EX2 R55, R54 ;  /* 0x0000003600377308 */ /* 0x0007e20000000800 */
[----:B0-----:R-:W-:Y:S01]  /*0b30*/  FADD.FTZ R51, R50, 1 ;  /* 0x3f80000032337421 */ /* 0x001fe20000010000 */
[----:B--2---:R-:W-:Y:S01]  /*0b40*/  FADD.FTZ R49, R49, 1 ;  /* 0x3f80000031317421 */ /* 0x004fe20000010000 */
[----:B------:R-:W-:Y:S01]  /*0b50*/  FMUL.FTZ R57, R44, -1.4426950216293334961 ;  /* 0xbfb8aa3b2c397820 */ /* 0x000fe20000410000 */
[----:B------:R-:W-:Y:S01]  /*0b60*/  FFMA.FTZ R45, R19, R22, R24 ;  /* 0x00000016132d7223 */ /* 0x000fe20000010018 */
[C---:B------:R-:W-:Y:S01]  /*0b70*/  FMUL.FTZ R24, R18.reuse, R59 ;  /* 0x0000003b12187220 */ /* 0x040fe20000410000 */
[----:B------:R-:W-:Y:S01]  /*0b80*/  FMUL.FTZ R26, R18, R33 ;  /* 0x00000021121a7220 */ /* 0x000fe20000410000 */
[--C-:B------:R-:W-:Y:S01]  /*0b90*/  HADD2.F32 R65, -RZ, R35.reuse.H0_H0 ;  /* 0x20000023ff417230 */ /* 0x100fe20000004100 */
[----:B------:R-:W0:Y:S01]  /*0ba0*/  MUFU.RCP R51, R51 ;  /* 0x0000003300337308 */ /* 0x000e220000001000 */
[----:B---3--:R-:W-:Y:S01]  /*0bb0*/  FADD.FTZ R54, R53, 1 ;  /* 0x3f80000035367421 */ /* 0x008fe20000010000 */
[----:B------:R-:W-:Y:S01]  /*0bc0*/  FFMA.FTZ R46, R23, R24, R46 ;  /* 0x00000018172e7223 */ /* 0x000fe2000001002e */
[----:B------:R-:W-:Y:S01]  /*0bd0*/  FMUL.FTZ R59, R45, -1.4426950216293334961 ;  /* 0xbfb8aa3b2d3b7820 */ /* 0x000fe20000410000 */
[----:B------:R-:W-:Y:S01]  /*0be0*/  FFMA.FTZ R33, R27, R26, R56 ;  /* 0x0000001a1b217223 */ /* 0x000fe20000010038 */
[----:B------:R-:W-:-:S02]  /*0bf0*/  HADD2.F32 R67, -RZ, R35.H1_H1 ;  /* 0x30000023ff437230 */ /* 0x000fc40000004100 */
[----:B------:R-:W-:Y:S01]  /*0c00*/  FMUL.FTZ R61, R46, -1.4426950216293334961 ;  /* 0xbfb8aa3b2e3d7820 */ /* 0x000fe20000410000 */
[----:B------:R-:W1:Y:S01]  /*0c10*/  MUFU.RCP R49, R49 ;  /* 0x0000003100317308 */ /* 0x000e620000001000 */
[----:B------:R-:W-:-:S07]  /*0c20*/  FMUL.FTZ R56, R33, -1.4426950216293334961 ;  /* 0xbfb8aa3b21387820 */ /* 0x000fce0000410000 */
[----:B------:R2:W3:Y:S01]  /*0c30*/  MUFU.EX2 R58, R57 ;  /* 0x00000039003a7308 */ /* 0x0004e20000000800 */
[----:B0-----:R-:W-:-:S04]  /*0c40*/  FADD.FTZ R53, -R51, 1 ;  /* 0x3f80000033357421 */ /* 0x001fc80000010100 */
[----:B------:R-:W-:Y:S01]  /*0c50*/  FFMA.FTZ R28, R28, R53, 1 ;  /* 0x3f8000001c1c7423 */ /* 0x000fe20000010035 */
[----:B------:R-:W-:Y:S02]  /*0c60*/  HFMA2.MMA R53, -RZ, RZ, 0, 0 ;  /* 0x00000000ff357435 */ /* 0x000fe400000001ff */
[----:B------:R-:W0:Y:S01]  /*0c70*/  MUFU.RCP R54, R54 ;  /* 0x0000003600367308 */ /* 0x000e220000001000 */
[----:B--2---:R-:W-:Y:S01]  /*0c80*/  FADD.FTZ R57, R55, 1 ;  /* 0x3f80000037397421 */ /* 0x004fe20000010000 */
[----:B-1----:R-:W-:Y:S01]  /*0c90*/  FADD.FTZ R50, -R49, 1 ;  /* 0x3f80000031327421 */ /* 0x002fe20000010100 */
[----:B------:R-:W-:Y:S01]  /*0ca0*/  FMUL.FTZ R51, R51, R28 ;  /* 0x0000001c33337220 */ /* 0x000fe20000410000 */
[--C-:B------:R-:W-:Y:S02]  /*0cb0*/  HADD2.F32 R28, -RZ, R30.reuse.H0_H0 ;  /* 0x2000001eff1c7230 */ /* 0x100fe40000004100 */
[----:B------:R-:W-:Y:S01]  /*0cc0*/  FFMA.FTZ R50, R47, R50, 1 ;  /* 0x3f8000002f327423 */ /* 0x000fe20000010032 */
[----:B------:R-:W-:Y:S01]  /*0cd0*/  HADD2.F32 R30, -RZ, R30.H1_H1 ;  /* 0x3000001eff1e7230 */ /* 0x000fe20000004100 */
[----:B------:R-:W1:Y:S01]  /*0ce0*/  MUFU.RCP R57, R57 ;  /* 0x0000003900397308 */ /* 0x000e620000001000 */
[----:B---3--:R-:W-:Y:S01]  /*0cf0*/  FADD.FTZ R58, R58, 1 ;  /* 0x3f8000003a3a7421 */ /* 0x008fe20000010000 */
[----:B------:R-:W-:-:S02]  /*0d00*/  FMUL.FTZ R49, R49, R50 ;  /* 0x0000003231317220 */ /* 0x000fc40000410000 */
[----:B------:R-:W-:Y:S02]  /*0d10*/  FMUL.FTZ R30, R30, R51 ;  /* 0x000000331e1e7220 */ /* 0x000fe40000410000 */
[----:B------:R-:W-:Y:S02]  /*0d20*/  FMUL.FTZ R28, R28, R49 ;  /* 0x000000311c1c7220 */ /* 0x000fe40000410000 */
[----:B------:R-:W2:Y:S01]  /*0d30*/  MUFU.EX2 R61, R61 ;  /* 0x0000003d003d7308 */ /* 0x000ea20000000800 */
[----:B0-----:R-:W-:Y:S01]  /*0d40*/  FADD.FTZ R55, -R54, 1 ;  /* 0x3f80000036377421 */ /* 0x001fe20000010100 */
[----:B------:R-:W-:-:S03]  /*0d50*/  FMUL.FTZ R50, R3, R28 ;  /* 0x0000001c03327220 */ /* 0x000fc60000410000 */
[----:B------:R-:W-:Y:S01]  /*0d60*/  FFMA.FTZ R55, R48, R55, 1 ;  /* 0x3f80000030377423 */ /* 0x000fe20000010037 */
[----:B------:R-:W-:Y:S02]  /*0d70*/  FFMA.FTZ R50, R5, R50, RZ ;  /* 0x0000003205327223 */ /* 0x000fe400000100ff */
[----:B------:R1:W0:Y:S01]  /*0d80*/  MUFU.EX2 R60, R59 ;  /* 0x0000003b003c7308 */ /* 0x0002220000000800 */
[----:B------:R-:W-:-:S07]  /*0d90*/  FMUL.FTZ R55, R54, R55 ;  /* 0x0000003736377220 */ /* 0x000fce0000410000 */
[----:B------:R3:W4:Y:S01]  /*0da0*/  MUFU.EX2 R62, R56 ;  /* 0x00000038003e7308 */ /* 0x0007220000000800 */
[----:B-1----:R-:W-:Y:S01]  /*0db0*/  FADD.FTZ R59, -R57, 1 ;  /* 0x3f800000393b7421 */ /* 0x002fe20000010100 */
[----:B--2---:R-:W-:-:S06]  /*0dc0*/  FADD.FTZ R61, R61, 1 ;  /* 0x3f8000003d3d7421 */ /* 0x004fcc0000010000 */
[----:B------:R-:W1:Y:S01]  /*0dd0*/  MUFU.RCP R47, R58 ;  /* 0x0000003a002f7308 */ /* 0x000e620000001000 */
[----:B---3--:R-:W-:Y:S01]  /*0de0*/  FFMA.FTZ R56, R32, R59, 1 ;  /* 0x3f80000020387423 */ /* 0x008fe2000001003b */
[----:B0-----:R-:W-:Y:S01]  /*0df0*/  FADD.FTZ R60, R60, 1 ;  /* 0x3f8000003c3c7421 */ /* 0x001fe20000010000 */
[----:B------:R-:W-:Y:S02]  /*0e00*/  HADD2.F32 R32, -RZ, R31.H0_H0 ;  /* 0x2000001fff207230 */ /* 0x000fe40000004100 */
[----:B------:R-:W-:Y:S01]  /*0e10*/  FMUL.FTZ R31, R19, R30 ;  /* 0x0000001e131f7220 */ /* 0x000fe20000410000 */
[----:B------:R-:W-:Y:S02]  /*0e20*/  FMUL.FTZ R57, R57, R56 ;  /* 0x0000003839397220 */ /* 0x000fe40000410000 */
[----:B------:R-:W0:Y:S01]  /*0e30*/  MUFU.RCP R48, R60 ;  /* 0x0000003c00307308 */ /* 0x000e220000001000 */
[----:B------:R-:W-:Y:S01]  /*0e40*/  FMUL.FTZ R32, R32, R55 ;  /* 0x0000003720207220 */ /* 0x000fe20000410000 */
[----:B----4-:R-:W-:Y:S01]  /*0e50*/  FADD.FTZ R62, R62, 1 ;  /* 0x3f8000003e3e7421 */ /* 0x010fe20000010000 */
[----:B------:R-:W-:Y:S01]  /*0e60*/  FFMA.FTZ R50, R21, R31, R50 ;  /* 0x0000001f15327223 */ /* 0x000fe20000010032 */
[----:B------:R-:W-:Y:S01]  /*0e70*/  FMUL.FTZ R64, R64, R57 ;  /* 0x0000003940407220 */ /* 0x000fe20000410000 */
[----:B------:R-:W-:-:S03]  /*0e80*/  FMUL.FTZ R31, R23, R32 ;  /* 0x00000020171f7220 */ /* 0x000fc60000410000 */
[----:B------:R-:W2:Y:S01]  /*0e90*/  MUFU.RCP R61, R61 ;  /* 0x0000003d003d7308 */ /* 0x000ea20000001000 */
[----:B------:R-:W-:Y:S01]  /*0ea0*/  FFMA.FTZ R50, R25, R31, R50 ;  /* 0x0000001f19327223 */ /* 0x000fe20000010032 */
[----:B------:R-:W-:-:S04]  /*0eb0*/  FMUL.FTZ R31, R27, R64 ;  /* 0x000000401b1f7220 */ /* 0x000fc80000410000 */
[----:B------:R-:W-:Y:S01]  /*0ec0*/  FFMA.FTZ R49, R29, R31, R50 ;  /* 0x0000001f1d317223 */ /* 0x000fe20000010032 */
[----:B-1----:R-:W-:Y:S01]  /*0ed0*/  FADD.FTZ R31, -R47, 1 ;  /* 0x3f8000002f1f7421 */ /* 0x002fe20000010100 */
[----:B------:R-:W1:Y:S01]  /*0ee0*/  MUFU.RCP R62, R62 ;  /* 0x0000003e003e7308 */ /* 0x000e620000001000 */
[----:B0-----:R-:W-:Y:S02]  /*0ef0*/  FADD.FTZ R50, -R48, 1 ;  /* 0x3f80000030327421 */ /* 0x001fe40000010100 */
[----:B------:R-:W-:Y:S01]  /*0f00*/  FFMA.FTZ R44, R44, R31, 1 ;  /* 0x3f8000002c2c7423 */ /* 0x000fe2000001001f */
[----:B------:R-:W-:Y:S02]  /*0f10*/  HADD2.F32 R31, -RZ, R34.H0_H0 ;  /* 0x20000022ff1f7230 */ /* 0x000fe40000004100 */
[----:B------:R-:W-:Y:S01]  /*0f20*/  FFMA.FTZ R45, R45, R50, 1 ;  /* 0x3f8000002d2d7423 */ /* 0x000fe20000010032 */
[----:B--2---:R-:W-:-:S03]  /*0f30*/  FADD.FTZ R51, -R61, 1 ;  /* 0x3f8000003d337421 */ /* 0x004fc60000010100 */
[----:B------:R-:W-:Y:S01]  /*0f40*/  FMUL.FTZ R48, R48, R45 ;  /* 0x0000002d30307220 */ /* 0x000fe20000410000 */
[----:B------:R-:W-:Y:S01]  /*0f50*/  FFMA.FTZ R50, R46, R51, 1 ;  /* 0x3f8000002e327423 */ /* 0x000fe20000010033 */
[----:B------:R-:W-:Y:S01]  /*0f60*/  FMUL.FTZ R46, R47, R44 ;  /* 0x0000002c2f2e7220 */ /* 0x000fe20000410000 */
[----:B------:R-:W-:Y:S01]  /*0f70*/  FFMA.FTZ R44, R3, R28, RZ ;  /* 0x0000001c032c7223 */ /* 0x000fe200000100ff */
[----:B------:R-:W-:Y:S01]  /*0f80*/  FFMA.FTZ R47, R21, R30, R38 ;  /* 0x0000001e152f7223 */ /* 0x000fe20000010026 */
[----:B-1----:R-:W-:Y:S01]  /*0f90*/  FADD.FTZ R54, -R62, 1 ;  /* 0x3f8000003e367421 */ /* 0x002fe20000010100 */
[----:B------:R-:W-:Y:S01]  /*0fa0*/  FMUL.FTZ R31, R31, R46 ;  /* 0x0000002e1f1f7220 */ /* 0x000fe20000410000 */
[----:B------:R-:W-:Y:S01]  /*0fb0*/  FFMA.FTZ R44, R19, R30, R44 ;  /* 0x0000001e132c7223 */ /* 0x000fe2000001002c */
[----:B------:R-:W-:Y:S01]  /*0fc0*/  FMUL.FTZ R50, R61, R50 ;  /* 0x000000323d327220 */ /* 0x000fe20000410000 */
[----:B------:R-:W-:Y:S01]  /*0fd0*/  FFMA.FTZ R51, R33, R54, 1 ;  /* 0x3f80000021337423 */ /* 0x000fe20000010036 */
[----:B------:R-:W-:-:S02]  /*0fe0*/  HADD2.F32 R33, -RZ, R34.H1_H1 ;  /* 0x30000022ff217230 */ /* 0x000fc40000004100 */
[----:B------:R-:W-:Y:S01]  /*0ff0*/  FFMA.FTZ R44, R23, R32, R44 ;  /* 0x00000020172c7223 */ /* 0x000fe2000001002c */
[----:B------:R-:W-:Y:S01]  /*1000*/  FMUL.FTZ R34, R3, R31 ;  /* 0x0000001f03227220 */ /* 0x000fe20000410000 */
[----:B------:R-:W-:Y:S01]  /*1010*/  FMUL.FTZ R62, R62, R51 ;  /* 0x000000333e3e7220 */ /* 0x000fe20000410000 */
[----:B------:R-:W-:Y:S01]  /*1020*/  FMUL.FTZ R65, R65, R50 ;  /* 0x0000003241417220 */ /* 0x000fe20000410000 */
[----:B------:R-:W-:Y:S01]  /*1030*/  FMUL.FTZ R33, R33, R48 ;  /* 0x0000003021217220 */ /* 0x000fe20000410000 */
[----:B------:R-:W-:Y:S01]  /*1040*/  FFMA.FTZ R44, R27, R64, R44 ;  /* 0x000000401b2c7223 */ /* 0x000fe2000001002c */
[----:B------:R-:W-:Y:S01]  /*1050*/  FFMA.FTZ R49, R20, R34, R49 ;  /* 0x0000002214317223 */ /* 0x000fe20000010031 */
[----:B------:R-:W-:Y:S01]  /*1060*/  FMUL.FTZ R67, R67, R62 ;  /* 0x0000003e43437220 */ /* 0x000fe20000410000 */
[----:B------:R-:W-:Y:S01]  /*1070*/  FMUL.FTZ R34, R19, R33 ;  /* 0x0000002113227220 */ /* 0x000fe20000410000 */
[----:B------:R-:W-:Y:S01]  /*1080*/  FFMA.FTZ R44, R3, R31, R44 ;  /* 0x0000001f032c7223 */ /* 0x000fe2000001002c */
[----:B------:R-:W-:Y:S01]  /*1090*/  FMUL.FTZ R35, R23, R65 ;  /* 0x0000004117237220 */ /* 0x000fe20000410000 */
[----:B------:R-:W-:Y:S01]  /*10a0*/  FMUL.FTZ R45, R27, R67 ;  /* 0x000000431b2d7220 */ /* 0x000fe20000410000 */
        /* <DEDUP_REMOVED lines=11> */
[----:B------:R-:W-:Y:S01]  /*1160*/  FFMA.FTZ R51, R29, R64, R42 ;  /* 0x000000401d337223 */ /* 0x000fe2000001002a */
[----:B------:R-:W-:Y:S01]  /*1170*/  FADD.FTZ R50, R64, R43 ;  /* 0x0000002b40327221 */ /* 0x000fe20000010000 */
[----:B------:R-:W-:Y:S01]  /*1180*/  MOV R54, RZ ;  /* 0x000000ff00367202 */ /* 0x000fe20000000f00 */
        /* <DEDUP_REMOVED lines=10> */
[----:B------:R-:W-:Y:S05]  /*1230*/  @!P0 BRA `(.L_x_2848) ;  /* 0x0000000000b08947 */ /* 0x000fea0003800000 */
[----:B------:R-:W1:Y:S01]  /*1240*/  S2UR UR7, SR_CgaCtaId ;  /* 0x00000000000779c3 */ /* 0x000e620000008800 */
[----:B------:R-:W-:Y:S01]  /*1250*/  UMOV UR5, 0x400 ;  /* 0x0000040000057882 */ /* 0x000fe20000000000 */
[----:B0-----:R-:W-:Y:S01]  /*1260*/  IMAD.SHL.U32 R34, R6, 0x2, RZ ;  /* 0x0000000206227824 */ /* 0x001fe200078e00ff */
[----:B------:R-:W-:-:S04]  /*1270*/  SHF.R.U32.HI R56, RZ, 0x2, R0 ;  /* 0x00000002ff387819 */ /* 0x000fc80000011600 */
[----:B------:R-:W-:Y:S01]  /*1280*/  LOP3.LUT R35, R34, 0x18, RZ, 0xc0, !PT ;  /* 0x0000001822237812 */ /* 0x000fe200078ec0ff */
[----:B------:R-:W-:-:S03]  /*1290*/  IMAD.SHL.U32 R57, R56, 0x20, RZ ;  /* 0x0000002038397824 */ /* 0x000fc600078e00ff */
[C---:B------:R-:W-:Y:S02]  /*12a0*/  LOP3.LUT R45, R35.reuse, 0x8, RZ, 0x3c, !PT ;  /* 0x00000008232d7812 */ /* 0x040fe400078e3cff */
[C---:B------:R-:W-:Y:S02]  /*12b0*/  LOP3.LUT R47, R35.reuse, 0x10, RZ, 0x3c, !PT ;  /* 0x00000010232f7812 */ /* 0x040fe400078e3cff */
[----:B------:R-:W-:Y:S01]  /*12c0*/  LOP3.LUT R49, R35, 0x18, RZ, 0x3c, !PT ;  /* 0x0000001823317812 */ /* 0x000fe200078e3cff */
[----:B-1----:R-:W-:-:S06]  /*12d0*/  ULEA UR5, UR7, UR5, 0x18 ;  /* 0x0000000507057291 */ /* 0x002fcc000f8ec03f */
[----:B------:R-:W-:Y:S02]  /*12e0*/  LEA R34, R6, UR5, 0x5 ;  /* 0x0000000506227c11 */ /* 0x000fe4000f8e28ff */
[----:B------:R-:W-:Y:S02]  /*12f0*/  LEA R51, R7, UR5, 0x5 ;  /* 0x0000000507337c11 */ /* 0x000fe4000f8e28ff */
[C---:B------:R-:W-:Y:S01]  /*1300*/  IADD3 R46, R34.reuse, R35, RZ ;  /* 0x00000023222e7210 */ /* 0x040fe20007ffe0ff */
[C---:B------:R-:W-:Y:S01]  /*1310*/  IMAD.IADD R50, R34.reuse, 0x1, R47 ;  /* 0x0000000122327824 */ /* 0x040fe200078e022f */
[C---:B------:R-:W-:Y:S01]  /*1320*/  IADD3 R48, R34.reuse, R45, RZ ;  /* 0x0000002d22307210 */ /* 0x040fe20007ffe0ff */
        /* <DEDUP_REMOVED lines=11> */
[----:B-1----:R-:W-:-:S05]  /*13e0*/  LOP3.LUT R55, R57, 0xffffffe0, R2, 0xe2, !PT ;  /* 0xffffffe039377812 */ /* 0x002fca00078ee202 */
[----:B------:R-:W-:-:S05]  /*13f0*/  IMAD R55, R55, 0x500, R6 ;  /* 0x0000050037377824 */ /* 0x000fca00078e0206 */
        /* <DEDUP_REMOVED lines=16> */
.L_x_2848:
[----:B------:R-:W-:Y:S04]  /*1500*/  BSSY B0, `(.L_x_2849) ;  /* 0x00000bb000007945 */ /* 0x000fe80003800000 */
[----:B------:R-:W-:Y:S05]  /*1510*/  @P1 BRA `(.L_x_2850) ;  /* 0x0000000800e41947 */ /* 0x000fea0003800000 */
[----:B0-----:R-:W-:Y:S01]  /*1520*/  IMAD.SHL.U32 R34, R4, 0x4, RZ ;  /* 0x0000000404227824 */ /* 0x001fe200078e00ff */
        /* <DEDUP_REMOVED lines=9> */
[C---:B-1----:R-:W-:Y:S01]  /*15c0*/  VIADD R49, R58.reuse, 0x18 ;  /* 0x000000183a317836 */ /* 0x042fe20000000000 */
[----:B------:R-:W-:Y:S02]  /*15d0*/  SHF.R.S32.HI R35, RZ, 0x1f, R34 ;  /* 0x0000001fff237819 */ /* 0x000fe40000011422 */
[----:B------:R-:W-:Y:S02]  /*15e0*/  SHF.R.S32.HI R46, RZ, 0x1f, R45 ;  /* 0x0000001fff2e7819 */ /* 0x000fe4000001142d */
[----:B------:R-:W-:Y:S02]  /*15f0*/  LEA.HI R44, R35, R34, RZ, 0x2 ;  /* 0x00000022232c7211 */ /* 0x000fe400078f10ff */
[----:B------:R-:W-:-:S02]  /*1600*/  IADD3 R35, R58, 0x10, RZ ;  /* 0x000000103a237810 */ /* 0x000fc40007ffe0ff */
[----:B------:R-:W-:Y:S02]  /*1610*/  LEA.HI R46, R46, R45, RZ, 0x2 ;  /* 0x0000002d2e2e7211 */ /* 0x000fe400078f10ff */
[----:B------:R-:W-:Y:S02]  /*1620*/  SHF.R.S32.HI R50, RZ, 0x1f, R35 ;  /* 0x0000001fff327819 */ /* 0x000fe40000011423 */
[----:B------:R-:W-:Y:S02]  /*1630*/  IADD3 R45, R58, 0x14, RZ ;  /* 0x000000143a2d7810 */ /* 0x000fe40007ffe0ff */
[----:B------:R-:W-:Y:S02]  /*1640*/  LEA.HI R50, R50, R35, RZ, 0x2 ;  /* 0x0000002332327211 */ /* 0x000fe400078f10ff */
[----:B------:R-:W-:Y:S02]  /*1650*/  SHF.R.S32.HI R52, RZ, 0x1f, R45 ;  /* 0x0000001fff347819 */ /* 0x000fe4000001142d */
[----:B------:R-:W-:-:S02]  /*1660*/  SHF.R.S32.HI R35, RZ, 0x1f, R58 ;  /* 0x0000001fff237819 */ /* 0x000fc4000001143a */
[----:B------:R-:W-:Y:S02]  /*1670*/  LEA.HI R52, R52, R45, RZ, 0x2 ;  /* 0x0000002d34347211 */ /* 0x000fe400078f10ff */
[----:B------:R-:W-:Y:S02]  /*1680*/  LEA.HI R35, R35, R58, RZ, 0x2 ;  /* 0x0000003a23237211 */ /* 0x000fe400078f10ff */
[----:B------:R-:W-:Y:S02]  /*1690*/  SHF.R.S32.HI R45, RZ, 0x1f, R60 ;  /* 0x0000001fff2d7819 */ /* 0x000fe4000001143c */
[----:B------:R-:W-:Y:S02]  /*16a0*/  SHF.R.S32.HI R35, RZ, 0x2, R35 ;  /* 0x00000002ff237819 */ /* 0x000fe40000011423 */
[----:B------:R-:W-:Y:S02]  /*16b0*/  SHF.R.S32.HI R34, RZ, 0x1f, R47 ;  /* 0x0000001fff227819 */ /* 0x000fe4000001142f */
[----:B------:R-:W-:Y:S01]  /*16c0*/  LEA.HI R60, R45, R60, RZ, 0x2 ;  /* 0x0000003c2d3c7211 */ /* 0x000fe200078f10ff */
[----:B------:R-:W-:Y:S01]  /*16d0*/  IMAD R35, R35, 0x28, R70 ;  /* 0x0000002823237824 */ /* 0x000fe200078e0246 */
[----:B------:R-:W-:-:S02]  /*16e0*/  SHF.R.S32.HI R45, RZ, 0x2, R44 ;  /* 0x00000002ff2d7819 */ /* 0x000fc4000001142c */
[----:B------:R-:W-:Y:S01]  /*16f0*/  LEA.HI R48, R34, R47, RZ, 0x2 ;  /* 0x0000002f22307211 */ /* 0x000fe200078f10ff */
[----:B------:R-:W-:Y:S01]  /*1700*/  IMAD.IADD R35, R35, 0x1, R72 ;  /* 0x0000000123237824 */ /* 0x000fe200078e0248 */
[----:B------:R-:W-:Y:S01]  /*1710*/  SHF.R.S32.HI R34, RZ, 0x1f, R49 ;  /* 0x0000001fff227819 */ /* 0x000fe20000011431 */
[----:B------:R-:W-:Y:S01]  /*1720*/  IMAD R45, R45, 0x28, R70 ;  /* 0x000000282d2d7824 */ /* 0x000fe200078e0246 */
[----:B------:R-:W-:Y:S02]  /*1730*/  SHF.R.S32.HI R47, RZ, 0x2, R46 ;  /* 0x00000002ff2f7819 */ /* 0x000fe4000001142e */
[----:B------:R-:W-:Y:S02]  /*1740*/  LEA.HI R34, R34, R49, RZ, 0x2 ;  /* 0x0000003122227211 */ /* 0x000fe400078f10ff */
[----:B------:R-:W-:Y:S01]  /*1750*/  SHF.R.S32.HI R49, RZ, 0x2, R48 ;  /* 0x00000002ff317819 */ /* 0x000fe20000011430 */
[----:B------:R-:W-:Y:S01]  /*1760*/  IMAD R47, R47, 0x28, R70 ;  /* 0x000000282f2f7824 */ /* 0x000fe200078e0246 */
[----:B------:R-:W-:-:S02]  /*1770*/  IADD3 R46, R72, R45, RZ ;  /* 0x0000002d482e7210 */ /* 0x000fc40007ffe0ff */
[----:B------:R-:W0:Y:S01]  /*1780*/  LDS.64 R44, [R35] ;  /* 0x00000000232c7984 */ /* 0x000e220000000a00 */
[----:B------:R-:W-:Y:S01]  /*1790*/  SHF.R.S32.HI R51, RZ, 0x2, R50 ;  /* 0x00000002ff337819 */ /* 0x000fe20000011432 */
[--C-:B------:R-:W-:Y:S01]  /*17a0*/  IMAD R49, R49, 0x28, R70.reuse ;  /* 0x0000002831317824 */ /* 0x100fe200078e0246 */
[----:B------:R-:W-:Y:S02]  /*17b0*/  IADD3 R48, R72, R47, RZ ;  /* 0x0000002f48307210 */ /* 0x000fe40007ffe0ff */
[----:B------:R-:W1:Y:S01]  /*17c0*/  LDS.64 R46, [R46] ;  /* 0x000000002e2e7984 */ /* 0x000e620000000a00 */
[----:B------:R-:W-:Y:S01]  /*17d0*/  IADD3 R59, R58, 0x1c, RZ ;  /* 0x0000001c3a3b7810 */ /* 0x000fe20007ffe0ff */
[----:B------:R-:W-:Y:S01]  /*17e0*/  IMAD R51, R51, 0x28, R70 ;  /* 0x0000002833337824 */ /* 0x000fe200078e0246 */
[----:B------:R-:W-:Y:S01]  /*17f0*/  SHF.R.S32.HI R53, RZ, 0x2, R52 ;  /* 0x00000002ff357819 */ /* 0x000fe20000011434 */
[----:B------:R-:W-:Y:S01]  /*1800*/  IMAD.IADD R50, R72, 0x1, R49 ;  /* 0x0000000148327824 */ /* 0x000fe200078e0231 */
[----:B------:R-:W-:Y:S01]  /*1810*/  SHF.R.S32.HI R54, RZ, 0x1f, R59 ;  /* 0x0000001fff367819 */ /* 0x000fe2000001143b */
[----:B------:R-:W2:Y:S01]  /*1820*/  LDS.64 R48, [R48] ;  /* 0x0000000030307984 */ /* 0x000ea20000000a00 */
[----:B------:R-:W-:Y:S01]  /*1830*/  IADD3 R62, R58, 0x28, RZ ;  /* 0x000000283a3e7810 */ /* 0x000fe20007ffe0ff */
[----:B------:R-:W-:Y:S01]  /*1840*/  IMAD R53, R53, 0x28, R70 ;  /* 0x0000002835357824 */ /* 0x000fe200078e0246 */
[----:B------:R-:W-:-:S02]  /*1850*/  IADD3 R52, R72, R51, RZ ;  /* 0x0000003348347210 */ /* 0x000fc40007ffe0ff */
[----:B------:R-:W3:Y:S01]  /*1860*/  LDS.64 R50, [R50] ;  /* 0x0000000032327984 */ /* 0x000ee20000000a00 */
[----:B------:R-:W-:Y:S01]  /*1870*/  LEA.HI R59, R54, R59, RZ, 0x2 ;  /* 0x0000003b363b7211 */ /* 0x000fe200078f10ff */
[----:B------:R-:W-:Y:S01]  /*1880*/  IMAD.IADD R54, R72, 0x1, R53 ;  /* 0x0000000148367824 */ /* 0x000fe200078e0235 */
[----:B------:R-:W-:Y:S01]  /*1890*/  SHF.R.S32.HI R55, RZ, 0x1f, R62 ;  /* 0x0000001fff377819 */ /* 0x000fe2000001143e */
[----:B------:R-:W4:Y:S01]  /*18a0*/  LDS.64 R52, [R52] ;  /* 0x0000000034347984 */ /* 0x000f220000000a00 */
[C---:B------:R-:W-:Y:S02]  /*18b0*/  IADD3 R73, R58.reuse, 0x3c, RZ ;  /* 0x0000003c3a497810 */ /* 0x040fe40007ffe0ff */
[----:B------:R-:W-:Y:S02]  /*18c0*/  LEA.HI R62, R55, R62, RZ, 0x2 ;  /* 0x0000003e373e7211 */ /* 0x000fe400078f10ff */
[----:B------:R-:W5:Y:S01]  /*18d0*/  LDS.64 R54, [R54] ;  /* 0x0000000036367984 */ /* 0x000f620000000a00 */
[----:B------:R-:W-:-:S02]  /*18e0*/  IADD3 R76, R58, 0x30, RZ ;  /* 0x000000303a4c7810 */ /* 0x000fc40007ffe0ff */
[----:B------:R-:W-:Y:S02]  /*18f0*/  SHF.R.S32.HI R78, RZ, 0x1f, R73 ;  /* 0x0000001fff4e7819 */ /* 0x000fe40000011449 */
[----:B------:R-:W-:Y:S02]  /*1900*/  SHF.R.S32.HI R57, RZ, 0x1f, R76 ;  /* 0x0000001fff397819 */ /* 0x000fe4000001144c */
[C---:B------:R-:W-:Y:S02]  /*1910*/  IADD3 R74, R58.reuse, 0x34, RZ ;  /* 0x000000343a4a7810 */ /* 0x040fe40007ffe0ff */
[----:B------:R-:W-:Y:S02]  /*1920*/  IADD3 R61, R58, 0x20, RZ ;  /* 0x000000203a3d7810 */ /* 0x000fe40007ffe0ff */
[----:B------:R-:W-:Y:S02]  /*1930*/  LEA.HI R73, R78, R73, RZ, 0x2 ;  /* 0x000000494e497211 */ /* 0x000fe400078f10ff */
[C---:B------:R-:W-:Y:S01]  /*1940*/  IADD3 R78, R58.reuse, 0x48, RZ ;  /* 0x000000483a4e7810 */ /* 0x040fe20007ffe0ff */
[----:B0-----:R-:W-:Y:S01]  /*1950*/  FADD.FTZ R63, RZ, R44 ;  /* 0x0000002cff3f7221 */ /* 0x001fe20000010000 */
[----:B------:R-:W-:Y:S01]  /*1960*/  LEA.HI R76, R57, R76, RZ, 0x2 ;  /* 0x0000004c394c7211 */ /* 0x000fe200078f10ff */
[----:B------:R-:W-:Y:S01]  /*1970*/  FADD.FTZ R44, RZ, R45 ;  /* 0x0000002dff2c7221 */ /* 0x000fe20000010000 */
[----:B------:R-:W-:Y:S01]  /*1980*/  SHF.R.S32.HI R57, RZ, 0x1f, R74 ;  /* 0x0000001fff397819 */ /* 0x000fe2000001144a */
[----:B-1----:R-:W-:Y:S01]  /*1990*/  FADD.FTZ R63, R63, R46 ;  /* 0x0000002e3f3f7221 */ /* 0x002fe20000010000 */
[----:B------:R-:W-:Y:S01]  /*19a0*/  SHF.R.S32.HI R56, RZ, 0x1f, R61 ;  /* 0x0000001fff387819 */ /* 0x000fe2000001143d */
[C---:B------:R-:W-:Y:S01]  /*19b0*/  VIADD R46, R58.reuse, 0x4c ;  /* 0x0000004c3a2e7836 */ /* 0x040fe20000000000 */
[----:B------:R-:W-:Y:S01]  /*19c0*/  IADD3 R75, R58, 0x38, RZ ;  /* 0x000000383a4b7810 */ /* 0x000fe20007ffe0ff */
[----:B------:R-:W-:Y:S01]  /*19d0*/  FADD.FTZ R44, R44, R47 ;  /* 0x0000002f2c2c7221 */ /* 0x000fe20000010000 */
[----:B------:R-:W-:Y:S01]  /*19e0*/  SHF.R.S32.HI R45, RZ, 0x1f, R78 ;  /* 0x0000001fff2d7819 */ /* 0x000fe2000001144e */
[----:B--2---:R-:W-:Y:S01]  /*19f0*/  FADD.FTZ R63, R63, R48 ;  /* 0x000000303f3f7221 */ /* 0x004fe20000010000 */
[----:B------:R-:W-:Y:S01]  /*1a00*/  SHF.R.S32.HI R35, RZ, 0x2, R34 ;  /* 0x00000002ff237819 */ /* 0x000fe20000011422 */
[----:B------:R-:W-:Y:S01]  /*1a10*/  FADD.FTZ R44, R44, R49 ;  /* 0x000000312c2c7221 */ /* 0x000fe20000010000 */
[----:B------:R-:W-:Y:S01]  /*1a20*/  LEA.HI R74, R57, R74, RZ, 0x2 ;  /* 0x0000004a394a7211 */ /* 0x000fe200078f10ff */
[----:B------:R-:W-:Y:S01]  /*1a30*/  VIADD R57, R58, 0x40 ;  /* 0x000000403a397836 */ /* 0x000fe20000000000 */
[----:B------:R-:W-:Y:S01]  /*1a40*/  LEA.HI R61, R56, R61, RZ, 0x2 ;  /* 0x0000003d383d7211 */ /* 0x000fe200078f10ff */
[----:B---3--:R-:W-:Y:S01]  /*1a50*/  FADD.FTZ R63, R63, R50 ;  /* 0x000000323f3f7221 */ /* 0x008fe20000010000 */
[C---:B------:R-:W-:Y:S01]  /*1a60*/  IADD3 R77, R58.reuse, 0x2c, RZ ;  /* 0x0000002c3a4d7810 */ /* 0x040fe20007ffe0ff */
[----:B------:R-:W-:Y:S01]  /*1a70*/  IMAD R35, R35, 0x28, R70 ;  /* 0x0000002823237824 */ /* 0x000fe200078e0246 */
[----:B------:R-:W-:Y:S01]  /*1a80*/  IADD3 R79, R58, 0x44, RZ ;  /* 0x000000443a4f7810 */ /* 0x000fe20007ffe0ff */
[----:B----4-:R-:W-:Y:S01]  /*1a90*/  FADD.FTZ R63, R63, R52 ;  /* 0x000000343f3f7221 */ /* 0x010fe20000010000 */
[----:B------:R-:W-:Y:S01]  /*1aa0*/  SHF.R.S32.HI R56, RZ, 0x1f, R75 ;  /* 0x0000001fff387819 */ /* 0x000fe2000001144b */
[----:B------:R-:W-:Y:S01]  /*1ab0*/  IMAD.IADD R35, R72, 0x1, R35 ;  /* 0x0000000148237824 */ /* 0x000fe200078e0223 */
[----:B------:R-:W-:Y:S01]  /*1ac0*/  LEA.HI R58, R45, R78, RZ, 0x2 ;  /* 0x0000004e2d3a7211 */ /* 0x000fe200078f10ff */
[----:B------:R-:W-:Y:S01]  /*1ad0*/  FADD.FTZ R44, R44, R51 ;  /* 0x000000332c2c7221 */ /* 0x000fe20000010000 */
[----:B------:R-:W-:-:S02]  /*1ae0*/  SHF.R.S32.HI R45, RZ, 0x2, R59 ;  /* 0x00000002ff2d7819 */ /* 0x000fc4000001143b */
[----:B------:R-:W-:Y:S01]  /*1af0*/  LEA.HI R75, R56, R75, RZ, 0x2 ;  /* 0x0000004b384b7211 */ /* 0x000fe200078f10ff */
[----:B------:R-:W-:Y:S01]  /*1b00*/  FADD.FTZ R44, R44, R53 ;  /* 0x000000352c2c7221 */ /* 0x000fe20000010000 */
[----:B------:R-:W-:Y:S01]  /*1b10*/  SHF.R.S32.HI R56, RZ, 0x1f, R79 ;  /* 0x0000001fff387819 */ /* 0x000fe2000001144f */
[----:B------:R-:W-:Y:S01]  /*1b20*/  IMAD R45, R45, 0x28, R70 ;  /* 0x000000282d2d7824 */ /* 0x000fe200078e0246 */
[----:B------:R-:W-:Y:S02]  /*1b30*/  SHF.R.S32.HI R34, RZ, 0x1f, R77 ;  /* 0x0000001fff227819 */ /* 0x000fe4000001144d */
[----:B------:R-:W-:Y:S02]  /*1b40*/  SHF.R.S32.HI R47, RZ, 0x1f, R46 ;  /* 0x0000001fff2f7819 */ /* 0x000fe4000001142e */
[----:B------:R-:W-:Y:S02]  /*1b50*/  SHF.R.S32.HI R61, RZ, 0x2, R61 ;  /* 0x00000002ff3d7819 */ /* 0x000fe4000001143d */
[----:B------:R-:W-:Y:S01]  /*1b60*/  LEA.HI R56, R56, R79, RZ, 0x2 ;  /* 0x0000004f38387211 */ /* 0x000fe200078f10ff */
[----:B-----5:R-:W-:Y:S01]  /*1b70*/  FADD.FTZ R79, R63, R54 ;  /* 0x000000363f4f7221 */ /* 0x020fe20000010000 */
[----:B------:R-:W-:Y:S01]  /*1b80*/  IADD3 R63, R72, R45, RZ ;  /* 0x0000002d483f7210 */ /* 0x000fe20007ffe0ff */
[----:B------:R-:W-:Y:S01]  /*1b90*/  IMAD R61, R61, 0x28, R70 ;  /* 0x000000283d3d7824 */ /* 0x000fe200078e0246 */
[----:B------:R-:W-:-:S02]  /*1ba0*/  LEA.HI R77, R34, R77, RZ, 0x2 ;  /* 0x0000004d224d7211 */ /* 0x000fc400078f10ff */
[----:B------:R-:W-:Y:S01]  /*1bb0*/  LEA.HI R59, R47, R46, RZ, 0x2 ;  /* 0x0000002e2f3b7211 */ /* 0x000fe200078f10ff */
[----:B------:R-:W0:Y:S01]  /*1bc0*/  LDS.64 R34, [R35] ;  /* 0x0000000023227984 */ /* 0x000e220000000a00 */
[----:B------:R-:W-:Y:S01]  /*1bd0*/  SHF.R.S32.HI R47, RZ, 0x2, R60 ;  /* 0x00000002ff2f7819 */ /* 0x000fe2000001143c */
[----:B------:R-:W-:Y:S01]  /*1be0*/  FADD.FTZ R60, R44, R55 ;  /* 0x000000372c3c7221 */ /* 0x000fe20000010000 */
[----:B------:R-:W-:Y:S02]  /*1bf0*/  SHF.R.S32.HI R45, RZ, 0x2, R62 ;  /* 0x00000002ff2d7819 */ /* 0x000fe4000001143e */
[----:B------:R-:W1:Y:S01]  /*1c00*/  LDS.64 R62, [R63] ;  /* 0x000000003f3e7984 */ /* 0x000e620000000a00 */
[--C-:B------:R-:W-:Y:S01]  /*1c10*/  IMAD R47, R47, 0x28, R70.reuse ;  /* 0x000000282f2f7824 */ /* 0x100fe200078e0246 */
[C---:B------:R-:W-:Y:S01]  /*1c20*/  IADD3 R44, R72.reuse, R61, RZ ;  /* 0x0000003d482c7210 */ /* 0x040fe20007ffe0ff */
[----:B------:R-:W-:Y:S01]  /*1c30*/  IMAD R49, R45, 0x28, R70 ;  /* 0x000000282d317824 */ /* 0x000fe200078e0246 */
[----:B------:R-:W-:Y:S01]  /*1c40*/  SHF.R.S32.HI R77, RZ, 0x2, R77 ;  /* 0x00000002ff4d7819 */ /* 0x000fe2000001144d */
[----:B------:R-:W-:Y:S01]  /*1c50*/  IMAD.IADD R47, R72, 0x1, R47 ;  /* 0x00000001482f7824 */ /* 0x000fe200078e022f */
[----:B------:R-:W-:-:S02]  /*1c60*/  SHF.R.S32.HI R51, RZ, 0x2, R76 ;  /* 0x00000002ff337819 */ /* 0x000fc4000001144c */
[----:B------:R-:W2:Y:S01]  /*1c70*/  LDS.64 R44, [R44] ;  /* 0x000000002c2c7984 */ /* 0x000ea20000000a00 */
[--C-:B------:R-:W-:Y:S01]  /*1c80*/  IMAD R77, R77, 0x28, R70.reuse ;  /* 0x000000284d4d7824 */ /* 0x100fe200078e0246 */
[C---:B------:R-:W-:Y:S01]  /*1c90*/  IADD3 R49, R72.reuse, R49, RZ ;  /* 0x0000003148317210 */ /* 0x040fe20007ffe0ff */
[----:B------:R-:W-:Y:S01]  /*1ca0*/  IMAD R51, R51, 0x28, R70 ;  /* 0x0000002833337824 */ /* 0x000fe200078e0246 */
[----:B------:R-:W3:Y:S01]  /*1cb0*/  LDS.64 R46, [R47] ;  /* 0x000000002f2e7984 */ /* 0x000ee20000000a00 */
[----:B------:R-:W-:Y:S02]  /*1cc0*/  SHF.R.S32.HI R53, RZ, 0x2, R74 ;  /* 0x00000002ff357819 */ /* 0x000fe4000001144a */
[C---:B------:R-:W-:Y:S01]  /*1cd0*/  IADD3 R50, R72.reuse, R77, RZ ;  /* 0x0000004d48327210 */ /* 0x040fe20007ffe0ff */
[----:B------:R-:W4:Y:S01]  /*1ce0*/  LDS.64 R48, [R49] ;  /* 0x0000000031307984 */ /* 0x000f220000000a00 */
[----:B------:R-:W-:Y:S01]  /*1cf0*/  SHF.R.S32.HI R80, RZ, 0x1f, R57 ;  /* 0x0000001fff507819 */ /* 0x000fe20000011439 */
[--C-:B------:R-:W-:Y:S01]  /*1d00*/  IMAD R53, R53, 0x28, R70.reuse ;  /* 0x0000002835357824 */ /* 0x100fe200078e0246 */
[----:B------:R-:W-:Y:S01]  /*1d10*/  SHF.R.S32.HI R75, RZ, 0x2, R75 ;  /* 0x00000002ff4b7819 */ /* 0x000fe2000001144b */
[----:B------:R-:W-:Y:S01]  /*1d20*/  IMAD.IADD R52, R72, 0x1, R51 ;  /* 0x0000000148347824 */ /* 0x000fe200078e0233 */
[----:B------:R-:W-:Y:S01]  /*1d30*/  LEA.HI R57, R80, R57, RZ, 0x2 ;  /* 0x0000003950397211 */ /* 0x000fe200078f10ff */
[----:B------:R-:W5:Y:S01]  /*1d40*/  LDS.64 R50, [R50] ;  /* 0x0000000032327984 */ /* 0x000f620000000a00 */
[----:B------:R-:W-:Y:S01]  /*1d50*/  SHF.R.S32.HI R73, RZ, 0x2, R73 ;  /* 0x00000002ff497819 */ /* 0x000fe20000011449 */
[----:B------:R-:W-:Y:S01]  /*1d60*/  IMAD R75, R75, 0x28, R70 ;  /* 0x000000284b4b7824 */ /* 0x000fe200078e0246 */
[----:B------:R-:W-:-:S02]  /*1d70*/  IADD3 R54, R72, R53, RZ ;  /* 0x0000003548367210 */ /* 0x000fc40007ffe0ff */
[----:B------:R-:W-:Y:S01]  /*1d80*/  SHF.R.S32.HI R57, RZ, 0x2, R57 ;  /* 0x00000002ff397819 */ /* 0x000fe20000011439 */
[----:B------:R-:W5:Y:S01]  /*1d90*/  LDS.64 R52, [R52] ;  /* 0x0000000034347984 */ /* 0x000f620000000a00 */
[----:B------:R-:W-:Y:S01]  /*1da0*/  SHF.R.S32.HI R77, RZ, 0x2, R56 ;  /* 0x00000002ff4d7819 */ /* 0x000fe20000011438 */
[----:B------:R-:W-:Y:S01]  /*1db0*/  IMAD R73, R73, 0x28, R70 ;  /* 0x0000002849497824 */ /* 0x000fe200078e0246 */
[C---:B------:R-:W-:Y:S01]  /*1dc0*/  IADD3 R56, R72.reuse, R75, RZ ;  /* 0x0000004b48387210 */ /* 0x040fe20007ffe0ff */
[----:B------:R-:W5:Y:S01]  /*1dd0*/  LDS.64 R54, [R54] ;  /* 0x0000000036367984 */ /* 0x000f620000000a00 */
[----:B------:R-:W-:Y:S01]  /*1de0*/  SHF.R.S32.HI R75, RZ, 0x2, R58 ;  /* 0x00000002ff4b7819 */ /* 0x000fe2000001143a */
[----:B------:R-:W-:Y:S02]  /*1df0*/  IMAD R61, R57, 0x28, R70 ;  /* 0x00000028393d7824 */ /* 0x000fe400078e0246 */
[----:B0-----:R-:W-:Y:S01]  /*1e00*/  FADD.FTZ R79, R79, R34 ;  /* 0x000000224f4f7221 */ /* 0x001fe20000010000 */
[C---:B------:R-:W-:Y:S01]  /*1e10*/  IMAD.IADD R58, R72.reuse, 0x1, R73 ;  /* 0x00000001483a7824 */ /* 0x040fe200078e0249 */
[----:B------:R-:W0:Y:S01]  /*1e20*/  LDS.64 R56, [R56] ;  /* 0x0000000038387984 */ /* 0x000e220000000a00 */
[--C-:B------:R-:W-:Y:S01]  /*1e30*/  IMAD R77, R77, 0x28, R70.reuse ;  /* 0x000000284d4d7824 */ /* 0x100fe200078e0246 */
[----:B------:R-:W-:Y:S01]  /*1e40*/  IADD3 R61, R72, R61, RZ ;  /* 0x0000003d483d7210 */ /* 0x000fe20007ffe0ff */
[----:B------:R-:W-:Y:S01]  /*1e50*/  IMAD R75, R75, 0x28, R70 ;  /* 0x000000284b4b7824 */ /* 0x000fe200078e0246 */
[----:B------:R-:W-:Y:S01]  /*1e60*/  SHF.R.S32.HI R73, RZ, 0x2, R59 ;  /* 0x00000002ff497819 */ /* 0x000fe2000001143b */
[----:B------:R-:W-:Y:S01]  /*1e70*/  FADD.FTZ R74, R60, R35 ;  /* 0x000000233c4a7221 */ /* 0x000fe20000010000 */
[----:B------:R-:W0:Y:S01]  /*1e80*/  LDS.64 R58, [R58] ;  /* 0x000000003a3a7984 */ /* 0x000e220000000a00 */
[C---:B------:R-:W-:Y:S01]  /*1e90*/  IADD3 R34, R72.reuse, R77, RZ ;  /* 0x0000004d48227210 */ /* 0x040fe20007ffe0ff */
[----:B-1----:R-:W-:Y:S01]  /*1ea0*/  FADD.FTZ R79, R79, R62 ;  /* 0x0000003e4f4f7221 */ /* 0x002fe20000010000 */
[----:B------:R-:W-:Y:S01]  /*1eb0*/  IMAD R73, R73, 0x28, R70 ;  /* 0x0000002849497824 */ /* 0x000fe200078e0246 */
[----:B------:R-:W1:Y:S01]  /*1ec0*/  LDS.64 R60, [R61] ;  /* 0x000000003d3c7984 */ /* 0x000e620000000a00 */
[----:B------:R-:W-:-:S02]  /*1ed0*/  IMAD.IADD R62, R72, 0x1, R75 ;  /* 0x00000001483e7824 */ /* 0x000fc400078e024b */
[----:B------:R-:W-:Y:S01]  /*1ee0*/  FADD.FTZ R74, R74, R63 ;  /* 0x0000003f4a4a7221 */ /* 0x000fe20000010000 */
[----:B--2---:R-:W-:Y:S01]  /*1ef0*/  FADD.FTZ R79, R79, R44 ;  /* 0x0000002c4f4f7221 */ /* 0x004fe20000010000 */
[----:B------:R-:W2:Y:S01]  /*1f00*/  LDS.64 R34, [R34] ;  /* 0x0000000022227984 */ /* 0x000ea20000000a00 */
[----:B------:R-:W-:Y:S01]  /*1f10*/  IADD3 R73, R72, R73, RZ ;  /* 0x0000004948497210 */ /* 0x000fe20007ffe0ff */
[----:B------:R-:W-:Y:S01]  /*1f20*/  FADD.FTZ R74, R74, R45 ;  /* 0x0000002d4a4a7221 */ /* 0x000fe20000010000 */
[----:B---3--:R-:W-:Y:S01]  /*1f30*/  FADD.FTZ R79, R79, R46 ;  /* 0x0000002e4f4f7221 */ /* 0x008fe20000010000 */
[----:B------:R-:W3:Y:S02]  /*1f40*/  LDS.64 R62, [R62] ;  /* 0x000000003e3e7984 */ /* 0x000ee40000000a00 */
        /* <DEDUP_REMOVED lines=21> */
[----:B------:R-:W-:-:S07]  /*20a0*/  FADD.FTZ R54, R74, R45 ;  /* 0x0000002d4a367221 */ /* 0x000fce0000010000 */
.L_x_2850:
[----:B------:R-:W-:Y:S05]  /*20b0*/  BSYNC B0 ;  /* 0x0000000000007941 */ /* 0x000fea0003800000 */
.L_x_2849:
[----:B0-----:R-:W0:Y:S01]  /*20c0*/  SHFL.BFLY PT, R34, R53, 0x2, 0x1f ;  /* 0x0c401f0035227f89 */ /* 0x001e2200000e0000 */
[----:B------:R-:W-:Y:S01]  /*20d0*/  LOP3.LUT P2, RZ, R6, 0xfffffff3, RZ, 0xc0, !PT ;  /* 0xfffffff306ff7812 */ /* 0x000fe2000784c0ff */
[----:B------:R-:W-:Y:S01]  /*20e0*/  BSSY B0, `(.L_x_2851) ;  /* 0x0000015000007945 */ /* 0x000fe20003800000 */
[----:B------:R-:W-:Y:S01]  /*20f0*/  ISETP.GE.U32.AND P1, PT, R66, UR10, PT ;  /* 0x0000000a42007c0c */ /* 0x000fe2000bf26070 */
[----:B------:R-:W2:Y:S03]  /*2100*/  SHFL.BFLY PT, R35, R54, 0x2, 0x1f ;  /* 0x0c401f0036237f89 */ /* 0x000ea600000e0000 */
[----:B------:R-:W-:Y:S01]  /*2110*/  ISETP.GE.AND.EX P1, PT, R68, UR6, PT, P1 ;  /* 0x0000000644007c0c */ /* 0x000fe2000bf26310 */
[----:B0-----:R-:W-:Y:S01]  /*2120*/  FADD.FTZ R44, R34, R53 ;  /* 0x00000035222c7221 */ /* 0x001fe20000010000 */
[----:B--2---:R-:W-:-:S04]  /*2130*/  FADD.FTZ R45, R35, R54 ;  /* 0x00000036232d7221 */ /* 0x004fc80000010000 */
[----:B------:R-:W0:Y:S04]  /*2140*/  SHFL.BFLY PT, R35, R44, 0x1, 0x1f ;  /* 0x0c201f002c237f89 */ /* 0x000e2800000e0000 */
[----:B------:R-:W2:Y:S01]  /*2150*/  SHFL.BFLY PT, R46, R45, 0x1, 0x1f ;  /* 0x0c201f002d2e7f89 */ /* 0x000ea200000e0000 */
[----:B0-----:R-:W-:Y:S01]  /*2160*/  FADD.FTZ R34, R44, R35 ;  /* 0x000000232c227221 */ /* 0x001fe20000010000 */
[----:B--2---:R-:W-:Y:S01]  /*2170*/  FADD.FTZ R35, R45, R46 ;  /* 0x0000002e2d237221 */ /* 0x004fe20000010000 */
[----:B------:R-:W-:Y:S06]  /*2180*/  @P2 BRA `(.L_x_2852) ;  /* 0x0000000000282947 */ /* 0x000fec0003800000 */
[----:B------:R-:W0:Y:S01]  /*2190*/  LDC R47, c[0x0][0x10] ;  /* 0x00000400ff2f7b82 */ /* 0x000e220000000800 */
[----:B------:R-:W-:-:S04]  /*21a0*/  SHF.R.U32.HI R46, RZ, 0x2, R6 ;  /* 0x00000002ff2e7819 */ /* 0x000fc80000011606 */
[----:B-1----:R-:W-:-:S03]  /*21b0*/  SHF.L.U32 R49, R46, 0x5, RZ ;  /* 0x000000052e317819 */ /* 0x002fc600000006ff */
[----:B------:R-:W1:Y:S01]  /*21c0*/  LDC.64 R44, c[0x0][0x260] ;  /* 0x00009800ff2c7b82 */ /* 0x000e620000000a00 */
[----:B0-----:R-:W-:Y:S01]  /*21d0*/  IMAD R46, R47, UR4, R0 ;  /* 0x000000042f2e7c24 */ /* 0x001fe2000f8e0200 */
[----:B------:R-:W-:-:S05]  /*21e0*/  LOP3.LUT R47, R49, 0xffffffe0, R2, 0xe2, !PT ;  /* 0xffffffe0312f7812 */ /* 0x000fca00078ee202 */
[----:B------:R-:W-:-:S05]  /*21f0*/  IMAD R46, R46, 0x80, R47 ;  /* 0x000000802e2e7824 */ /* 0x000fca00078e022f */
[----:B------:R-:W-:-:S05]  /*2200*/  SHF.L.U32 R47, R46, 0x1, RZ ;  /* 0x000000012e2f7819 */ /* 0x000fca00000006ff */
[----:B-1----:R-:W-:-:S05]  /*2210*/  IMAD.WIDE.U32 R44, R47, 0x4, R44 ;  /* 0x000000042f2c7825 */ /* 0x002fca00078e002c */
[----:B------:R0:W-:Y:S02]  /*2220*/  STG.E.64 desc[UR8][R44.64], R34 ;  /* 0x000000222c007986 */ /* 0x0001e4000c101b08 */
.L_x_2852:
[----:B------:R-:W-:Y:S05]  /*2230*/  BSYNC B0 ;  /* 0x0000000000007941 */ /* 0x000fea0003800000 */
.L_x_2851:
        /* <DEDUP_REMOVED lines=13> */
.L_x_2855:
[----:B------:R-:W2:Y:S04]  /*2310*/  LD.E.STRONG.GPU R44, desc[UR8][R34.64] ;  /* 0x00000008222c7980 */ /* 0x000ea8000c10f900 */
[----:B--2---:R-:W-:Y:S01]  /*2320*/  CCTL.IVALL ;  /* 0x00000000ff00798f */ /* 0x004fe20002000000 */
[----:B------:R-:W-:Y:S05]  /*2330*/  YIELD ;  /* 0x0000000000007946 */ /* 0x000fea0003800000 */
[----:B-----5:R-:W-:-:S04]  /*2340*/  LOP3.LUT R44, R44, R45, RZ, 0x3c, !PT ;  /* 0x0000002d2c2c7212 */ /* 0x020fc800078e3cff */
[----:B------:R-:W-:-:S13]  /*2350*/  ISETP.GT.AND P1, PT, R44, -0x1, PT ;  /* 0xffffffff2c00780c */ /* 0x000fda0003f24270 */
[----:B------:R-:W-:Y:S05]  /*2360*/  @P1 BRA `(.L_x_2855) ;  /* 0xfffffffc00e81947 */ /* 0x000fea000383ffff */
.L_x_2854:
[----:B------:R-:W-:Y:S05]  /*2370*/  WARPSYNC.ALL ;  /* 0x0000000000007948 */ /* 0x000fea0003800000 */
[----:B------:R-:W-:Y:S06]  /*2380*/  BAR.SYNC.DEFER_BLOCKING 0x0 ;  /* 0x0000000000007b1d */ /* 0x000fec0000010000 */
[----:B------:R-:W-:Y:S05]  /*2390*/  BRA `(.L_x_2856) ;  /* 0x0000000000607947 */ /* 0x000fea0003800000 */
.L_x_2853:
[----:B------:R-:W-:Y:S01]  /*23a0*/  BAR.SYNC.DEFER_BLOCKING 0x0 ;  /* 0x0000000000007b1d */ /* 0x000fe20000010000 */
[----:B------:R-:W-:-:S13]  /*23b0*/  ISETP.NE.AND P1, PT, R6, RZ, PT ;  /* 0x000000ff0600720c */ /* 0x000fda0003f25270 */
[----:B------:R-:W-:Y:S05]  /*23c0*/  @P1 BRA `(.L_x_2857) ;  /* 0x00000000004c1947 */ /* 0x000fea0003800000 */
[----:B0-----:R-:W0:Y:S01]  /*23d0*/  LDC.64 R34, c[0x0][0x268] ;  /* 0x00009a00ff227b82 */ /* 0x001e220000000a00 */
[----:B------:R-:W-:Y:S02]  /*23e0*/  SHF.R.U32.HI R45, RZ, 0x2, R0 ;  /* 0x00000002ff2d7819 */ /* 0x000fe40000011600 */
[----:B------:R-:W-:-:S03]  /*23f0*/  LOP3.LUT R44, R0, 0x3, RZ, 0xc0, !PT ;  /* 0x00000003002c7812 */ /* 0x000fc600078ec0ff */
[----:B------:R-:W-:Y:S01]  /*2400*/  IMAD.MOV R45, RZ, RZ, -R45 ;  /* 0x000000ffff2d7224 */ /* 0x000fe200078e0a2d */
[----:B------:R-:W-:-:S04]  /*2410*/  LOP3.LUT R47, R44, 0x4, RZ, 0xfc, !PT ;  /* 0x000000042c2f7812 */ /* 0x000fc800078efcff */
        /* <DEDUP_REMOVED lines=8> */
.L_x_2858:
[----:B------:R-:W2:Y:S04]  /*24a0*/  LD.E.STRONG.GPU R44, desc[UR8][R34.64] ;  /* 0x00000008222c7980 */ /* 0x000ea8000c10f900 */
[----:B--2---:R-:W-:Y:S01]  /*24b0*/  CCTL.IVALL ;  /* 0x00000000ff00798f */ /* 0x004fe20002000000 */
[----:B------:R-:W-:Y:S05]  /*24c0*/  YIELD ;  /* 0x0000000000007946 */ /* 0x000fea0003800000 */
[----:B-----5:R-:W-:-:S04]  /*24d0*/  LOP3.LUT R44, R44, R45, RZ, 0x3c, !PT ;  /* 0x0000002d2c2c7212 */ /* 0x020fc800078e3cff */
[----:B------:R-:W-:-:S13]  /*24e0*/  ISETP.GT.AND P1, PT, R44, -0x1, PT ;  /* 0xffffffff2c00780c */ /* 0x000fda0003f24270 */
[----:B------:R-:W-:Y:S05]  /*24f0*/  @P1 BRA `(.L_x_2858) ;  /* 0xfffffffc00e81947 */ /* 0x000fea000383ffff */
.L_x_2857:
[----:B------:R-:W-:Y:S05]  /*2500*/  WARPSYNC.ALL ;  /* 0x0000000000007948 */ /* 0x000fea0003800000 */
[----:B------:R-:W-:Y:S06]  /*2510*/  BAR.SYNC.DEFER_BLOCKING 0x0 ;  /* 0x0000000000007b1d */ /* 0x000fec0000010000 */
.L_x_2856:
[----:B------:R-:W-:Y:S01]  /*2520*/  ISETP.GT.U32.AND P1, PT, R6, 0x7f, PT ;  /* 0x0000007f0600780c */ /* 0x000fe20003f24070 */
[----:B------:R-:W2:Y:S01]  /*2530*/  S2UR UR7, SR_CgaCtaId ;  /* 0x00000000000779c3 */ /* 0x000ea20000008800 */
[----:B------:R-:W-:Y:S01]  /*2540*/  SHF.L.U32 R4, R4, 0x2, RZ ;  /* 0x0000000204047819 */ /* 0x000fe200000006ff */
[----:B------:R-:W-:Y:S01]  /*2550*/  UMOV UR5, 0x400 ;  /* 0x0000040000057882 */ /* 0x000fe20000000000 */
[----:B------:R-:W-:-:S09]  /*2560*/  ULDC.64 UR12, c[0x0][0x210] ;  /* 0x00008400000c7ab9 */ /* 0x000fd20000000a00 */
[----:B0-----:R-:W0:Y:S01]  /*2570*/  @!P1 LDC R45, c[0x0][0x10] ;  /* 0x00000400ff2d9b82 */ /* 0x001e220000000800 */
[----:B------:R-:W-:-:S07]  /*2580*/  @!P1 LOP3.LUT R47, R6, 0x1f, RZ, 0xc0, !PT ;  /* 0x0000001f062f9812 */ /* 0x000fce00078ec0ff */
[----:B------:R-:W3:Y:S01]  /*2590*/  @!P1 LDC.64 R34, c[0x0][0x260] ;  /* 0x00009800ff229b82 */ /* 0x000ee20000000a00 */
[----:B0-----:R-:W-:Y:S01]  /*25a0*/  @!P1 IMAD R44, R45, UR4, R0 ;  /* 0x000000042d2c9c24 */ /* 0x001fe2000f8e0200 */
[----:B------:R-:W-:-:S04]  /*25b0*/  @!P1 LOP3.LUT R45, R6, 0x7fffffe0, RZ, 0xc0, !PT ;  /* 0x7fffffe0062d9812 */ /* 0x000fc800078ec0ff */
[----:B------:R-:W-:-:S05]  /*25c0*/  @!P1 LEA R44, R44, R45, 0x7 ;  /* 0x0000002d2c2c9211 */ /* 0x000fca00078e38ff */
[----:B------:R-:W-:-:S05]  /*25d0*/  @!P1 IMAD.IADD R44, R44, 0x1, R47 ;  /* 0x000000012c2c9824 */ /* 0x000fca00078e022f */
[----:B------:R-:W-:-:S05]  /*25e0*/  @!P1 SHF.L.U32 R45, R44, 0x1, RZ ;  /* 0x000000012c2d9819 */ /* 0x000fca00000006ff */
        /* <DEDUP_REMOVED lines=9> */
[----:B------:R-:W0:Y:S04]  /*2680*/  SHFL.BFLY PT, R46, R45, 0x10, 0x1f ;  /* 0x0e001f002d2e7f89 */ /* 0x000e2800000e0000 */
[----:B------:R-:W2:Y:S01]  /*2690*/  SHFL.BFLY PT, R47, R44, 0x10, 0x1f ;  /* 0x0e001f002c2f7f89 */ /* 0x000ea200000e0000 */
[----:B0-----:R-:W-:Y:S01]  /*26a0*/  FADD.FTZ R46, R46, R45 ;  /* 0x0000002d2e2e7221 */ /* 0x001fe20000010000 */
[----:B--2---:R-:W-:-:S04]  /*26b0*/  FADD.FTZ R47, R47, R44 ;  /* 0x0000002c2f2f7221 */ /* 0x004fc80000010000 */
[----:B-1----:R-:W0:Y:S04]  /*26c0*/  SHFL.BFLY PT, R49, R46, 0x8, 0x1f ;  /* 0x0d001f002e317f89 */ /* 0x002e2800000e0000 */
        /* <DEDUP_REMOVED lines=14> */
[----:B------:R-:W-:Y:S01]  /*27b0*/  IMAD.IADD R13, R13, 0x1, -R34 ;  /* 0x000000010d0d7824 */ /* 0x000fe200078e0a22 */
[----:B------:R-:W-:-:S02]  /*27c0*/  @!P1 LOP3.LUT R4, R4, 0x3ffffff8, RZ, 0xc0, !PT ;  /* 0x3ffffff804049812 */ /* 0x000fc400078ec0ff */
[----:B------:R-:W1:Y:S02]  /*27d0*/  SHFL.BFLY PT, R47, R44, 0x1, 0x1f ;  /* 0x0c201f002c2f7f89 */ /* 0x000e6400000e0000 */
[----:B------:R-:W-:Y:S01]  /*27e0*/  LEA R13, R13, UR5, 0x3 ;  /* 0x000000050d0d7c11 */ /* 0x000fe2000f8e18ff */
[----:B0-----:R-:W-:Y:S01]  /*27f0*/  FADD.FTZ R46, R45, R46 ;  /* 0x0000002e2d2e7221 */ /* 0x001fe20000010000 */
[----:B-1----:R-:W-:-:S03]  /*2800*/  FADD.FTZ R35, R44, R47 ;  /* 0x0000002f2c237221 */ /* 0x002fc60000010000 */
[----:B------:R-:W-:Y:S01]  /*2810*/  @!P1 FMUL.FTZ R34, R46, 4.8828125727595761418e-05 ;  /* 0x384ccccd2e229820 */ /* 0x000fe20000410000 */
[----:B------:R-:W-:-:S05]  /*2820*/  @!P1 FMUL.FTZ R35, R35, 4.8828125727595761418e-05 ;  /* 0x384ccccd23239820 */ /* 0x000fca0000410000 */
[----:B------:R-:W-:Y:S01]  /*2830*/  @!P1 STS.64 [R4+UR5], R34 ;  /* 0x0000002204009988 */ /* 0x000fe20008000a05 */
[----:B------:R-:W-:Y:S01]  /*2840*/  BAR.SYNC.DEFER_BLOCKING 0x0 ;  /* 0x0000000000007b1d */ /* 0x000fe20000010000 */
[----:B------:R-:W-:-:S04]  /*2850*/  IADD3 R14, P1, R14, UR12, RZ ;  /* 0x0000000c0e0e7c10 */ /* 0x000fc8000ff3e0ff */
[----:B------:R-:W-:Y:S02]  /*2860*/  IADD3.X R15, R15, UR13, RZ, P1, !PT ;  /* 0x0000000d0f0f7c10 */ /* 0x000fe40008ffe4ff */
[----:B------:R-:W-:-:S04]  /*2870*/  IADD3 R16, P1, R16, UR12, RZ ;  /* 0x0000000c10107c10 */ /* 0x000fc8000ff3e0ff */
[----:B------:R-:W-:Y:S01]  /*2880*/  IADD3.X R17, R17, UR13, RZ, P1, !PT ;  /* 0x0000000d11117c10 */ /* 0x000fe20008ffe4ff */
[----:B------:R-:W0:Y:S02]  /*2890*/  LDS.64 R44, [R13] ;  /* 0x000000000d2c7984 */ /* 0x000e240000000a00 */
[--C-:B0-----:R-:W-:Y:S01]  /*28a0*/  FFMA.FTZ R28, R3, R28, -R44.reuse ;  /* 0x0000001c031c7223 */ /* 0x101fe2000001082c */
        /* <DEDUP_REMOVED lines=10> */
[----:B------:R-:W-:Y:S01]  /*2950*/  FFMA.FTZ R27, R27, R67, -R44 ;  /* 0x000000431b1b7223 */ /* 0x000fe2000001082c */
[----:B------:R-:W-:Y:S01]  /*2960*/  FFMA.FTZ R3, R20, -R45, R3 ;  /* 0x8000002d14037223 */ /* 0x000fe20000010003 */
[C---:B------:R-:W-:Y:S01]  /*2970*/  FMUL.FTZ R5, R18.reuse, R5 ;  /* 0x0000000512057220 */ /* 0x040fe20000410000 */
[C---:B------:R-:W-:Y:S01]  /*2980*/  FMUL.FTZ R4, R18.reuse, R21 ;  /* 0x0000001512047220 */ /* 0x040fe20000410000 */
[C---:B------:R-:W-:Y:S01]  /*2990*/  FMUL.FTZ R25, R18.reuse, R25 ;  /* 0x0000001912197220 */ /* 0x040fe20000410000 */
[----:B------:R-:W-:Y:S01]  /*29a0*/  FMUL.FTZ R20, R18, R29 ;  /* 0x0000001d12147220 */ /* 0x000fe20000410000 */
        /* <DEDUP_REMOVED lines=10> */
[----:B------:R0:W-:Y:S01]  /*2a50*/  STG.E.U16 desc[UR8][R14.64], R5 ;  /* 0x000000050e007986 */ /* 0x0001e2000c101508 */
[----:B------:R-:W-:-:S02]  /*2a60*/  PRMT R19, R25, 0x7632, R19 ;  /* 0x0000763219137816 */ /* 0x000fc40000000013 */
[----:B------:R-:W-:Y:S01]  /*2a70*/  F2FP.F16.F32.PACK_AB R3, R4, R3 ;  /* 0x000000030403723e */ /* 0x000fe200000000ff */
[----:B------:R-:W-:Y:S01]  /*2a80*/  STG.E.U16 desc[UR8][R14.64+0x2], R13 ;  /* 0x0000020d0e007986 */ /* 0x000fe2000c101508 */
[----:B------:R-:W-:Y:S02]  /*2a90*/  F2FP.F16.F32.PACK_AB R23, R18, R23 ;  /* 0x000000171217723e */ /* 0x000fe400000000ff */
[----:B------:R-:W-:Y:S01]  /*2aa0*/  MOV R4, R66 ;  /* 0x0000004200047202 */ /* 0x000fe20000000f00 */
[----:B------:R-:W-:Y:S04]  /*2ab0*/  STG.E.U16 desc[UR8][R14.64+0x4], R25 ;  /* 0x000004190e007986 */ /* 0x000fe8000c101508 */
[----:B------:R1:W-:Y:S01]  /*2ac0*/  STG.E.U16 desc[UR8][R14.64+0x6], R19 ;  /* 0x000006130e007986 */ /* 0x0003e2000c101508 */
[----:B0-----:R-:W-:-:S03]  /*2ad0*/  PRMT R5, R23, 0x7632, R5 ;  /* 0x0000763217057816 */ /* 0x001fc60000000005 */
[----:B------:R2:W-:Y:S04]  /*2ae0*/  STG.E.U16 desc[UR8][R16.64], R3 ;  /* 0x0000000310007986 */ /* 0x0005e8000c101508 */
[----:B------:R2:W-:Y:S01]  /*2af0*/  STG.E.U16 desc[UR8][R16.64+0x4], R23 ;  /* 0x0000041710007986 */ /* 0x0005e2000c101508 */
[----:B-1----:R-:W-:-:S03]  /*2b00*/  PRMT R15, R3, 0x7632, R15 ;  /* 0x00007632030f7816 */ /* 0x002fc6000000000f */
[----:B------:R2:W-:Y:S04]  /*2b10*/  STG.E.U16 desc[UR8][R16.64+0x6], R5 ;  /* 0x0000060510007986 */ /* 0x0005e8000c101508 */
[----:B------:R2:W-:Y:S01]  /*2b20*/  STG.E.U16 desc[UR8][R16.64+0x2], R15 ;  /* 0x0000020f10007986 */ /* 0x0005e2000c101508 */
[----:B------:R-:W-:Y:S05]  /*2b30*/  @!P0 BRA `(.L_x_2859) ;  /* 0xffffffd800748947 */ /* 0x000fea000383ffff */
.L_x_2847:
[C---:B--2---:R-:W-:Y:S02]  /*2b40*/  SHF.L.U32 R3, R0.reuse, 0x3, RZ ;  /* 0x0000000300037819 */ /* 0x044fe400000006ff */
[----:B------:R-:W-:Y:S02]  /*2b50*/  LOP3.LUT R0, R0, 0x3, RZ, 0xc0, !PT ;  /* 0x0000000300007812 */ /* 0x000fe400078ec0ff */
[----:B------:R-:W-:-:S03]  /*2b60*/  LOP3.LUT R3, R3, 0x7ffffe0, RZ, 0xc0, !PT ;  /* 0x07ffffe003037812 */ /* 0x000fc600078ec0ff */
[----:B0-----:R-:W-:Y:S02]  /*2b70*/  IMAD R4, R0, 0x140, RZ ;  /* 0x0000014000047824 */ /* 0x001fe400078e02ff */
[----:B------:R-:W-:-:S03]  /*2b80*/  IMAD.IADD R3, R3, 0x1, R2 ;  /* 0x0000000103037824 */ /* 0x000fc600078e0202 */
[----:B------:R-:W-:Y:S02]  /*2b90*/  IADD3 R5, R4, 0x140, RZ ;  /* 0x0000014004057810 */ /* 0x000fe40007ffe0ff */
[----:B------:R-:W-:-:S04]  /*2ba0*/  LEA R16, R3, R4, 0x5 ;  /* 0x0000000403107211 */ /* 0x000fc800078e28ff */
        /* <DEDUP_REMOVED lines=9> */
[--C-:B-1----:R-:W-:Y:S02]  /*2c40*/  SHF.R.U32.HI R4, RZ, 0x5, R3.reuse ;  /* 0x00000005ff047819 */ /* 0x102fe40000011603 */
[----:B------:R-:W-:Y:S02]  /*2c50*/  SEL R6, R6, 0xfffffffe, P0 ;  /* 0xfffffffe06067807 */ /* 0x000fe40000000000 */
[----:B------:R-:W-:Y:S02]  /*2c60*/  SEL R7, R7, 0xffffffff, P0 ;  /* 0xffffffff07077807 */ /* 0x000fe40000000000 */
[----:B------:R-:W-:Y:S01]  /*2c70*/  SHF.R.U32.HI R2, RZ, 0x4, R3 ;  /* 0x00000004ff027819 */ /* 0x000fe20000011603 */
[C---:B------:R-:W-:Y:S01]  /*2c80*/  IMAD.SHL.U32 R5, R6.reuse, 0x20, RZ ;  /* 0x0000002006057824 */ /* 0x040fe200078e00ff */
[----:B------:R-:W-:Y:S01]  /*2c90*/  SHF.L.U64.HI R6, R6, 0x5, R7 ;  /* 0x0000000506067819 */ /* 0x000fe20000010207 */
[----:B------:R-:W-:Y:S01]  /*2ca0*/  HFMA2.MMA R7, -RZ, RZ, 0, 1.1920928955078125e-06 ;  /* 0x00000014ff077435 */ /* 0x000fe200000001ff */
[----:B------:R-:W-:-:S02]  /*2cb0*/  LOP3.LUT R12, RZ, R2, RZ, 0x33, !PT ;  /* 0x00000002ff0c7212 */ /* 0x000fc400078e33ff */
[----:B------:R-:W-:Y:S02]  /*2cc0*/  IADD3 R13, P0, P1, -R5, -0x21, -R4 ;  /* 0xffffffdf050d7810 */ /* 0x000fe4000791e904 */
[----:B------:R-:W-:Y:S02]  /*2cd0*/  IADD3 R53, P2, R4, 0x1e, RZ ;  /* 0x0000001e04357810 */ /* 0x000fe40007f5e0ff */
[----:B------:R-:W-:Y:S02]  /*2ce0*/  IADD3.X R15, ~R6, -0x1, R15, P0, P1 ;  /* 0xffffffff060f7810 */ /* 0x000fe400007e250f */
[----:B------:R-:W-:Y:S02]  /*2cf0*/  LOP3.LUT R52, R3, 0xf, RZ, 0xc0, !PT ;  /* 0x0000000f03347812 */ /* 0x000fe400078ec0ff */
[----:B------:R-:W-:Y:S01]  /*2d00*/  VIADDMNMX.U32 R7, R2, R7, 0x20, !PT ;  /* 0x0000002002077446 */ /* 0x000fe20007800007 */
[----:B------:R-:W-:Y:S01]  /*2d10*/  IMAD.WIDE.U32 R8, R15, -0x33333333, RZ ;  /* 0xcccccccd0f087825 */ /* 0x000fe200078e00ff */
[----:B------:R-:W-:-:S02]  /*2d20*/  IADD3.X R49, RZ, RZ, RZ, P2, !PT ;  /* 0x000000ffff317210 */ /* 0x000fc400017fe4ff */
[----:B------:R-:W-:Y:S01]  /*2d30*/  IADD3 R7, R7, R12, RZ ;  /* 0x0000000c07077210 */ /* 0x000fe20007ffe0ff */
[----:B------:R-:W-:-:S04]  /*2d40*/  IMAD.WIDE.U32 R10, P0, R13, -0x33333334, R8 ;  /* 0xcccccccc0d0a7825 */ /* 0x000fc80007800008 */
[----:B------:R-:W-:Y:S01]  /*2d50*/  IMAD.WIDE.U32 R8, R13, -0x33333333, RZ ;  /* 0xcccccccd0d087825 */ /* 0x000fe200078e00ff */
[----:B------:R-:W-:-:S03]  /*2d60*/  MOV R12, R11 ;  /* 0x0000000b000c7202 */ /* 0x000fc60000000f00 */
[----:B------:R-:W-:Y:S01]  /*2d70*/  IMAD.X R13, RZ, RZ, RZ, P0 ;  /* 0x000000ffff0d7224 */ /* 0x000fe200000e06ff */
        /* <DEDUP_REMOVED lines=12> */
[C---:B------:R-:W-:Y:S01]  /*2e40*/  SHF.L.U64.HI R10, R17.reuse, 0x5, R10 ;  /* 0x00000005110a7819 */ /* 0x040fe2000001020a */
[----:B------:R-:W-:Y:S01]  /*2e50*/  IMAD.X R13, RZ, RZ, RZ, P0 ;  /* 0x000000ffff0d7224 */ /* 0x000fe200000e06ff */
[----:B------:R-:W-:Y:S02]  /*2e60*/  IADD3.X R12, RZ, RZ, RZ, P1, !PT ;  /* 0x000000ffff0c7210 */ /* 0x000fe40000ffe4ff */
[----:B------:R-:W-:Y:S02]  /*2e70*/  SHF.L.U32 R11, R17, 0x5, RZ ;  /* 0x00000005110b7819 */ /* 0x000fe400000006ff */
[----:B------:R-:W-:Y:S02]  /*2e80*/  LOP3.LUT R9, R9, 0x3, RZ, 0xc0, !PT ;  /* 0x0000000309097812 */ /* 0x000fe400078ec0ff */
[----:B------:R-:W-:-:S07]  /*2e90*/  LOP3.LUT R8, R8, 0x3, RZ, 0xc0, !PT ;  /* 0x0000000308087812 */ /* 0x000fce00078ec0ff */
.L_x_2876:
[----:B------:R-:W-:Y:S01]  /*2ea0*/  ISETP.GT.U32.AND P0, PT, R11, R4, PT ;  /* 0x000000040b00720c */ /* 0x000fe20003f04070 */
[----:B------:R-:W-:Y:S01]  /*2eb0*/  BSSY B0, `(.L_x_2860) ;  /* 0x00000ae000007945 */ /* 0x000fe20003800000 */
[----:B------:R-:W-:Y:S01]  /*2ec0*/  MOV R47, RZ ;  /* 0x000000ff002f7202 */ /* 0x000fe20000000f00 */
[----:B------:R-:W-:Y:S01]  /*2ed0*/  IMAD.MOV.U32 R48, RZ, RZ, RZ ;  /* 0x000000ffff307224 */ /* 0x000fe200078e00ff */
[----:B------:R-:W-:-:S13]  /*2ee0*/  ISETP.GT.AND.EX P0, PT, R10, RZ, PT, P0 ;  /* 0x000000ff0a00720c */ /* 0x000fda0003f04300 */
[----:B--2---:R-:W-:Y:S05]  /*2ef0*/  @!P0 BRA `(.L_x_2861) ;  /* 0x0000000800a48947 */ /* 0x004fea0003800000 */
        /* <DEDUP_REMOVED lines=8> */
[----:B------:R-:W-:Y:S02]  /*2f80*/  LOP3.LUT R19, R3, 0x1f, RZ, 0xc0, !PT ;  /* 0x0000001f03137812 */ /* 0x000fe400078ec0ff */
[----:B------:R-:W-:-:S02]  /*2f90*/  ISETP.GE.U32.AND P0, PT, R18, 0x1e, PT ;  /* 0x0000001e1200780c */ /* 0x000fc40003f06070 */
        /* <DEDUP_REMOVED lines=30> */
.L_x_2863:
[----:B------:R-:W-:Y:S05]  /*3180*/  BSYNC B1 ;  /* 0x0000000000017941 */ /* 0x000fea0003800000 */
.L_x_2862:
        /* <DEDUP_REMOVED lines=21> */
.L_x_2866:
        /* <DEDUP_REMOVED lines=55> */
.L_x_2865:
[----:B------:R-:W-:Y:S05]  /*3650*/  BSYNC B1 ;  /* 0x0000000000017941 */ /* 0x000fea0003800000 */
.L_x_2864:
        /* <DEDUP_REMOVED lines=35> */
.L_x_2868:
[----:B------:R-:W-:Y:S05]  /*3890*/  BSYNC B1 ;  /* 0x0000000000017941 */ /* 0x000fea0003800000 */
.L_x_2867:
        /* <DEDUP_REMOVED lines=15> */
.L_x_2861:
[----:B------:R-:W-:Y:S05]  /*3990*/  BSYNC B0 ;  /* 0x0000000000007941 */ /* 0x000fea0003800000 */
.L_x_2860:
        /* <DEDUP_REMOVED lines=19> */
[C---:B0-----:R-:W-:Y:S01]  /*3ad0*/  @!P0 IMAD.SHL.U32 R17, R52.reuse, 0x2, RZ ;  /* 0x0000000234118824 */ /* 0x041fe200078e00ff */
[----:B------:R-:W-:Y:S02]  /*3ae0*/  @!P0 SHF.R.U32.HI R2, RZ, 0x4, R3 ;  /* 0x00000004ff028819 */ /* 0x000fe40000011603 */
[----:B------:R-:W-:Y:S02]  /*3af0*/  @!P0 LEA R20, R52, UR4, 0x7 ;  /* 0x0000000434148c11 */ /* 0x000fe4000f8e38ff */
[----:B------:R-:W-:-:S04]  /*3b00*/  @!P0 LOP3.LUT R17, R2, R17, RZ, 0x3c, !PT ;  /* 0x0000001102118212 */ /* 0x000fc800078e3cff */
        /* <DEDUP_REMOVED lines=26> */
.L_x_2885:
        /* <DEDUP_REMOVED lines=14> */
[C---:B--2---:R-:W-:Y:S01]  /*3d90*/  @!P0 IMAD.SHL.U32 R22, R52.reuse, 0x2, RZ ;  /* 0x0000000234168824 */ /* 0x044fe200078e00ff */
        /* <DEDUP_REMOVED lines=30> */
.L_x_2895:
        /* <DEDUP_REMOVED lines=39> */
.L_x_2905:
[----:B--2---:R-:W-:Y:S01]  /*41f0*/  FADD.FTZ R22, R26, R25 ;  /* 0x000000191a167221 */ /* 0x004fe20000010000 */
[----:B------:R-:W-:Y:S02]  /*4200*/  @!P1 F2FP.F16.F32.PACK_AB R17, RZ, R32 ;  /* 0x00000020ff11923e */ /* 0x000fe400000000ff */
[----:B------:R-:W-:Y:S02]  /*4210*/  LEA.HI R27, R3, 0x3c, RZ, 0x1c ;  /* 0x0000003c031b7811 */ /* 0x000fe400078fe0ff */
[----:B------:R-:W-:Y:S01]  /*4220*/  @!P1 F2FP.F16.F32.PACK_AB R22, RZ, R22 ;  /* 0x00000016ff16923e */ /* 0x000fe200000000ff */
[----:B------:R3:W-:Y:S04]  /*4230*/  @!P1 STG.E.U16 desc[UR8][R18.64+0x50], R17 ;  /* 0x0000501112009986 */ /* 0x0007e8000c101508 */
[----:B------:R3:W-:Y:S02]  /*4240*/  @!P1 STG.E.U16 desc[UR8][R20.64+0x50], R22 ;  /* 0x0000501614009986 */ /* 0x0007e4000c101508 */
.L_x_2871:
[----:B------:R-:W-:Y:S05]  /*4250*/  BSYNC B0 ;  /* 0x0000000000007941 */ /* 0x000fea0003800000 */
.L_x_2870:
[----:B------:R-:W-:-:S13]  /*4260*/  ISETP.GE.U32.AND P0, PT, R7, 0x3c, PT ;  /* 0x0000003c0700780c */ /* 0x000fda0003f06070 */
[----:B------:R-:W-:Y:S05]  /*4270*/  @!P0 BRA `(.L_x_2869) ;  /* 0x0000000800748947 */ /* 0x000fea0003800000 */
[----:B------:R-:W-:Y:S01]  /*4280*/  ISETP.GT.U32.AND P0, PT, R52, 0x9, PT ;  /* 0x000000093400780c */ /* 0x000fe20003f04070 */
[----:B------:R-:W-:-:S12]  /*4290*/  UMOV UR5, 0xffff ;  /* 0x0000ffff00057882 */ /* 0x000fd80000000000 */
[C---:B-123--:R-:W-:Y:S01]  /*42a0*/  @!P0 IMAD.SHL.U32 R18, R52.reuse, 0x2, RZ ;  /* 0x0000000234128824 */ /* 0x04efe200078e00ff */
[----:B------:R-:W-:-:S04]  /*42b0*/  @!P0 LEA R20, R52, UR4, 0x7 ;  /* 0x0000000434148c11 */ /* 0x000fc8000f8e38ff */
[----:B0-----:R-:W-:Y:S02]  /*42c0*/  @!P0 LOP3.LUT R17, R27, R18, RZ, 0x3c, !PT ;  /* 0x000000121b118212 */ /* 0x001fe400078e3cff */
[----:B------:R-:W-:Y:S02]  /*42d0*/  CS2R R18, SRZ ;  /* 0x0000000000127805 */ /* 0x000fe4000001ff00 */
[----:B------:R-:W-:-:S05]  /*42e0*/  @!P0 LEA R17, R17, R20, 0x2 ;  /* 0x0000001411118211 */ /* 0x000fca00078e10ff */
[----:B------:R0:W1:Y:S04]  /*42f0*/  @!P0 LDS R18, [R17] ;  /* 0x0000000011128984 */ /* 0x0000680000000800 */
[----:B------:R0:W2:Y:S01]  /*4300*/  @!P0 LDS R19, [R17+0x500] ;  /* 0x0005000011138984 */ /* 0x0000a20000000800 */
[----:B------:R-:W-:Y:S05]  /*4310*/  BRA.DIV UR5, `(.L_x_2875) ;  /* 0x0000001605107947 */ /* 0x000fea000b800000 */
[C---:B------:R-:W-:Y:S01]  /*4320*/  @!P0 SHF.L.U32 R21, R52.reuse, 0x1, RZ ;  /* 0x0000000134158819 */ /* 0x040fe200000006ff */
[C---:B------:R-:W-:Y:S01]  /*4330*/  @!P0 VIADD R26, R27.reuse, 0x14 ;  /* 0x000000141b1a8836 */ /* 0x040fe20000000000 */
[C---:B------:R-:W-:Y:S01]  /*4340*/  @!P0 IADD3 R20, R27.reuse, 0x28, RZ ;  /* 0x000000281b148810 */ /* 0x040fe20007ffe0ff */
[----:B------:R-:W-:Y:S01]  /*4350*/  IMAD.MOV.U32 R22, RZ, RZ, 0xffff ;  /* 0x0000ffffff167424 */ /* 0x000fe200078e00ff */
[----:B------:R-:W-:Y:S01]  /*4360*/  @!P0 LEA R25, R52, UR4, 0x7 ;  /* 0x0000000434198c11 */ /* 0x000fe2000f8e38ff */
[----:B------:R-:W-:Y:S01]  /*4370*/  IMAD.MOV.U32 R34, RZ, RZ, RZ ;  /* 0x000000ffff227224 */ /* 0x000fe200078e00ff */
[----:B------:R-:W-:Y:S01]  /*4380*/  @!P0 LOP3.LUT R20, R20, R21, RZ, 0x3c, !PT ;  /* 0x0000001514148212 */ /* 0x000fe200078e3cff */
[----:B------:R-:W-:Y:S01]  /*4390*/  HFMA2.MMA R36, -RZ, RZ, 0, 0 ;  /* 0x00000000ff247435 */ /* 0x000fe200000001ff */
[----:B------:R-:W-:Y:S01]  /*43a0*/  @!P0 SHF.L.U32 R29, R52, 0x1, RZ ;  /* 0x00000001341d8819 */ /* 0x000fe200000006ff */
[----:B------:R-:W-:Y:S01]  /*43b0*/  HFMA2.MMA R41, -RZ, RZ, 0, 0 ;  /* 0x00000000ff297435 */ /* 0x000fe200000001ff */
[----:B------:R-:W-:Y:S01]  /*43c0*/  @!P0 LEA R20, R20, R25, 0x2 ;  /* 0x0000001914148211 */ /* 0x000fe200078e10ff */
[----:B------:R-:W-:Y:S01]  /*43d0*/  @!P0 IMAD.SHL.U32 R25, R52, 0x2, RZ ;  /* 0x0000000234198824 */ /* 0x000fe200078e00ff */
[----:B------:R-:W-:Y:S01]  /*43e0*/  @!P0 LOP3.LUT R26, R26, R29, RZ, 0x3c, !PT ;  /* 0x0000001d1a1a8212 */ /* 0x000fe200078e3cff */
[----:B------:R-:W-:Y:S01]  /*43f0*/  HFMA2.MMA R42, -RZ, RZ, 0, 0 ;  /* 0x00000000ff2a7435 */ /* 0x000fe200000001ff */
[C---:B------:R-:W-:Y:S01]  /*4400*/  @!P0 LEA R31, R52.reuse, UR4, 0x7 ;  /* 0x00000004341f8c11 */ /* 0x040fe2000f8e38ff */
[----:B------:R-:W3:Y:S01]  /*4410*/  @!P0 LDS R21, [R20] ;  /* 0x0000000014158984 */ /* 0x000ee20000000800 */
[----:B------:R-:W-:Y:S01]  /*4420*/  @!P0 IADD3 R28, R27, 0x3c, RZ ;  /* 0x0000003c1b1c8810 */ /* 0x000fe20007ffe0ff */
[----:B------:R-:W-:Y:S01]  /*4430*/  IMAD.MOV.U32 R32, RZ, RZ, 0xffff ;  /* 0x0000ffffff207424 */ /* 0x000fe200078e00ff */
[----:B------:R-:W-:Y:S01]  /*4440*/  @!P0 LEA R38, R52, UR4, 0x7 ;  /* 0x0000000434268c11 */ /* 0x000fe2000f8e38ff */
[----:B------:R-:W-:Y:S01]  /*4450*/  @!P0 IMAD R26, R26, 0x4, R31 ;  /* 0x000000041a1a8824 */ /* 0x000fe200078e021f */
[----:B------:R-:W-:Y:S01]  /*4460*/  @!P0 LDS R35, [R20+0x500] ;  /* 0x0005000014238984 */ /* 0x000fe20000000800 */
[----:B------:R-:W-:-:S02]  /*4470*/  @!P0 LOP3.LUT R25, R28, R25, RZ, 0x3c, !PT ;  /* 0x000000191c198212 */ /* 0x000fc400078e3cff */
[----:B------:R-:W-:Y:S02]  /*4480*/  CS2R R28, SRZ ;  /* 0x00000000001c7805 */ /* 0x000fe4000001ff00 */
[----:B0-----:R-:W-:Y:S01]  /*4490*/  MOV R17, 0xffff ;  /* 0x0000ffff00117802 */ /* 0x001fe20000000f00 */
[----:B------:R-:W-:Y:S01]  /*44a0*/  @!P0 LDS R30, [R26] ;  /* 0x000000001a1e8984 */ /* 0x000fe20000000800 */
[----:B------:R-:W-:Y:S02]  /*44b0*/  @!P0 LEA R38, R25, R38, 0x2 ;  /* 0x0000002619268211 */ /* 0x000fe400078e10ff */
[----:B------:R-:W-:Y:S01]  /*44c0*/  MOV R23, 0xffff ;  /* 0x0000ffff00177802 */ /* 0x000fe20000000f00 */
[----:B------:R0:W-:Y:S01]  /*44d0*/  @!P0 LDS R31, [R26+0x500] ;  /* 0x000500001a1f8984 */ /* 0x0001e20000000800 */
[----:B------:R-:W-:-:S03]  /*44e0*/  MOV R24, 0xffff ;  /* 0x0000ffff00187802 */ /* 0x000fc60000000f00 */
[----:B--2---:R-:W2:Y:S04]  /*44f0*/  SHFL.BFLY PT, R25, R19, 0x8, 0x101f ;  /* 0x0d101f0013197f89 */ /* 0x004ea800000e0000 */
[----:B------:R-:W4:Y:S01]  /*4500*/  @!P0 LDS R40, [R38] ;  /* 0x0000000026288984 */ /* 0x000f220000000800 */
[----:B0-----:R-:W-:-:S03]  /*4510*/  MOV R26, 0xffff ;  /* 0x0000ffff001a7802 */ /* 0x001fc60000000f00 */
[----:B------:R0:W5:Y:S02]  /*4520*/  @!P0 LDS R43, [R38+0x500] ;  /* 0x00050000262b8984 */ /* 0x0001640000000800 */
[----:B0-----:R-:W-:Y:S01]  /*4530*/  MOV R38, 0xffff ;  /* 0x0000ffff00267802 */ /* 0x001fe20000000f00 */
[----:B---3--:R-:W-:Y:S02]  /*4540*/  @!P0 IMAD.MOV.U32 R34, RZ, RZ, R21 ;  /* 0x000000ffff228224 */ /* 0x008fe400078e0015 */
[----:B--2---:R-:W-:Y:S01]  /*4550*/  FADD.FTZ R20, R25, R19 ;  /* 0x0000001319147221 */ /* 0x004fe20000010000 */
[----:B-1----:R-:W0:Y:S01]  /*4560*/  SHFL.BFLY PT, R21, R18, 0x8, 0x101f ;  /* 0x0d101f0012157f89 */ /* 0x002e2200000e0000 */
[----:B------:R-:W-:Y:S02]  /*4570*/  MOV R25, 0xffff ;  /* 0x0000ffff00197802 */ /* 0x000fe40000000f00 */
[----:B------:R-:W-:Y:S02]  /*4580*/  @!P0 MOV R36, R35 ;  /* 0x0000002300248202 */ /* 0x000fe40000000f00 */
[----:B------:R-:W-:-:S02]  /*4590*/  MOV R35, 0xffff ;  /* 0x0000ffff00237802 */ /* 0x000fc40000000f00 */
[----:B------:R-:W-:Y:S01]  /*45a0*/  @!P0 MOV R28, R30 ;  /* 0x0000001e001c8202 */ /* 0x000fe20000000f00 */
[----:B------:R-:W1:Y:S01]  /*45b0*/  SHFL.BFLY PT, R25, R20, 0x4, 0x101f ;  /* 0x0c901f0014197f89 */ /* 0x000e6200000e0000 */
[----:B------:R-:W-:Y:S01]  /*45c0*/  @!P0 MOV R29, R31 ;  /* 0x0000001f001d8202 */ /* 0x000fe20000000f00 */
[----:B------:R-:W-:Y:S02]  /*45d0*/  IMAD.MOV.U32 R31, RZ, RZ, 0xffff ;  /* 0x0000ffffff1f7424 */ /* 0x000fe400078e00ff */
[----:B------:R-:W2:Y:S04]  /*45e0*/  SHFL.BFLY PT, R33, R28, 0x8, 0x101f ;  /* 0x0d101f001c217f89 */ /* 0x000ea800000e0000 */
[----:B------:R-:W3:Y:S01]  /*45f0*/  SHFL.BFLY PT, R37, R34, 0x8, 0x101f ;  /* 0x0d101f0022257f89 */ /* 0x000ee200000e0000 */
[----:B----4-:R-:W-:Y:S01]  /*4600*/  @!P0 IMAD.MOV.U32 R41, RZ, RZ, R40 ;  /* 0x000000ffff298224 */ /* 0x010fe200078e0028 */
[----:B------:R-:W-:-:S02]  /*4610*/  MOV R40, 0xffff ;  /* 0x0000ffff00287802 */ /* 0x000fc40000000f00 */
[----:B------:R-:W4:Y:S01]  /*4620*/  SHFL.BFLY PT, R30, R29, 0x8, 0x101f ;  /* 0x0d101f001d1e7f89 */ /* 0x000f2200000e0000 */
[----:B-----5:R-:W-:Y:S02]  /*4630*/  @!P0 IMAD.MOV.U32 R42, RZ, RZ, R43 ;  /* 0x000000ffff2a8224 */ /* 0x020fe400078e002b */
[----:B0-----:R-:W-:Y:S01]  /*4640*/  FADD.FTZ R21, R21, R18 ;  /* 0x0000001215157221 */ /* 0x001fe20000010000 */
[----:B------:R-:W0:Y:S01]  /*4650*/  SHFL.BFLY PT, R39, R36, 0x8, 0x101f ;  /* 0x0d101f0024277f89 */ /* 0x000e2200000e0000 */
[----:B------:R-:W-:Y:S02]  /*4660*/  MOV R43, 0xffff ;  /* 0x0000ffff002b7802 */ /* 0x000fe40000000f00 */
[----:B------:R-:W-:Y:S01]  /*4670*/  ISETP.NE.AND P0, PT, R52, RZ, PT ;  /* 0x000000ff3400720c */ /* 0x000fe20003f05270 */
[----:B------:R-:W5:Y:S01]  /*4680*/  SHFL.BFLY PT, R18, R21, 0x4, 0x101f ;  /* 0x0c901f0015127f89 */ /* 0x000f6200000e0000 */
[----:B-1----:R-:W-:-:S03]  /*4690*/  FADD.FTZ R19, R20, R25 ;  /* 0x0000001914137221 */ /* 0x002fc60000010000 */
[----:B------:R-:W1:Y:S01]  /*46a0*/  SHFL.BFLY PT, R44, R41, 0x8, 0x101f ;  /* 0x0d101f00292c7f89 */ /* 0x000e6200000e0000 */
[----:B------:R-:W-:Y:S02]  /*46b0*/  IMAD.MOV.U32 R20, RZ, RZ, 0xffff ;  /* 0x0000ffffff147424 */ /* 0x000fe400078e00ff */
[----:B--2---:R-:W-:Y:S01]  /*46c0*/  FADD.FTZ R33, R33, R28 ;  /* 0x0000001c21217221 */ /* 0x004fe20000010000 */
[----:B------:R-:W2:Y:S01]  /*46d0*/  SHFL.BFLY PT, R43, R42, 0x8, 0x101f ;  /* 0x0d101f002a2b7f89 */ /* 0x000ea200000e0000 */
[----:B---3--:R-:W-:-:S03]  /*46e0*/  FADD.FTZ R37, R37, R34 ;  /* 0x0000002225257221 */ /* 0x008fc60000010000 */
[----:B------:R-:W3:Y:S01]  /*46f0*/  SHFL.BFLY PT, R28, R33, 0x4, 0x101f ;  /* 0x0c901f00211c7f89 */ /* 0x000ee200000e0000 */
[----:B----4-:R-:W-:-:S03]  /*4700*/  FADD.FTZ R30, R30, R29 ;  /* 0x0000001d1e1e7221 */ /* 0x010fc60000010000 */
[----:B------:R-:W4:Y:S01]  /*4710*/  SHFL.BFLY PT, R34, R37, 0x4, 0x101f ;  /* 0x0c901f0025227f89 */ /* 0x000f2200000e0000 */
[----:B0-----:R-:W-:-:S03]  /*4720*/  FADD.FTZ R39, R39, R36 ;  /* 0x0000002427277221 */ /* 0x001fc60000010000 */
[----:B------:R-:W0:Y:S01]  /*4730*/  SHFL.BFLY PT, R29, R30, 0x4, 0x101f ;  /* 0x0c901f001e1d7f89 */ /* 0x000e2200000e0000 */
[----:B-----5:R-:W-:-:S03]  /*4740*/  FADD.FTZ R18, R21, R18 ;  /* 0x0000001215127221 */ /* 0x020fc60000010000 */
[----:B------:R-:W5:Y:S01]  /*4750*/  SHFL.BFLY PT, R36, R39, 0x4, 0x101f ;  /* 0x0c901f0027247f89 */ /* 0x000f6200000e0000 */
[----:B------:R-:W-:Y:S01]  /*4760*/  MOV R21, 0xffff ;  /* 0x0000ffff00157802 */ /* 0x000fe20000000f00 */
[----:B-1----:R-:W-:Y:S02]  /*4770*/  FADD.FTZ R44, R44, R41 ;  /* 0x000000292c2c7221 */ /* 0x002fe40000010000 */
[----:B------:R-:W1:Y:S01]  /*4780*/  SHFL.BFLY PT, R25, R19, 0x2, 0x101f ;  /* 0x0c501f0013197f89 */ /* 0x000e6200000e0000 */
[----:B------:R-:W-:-:S03]  /*4790*/  MOV R41, 0xffff ;  /* 0x0000ffff00297802 */ /* 0x000fc60000000f00 */
[----:B------:R-:W1:Y:S01]  /*47a0*/  SHFL.BFLY PT, R21, R18, 0x2, 0x101f ;  /* 0x0c501f0012157f89 */ /* 0x000e6200000e0000 */
[----:B--2---:R-:W-:Y:S01]  /*47b0*/  FADD.FTZ R42, R43, R42 ;  /* 0x0000002a2b2a7221 */ /* 0x004fe20000010000 */
[----:B------:R-:W-:Y:S01]  /*47c0*/  MOV R43, 0xffff ;  /* 0x0000ffff002b7802 */ /* 0x000fe20000000f00 */
[----:B---3--:R-:W-:Y:S01]  /*47d0*/  FADD.FTZ R28, R33, R28 ;  /* 0x0000001c211c7221 */ /* 0x008fe20000010000 */
[----:B------:R-:W-:Y:S01]  /*47e0*/  MOV R33, 0xffff ;  /* 0x0000ffff00217802 */ /* 0x000fe20000000f00 */
[----:B------:R-:W2:Y:S01]  /*47f0*/  SHFL.BFLY PT, R41, R44, 0x4, 0x101f ;  /* 0x0c901f002c297f89 */ /* 0x000ea200000e0000 */
[----:B----4-:R-:W-:Y:S01]  /*4800*/  FADD.FTZ R34, R37, R34 ;  /* 0x0000002225227221 */ /* 0x010fe20000010000 */
[----:B------:R-:W-:Y:S02]  /*4810*/  MOV R37, 0xffff ;  /* 0x0000ffff00257802 */ /* 0x000fe40000000f00 */
[----:B------:R-:W3:Y:S01]  /*4820*/  SHFL.BFLY PT, R43, R42, 0x4, 0x101f ;  /* 0x0c901f002a2b7f89 */ /* 0x000ee200000e0000 */
[----:B0-----:R-:W-:-:S03]  /*4830*/  FADD.FTZ R29, R30, R29 ;  /* 0x0000001d1e1d7221 */ /* 0x001fc60000010000 */
[----:B------:R-:W0:Y:S01]  /*4840*/  SHFL.BFLY PT, R33, R28, 0x2, 0x101f ;  /* 0x0c501f001c217f89 */ /* 0x000e2200000e0000 */
[----:B-----5:R-:W-:Y:S01]  /*4850*/  FADD.FTZ R36, R39, R36 ;  /* 0x0000002427247221 */ /* 0x020fe20000010000 */
[----:B------:R-:W-:Y:S02]  /*4860*/  IMAD.MOV.U32 R39, RZ, RZ, 0xffff ;  /* 0x0000ffffff277424 */ /* 0x000fe400078e00ff */
[----:B------:R-:W4:Y:S01]  /*4870*/  SHFL.BFLY PT, R32, R29, 0x2, 0x101f ;  /* 0x0c501f001d207f89 */ /* 0x000f2200000e0000 */
[----:B-1----:R-:W-:Y:S01]  /*4880*/  FADD.FTZ R19, R19, R25 ;  /* 0x0000001913137221 */ /* 0x002fe20000010000 */
[----:B------:R-:W-:Y:S02]  /*4890*/  MOV R25, 0xffff ;  /* 0x0000ffff00197802 */ /* 0x000fe40000000f00 */
[----:B------:R-:W1:Y:S01]  /*48a0*/  SHFL.BFLY PT, R37, R34, 0x2, 0x101f ;  /* 0x0c501f0022257f89 */ /* 0x000e6200000e0000 */
[----:B------:R-:W-:-:S03]  /*48b0*/  FADD.FTZ R18, R18, R21 ;  /* 0x0000001512127221 */ /* 0x000fc60000010000 */
[----:B------:R-:W5:Y:S01]  /*48c0*/  SHFL.BFLY PT, R39, R36, 0x2, 0x101f ;  /* 0x0c501f0024277f89 */ /* 0x000f6200000e0000 */
[----:B------:R-:W5:Y:S03]  /*48d0*/  @!P0 LDC.64 R20, c[0x0][0x218] ;  /* 0x00008600ff148b82 */ /* 0x000f660000000a00 */
[----:B------:R-:W5:Y:S01]  /*48e0*/  SHFL.BFLY PT, R31, R18, 0x1, 0x101f ;  /* 0x0c301f00121f7f89 */ /* 0x000f6200000e0000 */
[----:B--2---:R-:W-:Y:S01]  /*48f0*/  FADD.FTZ R41, R44, R41 ;  /* 0x000000292c297221 */ /* 0x004fe20000010000 */
[----:B------:R-:W-:Y:S02]  /*4900*/  MOV R44, 0xffff ;  /* 0x0000ffff002c7802 */ /* 0x000fe40000000f00 */
[----:B------:R-:W2:Y:S01]  /*4910*/  SHFL.BFLY PT, R26, R19, 0x1, 0x101f ;  /* 0x0c301f00131a7f89 */ /* 0x000ea200000e0000 */
[----:B---3--:R-:W-:Y:S01]  /*4920*/  FADD.FTZ R42, R42, R43 ;  /* 0x0000002b2a2a7221 */ /* 0x008fe20000010000 */
[----:B------:R-:W-:-:S02]  /*4930*/  IMAD.MOV.U32 R43, RZ, RZ, 0xffff ;  /* 0x0000ffffff2b7424 */ /* 0x000fc400078e00ff */
[----:B0-----:R-:W-:Y:S01]  /*4940*/  FADD.FTZ R30, R28, R33 ;  /* 0x000000211c1e7221 */ /* 0x001fe20000010000 */
[----:B------:R-:W-:Y:S01]  /*4950*/  IMAD.MOV.U32 R33, RZ, RZ, 0xffff ;  /* 0x0000ffffff217424 */ /* 0x000fe200078e00ff */
[----:B------:R-:W0:Y:S01]  /*4960*/  SHFL.BFLY PT, R44, R41, 0x2, 0x101f ;  /* 0x0c501f00292c7f89 */ /* 0x000e2200000e0000 */
[----:B----4-:R-:W-:-:S03]  /*4970*/  FADD.FTZ R32, R29, R32 ;  /* 0x000000201d207221 */ /* 0x010fc60000010000 */
[----:B------:R-:W3:Y:S01]  /*4980*/  SHFL.BFLY PT, R35, R30, 0x1, 0x101f ;  /* 0x0c301f001e237f89 */ /* 0x000ee200000e0000 */
[----:B------:R-:W4:Y:S01]  /*4990*/  LDC.64 R28, c[0x0][0x220] ;  /* 0x00008800ff1c7b82 */ /* 0x000f220000000a00 */
[----:B-1----:R-:W-:Y:S02]  /*49a0*/  FADD.FTZ R37, R34, R37 ;  /* 0x0000002522257221 */ /* 0x002fe40000010000 */
[----:B------:R-:W1:Y:S01]  /*49b0*/  SHFL.BFLY PT, R33, R32, 0x1, 0x101f ;  /* 0x0c301f0020217f89 */ /* 0x000e6200000e0000 */
[----:B-----5:R-:W-:-:S03]  /*49c0*/  FADD.FTZ R39, R36, R39 ;  /* 0x0000002724277221 */ /* 0x020fc60000010000 */
[----:B------:R-:W5:Y:S01]  /*49d0*/  SHFL.BFLY PT, R38, R37, 0x1, 0x101f ;  /* 0x0c301f0025267f89 */ /* 0x000f6200000e0000 */
[----:B------:R-:W-:Y:S01]  /*49e0*/  FADD.FTZ R34, R18, R31 ;  /* 0x0000001f12227221 */ /* 0x000fe20000010000 */
[----:B------:R-:W-:Y:S02]  /*49f0*/  IADD3 R31, R27, R16, RZ ;  /* 0x000000101b1f7210 */ /* 0x000fe40007ffe0ff */
[----:B------:R-:W5:Y:S01]  /*4a00*/  SHFL.BFLY PT, R40, R39, 0x1, 0x101f ;  /* 0x0c301f0027287f89 */ /* 0x000f6200000e0000 */
[----:B--2---:R-:W-:Y:S01]  /*4a10*/  FADD.FTZ R36, R19, R26 ;  /* 0x0000001a13247221 */ /* 0x004fe20000010000 */
[----:B------:R-:W-:Y:S01]  /*4a20*/  @!P0 F2FP.F16.F32.PACK_AB R34, RZ, R34 ;  /* 0x00000022ff22823e */ /* 0x000fe200000000ff */
[----:B------:R-:W2:Y:S01]  /*4a30*/  @!P0 LDC.64 R26, c[0x0][0x218] ;  /* 0x00008600ff1a8b82 */ /* 0x000ea20000000a00 */
[----:B------:R-:W2:Y:S01]  /*4a40*/  SHFL.BFLY PT, R43, R42, 0x2, 0x101f ;  /* 0x0c501f002a2b7f89 */ /* 0x000ea200000e0000 */
[----:B------:R-:W-:Y:S01]  /*4a50*/  @!P0 IMAD.WIDE R20, R31, 0x2, R20 ;  /* 0x000000021f148825 */ /* 0x000fe200078e0214 */
[----:B------:R-:W-:-:S03]  /*4a60*/  @!P0 F2FP.F16.F32.PACK_AB R36, RZ, R36 ;  /* 0x00000024ff24823e */ /* 0x000fc600000000ff */
[----:B0-----:R-:W-:Y:S01]  /*4a70*/  FADD.FTZ R41, R41, R44 ;  /* 0x0000002c29297221 */ /* 0x001fe20000010000 */
[----:B------:R0:W-:Y:S01]  /*4a80*/  @!P0 STG.E.U16 desc[UR8][R20.64], R34 ;  /* 0x0000002214008986 */ /* 0x0001e2000c101508 */
[----:B------:R-:W2:Y:S01]  /*4a90*/  @!P0 LDC.64 R18, c[0x0][0x218] ;  /* 0x00008600ff128b82 */ /* 0x000ea20000000a00 */
[----:B---3--:R-:W-:Y:S01]  /*4aa0*/  FADD.FTZ R30, R30, R35 ;  /* 0x000000231e1e7221 */ /* 0x008fe20000010000 */
[----:B----4-:R-:W-:Y:S01]  /*4ab0*/  IMAD.WIDE R28, R31, 0x2, R28 ;  /* 0x000000021f1c7825 */ /* 0x010fe200078e021c */
[----:B------:R-:W3:Y:S03]  /*4ac0*/  SHFL.BFLY PT, R20, R41, 0x1, 0x101f ;  /* 0x0c301f0029147f89 */ /* 0x000ee600000e0000 */
[----:B-1----:R-:W-:Y:S01]  /*4ad0*/  FADD.FTZ R32, R32, R33 ;  /* 0x0000002120207221 */ /* 0x002fe20000010000 */
[----:B------:R-:W-:Y:S01]  /*4ae0*/  @!P0 F2FP.F16.F32.PACK_AB R17, RZ, R30 ;  /* 0x0000001eff11823e */ /* 0x000fe200000000ff */
[----:B------:R1:W-:Y:S01]  /*4af0*/  @!P0 STG.E.U16 desc[UR8][R28.64], R36 ;  /* 0x000000241c008986 */ /* 0x0003e2000c101508 */
[----:B-----5:R-:W-:-:S02]  /*4b00*/  FADD.FTZ R37, R37, R38 ;  /* 0x0000002625257221 */ /* 0x020fc40000010000 */
[----:B0-----:R-:W-:Y:S01]  /*4b10*/  @!P0 F2FP.F16.F32.PACK_AB R21, RZ, R32 ;  /* 0x00000020ff15823e */ /* 0x001fe200000000ff */
[----:B------:R-:W-:Y:S02]  /*4b20*/  FADD.FTZ R39, R39, R40 ;  /* 0x0000002827277221 */ /* 0x000fe40000010000 */
[----:B------:R-:W-:Y:S01]  /*4b30*/  @!P0 F2FP.F16.F32.PACK_AB R22, RZ, R37 ;  /* 0x00000025ff16823e */ /* 0x000fe200000000ff */
[----:B--2---:R-:W-:-:S04]  /*4b40*/  @!P0 IMAD.WIDE R26, R31, 0x2, R26 ;  /* 0x000000021f1a8825 */ /* 0x004fc800078e021a */
[----:B------:R-:W-:Y:S01]  /*4b50*/  FADD.FTZ R42, R42, R43 ;  /* 0x0000002b2a2a7221 */ /* 0x000fe20000010000 */
[----:B------:R-:W-:Y:S01]  /*4b60*/  @!P0 F2FP.F16.F32.PACK_AB R30, RZ, R39 ;  /* 0x00000027ff1e823e */ /* 0x000fe200000000ff */
[----:B------:R1:W-:Y:S01]  /*4b70*/  @!P0 STG.E.U16 desc[UR8][R26.64+0x28], R17 ;  /* 0x000028111a008986 */ /* 0x0003e2000c101508 */
[----:B------:R-:W-:-:S03]  /*4b80*/  @!P0 IMAD.WIDE R18, R31, 0x2, R18 ;  /* 0x000000021f128825 */ /* 0x000fc600078e0212 */
[----:B------:R1:W-:Y:S01]  /*4b90*/  @!P0 STG.E.U16 desc[UR8][R28.64+0x28], R21 ;  /* 0x000028151c008986 */ /* 0x0003e2000c101508 */
[----:B---3--:R-:W-:-:S03]  /*4ba0*/  FADD.FTZ R20, R41, R20 ;  /* 0x0000001429147221 */ /* 0x008fc60000010000 */
[----:B------:R1:W-:Y:S04]  /*4bb0*/  @!P0 STG.E.U16 desc[UR8][R18.64+0x50], R22 ;  /* 0x0000501612008986 */ /* 0x0003e8000c101508 */
[----:B------:R1:W0:Y:S04]  /*4bc0*/  SHFL.BFLY PT, R25, R42, 0x1, 0x101f ;  /* 0x0c301f002a197f89 */ /* 0x00022800000e0000 */
[----:B------:R1:W-:Y:S02]  /*4bd0*/  @!P0 STG.E.U16 desc[UR8][R28.64+0x50], R30 ;  /* 0x0000501e1c008986 */ /* 0x0003e4000c101508 */
.L_x_2939:
[----:B-1----:R-:W1:Y:S01]  /*4be0*/  @!P0 LDC.64 R18, c[0x0][0x218] ;  /* 0x00008600ff128b82 */ /* 0x002e620000000a00 */
[----:B0-----:R-:W-:Y:S01]  /*4bf0*/  FADD.FTZ R25, R42, R25 ;  /* 0x000000192a197221 */ /* 0x001fe20000010000 */
[----:B------:R-:W-:-:S04]  /*4c00*/  @!P0 F2FP.F16.F32.PACK_AB R17, RZ, R20 ;  /* 0x00000014ff11823e */ /* 0x000fc800000000ff */
[----:B------:R-:W-:Y:S01]  /*4c10*/  @!P0 F2FP.F16.F32.PACK_AB R20, RZ, R25 ;  /* 0x00000019ff14823e */ /* 0x000fe200000000ff */
[----:B-1----:R-:W-:-:S05]  /*4c20*/  @!P0 IMAD.WIDE R18, R31, 0x2, R18 ;  /* 0x000000021f128825 */ /* 0x002fca00078e0212 */
[----:B------:R4:W-:Y:S04]  /*4c30*/  @!P0 STG.E.U16 desc[UR8][R18.64+0x78], R17 ;  /* 0x0000781112008986 */ /* 0x0009e8000c101508 */
[----:B------:R4:W-:Y:S02]  /*4c40*/  @!P0 STG.E.U16 desc[UR8][R28.64+0x78], R20 ;  /* 0x000078141c008986 */ /* 0x0009e4000c101508 */
.L_x_2869:
[----:B------:R-:W-:Y:S05]  /*4c50*/  WARPSYNC.ALL ;  /* 0x0000000000007948 */ /* 0x000fea0003800000 */
[----:B01-34-:R-:W-:Y:S01]  /*4c60*/  IMAD.MOV.U32 R17, RZ, RZ, 0x140 ;  /* 0x00000140ff117424 */ /* 0x01bfe200078e00ff */
[----:B------:R-:W-:Y:S01]  /*4c70*/  IADD3 R16, R16, 0x400, RZ ;  /* 0x0000040010107810 */ /* 0x000fe20007ffe0ff */
[----:B------:R-:W-:Y:S02]  /*4c80*/  BAR.SYNC.DEFER_BLOCKING 0x0 ;  /* 0x0000000000007b1d */ /* 0x000fe40000010000 */
[----:B------:R-:W-:-:S05]  /*4c90*/  IMAD R17, R0, R17, 0x140 ;  /* 0x0000014000117424 */ /* 0x000fca00078e0211 */
[----:B------:R-:W-:-:S13]  /*4ca0*/  ISETP.GE.AND P0, PT, R16, R17, PT ;  /* 0x000000111000720c */ /* 0x000fda0003f06270 */
[----:B------:R-:W-:Y:S05]  /*4cb0*/  @!P0 BRA `(.L_x_2876) ;  /* 0xffffffe000788947 */ /* 0x000fea000383ffff */
[----:B------:R-:W-:Y:S05]  /*4cc0*/  EXIT ;  /* 0x000000000000794d */ /* 0x000fea0003800000 */
.L_x_2872:
[----:B------:R-:W-:Y:S01]  /*4cd0*/  HFMA2.MMA R22, -RZ, RZ, 0, 0.000503063201904296875 ;  /* 0x0000101fff167435 */ /* 0x000fe200000001ff */
[----:B-1----:R-:W-:Y:S01]  /*4ce0*/  MOV R24, R18 ;  /* 0x0000001200187202 */ /* 0x002fe20000000f00 */
[----:B------:R-:W-:Y:S01]  /*4cf0*/  IMAD.MOV.U32 R23, RZ, RZ, 0x8 ;  /* 0x00000008ff177424 */ /* 0x000fe200078e00ff */
[----:B0-----:R-:W-:-:S08]  /*4d00*/  MOV R17, 0xffff ;  /* 0x0000ffff00117802 */ /* 0x001fd00000000f00 */
[----:B--2---:R-:W-:Y:S05]  /*4d10*/  WARPSYNC.COLLECTIVE R17, `(.L_x_2877) ;  /* 0x0000000011087348 */ /* 0x004fea0003c00000 */
[----:B------:R0:W1:Y:S02]  /*4d20*/  SHFL.BFLY P2, R25, R24, R23, R22 ;  /* 0x0c00001718197389 */ /* 0x0000640000040016 */
[----:B012---:R-:W-:Y:S01]  /*4d30*/  ENDCOLLECTIVE ;  /* 0x000000000000791b */ /* 0x007fe20003800000 */
.L_x_2877:
[----:B------:R-:W-:Y:S01]  /*4d40*/  MOV R24, R19 ;  /* 0x0000001300187202 */ /* 0x000fe20000000f00 */
[----:B------:R-:W-:-:S07]  /*4d50*/  IMAD.MOV.U32 R21, RZ, RZ, R25 ;  /* 0x000000ffff157224 */ /* 0x000fce00078e0019 */
[----:B------:R-:W-:Y:S05]  /*4d60*/  WARPSYNC.COLLECTIVE R17, `(.L_x_2878) ;  /* 0x0000000011087348 */ /* 0x000fea0003c00000 */
[----:B------:R0:W1:Y:S02]  /*4d70*/  SHFL.BFLY P2, R25, R24, R23, R22 ;  /* 0x0c00001718197389 */ /* 0x0000640000040016 */
[----:B01----:R-:W-:Y:S01]  /*4d80*/  ENDCOLLECTIVE ;  /* 0x000000000000791b */ /* 0x003fe20003800000 */
.L_x_2878:
[----:B------:R-:W-:Y:S01]  /*4d90*/  FADD.FTZ R21, R21, R18 ;  /* 0x0000001215157221 */ /* 0x000fe20000010000 */
[----:B------:R-:W-:-:S03]  /*4da0*/  HFMA2.MMA R23, -RZ, RZ, 0, 2.384185791015625e-07 ;  /* 0x00000004ff177435 */ /* 0x000fc600000001ff */
[----:B------:R-:W-:Y:S01]  /*4db0*/  IMAD.MOV.U32 R24, RZ, RZ, R21 ;  /* 0x000000ffff187224 */ /* 0x000fe200078e0015 */
[----:B------:R-:W-:-:S07]  /*4dc0*/  MOV R20, R25 ;  /* 0x0000001900147202 */ /* 0x000fce0000000f00 */
[----:B------:R-:W-:Y:S05]  /*4dd0*/  WARPSYNC.COLLECTIVE R17, `(.L_x_2879) ;  /* 0x0000000011087348 */ /* 0x000fea0003c00000 */
[----:B------:R0:W1:Y:S02]  /*4de0*/  SHFL.BFLY P2, R25, R24, R23, R22 ;  /* 0x0c00001718197389 */ /* 0x0000640000040016 */
[----:B01----:R-:W-:Y:S01]  /*4df0*/  ENDCOLLECTIVE ;  /* 0x000000000000791b */ /* 0x003fe20003800000 */
.L_x_2879:
[----:B------:R-:W-:-:S04]  /*4e00*/  FADD.FTZ R20, R20, R19 ;  /* 0x0000001314147221 */ /* 0x000fc80000010000 */
[----:B------:R-:W-:Y:S01]  /*4e10*/  IMAD.MOV.U32 R24, RZ, RZ, R20 ;  /* 0x000000ffff187224 */ /* 0x000fe200078e0014 */
[----:B------:R-:W-:-:S07]  /*4e20*/  MOV R26, R25 ;  /* 0x00000019001a7202 */ /* 0x000fce0000000f00 */
[----:B------:R-:W-:Y:S05]  /*4e30*/  WARPSYNC.COLLECTIVE R17, `(.L_x_2880) ;  /* 0x0000000011087348 */ /* 0x000fea0003c00000 */
[----:B------:R0:W1:Y:S02]  /*4e40*/  SHFL.BFLY P2, R25, R24, R23, R22 ;  /* 0x0c00001718197389 */ /* 0x0000640000040016 */
[----:B01----:R-:W-:Y:S01]  /*4e50*/  ENDCOLLECTIVE ;  /* 0x000000000000791b */ /* 0x003fe20003800000 */
.L_x_2880:
[----:B------:R-:W-:-:S05]  /*4e60*/  FADD.FTZ R26, R21, R26 ;  /* 0x0000001a151a7221 */ /* 0x000fca0000010000 */
[----:B------:R-:W-:Y:S01]  /*4e70*/  MOV R24, R26 ;  /* 0x0000001a00187202 */ /* 0x000fe20000000f00 */
[----:B------:R-:W-:Y:S01]  /*4e80*/  IMAD.MOV.U32 R23, RZ, RZ, 0x2 ;  /* 0x00000002ff177424 */ /* 0x000fe200078e00ff */
[----:B------:R-:W-:-:S07]  /*4e90*/  MOV R27, R25 ;  /* 0x00000019001b7202 */ /* 0x000fce0000000f00 */
[----:B------:R-:W-:Y:S05]  /*4ea0*/  WARPSYNC.COLLECTIVE R17, `(.L_x_2881) ;  /* 0x0000000011087348 */ /* 0x000fea0003c00000 */
[----:B------:R0:W1:Y:S02]  /*4eb0*/  SHFL.BFLY P2, R25, R24, R23, R22 ;  /* 0x0c00001718197389 */ /* 0x0000640000040016 */
[----:B01----:R-:W-:Y:S01]  /*4ec0*/  ENDCOLLECTIVE ;  /* 0x000000000000791b */ /* 0x003fe20003800000 */
.L_x_2881:
[----:B------:R-:W-:-:S05]  /*4ed0*/  FADD.FTZ R27, R20, R27 ;  /* 0x0000001b141b7221 */ /* 0x000fca0000010000 */
[----:B------:R-:W-:Y:S02]  /*4ee0*/  MOV R24, R27 ;  /* 0x0000001b00187202 */ /* 0x000fe40000000f00 */
[----:B------:R-:W-:-:S07]  /*4ef0*/  MOV R29, R25 ;  /* 0x00000019001d7202 */ /* 0x000fce0000000f00 */
[----:B------:R-:W-:Y:S05]  /*4f00*/  WARPSYNC.COLLECTIVE R17, `(.L_x_2882) ;  /* 0x0000000011087348 */ /* 0x000fea0003c00000 */
[----:B------:R0:W1:Y:S02]  /*4f10*/  SHFL.BFLY P2, R25, R24, R23, R22 ;  /* 0x0c00001718197389 */ /* 0x0000640000040016 */
[----:B01----:R-:W-:Y:S01]  /*4f20*/  ENDCOLLECTIVE ;  /* 0x000000000000791b */ /* 0x003fe20003800000 */
.L_x_2882:
[----:B------:R-:W-:Y:S01]  /*4f30*/  FADD.FTZ R29, R26, R29 ;  /* 0x0000001d1a1d7221 */ /* 0x000fe20000010000 */
[----:B------:R-:W-:-:S04]  /*4f40*/  HFMA2.MMA R23, -RZ, RZ, 0, 5.9604644775390625e-08 ;  /* 0x00000001ff177435 */ /* 0x000fc800000001ff */
[----:B------:R-:W-:Y:S01]  /*4f50*/  MOV R24, R29 ;  /* 0x0000001d00187202 */ /* 0x000fe20000000f00 */
[----:B------:R-:W-:-:S07]  /*4f60*/  IMAD.MOV.U32 R18, RZ, RZ, R25 ;  /* 0x000000ffff127224 */ /* 0x000fce00078e0019 */
[----:B------:R-:W-:Y:S05]  /*4f70*/  WARPSYNC.COLLECTIVE R17, `(.L_x_2883) ;  /* 0x0000000011087348 */ /* 0x000fea0003c00000 */
[----:B------:R0:W1:Y:S02]  /*4f80*/  SHFL.BFLY P2, R25, R24, R23, R22 ;  /* 0x0c00001718197389 */ /* 0x0000640000040016 */
[----:B01----:R-:W-:Y:S01]  /*4f90*/  ENDCOLLECTIVE ;  /* 0x000000000000791b */ /* 0x003fe20003800000 */
.L_x_2883:
[----:B------:R-:W-:-:S05]  /*4fa0*/  FADD.FTZ R28, R27, R18 ;  /* 0x000000121b1c7221 */ /* 0x000fca0000010000 */
[----:B------:R-:W-:Y:S01]  /*4fb0*/  MOV R24, R28 ;  /* 0x0000001c00187202 */ /* 0x000fe20000000f00 */
[----:B------:R-:W-:-:S07]  /*4fc0*/  IMAD.MOV.U32 R30, RZ, RZ, R25 ;  /* 0x000000ffff1e7224 */ /* 0x000fce00078e0019 */
[----:B------:R-:W-:Y:S05]  /*4fd0*/  WARPSYNC.COLLECTIVE R17, `(.L_x_2884) ;  /* 0x0000000011087348 */ /* 0x000fea0003c00000 */
[----:B------:R0:W1:Y:S02]  /*4fe0*/  SHFL.BFLY P2, R25, R24, R23, R22 ;  /* 0x0c00001718197389 */ /* 0x0000640000040016 */
[----:B01----:R-:W-:Y:S01]  /*4ff0*/  ENDCOLLECTIVE ;  /* 0x000000000000791b */ /* 0x003fe20003800000 */
.L_x_2884:
[----:B------:R-:W-:Y:S01]  /*5000*/  FADD.FTZ R30, R29, R30 ;  /* 0x0000001e1d1e7221 */ /* 0x000fe20000010000 */
[----:B------:R-:W-:Y:S06]  /*5010*/  BRA `(.L_x_2885) ;  /* 0xffffffec00247947 */ /* 0x000fec000383ffff */
.L_x_2873:
[----:B------:R-:W-:Y:S01]  /*5020*/  HFMA2.MMA R22, -RZ, RZ, 0, 0.000503063201904296875 ;  /* 0x0000101fff167435 */ /* 0x000fe200000001ff */
[----:B------:R-:W-:Y:S01]  /*5030*/  BSSY B1, `(.L_x_2886) ;  /* 0x0000007000017945 */ /* 0x000fe20003800000 */
[----:B-1----:R-:W-:Y:S01]  /*5040*/  MOV R24, R26 ;  /* 0x0000001a00187202 */ /* 0x002fe20000000f00 */
[----:B------:R-:W-:Y:S01]  /*5050*/  IMAD.MOV.U32 R23, RZ, RZ, 0x8 ;  /* 0x00000008ff177424 */ /* 0x000fe200078e00ff */
[----:B0-----:R-:W-:-:S07]  /*5060*/  MOV R17, 0xffff ;  /* 0x0000ffff00117802 */ /* 0x001fce0000000f00 */
[----:B--2---:R-:W-:Y:S05]  /*5070*/  WARPSYNC.COLLECTIVE R17, `(.L_x_2887) ;  /* 0x0000000011087348 */ /* 0x004fea0003c00000 */
[----:B------:R0:W1:Y:S02]  /*5080*/  SHFL.BFLY P2, R25, R24, R23, R22 ;  /* 0x0c00001718197389 */ /* 0x0000640000040016 */
[----:B012---:R-:W-:Y:S01]  /*5090*/  ENDCOLLECTIVE ;  /* 0x000000000000791b */ /* 0x007fe20003800000 */
.L_x_2887:
[----:B------:R-:W-:Y:S05]  /*50a0*/  BSYNC B1 ;  /* 0x0000000000017941 */ /* 0x000fea0003800000 */
.L_x_2886:
        /* <DEDUP_REMOVED lines=8> */
.L_x_2888:
[----:B------:R-:W-:-:S05]  /*5130*/  FADD.FTZ R29, R29, R26 ;  /* 0x0000001a1d1d7221 */ /* 0x000fca0000010000 */
[----:B------:R-:W-:Y:S01]  /*5140*/  MOV R24, R29 ;  /* 0x0000001d00187202 */ /* 0x000fe20000000f00 */
[----:B------:R-:W-:Y:S01]  /*5150*/  IMAD.MOV.U32 R23, RZ, RZ, 0x4 ;  /* 0x00000004ff177424 */ /* 0x000fe200078e00ff */
[----:B------:R-:W-:-:S07]  /*5160*/  MOV R28, R25 ;  /* 0x00000019001c7202 */ /* 0x000fce0000000f00 */
[----:B------:R-:W-:Y:S05]  /*5170*/  WARPSYNC.COLLECTIVE R17, `(.L_x_2889) ;  /* 0x0000000011087348 */ /* 0x000fea0003c00000 */
[----:B------:R0:W1:Y:S02]  /*5180*/  SHFL.BFLY P2, R25, R24, R23, R22 ;  /* 0x0c00001718197389 */ /* 0x0000640000040016 */
[----:B01----:R-:W-:Y:S01]  /*5190*/  ENDCOLLECTIVE ;  /* 0x000000000000791b */ /* 0x003fe20003800000 */
.L_x_2889:
[----:B------:R-:W-:-:S05]  /*51a0*/  FADD.FTZ R28, R28, R27 ;  /* 0x0000001b1c1c7221 */ /* 0x000fca0000010000 */
[----:B------:R-:W-:Y:S02]  /*51b0*/  MOV R24, R28 ;  /* 0x0000001c00187202 */ /* 0x000fe40000000f00 */
[----:B------:R-:W-:-:S07]  /*51c0*/  MOV R30, R25 ;  /* 0x00000019001e7202 */ /* 0x000fce0000000f00 */
[----:B------:R-:W-:Y:S05]  /*51d0*/  WARPSYNC.COLLECTIVE R17, `(.L_x_2890) ;  /* 0x0000000011087348 */ /* 0x000fea0003c00000 */
[----:B------:R0:W1:Y:S02]  /*51e0*/  SHFL.BFLY P2, R25, R24, R23, R22 ;  /* 0x0c00001718197389 */ /* 0x0000640000040016 */
[----:B01----:R-:W-:Y:S01]  /*51f0*/  ENDCOLLECTIVE ;  /* 0x000000000000791b */ /* 0x003fe20003800000 */
.L_x_2890:
[----:B------:R-:W-:Y:S01]  /*5200*/  FADD.FTZ R30, R29, R30 ;  /* 0x0000001e1d1e7221 */ /* 0x000fe20000010000 */
[----:B------:R-:W-:-:S03]  /*5210*/  HFMA2.MMA R23, -RZ, RZ, 0, 1.1920928955078125e-07 ;  /* 0x00000002ff177435 */ /* 0x000fc600000001ff */
[----:B------:R-:W-:Y:S01]  /*5220*/  IMAD.MOV.U32 R24, RZ, RZ, R30 ;  /* 0x000000ffff187224 */ /* 0x000fe200078e001e */
[----:B------:R-:W-:-:S07]  /*5230*/  MOV R31, R25 ;  /* 0x00000019001f7202 */ /* 0x000fce0000000f00 */
[----:B------:R-:W-:Y:S05]  /*5240*/  WARPSYNC.COLLECTIVE R17, `(.L_x_2891) ;  /* 0x0000000011087348 */ /* 0x000fea0003c00000 */
[----:B------:R0:W1:Y:S02]  /*5250*/  SHFL.BFLY P2, R25, R24, R23, R22 ;  /* 0x0c00001718197389 */ /* 0x0000640000040016 */
[----:B01----:R-:W-:Y:S01]  /*5260*/  ENDCOLLECTIVE ;  /* 0x000000000000791b */ /* 0x003fe20003800000 */
.L_x_2891:
[----:B------:R-:W-:-:S05]  /*5270*/  FADD.FTZ R31, R28, R31 ;  /* 0x0000001f1c1f7221 */ /* 0x000fca0000010000 */
[----:B------:R-:W-:Y:S02]  /*5280*/  MOV R24, R31 ;  /* 0x0000001f00187202 */ /* 0x000fe40000000f00 */
[----:B------:R-:W-:-:S07]  /*5290*/  MOV R33, R25 ;  /* 0x0000001900217202 */ /* 0x000fce0000000f00 */
[----:B------:R-:W-:Y:S05]  /*52a0*/  WARPSYNC.COLLECTIVE R17, `(.L_x_2892) ;  /* 0x0000000011087348 */ /* 0x000fea0003c00000 */
[----:B------:R0:W1:Y:S02]  /*52b0*/  SHFL.BFLY P2, R25, R24, R23, R22 ;  /* 0x0c00001718197389 */ /* 0x0000640000040016 */
[----:B01----:R-:W-:Y:S01]  /*52c0*/  ENDCOLLECTIVE ;  /* 0x000000000000791b */ /* 0x003fe20003800000 */
.L_x_2892:
[----:B------:R-:W-:Y:S01]  /*52d0*/  FADD.FTZ R33, R30, R33 ;  /* 0x000000211e217221 */ /* 0x000fe20000010000 */
[----:B------:R-:W-:-:S04]  /*52e0*/  HFMA2.MMA R23, -RZ, RZ, 0, 5.9604644775390625e-08 ;  /* 0x00000001ff177435 */ /* 0x000fc800000001ff */
[----:B------:R-:W-:Y:S01]  /*52f0*/  MOV R24, R33 ;  /* 0x0000002100187202 */ /* 0x000fe20000000f00 */
[----:B------:R-:W-:-:S07]  /*5300*/  IMAD.MOV.U32 R26, RZ, RZ, R25 ;  /* 0x000000ffff1a7224 */ /* 0x000fce00078e0019 */
[----:B------:R-:W-:Y:S05]  /*5310*/  WARPSYNC.COLLECTIVE R17, `(.L_x_2893) ;  /* 0x0000000011087348 */ /* 0x000fea0003c00000 */
[----:B------:R0:W1:Y:S02]  /*5320*/  SHFL.BFLY P2, R25, R24, R23, R22 ;  /* 0x0c00001718197389 */ /* 0x0000640000040016 */
[----:B01----:R-:W-:Y:S01]  /*5330*/  ENDCOLLECTIVE ;  /* 0x000000000000791b */ /* 0x003fe20003800000 */
.L_x_2893:
[----:B------:R-:W-:-:S04]  /*5340*/  FADD.FTZ R26, R31, R26 ;  /* 0x0000001a1f1a7221 */ /* 0x000fc80000010000 */
[----:B------:R-:W-:Y:S01]  /*5350*/  IMAD.MOV.U32 R24, RZ, RZ, R26 ;  /* 0x000000ffff187224 */ /* 0x000fe200078e001a */
[----:B------:R-:W-:-:S07]  /*5360*/  MOV R32, R25 ;  /* 0x0000001900207202 */ /* 0x000fce0000000f00 */
[----:B------:R-:W-:Y:S05]  /*5370*/  WARPSYNC.COLLECTIVE R17, `(.L_x_2894) ;  /* 0x0000000011087348 */ /* 0x000fea0003c00000 */
[----:B------:R0:W1:Y:S02]  /*5380*/  SHFL.BFLY P2, R25, R24, R23, R22 ;  /* 0x0c00001718197389 */ /* 0x0000640000040016 */
[----:B01----:R-:W-:Y:S01]  /*5390*/  ENDCOLLECTIVE ;  /* 0x000000000000791b */ /* 0x003fe20003800000 */
.L_x_2894:
[----:B------:R-:W-:Y:S01]  /*53a0*/  FADD.FTZ R32, R33, R32 ;  /* 0x0000002021207221 */ /* 0x000fe20000010000 */
[----:B------:R-:W-:Y:S06]  /*53b0*/  BRA `(.L_x_2895) ;  /* 0xffffffe800f07947 */ /* 0x000fec000383ffff */
.L_x_2874:
[----:B------:R-:W-:Y:S01]  /*53c0*/  HFMA2.MMA R23, -RZ, RZ, 0, 4.76837158203125e-07 ;  /* 0x00000008ff177435 */ /* 0x000fe200000001ff */
[----:B------:R-:W-:Y:S01]  /*53d0*/  BSSY B1, `(.L_x_2896) ;  /* 0x0000007000017945 */ /* 0x000fe20003800000 */
[----:B-1----:R-:W-:Y:S01]  /*53e0*/  MOV R24, R26 ;  /* 0x0000001a00187202 */ /* 0x002fe20000000f00 */
[----:B0-----:R-:W-:Y:S01]  /*53f0*/  IMAD.MOV.U32 R17, RZ, RZ, 0xffff ;  /* 0x0000ffffff117424 */ /* 0x001fe200078e00ff */
[----:B------:R-:W-:-:S07]  /*5400*/  MOV R22, 0x101f ;  /* 0x0000101f00167802 */ /* 0x000fce0000000f00 */
[----:B--2---:R-:W-:Y:S05]  /*5410*/  WARPSYNC.COLLECTIVE R17, `(.L_x_2897) ;  /* 0x0000000011087348 */ /* 0x004fea0003c00000 */
[----:B------:R0:W1:Y:S02]  /*5420*/  SHFL.BFLY P2, R25, R24, R23, R22 ;  /* 0x0c00001718197389 */ /* 0x0000640000040016 */
[----:B012---:R-:W-:Y:S01]  /*5430*/  ENDCOLLECTIVE ;  /* 0x000000000000791b */ /* 0x007fe20003800000 */
.L_x_2897:
[----:B------:R-:W-:Y:S05]  /*5440*/  BSYNC B1 ;  /* 0x0000000000017941 */ /* 0x000fea0003800000 */
.L_x_2896:
        /* <DEDUP_REMOVED lines=8> */
.L_x_2898:
[----:B------:R-:W-:-:S05]  /*54d0*/  FADD.FTZ R29, R29, R26 ;  /* 0x0000001a1d1d7221 */ /* 0x000fca0000010000 */
[----:B------:R-:W-:Y:S01]  /*54e0*/  MOV R24, R29 ;  /* 0x0000001d00187202 */ /* 0x000fe20000000f00 */
[----:B------:R-:W-:Y:S01]  /*54f0*/  IMAD.MOV.U32 R23, RZ, RZ, 0x4 ;  /* 0x00000004ff177424 */ /* 0x000fe200078e00ff */
[----:B------:R-:W-:-:S07]  /*5500*/  MOV R28, R25 ;  /* 0x00000019001c7202 */ /* 0x000fce0000000f00 */
[----:B------:R-:W-:Y:S05]  /*5510*/  WARPSYNC.COLLECTIVE R17, `(.L_x_2899) ;  /* 0x0000000011087348 */ /* 0x000fea0003c00000 */
[----:B------:R0:W1:Y:S02]  /*5520*/  SHFL.BFLY P2, R25, R24, R23, R22 ;  /* 0x0c00001718197389 */ /* 0x0000640000040016 */
[----:B01----:R-:W-:Y:S01]  /*5530*/  ENDCOLLECTIVE ;  /* 0x000000000000791b */ /* 0x003fe20003800000 */
.L_x_2899:
[----:B------:R-:W-:-:S05]  /*5540*/  FADD.FTZ R28, R28, R27 ;  /* 0x0000001b1c1c7221 */ /* 0x000fca0000010000 */
[----:B------:R-:W-:Y:S02]  /*5550*/  MOV R24, R28 ;  /* 0x0000001c00187202 */ /* 0x000fe40000000f00 */
[----:B------:R-:W-:-:S07]  /*5560*/  MOV R30, R25 ;  /* 0x00000019001e7202 */ /* 0x000fce0000000f00 */
[----:B------:R-:W-:Y:S05]  /*5570*/  WARPSYNC.COLLECTIVE R17, `(.L_x_2900) ;  /* 0x0000000011087348 */ /* 0x000fea0003c00000 */
[----:B------:R0:W1:Y:S02]  /*5580*/  SHFL.BFLY P2, R25, R24, R23, R22 ;  /* 0x0c00001718197389 */ /* 0x0000640000040016 */
[----:B01----:R-:W-:Y:S01]  /*5590*/  ENDCOLLECTIVE ;  /* 0x000000000000791b */ /* 0x003fe20003800000 */
.L_x_2900:
[----:B------:R-:W-:Y:S01]  /*55a0*/  FADD.FTZ R30, R29, R30 ;  /* 0x0000001e1d1e7221 */ /* 0x000fe20000010000 */
[----:B------:R-:W-:-:S03]  /*55b0*/  HFMA2.MMA R23, -RZ, RZ, 0, 1.1920928955078125e-07 ;  /* 0x00000002ff177435 */ /* 0x000fc600000001ff */
[----:B------:R-:W-:Y:S01]  /*55c0*/  IMAD.MOV.U32 R24, RZ, RZ, R30 ;  /* 0x000000ffff187224 */ /* 0x000fe200078e001e */
[----:B------:R-:W-:-:S07]  /*55d0*/  MOV R31, R25 ;  /* 0x00000019001f7202 */ /* 0x000fce0000000f00 */
[----:B------:R-:W-:Y:S05]  /*55e0*/  WARPSYNC.COLLECTIVE R17, `(.L_x_2901) ;  /* 0x0000000011087348 */ /* 0x000fea0003c00000 */
[----:B------:R0:W1:Y:S02]  /*55f0*/  SHFL.BFLY P2, R25, R24, R23, R22 ;  /* 0x0c00001718197389 */ /* 0x0000640000040016 */
[----:B01----:R-:W-:Y:S01]  /*5600*/  ENDCOLLECTIVE ;  /* 0x000000000000791b */ /* 0x003fe20003800000 */
.L_x_2901:
[----:B------:R-:W-:-:S05]  /*5610*/  FADD.FTZ R31, R28, R31 ;  /* 0x0000001f1c1f7221 */ /* 0x000fca0000010000 */
[----:B------:R-:W-:Y:S02]  /*5620*/  MOV R24, R31 ;  /* 0x0000001f00187202 */ /* 0x000fe40000000f00 */
[----:B------:R-:W-:-:S07]  /*5630*/  MOV R33, R25 ;  /* 0x0000001900217202 */ /* 0x000fce0000000f00 */
[----:B------:R-:W-:Y:S05]  /*5640*/  WARPSYNC.COLLECTIVE R17, `(.L_x_2902) ;  /* 0x0000000011087348 */ /* 0x000fea0003c00000 */
[----:B------:R0:W1:Y:S02]  /*5650*/  SHFL.BFLY P2, R25, R24, R23, R22 ;  /* 0x0c00001718197389 */ /* 0x0000640000040016 */
[----:B01----:R-:W-:Y:S01]  /*5660*/  ENDCOLLECTIVE ;  /* 0x000000000000791b */ /* 0x003fe20003800000 */
.L_x_2902:
[----:B------:R-:W-:Y:S01]  /*5670*/  FADD.FTZ R33, R30, R33 ;  /* 0x000000211e217221 */ /* 0x000fe20000010000 */
[----:B------:R-:W-:-:S04]  /*5680*/  HFMA2.MMA R23, -RZ, RZ, 0, 5.9604644775390625e-08 ;  /* 0x00000001ff177435 */ /* 0x000fc800000001ff */
[----:B------:R-:W-:Y:S01]  /*5690*/  MOV R24, R33 ;  /* 0x0000002100187202 */ /* 0x000fe20000000f00 */
[----:B------:R-:W-:-:S07]  /*56a0*/  IMAD.MOV.U32 R26, RZ, RZ, R25 ;  /* 0x000000ffff1a7224 */ /* 0x000fce00078e0019 */
[----:B------:R-:W-:Y:S05]  /*56b0*/  WARPSYNC.COLLECTIVE R17, `(.L_x_2903) ;  /* 0x0000000011087348 */ /* 0x000fea0003c00000 */
[----:B------:R0:W1:Y:S02]  /*56c0*/  SHFL.BFLY P2, R25, R24, R23, R22 ;  /* 0x0c00001718197389 */ /* 0x0000640000040016 */
[----:B01----:R-:W-:Y:S01]  /*56d0*/  ENDCOLLECTIVE ;  /* 0x000000000000791b */ /* 0x003fe20003800000 */
.L_x_2903:
[----:B------:R-:W-:-:S04]  /*56e0*/  FADD.FTZ R26, R31, R26 ;  /* 0x0000001a1f1a7221 */ /* 0x000fc80000010000 */
[----:B------:R-:W-:Y:S01]  /*56f0*/  IMAD.MOV.U32 R24, RZ, RZ, R26 ;  /* 0x000000ffff187224 */ /* 0x000fe200078e001a */
[----:B------:R-:W-:-:S07]  /*5700*/  MOV R32, R25 ;  /* 0x0000001900207202 */ /* 0x000fce0000000f00 */
[----:B------:R-:W-:Y:S05]  /*5710*/  WARPSYNC.COLLECTIVE R17, `(.L_x_2904) ;  /* 0x0000000011087348 */ /* 0x000fea0003c00000 */
[----:B------:R0:W1:Y:S02]  /*5720*/  SHFL.BFLY P2, R25, R24, R23, R22 ;  /* 0x0c00001718197389 */ /* 0x0000640000040016 */
[----:B01----:R-:W-:Y:S01]  /*5730*/  ENDCOLLECTIVE ;  /* 0x000000000000791b */ /* 0x003fe20003800000 */
.L_x_2904:
[----:B------:R-:W-:Y:S01]  /*5740*/  FADD.FTZ R32, R33, R32 ;  /* 0x0000002021207221 */ /* 0x000fe20000010000 */
[----:B------:R-:W-:Y:S06]  /*5750*/  BRA `(.L_x_2905) ;  /* 0xffffffe800a47947 */ /* 0x000fec000383ffff */
.L_x_2875:
        /* <DEDUP_REMOVED lines=8> */
.L_x_2907:
[----:B------:R-:W-:Y:S05]  /*57e0*/  BSYNC B0 ;  /* 0x0000000000007941 */ /* 0x000fea0003800000 */
.L_x_2906:
[----:B------:R-:W-:Y:S01]  /*57f0*/  HFMA2.MMA R23, -RZ, RZ, 0, 4.76837158203125e-07 ;  /* 0x00000008ff177435 */ /* 0x000fe200000001ff */
[----:B------:R-:W-:Y:S01]  /*5800*/  MOV R24, R19 ;  /* 0x0000001300187202 */ /* 0x000fe20000000f00 */
[----:B------:R-:W-:Y:S01]  /*5810*/  IMAD.MOV.U32 R22, RZ, RZ, 0x101f ;  /* 0x0000101fff167424 */ /* 0x000fe200078e00ff */
[----:B------:R-:W-:Y:S01]  /*5820*/  MOV R17, 0xffff ;  /* 0x0000ffff00117802 */ /* 0x000fe20000000f00 */
[----:B------:R-:W-:Y:S01]  /*5830*/  HFMA2.MMA R34, -RZ, RZ, 0, 0 ;  /* 0x00000000ff227435 */ /* 0x000fe200000001ff */
[----:B------:R-:W-:Y:S01]  /*5840*/  MOV R21, R25 ;  /* 0x0000001900157202 */ /* 0x000fe20000000f00 */
[----:B------:R-:W-:Y:S01]  /*5850*/  HFMA2.MMA R41, -RZ, RZ, 0, 0 ;  /* 0x00000000ff297435 */ /* 0x000fe200000001ff */
[----:B------:R-:W-:-:S10]  /*5860*/  @!P0 SHF.L.U32 R29, R52, 0x1, RZ ;  /* 0x00000001341d8819 */ /* 0x000fd400000006ff */
[----:B------:R-:W-:Y:S05]  /*5870*/  WARPSYNC.COLLECTIVE R17, `(.L_x_2908) ;  /* 0x0000000011087348 */ /* 0x000fea0003c00000 */
[----:B------:R0:W1:Y:S02]  /*5880*/  SHFL.BFLY P2, R25, R24, R23, R22 ;  /* 0x0c00001718197389 */ /* 0x0000640000040016 */
[----:B01----:R-:W-:Y:S01]  /*5890*/  ENDCOLLECTIVE ;  /* 0x000000000000791b */ /* 0x003fe20003800000 */
.L_x_2908:
[----:B------:R-:W-:Y:S01]  /*58a0*/  @!P0 IADD3 R26, R27, 0x14, RZ ;  /* 0x000000141b1a8810 */ /* 0x000fe20007ffe0ff */
[----:B------:R-:W-:Y:S01]  /*58b0*/  FADD.FTZ R21, R21, R18 ;  /* 0x0000001215157221 */ /* 0x000fe20000010000 */
[----:B------:R-:W-:Y:S01]  /*58c0*/  @!P0 LEA R31, R52, UR4, 0x7 ;  /* 0x00000004341f8c11 */ /* 0x000fe2000f8e38ff */
[----:B------:R-:W-:Y:S01]  /*58d0*/  HFMA2.MMA R42, -RZ, RZ, 0, 0 ;  /* 0x00000000ff2a7435 */ /* 0x000fe200000001ff */
[----:B------:R-:W-:Y:S02]  /*58e0*/  @!P0 LOP3.LUT R26, R26, R29, RZ, 0x3c, !PT ;  /* 0x0000001d1a1a8212 */ /* 0x000fe400078e3cff */
[----:B------:R-:W-:Y:S02]  /*58f0*/  CS2R R28, SRZ ;  /* 0x00000000001c7805 */ /* 0x000fe4000001ff00 */
[----:B------:R-:W-:Y:S02]  /*5900*/  MOV R36, RZ ;  /* 0x000000ff00247202 */ /* 0x000fe40000000f00 */
[----:B------:R-:W-:Y:S01]  /*5910*/  @!P0 LEA R38, R52, UR4, 0x7 ;  /* 0x0000000434268c11 */ /* 0x000fe2000f8e38ff */
[----:B------:R-:W-:Y:S01]  /*5920*/  @!P0 IMAD R26, R26, 0x4, R31 ;  /* 0x000000041a1a8824 */ /* 0x000fe200078e021f */
[----:B------:R-:W-:Y:S01]  /*5930*/  MOV R24, R21 ;  /* 0x0000001500187202 */ /* 0x000fe20000000f00 */
[----:B------:R-:W-:-:S03]  /*5940*/  IMAD.MOV.U32 R23, RZ, RZ, 0x4 ;  /* 0x00000004ff177424 */ /* 0x000fc600078e00ff */
[----:B------:R0:W1:Y:S04]  /*5950*/  @!P0 LDS R31, [R26+0x500] ;  /* 0x000500001a1f8984 */ /* 0x0000680000000800 */
[----:B------:R0:W2:Y:S01]  /*5960*/  @!P0 LDS R30, [R26] ;  /* 0x000000001a1e8984 */ /* 0x0000a20000000800 */
[----:B------:R-:W-:-:S07]  /*5970*/  FADD.FTZ R20, R25, R19 ;  /* 0x0000001319147221 */ /* 0x000fce0000010000 */
[----:B012---:R-:W-:Y:S05]  /*5980*/  WARPSYNC.COLLECTIVE R17, `(.L_x_2909) ;  /* 0x0000000011087348 */ /* 0x007fea0003c00000 */
[----:B------:R3:W4:Y:S02]  /*5990*/  SHFL.BFLY P2, R25, R24, R23, R22 ;  /* 0x0c00001718197389 */ /* 0x0007240000040016 */
[----:B01234-:R-:W-:Y:S01]  /*59a0*/  ENDCOLLECTIVE ;  /* 0x000000000000791b */ /* 0x01ffe20003800000 */
.L_x_2909:
[----:B------:R-:W-:Y:S02]  /*59b0*/  MOV R24, R20 ;  /* 0x0000001400187202 */ /* 0x000fe40000000f00 */
[----:B------:R-:W-:-:S07]  /*59c0*/  MOV R18, R25 ;  /* 0x0000001900127202 */ /* 0x000fce0000000f00 */
[----:B------:R-:W-:Y:S05]  /*59d0*/  WARPSYNC.COLLECTIVE R17, `(.L_x_2910) ;  /* 0x0000000011087348 */ /* 0x000fea0003c00000 */
[----:B------:R0:W1:Y:S02]  /*59e0*/  SHFL.BFLY P2, R25, R24, R23, R22 ;  /* 0x0c00001718197389 */ /* 0x0000640000040016 */
[----:B01----:R-:W-:Y:S01]  /*59f0*/  ENDCOLLECTIVE ;  /* 0x000000000000791b */ /* 0x003fe20003800000 */
.L_x_2910:
[----:B------:R-:W-:Y:S01]  /*5a00*/  FADD.FTZ R18, R21, R18 ;  /* 0x0000001215127221 */ /* 0x000fe20000010000 */
[----:B------:R-:W-:Y:S02]  /*5a10*/  @!P0 MOV R29, R31 ;  /* 0x0000001f001d8202 */ /* 0x000fe40000000f00 */
[----:B------:R-:W-:Y:S01]  /*5a20*/  @!P0 MOV R28, R30 ;  /* 0x0000001e001c8202 */ /* 0x000fe20000000f00 */
[----:B------:R-:W-:Y:S01]  /*5a30*/  HFMA2.MMA R23, -RZ, RZ, 0, 1.1920928955078125e-07 ;  /* 0x00000002ff177435 */ /* 0x000fe200000001ff */
[----:B------:R-:W-:Y:S01]  /*5a40*/  MOV R24, R18 ;  /* 0x0000001200187202 */ /* 0x000fe20000000f00 */
[----:B------:R-:W-:Y:S01]  /*5a50*/  FADD.FTZ R19, R20, R25 ;  /* 0x0000001914137221 */ /* 0x000fe20000010000 */
[----:B------:R-:W-:-:S08]  /*5a60*/  @!P0 IADD3 R20, R27, 0x28, RZ ;  /* 0x000000281b148810 */ /* 0x000fd00007ffe0ff */
[----:B------:R-:W-:Y:S05]  /*5a70*/  WARPSYNC.COLLECTIVE R17, `(.L_x_2911) ;  /* 0x0000000011087348 */ /* 0x000fea0003c00000 */
[----:B------:R0:W1:Y:S02]  /*5a80*/  SHFL.BFLY P2, R25, R24, R23, R22 ;  /* 0x0c00001718197389 */ /* 0x0000640000040016 */
[----:B01----:R-:W-:Y:S01]  /*5a90*/  ENDCOLLECTIVE ;  /* 0x000000000000791b */ /* 0x003fe20003800000 */
.L_x_2911:
[----:B------:R-:W-:Y:S01]  /*5aa0*/  IMAD.MOV.U32 R24, RZ, RZ, R19 ;  /* 0x000000ffff187224 */ /* 0x000fe200078e0013 */
[----:B------:R-:W-:-:S07]  /*5ab0*/  MOV R21, R25 ;  /* 0x0000001900157202 */ /* 0x000fce0000000f00 */
[----:B------:R-:W-:Y:S05]  /*5ac0*/  WARPSYNC.COLLECTIVE R17, `(.L_x_2912) ;  /* 0x0000000011087348 */ /* 0x000fea0003c00000 */
[----:B------:R0:W1:Y:S02]  /*5ad0*/  SHFL.BFLY P2, R25, R24, R23, R22 ;  /* 0x0c00001718197389 */ /* 0x0000640000040016 */
[----:B01----:R-:W-:Y:S01]  /*5ae0*/  ENDCOLLECTIVE ;  /* 0x000000000000791b */ /* 0x003fe20003800000 */
.L_x_2912:
[----:B------:R-:W-:Y:S01]  /*5af0*/  FADD.FTZ R18, R18, R21 ;  /* 0x0000001512127221 */ /* 0x000fe20000010000 */
[----:B------:R-:W-:-:S04]  /*5b00*/  @!P0 SHF.L.U32 R21, R52, 0x1, RZ ;  /* 0x0000000134158819 */ /* 0x000fc800000006ff */
[----:B------:R-:W-:Y:S02]  /*5b10*/  @!P0 LOP3.LUT R20, R20, R21, RZ, 0x3c, !PT ;  /* 0x0000001514148212 */ /* 0x000fe400078e3cff */
[----:B------:R-:W-:Y:S01]  /*5b20*/  MOV R24, R18 ;  /* 0x0000001200187202 */ /* 0x000fe20000000f00 */
[----:B------:R-:W-:Y:S02]  /*5b30*/  IMAD.MOV.U32 R23, RZ, RZ, 0x1 ;  /* 0x00000001ff177424 */ /* 0x000fe400078e00ff */
[----:B------:R-:W-:-:S07]  /*5b40*/  FADD.FTZ R19, R19, R25 ;  /* 0x0000001913137221 */ /* 0x000fce0000010000 */
[----:B------:R-:W-:Y:S05]  /*5b50*/  WARPSYNC.COLLECTIVE R17, `(.L_x_2913) ;  /* 0x0000000011087348 */ /* 0x000fea0003c00000 */
[----:B------:R0:W1:Y:S02]  /*5b60*/  SHFL.BFLY P2, R25, R24, R23, R22 ;  /* 0x0c00001718197389 */ /* 0x0000640000040016 */
[----:B01----:R-:W-:Y:S01]  /*5b70*/  ENDCOLLECTIVE ;  /* 0x000000000000791b */ /* 0x003fe20003800000 */
.L_x_2913:
[----:B------:R-:W-:Y:S02]  /*5b80*/  MOV R24, R19 ;  /* 0x0000001300187202 */ /* 0x000fe40000000f00 */
[----:B------:R-:W-:-:S07]  /*5b90*/  MOV R31, R25 ;  /* 0x00000019001f7202 */ /* 0x000fce0000000f00 */
[----:B------:R-:W-:Y:S05]  /*5ba0*/  WARPSYNC.COLLECTIVE R17, `(.L_x_2914) ;  /* 0x0000000011087348 */ /* 0x000fea0003c00000 */
[----:B------:R0:W1:Y:S02]  /*5bb0*/  SHFL.BFLY P2, R25, R24, R23, R22 ;  /* 0x0c00001718197389 */ /* 0x0000640000040016 */
[----:B01----:R-:W-:Y:S01]  /*5bc0*/  ENDCOLLECTIVE ;  /* 0x000000000000791b */ /* 0x003fe20003800000 */
.L_x_2914:
[----:B------:R-:W-:Y:S01]  /*5bd0*/  HFMA2.MMA R23, -RZ, RZ, 0, 4.76837158203125e-07 ;  /* 0x00000008ff177435 */ /* 0x000fe200000001ff */
[----:B------:R-:W-:Y:S01]  /*5be0*/  IMAD.MOV.U32 R24, RZ, RZ, R28 ;  /* 0x000000ffff187224 */ /* 0x000fe200078e001c */
[----:B------:R-:W-:-:S09]  /*5bf0*/  MOV R26, R25 ;  /* 0x00000019001a7202 */ /* 0x000fd20000000f00 */
[----:B------:R-:W-:Y:S05]  /*5c00*/  WARPSYNC.COLLECTIVE R17, `(.L_x_2915) ;  /* 0x0000000011087348 */ /* 0x000fea0003c00000 */
[----:B------:R0:W1:Y:S02]  /*5c10*/  SHFL.BFLY P2, R25, R24, R23, R22 ;  /* 0x0c00001718197389 */ /* 0x0000640000040016 */
[----:B01----:R-:W-:Y:S01]  /*5c20*/  ENDCOLLECTIVE ;  /* 0x000000000000791b */ /* 0x003fe20003800000 */
.L_x_2915:
[----:B------:R-:W-:Y:S02]  /*5c30*/  MOV R24, R29 ;  /* 0x0000001d00187202 */ /* 0x000fe40000000f00 */
[----:B------:R-:W-:-:S07]  /*5c40*/  MOV R33, R25 ;  /* 0x0000001900217202 */ /* 0x000fce0000000f00 */
[----:B------:R-:W-:Y:S05]  /*5c50*/  WARPSYNC.COLLECTIVE R17, `(.L_x_2916) ;  /* 0x0000000011087348 */ /* 0x000fea0003c00000 */
[----:B------:R0:W1:Y:S02]  /*5c60*/  SHFL.BFLY P2, R25, R24, R23, R22 ;  /* 0x0c00001718197389 */ /* 0x0000640000040016 */
[----:B01----:R-:W-:Y:S01]  /*5c70*/  ENDCOLLECTIVE ;  /* 0x000000000000791b */ /* 0x003fe20003800000 */
.L_x_2916:
[----:B------:R-:W-:Y:S01]  /*5c80*/  FADD.FTZ R33, R33, R28 ;  /* 0x0000001c21217221 */ /* 0x000fe20000010000 */
[----:B------:R-:W-:-:S04]  /*5c90*/  HFMA2.MMA R23, -RZ, RZ, 0, 2.384185791015625e-07 ;  /* 0x00000004ff177435 */ /* 0x000fc800000001ff */
[----:B------:R-:W-:Y:S01]  /*5ca0*/  MOV R24, R33 ;  /* 0x0000002100187202 */ /* 0x000fe20000000f00 */
[----:B------:R-:W-:-:S07]  /*5cb0*/  IMAD.MOV.U32 R30, RZ, RZ, R25 ;  /* 0x000000ffff1e7224 */ /* 0x000fce00078e0019 */
[----:B------:R-:W-:Y:S05]  /*5cc0*/  WARPSYNC.COLLECTIVE R17, `(.L_x_2917) ;  /* 0x0000000011087348 */ /* 0x000fea0003c00000 */
[----:B------:R0:W1:Y:S02]  /*5cd0*/  SHFL.BFLY P2, R25, R24, R23, R22 ;  /* 0x0c00001718197389 */ /* 0x0000640000040016 */
[----:B01----:R-:W-:Y:S01]  /*5ce0*/  ENDCOLLECTIVE ;  /* 0x000000000000791b */ /* 0x003fe20003800000 */
.L_x_2917:
[----:B------:R-:W-:-:S05]  /*5cf0*/  FADD.FTZ R30, R30, R29 ;  /* 0x0000001d1e1e7221 */ /* 0x000fca0000010000 */
[----:B------:R-:W-:Y:S01]  /*5d00*/  MOV R24, R30 ;  /* 0x0000001e00187202 */ /* 0x000fe20000000f00 */
[----:B------:R-:W-:-:S07]  /*5d10*/  IMAD.MOV.U32 R28, RZ, RZ, R25 ;  /* 0x000000ffff1c7224 */ /* 0x000fce00078e0019 */
[----:B------:R-:W-:Y:S05]  /*5d20*/  WARPSYNC.COLLECTIVE R17, `(.L_x_2918) ;  /* 0x0000000011087348 */ /* 0x000fea0003c00000 */
[----:B------:R0:W1:Y:S02]  /*5d30*/  SHFL.BFLY P2, R25, R24, R23, R22 ;  /* 0x0c00001718197389 */ /* 0x0000640000040016 */
[----:B01----:R-:W-:Y:S01]  /*5d40*/  ENDCOLLECTIVE ;  /* 0x000000000000791b */ /* 0x003fe20003800000 */
.L_x_2918:
        /* <DEDUP_REMOVED lines=10> */
.L_x_2919:
[----:B------:R0:W1:Y:S04]  /*5df0*/  @!P0 LDS R35, [R20+0x500] ;  /* 0x0005000014238984 */ /* 0x0000680000000800 */
[----:B------:R0:W2:Y:S01]  /*5e00*/  @!P0 LDS R21, [R20] ;  /* 0x0000000014158984 */ /* 0x0000a20000000800 */
[----:B------:R-:W-:Y:S01]  /*5e10*/  IMAD.MOV.U32 R24, RZ, RZ, R29 ;  /* 0x000000ffff187224 */ /* 0x000fe200078e001d */
[----:B------:R-:W-:-:S07]  /*5e20*/  MOV R33, R25 ;  /* 0x0000001900217202 */ /* 0x000fce0000000f00 */
[----:B012---:R-:W-:Y:S05]  /*5e30*/  WARPSYNC.COLLECTIVE R17, `(.L_x_2920) ;  /* 0x0000000011087348 */ /* 0x007fea0003c00000 */
[----:B------:R3:W4:Y:S02]  /*5e40*/  SHFL.BFLY P2, R25, R24, R23, R22 ;  /* 0x0c00001718197389 */ /* 0x0007240000040016 */
[----:B01234-:R-:W-:Y:S01]  /*5e50*/  ENDCOLLECTIVE ;  /* 0x000000000000791b */ /* 0x01ffe20003800000 */
.L_x_2920:
[----:B------:R-:W-:Y:S01]  /*5e60*/  FADD.FTZ R30, R28, R33 ;  /* 0x000000211c1e7221 */ /* 0x000fe20000010000 */
[----:B------:R-:W-:Y:S01]  /*5e70*/  @!P0 VIADD R28, R27, 0x3c ;  /* 0x0000003c1b1c8836 */ /* 0x000fe20000000000 */
[----:B------:R-:W-:-:S03]  /*5e80*/  HFMA2.MMA R23, -RZ, RZ, 0, 5.9604644775390625e-08 ;  /* 0x00000001ff177435 */ /* 0x000fc600000001ff */
[----:B------:R-:W-:Y:S02]  /*5e90*/  MOV R24, R30 ;  /* 0x0000001e00187202 */ /* 0x000fe40000000f00 */
[----:B------:R-:W-:Y:S01]  /*5ea0*/  @!P0 MOV R36, R35 ;  /* 0x0000002300248202 */ /* 0x000fe20000000f00 */
[----:B------:R-:W-:Y:S01]  /*5eb0*/  @!P0 IMAD.MOV.U32 R34, RZ, RZ, R21 ;  /* 0x000000ffff228224 */ /* 0x000fe200078e0015 */
[----:B------:R-:W-:-:S07]  /*5ec0*/  MOV R32, R25 ;  /* 0x0000001900207202 */ /* 0x000fce0000000f00 */
[----:B------:R-:W-:Y:S05]  /*5ed0*/  WARPSYNC.COLLECTIVE R17, `(.L_x_2921) ;  /* 0x0000000011087348 */ /* 0x000fea0003c00000 */
[----:B------:R0:W1:Y:S02]  /*5ee0*/  SHFL.BFLY P2, R25, R24, R23, R22 ;  /* 0x0c00001718197389 */ /* 0x0000640000040016 */
[----:B01----:R-:W-:Y:S01]  /*5ef0*/  ENDCOLLECTIVE ;  /* 0x000000000000791b */ /* 0x003fe20003800000 */
.L_x_2921:
[----:B------:R-:W-:-:S05]  /*5f00*/  FADD.FTZ R32, R29, R32 ;  /* 0x000000201d207221 */ /* 0x000fca0000010000 */
[----:B------:R-:W-:Y:S01]  /*5f10*/  MOV R24, R32 ;  /* 0x0000002000187202 */ /* 0x000fe20000000f00 */
[----:B------:R-:W-:-:S07]  /*5f20*/  IMAD.MOV.U32 R35, RZ, RZ, R25 ;  /* 0x000000ffff237224 */ /* 0x000fce00078e0019 */
[----:B------:R-:W-:Y:S05]  /*5f30*/  WARPSYNC.COLLECTIVE R17, `(.L_x_2922) ;  /* 0x0000000011087348 */ /* 0x000fea0003c00000 */
[----:B------:R0:W1:Y:S02]  /*5f40*/  SHFL.BFLY P2, R25, R24, R23, R22 ;  /* 0x0c00001718197389 */ /* 0x0000640000040016 */
[----:B01----:R-:W-:Y:S01]  /*5f50*/  ENDCOLLECTIVE ;  /* 0x000000000000791b */ /* 0x003fe20003800000 */
.L_x_2922:
[----:B------:R-:W-:Y:S01]  /*5f60*/  FADD.FTZ R30, R30, R35 ;  /* 0x000000231e1e7221 */ /* 0x000fe20000010000 */
[----:B------:R-:W-:Y:S01]  /*5f70*/  MOV R24, R34 ;  /* 0x0000002200187202 */ /* 0x000fe20000000f00 */
[----:B------:R-:W-:Y:S01]  /*5f80*/  IMAD.MOV.U32 R23, RZ, RZ, 0x8 ;  /* 0x00000008ff177424 */ /* 0x000fe200078e00ff */
[----:B------:R-:W-:-:S07]  /*5f90*/  MOV R33, R25 ;  /* 0x0000001900217202 */ /* 0x000fce0000000f00 */
[----:B------:R-:W-:Y:S05]  /*5fa0*/  WARPSYNC.COLLECTIVE R17, `(.L_x_2923) ;  /* 0x0000000011087348 */ /* 0x000fea0003c00000 */
[----:B------:R0:W1:Y:S02]  /*5fb0*/  SHFL.BFLY P2, R25, R24, R23, R22 ;  /* 0x0c00001718197389 */ /* 0x0000640000040016 */
[----:B01----:R-:W-:Y:S01]  /*5fc0*/  ENDCOLLECTIVE ;  /* 0x000000000000791b */ /* 0x003fe20003800000 */
.L_x_2923:
[----:B------:R-:W-:Y:S01]  /*5fd0*/  FADD.FTZ R32, R32, R33 ;  /* 0x0000002120207221 */ /* 0x000fe20000010000 */
[----:B------:R-:W-:Y:S02]  /*5fe0*/  MOV R24, R36 ;  /* 0x0000002400187202 */ /* 0x000fe40000000f00 */
[----:B------:R-:W-:-:S07]  /*5ff0*/  MOV R37, R25 ;  /* 0x0000001900257202 */ /* 0x000fce0000000f00 */
[----:B------:R-:W-:Y:S05]  /*6000*/  WARPSYNC.COLLECTIVE R17, `(.L_x_2924) ;  /* 0x0000000011087348 */ /* 0x000fea0003c00000 */
[----:B------:R0:W1:Y:S02]  /*6010*/  SHFL.BFLY P2, R25, R24, R23, R22 ;  /* 0x0c00001718197389 */ /* 0x0000640000040016 */
[----:B01----:R-:W-:Y:S01]  /*6020*/  ENDCOLLECTIVE ;  /* 0x000000000000791b */ /* 0x003fe20003800000 */
.L_x_2924:
[----:B------:R-:W-:Y:S01]  /*6030*/  FADD.FTZ R37, R37, R34 ;  /* 0x0000002225257221 */ /* 0x000fe20000010000 */
[----:B------:R-:W-:-:S04]  /*6040*/  HFMA2.MMA R23, -RZ, RZ, 0, 2.384185791015625e-07 ;  /* 0x00000004ff177435 */ /* 0x000fc800000001ff */
[----:B------:R-:W-:Y:S02]  /*6050*/  MOV R24, R37 ;  /* 0x0000002500187202 */ /* 0x000fe40000000f00 */
[----:B------:R-:W-:-:S07]  /*6060*/  MOV R39, R25 ;  /* 0x0000001900277202 */ /* 0x000fce0000000f00 */
[----:B------:R-:W-:Y:S05]  /*6070*/  WARPSYNC.COLLECTIVE R17, `(.L_x_2925) ;  /* 0x0000000011087348 */ /* 0x000fea0003c00000 */
[----:B------:R0:W1:Y:S02]  /*6080*/  SHFL.BFLY P2, R25, R24, R23, R22 ;  /* 0x0c00001718197389 */ /* 0x0000640000040016 */
[----:B01----:R-:W-:Y:S01]  /*6090*/  ENDCOLLECTIVE ;  /* 0x000000000000791b */ /* 0x003fe20003800000 */
.L_x_2925:
[----:B------:R-:W-:-:S04]  /*60a0*/  FADD.FTZ R39, R39, R36 ;  /* 0x0000002427277221 */ /* 0x000fc80000010000 */
[----:B------:R-:W-:Y:S01]  /*60b0*/  IMAD.MOV.U32 R24, RZ, RZ, R39 ;  /* 0x000000ffff187224 */ /* 0x000fe200078e0027 */
[----:B------:R-:W-:-:S07]  /*60c0*/  MOV R34, R25 ;  /* 0x0000001900227202 */ /* 0x000fce0000000f00 */
[----:B------:R-:W-:Y:S05]  /*60d0*/  WARPSYNC.COLLECTIVE R17, `(.L_x_2926) ;  /* 0x0000000011087348 */ /* 0x000fea0003c00000 */
[----:B------:R0:W1:Y:S02]  /*60e0*/  SHFL.BFLY P2, R25, R24, R23, R22 ;  /* 0x0c00001718197389 */ /* 0x0000640000040016 */
[----:B01----:R-:W-:Y:S01]  /*60f0*/  ENDCOLLECTIVE ;  /* 0x000000000000791b */ /* 0x003fe20003800000 */
.L_x_2926:
[----:B------:R-:W-:Y:S01]  /*6100*/  FADD.FTZ R34, R37, R34 ;  /* 0x0000002225227221 */ /* 0x000fe20000010000 */
[----:B------:R-:W-:-:S03]  /*6110*/  HFMA2.MMA R23, -RZ, RZ, 0, 1.1920928955078125e-07 ;  /* 0x00000002ff177435 */ /* 0x000fc600000001ff */
[----:B------:R-:W-:Y:S01]  /*6120*/  IMAD.MOV.U32 R24, RZ, RZ, R34 ;  /* 0x000000ffff187224 */ /* 0x000fe200078e0022 */
[----:B------:R-:W-:Y:S02]  /*6130*/  MOV R36, R25 ;  /* 0x0000001900247202 */ /* 0x000fe40000000f00 */
[----:B------:R-:W-:-:S03]  /*6140*/  @!P0 SHF.L.U32 R25, R52, 0x1, RZ ;  /* 0x0000000134198819 */ /* 0x000fc600000006ff */
[----:B------:R-:W-:Y:S01]  /*6150*/  FADD.FTZ R36, R39, R36 ;  /* 0x0000002427247221 */ /* 0x000fe20000010000 */
[----:B------:R-:W-:Y:S02]  /*6160*/  @!P0 LOP3.LUT R25, R28, R25, RZ, 0x3c, !PT ;  /* 0x000000191c198212 */ /* 0x000fe400078e3cff */
[----:B------:R-:W0:Y:S02]  /*6170*/  LDC.64 R28, c[0x0][0x220] ;  /* 0x00008800ff1c7b82 */ /* 0x000e240000000a00 */
[----:B------:R-:W-:-:S07]  /*6180*/  @!P0 LEA R38, R25, R38, 0x2 ;  /* 0x0000002619268211 */ /* 0x000fce00078e10ff */
[----:B0-----:R-:W-:Y:S05]  /*6190*/  WARPSYNC.COLLECTIVE R17, `(.L_x_2927) ;  /* 0x0000000011087348 */ /* 0x001fea0003c00000 */
[----:B------:R1:W2:Y:S02]  /*61a0*/  SHFL.BFLY P2, R25, R24, R23, R22 ;  /* 0x0c00001718197389 */ /* 0x0002a40000040016 */
[----:B012---:R-:W-:Y:S01]  /*61b0*/  ENDCOLLECTIVE ;  /* 0x000000000000791b */ /* 0x007fe20003800000 */
.L_x_2927:
[----:B------:R0:W1:Y:S04]  /*61c0*/  @!P0 LDS R40, [R38] ;  /* 0x0000000026288984 */ /* 0x0000680000000800 */
[----:B------:R0:W2:Y:S01]  /*61d0*/  @!P0 LDS R43, [R38+0x500] ;  /* 0x00050000262b8984 */ /* 0x0000a20000000800 */
[----:B------:R-:W-:Y:S02]  /*61e0*/  MOV R24, R36 ;  /* 0x0000002400187202 */ /* 0x000fe40000000f00 */
[----:B------:R-:W-:-:S07]  /*61f0*/  MOV R37, R25 ;  /* 0x0000001900257202 */ /* 0x000fce0000000f00 */
[----:B012---:R-:W-:Y:S05]  /*6200*/  WARPSYNC.COLLECTIVE R17, `(.L_x_2928) ;  /* 0x0000000011087348 */ /* 0x007fea0003c00000 */
[----:B------:R3:W4:Y:S02]  /*6210*/  SHFL.BFLY P2, R25, R24, R23, R22 ;  /* 0x0c00001718197389 */ /* 0x0007240000040016 */
[----:B01234-:R-:W-:Y:S01]  /*6220*/  ENDCOLLECTIVE ;  /* 0x000000000000791b */ /* 0x01ffe20003800000 */
.L_x_2928:
[----:B------:R-:W-:Y:S01]  /*6230*/  FADD.FTZ R37, R34, R37 ;  /* 0x0000002522257221 */ /* 0x000fe20000010000 */
[----:B------:R-:W-:Y:S01]  /*6240*/  FADD.FTZ R34, R18, R31 ;  /* 0x0000001f12227221 */ /* 0x000fe20000010000 */
[----:B------:R-:W-:-:S05]  /*6250*/  IADD3 R31, R27, R16, RZ ;  /* 0x000000101b1f7210 */ /* 0x000fca0007ffe0ff */
[----:B------:R-:W-:Y:S01]  /*6260*/  IMAD.WIDE R28, R31, 0x2, R28 ;  /* 0x000000021f1c7825 */ /* 0x000fe200078e021c */
[----:B------:R-:W-:-:S03]  /*6270*/  MOV R24, R37 ;  /* 0x0000002500187202 */ /* 0x000fc60000000f00 */
[----:B------:R-:W-:Y:S01]  /*6280*/  IMAD.MOV.U32 R23, RZ, RZ, 0x1 ;  /* 0x00000001ff177424 */ /* 0x000fe200078e00ff */
[----:B------:R-:W-:Y:S01]  /*6290*/  @!P0 MOV R41, R40 ;  /* 0x0000002800298202 */ /* 0x000fe20000000f00 */
[----:B------:R-:W-:Y:S01]  /*62a0*/  @!P0 IMAD.MOV.U32 R42, RZ, RZ, R43 ;  /* 0x000000ffff2a8224 */ /* 0x000fe200078e002b */
[----:B------:R-:W-:Y:S01]  /*62b0*/  ISETP.NE.AND P0, PT, R52, RZ, PT ;  /* 0x000000ff3400720c */ /* 0x000fe20003f05270 */
[----:B------:R-:W-:-:S12]  /*62c0*/  IMAD.MOV.U32 R39, RZ, RZ, R25 ;  /* 0x000000ffff277224 */ /* 0x000fd800078e0019 */
[----:B------:R-:W-:Y:S05]  /*62d0*/  WARPSYNC.COLLECTIVE R17, `(.L_x_2929) ;  /* 0x0000000011087348 */ /* 0x000fea0003c00000 */
[----:B------:R0:W1:Y:S02]  /*62e0*/  SHFL.BFLY P2, R25, R24, R23, R22 ;  /* 0x0c00001718197389 */ /* 0x0000640000040016 */
[----:B01----:R-:W-:Y:S01]  /*62f0*/  ENDCOLLECTIVE ;  /* 0x000000000000791b */ /* 0x003fe20003800000 */
.L_x_2929:
[----:B------:R-:W-:Y:S01]  /*6300*/  FADD.FTZ R39, R36, R39 ;  /* 0x0000002724277221 */ /* 0x000fe20000010000 */
[----:B------:R-:W-:Y:S01]  /*6310*/  FADD.FTZ R36, R19, R26 ;  /* 0x0000001a13247221 */ /* 0x000fe20000010000 */
[----:B------:R-:W0:Y:S01]  /*6320*/  @!P0 LDC.64 R20, c[0x0][0x218] ;  /* 0x00008600ff148b82 */ /* 0x000e220000000a00 */
[----:B------:R-:W-:-:S03]  /*6330*/  @!P0 F2FP.F16.F32.PACK_AB R34, RZ, R34 ;  /* 0x00000022ff22823e */ /* 0x000fc600000000ff */
[----:B------:R-:W-:Y:S02]  /*6340*/  @!P0 F2FP.F16.F32.PACK_AB R36, RZ, R36 ;  /* 0x00000024ff24823e */ /* 0x000fe400000000ff */
[----:B------:R-:W-:Y:S02]  /*6350*/  MOV R24, R39 ;  /* 0x0000002700187202 */ /* 0x000fe40000000f00 */
[----:B------:R-:W1:Y:S01]  /*6360*/  @!P0 LDC.64 R26, c[0x0][0x218] ;  /* 0x00008600ff1a8b82 */ /* 0x000e620000000a00 */
[----:B------:R-:W-:-:S07]  /*6370*/  MOV R38, R25 ;  /* 0x0000001900267202 */ /* 0x000fce0000000f00 */
[----:B01----:R-:W-:Y:S05]  /*6380*/  WARPSYNC.COLLECTIVE R17, `(.L_x_2930) ;  /* 0x0000000011087348 */ /* 0x003fea0003c00000 */
[----:B------:R2:W3:Y:S02]  /*6390*/  SHFL.BFLY P2, R25, R24, R23, R22 ;  /* 0x0c00001718197389 */ /* 0x0004e40000040016 */
[----:B0123--:R-:W-:Y:S01]  /*63a0*/  ENDCOLLECTIVE ;  /* 0x000000000000791b */ /* 0x00ffe20003800000 */
.L_x_2930:
[----:B------:R-:W0:Y:S01]  /*63b0*/  @!P0 LDC.64 R18, c[0x0][0x218] ;  /* 0x00008600ff128b82 */ /* 0x000e220000000a00 */
[----:B------:R-:W-:Y:S01]  /*63c0*/  FADD.FTZ R37, R37, R38 ;  /* 0x0000002625257221 */ /* 0x000fe20000010000 */
[----:B------:R-:W-:-:S05]  /*63d0*/  @!P0 IMAD.WIDE R20, R31, 0x2, R20 ;  /* 0x000000021f148825 */ /* 0x000fca00078e0214 */
[----:B------:R1:W-:Y:S01]  /*63e0*/  @!P0 STG.E.U16 desc[UR8][R20.64], R34 ;  /* 0x0000002214008986 */ /* 0x0003e2000c101508 */
[----:B------:R-:W-:Y:S01]  /*63f0*/  HFMA2.MMA R23, -RZ, RZ, 0, 4.76837158203125e-07 ;  /* 0x00000008ff177435 */ /* 0x000fe200000001ff */
[----:B------:R-:W-:Y:S02]  /*6400*/  IMAD.MOV.U32 R24, RZ, RZ, R41 ;  /* 0x000000ffff187224 */ /* 0x000fe400078e0029 */
[C---:B------:R-:W-:Y:S01]  /*6410*/  @!P0 IMAD.WIDE R26, R31.reuse, 0x2, R26 ;  /* 0x000000021f1a8825 */ /* 0x040fe200078e021a */
[----:B------:R1:W-:Y:S01]  /*6420*/  @!P0 STG.E.U16 desc[UR8][R28.64], R36 ;  /* 0x000000241c008986 */ /* 0x0003e2000c101508 */
[----:B------:R-:W-:Y:S02]  /*6430*/  MOV R40, R25 ;  /* 0x0000001900287202 */ /* 0x000fe40000000f00 */
[----:B01----:R-:W-:-:S07]  /*6440*/  @!P0 IMAD.WIDE R18, R31, 0x2, R18 ;  /* 0x000000021f128825 */ /* 0x003fce00078e0212 */
[----:B------:R-:W-:Y:S05]  /*6450*/  WARPSYNC.COLLECTIVE R17, `(.L_x_2931) ;  /* 0x0000000011087348 */ /* 0x000fea0003c00000 */
[----:B------:R0:W1:Y:S02]  /*6460*/  SHFL.BFLY P2, R25, R24, R23, R22 ;  /* 0x0c00001718197389 */ /* 0x0000640000040016 */
[----:B01----:R-:W-:Y:S01]  /*6470*/  ENDCOLLECTIVE ;  /* 0x000000000000791b */ /* 0x003fe20003800000 */
.L_x_2931:
[----:B------:R-:W-:Y:S01]  /*6480*/  @!P0 F2FP.F16.F32.PACK_AB R21, RZ, R32 ;  /* 0x00000020ff15823e */ /* 0x000fe200000000ff */
[----:B------:R-:W-:Y:S01]  /*6490*/  FADD.FTZ R39, R39, R40 ;  /* 0x0000002827277221 */ /* 0x000fe20000010000 */
[----:B------:R-:W-:Y:S02]  /*64a0*/  MOV R24, R42 ;  /* 0x0000002a00187202 */ /* 0x000fe40000000f00 */
[----:B------:R-:W-:-:S07]  /*64b0*/  MOV R44, R25 ;  /* 0x00000019002c7202 */ /* 0x000fce0000000f00 */
[----:B------:R-:W-:Y:S05]  /*64c0*/  WARPSYNC.COLLECTIVE R17, `(.L_x_2932) ;  /* 0x0000000011087348 */ /* 0x000fea0003c00000 */
[----:B------:R0:W1:Y:S02]  /*64d0*/  SHFL.BFLY P2, R25, R24, R23, R22 ;  /* 0x0c00001718197389 */ /* 0x0000640000040016 */
[----:B01----:R-:W-:Y:S01]  /*64e0*/  ENDCOLLECTIVE ;  /* 0x000000000000791b */ /* 0x003fe20003800000 */
.L_x_2932:
[----:B------:R-:W-:-:S05]  /*64f0*/  FADD.FTZ R44, R44, R41 ;  /* 0x000000292c2c7221 */ /* 0x000fca0000010000 */
[----:B------:R-:W-:Y:S01]  /*6500*/  MOV R24, R44 ;  /* 0x0000002c00187202 */ /* 0x000fe20000000f00 */
[----:B------:R-:W-:Y:S01]  /*6510*/  IMAD.MOV.U32 R23, RZ, RZ, 0x4 ;  /* 0x00000004ff177424 */ /* 0x000fe200078e00ff */
[----:B------:R-:W-:-:S07]  /*6520*/  MOV R43, R25 ;  /* 0x00000019002b7202 */ /* 0x000fce0000000f00 */
[----:B------:R-:W-:Y:S05]  /*6530*/  WARPSYNC.COLLECTIVE R17, `(.L_x_2933) ;  /* 0x0000000011087348 */ /* 0x000fea0003c00000 */
[----:B------:R0:W1:Y:S02]  /*6540*/  SHFL.BFLY P2, R25, R24, R23, R22 ;  /* 0x0c00001718197389 */ /* 0x0000640000040016 */
[----:B01----:R-:W-:Y:S01]  /*6550*/  ENDCOLLECTIVE ;  /* 0x000000000000791b */ /* 0x003fe20003800000 */
.L_x_2933:
[----:B------:R-:W-:-:S05]  /*6560*/  FADD.FTZ R42, R43, R42 ;  /* 0x0000002a2b2a7221 */ /* 0x000fca0000010000 */
[----:B------:R-:W-:Y:S02]  /*6570*/  MOV R24, R42 ;  /* 0x0000002a00187202 */ /* 0x000fe40000000f00 */
[----:B------:R-:W-:-:S07]  /*6580*/  MOV R41, R25 ;  /* 0x0000001900297202 */ /* 0x000fce0000000f00 */
[----:B------:R-:W-:Y:S05]  /*6590*/  WARPSYNC.COLLECTIVE R17, `(.L_x_2934) ;  /* 0x0000000011087348 */ /* 0x000fea0003c00000 */
[----:B------:R0:W1:Y:S02]  /*65a0*/  SHFL.BFLY P2, R25, R24, R23, R22 ;  /* 0x0c00001718197389 */ /* 0x0000640000040016 */
[----:B01----:R-:W-:Y:S01]  /*65b0*/  ENDCOLLECTIVE ;  /* 0x000000000000791b */ /* 0x003fe20003800000 */
.L_x_2934:
[----:B------:R-:W-:Y:S01]  /*65c0*/  FADD.FTZ R41, R44, R41 ;  /* 0x000000292c297221 */ /* 0x000fe20000010000 */
[----:B------:R-:W-:-:S03]  /*65d0*/  HFMA2.MMA R23, -RZ, RZ, 0, 1.1920928955078125e-07 ;  /* 0x00000002ff177435 */ /* 0x000fc600000001ff */
[----:B------:R-:W-:Y:S01]  /*65e0*/  IMAD.MOV.U32 R24, RZ, RZ, R41 ;  /* 0x000000ffff187224 */ /* 0x000fe200078e0029 */
[----:B------:R-:W-:-:S07]  /*65f0*/  MOV R43, R25 ;  /* 0x00000019002b7202 */ /* 0x000fce0000000f00 */
[----:B------:R-:W-:Y:S05]  /*6600*/  WARPSYNC.COLLECTIVE R17, `(.L_x_2935) ;  /* 0x0000000011087348 */ /* 0x000fea0003c00000 */
[----:B------:R0:W1:Y:S02]  /*6610*/  SHFL.BFLY P2, R25, R24, R23, R22 ;  /* 0x0c00001718197389 */ /* 0x0000640000040016 */
[----:B01----:R-:W-:Y:S01]  /*6620*/  ENDCOLLECTIVE ;  /* 0x000000000000791b */ /* 0x003fe20003800000 */
.L_x_2935:
[----:B------:R-:W-:-:S04]  /*6630*/  FADD.FTZ R42, R42, R43 ;  /* 0x0000002b2a2a7221 */ /* 0x000fc80000010000 */
[----:B------:R-:W-:Y:S01]  /*6640*/  IMAD.MOV.U32 R24, RZ, RZ, R42 ;  /* 0x000000ffff187224 */ /* 0x000fe200078e002a */
[----:B------:R-:W-:-:S07]  /*6650*/  MOV R44, R25 ;  /* 0x00000019002c7202 */ /* 0x000fce0000000f00 */
[----:B------:R-:W-:Y:S05]  /*6660*/  WARPSYNC.COLLECTIVE R17, `(.L_x_2936) ;  /* 0x0000000011087348 */ /* 0x000fea0003c00000 */
[----:B------:R0:W1:Y:S02]  /*6670*/  SHFL.BFLY P2, R25, R24, R23, R22 ;  /* 0x0c00001718197389 */ /* 0x0000640000040016 */
[----:B01----:R-:W-:Y:S01]  /*6680*/  ENDCOLLECTIVE ;  /* 0x000000000000791b */ /* 0x003fe20003800000 */
.L_x_2936:
[----:B------:R-:W-:Y:S01]  /*6690*/  FADD.FTZ R41, R41, R44 ;  /* 0x0000002c29297221 */ /* 0x000fe20000010000 */
[----:B------:R-:W-:Y:S01]  /*66a0*/  @!P0 F2FP.F16.F32.PACK_AB R17, RZ, R30 ;  /* 0x0000001eff11823e */ /* 0x000fe200000000ff */
[----:B------:R-:W-:Y:S01]  /*66b0*/  HFMA2.MMA R23, -RZ, RZ, 0, 5.9604644775390625e-08 ;  /* 0x00000001ff177435 */ /* 0x000fe200000001ff */
[----:B------:R-:W-:Y:S02]  /*66c0*/  @!P0 F2FP.F16.F32.PACK_AB R22, RZ, R37 ;  /* 0x00000025ff16823e */ /* 0x000fe400000000ff */
[----:B------:R-:W-:Y:S02]  /*66d0*/  PRMT R32, R17, 0x7610, R32 ;  /* 0x0000761011207816 */ /* 0x000fe40000000020 */
[----:B------:R-:W-:Y:S01]  /*66e0*/  PRMT R33, R22, 0x7610, R33 ;  /* 0x0000761016217816 */ /* 0x000fe20000000021 */
[----:B------:R-:W-:Y:S01]  /*66f0*/  IMAD.MOV.U32 R22, RZ, RZ, 0x101f ;  /* 0x0000101fff167424 */ /* 0x000fe200078e00ff */
[----:B------:R-:W-:Y:S01]  /*6700*/  MOV R24, R41 ;  /* 0x0000002900187202 */ /* 0x000fe20000000f00 */
[----:B------:R0:W-:Y:S01]  /*6710*/  @!P0 STG.E.U16 desc[UR8][R26.64+0x28], R32 ;  /* 0x000028201a008986 */ /* 0x0001e2000c101508 */
[----:B------:R-:W-:-:S02]  /*6720*/  MOV R17, 0xffff ;  /* 0x0000ffff00117802 */ /* 0x000fc40000000f00 */
[----:B------:R-:W-:Y:S01]  /*6730*/  MOV R43, R25 ;  /* 0x00000019002b7202 */ /* 0x000fe20000000f00 */
[----:B------:R0:W-:Y:S01]  /*6740*/  @!P0 STG.E.U16 desc[UR8][R28.64+0x28], R21 ;  /* 0x000028151c008986 */ /* 0x0001e2000c101508 */
[----:B------:R-:W-:-:S07]  /*6750*/  @!P0 F2FP.F16.F32.PACK_AB R30, RZ, R39 ;  /* 0x00000027ff1e823e */ /* 0x000fce00000000ff */
[----:B0-----:R-:W-:Y:S05]  /*6760*/  WARPSYNC.COLLECTIVE R17, `(.L_x_2937) ;  /* 0x0000000011087348 */ /* 0x001fea0003c00000 */
[----:B------:R1:W2:Y:S02]  /*6770*/  SHFL.BFLY P2, R25, R24, R23, R22 ;  /* 0x0c00001718197389 */ /* 0x0002a40000040016 */
[----:B012---:R-:W-:Y:S01]  /*6780*/  ENDCOLLECTIVE ;  /* 0x000000000000791b */ /* 0x007fe20003800000 */
.L_x_2937:
[----:B------:R-:W-:Y:S01]  /*6790*/  FADD.FTZ R42, R42, R43 ;  /* 0x0000002b2a2a7221 */ /* 0x000fe20000010000 */
[----:B------:R0:W-:Y:S04]  /*67a0*/  @!P0 STG.E.U16 desc[UR8][R18.64+0x50], R33 ;  /* 0x0000502112008986 */ /* 0x0001e8000c101508 */
[----:B------:R0:W-:Y:S01]  /*67b0*/  @!P0 STG.E.U16 desc[UR8][R28.64+0x50], R30 ;  /* 0x0000501e1c008986 */ /* 0x0001e2000c101508 */
[----:B------:R-:W-:Y:S02]  /*67c0*/  MOV R24, R42 ;  /* 0x0000002a00187202 */ /* 0x000fe40000000f00 */
[----:B------:R-:W-:-:S07]  /*67d0*/  MOV R20, R25 ;  /* 0x0000001900147202 */ /* 0x000fce0000000f00 */
[----:B0-----:R-:W-:Y:S05]  /*67e0*/  WARPSYNC.COLLECTIVE R17, `(.L_x_2938) ;  /* 0x0000000011087348 */ /* 0x001fea0003c00000 */
[----:B------:R1:W2:Y:S02]  /*67f0*/  SHFL.BFLY P2, R25, R24, R23, R22 ;  /* 0x0c00001718197389 */ /* 0x0002a40000040016 */
[----:B012---:R-:W-:Y:S01]  /*6800*/  ENDCOLLECTIVE ;  /* 0x000000000000791b */ /* 0x007fe20003800000 */
.L_x_2938:
[----:B------:R-:W-:Y:S01]  /*6810*/  FADD.FTZ R20, R41, R20 ;  /* 0x0000001429147221 */ /* 0x000fe20000010000 */
[----:B------:R-:W-:Y:S06]  /*6820*/  BRA `(.L_x_2939) ;  /* 0xffffffe000ec7947 */ /* 0x000fec000383ffff */
.L_x_2940:
        /* <DEDUP_REMOVED lines=13> */
.L_x_3801:


//--------------------- .text._ZN13group_norm_v218gn_bwd_cuda_kernelI6__halfLi320ELi3ELi16ELi80ELi256ELb1ELb1ELi8ELi320ELi320ELi4ELb1ELi8ELb0ELb0ELNS_15WgradSyncMethodE3ENS_16CompileConditionILi900EEEEEvPT_S6_S6_PKS5_S8_S8_S8_PKfflPfPj --------------------------
	.section	.text._ZN13group_norm_v218gn_bwd_cuda_kernelI6__halfLi320ELi3ELi16ELi80ELi256ELb1ELb1ELi8ELi320ELi320ELi4ELb1ELi8ELb0ELb0ELNS_15WgradSyncMethodE3ENS_16CompileConditionILi900EEEEEvPT_S6_S6_PKS5_S8_S8_S8_PKfflPfPj,"ax",@progbits
	.align	128
        .global         _ZN13group_norm_v218gn_bwd_cuda_kernelI6__halfLi320ELi3ELi16ELi80ELi256ELb1ELb1ELi8ELi320ELi320ELi4ELb1ELi8ELb0ELb0ELNS_15WgradSyncMethodE3ENS_16CompileConditionILi900EEEEEvPT_S6_S6_PKS5_S8_S8_S8_PKfflPfPj
        .type           _ZN13group_norm_v218gn_bwd_cuda_kernelI6__halfLi320ELi3ELi16ELi80ELi256ELb1ELb1ELi8ELi320ELi320ELi4ELb1ELi8ELb0ELb0ELNS_15WgradSyncMethodE3ENS_16CompileConditionILi900EEEEEvPT_S6_S6_PKS5_S8_S8_S8_PKfflPfPj,@function
        .size           _ZN13group_norm_v218gn_bwd_cuda_kernelI6__halfLi320ELi3ELi16ELi80ELi256ELb1ELb1ELi8ELi320ELi320ELi4ELb1ELi8ELb0ELb0ELNS_15WgradSyncMethodE3ENS_16CompileConditionILi900EEEEEvPT_S6_S6_PKS5_S8_S8_S8_PKfflPfPj,(.L_x_3802 - _ZN13group_norm_v218gn_bwd_cuda_kernelI6__halfLi320ELi3ELi16ELi80ELi256ELb1ELb1ELi8ELi320ELi320ELi4ELb1ELi8ELb0ELb0ELNS_15WgradSyncMethodE3ENS_16CompileConditionILi900EEEEEvPT_S6_S6_PKS5_S8_S8_S8_PKfflPfPj)
        .other          _ZN13group_norm_v218gn_bwd_cuda_kernelI6__halfLi320ELi3ELi16ELi80ELi256ELb1ELb1ELi8ELi320ELi320ELi4ELb1ELi8ELb0ELb0ELNS_15WgradSyncMethodE3ENS_16CompileConditionILi900EEEEEvPT_S6_S6_PKS5_S8_S8_S8_PKfflPfPj,@"STO_CUDA_ENTRY STV_DEFAULT"
_ZN13group_norm_v218gn_bwd_cuda_kernelI6__halfLi320ELi3ELi16ELi80ELi256ELb1ELb1ELi8ELi320ELi320ELi4ELb1ELi8ELb0ELb0ELNS_15WgradSyncMethodE3ENS_16CompileConditionILi900EEEEEvPT_S6_S6_PKS5_S8_S8_S8_PKfflPfPj:
.text._ZN13group_norm_v218gn_bwd_cuda_kernelI6__halfLi320ELi3ELi16ELi80ELi256ELb1ELb1ELi8ELi320ELi320ELi4ELb1ELi8ELb0ELb0ELNS_15WgradSyncMethodE3ENS_16CompileConditionILi900EEEEEvPT_S6_S6_PKS5_S8_S8_S8_PKfflPfPj:
        /* <DEDUP_REMOVED lines=31> */
.L_x_2943:
[----:B------:R-:W2:Y:S04]  /*01f0*/  LD.E.STRONG.GPU R0, desc[UR12][R2.64] ;  /* 0x0000000c02007980 */ /* 0x000ea8000c10f900 */
[----:B--2---:R-:W-:Y:S01]  /*0200*/  CCTL.IVALL ;  /* 0x00000000ff00798f */ /* 0x004fe20002000000 */
[----:B------:R-:W-:Y:S05]  /*0210*/  YIELD ;  /* 0x0000000000007946 */ /* 0x000fea0003800000 */
[----:B-----5:R-:W-:-:S04]  /*0220*/  LOP3.LUT R0, R0, R5, RZ, 0x3c, !PT ;  /* 0x0000000500007212 */ /* 0x020fc800078e3cff */
[----:B------:R-:W-:-:S13]  /*0230*/  ISETP.GT.AND P0, PT, R0, -0x1, PT ;  /* 0xffffffff0000780c */ /* 0x000fda0003f04270 */
[----:B------:R-:W-:Y:S05]  /*0240*/  @P0 BRA `(.L_x_2943) ;  /* 0xfffffffc00e80947 */ /* 0x000fea000383ffff */
.L_x_2942:
[----:B------:R-:W-:Y:S05]  /*0250*/  WARPSYNC.ALL ;  /* 0x0000000000007948 */ /* 0x000fea0003800000 */
[----:B------:R-:W-:Y:S06]  /*0260*/  BAR.SYNC.DEFER_BLOCKING 0x0 ;  /* 0x0000000000007b1d */ /* 0x000fec0000010000 */
[----:B------:R-:W-:Y:S05]  /*0270*/  BRA `(.L_x_2944) ;  /* 0x0000002800647947 */ /* 0x000fea0003800000 */
.L_x_2941:
[----:B------:R-:W0:Y:S01]  /*0280*/  S2R R0, SR_TID.X ;  /* 0x0000000000007919 */ /* 0x000e220000002100 */
[----:B------:R-:W-:Y:S01]  /*0290*/  MOV R3, 0x400 ;  /* 0x0000040000037802 */ /* 0x000fe20000000f00 */
[----:B------:R-:W-:Y:S01]  /*02a0*/  USHF.L.U32 UR4, UR15, 0x3, URZ ;  /* 0x000000030f047899 */ /* 0x000fe2000800063f */
[----:B------:R-:W-:Y:S01]  /*02b0*/  CS2R R26, SRZ ;  /* 0x00000000001a7805 */ /* 0x000fe2000001ff00 */
[----:B------:R-:W1:Y:S01]  /*02c0*/  S2R R10, SR_CgaCtaId ;  /* 0x00000000000a7919 */ /* 0x000e620000008800 */
[----:B------:R-:W-:Y:S01]  /*02d0*/  IADD3 R3, R3, 0x2800, RZ ;  /* 0x0000280003037810 */ /* 0x000fe20007ffe0ff */
[----:B------:R-:W-:Y:S01]  /*02e0*/  ULOP3.LUT UR4, UR4, 0xf8, URZ, 0xc0, !UPT ;  /* 0x000000f804047892 */ /* 0x000fe2000f8ec03f */
[----:B------:R-:W-:Y:S02]  /*02f0*/  CS2R R24, SRZ ;  /* 0x0000000000187805 */ /* 0x000fe4000001ff00 */
        /* <DEDUP_REMOVED lines=13> */
[----:B------:R-:W-:Y:S02]  /*03d0*/  SHF.R.S32.HI R12, RZ, 0x1f, R11 ;  /* 0x0000001fff0c7819 */ /* 0x000fe4000001140b */
[----:B------:R-:W-:Y:S02]  /*03e0*/  LEA.HI R8, R3, R8, RZ, 0x2 ;  /* 0x0000000803087211 */ /* 0x000fe400078f10ff */
[----:B------:R-:W-:Y:S02]  /*03f0*/  LEA.HI R10, R10, R9, RZ, 0x2 ;  /* 0x000000090a0a7211 */ /* 0x000fe400078f10ff */
[----:B------:R-:W-:-:S02]  /*0400*/  LOP3.LUT R3, R6, 0xfffffffc, RZ, 0xc0, !PT ;  /* 0xfffffffc06037812 */ /* 0x000fc400078ec0ff */
[----:B------:R-:W-:Y:S02]  /*0410*/  LEA.HI R12, R12, R11, RZ, 0x2 ;  /* 0x0000000b0c0c7211 */ /* 0x000fe400078f10ff */
[-C--:B------:R-:W-:Y:S02]  /*0420*/  LEA.HI R7, R7, R0.reuse, RZ, 0x4 ;  /* 0x0000000007077211 */ /* 0x080fe400078f20ff */
[----:B------:R-:W-:Y:S02]  /*0430*/  IADD3 R3, -R3, R0, RZ ;  /* 0x0000000003037210 */ /* 0x000fe40007ffe1ff */
[----:B------:R-:W-:Y:S02]  /*0440*/  SHF.R.U32.HI R10, RZ, 0x2, R10 ;  /* 0x00000002ff0a7819 */ /* 0x000fe4000001160a */
[----:B------:R-:W-:Y:S02]  /*0450*/  SHF.R.U32.HI R12, RZ, 0x2, R12 ;  /* 0x00000002ff0c7819 */ /* 0x000fe4000001160c */
[----:B------:R-:W-:Y:S01]  /*0460*/  SHF.R.U32.HI R6, RZ, 0x4, R7 ;  /* 0x00000004ff067819 */ /* 0x000fe20000011607 */
[----:B------:R-:W-:Y:S01]  /*0470*/  IMAD R7, R5, -0x50, R0 ;  /* 0xffffffb005077824 */ /* 0x000fe200078e0200 */
[----:B------:R-:W-:-:S02]  /*0480*/  LOP3.LUT R9, R3, 0x3, R10, 0x78, !PT ;  /* 0x0000000303097812 */ /* 0x000fc400078e780a */
[----:B------:R-:W-:Y:S01]  /*0490*/  LOP3.LUT R10, R3, 0x3, R12, 0x78, !PT ;  /* 0x00000003030a7812 */ /* 0x000fe200078e780c */
[----:B------:R-:W-:Y:S01]  /*04a0*/  IMAD R11, R7, 0x28, R4 ;  /* 0x00000028070b7824 */ /* 0x000fe200078e0204 */
[C---:B------:R-:W-:Y:S01]  /*04b0*/  IADD3 R12, R5.reuse, UR4, RZ ;  /* 0x00000004050c7c10 */ /* 0x040fe2000fffe0ff */
[----:B------:R-:W-:Y:S01]  /*04c0*/  UMOV UR4, URZ ;  /* 0x0000003f00047c82 */ /* 0x000fe20008000000 */
[----:B------:R-:W-:Y:S01]  /*04d0*/  SHF.R.U32.HI R8, RZ, 0x2, R8 ;  /* 0x00000002ff087819 */ /* 0x000fe20000011608 */
[----:B------:R-:W-:Y:S01]  /*04e0*/  IMAD R11, R5, 0x8, R11 ;  /* 0x00000008050b7824 */ /* 0x000fe200078e020b */
[C---:B------:R-:W-:Y:S01]  /*04f0*/  LOP3.LUT R6, R3.reuse, 0x3, R6, 0x78, !PT ;  /* 0x0000000303067812 */ /* 0x040fe200078e7806 */
[----:B------:R-:W-:Y:S01]  /*0500*/  IMAD R12, R12, 0x500, RZ ;  /* 0x000005000c0c7824 */ /* 0x000fe200078e02ff */
[----:B------:R-:W-:-:S07]  /*0510*/  LOP3.LUT R8, R3, 0x3, R8, 0x78, !PT ;  /* 0x0000000303087812 */ /* 0x000fce00078e7808 */
.L_x_2956:
[----:B------:R-:W-:Y:S01]  /*0520*/  ULOP3.LUT UR6, UR9, 0x3, URZ, 0xc0, !UPT ;  /* 0x0000000309067892 */ /* 0x000fe2000f8ec03f */
[----:B------:R-:W0:Y:S01]  /*0530*/  LDC.64 R38, c[0x0][0x238] ;  /* 0x00008e00ff267b82 */ /* 0x000e220000000a00 */
[----:B------:R-:W-:Y:S02]  /*0540*/  USHF.R.U64 UR7, UR9, 0x2, UR5 ;  /* 0x0000000209077899 */ /* 0x000fe40008001205 */
[----:B------:R-:W-:Y:S02]  /*0550*/  UIMAD UR11, UR6, 0x140, URZ ;  /* 0x00000140060b78a4 */ /* 0x000fe4000f8e023f */
[----:B------:R-:W-:Y:S01]  /*0560*/  USHF.R.U32.HI UR6, URZ, 0x2, UR5 ;  /* 0x000000023f067899 */ /* 0x000fe20008011605 */
[----:B------:R-:W-:Y:S02]  /*0570*/  ULDC.64 UR18, c[0x0][0x248] ;  /* 0x0000920000127ab9 */ /* 0x000fe40000000a00 */
[----:B------:R-:W1:Y:S01]  /*0580*/  LDC.64 R32, c[0x0][0x240] ;  /* 0x00009000ff207b82 */ /* 0x000e620000000a00 */
[----:B------:R-:W-:-:S02]  /*0590*/  LEA R18, R7, UR11, 0x2 ;  /* 0x0000000b07127c11 */ /* 0x000fc4000f8e10ff */
[----:B--2---:R-:W-:Y:S01]  /*05a0*/  IMAD.U32 R5, RZ, RZ, UR6 ;  /* 0x00000006ff057e24 */ /* 0x004fe2000f8e00ff */
[----:B------:R-:W-:Y:S01]  /*05b0*/  UIMAD UR6, UR6, 0x50000, URZ ;  /* 0x00050000060678a4 */ /* 0x000fe2000f8e023f */
[----:B------:R-:W-:Y:S01]  /*05c0*/  SHF.R.S32.HI R19, RZ, 0x1f, R18 ;  /* 0x0000001fff137819 */ /* 0x000fe20000011412 */
[----:B------:R-:W-:Y:S01]  /*05d0*/  IMAD.WIDE.U32 R14, R18, -0x33333333, RZ ;  /* 0xcccccccd120e7825 */ /* 0x000fe200078e00ff */
[----:B------:R-:W-:-:S04]  /*05e0*/  MOV R14, UR7 ;  /* 0x00000007000e7c02 */ /* 0x000fc80008000f00 */
[----:B------:R-:W-:Y:S01]  /*05f0*/  SHF.R.U32.HI R13, RZ, 0x6, R15 ;  /* 0x00000006ff0d7819 */ /* 0x000fe2000001160f */
[----:B------:R-:W-:-:S03]  /*0600*/  IMAD.WIDE.U32 R16, R14, 0x50000, R18 ;  /* 0x000500000e107825 */ /* 0x000fc600078e0012 */
[----:B------:R-:W-:Y:S02]  /*0610*/  LEA R3, P0, R14, R13, 0x4 ;  /* 0x0000000d0e037211 */ /* 0x000fe400078020ff */
[----:B------:R-:W-:Y:S02]  /*0620*/  IADD3 R15, P1, R12, R16, RZ ;  /* 0x000000100c0f7210 */ /* 0x000fe40007f3e0ff */
[----:B------:R-:W-:Y:S02]  /*0630*/  LEA.HI.X R14, R14, RZ, R5, 0x4, P0 ;  /* 0x000000ff0e0e7211 */ /* 0x000fe400000f2405 */
[----:B------:R-:W-:Y:S02]  /*0640*/  LEA R28, P0, R3, UR18, 0x3 ;  /* 0x00000012031c7c11 */ /* 0x000fe4000f8018ff */
[----:B------:R-:W-:Y:S01]  /*0650*/  IADD3 R5, R17, UR6, RZ ;  /* 0x0000000611057c10 */ /* 0x000fe2000fffe0ff */
[----:B------:R-:W-:Y:S01]  /*0660*/  ULDC.64 UR6, c[0x0][0x230] ;  /* 0x00008c0000067ab9 */ /* 0x000fe20000000a00 */
[----:B------:R-:W-:Y:S01]  /*0670*/  LEA.HI.X R29, R3, UR19, R14, 0x3, P0 ;  /* 0x00000013031d7c11 */ /* 0x000fe200080f1c0e */
[----:B------:R-:W-:Y:S01]  /*0680*/  IMAD.SHL.U32 R14, R15, 0x2, RZ ;  /* 0x000000020f0e7824 */ /* 0x000fe200078e00ff */
[----:B------:R-:W-:-:S04]  /*0690*/  IADD3.X R30, RZ, R5, RZ, P1, !PT ;  /* 0x00000005ff1e7210 */ /* 0x000fc80000ffe4ff */
[----:B------:R-:W2:Y:S01]  /*06a0*/  LDG.E.64.CONSTANT R28, desc[UR12][R28.64] ;  /* 0x0000000c1c1c7981 */ /* 0x000ea2000c1e9b00 */
[----:B------:R-:W-:Y:S02]  /*06b0*/  SHF.L.U64.HI R15, R15, 0x1, R30 ;  /* 0x000000010f0f7819 */ /* 0x000fe4000001021e */
[----:B------:R-:W-:-:S04]  /*06c0*/  IADD3 R30, P0, R14, UR6, RZ ;  /* 0x000000060e1e7c10 */ /* 0x000fc8000ff1e0ff */
[----:B------:R-:W-:Y:S02]  /*06d0*/  IADD3.X R31, R15, UR7, RZ, P0, !PT ;  /* 0x000000070f1f7c10 */ /* 0x000fe400087fe4ff */
[----:B------:R-:W-:Y:S01]  /*06e0*/  IADD3 R3, R12, 0x1400, RZ ;  /* 0x000014000c037810 */ /* 0x000fe20007ffe0ff */
[----:B0-----:R-:W-:-:S03]  /*06f0*/  IMAD.WIDE R38, R18, 0x2, R38 ;  /* 0x0000000212267825 */ /* 0x001fc600078e0226 */
[----:B------:R-:W3:Y:S01]  /*0700*/  LDG.E.64.CONSTANT R30, desc[UR12][R30.64] ;  /* 0x0000000c1e1e7981 */ /* 0x000ee2000c1e9b00 */
[----:B-1----:R-:W-:Y:S01]  /*0710*/  IMAD.WIDE R34, R18, 0x2, R32 ;  /* 0x0000000212227825 */ /* 0x002fe200078e0220 */
[----:B------:R-:W-:Y:S02]  /*0720*/  IADD3 R3, P0, R3, R16, RZ ;  /* 0x0000001003037210 */ /* 0x000fe40007f1e0ff */
[----:B------:R-:W4:Y:S02]  /*0730*/  LDG.E.64.CONSTANT R32, desc[UR12][R38.64] ;  /* 0x0000000c26207981 */ /* 0x000f24000c1e9b00 */
[----:B------:R-:W-:Y:S01]  /*0740*/  IADD3.X R18, RZ, R5, RZ, P0, !PT ;  /* 0x00000005ff127210 */ /* 0x000fe200007fe4ff */
[C---:B------:R-:W-:Y:S01]  /*0750*/  IMAD.SHL.U32 R16, R3.reuse, 0x2, RZ ;  /* 0x0000000203107824 */ /* 0x040fe200078e00ff */
[----:B------:R-:W5:Y:S02]  /*0760*/  LDG.E.64.CONSTANT R34, desc[UR12][R34.64] ;  /* 0x0000000c22227981 */ /* 0x000f64000c1e9b00 */
[----:B------:R-:W-:-:S02]  /*0770*/  SHF.L.U64.HI R17, R3, 0x1, R18 ;  /* 0x0000000103117819 */ /* 0x000fc40000010212 */
[----:B------:R-:W-:-:S04]  /*0780*/  IADD3 R36, P0, R16, UR6, RZ ;  /* 0x0000000610247c10 */ /* 0x000fc8000ff1e0ff */
[----:B------:R-:W-:Y:S01]  /*0790*/  IADD3.X R37, R17, UR7, RZ, P0, !PT ;  /* 0x0000000711257c10 */ /* 0x000fe200087fe4ff */
[----:B------:R-:W-:-:S05]  /*07a0*/  ULDC.64 UR6, c[0x0][0x228] ;  /* 0x00008a0000067ab9 */ /* 0x000fca0000000a00 */
[----:B------:R-:W5:Y:S01]  /*07b0*/  LDG.E.64.CONSTANT R36, desc[UR12][R36.64] ;  /* 0x0000000c24247981 */ /* 0x000f62000c1e9b00 */
[----:B------:R-:W-:-:S04]  /*07c0*/  IADD3 R42, P0, R14, UR6, RZ ;  /* 0x000000060e2a7c10 */ /* 0x000fc8000ff1e0ff */
[----:B------:R-:W-:-:S05]  /*07d0*/  IADD3.X R43, R15, UR7, RZ, P0, !PT ;  /* 0x000000070f2b7c10 */ /* 0x000fca00087fe4ff */
[----:B------:R0:W5:Y:S01]  /*07e0*/  LDG.E.64.CONSTANT R38, desc[UR12][R42.64] ;  /* 0x0000000c2a267981 */ /* 0x000162000c1e9b00 */
[----:B------:R-:W-:Y:S01]  /*07f0*/  IADD3 R40, P0, R16, UR6, RZ ;  /* 0x0000000610287c10 */ /* 0x000fe2000ff1e0ff */
[----:B------:R-:W-:-:S03]  /*0800*/  ULDC UR6, c[0x0][0x250] ;  /* 0x0000940000067ab9 */ /* 0x000fc60000000800 */
[----:B------:R-:W-:-:S06]  /*0810*/  IADD3.X R41, R17, UR7, RZ, P0, !PT ;  /* 0x0000000711297c10 */ /* 0x000fcc00087fe4ff */
[----:B------:R-:W5:Y:S01]  /*0820*/  LDG.E.64.CONSTANT R40, desc[UR12][R40.64] ;  /* 0x0000000c28287981 */ /* 0x000f62000c1e9b00 */
[----:B------:R-:W-:Y:S01]  /*0830*/  ISETP.GT.U32.AND P1, PT, R0, 0xf, PT ;  /* 0x0000000f0000780c */ /* 0x000fe20003f24070 */
[----:B--2---:R-:W-:Y:S01]  /*0840*/  FADD.FTZ R18, R29, UR6 ;  /* 0x000000061d127e21 */ /* 0x004fe20008010000 */
[----:B------:R-:W-:-:S04]  /*0850*/  UIADD3 UR6, UP0, UR9, 0x8, URZ ;  /* 0x0000000809067890 */ /* 0x000fc8000ff1e03f */
[----:B------:R-:W-:Y:S01]  /*0860*/  UIADD3.X UR7, URZ, UR5, URZ, UP0, !UPT ;  /* 0x000000053f077290 */ /* 0x000fe200087fe43f */
[----:B------:R-:W1:Y:S01]  /*0870*/  MUFU.RSQ R18, R18 ;  /* 0x0000001200127308 */ /* 0x000e620000001400 */
[----:B------:R-:W-:-:S04]  /*0880*/  UISETP.GE.U32.AND UP0, UPT, UR6, UR16, UPT ;  /* 0x000000100600728c */ /* 0x000fc8000bf06070 */
[----:B------:R-:W-:Y:S01]  /*0890*/  UISETP.GE.AND.EX UP0, UPT, UR7, UR10, UPT, UP0 ;  /* 0x0000000a0700728c */ /* 0x000fe2000bf06300 */
[--C-:B---3--:R-:W-:Y:S02]  /*08a0*/  HADD2.F32 R3, -RZ, R30.reuse.H0_H0 ;  /* 0x2000001eff037230 */ /* 0x108fe40000004100 */
[----:B------:R-:W-:Y:S02]  /*08b0*/  HADD2.F32 R45, -RZ, R30.H1_H1 ;  /* 0x3000001eff2d7230 */ /* 0x000fe40000004100 */
[--C-:B----4-:R-:W-:Y:S02]  /*08c0*/  HADD2.F32 R19, -RZ, R32.reuse.H1_H1 ;  /* 0x30000020ff137230 */ /* 0x110fe40000004100 */
[C---:B------:R-:W-:Y:S01]  /*08d0*/  FADD.FTZ R5, -R28.reuse, R3 ;  /* 0x000000031c057221 */ /* 0x040fe20000010100 */
[----:B------:R-:W-:Y:S02]  /*08e0*/  HADD2.F32 R3, -RZ, R32.H0_H0 ;  /* 0x20000020ff037230 */ /* 0x000fe40000004100 */
[----:B0-----:R-:W-:Y:S01]  /*08f0*/  FADD.FTZ R43, -R28, R45 ;  /* 0x0000002d1c2b7221 */ /* 0x001fe20000010100 */
[--C-:B-----5:R-:W-:Y:S01]  /*0900*/  HADD2.F32 R42, -RZ, R34.reuse.H0_H0 ;  /* 0x20000022ff2a7230 */ /* 0x120fe20000004100 */
[----:B------:R-:W-:Y:S01]  /*0910*/  PLOP3.LUT P0, PT, PT, PT, UP0, 0x80, 0x0 ;  /* 0x000000000000781c */ /* 0x000fe20003f0f008 */
[----:B------:R-:W-:-:S02]  /*0920*/  HADD2.F32 R32, -RZ, R34.H1_H1 ;  /* 0x30000022ff207230 */ /* 0x000fc40000004100 */
[C---:B-1----:R-:W-:Y:S01]  /*0930*/  FMUL.FTZ R5, R18.reuse, R5 ;  /* 0x0000000512057220 */ /* 0x042fe20000410000 */
[----:B------:R-:W-:Y:S01]  /*0940*/  FMUL.FTZ R43, R18, R43 ;  /* 0x0000002b122b7220 */ /* 0x000fe20000410000 */
[----:B------:R-:W-:Y:S02]  /*0950*/  HADD2.F32 R47, -RZ, R31.H0_H0 ;  /* 0x2000001fff2f7230 */ /* 0x000fe40000004100 */
[----:B------:R-:W-:Y:S01]  /*0960*/  FFMA.FTZ R30, R5, R3, R42 ;  /* 0x00000003051e7223 */ /* 0x000fe2000001002a */
[----:B------:R-:W-:Y:S01]  /*0970*/  FFMA.FTZ R48, R43, R19, R32 ;  /* 0x000000132b307223 */ /* 0x000fe20000010020 */
[--C-:B------:R-:W-:Y:S02]  /*0980*/  HADD2.F32 R29, -RZ, R33.reuse.H0_H0 ;  /* 0x20000021ff1d7230 */ /* 0x100fe40000004100 */
[----:B------:R-:W-:Y:S01]  /*0990*/  FADD.FTZ R47, -R28, R47 ;  /* 0x0000002f1c2f7221 */ /* 0x000fe20000010100 */
[----:B------:R-:W-:Y:S01]  /*09a0*/  FMUL.FTZ R44, R30, -1.4426950216293334961 ;  /* 0xbfb8aa3b1e2c7820 */ /* 0x000fe20000410000 */
[----:B------:R-:W-:Y:S01]  /*09b0*/  FMUL.FTZ R53, R48, -1.4426950216293334961 ;  /* 0xbfb8aa3b30357820 */ /* 0x000fe20000410000 */
[----:B------:R-:W-:-:S02]  /*09c0*/  HADD2.F32 R45, -RZ, R33.H1_H1 ;  /* 0x30000021ff2d7230 */ /* 0x000fc40000004100 */
[----:B------:R-:W-:Y:S01]  /*09d0*/  FMUL.FTZ R47, R18, R47 ;  /* 0x0000002f122f7220 */ /* 0x000fe20000410000 */
[----:B------:R-:W-:Y:S01]  /*09e0*/  HADD2.F32 R31, -RZ, R31.H1_H1 ;  /* 0x3000001fff1f7230 */ /* 0x000fe20000004100 */
[----:B------:R-:W0:Y:S01]  /*09f0*/  MUFU.EX2 R33, R44 ;  /* 0x0000002c00217308 */ /* 0x000e220000000800 */
[----:B------:R-:W-:Y:S02]  /*0a00*/  HADD2.F32 R56, -RZ, R35.H0_H0 ;  /* 0x20000023ff387230 */ /* 0x000fe40000004100 */
[--C-:B------:R-:W-:Y:S02]  /*0a10*/  HADD2.F32 R51, -RZ, R36.reuse.H0_H0 ;  /* 0x20000024ff337230 */ /* 0x100fe40000004100 */
[C---:B------:R-:W-:Y:S01]  /*0a20*/  FADD.FTZ R31, -R28.reuse, R31 ;  /* 0x0000001f1c1f7221 */ /* 0x040fe20000010100 */
[----:B------:R-:W-:Y:S02]  /*0a30*/  HADD2.F32 R57, -RZ, R37.H0_H0 ;  /* 0x20000025ff397230 */ /* 0x000fe40000004100 */
[----:B------:R-:W-:Y:S01]  /*0a40*/  FFMA.FTZ R34, R47, R29, R56 ;  /* 0x0000001d2f227223 */ /* 0x000fe20000010038 */
[----:B------:R-:W-:Y:S01]  /*0a50*/  HADD2.F32 R54, -RZ, R35.H1_H1 ;  /* 0x30000023ff367230 */ /* 0x000fe20000004100 */
[----:B------:R-:W1:Y:S01]  /*0a60*/  MUFU.EX2 R53, R53 ;  /* 0x0000003500357308 */ /* 0x000e620000000800 */
[----:B------:R-:W-:Y:S01]  /*0a70*/  FADD.FTZ R51, -R28, R51 ;  /* 0x000000331c337221 */ /* 0x000fe20000010100 */
[----:B------:R-:W-:Y:S01]  /*0a80*/  FMUL.FTZ R49, R18, R31 ;  /* 0x0000001f12317220 */ /* 0x000fe20000410000 */
[----:B------:R-:W-:-:S02]  /*0a90*/  HADD2.F32 R31, -RZ, R36.H1_H1 ;  /* 0x30000024ff1f7230 */ /* 0x000fc40000004100 */
[----:B------:R-:W-:Y:S01]  /*0aa0*/  FMUL.FTZ R55, R34, -1.4426950216293334961 ;  /* 0xbfb8aa3b22377820 */ /* 0x000fe20000410000 */
[----:B------:R-:W-:Y:S01]  /*0ab0*/  FMUL.FTZ R46, R18, R51 ;  /* 0x00000033122e7220 */ /* 0x000fe20000410000 */
[C---:B------:R-:W-:Y:S01]  /*0ac0*/  FADD.FTZ R57, -R28.reuse, R57 ;  /* 0x000000391c397221 */ /* 0x040fe20000010100 */
[----:B------:R-:W-:Y:S01]  /*0ad0*/  FFMA.FTZ R35, R49, R45, R54 ;  /* 0x0000002d31237223 */ /* 0x000fe20000010036 */
[----:B------:R-:W-:Y:S01]  /*0ae0*/  FADD.FTZ R51, -R28, R31 ;  /* 0x0000001f1c337221 */ /* 0x000fe20000010100 */
[----:B------:R-:W-:Y:S01]  /*0af0*/  FFMA.FTZ R31, R3, R46, R42 ;  /* 0x0000002e031f7223 */ /* 0x000fe2000001002a */
[----:B------:R-:W2:Y:S01]  /*0b00*/  MUFU.EX2 R55, R55 ;  /* 0x0000003700377308 */ /* 0x000ea20000000800 */
[----:B------:R-:W-:Y:S01]  /*0b10*/  FMUL.FTZ R42, R18, R57 ;  /* 0x00000039122a7220 */ /* 0x000fe20000410000 */
[----:B0-----:R-:W-:Y:S01]  /*0b20*/  FADD.FTZ R58, R33, 1 ;  /* 0x3f800000213a7421 */ /* 0x001fe20000010000 */
[----:B------:R-:W-:Y:S01]  /*0b30*/  FMUL.FTZ R52, R35, -1.4426950216293334961 ;  /* 0xbfb8aa3b23347820 */ /* 0x000fe20000410000 */
[----:B------:R-:W-:-:S02]  /*0b40*/  HADD2.F32 R37, -RZ, R37.H1_H1 ;  /* 0x30000025ff257230 */ /* 0x000fc40000004100 */
[----:B------:R-:W-:Y:S01]  /*0b50*/  FFMA.FTZ R33, R29, R42, R56 ;  /* 0x0000002a1d217223 */ /* 0x000fe20000010038 */
[----:B------:R-:W-:Y:S01]  /*0b60*/  FMUL.FTZ R44, R18, R51 ;  /* 0x00000033122c7220 */ /* 0x000fe20000410000 */
[----:B-1----:R-:W-:Y:S01]  /*0b70*/  FADD.FTZ R57, R53, 1 ;  /* 0x3f80000035397421 */ /* 0x002fe20000010000 */
[----:B------:R-:W0:Y:S01]  /*0b80*/  MUFU.RCP R56, R58 ;  /* 0x0000003a00387308 */ /* 0x000e220000001000 */
[----:B------:R-:W-:Y:S01]  /*0b90*/  FADD.FTZ R37, -R28, R37 ;  /* 0x000000251c257221 */ /* 0x000fe20000010100 */
[----:B------:R-:W-:Y:S01]  /*0ba0*/  FFMA.FTZ R32, R19, R44, R32 ;  /* 0x0000002c13207223 */ /* 0x000fe20000010020 */
[----:B------:R-:W-:Y:S01]  /*0bb0*/  FMUL.FTZ R51, R31, -1.4426950216293334961 ;  /* 0xbfb8aa3b1f337820 */ /* 0x000fe20000410000 */
[----:B------:R-:W-:Y:S01]  /*0bc0*/  FMUL.FTZ R36, R33, -1.4426950216293334961 ;  /* 0xbfb8aa3b21247820 */ /* 0x000fe20000410000 */
[----:B------:R-:W-:Y:S01]  /*0bd0*/  FMUL.FTZ R28, R18, R37 ;  /* 0x00000025121c7220 */ /* 0x000fe20000410000 */
[----:B------:R-:W-:Y:S02]  /*0be0*/  FMUL.FTZ R50, R32, -1.4426950216293334961 ;  /* 0xbfb8aa3b20327820 */ /* 0x000fe40000410000 */
[----:B------:R-:W1:Y:S01]  /*0bf0*/  MUFU.RCP R57, R57 ;  /* 0x0000003900397308 */ /* 0x000e620000001000 */
[----:B--2---:R-:W-:Y:S01]  /*0c00*/  FADD.FTZ R59, R55, 1 ;  /* 0x3f800000373b7421 */ /* 0x004fe20000010000 */
[----:B------:R-:W-:-:S06]  /*0c10*/  FFMA.FTZ R37, R45, R28, R54 ;  /* 0x0000001c2d257223 */ /* 0x000fcc0000010036 */
[----:B------:R-:W2:Y:S01]  /*0c20*/  MUFU.EX2 R52, R52 ;  /* 0x0000003400347308 */ /* 0x000ea20000000800 */
[----:B0-----:R-:W-:-:S04]  /*0c30*/  FADD.FTZ R53, -R56, 1 ;  /* 0x3f80000038357421 */ /* 0x001fc80000010100 */
[----:B------:R-:W-:Y:S01]  /*0c40*/  FFMA.FTZ R53, R30, R53, 1 ;  /* 0x3f8000001e357423 */ /* 0x000fe20000010035 */
[----:B------:R-:W-:Y:S02]  /*0c50*/  FMUL.FTZ R30, R37, -1.4426950216293334961 ;  /* 0xbfb8aa3b251e7820 */ /* 0x000fe40000410000 */
[----:B------:R-:W0:Y:S01]  /*0c60*/  MUFU.RCP R54, R59 ;  /* 0x0000003b00367308 */ /* 0x000e220000001000 */
[----:B-1----:R-:W-:-:S07]  /*0c70*/  FADD.FTZ R55, -R57, 1 ;  /* 0x3f80000039377421 */ /* 0x002fce0000010100 */
[----:B------:R-:W1:Y:S01]  /*0c80*/  MUFU.EX2 R51, R51 ;  /* 0x0000003300337308 */ /* 0x000e620000000800 */
[----:B--2---:R-:W-:Y:S01]  /*0c90*/  FADD.FTZ R58, R52, 1 ;  /* 0x3f800000343a7421 */ /* 0x004fe20000010000 */
[----:B------:R-:W-:Y:S01]  /*0ca0*/  FFMA.FTZ R52, R48, R55, 1 ;  /* 0x3f80000030347423 */ /* 0x000fe20000010037 */
[----:B------:R-:W-:-:S03]  /*0cb0*/  FMUL.FTZ R48, R56, R53 ;  /* 0x0000003538307220 */ /* 0x000fc60000410000 */
[----:B------:R-:W-:Y:S02]  /*0cc0*/  FMUL.FTZ R52, R57, R52 ;  /* 0x0000003439347220 */ /* 0x000fe40000410000 */
[----:B------:R-:W2:Y:S01]  /*0cd0*/  MUFU.EX2 R50, R50 ;  /* 0x0000003200327308 */ /* 0x000ea20000000800 */
[----:B0-----:R-:W-:-:S04]  /*0ce0*/  FADD.FTZ R55, -R54, 1 ;  /* 0x3f80000036377421 */ /* 0x001fc80000010100 */
[----:B------:R-:W-:Y:S01]  /*0cf0*/  FFMA.FTZ R57, R34, R55, 1 ;  /* 0x3f80000022397423 */ /* 0x000fe20000010037 */
[--C-:B------:R-:W-:Y:S02]  /*0d00*/  HADD2.F32 R55, -RZ, R38.reuse.H0_H0 ;  /* 0x20000026ff377230 */ /* 0x100fe40000004100 */
[----:B------:R-:W0:Y:S01]  /*0d10*/  MUFU.RCP R53, R58 ;  /* 0x0000003a00357308 */ /* 0x000e220000001000 */
[----:B-1----:R-:W-:Y:S02]  /*0d20*/  FADD.FTZ R51, R51, 1 ;  /* 0x3f80000033337421 */ /* 0x002fe40000010000 */
[----:B------:R-:W-:Y:S01]  /*0d30*/  FMUL.FTZ R48, R55, R48 ;  /* 0x0000003037307220 */ /* 0x000fe20000410000 */
[----:B------:R-:W-:-:S04]  /*0d40*/  HADD2.F32 R55, -RZ, R38.H1_H1 ;  /* 0x30000026ff377230 */ /* 0x000fc80000004100 */
[----:B------:R-:W1:Y:S01]  /*0d50*/  MUFU.EX2 R36, R36 ;  /* 0x0000002400247308 */ /* 0x000e620000000800 */
[----:B--2---:R-:W-:Y:S01]  /*0d60*/  FADD.FTZ R34, R50, 1 ;  /* 0x3f80000032227421 */ /* 0x004fe20000010000 */
[----:B------:R-:W-:Y:S01]  /*0d70*/  FMUL.FTZ R50, R54, R57 ;  /* 0x0000003936327220 */ /* 0x000fe20000410000 */
[--C-:B------:R-:W-:Y:S02]  /*0d80*/  HADD2.F32 R57, -RZ, R39.reuse.H0_H0 ;  /* 0x20000027ff397230 */ /* 0x100fe40000004100 */
[----:B------:R-:W-:Y:S01]  /*0d90*/  FMUL.FTZ R52, R55, R52 ;  /* 0x0000003437347220 */ /* 0x000fe20000410000 */
[----:B------:R-:W-:Y:S02]  /*0da0*/  HADD2.F32 R54, -RZ, R39.H1_H1 ;  /* 0x30000027ff367230 */ /* 0x000fe40000004100 */
[--C-:B------:R-:W-:Y:S01]  /*0db0*/  HADD2.F32 R55, -RZ, R41.reuse.H1_H1 ;  /* 0x30000029ff377230 */ /* 0x100fe20000004100 */
[----:B------:R-:W2:Y:S01]  /*0dc0*/  MUFU.EX2 R30, R30 ;  /* 0x0000001e001e7308 */ /* 0x000ea20000000800 */
[----:B0-----:R-:W-:Y:S01]  /*0dd0*/  FADD.FTZ R38, -R53, 1 ;  /* 0x3f80000035267421 */ /* 0x001fe20000010100 */
[----:B------:R-:W-:Y:S01]  /*0de0*/  FMUL.FTZ R50, R57, R50 ;  /* 0x0000003239327220 */ /* 0x000fe20000410000 */
[----:B------:R-:W-:Y:S01]  /*0df0*/  FMUL.FTZ R39, R19, R52 ;  /* 0x0000003413277220 */ /* 0x000fe20000410000 */
[----:B------:R-:W-:-:S04]  /*0e00*/  HADD2.F32 R57, -RZ, R41.H0_H0 ;  /* 0x20000029ff397230 */ /* 0x000fc80000004100 */
[----:B------:R-:W0:Y:S01]  /*0e10*/  MUFU.RCP R51, R51 ;  /* 0x0000003300337308 */ /* 0x000e220000001000 */
[----:B-1----:R-:W-:Y:S01]  /*0e20*/  FADD.FTZ R56, R36, 1 ;  /* 0x3f80000024387421 */ /* 0x002fe20000010000 */
[----:B------:R-:W-:Y:S01]  /*0e30*/  FFMA.FTZ R36, R35, R38, 1 ;  /* 0x3f80000023247423 */ /* 0x000fe20000010026 */
[----:B------:R-:W-:-:S03]  /*0e40*/  FMUL.FTZ R38, R3, R48 ;  /* 0x0000003003267220 */ /* 0x000fc60000410000 */
[----:B------:R-:W-:Y:S01]  /*0e50*/  FMUL.FTZ R53, R53, R36 ;  /* 0x0000002435357220 */ /* 0x000fe20000410000 */
[----:B------:R-:W-:Y:S01]  /*0e60*/  FFMA.FTZ R38, R5, R38, RZ ;  /* 0x0000002605267223 */ /* 0x000fe200000100ff */
[----:B------:R-:W1:Y:S01]  /*0e70*/  MUFU.RCP R34, R34 ;  /* 0x0000002200227308 */ /* 0x000e620000001000 */
[----:B--2---:R-:W-:Y:S01]  /*0e80*/  FADD.FTZ R30, R30, 1 ;  /* 0x3f8000001e1e7421 */ /* 0x004fe20000010000 */
[----:B------:R-:W-:Y:S01]  /*0e90*/  FMUL.FTZ R36, R29, R50 ;  /* 0x000000321d247220 */ /* 0x000fe20000410000 */
[----:B------:R-:W-:Y:S01]  /*0ea0*/  FFMA.FTZ R38, R43, R39, R38 ;  /* 0x000000272b267223 */ /* 0x000fe20000010026 */
[----:B------:R-:W-:-:S03]  /*0eb0*/  FMUL.FTZ R54, R54, R53 ;  /* 0x0000003536367220 */ /* 0x000fc60000410000 */
[----:B------:R-:W-:Y:S01]  /*0ec0*/  FFMA.FTZ R36, R47, R36, R38 ;  /* 0x000000242f247223 */ /* 0x000fe20000010026 */
[----:B------:R-:W2:Y:S01]  /*0ed0*/  MUFU.RCP R30, R30 ;  /* 0x0000001e001e7308 */ /* 0x000ea20000001000 */
[----:B------:R-:W-:-:S04]  /*0ee0*/  FMUL.FTZ R39, R45, R54 ;  /* 0x000000362d277220 */ /* 0x000fc80000410000 */
[----:B------:R-:W-:Y:S01]  /*0ef0*/  FFMA.FTZ R39, R49, R39, R36 ;  /* 0x0000002731277223 */ /* 0x000fe20000010024 */
[----:B0-----:R-:W-:Y:S02]  /*0f00*/  FADD.FTZ R36, -R51, 1 ;  /* 0x3f80000033247421 */ /* 0x001fe40000010100 */
[----:B------:R2:W0:Y:S01]  /*0f10*/  MUFU.RCP R35, R56 ;  /* 0x0000003800237308 */ /* 0x0004220000001000 */
[----:B-1----:R-:W-:Y:S01]  /*0f20*/  FADD.FTZ R53, -R34, 1 ;  /* 0x3f80000022357421 */ /* 0x002fe20000010100 */
[----:B------:R-:W-:-:S03]  /*0f30*/  FFMA.FTZ R36, R31, R36, 1 ;  /* 0x3f8000001f247423 */ /* 0x000fc60000010024 */
[----:B------:R-:W-:Y:S01]  /*0f40*/  FFMA.FTZ R31, R32, R53, 1 ;  /* 0x3f800000201f7423 */ /* 0x000fe20000010035 */
[----:B------:R-:W-:Y:S01]  /*0f50*/  FFMA.FTZ R32, R3, R48, RZ ;  /* 0x0000003003207223 */ /* 0x000fe200000100ff */
[--C-:B------:R-:W-:Y:S02]  /*0f60*/  HADD2.F32 R53, -RZ, R40.reuse.H0_H0 ;  /* 0x20000028ff357230 */ /* 0x100fe40000004100 */
[----:B------:R-:W-:Y:S01]  /*0f70*/  FMUL.FTZ R36, R51, R36 ;  /* 0x0000002433247220 */ /* 0x000fe20000410000 */
[----:B--2---:R-:W-:Y:S01]  /*0f80*/  FADD.FTZ R56, -R30, 1 ;  /* 0x3f8000001e387421 */ /* 0x004fe20000010100 */
[----:B------:R-:W-:Y:S01]  /*0f90*/  FFMA.FTZ R32, R19, R52, R32 ;  /* 0x0000003413207223 */ /* 0x000fe20000010020 */
[----:B------:R-:W-:Y:S02]  /*0fa0*/  HADD2.F32 R51, -RZ, R40.H1_H1 ;  /* 0x30000028ff337230 */ /* 0x000fe40000004100 */
[----:B------:R-:W-:Y:S01]  /*0fb0*/  FMUL.FTZ R53, R53, R36 ;  /* 0x0000002435357220 */ /* 0x000fe20000410000 */
[----:B------:R-:W-:Y:S01]  /*0fc0*/  FFMA.FTZ R37, R37, R56, 1 ;  /* 0x3f80000025257423 */ /* 0x000fe20000010038 */
[----:B------:R-:W-:Y:S01]  /*0fd0*/  FMUL.FTZ R34, R34, R31 ;  /* 0x0000001f22227220 */ /* 0x000fe20000410000 */
[----:B------:R-:W-:Y:S01]  /*0fe0*/  FFMA.FTZ R32, R29, R50, R32 ;  /* 0x000000321d207223 */ /* 0x000fe20000010020 */
[----:B0-----:R-:W-:Y:S01]  /*0ff0*/  FADD.FTZ R38, -R35, 1 ;  /* 0x3f80000023267421 */ /* 0x001fe20000010100 */
[----:B------:R-:W-:Y:S01]  /*1000*/  FMUL.FTZ R36, R30, R37 ;  /* 0x000000251e247220 */ /* 0x000fe20000410000 */
[----:B------:R-:W-:Y:S01]  /*1010*/  FMUL.FTZ R30, R3, R53 ;  /* 0x00000035031e7220 */ /* 0x000fe20000410000 */
[----:B------:R-:W-:Y:S01]  /*1020*/  FMUL.FTZ R51, R51, R34 ;  /* 0x0000002233337220 */ /* 0x000fe20000410000 */
[----:B------:R-:W-:Y:S01]  /*1030*/  FFMA.FTZ R38, R33, R38, 1 ;  /* 0x3f80000021267423 */ /* 0x000fe20000010026 */
[----:B------:R-:W-:Y:S01]  /*1040*/  FFMA.FTZ R32, R45, R54, R32 ;  /* 0x000000362d207223 */ /* 0x000fe20000010020 */
[----:B------:R-:W-:Y:S01]  /*1050*/  FFMA.FTZ R39, R46, R30, R39 ;  /* 0x0000001e2e277223 */ /* 0x000fe20000010027 */
[----:B------:R-:W-:Y:S01]  /*1060*/  FMUL.FTZ R30, R19, R51 ;  /* 0x00000033131e7220 */ /* 0x000fe20000410000 */
[----:B------:R-:W-:Y:S01]  /*1070*/  FMUL.FTZ R38, R35, R38 ;  /* 0x0000002623267220 */ /* 0x000fe20000410000 */
[----:B------:R-:W-:Y:S01]  /*1080*/  FFMA.FTZ R32, R3, R53, R32 ;  /* 0x0000003503207223 */ /* 0x000fe20000010020 */
[----:B------:R-:W-:Y:S01]  /*1090*/  FMUL.FTZ R55, R55, R36 ;  /* 0x0000002437377220 */ /* 0x000fe20000410000 */
[----:B------:R-:W-:Y:S01]  /*10a0*/  FFMA.FTZ R39, R44, R30, R39 ;  /* 0x0000001e2c277223 */ /* 0x000fe20000010027 */
[----:B------:R-:W-:Y:S01]  /*10b0*/  FMUL.FTZ R57, R57, R38 ;  /* 0x0000002639397220 */ /* 0x000fe20000410000 */
[----:B------:R-:W-:Y:S01]  /*10c0*/  FFMA.FTZ R32, R19, R51, R32 ;  /* 0x0000003313207223 */ /* 0x000fe20000010020 */
[----:B------:R-:W-:Y:S01]  /*10d0*/  FMUL.FTZ R33, R45, R55 ;  /* 0x000000372d217220 */ /* 0x000fe20000410000 */
[----:B------:R-:W-:Y:S01]  /*10e0*/  FFMA.FTZ R35, R43, R52, R24 ;  /* 0x000000342b237223 */ /* 0x000fe20000010018 */
[CC--:B------:R-:W-:Y:S01]  /*10f0*/  FMUL.FTZ R31, R29.reuse, R57.reuse ;  /* 0x000000391d1f7220 */ /* 0x0c0fe20000410000 */
[----:B------:R-:W-:Y:S01]  /*1100*/  FFMA.FTZ R30, R29, R57, R32 ;  /* 0x000000391d1e7223 */ /* 0x000fe20000010020 */
[----:B------:R-:W-:Y:S01]  /*1110*/  FADD.FTZ R32, R48, R27 ;  /* 0x0000001b30207221 */ /* 0x000fe20000010000 */
[----:B------:R-:W-:Y:S01]  /*1120*/  FADD.FTZ R34, R52, R25 ;  /* 0x0000001934227221 */ /* 0x000fe20000010000 */
[----:B------:R-:W-:Y:S01]  /*1130*/  FFMA.FTZ R31, R42, R31, R39 ;  /* 0x0000001f2a1f7223 */ /* 0x000fe20000010027 */
[----:B------:R-:W-:Y:S01]  /*1140*/  FFMA.FTZ R30, R45, R55, R30 ;  /* 0x000000372d1e7223 */ /* 0x000fe2000001001e */
[----:B------:R-:W-:Y:S01]  /*1150*/  FFMA.FTZ R37, R47, R50, R22 ;  /* 0x000000322f257223 */ /* 0x000fe20000010016 */
[----:B------:R-:W-:Y:S01]  /*1160*/  FADD.FTZ R36, R50, R23 ;  /* 0x0000001732247221 */ /* 0x000fe20000010000 */
[----:B------:R-:W-:Y:S01]  /*1170*/  FFMA.FTZ R31, R28, R33, R31 ;  /* 0x000000211c1f7223 */ /* 0x000fe2000001001f */
[----:B------:R-:W-:Y:S01]  /*1180*/  FFMA.FTZ R33, R5, R48, R26 ;  /* 0x0000003005217223 */ /* 0x000fe2000001001a */
[----:B------:R-:W-:Y:S01]  /*1190*/  FFMA.FTZ R39, R49, R54, R20 ;  /* 0x0000003631277223 */ /* 0x000fe20000010014 */
[----:B------:R-:W-:Y:S01]  /*11a0*/  FADD.FTZ R38, R54, R21 ;  /* 0x0000001536267221 */ /* 0x000fe20000010000 */
[----:B------:R-:W-:Y:S01]  /*11b0*/  FADD.FTZ R27, R32, R53 ;  /* 0x00000035201b7221 */ /* 0x000fe20000010000 */
[----:B------:R0:W-:Y:S01]  /*11c0*/  STS.64 [R11], R30 ;  /* 0x0000001e0b007388 */ /* 0x0001e20000000a00 */
[----:B------:R-:W-:Y:S01]  /*11d0*/  FFMA.FTZ R26, R46, R53, R33 ;  /* 0x000000352e1a7223 */ /* 0x000fe20000010021 */
        /* <DEDUP_REMOVED lines=10> */
[----:B0-----:R-:W-:-:S04]  /*1280*/  SHF.L.U32 R30, R0, 0x1, RZ ;  /* 0x00000001001e7819 */ /* 0x001fc800000006ff */
[----:B------:R-:W-:-:S04]  /*1290*/  LOP3.LUT R31, R30, 0x18, RZ, 0xc0, !PT ;  /* 0x000000181e1f7812 */ /* 0x000fc800078ec0ff */
[C---:B------:R-:W-:Y:S02]  /*12a0*/  LOP3.LUT R33, R31.reuse, 0x8, RZ, 0x3c, !PT ;  /* 0x000000081f217812 */ /* 0x040fe400078e3cff */
[C---:B------:R-:W-:Y:S02]  /*12b0*/  LOP3.LUT R35, R31.reuse, 0x10, RZ, 0x3c, !PT ;  /* 0x000000101f237812 */ /* 0x040fe400078e3cff */
[----:B------:R-:W-:Y:S01]  /*12c0*/  LOP3.LUT R37, R31, 0x18, RZ, 0x3c, !PT ;  /* 0x000000181f257812 */ /* 0x000fe200078e3cff */
[----:B-1----:R-:W-:-:S06]  /*12d0*/  ULEA UR5, UR14, UR5, 0x18 ;  /* 0x000000050e057291 */ /* 0x002fcc000f8ec03f */
[----:B------:R-:W-:Y:S02]  /*12e0*/  LEA R30, R0, UR5, 0x5 ;  /* 0x00000005001e7c11 */ /* 0x000fe4000f8e28ff */
[----:B------:R-:W-:Y:S01]  /*12f0*/  LEA R41, R2, UR5, 0x5 ;  /* 0x0000000502297c11 */ /* 0x000fe2000f8e28ff */
[----:B------:R-:W-:Y:S01]  /*1300*/  USHF.R.U32.HI UR5, URZ, 0x2, UR8 ;  /* 0x000000023f057899 */ /* 0x000fe20008011608 */
[C---:B------:R-:W-:Y:S01]  /*1310*/  IADD3 R34, R30.reuse, R31, RZ ;  /* 0x0000001f1e227210 */ /* 0x040fe20007ffe0ff */
[C---:B------:R-:W-:Y:S01]  /*1320*/  IMAD.IADD R36, R30.reuse, 0x1, R33 ;  /* 0x000000011e247824 */ /* 0x040fe200078e0221 */
[C---:B------:R-:W-:Y:S01]  /*1330*/  IADD3 R38, R30.reuse, R35, RZ ;  /* 0x000000231e267210 */ /* 0x040fe20007ffe0ff */
[----:B------:R-:W-:Y:S01]  /*1340*/  USHF.L.U32 UR5, UR5, 0x5, URZ ;  /* 0x0000000505057899 */ /* 0x000fe2000800063f */
[----:B------:R-:W-:Y:S01]  /*1350*/  IADD3 R39, R30, R37, RZ ;  /* 0x000000251e277210 */ /* 0x000fe20007ffe0ff */
[----:B------:R-:W-:Y:S01]  /*1360*/  STS.64 [R34], R26 ;  /* 0x0000001a22007388 */ /* 0x000fe20000000a00 */
[--C-:B------:R-:W-:Y:S01]  /*1370*/  IMAD R30, R6, 0x8, R41.reuse ;  /* 0x00000008061e7824 */ /* 0x100fe200078e0229 */
[-C--:B------:R-:W-:Y:S01]  /*1380*/  LEA R32, R8, R41.reuse, 0x3 ;  /* 0x0000002908207211 */ /* 0x080fe200078e18ff */
[----:B------:R-:W-:Y:S01]  /*1390*/  IMAD R37, R10, 0x8, R41 ;  /* 0x000000080a257824 */ /* 0x000fe200078e0229 */
[----:B------:R-:W-:Y:S01]  /*13a0*/  STS.64 [R36], R24 ;  /* 0x0000001824007388 */ /* 0x000fe20000000a00 */
[----:B------:R-:W-:Y:S01]  /*13b0*/  LEA R35, R9, R41, 0x3 ;  /* 0x0000002909237211 */ /* 0x000fe200078e18ff */
[----:B------:R-:W-:-:S02]  /*13c0*/  ULOP3.LUT UR5, UR5, 0xffffffe0, UR15, 0xe2, !UPT ;  /* 0xffffffe005057892 */ /* 0x000fc4000f8ee20f */
[----:B------:R-:W-:Y:S04]  /*13d0*/  STS.64 [R38], R22 ;  /* 0x0000001626007388 */ /* 0x000fe80000000a00 */
[----:B------:R0:W-:Y:S01]  /*13e0*/  STS.64 [R39], R20 ;  /* 0x0000001427007388 */ /* 0x0001e20000000a00 */
[----:B------:R-:W-:Y:S01]  /*13f0*/  MOV R41, UR5 ;  /* 0x0000000500297c02 */ /* 0x000fe20008000f00 */
[----:B------:R-:W-:Y:S04]  /*1400*/  BAR.SYNC.DEFER_BLOCKING 0x0 ;  /* 0x0000000000007b1d */ /* 0x000fe80000010000 */
        /* <DEDUP_REMOVED lines=18> */
.L_x_2945:
[----:B------:R-:W-:Y:S01]  /*1530*/  BSSY B0, `(.L_x_2946) ;  /* 0x00000be000007945 */ /* 0x000fe20003800000 */
[----:B------:R-:W-:Y:S01]  /*1540*/  HFMA2.MMA R32, -RZ, RZ, 0, 0 ;  /* 0x00000000ff207435 */ /* 0x000fe200000001ff */
[----:B------:R-:W-:Y:S02]  /*1550*/  MOV R41, RZ ;  /* 0x000000ff00297202 */ /* 0x000fe40000000f00 */
[----:B------:R-:W-:Y:S08]  /*1560*/  @P1 BRA `(.L_x_2947) ;  /* 0x0000000800e81947 */ /* 0x000ff00003800000 */
[----:B------:R-:W-:Y:S01]  /*1570*/  USHF.L.U32 UR5, UR9, 0x2, URZ ;  /* 0x0000000209057899 */ /* 0x000fe2000800063f */
[----:B0-----:R-:W-:Y:S01]  /*1580*/  IMAD.MOV.U32 R30, RZ, RZ, 0x50 ;  /* 0x00000050ff1e7424 */ /* 0x001fe200078e00ff */
[----:B-1----:R-:W-:Y:S02]  /*1590*/  SHF.L.U32 R38, R0, 0x3, RZ ;  /* 0x0000000300267819 */ /* 0x002fe400000006ff */
[----:B------:R-:W-:Y:S02]  /*15a0*/  ULOP3.LUT UR5, UR5, 0xc, URZ, 0xc0, !UPT ;  /* 0x0000000c05057892 */ /* 0x000fe4000f8ec03f */
[----:B------:R-:W-:-:S04]  /*15b0*/  LOP3.LUT R38, R38, 0x18, RZ, 0xc0, !PT ;  /* 0x0000001826267812 */ /* 0x000fc800078ec0ff */
[----:B------:R-:W-:-:S05]  /*15c0*/  LEA.HI R39, R0, UR5, RZ, 0x1e ;  /* 0x0000000500277c11 */ /* 0x000fca000f8ff0ff */
[----:B------:R-:W-:-:S05]  /*15d0*/  IMAD R39, R39, R30, -UR11 ;  /* 0x8000000b27277e24 */ /* 0x000fca000f8e021e */
[----:B------:R-:W-:Y:S02]  /*15e0*/  IADD3 R31, R39, 0x4, RZ ;  /* 0x00000004271f7810 */ /* 0x000fe40007ffe0ff */
[----:B------:R-:W-:Y:S02]  /*15f0*/  SHF.R.S32.HI R30, RZ, 0x1f, R39 ;  /* 0x0000001fff1e7819 */ /* 0x000fe40000011427 */
[----:B------:R-:W-:Y:S02]  /*1600*/  SHF.R.S32.HI R32, RZ, 0x1f, R31 ;  /* 0x0000001fff207819 */ /* 0x000fe4000001141f */
[----:B------:R-:W-:Y:S02]  /*1610*/  LEA.HI R30, R30, R39, RZ, 0x2 ;  /* 0x000000271e1e7211 */ /* 0x000fe400078f10ff */
[----:B------:R-:W-:Y:S02]  /*1620*/  LEA.HI R32, R32, R31, RZ, 0x2 ;  /* 0x0000001f20207211 */ /* 0x000fe400078f10ff */
[----:B------:R-:W-:-:S02]  /*1630*/  SHF.R.S32.HI R31, RZ, 0x2, R30 ;  /* 0x00000002ff1f7819 */ /* 0x000fc4000001141e */
[----:B------:R-:W-:Y:S02]  /*1640*/  SHF.R.S32.HI R33, RZ, 0x2, R32 ;  /* 0x00000002ff217819 */ /* 0x000fe40000011420 */
[----:B------:R-:W-:Y:S01]  /*1650*/  IADD3 R30, R39, 0x8, RZ ;  /* 0x00000008271e7810 */ /* 0x000fe20007ffe0ff */
[--C-:B------:R-:W-:Y:S01]  /*1660*/  IMAD R31, R31, 0x28, R4.reuse ;  /* 0x000000281f1f7824 */ /* 0x100fe200078e0204 */
[----:B------:R-:W-:Y:S01]  /*1670*/  IADD3 R36, R39, 0x10, RZ ;  /* 0x0000001027247810 */ /* 0x000fe20007ffe0ff */
[----:B------:R-:W-:Y:S01]  /*1680*/  IMAD R33, R33, 0x28, R4 ;  /* 0x0000002821217824 */ /* 0x000fe200078e0204 */
[----:B------:R-:W-:Y:S01]  /*1690*/  SHF.R.S32.HI R37, RZ, 0x1f, R30 ;  /* 0x0000001fff257819 */ /* 0x000fe2000001141e */
[----:B------:R-:W-:Y:S01]  /*16a0*/  IMAD.IADD R31, R31, 0x1, R38 ;  /* 0x000000011f1f7824 */ /* 0x000fe200078e0226 */
[----:B------:R-:W-:Y:S02]  /*16b0*/  IADD3 R56, R39, 0x14, RZ ;  /* 0x0000001427387810 */ /* 0x000fe40007ffe0ff */
[----:B------:R-:W-:-:S02]  /*16c0*/  IADD3 R34, R38, R33, RZ ;  /* 0x0000002126227210 */ /* 0x000fc40007ffe0ff */
[----:B------:R0:W1:Y:S01]  /*16d0*/  LDS.64 R32, [R31] ;  /* 0x000000001f207984 */ /* 0x0000620000000a00 */
[----:B------:R-:W-:Y:S01]  /*16e0*/  LEA.HI R37, R37, R30, RZ, 0x2 ;  /* 0x0000001e25257211 */ /* 0x000fe200078f10ff */
[C---:B------:R-:W-:Y:S01]  /*16f0*/  VIADD R30, R39.reuse, 0xc ;  /* 0x0000000c271e7836 */ /* 0x040fe20000000000 */
[----:B------:R-:W-:Y:S01]  /*1700*/  IADD3 R58, R39, 0x4c, RZ ;  /* 0x0000004c273a7810 */ /* 0x000fe20007ffe0ff */
[----:B------:R-:W2:Y:S01]  /*1710*/  LDS.64 R34, [R34] ;  /* 0x0000000022227984 */ /* 0x000ea20000000a00 */
[----:B------:R-:W-:Y:S02]  /*1720*/  SHF.R.S32.HI R37, RZ, 0x2, R37 ;  /* 0x00000002ff257819 */ /* 0x000fe40000011425 */
[----:B------:R-:W-:Y:S02]  /*1730*/  SHF.R.S32.HI R41, RZ, 0x1f, R30 ;  /* 0x0000001fff297819 */ /* 0x000fe4000001141e */
[----:B0-----:R-:W-:Y:S01]  /*1740*/  SHF.R.S32.HI R31, RZ, 0x1f, R36 ;  /* 0x0000001fff1f7819 */ /* 0x001fe20000011424 */
[----:B------:R-:W-:Y:S01]  /*1750*/  IMAD R37, R37, 0x28, R4 ;  /* 0x0000002825257824 */ /* 0x000fe200078e0204 */
[----:B------:R-:W-:-:S02]  /*1760*/  LEA.HI R41, R41, R30, RZ, 0x2 ;  /* 0x0000001e29297211 */ /* 0x000fc400078f10ff */
[----:B------:R-:W-:Y:S01]  /*1770*/  LEA.HI R40, R31, R36, RZ, 0x2 ;  /* 0x000000241f287211 */ /* 0x000fe200078f10ff */
[----:B------:R-:W-:Y:S01]  /*1780*/  IMAD.IADD R30, R38, 0x1, R37 ;  /* 0x00000001261e7824 */ /* 0x000fe200078e0225 */
[----:B------:R-:W-:Y:S02]  /*1790*/  SHF.R.S32.HI R37, RZ, 0x1f, R56 ;  /* 0x0000001fff257819 */ /* 0x000fe40000011438 */
[----:B------:R-:W-:Y:S02]  /*17a0*/  SHF.R.S32.HI R59, RZ, 0x2, R40 ;  /* 0x00000002ff3b7819 */ /* 0x000fe40000011428 */
[----:B------:R-:W-:Y:S01]  /*17b0*/  LEA.HI R36, R37, R56, RZ, 0x2 ;  /* 0x0000003825247211 */ /* 0x000fe200078f10ff */
[----:B------:R-:W0:Y:S01]  /*17c0*/  LDS.64 R30, [R30] ;  /* 0x000000001e1e7984 */ /* 0x000e220000000a00 */
[----:B------:R-:W-:Y:S01]  /*17d0*/  SHF.R.S32.HI R37, RZ, 0x2, R41 ;  /* 0x00000002ff257819 */ /* 0x000fe20000011429 */
[----:B------:R-:W-:Y:S02]  /*17e0*/  IMAD R59, R59, 0x28, R4 ;  /* 0x000000283b3b7824 */ /* 0x000fe400078e0204 */
[----:B------:R-:W-:-:S02]  /*17f0*/  VIADD R56, R39, 0x1c ;  /* 0x0000001c27387836 */ /* 0x000fc40000000000 */
[----:B------:R-:W-:-:S03]  /*1800*/  IMAD R37, R37, 0x28, R4 ;  /* 0x0000002825257824 */ /* 0x000fc600078e0204 */
[----:B------:R-:W-:-:S04]  /*1810*/  SHF.R.S32.HI R61, RZ, 0x1f, R56 ;  /* 0x0000001fff3d7819 */ /* 0x000fc80000011438 */
[----:B------:R-:W-:Y:S02]  /*1820*/  LEA.HI R61, R61, R56, RZ, 0x2 ;  /* 0x000000383d3d7211 */ /* 0x000fe400078f10ff */
[C---:B------:R-:W-:Y:S02]  /*1830*/  IADD3 R56, R39.reuse, 0x30, RZ ;  /* 0x0000003027387810 */ /* 0x040fe40007ffe0ff */
[----:B------:R-:W-:Y:S01]  /*1840*/  SHF.R.S32.HI R61, RZ, 0x2, R61 ;  /* 0x00000002ff3d7819 */ /* 0x000fe2000001143d */
[----:B-1----:R-:W-:Y:S01]  /*1850*/  FADD.FTZ R40, RZ, R33 ;  /* 0x00000021ff287221 */ /* 0x002fe20000010000 */
[----:B------:R-:W-:Y:S01]  /*1860*/  SHF.R.S32.HI R33, RZ, 0x2, R36 ;  /* 0x00000002ff217819 */ /* 0x000fe20000011424 */
[----:B------:R-:W-:Y:S01]  /*1870*/  FADD.FTZ R41, RZ, R32 ;  /* 0x00000020ff297221 */ /* 0x000fe20000010000 */
[----:B------:R-:W-:Y:S01]  /*1880*/  IADD3 R32, R38, R37, RZ ;  /* 0x0000002526207210 */ /* 0x000fe20007ffe0ff */
[----:B--2---:R-:W-:Y:S01]  /*1890*/  FADD.FTZ R40, R40, R35 ;  /* 0x0000002328287221 */ /* 0x004fe20000010000 */
[----:B------:R-:W-:Y:S01]  /*18a0*/  IADD3 R36, R39, 0x18, RZ ;  /* 0x0000001827247810 */ /* 0x000fe20007ffe0ff */
[----:B------:R-:W-:Y:S01]  /*18b0*/  FADD.FTZ R41, R41, R34 ;  /* 0x0000002229297221 */ /* 0x000fe20000010000 */
[----:B------:R-:W-:-:S02]  /*18c0*/  IMAD R35, R33, 0x28, R4 ;  /* 0x0000002821237824 */ /* 0x000fc400078e0204 */
[C---:B------:R-:W-:Y:S01]  /*18d0*/  IMAD.IADD R34, R38.reuse, 0x1, R59 ;  /* 0x0000000126227824 */ /* 0x040fe200078e023b */
[----:B------:R-:W1:Y:S01]  /*18e0*/  LDS.64 R32, [R32] ;  /* 0x0000000020207984 */ /* 0x000e620000000a00 */
[----:B------:R-:W-:Y:S01]  /*18f0*/  SHF.R.S32.HI R59, RZ, 0x1f, R36 ;  /* 0x0000001fff3b7819 */ /* 0x000fe20000011424 */
[----:B------:R-:W-:Y:S01]  /*1900*/  IMAD R61, R61, 0x28, R4 ;  /* 0x000000283d3d7824 */ /* 0x000fe200078e0204 */
[----:B------:R-:W-:Y:S02]  /*1910*/  IADD3 R37, R38, R35, RZ ;  /* 0x0000002326257210 */ /* 0x000fe40007ffe0ff */
[----:B------:R-:W2:Y:S01]  /*1920*/  LDS.64 R34, [R34] ;  /* 0x0000000022227984 */ /* 0x000ea20000000a00 */
[----:B------:R-:W-:-:S03]  /*1930*/  LEA.HI R59, R59, R36, RZ, 0x2 ;  /* 0x000000243b3b7211 */ /* 0x000fc600078f10ff */
[----:B------:R-:W3:Y:S01]  /*1940*/  LDS.64 R36, [R37] ;  /* 0x0000000025247984 */ /* 0x000ee20000000a00 */
[----:B------:R-:W-:Y:S01]  /*1950*/  SHF.R.S32.HI R59, RZ, 0x2, R59 ;  /* 0x00000002ff3b7819 */ /* 0x000fe2000001143b */
[----:B0-----:R-:W-:Y:S01]  /*1960*/  FADD.FTZ R41, R41, R30 ;  /* 0x0000001e29297221 */ /* 0x001fe20000010000 */
[----:B------:R-:W-:-:S03]  /*1970*/  FADD.FTZ R40, R40, R31 ;  /* 0x0000001f28287221 */ /* 0x000fc60000010000 */
[----:B------:R-:W-:-:S05]  /*1980*/  IMAD R59, R59, 0x28, R4 ;  /* 0x000000283b3b7824 */ /* 0x000fca00078e0204 */
[----:B------:R-:W-:-:S05]  /*1990*/  IADD3 R59, R38, R59, RZ ;  /* 0x0000003b263b7210 */ /* 0x000fca0007ffe0ff */
[----:B------:R0:W4:Y:S01]  /*19a0*/  LDS.64 R30, [R59] ;  /* 0x000000003b1e7984 */ /* 0x0001220000000a00 */
[----:B-1----:R-:W-:Y:S01]  /*19b0*/  FADD.FTZ R41, R41, R32 ;  /* 0x0000002029297221 */ /* 0x002fe20000010000 */
[----:B------:R-:W-:-:S03]  /*19c0*/  FADD.FTZ R40, R40, R33 ;  /* 0x0000002128287221 */ /* 0x000fc60000010000 */
[----:B--2---:R-:W-:Y:S01]  /*19d0*/  FADD.FTZ R33, R41, R34 ;  /* 0x0000002229217221 */ /* 0x004fe20000010000 */
[C---:B------:R-:W-:Y:S01]  /*19e0*/  IADD3 R34, R39.reuse, 0x20, RZ ;  /* 0x0000002027227810 */ /* 0x040fe20007ffe0ff */
[----:B------:R-:W-:Y:S01]  /*19f0*/  FADD.FTZ R32, R40, R35 ;  /* 0x0000002328207221 */ /* 0x000fe20000010000 */
[----:B------:R-:W-:Y:S02]  /*1a00*/  VIADD R40, R39, 0x24 ;  /* 0x0000002427287836 */ /* 0x000fe40000000000 */
[----:B---3--:R-:W-:Y:S01]  /*1a10*/  FADD.FTZ R33, R33, R36 ;  /* 0x0000002421217221 */ /* 0x008fe20000010000 */
[----:B------:R-:W-:Y:S01]  /*1a20*/  IADD3 R36, R38, R61, RZ ;  /* 0x0000003d26247210 */ /* 0x000fe20007ffe0ff */
[----:B------:R-:W-:Y:S01]  /*1a30*/  FADD.FTZ R32, R32, R37 ;  /* 0x0000002520207221 */ /* 0x000fe20000010000 */
[----:B------:R-:W-:Y:S02]  /*1a40*/  SHF.R.S32.HI R35, RZ, 0x1f, R34 ;  /* 0x0000001fff237819 */ /* 0x000fe40000011422 */
[----:B------:R-:W-:-:S02]  /*1a50*/  SHF.R.S32.HI R41, RZ, 0x1f, R40 ;  /* 0x0000001fff297819 */ /* 0x000fc40000011428 */
[----:B------:R-:W1:Y:S01]  /*1a60*/  LDS.64 R36, [R36] ;  /* 0x0000000024247984 */ /* 0x000e620000000a00 */
[----:B------:R-:W-:Y:S02]  /*1a70*/  LEA.HI R35, R35, R34, RZ, 0x2 ;  /* 0x0000002223237211 */ /* 0x000fe400078f10ff */
[----:B------:R-:W-:Y:S02]  /*1a80*/  IADD3 R34, R39, 0x28, RZ ;  /* 0x0000002827227810 */ /* 0x000fe40007ffe0ff */
[----:B------:R-:W-:Y:S02]  /*1a90*/  LEA.HI R41, R41, R40, RZ, 0x2 ;  /* 0x0000002829297211 */ /* 0x000fe400078f10ff */
[----:B0-----:R-:W-:Y:S02]  /*1aa0*/  SHF.R.S32.HI R59, RZ, 0x1f, R34 ;  /* 0x0000001fff3b7819 */ /* 0x001fe40000011422 */
[----:B------:R-:W-:Y:S01]  /*1ab0*/  SHF.R.S32.HI R35, RZ, 0x2, R35 ;  /* 0x00000002ff237819 */ /* 0x000fe20000011423 */
[----:B----4-:R-:W-:Y:S01]  /*1ac0*/  FADD.FTZ R40, R32, R31 ;  /* 0x0000001f20287221 */ /* 0x010fe20000010000 */
[----:B------:R-:W-:-:S02]  /*1ad0*/  LEA.HI R34, R59, R34, RZ, 0x2 ;  /* 0x000000223b227211 */ /* 0x000fc400078f10ff */
[----:B------:R-:W-:Y:S01]  /*1ae0*/  SHF.R.S32.HI R59, RZ, 0x2, R41 ;  /* 0x00000002ff3b7819 */ /* 0x000fe20000011429 */
[----:B------:R-:W-:Y:S01]  /*1af0*/  IMAD R35, R35, 0x28, R4 ;  /* 0x0000002823237824 */ /* 0x000fe200078e0204 */
[----:B------:R-:W-:Y:S01]  /*1b00*/  SHF.R.S32.HI R31, RZ, 0x2, R34 ;  /* 0x00000002ff1f7819 */ /* 0x000fe20000011422 */
[----:B------:R-:W-:Y:S01]  /*1b10*/  FADD.FTZ R41, R33, R30 ;  /* 0x0000001e21297221 */ /* 0x000fe20000010000 */
[----:B------:R-:W-:Y:S01]  /*1b20*/  IADD3 R32, R39, 0x2c, RZ ;  /* 0x0000002c27207810 */ /* 0x000fe20007ffe0ff */
[----:B------:R-:W-:Y:S02]  /*1b30*/  IMAD R59, R59, 0x28, R4 ;  /* 0x000000283b3b7824 */ /* 0x000fe400078e0204 */
[C---:B------:R-:W-:Y:S01]  /*1b40*/  IMAD.IADD R35, R38.reuse, 0x1, R35 ;  /* 0x0000000126237824 */ /* 0x040fe200078e0223 */
[----:B------:R-:W-:Y:S01]  /*1b50*/  SHF.R.S32.HI R33, RZ, 0x1f, R32 ;  /* 0x0000001fff217819 */ /* 0x000fe20000011420 */
[----:B------:R-:W-:Y:S01]  /*1b60*/  IMAD R31, R31, 0x28, R4 ;  /* 0x000000281f1f7824 */ /* 0x000fe200078e0204 */
[----:B------:R-:W-:-:S02]  /*1b70*/  IADD3 R30, R38, R59, RZ ;  /* 0x0000003b261e7210 */ /* 0x000fc40007ffe0ff */
[----:B------:R-:W-:Y:S01]  /*1b80*/  LEA.HI R33, R33, R32, RZ, 0x2 ;  /* 0x0000002021217211 */ /* 0x000fe200078f10ff */
[----:B------:R-:W0:Y:S01]  /*1b90*/  LDS.64 R34, [R35] ;  /* 0x0000000023227984 */ /* 0x000e220000000a00 */
[----:B------:R-:W-:Y:S02]  /*1ba0*/  IADD3 R32, R38, R31, RZ ;  /* 0x0000001f26207210 */ /* 0x000fe40007ffe0ff */
[----:B------:R-:W-:Y:S01]  /*1bb0*/  SHF.R.S32.HI R59, RZ, 0x2, R33 ;  /* 0x00000002ff3b7819 */ /* 0x000fe20000011421 */
[----:B------:R-:W2:Y:S04]  /*1bc0*/  LDS.64 R30, [R30] ;  /* 0x000000001e1e7984 */ /* 0x000ea80000000a00 */
[----:B------:R-:W3:Y:S01]  /*1bd0*/  LDS.64 R32, [R32] ;  /* 0x0000000020207984 */ /* 0x000ee20000000a00 */
[----:B------:R-:W-:-:S02]  /*1be0*/  IMAD R59, R59, 0x28, R4 ;  /* 0x000000283b3b7824 */ /* 0x000fc400078e0204 */
[----:B-1----:R-:W-:Y:S02]  /*1bf0*/  FADD.FTZ R41, R41, R36 ;  /* 0x0000002429297221 */ /* 0x002fe40000010000 */
[----:B------:R-:W-:Y:S01]  /*1c00*/  IMAD.IADD R36, R38, 0x1, R59 ;  /* 0x0000000126247824 */ /* 0x000fe200078e023b */
[----:B------:R-:W-:Y:S01]  /*1c10*/  SHF.R.S32.HI R59, RZ, 0x1f, R56 ;  /* 0x0000001fff3b7819 */ /* 0x000fe20000011438 */
[----:B------:R-:W-:-:S03]  /*1c20*/  FADD.FTZ R40, R40, R37 ;  /* 0x0000002528287221 */ /* 0x000fc60000010000 */
[----:B------:R-:W-:Y:S01]  /*1c30*/  LEA.HI R59, R59, R56, RZ, 0x2 ;  /* 0x000000383b3b7211 */ /* 0x000fe200078f10ff */
[----:B------:R-:W1:Y:S03]  /*1c40*/  LDS.64 R36, [R36] ;  /* 0x0000000024247984 */ /* 0x000e660000000a00 */
[----:B------:R-:W-:-:S05]  /*1c50*/  SHF.R.S32.HI R59, RZ, 0x2, R59 ;  /* 0x00000002ff3b7819 */ /* 0x000fca000001143b */
[----:B------:R-:W-:Y:S02]  /*1c60*/  IMAD R59, R59, 0x28, R4 ;  /* 0x000000283b3b7824 */ /* 0x000fe400078e0204 */
[----:B0-----:R-:W-:-:S03]  /*1c70*/  FADD.FTZ R41, R41, R34 ;  /* 0x0000002229297221 */ /* 0x001fc60000010000 */
[----:B------:R-:W-:Y:S01]  /*1c80*/  IADD3 R34, R38, R59, RZ ;  /* 0x0000003b26227210 */ /* 0x000fe20007ffe0ff */
[----:B------:R-:W-:Y:S01]  /*1c90*/  FADD.FTZ R40, R40, R35 ;  /* 0x0000002328287221 */ /* 0x000fe20000010000 */
[----:B--2---:R-:W-:Y:S01]  /*1ca0*/  FADD.FTZ R41, R41, R30 ;  /* 0x0000001e29297221 */ /* 0x004fe20000010000 */
[----:B------:R-:W-:Y:S02]  /*1cb0*/  VIADD R30, R39, 0x34 ;  /* 0x00000034271e7836 */ /* 0x000fe40000000000 */
[----:B------:R-:W-:Y:S01]  /*1cc0*/  FADD.FTZ R40, R40, R31 ;  /* 0x0000001f28287221 */ /* 0x000fe20000010000 */
[----:B------:R-:W0:Y:S01]  /*1cd0*/  LDS.64 R34, [R34] ;  /* 0x0000000022227984 */ /* 0x000e220000000a00 */
[----:B---3--:R-:W-:Y:S02]  /*1ce0*/  FADD.FTZ R31, R41, R32 ;  /* 0x00000020291f7221 */ /* 0x008fe40000010000 */
[----:B------:R-:W-:Y:S01]  /*1cf0*/  FADD.FTZ R32, R40, R33 ;  /* 0x0000002128207221 */ /* 0x000fe20000010000 */
[----:B------:R-:W-:-:S02]  /*1d00*/  IADD3 R40, R39, 0x38, RZ ;  /* 0x0000003827287810 */ /* 0x000fc40007ffe0ff */
[----:B------:R-:W-:Y:S02]  /*1d10*/  SHF.R.S32.HI R33, RZ, 0x1f, R30 ;  /* 0x0000001fff217819 */ /* 0x000fe4000001141e */
[----:B------:R-:W-:Y:S02]  /*1d20*/  SHF.R.S32.HI R41, RZ, 0x1f, R40 ;  /* 0x0000001fff297819 */ /* 0x000fe40000011428 */
[----:B------:R-:W-:Y:S02]  /*1d30*/  LEA.HI R33, R33, R30, RZ, 0x2 ;  /* 0x0000001e21217211 */ /* 0x000fe400078f10ff */
[----:B------:R-:W-:Y:S02]  /*1d40*/  LEA.HI R30, R41, R40, RZ, 0x2 ;  /* 0x00000028291e7211 */ /* 0x000fe400078f10ff */
[----:B------:R-:W-:Y:S01]  /*1d50*/  SHF.R.S32.HI R41, RZ, 0x2, R33 ;  /* 0x00000002ff297819 */ /* 0x000fe20000011421 */
[----:B-1----:R-:W-:Y:S01]  /*1d60*/  FADD.FTZ R32, R32, R37 ;  /* 0x0000002520207221 */ /* 0x002fe20000010000 */
[C---:B------:R-:W-:Y:S01]  /*1d70*/  VIADD R37, R39.reuse, 0x40 ;  /* 0x0000004027257836 */ /* 0x040fe20000000000 */
[----:B------:R-:W-:Y:S01]  /*1d80*/  IADD3 R40, R39, 0x3c, RZ ;  /* 0x0000003c27287810 */ /* 0x000fe20007ffe0ff */
[----:B------:R-:W-:Y:S01]  /*1d90*/  FADD.FTZ R33, R31, R36 ;  /* 0x000000241f217221 */ /* 0x000fe20000010000 */
[----:B------:R-:W-:-:S02]  /*1da0*/  IMAD R41, R41, 0x28, R4 ;  /* 0x0000002829297824 */ /* 0x000fc400078e0204 */
[----:B------:R-:W-:Y:S02]  /*1db0*/  SHF.R.S32.HI R56, RZ, 0x1f, R37 ;  /* 0x0000001fff387819 */ /* 0x000fe40000011425 */
[----:B------:R-:W-:Y:S02]  /*1dc0*/  SHF.R.S32.HI R31, RZ, 0x1f, R40 ;  /* 0x0000001fff1f7819 */ /* 0x000fe40000011428 */
[----:B------:R-:W-:Y:S02]  /*1dd0*/  IADD3 R36, R38, R41, RZ ;  /* 0x0000002926247210 */ /* 0x000fe40007ffe0ff */
[----:B------:R-:W-:Y:S02]  /*1de0*/  LEA.HI R41, R56, R37, RZ, 0x2 ;  /* 0x0000002538297211 */ /* 0x000fe400078f10ff */
[----:B------:R-:W-:Y:S02]  /*1df0*/  LEA.HI R40, R31, R40, RZ, 0x2 ;  /* 0x000000281f287211 */ /* 0x000fe400078f10ff */
[----:B------:R-:W1:Y:S01]  /*1e00*/  LDS.64 R36, [R36] ;  /* 0x0000000024247984 */ /* 0x000e620000000a00 */
[----:B------:R-:W-:-:S02]  /*1e10*/  SHF.R.S32.HI R31, RZ, 0x2, R30 ;  /* 0x00000002ff1f7819 */ /* 0x000fc4000001141e */
[----:B------:R-:W-:Y:S02]  /*1e20*/  IADD3 R56, R39, 0x44, RZ ;  /* 0x0000004427387810 */ /* 0x000fe40007ffe0ff */
[----:B------:R-:W-:Y:S01]  /*1e30*/  SHF.R.S32.HI R41, RZ, 0x2, R41 ;  /* 0x00000002ff297819 */ /* 0x000fe20000011429 */
[----:B------:R-:W-:Y:S01]  /*1e40*/  IMAD R31, R31, 0x28, R4 ;  /* 0x000000281f1f7824 */ /* 0x000fe200078e0204 */
[----:B------:R-:W-:Y:S01]  /*1e50*/  SHF.R.S32.HI R59, RZ, 0x1f, R56 ;  /* 0x0000001fff3b7819 */ /* 0x000fe20000011438 */
[----:B0-----:R-:W-:Y:S02]  /*1e60*/  FADD.FTZ R33, R33, R34 ;  /* 0x0000002221217221 */ /* 0x001fe40000010000 */
[----:B------:R-:W-:Y:S01]  /*1e70*/  IMAD.IADD R31, R38, 0x1, R31 ;  /* 0x00000001261f7824 */ /* 0x000fe200078e021f */
[----:B------:R-:W-:Y:S01]  /*1e80*/  IADD3 R34, R39, 0x48, RZ ;  /* 0x0000004827227810 */ /* 0x000fe20007ffe0ff */
[----:B------:R-:W-:Y:S01]  /*1e90*/  IMAD R41, R41, 0x28, R4 ;  /* 0x0000002829297824 */ /* 0x000fe200078e0204 */
[----:B------:R-:W-:-:S02]  /*1ea0*/  LEA.HI R56, R59, R56, RZ, 0x2 ;  /* 0x000000383b387211 */ /* 0x000fc400078f10ff */
[----:B------:R-:W-:Y:S01]  /*1eb0*/  SHF.R.S32.HI R39, RZ, 0x1f, R34 ;  /* 0x0000001fff277819 */ /* 0x000fe20000011422 */
[----:B------:R-:W0:Y:S01]  /*1ec0*/  LDS.64 R30, [R31] ;  /* 0x000000001f1e7984 */ /* 0x000e220000000a00 */
        /* <DEDUP_REMOVED lines=9> */
[C---:B------:R-:W-:Y:S01]  /*1f60*/  IADD3 R34, R38.reuse, R41, RZ ;  /* 0x0000002926227210 */ /* 0x040fe20007ffe0ff */
[--C-:B------:R-:W-:Y:S01]  /*1f70*/  IMAD R39, R39, 0x28, R4.reuse ;  /* 0x0000002827277824 */ /* 0x100fe200078e0204 */
[----:B------:R-:W-:Y:S01]  /*1f80*/  IADD3 R56, R38, R61, RZ ;  /* 0x0000003d26387210 */ /* 0x000fe20007ffe0ff */
[----:B------:R-:W-:Y:S02]  /*1f90*/  IMAD R58, R58, 0x28, R4 ;  /* 0x000000283a3a7824 */ /* 0x000fe400078e0204 */
[C---:B------:R-:W-:Y:S02]  /*1fa0*/  IMAD.IADD R59, R38.reuse, 0x1, R39 ;  /* 0x00000001263b7824 */ /* 0x040fe400078e0227 */
[C---:B------:R-:W-:Y:S01]  /*1fb0*/  IMAD.IADD R39, R38.reuse, 0x1, R40 ;  /* 0x0000000126277824 */ /* 0x040fe200078e0228 */
[----:B------:R-:W-:Y:S01]  /*1fc0*/  IADD3 R40, R38, R58, RZ ;  /* 0x0000003a26287210 */ /* 0x000fe20007ffe0ff */
[----:B------:R-:W-:Y:S01]  /*1fd0*/  FADD.FTZ R58, R32, R35 ;  /* 0x00000023203a7221 */ /* 0x000fe20000010000 */
[----:B-1----:R-:W-:Y:S01]  /*1fe0*/  FADD.FTZ R41, R33, R36 ;  /* 0x0000002421297221 */ /* 0x002fe20000010000 */
[----:B------:R-:W-:Y:S02]  /*1ff0*/  LDS.64 R34, [R34] ;  /* 0x0000000022227984 */ /* 0x000fe40000000a00 */
[----:B------:R-:W-:-:S02]  /*2000*/  FADD.FTZ R58, R58, R37 ;  /* 0x000000253a3a7221 */ /* 0x000fc40000010000 */
[----:B------:R-:W1:Y:S04]  /*2010*/  LDS.64 R32, [R59] ;  /* 0x000000003b207984 */ /* 0x000e680000000a00 */
[----:B------:R-:W2:Y:S04]  /*2020*/  LDS.64 R36, [R56] ;  /* 0x0000000038247984 */ /* 0x000ea80000000a00 */
[----:B------:R-:W3:Y:S01]  /*2030*/  LDS.64 R38, [R39] ;  /* 0x0000000027267984 */ /* 0x000ee20000000a00 */
[----:B0-----:R-:W-:Y:S01]  /*2040*/  FADD.FTZ R61, R41, R30 ;  /* 0x0000001e293d7221 */ /* 0x001fe20000010000 */
[----:B------:R-:W-:-:S02]  /*2050*/  FADD.FTZ R58, R58, R31 ;  /* 0x0000001f3a3a7221 */ /* 0x000fc40000010000 */
[----:B------:R-:W0:Y:S01]  /*2060*/  LDS.64 R40, [R40] ;  /* 0x0000000028287984 */ /* 0x000e220000000a00 */
        /* <DEDUP_REMOVED lines=8> */
[----:B0-----:R-:W-:Y:S01]  /*20f0*/  FADD.FTZ R32, R61, R40 ;  /* 0x000000283d207221 */ /* 0x001fe20000010000 */
[----:B------:R-:W-:-:S07]  /*2100*/  FADD.FTZ R41, R58, R41 ;  /* 0x000000293a297221 */ /* 0x000fce0000010000 */
.L_x_2947:
[----:B------:R-:W-:Y:S05]  /*2110*/  BSYNC B0 ;  /* 0x0000000000007941 */ /* 0x000fea0003800000 */
.L_x_2946:
[----:B0-----:R-:W0:Y:S01]  /*2120*/  SHFL.BFLY PT, R31, R32, 0x2, 0x1f ;  /* 0x0c401f00201f7f89 */ /* 0x001e2200000e0000 */
[----:B------:R-:W-:Y:S01]  /*2130*/  LOP3.LUT P1, RZ, R0, 0xfffffff3, RZ, 0xc0, !PT ;  /* 0xfffffff300ff7812 */ /* 0x000fe2000782c0ff */
[----:B------:R-:W-:Y:S02]  /*2140*/  BSSY B0, `(.L_x_2948) ;  /* 0x0000015000007945 */ /* 0x000fe40003800000 */
[----:B------:R-:W2:Y:S01]  /*2150*/  SHFL.BFLY PT, R30, R41, 0x2, 0x1f ;  /* 0x0c401f00291e7f89 */ /* 0x000ea200000e0000 */
[----:B0-----:R-:W-:Y:S01]  /*2160*/  FADD.FTZ R33, R31, R32 ;  /* 0x000000201f217221 */ /* 0x001fe20000010000 */
[----:B--2---:R-:W-:-:S04]  /*2170*/  FADD.FTZ R34, R30, R41 ;  /* 0x000000291e227221 */ /* 0x004fc80000010000 */
[----:B------:R-:W0:Y:S04]  /*2180*/  SHFL.BFLY PT, R30, R33, 0x1, 0x1f ;  /* 0x0c201f00211e7f89 */ /* 0x000e2800000e0000 */
[----:B------:R-:W2:Y:S01]  /*2190*/  SHFL.BFLY PT, R31, R34, 0x1, 0x1f ;  /* 0x0c201f00221f7f89 */ /* 0x000ea200000e0000 */
[----:B0-----:R-:W-:Y:S01]  /*21a0*/  FADD.FTZ R30, R33, R30 ;  /* 0x0000001e211e7221 */ /* 0x001fe20000010000 */
[----:B--2---:R-:W-:Y:S01]  /*21b0*/  FADD.FTZ R31, R34, R31 ;  /* 0x0000001f221f7221 */ /* 0x004fe20000010000 */
[----:B------:R-:W-:Y:S06]  /*21c0*/  @P1 BRA `(.L_x_2949) ;  /* 0x0000000000301947 */ /* 0x000fec0003800000 */
[----:B------:R-:W0:Y:S01]  /*21d0*/  LDC.64 R32, c[0x0][0x260] ;  /* 0x00009800ff207b82 */ /* 0x000e220000000a00 */
        /* <DEDUP_REMOVED lines=9> */
[----:B0-----:R-:W-:-:S05]  /*2270*/  IMAD.WIDE.U32 R32, R35, 0x4, R32 ;  /* 0x0000000423207825 */ /* 0x001fca00078e0020 */
[----:B------:R0:W-:Y:S02]  /*2280*/  STG.E.64 desc[UR12][R32.64], R30 ;  /* 0x0000001e20007986 */ /* 0x0001e4000c101b0c */
.L_x_2949:
[----:B------:R-:W-:Y:S05]  /*2290*/  BSYNC B0 ;  /* 0x0000000000007941 */ /* 0x000fea0003800000 */
.L_x_2948:
        /* <DEDUP_REMOVED lines=17> */
.L_x_2952:
[----:B------:R-:W2:Y:S04]  /*23b0*/  LD.E.STRONG.GPU R32, desc[UR12][R30.64] ;  /* 0x0000000c1e207980 */ /* 0x000ea8000c10f900 */
[----:B--2---:R-:W-:Y:S01]  /*23c0*/  CCTL.IVALL ;  /* 0x00000000ff00798f */ /* 0x004fe20002000000 */
[----:B------:R-:W-:Y:S05]  /*23d0*/  YIELD ;  /* 0x0000000000007946 */ /* 0x000fea0003800000 */
[----:B-----5:R-:W-:-:S04]  /*23e0*/  LOP3.LUT R32, R32, R33, RZ, 0x3c, !PT ;  /* 0x0000002120207212 */ /* 0x020fc800078e3cff */
[----:B------:R-:W-:-:S13]  /*23f0*/  ISETP.GT.AND P1, PT, R32, -0x1, PT ;  /* 0xffffffff2000780c */ /* 0x000fda0003f24270 */
[----:B------:R-:W-:Y:S05]  /*2400*/  @P1 BRA `(.L_x_2952) ;  /* 0xfffffffc00e81947 */ /* 0x000fea000383ffff */
.L_x_2951:
[----:B------:R-:W-:Y:S05]  /*2410*/  WARPSYNC.ALL ;  /* 0x0000000000007948 */ /* 0x000fea0003800000 */
[----:B------:R-:W-:Y:S06]  /*2420*/  BAR.SYNC.DEFER_BLOCKING 0x0 ;  /* 0x0000000000007b1d */ /* 0x000fec0000010000 */
[----:B------:R-:W-:Y:S05]  /*2430*/  BRA `(.L_x_2953) ;  /* 0x0000000000647947 */ /* 0x000fea0003800000 */
.L_x_2950:
[----:B------:R-:W-:Y:S01]  /*2440*/  BAR.SYNC.DEFER_BLOCKING 0x0 ;  /* 0x0000000000007b1d */ /* 0x000fe20000010000 */
[----:B------:R-:W-:-:S13]  /*2450*/  ISETP.NE.AND P1, PT, R0, RZ, PT ;  /* 0x000000ff0000720c */ /* 0x000fda0003f25270 */
[----:B------:R-:W-:Y:S05]  /*2460*/  @P1 BRA `(.L_x_2954) ;  /* 0x0000000000501947 */ /* 0x000fea0003800000 */
[----:B0-----:R-:W0:Y:S01]  /*2470*/  LDC.64 R30, c[0x0][0x268] ;  /* 0x00009a00ff1e7b82 */ /* 0x001e220000000a00 */
        /* <DEDUP_REMOVED lines=13> */
.L_x_2955:
[----:B------:R-:W2:Y:S04]  /*2550*/  LD.E.STRONG.GPU R32, desc[UR12][R30.64] ;  /* 0x0000000c1e207980 */ /* 0x000ea8000c10f900 */
[----:B--2---:R-:W-:Y:S01]  /*2560*/  CCTL.IVALL ;  /* 0x00000000ff00798f */ /* 0x004fe20002000000 */
[----:B------:R-:W-:Y:S05]  /*2570*/  YIELD ;  /* 0x0000000000007946 */ /* 0x000fea0003800000 */
[----:B-----5:R-:W-:-:S04]  /*2580*/  LOP3.LUT R32, R32, R33, RZ, 0x3c, !PT ;  /* 0x0000002120207212 */ /* 0x020fc800078e3cff */
[----:B------:R-:W-:-:S13]  /*2590*/  ISETP.GT.AND P1, PT, R32, -0x1, PT ;  /* 0xffffffff2000780c */ /* 0x000fda0003f24270 */
[----:B------:R-:W-:Y:S05]  /*25a0*/  @P1 BRA `(.L_x_2955) ;  /* 0xfffffffc00e81947 */ /* 0x000fea000383ffff */
.L_x_2954:
[----:B------:R-:W-:Y:S05]  /*25b0*/  WARPSYNC.ALL ;  /* 0x0000000000007948 */ /* 0x000fea0003800000 */
[----:B------:R-:W-:Y:S06]  /*25c0*/  BAR.SYNC.DEFER_BLOCKING 0x0 ;  /* 0x0000000000007b1d */ /* 0x000fec0000010000 */
.L_x_2953:
[----:B------:R-:W-:Y:S01]  /*25d0*/  ISETP.GT.U32.AND P1, PT, R0, 0x7f, PT ;  /* 0x0000007f0000780c */ /* 0x000fe20003f24070 */
[----:B0-----:R-:W-:Y:S01]  /*25e0*/  IMAD.U32 R33, RZ, RZ, UR4 ;  /* 0x00000004ff217e24 */ /* 0x001fe2000f8e00ff */
[----:B------:R-:W0:Y:S01]  /*25f0*/  S2UR UR11, SR_CgaCtaId ;  /* 0x00000000000b79c3 */ /* 0x000e220000008800 */
        /* <DEDUP_REMOVED lines=16> */
[----:B0-----:R-:W-:Y:S02]  /*2700*/  ULEA UR5, UR11, UR5, 0x18 ;  /* 0x000000050b057291 */ /* 0x001fe4000f8ec03f */
[----:B------:R-:W-:Y:S02]  /*2710*/  ULOP3.LUT UR4, UR4, 0x1, URZ, 0x3c, !UPT ;  /* 0x0000000104047892 */ /* 0x000fe4000f8e3c3f */
[----:B------:R-:W-:Y:S01]  /*2720*/  IADD3 R13, R13, -UR9, RZ ;  /* 0x800000090d0d7c10 */ /* 0x000fe2000fffe0ff */
[----:B------:R-:W-:-:S03]  /*2730*/  UMOV UR9, UR6 ;  /* 0x0000000600097c82 */ /* 0x000fc60008000000 */
[----:B------:R-:W-:Y:S01]  /*2740*/  LEA R13, R13, UR5, 0x3 ;  /* 0x000000050d0d7c11 */ /* 0x000fe2000f8e18ff */
[----:B--2---:R-:W-:Y:S01]  /*2750*/  @!P1 FADD.FTZ R33, RZ, R30 ;  /* 0x0000001eff219221 */ /* 0x004fe20000010000 */
        /* <DEDUP_REMOVED lines=24> */
[----:B------:R-:W-:Y:S02]  /*28e0*/  @!P1 FMUL.FTZ R30, R30, 4.8828125727595761418e-05 ;  /* 0x384ccccd1e1e9820 */ /* 0x000fe40000410000 */
[----:B------:R-:W-:-:S05]  /*28f0*/  @!P1 FMUL.FTZ R31, R31, 4.8828125727595761418e-05 ;  /* 0x384ccccd1f1f9820 */ /* 0x000fca0000410000 */
[----:B------:R-:W-:Y:S01]  /*2900*/  @!P1 STS.64 [R34+UR5], R30 ;  /* 0x0000001e22009988 */ /* 0x000fe20008000a05 */
[----:B------:R-:W-:Y:S01]  /*2910*/  BAR.SYNC.DEFER_BLOCKING 0x0 ;  /* 0x0000000000007b1d */ /* 0x000fe20000010000 */
[----:B------:R-:W-:-:S04]  /*2920*/  IADD3 R14, P1, R14, UR18, RZ ;  /* 0x000000120e0e7c10 */ /* 0x000fc8000ff3e0ff */
[----:B------:R-:W-:Y:S01]  /*2930*/  IADD3.X R15, R15, UR19, RZ, P1, !PT ;  /* 0x000000130f0f7c10 */ /* 0x000fe20008ffe4ff */
[----:B------:R-:W-:Y:S01]  /*2940*/  UMOV UR5, UR7 ;  /* 0x0000000700057c82 */ /* 0x000fe20008000000 */
[----:B------:R-:W-:-:S04]  /*2950*/  IADD3 R16, P1, R16, UR18, RZ ;  /* 0x0000001210107c10 */ /* 0x000fc8000ff3e0ff */
[----:B------:R-:W-:Y:S01]  /*2960*/  IADD3.X R17, R17, UR19, RZ, P1, !PT ;  /* 0x0000001311117c10 */ /* 0x000fe20008ffe4ff */
        /* <DEDUP_REMOVED lines=32> */
[----:B------:R-:W-:-:S03]  /*2b70*/  F2FP.F16.F32.PACK_AB R29, R18, R29 ;  /* 0x0000001d121d723e */ /* 0x000fc600000000ff */
        /* <DEDUP_REMOVED lines=9> */
.L_x_2944:
        /* <DEDUP_REMOVED lines=56> */
.L_x_2973:
        /* <DEDUP_REMOVED lines=46> */
.L_x_2960:
[----:B------:R-:W-:Y:S05]  /*3270*/  BSYNC B1 ;  /* 0x0000000000017941 */ /* 0x000fea0003800000 */
.L_x_2959:
        /* <DEDUP_REMOVED lines=21> */
.L_x_2963:
        /* <DEDUP_REMOVED lines=55> */
.L_x_2962:
[----:B------:R-:W-:Y:S05]  /*3740*/  BSYNC B1 ;  /* 0x0000000000017941 */ /* 0x000fea0003800000 */
.L_x_2961:
        /* <DEDUP_REMOVED lines=35> */
.L_x_2965:
[----:B------:R-:W-:Y:S05]  /*3980*/  BSYNC B1 ;  /* 0x0000000000017941 */ /* 0x000fea0003800000 */
.L_x_2964:
        /* <DEDUP_REMOVED lines=15> */
.L_x_2958:
[----:B------:R-:W-:Y:S05]  /*3a80*/  BSYNC B0 ;  /* 0x0000000000007941 */ /* 0x000fea0003800000 */
.L_x_2957:
        /* <DEDUP_REMOVED lines=50> */
.L_x_2982:
        /* <DEDUP_REMOVED lines=47> */
.L_x_2992:
        /* <DEDUP_REMOVED lines=41> */
.L_x_3002:
[----:B--2---:R-:W-:Y:S01]  /*4330*/  FADD.FTZ R17, R16, R32 ;  /* 0x0000002010117221 */ /* 0x004fe20000010000 */
[----:B------:R-:W-:-:S04]  /*4340*/  @!P1 F2FP.F16.F32.PACK_AB R16, RZ, R26 ;  /* 0x0000001aff10923e */ /* 0x000fc800000000ff */
[----:B------:R-:W-:Y:S02]  /*4350*/  PRMT R22, R16, 0x7610, R22 ;  /* 0x0000761010167816 */ /* 0x000fe40000000016 */
[----:B------:R-:W-:Y:S02]  /*4360*/  @!P1 F2FP.F16.F32.PACK_AB R17, RZ, R17 ;  /* 0x00000011ff11923e */ /* 0x000fe400000000ff */
[----:B------:R-:W-:Y:S01]  /*4370*/  LEA.HI R16, R0, 0x3c, RZ, 0x1c ;  /* 0x0000003c00107811 */ /* 0x000fe200078fe0ff */
[----:B------:R2:W-:Y:S04]  /*4380*/  @!P1 STG.E.U16 desc[UR12][R18.64+0x50], R22 ;  /* 0x0000501612009986 */ /* 0x0005e8000c10150c */
[----:B------:R2:W-:Y:S02]  /*4390*/  @!P1 STG.E.U16 desc[UR12][R20.64+0x50], R17 ;  /* 0x0000501114009986 */ /* 0x0005e4000c10150c */
.L_x_2968:
[----:B------:R-:W-:Y:S05]  /*43a0*/  BSYNC B0 ;  /* 0x0000000000007941 */ /* 0x000fea0003800000 */
.L_x_2967:
        /* <DEDUP_REMOVED lines=13> */
[C---:B------:R-:W-:Y:S01]  /*4480*/  @!P0 VIADD R21, R16.reuse, 0x14 ;  /* 0x0000001410158836 */ /* 0x040fe20000000000 */
[C---:B------:R-:W-:Y:S01]  /*4490*/  @!P0 SHF.L.U32 R22, R11.reuse, 0x1, RZ ;  /* 0x000000010b168819 */ /* 0x040fe200000006ff */
[----:B------:R-:W-:Y:S01]  /*44a0*/  IMAD.MOV.U32 R34, RZ, RZ, RZ ;  /* 0x000000ffff227224 */ /* 0x000fe200078e00ff */
[----:B------:R-:W-:Y:S01]  /*44b0*/  @!P0 SHF.L.U32 R26, R11, 0x1, RZ ;  /* 0x000000010b1a8819 */ /* 0x000fe200000006ff */
[----:B------:R-:W-:Y:S01]  /*44c0*/  IMAD.MOV.U32 R40, RZ, RZ, 0xffff ;  /* 0x0000ffffff287424 */ /* 0x000fe200078e00ff */
[----:B------:R-:W-:Y:S01]  /*44d0*/  @!P0 IADD3 R23, R16, 0x28, RZ ;  /* 0x0000002810178810 */ /* 0x000fe20007ffe0ff */
[----:B------:R-:W-:Y:S01]  /*44e0*/  IMAD.MOV.U32 R28, RZ, RZ, 0xffff ;  /* 0x0000ffffff1c7424 */ /* 0x000fe200078e00ff */
[----:B------:R-:W-:Y:S01]  /*44f0*/  @!P0 LOP3.LUT R21, R21, R22, RZ, 0x3c, !PT ;  /* 0x0000001615158212 */ /* 0x000fe200078e3cff */
[----:B------:R-:W-:Y:S01]  /*4500*/  IMAD.MOV.U32 R30, RZ, RZ, 0xffff ;  /* 0x0000ffffff1e7424 */ /* 0x000fe200078e00ff */
[----:B------:R-:W-:Y:S01]  /*4510*/  @!P0 LEA R24, R11, UR4, 0x7 ;  /* 0x000000040b188c11 */ /* 0x000fe2000f8e38ff */
[----:B------:R-:W-:Y:S01]  /*4520*/  IMAD.MOV.U32 R42, RZ, RZ, 0xffff ;  /* 0x0000ffffff2a7424 */ /* 0x000fe200078e00ff */
[----:B------:R-:W-:-:S02]  /*4530*/  @!P0 LOP3.LUT R23, R23, R26, RZ, 0x3c, !PT ;  /* 0x0000001a17178212 */ /* 0x000fc400078e3cff */
[----:B------:R-:W-:Y:S02]  /*4540*/  @!P0 LEA R32, R11, UR4, 0x7 ;  /* 0x000000040b208c11 */ /* 0x000fe4000f8e38ff */
[----:B------:R-:W-:Y:S02]  /*4550*/  @!P0 LEA R21, R21, R24, 0x2 ;  /* 0x0000001815158211 */ /* 0x000fe400078e10ff */
[----:B------:R-:W-:Y:S01]  /*4560*/  @!P0 IADD3 R25, R16, 0x3c, RZ ;  /* 0x0000003c10198810 */ /* 0x000fe20007ffe0ff */
[----:B------:R-:W-:Y:S01]  /*4570*/  @!P0 IMAD R24, R23, 0x4, R32 ;  /* 0x0000000417188824 */ /* 0x000fe200078e0220 */
[----:B------:R-:W-:Y:S01]  /*4580*/  MOV R29, 0xffff ;  /* 0x0000ffff001d7802 */ /* 0x000fe20000000f00 */
[----:B------:R-:W3:Y:S01]  /*4590*/  @!P0 LDS R22, [R21] ;  /* 0x0000000015168984 */ /* 0x000ee20000000800 */
[----:B------:R-:W-:Y:S02]  /*45a0*/  @!P0 LOP3.LUT R25, R25, R26, RZ, 0x3c, !PT ;  /* 0x0000001a19198212 */ /* 0x000fe400078e3cff */
[----:B------:R-:W-:Y:S01]  /*45b0*/  MOV R26, RZ ;  /* 0x000000ff001a7202 */ /* 0x000fe20000000f00 */
[----:B------:R-:W-:Y:S01]  /*45c0*/  @!P0 LDS R39, [R24+0x500] ;  /* 0x0005000018278984 */ /* 0x000fe20000000800 */
[----:B------:R-:W-:-:S02]  /*45d0*/  @!P0 LEA R41, R25, R32, 0x2 ;  /* 0x0000002019298211 */ /* 0x000fc400078e10ff */
[----:B------:R-:W-:Y:S01]  /*45e0*/  MOV R25, RZ ;  /* 0x000000ff00197202 */ /* 0x000fe20000000f00 */
[----:B------:R-:W-:Y:S01]  /*45f0*/  @!P0 LDS R27, [R24] ;  /* 0x00000000181b8984 */ /* 0x000fe20000000800 */
[----:B------:R-:W-:Y:S02]  /*4600*/  MOV R32, 0xffff ;  /* 0x0000ffff00207802 */ /* 0x000fe40000000f00 */
[----:B------:R-:W-:Y:S01]  /*4610*/  MOV R36, RZ ;  /* 0x000000ff00247202 */ /* 0x000fe20000000f00 */
[----:B------:R4:W-:Y:S01]  /*4620*/  @!P0 LDS R23, [R21+0x500] ;  /* 0x0005000015178984 */ /* 0x0009e20000000800 */
[----:B------:R-:W-:Y:S02]  /*4630*/  MOV R37, 0xffff ;  /* 0x0000ffff00257802 */ /* 0x000fe40000000f00 */
[----:B------:R-:W-:Y:S01]  /*4640*/  MOV R31, 0xffff ;  /* 0x0000ffff001f7802 */ /* 0x000fe20000000f00 */
[----:B01----:R-:W0:Y:S01]  /*4650*/  SHFL.BFLY PT, R19, R18, 0x8, 0x101f ;  /* 0x0d101f0012137f89 */ /* 0x003e2200000e0000 */
[----:B------:R-:W-:-:S02]  /*4660*/  MOV R45, 0xffff ;  /* 0x0000ffff002d7802 */ /* 0x000fc40000000f00 */
[----:B------:R-:W-:Y:S01]  /*4670*/  IADD3 R43, R16, R7, RZ ;  /* 0x00000007102b7210 */ /* 0x000fe20007ffe0ff */
[----:B--2---:R-:W1:Y:S01]  /*4680*/  SHFL.BFLY PT, R32, R17, 0x8, 0x101f ;  /* 0x0d101f0011207f89 */ /* 0x004e6200000e0000 */
[----:B----4-:R-:W-:-:S03]  /*4690*/  MOV R21, RZ ;  /* 0x000000ff00157202 */ /* 0x010fc60000000f00 */
[----:B------:R-:W2:Y:S01]  /*46a0*/  @!P0 LDS R24, [R41] ;  /* 0x0000000029188984 */ /* 0x000ea20000000800 */
[----:B---3--:R-:W-:Y:S02]  /*46b0*/  @!P0 IMAD.MOV.U32 R34, RZ, RZ, R22 ;  /* 0x000000ffff228224 */ /* 0x008fe400078e0016 */
[----:B0-----:R-:W-:Y:S01]  /*46c0*/  FADD.FTZ R19, R19, R18 ;  /* 0x0000001213137221 */ /* 0x001fe20000010000 */
[----:B------:R0:W-:Y:S01]  /*46d0*/  @!P0 LDS R22, [R41+0x500] ;  /* 0x0005000029168984 */ /* 0x0001e20000000800 */
[----:B------:R-:W-:Y:S01]  /*46e0*/  @!P0 MOV R25, R39 ;  /* 0x0000002700198202 */ /* 0x000fe20000000f00 */
[----:B-1----:R-:W-:Y:S02]  /*46f0*/  FADD.FTZ R18, R32, R17 ;  /* 0x0000001120127221 */ /* 0x002fe40000010000 */
[----:B------:R-:W1:Y:S01]  /*4700*/  SHFL.BFLY PT, R33, R34, 0x8, 0x101f ;  /* 0x0d101f0022217f89 */ /* 0x000e6200000e0000 */
[----:B------:R-:W-:-:S03]  /*4710*/  @!P0 MOV R26, R27 ;  /* 0x0000001b001a8202 */ /* 0x000fc60000000f00 */
[----:B------:R-:W3:Y:S01]  /*4720*/  SHFL.BFLY PT, R40, R25, 0x8, 0x101f ;  /* 0x0d101f0019287f89 */ /* 0x000ee200000e0000 */
[----:B0-----:R-:W-:Y:S02]  /*4730*/  MOV R41, 0xffff ;  /* 0x0000ffff00297802 */ /* 0x001fe40000000f00 */
[----:B------:R-:W-:Y:S01]  /*4740*/  @!P0 MOV R36, R23 ;  /* 0x0000001700248202 */ /* 0x000fe20000000f00 */
[----:B------:R-:W0:Y:S01]  /*4750*/  SHFL.BFLY PT, R27, R26, 0x8, 0x101f ;  /* 0x0d101f001a1b7f89 */ /* 0x000e2200000e0000 */
[----:B------:R-:W-:-:S03]  /*4760*/  MOV R23, RZ ;  /* 0x000000ff00177202 */ /* 0x000fc60000000f00 */
[----:B------:R-:W4:Y:S04]  /*4770*/  SHFL.BFLY PT, R35, R36, 0x8, 0x101f ;  /* 0x0d101f0024237f89 */ /* 0x000f2800000e0000 */
[----:B------:R-:W5:Y:S01]  /*4780*/  SHFL.BFLY PT, R20, R19, 0x4, 0x101f ;  /* 0x0c901f0013147f89 */ /* 0x000f6200000e0000 */
[----:B--2---:R-:W-:Y:S02]  /*4790*/  @!P0 MOV R23, R24 ;  /* 0x0000001800178202 */ /* 0x004fe40000000f00 */
[----:B------:R-:W-:-:S03]  /*47a0*/  MOV R24, 0xffff ;  /* 0x0000ffff00187802 */ /* 0x000fc60000000f00 */
[----:B------:R-:W2:Y:S01]  /*47b0*/  SHFL.BFLY PT, R44, R23, 0x8, 0x101f ;  /* 0x0d101f00172c7f89 */ /* 0x000ea200000e0000 */
[----:B-1----:R-:W-:Y:S01]  /*47c0*/  FADD.FTZ R33, R33, R34 ;  /* 0x0000002221217221 */ /* 0x002fe20000010000 */
[----:B---3--:R-:W-:Y:S01]  /*47d0*/  FADD.FTZ R34, R40, R25 ;  /* 0x0000001928227221 */ /* 0x008fe20000010000 */
[----:B------:R-:W-:Y:S01]  /*47e0*/  MOV R25, 0xffff ;  /* 0x0000ffff00197802 */ /* 0x000fe20000000f00 */
[----:B0-----:R-:W-:Y:S01]  /*47f0*/  FADD.FTZ R27, R27, R26 ;  /* 0x0000001a1b1b7221 */ /* 0x001fe20000010000 */
[----:B------:R-:W-:Y:S01]  /*4800*/  MOV R26, 0xffff ;  /* 0x0000ffff001a7802 */ /* 0x000fe20000000f00 */
[----:B------:R-:W0:Y:S01]  /*4810*/  SHFL.BFLY PT, R32, R18, 0x4, 0x101f ;  /* 0x0c901f0012207f89 */ /* 0x000e2200000e0000 */
[----:B------:R-:W-:Y:S01]  /*4820*/  @!P0 IMAD.MOV.U32 R21, RZ, RZ, R22 ;  /* 0x000000ffff158224 */ /* 0x000fe200078e0016 */
[----:B------:R-:W-:Y:S01]  /*4830*/  MOV R22, 0xffff ;  /* 0x0000ffff00167802 */ /* 0x000fe20000000f00 */
[----:B----4-:R-:W-:Y:S01]  /*4840*/  FADD.FTZ R35, R35, R36 ;  /* 0x0000002423237221 */ /* 0x010fe20000010000 */
[----:B------:R-:W1:Y:S01]  /*4850*/  SHFL.BFLY PT, R40, R27, 0x4, 0x101f ;  /* 0x0c901f001b287f89 */ /* 0x000e6200000e0000 */
[----:B-----5:R-:W-:Y:S01]  /*4860*/  FADD.FTZ R20, R19, R20 ;  /* 0x0000001413147221 */ /* 0x020fe20000010000 */
[----:B------:R-:W-:-:S02]  /*4870*/  ISETP.NE.AND P0, PT, R11, RZ, PT ;  /* 0x000000ff0b00720c */ /* 0x000fc40003f05270 */
[----:B------:R-:W3:Y:S01]  /*4880*/  SHFL.BFLY PT, R22, R33, 0x4, 0x101f ;  /* 0x0c901f0021167f89 */ /* 0x000ee200000e0000 */
[----:B------:R-:W-:-:S03]  /*4890*/  MOV R36, 0xffff ;  /* 0x0000ffff00247802 */ /* 0x000fc60000000f00 */
[----:B------:R-:W4:Y:S01]  /*48a0*/  SHFL.BFLY PT, R24, R21, 0x8, 0x101f ;  /* 0x0d101f0015187f89 */ /* 0x000f2200000e0000 */
[----:B--2---:R-:W-:Y:S01]  /*48b0*/  FADD.FTZ R44, R44, R23 ;  /* 0x000000172c2c7221 */ /* 0x004fe20000010000 */
[----:B------:R-:W-:Y:S02]  /*48c0*/  MOV R23, 0xffff ;  /* 0x0000ffff00177802 */ /* 0x000fe40000000f00 */
[----:B------:R-:W2:Y:S04]  /*48d0*/  SHFL.BFLY PT, R38, R35, 0x4, 0x101f ;  /* 0x0c901f0023267f89 */ /* 0x000ea800000e0000 */
[----:B------:R-:W5:Y:S01]  /*48e0*/  SHFL.BFLY PT, R39, R34, 0x4, 0x101f ;  /* 0x0c901f0022277f89 */ /* 0x000f6200000e0000 */
[----:B0-----:R-:W-:Y:S01]  /*48f0*/  FADD.FTZ R17, R18, R32 ;  /* 0x0000002012117221 */ /* 0x001fe20000010000 */
[----:B------:R-:W-:-:S02]  /*4900*/  MOV R32, 0xffff ;  /* 0x0000ffff00207802 */ /* 0x000fc40000000f00 */
[----:B------:R-:W0:Y:S01]  /*4910*/  SHFL.BFLY PT, R19, R20, 0x2, 0x101f ;  /* 0x0c501f0014137f89 */ /* 0x000e2200000e0000 */
[----:B-1----:R-:W-:-:S03]  /*4920*/  FADD.FTZ R40, R27, R40 ;  /* 0x000000281b287221 */ /* 0x002fc60000010000 */
[----:B------:R-:W1:Y:S01]  /*4930*/  SHFL.BFLY PT, R23, R44, 0x4, 0x101f ;  /* 0x0c901f002c177f89 */ /* 0x000e6200000e0000 */
[----:B---3--:R-:W-:-:S03]  /*4940*/  FADD.FTZ R37, R33, R22 ;  /* 0x0000001621257221 */ /* 0x008fc60000010000 */
[----:B------:R-:W3:Y:S01]  /*4950*/  SHFL.BFLY PT, R32, R17, 0x2, 0x101f ;  /* 0x0c501f0011207f89 */ /* 0x000ee200000e0000 */
[----:B------:R-:W-:Y:S02]  /*4960*/  IMAD.MOV.U32 R22, RZ, RZ, 0xffff ;  /* 0x0000ffffff167424 */ /* 0x000fe400078e00ff */
[----:B----4-:R-:W-:Y:S01]  /*4970*/  FADD.FTZ R33, R24, R21 ;  /* 0x0000001518217221 */ /* 0x010fe20000010000 */
[----:B------:R-:W-:Y:S01]  /*4980*/  MOV R21, 0xffff ;  /* 0x0000ffff00157802 */ /* 0x000fe20000000f00 */
[----:B------:R-:W4:Y:S01]  /*4990*/  SHFL.BFLY PT, R25, R40, 0x2, 0x101f ;  /* 0x0c501f0028197f89 */ /* 0x000f2200000e0000 */
[----:B--2---:R-:W-:Y:S01]  /*49a0*/  FADD.FTZ R38, R35, R38 ;  /* 0x0000002623267221 */ /* 0x004fe20000010000 */
[----:B------:R-:W-:Y:S02]  /*49b0*/  MOV R35, 0xffff ;  /* 0x0000ffff00237802 */ /* 0x000fe40000000f00 */
[----:B------:R-:W2:Y:S01]  /*49c0*/  SHFL.BFLY PT, R22, R37, 0x2, 0x101f ;  /* 0x0c501f0025167f89 */ /* 0x000ea200000e0000 */
[----:B-----5:R-:W-:Y:S01]  /*49d0*/  FADD.FTZ R39, R34, R39 ;  /* 0x0000002722277221 */ /* 0x020fe20000010000 */
[----:B------:R-:W-:-:S02]  /*49e0*/  MOV R34, 0xffff ;  /* 0x0000ffff00227802 */ /* 0x000fc40000000f00 */
[----:B------:R-:W5:Y:S01]  /*49f0*/  SHFL.BFLY PT, R21, R38, 0x2, 0x101f ;  /* 0x0c501f0026157f89 */ /* 0x000f6200000e0000 */
[----:B0-----:R-:W-:Y:S01]  /*4a00*/  FADD.FTZ R19, R20, R19 ;  /* 0x0000001314137221 */ /* 0x001fe20000010000 */
[----:B------:R-:W-:Y:S02]  /*4a10*/  MOV R20, 0xffff ;  /* 0x0000ffff00147802 */ /* 0x000fe40000000f00 */
[----:B------:R-:W0:Y:S01]  /*4a20*/  SHFL.BFLY PT, R26, R39, 0x2, 0x101f ;  /* 0x0c501f00271a7f89 */ /* 0x000e2200000e0000 */
[----:B-1----:R-:W-:-:S03]  /*4a30*/  FADD.FTZ R44, R44, R23 ;  /* 0x000000172c2c7221 */ /* 0x002fc60000010000 */
[----:B------:R-:W1:Y:S01]  /*4a40*/  SHFL.BFLY PT, R34, R33, 0x4, 0x101f ;  /* 0x0c901f0021227f89 */ /* 0x000e6200000e0000 */
[----:B---3--:R-:W-:Y:S01]  /*4a50*/  FADD.FTZ R18, R17, R32 ;  /* 0x0000002011127221 */ /* 0x008fe20000010000 */
[----:B------:R-:W-:Y:S02]  /*4a60*/  IMAD.MOV.U32 R17, RZ, RZ, 0xffff ;  /* 0x0000ffffff117424 */ /* 0x000fe400078e00ff */
[----:B------:R-:W3:Y:S01]  /*4a70*/  SHFL.BFLY PT, R20, R19, 0x1, 0x101f ;  /* 0x0c301f0013147f89 */ /* 0x000ee200000e0000 */
[----:B----4-:R-:W-:-:S03]  /*4a80*/  FADD.FTZ R40, R40, R25 ;  /* 0x0000001928287221 */ /* 0x010fc60000010000 */
[----:B------:R-:W4:Y:S01]  /*4a90*/  SHFL.BFLY PT, R45, R44, 0x2, 0x101f ;  /* 0x0c501f002c2d7f89 */ /* 0x000f2200000e0000 */
[----:B------:R-:W4:Y:S01]  /*4aa0*/  @!P0 LDC.64 R24, c[0x0][0x220] ;  /* 0x00008800ff188b82 */ /* 0x000f220000000a00 */
[----:B--2---:R-:W-:Y:S02]  /*4ab0*/  FADD.FTZ R37, R37, R22 ;  /* 0x0000001625257221 */ /* 0x004fe40000010000 */
[----:B------:R-:W2:Y:S01]  /*4ac0*/  SHFL.BFLY PT, R17, R18, 0x1, 0x101f ;  /* 0x0c301f0012117f89 */ /* 0x000ea200000e0000 */
[----:B-----5:R-:W-:-:S03]  /*4ad0*/  FADD.FTZ R38, R38, R21 ;  /* 0x0000001526267221 */ /* 0x020fc60000010000 */
[----:B------:R-:W5:Y:S01]  /*4ae0*/  SHFL.BFLY PT, R36, R37, 0x1, 0x101f ;  /* 0x0c301f0025247f89 */ /* 0x000f6200000e0000 */
[----:B------:R-:W5:Y:S01]  /*4af0*/  @!P0 LDC.64 R22, c[0x0][0x218] ;  /* 0x00008600ff168b82 */ /* 0x000f620000000a00 */
[----:B0-----:R-:W-:Y:S02]  /*4b00*/  FADD.FTZ R39, R39, R26 ;  /* 0x0000001a27277221 */ /* 0x001fe40000010000 */
[----:B------:R-:W0:Y:S01]  /*4b10*/  SHFL.BFLY PT, R35, R38, 0x1, 0x101f ;  /* 0x0c301f0026237f89 */ /* 0x000e2200000e0000 */
[----:B-1----:R-:W-:-:S04]  /*4b20*/  FADD.FTZ R33, R33, R34 ;  /* 0x0000002221217221 */ /* 0x002fc80000010000 */
[----:B------:R-:W1:Y:S01]  /*4b30*/  @!P0 LDC.64 R26, c[0x0][0x218] ;  /* 0x00008600ff1a8b82 */ /* 0x000e620000000a00 */
[----:B------:R-:W-:Y:S01]  /*4b40*/  MOV R34, 0xffff ;  /* 0x0000ffff00227802 */ /* 0x000fe20000000f00 */
[----:B------:R-:W1:Y:S01]  /*4b50*/  SHFL.BFLY PT, R41, R40, 0x1, 0x101f ;  /* 0x0c301f0028297f89 */ /* 0x000e6200000e0000 */
[----:B---3--:R-:W-:-:S03]  /*4b60*/  FADD.FTZ R19, R19, R20 ;  /* 0x0000001413137221 */ /* 0x008fc60000010000 */
[----:B------:R-:W3:Y:S01]  /*4b70*/  SHFL.BFLY PT, R42, R39, 0x1, 0x101f ;  /* 0x0c301f00272a7f89 */ /* 0x000ee200000e0000 */
[----:B----4-:R-:W-:Y:S01]  /*4b80*/  FADD.FTZ R44, R44, R45 ;  /* 0x0000002d2c2c7221 */ /* 0x010fe20000010000 */
[----:B------:R-:W-:Y:S01]  /*4b90*/  @!P0 F2FP.F16.F32.PACK_AB R32, RZ, R19 ;  /* 0x00000013ff20823e */ /* 0x000fe200000000ff */
[----:B------:R-:W4:Y:S01]  /*4ba0*/  @!P0 LDC.64 R20, c[0x0][0x220] ;  /* 0x00008800ff148b82 */ /* 0x000f220000000a00 */
[----:B------:R-:W4:Y:S01]  /*4bb0*/  SHFL.BFLY PT, R34, R33, 0x2, 0x101f ;  /* 0x0c501f0021227f89 */ /* 0x000f2200000e0000 */
[----:B--2---:R-:W-:Y:S01]  /*4bc0*/  FADD.FTZ R46, R18, R17 ;  /* 0x00000011122e7221 */ /* 0x004fe20000010000 */
[----:B------:R-:W-:-:S04]  /*4bd0*/  @!P0 IMAD.WIDE R24, R43, 0x2, R24 ;  /* 0x000000022b188825 */ /* 0x000fc800078e0218 */
[----:B-----5:R-:W-:Y:S01]  /*4be0*/  FADD.FTZ R36, R37, R36 ;  /* 0x0000002425247221 */ /* 0x020fe20000010000 */
[----:B------:R-:W-:Y:S01]  /*4bf0*/  @!P0 F2FP.F16.F32.PACK_AB R46, RZ, R46 ;  /* 0x0000002eff2e823e */ /* 0x000fe200000000ff */
[----:B------:R-:W2:Y:S01]  /*4c00*/  @!P0 LDC.64 R18, c[0x0][0x218] ;  /* 0x00008600ff128b82 */ /* 0x000ea20000000a00 */
[----:B------:R-:W-:Y:S02]  /*4c10*/  IMAD.MOV.U32 R37, RZ, RZ, 0xffff ;  /* 0x0000ffffff257424 */ /* 0x000fe400078e00ff */
[----:B0-----:R-:W-:Y:S01]  /*4c20*/  FADD.FTZ R35, R38, R35 ;  /* 0x0000002326237221 */ /* 0x001fe20000010000 */
[----:B------:R-:W-:-:S03]  /*4c30*/  @!P0 IMAD.WIDE R22, R43, 0x2, R22 ;  /* 0x000000022b168825 */ /* 0x000fc600078e0216 */
[----:B------:R-:W0:Y:S01]  /*4c40*/  SHFL.BFLY PT, R37, R44, 0x1, 0x101f ;  /* 0x0c301f002c257f89 */ /* 0x000e2200000e0000 */
[----:B------:R-:W5:Y:S01]  /*4c50*/  @!P0 LDC.64 R16, c[0x0][0x220] ;  /* 0x00008800ff108b82 */ /* 0x000f620000000a00 */
[----:B-1----:R-:W-:-:S04]  /*4c60*/  @!P0 IMAD.WIDE R26, R43, 0x2, R26 ;  /* 0x000000022b1a8825 */ /* 0x002fc800078e021a */
[----:B------:R-:W-:Y:S01]  /*4c70*/  FADD.FTZ R40, R40, R41 ;  /* 0x0000002928287221 */ /* 0x000fe20000010000 */
[----:B---3--:R-:W-:Y:S01]  /*4c80*/  FADD.FTZ R39, R39, R42 ;  /* 0x0000002a27277221 */ /* 0x008fe20000010000 */
[----:B------:R1:W-:Y:S03]  /*4c90*/  @!P0 STG.E.U16 desc[UR12][R26.64], R32 ;  /* 0x000000201a008986 */ /* 0x0003e6000c10150c */
[----:B------:R-:W-:Y:S01]  /*4ca0*/  @!P0 F2FP.F16.F32.PACK_AB R28, RZ, R40 ;  /* 0x00000028ff1c823e */ /* 0x000fe200000000ff */
[----:B----4-:R-:W-:-:S04]  /*4cb0*/  @!P0 IMAD.WIDE R20, R43, 0x2, R20 ;  /* 0x000000022b148825 */ /* 0x010fc800078e0214 */
[----:B------:R-:W-:Y:S01]  /*4cc0*/  FADD.FTZ R33, R33, R34 ;  /* 0x0000002221217221 */ /* 0x000fe20000010000 */
[----:B------:R3:W-:Y:S01]  /*4cd0*/  @!P0 STG.E.U16 desc[UR12][R24.64], R46 ;  /* 0x0000002e18008986 */ /* 0x0007e2000c10150c */
[C---:B--2---:R-:W-:Y:S01]  /*4ce0*/  @!P0 IMAD.WIDE R18, R43.reuse, 0x2, R18 ;  /* 0x000000022b128825 */ /* 0x044fe200078e0212 */
[----:B-1----:R-:W-:Y:S02]  /*4cf0*/  @!P0 F2FP.F16.F32.PACK_AB R27, RZ, R35 ;  /* 0x00000023ff1b823e */ /* 0x002fe400000000ff */
[----:B------:R-:W-:Y:S02]  /*4d00*/  MOV R32, 0xffff ;  /* 0x0000ffff00207802 */ /* 0x000fe40000000f00 */
[----:B---3--:R-:W-:Y:S01]  /*4d10*/  @!P0 F2FP.F16.F32.PACK_AB R25, RZ, R36 ;  /* 0x00000024ff19823e */ /* 0x008fe200000000ff */
[----:B0-----:R-:W-:Y:S01]  /*4d20*/  FADD.FTZ R37, R44, R37 ;  /* 0x000000252c257221 */ /* 0x001fe20000010000 */
[----:B------:R-:W-:Y:S01]  /*4d30*/  @!P0 F2FP.F16.F32.PACK_AB R35, RZ, R39 ;  /* 0x00000027ff23823e */ /* 0x000fe200000000ff */
[----:B-----5:R-:W-:Y:S01]  /*4d40*/  @!P0 IMAD.WIDE R16, R43, 0x2, R16 ;  /* 0x000000022b108825 */ /* 0x020fe200078e0210 */
[----:B------:R0:W1:Y:S04]  /*4d50*/  SHFL.BFLY PT, R32, R33, 0x1, 0x101f ;  /* 0x0c301f0021207f89 */ /* 0x00006800000e0000 */
[----:B------:R0:W-:Y:S04]  /*4d60*/  @!P0 STG.E.U16 desc[UR12][R22.64+0x28], R25 ;  /* 0x0000281916008986 */ /* 0x0001e8000c10150c */
[----:B------:R0:W-:Y:S04]  /*4d70*/  @!P0 STG.E.U16 desc[UR12][R20.64+0x28], R27 ;  /* 0x0000281b14008986 */ /* 0x0001e8000c10150c */
[----:B------:R0:W-:Y:S04]  /*4d80*/  @!P0 STG.E.U16 desc[UR12][R18.64+0x50], R28 ;  /* 0x0000501c12008986 */ /* 0x0001e8000c10150c */
[----:B------:R0:W-:Y:S02]  /*4d90*/  @!P0 STG.E.U16 desc[UR12][R16.64+0x50], R35 ;  /* 0x0000502310008986 */ /* 0x0001e4000c10150c */
.L_x_3036:
        /* <DEDUP_REMOVED lines=9> */
.L_x_2966:
        /* <DEDUP_REMOVED lines=8> */
.L_x_2969:
[----:B------:R-:W-:Y:S01]  /*4eb0*/  HFMA2.MMA R29, -RZ, RZ, 0, 0.000503063201904296875 ;  /* 0x0000101fff1d7435 */ /* 0x000fe200000001ff */
[----:B-1----:R-:W-:Y:S01]  /*4ec0*/  MOV R31, R16 ;  /* 0x00000010001f7202 */ /* 0x002fe20000000f00 */
[----:B------:R-:W-:Y:S01]  /*4ed0*/  IMAD.MOV.U32 R30, RZ, RZ, 0x8 ;  /* 0x00000008ff1e7424 */ /* 0x000fe200078e00ff */
[----:B------:R-:W-:-:S08]  /*4ee0*/  MOV R28, 0xffff ;  /* 0x0000ffff001c7802 */ /* 0x000fd00000000f00 */
[----:B0-2---:R-:W-:Y:S05]  /*4ef0*/  WARPSYNC.COLLECTIVE R28, `(.L_x_2974) ;  /* 0x000000001c087348 */ /* 0x005fea0003c00000 */
[----:B------:R1:W3:Y:S02]  /*4f00*/  SHFL.BFLY P2, R32, R31, R30, R29 ;  /* 0x0c00001e1f207389 */ /* 0x0002e4000004001d */
[----:B0123--:R-:W-:Y:S01]  /*4f10*/  ENDCOLLECTIVE ;  /* 0x000000000000791b */ /* 0x00ffe20003800000 */
.L_x_2974:
[----:B------:R-:W-:Y:S01]  /*4f20*/  IMAD.MOV.U32 R31, RZ, RZ, R17 ;  /* 0x000000ffff1f7224 */ /* 0x000fe200078e0011 */
[----:B------:R-:W-:-:S07]  /*4f30*/  MOV R19, R32 ;  /* 0x0000002000137202 */ /* 0x000fce0000000f00 */
[----:B------:R-:W-:Y:S05]  /*4f40*/  WARPSYNC.COLLECTIVE R28, `(.L_x_2975) ;  /* 0x000000001c087348 */ /* 0x000fea0003c00000 */
[----:B------:R0:W1:Y:S02]  /*4f50*/  SHFL.BFLY P2, R32, R31, R30, R29 ;  /* 0x0c00001e1f207389 */ /* 0x000064000004001d */
[----:B01----:R-:W-:Y:S01]  /*4f60*/  ENDCOLLECTIVE ;  /* 0x000000000000791b */ /* 0x003fe20003800000 */
.L_x_2975:
[----:B------:R-:W-:Y:S01]  /*4f70*/  FADD.FTZ R19, R19, R16 ;  /* 0x0000001013137221 */ /* 0x000fe20000010000 */
[----:B------:R-:W-:-:S04]  /*4f80*/  HFMA2.MMA R30, -RZ, RZ, 0, 2.384185791015625e-07 ;  /* 0x00000004ff1e7435 */ /* 0x000fc800000001ff */
[----:B------:R-:W-:Y:S02]  /*4f90*/  MOV R31, R19 ;  /* 0x00000013001f7202 */ /* 0x000fe40000000f00 */
[----:B------:R-:W-:-:S07]  /*4fa0*/  MOV R18, R32 ;  /* 0x0000002000127202 */ /* 0x000fce0000000f00 */
[----:B------:R-:W-:Y:S05]  /*4fb0*/  WARPSYNC.COLLECTIVE R28, `(.L_x_2976) ;  /* 0x000000001c087348 */ /* 0x000fea0003c00000 */
[----:B------:R0:W1:Y:S02]  /*4fc0*/  SHFL.BFLY P2, R32, R31, R30, R29 ;  /* 0x0c00001e1f207389 */ /* 0x000064000004001d */
[----:B01----:R-:W-:Y:S01]  /*4fd0*/  ENDCOLLECTIVE ;  /* 0x000000000000791b */ /* 0x003fe20003800000 */
.L_x_2976:
[----:B------:R-:W-:-:S05]  /*4fe0*/  FADD.FTZ R18, R18, R17 ;  /* 0x0000001112127221 */ /* 0x000fca0000010000 */
[----:B------:R-:W-:Y:S01]  /*4ff0*/  MOV R31, R18 ;  /* 0x00000012001f7202 */ /* 0x000fe20000000f00 */
[----:B------:R-:W-:-:S07]  /*5000*/  IMAD.MOV.U32 R20, RZ, RZ, R32 ;  /* 0x000000ffff147224 */ /* 0x000fce00078e0020 */
[----:B------:R-:W-:Y:S05]  /*5010*/  WARPSYNC.COLLECTIVE R28, `(.L_x_2977) ;  /* 0x000000001c087348 */ /* 0x000fea0003c00000 */
[----:B------:R0:W1:Y:S02]  /*5020*/  SHFL.BFLY P2, R32, R31, R30, R29 ;  /* 0x0c00001e1f207389 */ /* 0x000064000004001d */
[----:B01----:R-:W-:Y:S01]  /*5030*/  ENDCOLLECTIVE ;  /* 0x000000000000791b */ /* 0x003fe20003800000 */
.L_x_2977:
[----:B------:R-:W-:-:S05]  /*5040*/  FADD.FTZ R20, R19, R20 ;  /* 0x0000001413147221 */ /* 0x000fca0000010000 */
[----:B------:R-:W-:Y:S01]  /*5050*/  MOV R31, R20 ;  /* 0x00000014001f7202 */ /* 0x000fe20000000f00 */
[----:B------:R-:W-:Y:S01]  /*5060*/  IMAD.MOV.U32 R30, RZ, RZ, 0x2 ;  /* 0x00000002ff1e7424 */ /* 0x000fe200078e00ff */
[----:B------:R-:W-:-:S07]  /*5070*/  MOV R21, R32 ;  /* 0x0000002000157202 */ /* 0x000fce0000000f00 */
[----:B------:R-:W-:Y:S05]  /*5080*/  WARPSYNC.COLLECTIVE R28, `(.L_x_2978) ;  /* 0x000000001c087348 */ /* 0x000fea0003c00000 */
[----:B------:R0:W1:Y:S02]  /*5090*/  SHFL.BFLY P2, R32, R31, R30, R29 ;  /* 0x0c00001e1f207389 */ /* 0x000064000004001d */
[----:B01----:R-:W-:Y:S01]  /*50a0*/  ENDCOLLECTIVE ;  /* 0x000000000000791b */ /* 0x003fe20003800000 */
.L_x_2978:
[----:B------:R-:W-:-:S05]  /*50b0*/  FADD.FTZ R21, R18, R21 ;  /* 0x0000001512157221 */ /* 0x000fca0000010000 */
[----:B------:R-:W-:Y:S02]  /*50c0*/  MOV R31, R21 ;  /* 0x00000015001f7202 */ /* 0x000fe40000000f00 */
[----:B------:R-:W-:-:S07]  /*50d0*/  MOV R23, R32 ;  /* 0x0000002000177202 */ /* 0x000fce0000000f00 */
[----:B------:R-:W-:Y:S05]  /*50e0*/  WARPSYNC.COLLECTIVE R28, `(.L_x_2979) ;  /* 0x000000001c087348 */ /* 0x000fea0003c00000 */
[----:B------:R0:W1:Y:S02]  /*50f0*/  SHFL.BFLY P2, R32, R31, R30, R29 ;  /* 0x0c00001e1f207389 */ /* 0x000064000004001d */
[----:B01----:R-:W-:Y:S01]  /*5100*/  ENDCOLLECTIVE ;  /* 0x000000000000791b */ /* 0x003fe20003800000 */
.L_x_2979:
[----:B------:R-:W-:Y:S01]  /*5110*/  FADD.FTZ R23, R20, R23 ;  /* 0x0000001714177221 */ /* 0x000fe20000010000 */
[----:B------:R-:W-:-:S03]  /*5120*/  HFMA2.MMA R30, -RZ, RZ, 0, 5.9604644775390625e-08 ;  /* 0x00000001ff1e7435 */ /* 0x000fc600000001ff */
[----:B------:R-:W-:Y:S01]  /*5130*/  IMAD.MOV.U32 R31, RZ, RZ, R23 ;  /* 0x000000ffff1f7224 */ /* 0x000fe200078e0017 */
[----:B------:R-:W-:-:S07]  /*5140*/  MOV R16, R32 ;  /* 0x0000002000107202 */ /* 0x000fce0000000f00 */
[----:B------:R-:W-:Y:S05]  /*5150*/  WARPSYNC.COLLECTIVE R28, `(.L_x_2980) ;  /* 0x000000001c087348 */ /* 0x000fea0003c00000 */
[----:B------:R0:W1:Y:S02]  /*5160*/  SHFL.BFLY P2, R32, R31, R30, R29 ;  /* 0x0c00001e1f207389 */ /* 0x000064000004001d */
[----:B01----:R-:W-:Y:S01]  /*5170*/  ENDCOLLECTIVE ;  /* 0x000000000000791b */ /* 0x003fe20003800000 */
.L_x_2980:
[----:B------:R-:W-:-:S05]  /*5180*/  FADD.FTZ R16, R21, R16 ;  /* 0x0000001015107221 */ /* 0x000fca0000010000 */
[----:B------:R-:W-:Y:S02]  /*5190*/  MOV R31, R16 ;  /* 0x00000010001f7202 */ /* 0x000fe40000000f00 */
[----:B------:R-:W-:-:S07]  /*51a0*/  MOV R22, R32 ;  /* 0x0000002000167202 */ /* 0x000fce0000000f00 */
[----:B------:R-:W-:Y:S05]  /*51b0*/  WARPSYNC.COLLECTIVE R28, `(.L_x_2981) ;  /* 0x000000001c087348 */ /* 0x000fea0003c00000 */
[----:B------:R0:W1:Y:S02]  /*51c0*/  SHFL.BFLY P2, R32, R31, R30, R29 ;  /* 0x0c00001e1f207389 */ /* 0x000064000004001d */
[----:B01----:R-:W-:Y:S01]  /*51d0*/  ENDCOLLECTIVE ;  /* 0x000000000000791b */ /* 0x003fe20003800000 */
.L_x_2981:
[----:B------:R-:W-:Y:S01]  /*51e0*/  FADD.FTZ R22, R23, R22 ;  /* 0x0000001617167221 */ /* 0x000fe20000010000 */
[----:B------:R-:W-:Y:S06]  /*51f0*/  BRA `(.L_x_2982) ;  /* 0xffffffe800ec7947 */ /* 0x000fec000383ffff */
.L_x_2970:
        /* <DEDUP_REMOVED lines=8> */
.L_x_2984:
[----:B------:R-:W-:Y:S05]  /*5280*/  BSYNC B1 ;  /* 0x0000000000017941 */ /* 0x000fea0003800000 */
.L_x_2983:
        /* <DEDUP_REMOVED lines=8> */
.L_x_2985:
[----:B------:R-:W-:Y:S01]  /*5310*/  FADD.FTZ R23, R23, R16 ;  /* 0x0000001017177221 */ /* 0x000fe20000010000 */
[----:B------:R-:W-:-:S04]  /*5320*/  HFMA2.MMA R30, -RZ, RZ, 0, 2.384185791015625e-07 ;  /* 0x00000004ff1e7435 */ /* 0x000fc800000001ff */
[----:B------:R-:W-:Y:S02]  /*5330*/  MOV R31, R23 ;  /* 0x00000017001f7202 */ /* 0x000fe40000000f00 */
[----:B------:R-:W-:-:S07]  /*5340*/  MOV R22, R32 ;  /* 0x0000002000167202 */ /* 0x000fce0000000f00 */
[----:B------:R-:W-:Y:S05]  /*5350*/  WARPSYNC.COLLECTIVE R28, `(.L_x_2986) ;  /* 0x000000001c087348 */ /* 0x000fea0003c00000 */
[----:B------:R0:W1:Y:S02]  /*5360*/  SHFL.BFLY P2, R32, R31, R30, R29 ;  /* 0x0c00001e1f207389 */ /* 0x000064000004001d */
[----:B01----:R-:W-:Y:S01]  /*5370*/  ENDCOLLECTIVE ;  /* 0x000000000000791b */ /* 0x003fe20003800000 */
.L_x_2986:
[----:B------:R-:W-:-:S05]  /*5380*/  FADD.FTZ R22, R22, R17 ;  /* 0x0000001116167221 */ /* 0x000fca0000010000 */
[----:B------:R-:W-:Y:S01]  /*5390*/  MOV R31, R22 ;  /* 0x00000016001f7202 */ /* 0x000fe20000000f00 */
[----:B------:R-:W-:-:S07]  /*53a0*/  IMAD.MOV.U32 R24, RZ, RZ, R32 ;  /* 0x000000ffff187224 */ /* 0x000fce00078e0020 */
[----:B------:R-:W-:Y:S05]  /*53b0*/  WARPSYNC.COLLECTIVE R28, `(.L_x_2987) ;  /* 0x000000001c087348 */ /* 0x000fea0003c00000 */
[----:B------:R0:W1:Y:S02]  /*53c0*/  SHFL.BFLY P2, R32, R31, R30, R29 ;  /* 0x0c00001e1f207389 */ /* 0x000064000004001d */
[----:B01----:R-:W-:Y:S01]  /*53d0*/  ENDCOLLECTIVE ;  /* 0x000000000000791b */ /* 0x003fe20003800000 */
.L_x_2987:
[----:B------:R-:W-:-:S05]  /*53e0*/  FADD.FTZ R24, R23, R24 ;  /* 0x0000001817187221 */ /* 0x000fca0000010000 */
[----:B------:R-:W-:Y:S01]  /*53f0*/  MOV R31, R24 ;  /* 0x00000018001f7202 */ /* 0x000fe20000000f00 */
[----:B------:R-:W-:Y:S01]  /*5400*/  IMAD.MOV.U32 R30, RZ, RZ, 0x2 ;  /* 0x00000002ff1e7424 */ /* 0x000fe200078e00ff */
[----:B------:R-:W-:-:S07]  /*5410*/  MOV R25, R32 ;  /* 0x0000002000197202 */ /* 0x000fce0000000f00 */
[----:B------:R-:W-:Y:S05]  /*5420*/  WARPSYNC.COLLECTIVE R28, `(.L_x_2988) ;  /* 0x000000001c087348 */ /* 0x000fea0003c00000 */
[----:B------:R0:W1:Y:S02]  /*5430*/  SHFL.BFLY P2, R32, R31, R30, R29 ;  /* 0x0c00001e1f207389 */ /* 0x000064000004001d */
[----:B01----:R-:W-:Y:S01]  /*5440*/  ENDCOLLECTIVE ;  /* 0x000000000000791b */ /* 0x003fe20003800000 */
.L_x_2988:
[----:B------:R-:W-:-:S05]  /*5450*/  FADD.FTZ R25, R22, R25 ;  /* 0x0000001916197221 */ /* 0x000fca0000010000 */
[----:B------:R-:W-:Y:S02]  /*5460*/  MOV R31, R25 ;  /* 0x00000019001f7202 */ /* 0x000fe40000000f00 */
[----:B------:R-:W-:-:S07]  /*5470*/  MOV R27, R32 ;  /* 0x00000020001b7202 */ /* 0x000fce0000000f00 */
[----:B------:R-:W-:Y:S05]  /*5480*/  WARPSYNC.COLLECTIVE R28, `(.L_x_2989) ;  /* 0x000000001c087348 */ /* 0x000fea0003c00000 */
[----:B------:R0:W1:Y:S02]  /*5490*/  SHFL.BFLY P2, R32, R31, R30, R29 ;  /* 0x0c00001e1f207389 */ /* 0x000064000004001d */
[----:B01----:R-:W-:Y:S01]  /*54a0*/  ENDCOLLECTIVE ;  /* 0x000000000000791b */ /* 0x003fe20003800000 */
.L_x_2989:
[----:B------:R-:W-:Y:S01]  /*54b0*/  FADD.FTZ R27, R24, R27 ;  /* 0x0000001b181b7221 */ /* 0x000fe20000010000 */
[----:B------:R-:W-:-:S03]  /*54c0*/  HFMA2.MMA R30, -RZ, RZ, 0, 5.9604644775390625e-08 ;  /* 0x00000001ff1e7435 */ /* 0x000fc600000001ff */
[----:B------:R-:W-:Y:S01]  /*54d0*/  IMAD.MOV.U32 R31, RZ, RZ, R27 ;  /* 0x000000ffff1f7224 */ /* 0x000fe200078e001b */
[----:B------:R-:W-:-:S07]  /*54e0*/  MOV R16, R32 ;  /* 0x0000002000107202 */ /* 0x000fce0000000f00 */
[----:B------:R-:W-:Y:S05]  /*54f0*/  WARPSYNC.COLLECTIVE R28, `(.L_x_2990) ;  /* 0x000000001c087348 */ /* 0x000fea0003c00000 */
[----:B------:R0:W1:Y:S02]  /*5500*/  SHFL.BFLY P2, R32, R31, R30, R29 ;  /* 0x0c00001e1f207389 */ /* 0x000064000004001d */
[----:B01----:R-:W-:Y:S01]  /*5510*/  ENDCOLLECTIVE ;  /* 0x000000000000791b */ /* 0x003fe20003800000 */
.L_x_2990:
[----:B------:R-:W-:-:S05]  /*5520*/  FADD.FTZ R16, R25, R16 ;  /* 0x0000001019107221 */ /* 0x000fca0000010000 */
[----:B------:R-:W-:Y:S02]  /*5530*/  MOV R31, R16 ;  /* 0x00000010001f7202 */ /* 0x000fe40000000f00 */
[----:B------:R-:W-:-:S07]  /*5540*/  MOV R26, R32 ;  /* 0x00000020001a7202 */ /* 0x000fce0000000f00 */
[----:B------:R-:W-:Y:S05]  /*5550*/  WARPSYNC.COLLECTIVE R28, `(.L_x_2991) ;  /* 0x000000001c087348 */ /* 0x000fea0003c00000 */
[----:B------:R0:W1:Y:S02]  /*5560*/  SHFL.BFLY P2, R32, R31, R30, R29 ;  /* 0x0c00001e1f207389 */ /* 0x000064000004001d */
[----:B01----:R-:W-:Y:S01]  /*5570*/  ENDCOLLECTIVE ;  /* 0x000000000000791b */ /* 0x003fe20003800000 */
.L_x_2991:
[----:B------:R-:W-:Y:S01]  /*5580*/  FADD.FTZ R26, R27, R26 ;  /* 0x0000001a1b1a7221 */ /* 0x000fe20000010000 */
[----:B------:R-:W-:Y:S06]  /*5590*/  BRA `(.L_x_2992) ;  /* 0xffffffe800c07947 */ /* 0x000fec000383ffff */
.L_x_2971:
        /* <DEDUP_REMOVED lines=8> */
.L_x_2994:
[----:B------:R-:W-:Y:S05]  /*5620*/  BSYNC B1 ;  /* 0x0000000000017941 */ /* 0x000fea0003800000 */
.L_x_2993:
        /* <DEDUP_REMOVED lines=8> */
.L_x_2995:
[----:B------:R-:W-:Y:S01]  /*56b0*/  FADD.FTZ R23, R23, R16 ;  /* 0x0000001017177221 */ /* 0x000fe20000010000 */
[----:B------:R-:W-:-:S04]  /*56c0*/  HFMA2.MMA R30, -RZ, RZ, 0, 2.384185791015625e-07 ;  /* 0x00000004ff1e7435 */ /* 0x000fc800000001ff */
[----:B------:R-:W-:Y:S02]  /*56d0*/  MOV R31, R23 ;  /* 0x00000017001f7202 */ /* 0x000fe40000000f00 */
[----:B------:R-:W-:-:S07]  /*56e0*/  MOV R22, R32 ;  /* 0x0000002000167202 */ /* 0x000fce0000000f00 */
[----:B------:R-:W-:Y:S05]  /*56f0*/  WARPSYNC.COLLECTIVE R28, `(.L_x_2996) ;  /* 0x000000001c087348 */ /* 0x000fea0003c00000 */
[----:B------:R0:W1:Y:S02]  /*5700*/  SHFL.BFLY P2, R32, R31, R30, R29 ;  /* 0x0c00001e1f207389 */ /* 0x000064000004001d */
[----:B01----:R-:W-:Y:S01]  /*5710*/  ENDCOLLECTIVE ;  /* 0x000000000000791b */ /* 0x003fe20003800000 */
.L_x_2996:
[----:B------:R-:W-:-:S05]  /*5720*/  FADD.FTZ R22, R22, R17 ;  /* 0x0000001116167221 */ /* 0x000fca0000010000 */
[----:B------:R-:W-:Y:S01]  /*5730*/  MOV R31, R22 ;  /* 0x00000016001f7202 */ /* 0x000fe20000000f00 */
[----:B------:R-:W-:-:S07]  /*5740*/  IMAD.MOV.U32 R24, RZ, RZ, R32 ;  /* 0x000000ffff187224 */ /* 0x000fce00078e0020 */
[----:B------:R-:W-:Y:S05]  /*5750*/  WARPSYNC.COLLECTIVE R28, `(.L_x_2997) ;  /* 0x000000001c087348 */ /* 0x000fea0003c00000 */
[----:B------:R0:W1:Y:S02]  /*5760*/  SHFL.BFLY P2, R32, R31, R30, R29 ;  /* 0x0c00001e1f207389 */ /* 0x000064000004001d */
[----:B01----:R-:W-:Y:S01]  /*5770*/  ENDCOLLECTIVE ;  /* 0x000000000000791b */ /* 0x003fe20003800000 */
.L_x_2997:
[----:B------:R-:W-:-:S05]  /*5780*/  FADD.FTZ R24, R23, R24 ;  /* 0x0000001817187221 */ /* 0x000fca0000010000 */
[----:B------:R-:W-:Y:S01]  /*5790*/  MOV R31, R24 ;  /* 0x00000018001f7202 */ /* 0x000fe20000000f00 */
[----:B------:R-:W-:Y:S01]  /*57a0*/  IMAD.MOV.U32 R30, RZ, RZ, 0x2 ;  /* 0x00000002ff1e7424 */ /* 0x000fe200078e00ff */
[----:B------:R-:W-:-:S07]  /*57b0*/  MOV R25, R32 ;  /* 0x0000002000197202 */ /* 0x000fce0000000f00 */
[----:B------:R-:W-:Y:S05]  /*57c0*/  WARPSYNC.COLLECTIVE R28, `(.L_x_2998) ;  /* 0x000000001c087348 */ /* 0x000fea0003c00000 */
[----:B------:R0:W1:Y:S02]  /*57d0*/  SHFL.BFLY P2, R32, R31, R30, R29 ;  /* 0x0c00001e1f207389 */ /* 0x000064000004001d */
[----:B01----:R-:W-:Y:S01]  /*57e0*/  ENDCOLLECTIVE ;  /* 0x000000000000791b */ /* 0x003fe20003800000 */
.L_x_2998:
[----:B------:R-:W-:-:S05]  /*57f0*/  FADD.FTZ R25, R22, R25 ;  /* 0x0000001916197221 */ /* 0x000fca0000010000 */
[----:B------:R-:W-:Y:S02]  /*5800*/  MOV R31, R25 ;  /* 0x00000019001f7202 */ /* 0x000fe40000000f00 */
[----:B------:R-:W-:-:S07]  /*5810*/  MOV R27, R32 ;  /* 0x00000020001b7202 */ /* 0x000fce0000000f00 */
[----:B------:R-:W-:Y:S05]  /*5820*/  WARPSYNC.COLLECTIVE R28, `(.L_x_2999) ;  /* 0x000000001c087348 */ /* 0x000fea0003c00000 */
[----:B------:R0:W1:Y:S02]  /*5830*/  SHFL.BFLY P2, R32, R31, R30, R29 ;  /* 0x0c00001e1f207389 */ /* 0x000064000004001d */
[----:B01----:R-:W-:Y:S01]  /*5840*/  ENDCOLLECTIVE ;  /* 0x000000000000791b */ /* 0x003fe20003800000 */
.L_x_2999:
[----:B------:R-:W-:Y:S01]  /*5850*/  FADD.FTZ R27, R24, R27 ;  /* 0x0000001b181b7221 */ /* 0x000fe20000010000 */
[----:B------:R-:W-:-:S03]  /*5860*/  HFMA2.MMA R30, -RZ, RZ, 0, 5.9604644775390625e-08 ;  /* 0x00000001ff1e7435 */ /* 0x000fc600000001ff */
[----:B------:R-:W-:Y:S01]  /*5870*/  IMAD.MOV.U32 R31, RZ, RZ, R27 ;  /* 0x000000ffff1f7224 */ /* 0x000fe200078e001b */
[----:B------:R-:W-:-:S07]  /*5880*/  MOV R16, R32 ;  /* 0x0000002000107202 */ /* 0x000fce0000000f00 */
[----:B------:R-:W-:Y:S05]  /*5890*/  WARPSYNC.COLLECTIVE R28, `(.L_x_3000) ;  /* 0x000000001c087348 */ /* 0x000fea0003c00000 */
[----:B------:R0:W1:Y:S02]  /*58a0*/  SHFL.BFLY P2, R32, R31, R30, R29 ;  /* 0x0c00001e1f207389 */ /* 0x000064000004001d */
[----:B01----:R-:W-:Y:S01]  /*58b0*/  ENDCOLLECTIVE ;  /* 0x000000000000791b */ /* 0x003fe20003800000 */
.L_x_3000:
[----:B------:R-:W-:-:S05]  /*58c0*/  FADD.FTZ R16, R25, R16 ;  /* 0x0000001019107221 */ /* 0x000fca0000010000 */
[----:B------:R-:W-:Y:S02]  /*58d0*/  MOV R31, R16 ;  /* 0x00000010001f7202 */ /* 0x000fe40000000f00 */
[----:B------:R-:W-:-:S07]  /*58e0*/  MOV R26, R32 ;  /* 0x00000020001a7202 */ /* 0x000fce0000000f00 */
[----:B------:R-:W-:Y:S05]  /*58f0*/  WARPSYNC.COLLECTIVE R28, `(.L_x_3001) ;  /* 0x000000001c087348 */ /* 0x000fea0003c00000 */
[----:B------:R0:W1:Y:S02]  /*5900*/  SHFL.BFLY P2, R32, R31, R30, R29 ;  /* 0x0c00001e1f207389 */ /* 0x000064000004001d */
[----:B01----:R-:W-:Y:S01]  /*5910*/  ENDCOLLECTIVE ;  /* 0x000000000000791b */ /* 0x003fe20003800000 */
.L_x_3001:
[----:B------:R-:W-:Y:S01]  /*5920*/  FADD.FTZ R26, R27, R26 ;  /* 0x0000001a1b1a7221 */ /* 0x000fe20000010000 */
[----:B------:R-:W-:Y:S06]  /*5930*/  BRA `(.L_x_3002) ;  /* 0xffffffe8007c7947 */ /* 0x000fec000383ffff */
.L_x_2972:
        /* <DEDUP_REMOVED lines=8> */
.L_x_3004:
[----:B------:R-:W-:Y:S05]  /*59c0*/  BSYNC B0 ;  /* 0x0000000000007941 */ /* 0x000fea0003800000 */
.L_x_3003:
        /* <DEDUP_REMOVED lines=11> */
.L_x_3005:
[----:B------:R-:W-:Y:S01]  /*5a80*/  FADD.FTZ R19, R19, R18 ;  /* 0x0000001213137221 */ /* 0x000fe20000010000 */
[----:B------:R-:W-:Y:S01]  /*5a90*/  @!P0 LEA R24, R11, UR4, 0x7 ;  /* 0x000000040b188c11 */ /* 0x000fe2000f8e38ff */
[----:B------:R-:W-:Y:S01]  /*5aa0*/  HFMA2.MMA R36, -RZ, RZ, 0, 0 ;  /* 0x00000000ff247435 */ /* 0x000fe200000001ff */
[----:B------:R-:W-:Y:S01]  /*5ab0*/  @!P0 LOP3.LUT R21, R21, R22, RZ, 0x3c, !PT ;  /* 0x0000001615158212 */ /* 0x000fe200078e3cff */
[----:B------:R-:W-:Y:S01]  /*5ac0*/  IMAD.MOV.U32 R25, RZ, RZ, RZ ;  /* 0x000000ffff197224 */ /* 0x000fe200078e00ff */
[----:B------:R-:W-:Y:S01]  /*5ad0*/  @!P0 SHF.L.U32 R26, R11, 0x1, RZ ;  /* 0x000000010b1a8819 */ /* 0x000fe200000006ff */
[----:B------:R-:W-:Y:S01]  /*5ae0*/  IMAD.IADD R43, R16, 0x1, R7 ;  /* 0x00000001102b7824 */ /* 0x000fe200078e0207 */
[----:B------:R-:W-:-:S05]  /*5af0*/  @!P0 LEA R21, R21, R24, 0x2 ;  /* 0x0000001815158211 */ /* 0x000fca00078e10ff */
        /* <DEDUP_REMOVED lines=8> */
.L_x_3006:
[----:B------:R-:W-:Y:S01]  /*5b80*/  MOV R31, R18 ;  /* 0x00000012001f7202 */ /* 0x000fe20000000f00 */
[----:B------:R-:W-:-:S07]  /*5b90*/  IMAD.MOV.U32 R20, RZ, RZ, R32 ;  /* 0x000000ffff147224 */ /* 0x000fce00078e0020 */
[----:B------:R-:W-:Y:S05]  /*5ba0*/  WARPSYNC.COLLECTIVE R28, `(.L_x_3007) ;  /* 0x000000001c087348 */ /* 0x000fea0003c00000 */
[----:B------:R0:W1:Y:S02]  /*5bb0*/  SHFL.BFLY P2, R32, R31, R30, R29 ;  /* 0x0c00001e1f207389 */ /* 0x000064000004001d */
[----:B01----:R-:W-:Y:S01]  /*5bc0*/  ENDCOLLECTIVE ;  /* 0x000000000000791b */ /* 0x003fe20003800000 */
.L_x_3007:
        /* <DEDUP_REMOVED lines=12> */
.L_x_3008:
[----:B------:R-:W-:Y:S02]  /*5c90*/  MOV R31, R17 ;  /* 0x00000011001f7202 */ /* 0x000fe40000000f00 */
[----:B------:R-:W-:-:S07]  /*5ca0*/  MOV R19, R32 ;  /* 0x0000002000137202 */ /* 0x000fce0000000f00 */
[----:B------:R-:W-:Y:S05]  /*5cb0*/  WARPSYNC.COLLECTIVE R28, `(.L_x_3009) ;  /* 0x000000001c087348 */ /* 0x000fea0003c00000 */
[----:B------:R0:W1:Y:S02]  /*5cc0*/  SHFL.BFLY P2, R32, R31, R30, R29 ;  /* 0x0c00001e1f207389 */ /* 0x000064000004001d */
[----:B01----:R-:W-:Y:S01]  /*5cd0*/  ENDCOLLECTIVE ;  /* 0x000000000000791b */ /* 0x003fe20003800000 */
.L_x_3009:
[----:B------:R-:W-:Y:S01]  /*5ce0*/  FADD.FTZ R19, R20, R19 ;  /* 0x0000001314137221 */ /* 0x000fe20000010000 */
[----:B------:R-:W-:-:S03]  /*5cf0*/  HFMA2.MMA R30, -RZ, RZ, 0, 5.9604644775390625e-08 ;  /* 0x00000001ff1e7435 */ /* 0x000fc600000001ff */
[----:B------:R-:W-:Y:S02]  /*5d00*/  IMAD.MOV.U32 R31, RZ, RZ, R19 ;  /* 0x000000ffff1f7224 */ /* 0x000fe400078e0013 */
[----:B------:R-:W-:-:S07]  /*5d10*/  FADD.FTZ R18, R17, R32 ;  /* 0x0000002011127221 */ /* 0x000fce0000010000 */
[----:B------:R-:W-:Y:S05]  /*5d20*/  WARPSYNC.COLLECTIVE R28, `(.L_x_3010) ;  /* 0x000000001c087348 */ /* 0x000fea0003c00000 */
[----:B------:R0:W1:Y:S02]  /*5d30*/  SHFL.BFLY P2, R32, R31, R30, R29 ;  /* 0x0c00001e1f207389 */ /* 0x000064000004001d */
[----:B01----:R-:W-:Y:S01]  /*5d40*/  ENDCOLLECTIVE ;  /* 0x000000000000791b */ /* 0x003fe20003800000 */
.L_x_3010:
[----:B------:R-:W-:Y:S02]  /*5d50*/  MOV R31, R18 ;  /* 0x00000012001f7202 */ /* 0x000fe40000000f00 */
[----:B------:R-:W-:-:S07]  /*5d60*/  MOV R20, R32 ;  /* 0x0000002000147202 */ /* 0x000fce0000000f00 */
[----:B------:R-:W-:Y:S05]  /*5d70*/  WARPSYNC.COLLECTIVE R28, `(.L_x_3011) ;  /* 0x000000001c087348 */ /* 0x000fea0003c00000 */
[----:B------:R0:W1:Y:S02]  /*5d80*/  SHFL.BFLY P2, R32, R31, R30, R29 ;  /* 0x0c00001e1f207389 */ /* 0x000064000004001d */
[----:B01----:R-:W-:Y:S01]  /*5d90*/  ENDCOLLECTIVE ;  /* 0x000000000000791b */ /* 0x003fe20003800000 */
.L_x_3011:
[----:B------:R-:W-:Y:S01]  /*5da0*/  FADD.FTZ R19, R19, R20 ;  /* 0x0000001413137221 */ /* 0x000fe20000010000 */
[----:B------:R-:W-:Y:S01]  /*5db0*/  HFMA2.MMA R30, -RZ, RZ, 0, 4.76837158203125e-07 ;  /* 0x00000008ff1e7435 */ /* 0x000fe200000001ff */
[----:B------:R-:W-:Y:S01]  /*5dc0*/  MOV R31, R34 ;  /* 0x00000022001f7202 */ /* 0x000fe20000000f00 */
[----:B------:R-:W-:-:S09]  /*5dd0*/  IMAD.MOV.U32 R17, RZ, RZ, R32 ;  /* 0x000000ffff117224 */ /* 0x000fd200078e0020 */
[----:B------:R-:W-:Y:S05]  /*5de0*/  WARPSYNC.COLLECTIVE R28, `(.L_x_3012) ;  /* 0x000000001c087348 */ /* 0x000fea0003c00000 */
[----:B------:R0:W1:Y:S02]  /*5df0*/  SHFL.BFLY P2, R32, R31, R30, R29 ;  /* 0x0c00001e1f207389 */ /* 0x000064000004001d */
[----:B01----:R-:W-:Y:S01]  /*5e00*/  ENDCOLLECTIVE ;  /* 0x000000000000791b */ /* 0x003fe20003800000 */
.L_x_3012:
[----:B------:R-:W-:Y:S01]  /*5e10*/  FADD.FTZ R46, R18, R17 ;  /* 0x00000011122e7221 */ /* 0x000fe20000010000 */
[----:B------:R-:W-:Y:S01]  /*5e20*/  IMAD.MOV.U32 R31, RZ, RZ, R36 ;  /* 0x000000ffff1f7224 */ /* 0x000fe200078e0024 */
[----:B------:R-:W-:-:S07]  /*5e30*/  MOV R33, R32 ;  /* 0x0000002000217202 */ /* 0x000fce0000000f00 */
[----:B------:R-:W-:Y:S05]  /*5e40*/  WARPSYNC.COLLECTIVE R28, `(.L_x_3013) ;  /* 0x000000001c087348 */ /* 0x000fea0003c00000 */
[----:B------:R0:W1:Y:S02]  /*5e50*/  SHFL.BFLY P2, R32, R31, R30, R29 ;  /* 0x0c00001e1f207389 */ /* 0x000064000004001d */
[----:B01----:R-:W-:Y:S01]  /*5e60*/  ENDCOLLECTIVE ;  /* 0x000000000000791b */ /* 0x003fe20003800000 */
.L_x_3013:
[----:B------:R-:W-:-:S05]  /*5e70*/  FADD.FTZ R33, R33, R34 ;  /* 0x0000002221217221 */ /* 0x000fca0000010000 */
[----:B------:R-:W-:Y:S01]  /*5e80*/  MOV R31, R33 ;  /* 0x00000021001f7202 */ /* 0x000fe20000000f00 */
[----:B------:R-:W-:Y:S01]  /*5e90*/  IMAD.MOV.U32 R30, RZ, RZ, 0x4 ;  /* 0x00000004ff1e7424 */ /* 0x000fe200078e00ff */
[----:B------:R-:W-:-:S07]  /*5ea0*/  MOV R35, R32 ;  /* 0x0000002000237202 */ /* 0x000fce0000000f00 */
[----:B------:R-:W-:Y:S05]  /*5eb0*/  WARPSYNC.COLLECTIVE R28, `(.L_x_3014) ;  /* 0x000000001c087348 */ /* 0x000fea0003c00000 */
[----:B------:R0:W1:Y:S02]  /*5ec0*/  SHFL.BFLY P2, R32, R31, R30, R29 ;  /* 0x0c00001e1f207389 */ /* 0x000064000004001d */
[----:B01----:R-:W-:Y:S01]  /*5ed0*/  ENDCOLLECTIVE ;  /* 0x000000000000791b */ /* 0x003fe20003800000 */
.L_x_3014:
[----:B------:R-:W-:-:S05]  /*5ee0*/  FADD.FTZ R35, R35, R36 ;  /* 0x0000002423237221 */ /* 0x000fca0000010000 */
[----:B------:R-:W-:Y:S02]  /*5ef0*/  MOV R31, R35 ;  /* 0x00000023001f7202 */ /* 0x000fe40000000f00 */
[----:B------:R-:W-:-:S07]  /*5f00*/  MOV R22, R32 ;  /* 0x0000002000167202 */ /* 0x000fce0000000f00 */
[----:B------:R-:W-:Y:S05]  /*5f10*/  WARPSYNC.COLLECTIVE R28, `(.L_x_3015) ;  /* 0x000000001c087348 */ /* 0x000fea0003c00000 */
[----:B------:R0:W1:Y:S02]  /*5f20*/  SHFL.BFLY P2, R32, R31, R30, R29 ;  /* 0x0c00001e1f207389 */ /* 0x000064000004001d */
[----:B01----:R-:W-:Y:S01]  /*5f30*/  ENDCOLLECTIVE ;  /* 0x000000000000791b */ /* 0x003fe20003800000 */
.L_x_3015:
        /* <DEDUP_REMOVED lines=11> */
.L_x_3016:
[----:B------:R0:W1:Y:S04]  /*5ff0*/  @!P0 LDS R27, [R24] ;  /* 0x00000000181b8984 */ /* 0x0000680000000800 */
[----:B------:R0:W2:Y:S01]  /*6000*/  @!P0 LDS R39, [R24+0x500] ;  /* 0x0005000018278984 */ /* 0x0000a20000000800 */
[----:B------:R-:W-:Y:S01]  /*6010*/  MOV R31, R38 ;  /* 0x00000026001f7202 */ /* 0x000fe20000000f00 */
[----:B------:R-:W-:-:S07]  /*6020*/  IMAD.MOV.U32 R22, RZ, RZ, R32 ;  /* 0x000000ffff167224 */ /* 0x000fce00078e0020 */
[----:B012---:R-:W-:Y:S05]  /*6030*/  WARPSYNC.COLLECTIVE R28, `(.L_x_3017) ;  /* 0x000000001c087348 */ /* 0x007fea0003c00000 */
[----:B------:R3:W4:Y:S02]  /*6040*/  SHFL.BFLY P2, R32, R31, R30, R29 ;  /* 0x0c00001e1f207389 */ /* 0x000724000004001d */
[----:B01234-:R-:W-:Y:S01]  /*6050*/  ENDCOLLECTIVE ;  /* 0x000000000000791b */ /* 0x01ffe20003800000 */
.L_x_3017:
        /* <DEDUP_REMOVED lines=9> */
.L_x_3018:
[----:B------:R-:W-:Y:S01]  /*60f0*/  FADD.FTZ R38, R38, R21 ;  /* 0x0000001526267221 */ /* 0x000fe20000010000 */
[----:B------:R-:W-:-:S04]  /*6100*/  IMAD.MOV.U32 R21, RZ, RZ, RZ ;  /* 0x000000ffff157224 */ /* 0x000fc800078e00ff */
[----:B------:R-:W-:Y:S02]  /*6110*/  MOV R31, R38 ;  /* 0x00000026001f7202 */ /* 0x000fe40000000f00 */
[----:B------:R-:W-:-:S07]  /*6120*/  MOV R36, R32 ;  /* 0x0000002000247202 */ /* 0x000fce0000000f00 */
[----:B------:R-:W-:Y:S05]  /*6130*/  WARPSYNC.COLLECTIVE R28, `(.L_x_3019) ;  /* 0x000000001c087348 */ /* 0x000fea0003c00000 */
[----:B------:R0:W1:Y:S02]  /*6140*/  SHFL.BFLY P2, R32, R31, R30, R29 ;  /* 0x0c00001e1f207389 */ /* 0x000064000004001d */
[----:B01----:R-:W-:Y:S01]  /*6150*/  ENDCOLLECTIVE ;  /* 0x000000000000791b */ /* 0x003fe20003800000 */
.L_x_3019:
[----:B------:R-:W-:Y:S01]  /*6160*/  FADD.FTZ R36, R37, R36 ;  /* 0x0000002425247221 */ /* 0x000fe20000010000 */
[----:B------:R-:W-:Y:S01]  /*6170*/  HFMA2.MMA R30, -RZ, RZ, 0, 4.76837158203125e-07 ;  /* 0x00000008ff1e7435 */ /* 0x000fe200000001ff */
[----:B------:R-:W-:Y:S01]  /*6180*/  IMAD.MOV.U32 R31, RZ, RZ, R26 ;  /* 0x000000ffff1f7224 */ /* 0x000fe200078e001a */
[----:B------:R-:W-:-:S09]  /*6190*/  MOV R35, R32 ;  /* 0x0000002000237202 */ /* 0x000fd20000000f00 */
[----:B------:R-:W-:Y:S05]  /*61a0*/  WARPSYNC.COLLECTIVE R28, `(.L_x_3020) ;  /* 0x000000001c087348 */ /* 0x000fea0003c00000 */
[----:B------:R0:W1:Y:S02]  /*61b0*/  SHFL.BFLY P2, R32, R31, R30, R29 ;  /* 0x0c00001e1f207389 */ /* 0x000064000004001d */
[----:B01----:R-:W-:Y:S01]  /*61c0*/  ENDCOLLECTIVE ;  /* 0x000000000000791b */ /* 0x003fe20003800000 */
.L_x_3020:
[----:B------:R-:W-:Y:S01]  /*61d0*/  FADD.FTZ R35, R38, R35 ;  /* 0x0000002326237221 */ /* 0x000fe20000010000 */
[----:B------:R-:W-:Y:S02]  /*61e0*/  MOV R31, R25 ;  /* 0x00000019001f7202 */ /* 0x000fe40000000f00 */
[----:B------:R-:W-:-:S07]  /*61f0*/  MOV R27, R32 ;  /* 0x00000020001b7202 */ /* 0x000fce0000000f00 */
[----:B------:R-:W-:Y:S05]  /*6200*/  WARPSYNC.COLLECTIVE R28, `(.L_x_3021) ;  /* 0x000000001c087348 */ /* 0x000fea0003c00000 */
[----:B------:R0:W1:Y:S02]  /*6210*/  SHFL.BFLY P2, R32, R31, R30, R29 ;  /* 0x0c00001e1f207389 */ /* 0x000064000004001d */
[----:B01----:R-:W-:Y:S01]  /*6220*/  ENDCOLLECTIVE ;  /* 0x000000000000791b */ /* 0x003fe20003800000 */
.L_x_3021:
        /* <DEDUP_REMOVED lines=8> */
.L_x_3022:
        /* <DEDUP_REMOVED lines=8> */
.L_x_3023:
        /* <DEDUP_REMOVED lines=10> */
.L_x_3024:
[----:B------:R0:W1:Y:S04]  /*63d0*/  @!P0 LDS R24, [R41] ;  /* 0x0000000029188984 */ /* 0x0000680000000800 */
[----:B------:R0:W2:Y:S01]  /*63e0*/  @!P0 LDS R22, [R41+0x500] ;  /* 0x0005000029168984 */ /* 0x0000a20000000800 */
[----:B------:R-:W-:Y:S01]  /*63f0*/  IMAD.MOV.U32 R31, RZ, RZ, R39 ;  /* 0x000000ffff1f7224 */ /* 0x000fe200078e0027 */
[----:B------:R-:W-:-:S07]  /*6400*/  MOV R25, R32 ;  /* 0x0000002000197202 */ /* 0x000fce0000000f00 */
[----:B012---:R-:W-:Y:S05]  /*6410*/  WARPSYNC.COLLECTIVE R28, `(.L_x_3025) ;  /* 0x000000001c087348 */ /* 0x007fea0003c00000 */
[----:B------:R3:W4:Y:S02]  /*6420*/  SHFL.BFLY P2, R32, R31, R30, R29 ;  /* 0x0c00001e1f207389 */ /* 0x000724000004001d */
[----:B01234-:R-:W-:Y:S01]  /*6430*/  ENDCOLLECTIVE ;  /* 0x000000000000791b */ /* 0x01ffe20003800000 */
.L_x_3025:
        /* <DEDUP_REMOVED lines=9> */
.L_x_3026:
        /* <DEDUP_REMOVED lines=10> */
.L_x_3027:
        /* <DEDUP_REMOVED lines=9> */
.L_x_3028:
[----:B------:R-:W-:Y:S01]  /*6600*/  FADD.FTZ R39, R39, R42 ;  /* 0x0000002a27277221 */ /* 0x000fe20000010000 */
[----:B------:R-:W-:Y:S01]  /*6610*/  MOV R31, R21 ;  /* 0x00000015001f7202 */ /* 0x000fe20000000f00 */
[----:B------:R-:W-:-:S07]  /*6620*/  IMAD.MOV.U32 R44, RZ, RZ, R32 ;  /* 0x000000ffff2c7224 */ /* 0x000fce00078e0020 */
[----:B------:R-:W-:Y:S05]  /*6630*/  WARPSYNC.COLLECTIVE R28, `(.L_x_3029) ;  /* 0x000000001c087348 */ /* 0x000fea0003c00000 */
[----:B------:R0:W1:Y:S02]  /*6640*/  SHFL.BFLY P2, R32, R31, R30, R29 ;  /* 0x0c00001e1f207389 */ /* 0x000064000004001d */
[----:B01----:R-:W-:Y:S01]  /*6650*/  ENDCOLLECTIVE ;  /* 0x000000000000791b */ /* 0x003fe20003800000 */
.L_x_3029:
[----:B------:R-:W-:Y:S01]  /*6660*/  FADD.FTZ R44, R44, R23 ;  /* 0x000000172c2c7221 */ /* 0x000fe20000010000 */
[----:B------:R-:W-:-:S03]  /*6670*/  HFMA2.MMA R30, -RZ, RZ, 0, 2.384185791015625e-07 ;  /* 0x00000004ff1e7435 */ /* 0x000fc600000001ff */
[----:B------:R-:W-:Y:S01]  /*6680*/  IMAD.MOV.U32 R31, RZ, RZ, R44 ;  /* 0x000000ffff1f7224 */ /* 0x000fe200078e002c */
[----:B------:R-:W-:-:S07]  /*6690*/  MOV R24, R32 ;  /* 0x0000002000187202 */ /* 0x000fce0000000f00 */
[----:B------:R-:W-:Y:S05]  /*66a0*/  WARPSYNC.COLLECTIVE R28, `(.L_x_3030) ;  /* 0x000000001c087348 */ /* 0x000fea0003c00000 */
[----:B------:R0:W1:Y:S02]  /*66b0*/  SHFL.BFLY P2, R32, R31, R30, R29 ;  /* 0x0c00001e1f207389 */ /* 0x000064000004001d */
[----:B01----:R-:W-:Y:S01]  /*66c0*/  ENDCOLLECTIVE ;  /* 0x000000000000791b */ /* 0x003fe20003800000 */
.L_x_3030:
        /* <DEDUP_REMOVED lines=8> */
.L_x_3031:
        /* <DEDUP_REMOVED lines=10> */
.L_x_3032:
        /* <DEDUP_REMOVED lines=11> */
.L_x_3033:
        /* <DEDUP_REMOVED lines=14> */
.L_x_3034:
        /* <DEDUP_REMOVED lines=11> */
.L_x_3035:
[----:B------:R-:W-:Y:S01]  /*6a30*/  FADD.FTZ R37, R44, R37 ;  /* 0x000000252c257221 */ /* 0x000fe20000010000 */
[----:B------:R-:W-:Y:S06]  /*6a40*/  BRA `(.L_x_3036) ;  /* 0xffffffe000d47947 */ /* 0x000fec000383ffff */
.L_x_3037:
        /* <DEDUP_REMOVED lines=11> */
.L_x_3802:


//--------------------- .text._ZN13group_norm_v218gn_bwd_cuda_kernelI6__halfLi320ELi1ELi16ELi80ELi256ELb1ELb1ELi16ELi320ELi320ELi4ELb1ELi8ELb0ELb0ELNS_15WgradSyncMethodE3ENS_16CompileConditionILi900EEEEEvPT_S6_S6_PKS5_S8_S8_S8_PKfflPfPj --------------------------
	.section	.text._ZN13group_norm_v218gn_bwd_cuda_kernelI6__halfLi320ELi1ELi16ELi80ELi256ELb1ELb1ELi16ELi320ELi320ELi4ELb1ELi8ELb0ELb0ELNS_15WgradSyncMethodE3ENS_16CompileConditionILi900EEEEEvPT_S6_S6_PKS5_S8_S8_S8_PKfflPfPj,"ax",@progbits
	.align	128
        .global         _ZN13group_norm_v218gn_bwd_cuda_kernelI6__halfLi320ELi1ELi16ELi80ELi256ELb1ELb1ELi16ELi320ELi320ELi4ELb1ELi8ELb0ELb0ELNS_15WgradSyncMethodE3ENS_16CompileConditionILi900EEEEEvPT_S6_S6_PKS5_S8_S8_S8_PKfflPfPj
        .type           _ZN13group_norm_v218gn_bwd_cuda_kernelI6__halfLi320ELi1ELi16ELi80ELi256ELb1ELb1ELi16ELi320ELi320ELi4ELb1ELi8ELb0ELb0ELNS_15WgradSyncMethodE3ENS_16CompileConditionILi900EEEEEvPT_S6_S6_PKS5_S8_S8_S8_PKfflPfPj,@function
        .size           _ZN13group_norm_v218gn_bwd_cuda_kernelI6__halfLi320ELi1ELi16ELi80ELi256ELb1ELb1ELi16ELi320ELi320ELi4ELb1ELi8ELb0ELb0ELNS_15WgradSyncMethodE3ENS_16CompileConditionILi900EEEEEvPT_S6_S6_PKS5_S8_S8_S8_PKfflPfPj,(.L_x_3803 - _ZN13group_norm_v218gn_bwd_cuda_kernelI6__halfLi320ELi1ELi16ELi80ELi256ELb1ELb1ELi16ELi320ELi320ELi4ELb1ELi8ELb0ELb0ELNS_15WgradSyncMethodE3ENS_16CompileConditionILi900EEEEEvPT_S6_S6_PKS5_S8_S8_S8_PKfflPfPj)
        .other          _ZN13group_norm_v218gn_bwd_cuda_kernelI6__halfLi320ELi1ELi16ELi80ELi256ELb1ELb1ELi16ELi320ELi320ELi4ELb1ELi8ELb0ELb0ELNS_15WgradSyncMethodE3ENS_16CompileConditionILi900EEEEEvPT_S6_S6_PKS5_S8_S8_S8_PKfflPfPj,@"STO_CUDA_ENTRY STV_DEFAULT"
_ZN13group_norm_v218gn_bwd_cuda_kernelI6__halfLi320ELi1ELi16ELi80ELi256ELb1ELb1ELi16ELi320ELi320ELi4ELb1ELi8ELb0ELb0ELNS_15WgradSyncMethodE3ENS_16CompileConditionILi900EEEEEvPT_S6_S6_PKS5_S8_S8_S8_PKfflPfPj:
.text._ZN13group_norm_v218gn_bwd_cuda_kernelI6__halfLi320ELi1ELi16ELi80ELi256ELb1ELb1ELi16ELi320ELi320ELi4ELb1ELi8ELb0ELb0ELNS_15WgradSyncMethodE3ENS_16CompileConditionILi900EEEEEvPT_S6_S6_PKS5_S8_S8_S8_PKfflPfPj:
        /* <DEDUP_REMOVED lines=22> */
[----:B------:R-:W-:Y:S02]  /*0160*/  MOV R3, 0x7fffffe1 ;  /* 0x7fffffe100037802 */ /* 0x000fe40000000f00 */
[----:B------:R-:W-:-:S04]  /*0170*/  ISETP.NE.AND P0, PT, R2, R9, PT ;  /* 0x000000090200720c */ /* 0x000fc80003f05270 */
[----:B------:R-:W-:Y:S01]  /*0180*/  SEL R3, R3, 0x1, !P0 ;  /* 0x0000000103037807 */ /* 0x000fe20004000000 */
[----:B0-----:R-:W-:Y:S01]  /*0190*/  IMAD.WIDE.U32 R4, R5, 0x4, R6 ;  /* 0x0000000405047825 */ /* 0x001fe200078e0006 */
[----:B------:R-:W-:Y:S06]  /*01a0*/  MEMBAR.ALL.GPU ;  /* 0x0000000000007992 */ /* 0x000fec000000a000 */
[----:B------:R-:W-:-:S00]  /*01b0*/  ERRBAR ;  /* 0x00000000000079ab */ /* 0x000fc00000000000 */
[----:B------:R-:W-:Y:S06]  /*01c0*/  CGAERRBAR ;  /* 0x00000000000075ab */ /* 0x000fec0000000000 */
[----:B------:R0:W5:Y:S02]  /*01d0*/  ATOM.E.ADD.STRONG.GPU PT, R3, desc[UR8][R4.64], R3 ;  /* 0x000000030403798a */ /* 0x00016400081ee1c8 */
.L_x_3040:
[----:B------:R-:W2:Y:S04]  /*01e0*/  LD.E.STRONG.GPU R0, desc[UR8][R4.64] ;  /* 0x0000000804007980 */ /* 0x000ea8000c10f900 */
[----:B--2---:R-:W-:Y:S01]  /*01f0*/  CCTL.IVALL ;  /* 0x00000000ff00798f */ /* 0x004fe20002000000 */
[----:B------:R-:W-:Y:S05]  /*0200*/  YIELD ;  /* 0x0000000000007946 */ /* 0x000fea0003800000 */
[----:B-----5:R-:W-:-:S04]  /*0210*/  LOP3.LUT R0, R0, R3, RZ, 0x3c, !PT ;  /* 0x0000000300007212 */ /* 0x020fc800078e3cff */
[----:B------:R-:W-:-:S13]  /*0220*/  ISETP.GT.AND P0, PT, R0, -0x1, PT ;  /* 0xffffffff0000780c */ /* 0x000fda0003f04270 */
[----:B------:R-:W-:Y:S05]  /*0230*/  @P0 BRA `(.L_x_3040) ;  /* 0xfffffffc00e80947 */ /* 0x000fea000383ffff */
.L_x_3039:
[----:B------:R-:W-:Y:S05]  /*0240*/  WARPSYNC.ALL ;  /* 0x0000000000007948 */ /* 0x000fea0003800000 */
[----:B------:R-:W-:Y:S06]  /*0250*/  BAR.SYNC.DEFER_BLOCKING 0x0 ;  /* 0x0000000000007b1d */ /* 0x000fec0000010000 */
[----:B------:R-:W-:Y:S05]  /*0260*/  BRA `(.L_x_3041) ;  /* 0x0000003400547947 */ /* 0x000fea0003800000 */
.L_x_3038:
[----:B------:R-:W0:Y:S01]  /*0270*/  S2R R6, SR_TID.X ;  /* 0x0000000000067919 */ /* 0x000e220000002100 */
[----:B------:R-:W-:Y:S01]  /*0280*/  MOV R7, 0x400 ;  /* 0x0000040000077802 */ /* 0x000fe20000000f00 */
[----:B------:R-:W1:Y:S01]  /*0290*/  LDC.64 R102, c[0x0][0x268] ;  /* 0x00009a00ff667b82 */ /* 0x000e620000000a00 */
[----:B------:R-:W-:Y:S01]  /*02a0*/  SHF.R.U32.HI R11, RZ, 0x2, R4 ;  /* 0x00000002ff0b7819 */ /* 0x000fe20000011604 */
[----:B------:R-:W2:Y:S01]  /*02b0*/  S2R R10, SR_CgaCtaId ;  /* 0x00000000000a7919 */ /* 0x000ea20000008800 */
[----:B------:R-:W-:Y:S02]  /*02c0*/  IADD3 R5, R7, 0x2800, RZ ;  /* 0x0000280007057810 */ /* 0x000fe40007ffe0ff */
[----:B------:R-:W-:Y:S02]  /*02d0*/  CS2R R50, SRZ ;  /* 0x0000000000327805 */ /* 0x000fe4000001ff00 */
[----:B------:R-:W-:Y:S01]  /*02e0*/  SHF.L.U32 R21, R11, 0x4, RZ ;  /* 0x000000040b157819 */ /* 0x000fe200000006ff */
[----:B------:R-:W-:Y:S01]  /*02f0*/  IMAD.MOV R13, RZ, RZ, -R11 ;  /* 0x000000ffff0d7224 */ /* 0x000fe200078e0a0b */
[----:B------:R-:W-:Y:S01]  /*0300*/  LOP3.LUT R3, R3, 0x8, RZ, 0xfc, !PT ;  /* 0x0000000803037812 */ /* 0x000fe200078efcff */
[----:B------:R-:W3:Y:S01]  /*0310*/  LDC.64 R104, c[0x0][0x268] ;  /* 0x00009a00ff687b82 */ /* 0x000ee20000000a00 */
[----:B------:R-:W-:-:S02]  /*0320*/  CS2R R52, SRZ ;  /* 0x0000000000347805 */ /* 0x000fc4000001ff00 */
[----:B------:R-:W-:Y:S02]  /*0330*/  CS2R R54, SRZ ;  /* 0x0000000000367805 */ /* 0x000fe4000001ff00 */
[----:B------:R-:W-:Y:S02]  /*0340*/  ISETP.NE.AND P1, PT, R2, R13, PT ;  /* 0x0000000d0200720c */ /* 0x000fe40003f25270 */
[----:B------:R-:W-:Y:S01]  /*0350*/  CS2R R56, SRZ ;  /* 0x0000000000387805 */ /* 0x000fe2000001ff00 */
[----:B------:R-:W-:Y:S01]  /*0360*/  UMOV UR4, URZ ;  /* 0x0000003f00047c82 */ /* 0x000fe20008000000 */
[----:B-1----:R-:W-:-:S04]  /*0370*/  IMAD.WIDE.U32 R102, R3, 0x4, R102 ;  /* 0x0000000403667825 */ /* 0x002fc800078e0066 */
[C---:B0-----:R-:W-:Y:S01]  /*0380*/  IMAD.WIDE.U32 R8, R6.reuse, -0x33333333, RZ ;  /* 0xcccccccd06087825 */ /* 0x041fe200078e00ff */
[--C-:B------:R-:W-:Y:S02]  /*0390*/  SHF.R.S32.HI R15, RZ, 0x1f, R6.reuse ;  /* 0x0000001fff0f7819 */ /* 0x100fe40000011406 */
[----:B------:R-:W-:Y:S02]  /*03a0*/  SHF.L.U32 R3, R6, 0x1, RZ ;  /* 0x0000000106037819 */ /* 0x000fe400000006ff */
[----:B------:R-:W-:Y:S02]  /*03b0*/  SHF.R.U32.HI R18, RZ, 0x6, R9 ;  /* 0x00000006ff127819 */ /* 0x000fe40000011609 */
[----:B------:R-:W-:Y:S02]  /*03c0*/  SHF.R.U32.HI R9, RZ, 0x2, R6 ;  /* 0x00000002ff097819 */ /* 0x000fe40000011606 */
[C---:B--2---:R-:W-:Y:S02]  /*03d0*/  LEA R7, R10.reuse, R7, 0x18 ;  /* 0x000000070a077211 */ /* 0x044fe400078ec0ff */
[----:B------:R-:W-:-:S02]  /*03e0*/  LEA R8, R10, R5, 0x18 ;  /* 0x000000050a087211 */ /* 0x000fc400078ec0ff */
[----:B------:R-:W-:Y:S02]  /*03f0*/  LOP3.LUT R10, R2, 0xf, RZ, 0xc0, !PT ;  /* 0x0000000f020a7812 */ /* 0x000fe400078ec0ff */
[----:B------:R-:W-:Y:S02]  /*0400*/  LEA.HI R14, R15, R6, RZ, 0x2 ;  /* 0x000000060f0e7211 */ /* 0x000fe400078f10ff */
[----:B------:R-:W-:Y:S02]  /*0410*/  SHF.L.U32 R11, R9, 0x4, RZ ;  /* 0x00000004090b7819 */ /* 0x000fe400000006ff */
[----:B------:R-:W-:Y:S02]  /*0420*/  LOP3.LUT R21, R21, 0xfffffff0, R10, 0xe2, !PT ;  /* 0xfffffff015157812 */ /* 0x000fe400078ee20a */
[----:B------:R-:W-:Y:S02]  /*0430*/  SHF.R.S32.HI R12, RZ, 0x2, R14 ;  /* 0x00000002ff0c7819 */ /* 0x000fe4000001140e */
[----:B------:R-:W-:Y:S01]  /*0440*/  LOP3.LUT R10, R11, 0xfffffff0, R10, 0xe2, !PT ;  /* 0xfffffff00b0a7812 */ /* 0x000fe200078ee20a */
[----:B------:R-:W-:Y:S01]  /*0450*/  IMAD R11, R18, -0x50, R6 ;  /* 0xffffffb0120b7824 */ /* 0x000fe200078e0206 */
[----:B------:R-:W-:-:S02]  /*0460*/  SHF.L.U32 R5, R2, 0x4, RZ ;  /* 0x0000000402057819 */ /* 0x000fc400000006ff */
[C---:B------:R-:W-:Y:S01]  /*0470*/  IADD3 R16, R12.reuse, 0x50, RZ ;  /* 0x000000500c107810 */ /* 0x040fe20007ffe0ff */
[----:B------:R-:W-:Y:S01]  /*0480*/  IMAD R13, R11, 0x28, R8 ;  /* 0x000000280b0d7824 */ /* 0x000fe200078e0208 */
[----:B------:R-:W-:Y:S02]  /*0490*/  LOP3.LUT R5, R5, 0xf0, RZ, 0xc0, !PT ;  /* 0x000000f005057812 */ /* 0x000fe400078ec0ff */
[----:B------:R-:W-:Y:S02]  /*04a0*/  SHF.R.S32.HI R17, RZ, 0x1f, R16 ;  /* 0x0000001fff117819 */ /* 0x000fe40000011410 */
[----:B------:R-:W-:Y:S01]  /*04b0*/  IADD3 R19, R12, 0xa0, RZ ;  /* 0x000000a00c137810 */ /* 0x000fe20007ffe0ff */
[----:B------:R-:W-:Y:S01]  /*04c0*/  IMAD.IADD R5, R5, 0x1, R18 ;  /* 0x0000000105057824 */ /* 0x000fe200078e0212 */
[----:B------:R-:W-:Y:S02]  /*04d0*/  LEA R13, R18, R13, 0x3 ;  /* 0x0000000d120d7211 */ /* 0x000fe400078e18ff */
[----:B------:R-:W-:Y:S01]  /*04e0*/  IADD3 R22, R12, 0xf0, RZ ;  /* 0x000000f00c167810 */ /* 0x000fe20007ffe0ff */
[----:B------:R-:W-:Y:S01]  /*04f0*/  IMAD R24, R5, 0x500, RZ ;  /* 0x0000050005187824 */ /* 0x000fe200078e02ff */
[----:B------:R-:W-:-:S02]  /*0500*/  LEA.HI R18, R17, R16, RZ, 0x2 ;  /* 0x0000001011127211 */ /* 0x000fc400078f10ff */
[-C--:B------:R-:W-:Y:S02]  /*0510*/  LEA.HI R16, R15, R6.reuse, RZ, 0x4 ;  /* 0x000000060f107211 */ /* 0x080fe400078f20ff */
[----:B------:R-:W-:Y:S02]  /*0520*/  LOP3.LUT R15, R14, 0xfffffffc, RZ, 0xc0, !PT ;  /* 0xfffffffc0e0f7812 */ /* 0x000fe400078ec0ff */
[----:B------:R-:W-:Y:S02]  /*0530*/  SHF.R.S32.HI R20, RZ, 0x1f, R19 ;  /* 0x0000001fff147819 */ /* 0x000fe40000011413 */
[----:B------:R-:W-:Y:S02]  /*0540*/  SHF.R.S32.HI R23, RZ, 0x1f, R22 ;  /* 0x0000001fff177819 */ /* 0x000fe40000011416 */
[----:B------:R-:W-:Y:S02]  /*0550*/  IADD3 R17, -R15, R6, RZ ;  /* 0x000000060f117210 */ /* 0x000fe40007ffe1ff */
[----:B------:R-:W-:-:S02]  /*0560*/  SHF.R.U32.HI R18, RZ, 0x2, R18 ;  /* 0x00000002ff127819 */ /* 0x000fc40000011612 */
[----:B------:R-:W-:Y:S02]  /*0570*/  LEA.HI R20, R20, R19, RZ, 0x2 ;  /* 0x0000001314147211 */ /* 0x000fe400078f10ff */
[----:B------:R-:W-:Y:S02]  /*0580*/  LEA.HI R23, R23, R22, RZ, 0x2 ;  /* 0x0000001617177211 */ /* 0x000fe400078f10ff */
[----:B------:R-:W-:Y:S02]  /*0590*/  SHF.R.U32.HI R14, RZ, 0x4, R16 ;  /* 0x00000004ff0e7819 */ /* 0x000fe40000011610 */
[----:B------:R-:W-:Y:S02]  /*05a0*/  LOP3.LUT R15, R17, 0x3, R18, 0x78, !PT ;  /* 0x00000003110f7812 */ /* 0x000fe400078e7812 */
[----:B------:R-:W-:Y:S02]  /*05b0*/  SHF.R.U32.HI R16, RZ, 0x2, R20 ;  /* 0x00000002ff107819 */ /* 0x000fe40000011614 */
[----:B------:R-:W-:-:S02]  /*05c0*/  LOP3.LUT R18, R3, 0x18, RZ, 0xc0, !PT ;  /* 0x0000001803127812 */ /* 0x000fc400078ec0ff */
[----:B------:R-:W-:Y:S02]  /*05d0*/  SHF.R.U32.HI R20, RZ, 0x2, R23 ;  /* 0x00000002ff147819 */ /* 0x000fe40000011617 */
[----:B------:R-:W-:Y:S02]  /*05e0*/  MOV R23, 0x7fffffe1 ;  /* 0x7fffffe100177802 */ /* 0x000fe40000000f00 */
[----:B------:R-:W-:Y:S02]  /*05f0*/  LEA R19, R6, R7, 0x5 ;  /* 0x0000000706137211 */ /* 0x000fe400078e28ff */
[----:B---3--:R-:W-:Y:S02]  /*0600*/  LEA R104, P0, R4, R104, 0x2 ;  /* 0x0000006804687211 */ /* 0x008fe400078010ff */
[C---:B------:R-:W-:Y:S02]  /*0610*/  LOP3.LUT R14, R17.reuse, 0x3, R14, 0x78, !PT ;  /* 0x00000003110e7812 */ /* 0x040fe400078e780e */
[----:B------:R-:W-:-:S02]  /*0620*/  LOP3.LUT R16, R17, 0x3, R16, 0x78, !PT ;  /* 0x0000000311107812 */ /* 0x000fc400078e7810 */
[----:B------:R-:W-:Y:S02]  /*0630*/  LOP3.LUT R22, R3, 0x18, RZ, 0xc, !PT ;  /* 0x0000001803167812 */ /* 0x000fe400078e0cff */
[----:B------:R-:W-:Y:S02]  /*0640*/  LOP3.LUT R26, R18, 0x10, RZ, 0x3c, !PT ;  /* 0x00000010121a7812 */ /* 0x000fe400078e3cff */
[----:B------:R-:W-:Y:S01]  /*0650*/  LOP3.LUT R17, R17, 0x3, R20, 0x78, !PT ;  /* 0x0000000311117812 */ /* 0x000fe200078e7814 */
[----:B------:R-:W-:Y:S01]  /*0660*/  IMAD R20, R21, 0x500, R6 ;  /* 0x0000050015147824 */ /* 0x000fe200078e0206 */
[----:B------:R-:W-:Y:S01]  /*0670*/  SEL R21, R23, 0x1, !P1 ;  /* 0x0000000117157807 */ /* 0x000fe20004800000 */
[C---:B------:R-:W-:Y:S01]  /*0680*/  IMAD.IADD R23, R19.reuse, 0x1, R18 ;  /* 0x0000000113177824 */ /* 0x040fe200078e0212 */
[----:B------:R-:W-:Y:S02]  /*0690*/  LEA.HI.X R105, R4, R105, R98, 0x2, P0 ;  /* 0x0000006904697211 */ /* 0x000fe400000f1462 */
[----:B------:R-:W-:-:S02]  /*06a0*/  IADD3 R22, R19, R22, RZ ;  /* 0x0000001613167210 */ /* 0x000fc40007ffe0ff */
[----:B------:R-:W-:-:S07]  /*06b0*/  IADD3 R25, R19, R26, RZ ;  /* 0x0000001a13197210 */ /* 0x000fce0007ffe0ff */
.L_x_3051:
[C---:B------:R-:W-:Y:S01]  /*06c0*/  LOP3.LUT R72, R4.reuse, 0x3, RZ, 0xc0, !PT ;  /* 0x0000000304487812 */ /* 0x040fe200078ec0ff */
[----:B------:R-:W-:Y:S01]  /*06d0*/  ULDC.64 UR12, c[0x0][0x248] ;  /* 0x00009200000c7ab9 */ /* 0x000fe20000000a00 */
[--C-:B--2---:R-:W-:Y:S01]  /*06e0*/  SHF.R.U64 R5, R4, 0x2, R98.reuse ;  /* 0x0000000204057819 */ /* 0x104fe20000001262 */
[----:B0-----:R-:W0:Y:S01]  /*06f0*/  LDC.64 R42, c[0x0][0x238] ;  /* 0x00008e00ff2a7b82 */ /* 0x001e220000000a00 */
[----:B------:R-:W-:Y:S01]  /*0700*/  SHF.R.U32.HI R28, RZ, 0x2, R98 ;  /* 0x00000002ff1c7819 */ /* 0x000fe20000011662 */
[----:B------:R-:W-:Y:S01]  /*0710*/  IMAD R72, R72, 0x140, RZ ;  /* 0x0000014048487824 */ /* 0x000fe200078e02ff */
[----:B------:R-:W-:Y:S01]  /*0720*/  ULDC.64 UR14, c[0x0][0x228] ;  /* 0x00008a00000e7ab9 */ /* 0x000fe20000000a00 */
[----:B------:R-:W-:-:S03]  /*0730*/  ULDC UR5, c[0x0][0x250] ;  /* 0x0000940000057ab9 */ /* 0x000fc60000000800 */
[----:B------:R-:W-:Y:S01]  /*0740*/  LEA R46, R11, R72, 0x2 ;  /* 0x000000480b2e7211 */ /* 0x000fe200078e10ff */
[----:B------:R-:W1:Y:S03]  /*0750*/  LDC.64 R30, c[0x0][0x240] ;  /* 0x00009000ff1e7b82 */ /* 0x000e660000000a00 */
[----:B------:R-:W-:Y:S01]  /*0760*/  SHF.R.S32.HI R47, RZ, 0x1f, R46 ;  /* 0x0000001fff2f7819 */ /* 0x000fe2000001142e */
[----:B------:R-:W-:-:S04]  /*0770*/  IMAD.WIDE.U32 R26, R46, -0x33333333, RZ ;  /* 0xcccccccd2e1a7825 */ /* 0x000fc800078e00ff */
[----:B------:R-:W-:Y:S01]  /*0780*/  IMAD.WIDE.U32 R34, R5, 0x50000, R46 ;  /* 0x0005000005227825 */ /* 0x000fe200078e002e */
[----:B------:R-:W-:-:S04]  /*0790*/  SHF.R.U32.HI R26, RZ, 0x6, R27 ;  /* 0x00000006ff1a7819 */ /* 0x000fc8000001161b */
[----:B------:R-:W-:-:S04]  /*07a0*/  LEA R3, P0, R5, R26, 0x4 ;  /* 0x0000001a05037211 */ /* 0x000fc800078020ff */
[----:B------:R-:W-:Y:S01]  /*07b0*/  LEA.HI.X R32, R5, RZ, R28, 0x4, P0 ;  /* 0x000000ff05207211 */ /* 0x000fe200000f241c */
[----:B------:R-:W-:Y:S01]  /*07c0*/  IMAD R5, R28, 0x50000, RZ ;  /* 0x000500001c057824 */ /* 0x000fe200078e02ff */
[C---:B------:R-:W-:Y:S02]  /*07d0*/  LEA R48, P0, R3.reuse, UR12, 0x3 ;  /* 0x0000000c03307c11 */ /* 0x040fe4000f8018ff */
[----:B------:R-:W-:Y:S02]  /*07e0*/  IADD3 R28, P1, R24, R34, RZ ;  /* 0x00000022181c7210 */ /* 0x000fe40007f3e0ff */
[----:B------:R-:W-:Y:S01]  /*07f0*/  LEA.HI.X R49, R3, UR13, R32, 0x3, P0 ;  /* 0x0000000d03317c11 */ /* 0x000fe200080f1c20 */
[----:B------:R-:W-:Y:S01]  /*0800*/  ULDC.64 UR12, c[0x0][0x230] ;  /* 0x00008c00000c7ab9 */ /* 0x000fe20000000a00 */
[----:B------:R-:W-:Y:S02]  /*0810*/  IADD3 R5, R35, R5, RZ ;  /* 0x0000000523057210 */ /* 0x000fe40007ffe0ff */
[----:B------:R-:W-:-:S02]  /*0820*/  SHF.L.U32 R27, R28, 0x1, RZ ;  /* 0x000000011c1b7819 */ /* 0x000fc400000006ff */
[----:B------:R-:W-:Y:S01]  /*0830*/  IADD3.X R3, RZ, R5, RZ, P1, !PT ;  /* 0x00000005ff037210 */ /* 0x000fe20000ffe4ff */
[----:B------:R-:W2:Y:S01]  /*0840*/  LDG.E.64.CONSTANT R48, desc[UR8][R48.64] ;  /* 0x0000000830307981 */ /* 0x000ea2000c1e9b00 */
[----:B------:R-:W-:Y:S02]  /*0850*/  IADD3 R44, P0, R27, UR12, RZ ;  /* 0x0000000c1b2c7c10 */ /* 0x000fe4000ff1e0ff */
[----:B------:R-:W-:-:S04]  /*0860*/  SHF.L.U64.HI R28, R28, 0x1, R3 ;  /* 0x000000011c1c7819 */ /* 0x000fc80000010203 */
[----:B------:R-:W-:-:S06]  /*0870*/  IADD3.X R45, R28, UR13, RZ, P0, !PT ;  /* 0x0000000d1c2d7c10 */ /* 0x000fcc00087fe4ff */
[----:B------:R-:W3:Y:S01]  /*0880*/  LDG.E.64.CONSTANT R44, desc[UR8][R44.64] ;  /* 0x000000082c2c7981 */ /* 0x000ee2000c1e9b00 */
[----:B0-----:R-:W-:Y:S01]  /*0890*/  IMAD.WIDE R42, R46, 0x2, R42 ;  /* 0x000000022e2a7825 */ /* 0x001fe200078e022a */
[----:B------:R-:W-:-:S03]  /*08a0*/  IADD3 R3, R24, 0x1400, RZ ;  /* 0x0000140018037810 */ /* 0x000fc60007ffe0ff */
[----:B-1----:R-:W-:Y:S01]  /*08b0*/  IMAD.WIDE R46, R46, 0x2, R30 ;  /* 0x000000022e2e7825 */ /* 0x002fe200078e021e */
[----:B------:R-:W-:Y:S01]  /*08c0*/  IADD3 R3, P0, R3, R34, RZ ;  /* 0x0000002203037210 */ /* 0x000fe20007f1e0ff */
[----:B------:R-:W4:Y:S04]  /*08d0*/  LDG.E.64.CONSTANT R42, desc[UR8][R42.64] ;  /* 0x000000082a2a7981 */ /* 0x000f28000c1e9b00 */
[----:B------:R-:W5:Y:S01]  /*08e0*/  LDG.E.64.CONSTANT R46, desc[UR8][R46.64] ;  /* 0x000000082e2e7981 */ /* 0x000f62000c1e9b00 */
[----:B------:R-:W-:Y:S01]  /*08f0*/  IMAD.X R30, RZ, RZ, R5, P0 ;  /* 0x000000ffff1e7224 */ /* 0x000fe200000e0605 */
[----:B------:R-:W-:-:S04]  /*0900*/  SHF.L.U32 R29, R3, 0x1, RZ ;  /* 0x00000001031d7819 */ /* 0x000fc800000006ff */
[----:B------:R-:W-:Y:S02]  /*0910*/  SHF.L.U64.HI R30, R3, 0x1, R30 ;  /* 0x00000001031e7819 */ /* 0x000fe4000001021e */
[----:B------:R-:W-:Y:S02]  /*0920*/  IADD3 R70, P0, R29, UR12, RZ ;  /* 0x0000000c1d467c10 */ /* 0x000fe4000ff1e0ff */
[----:B------:R-:W-:Y:S02]  /*0930*/  IADD3 R3, R24, 0x2800, RZ ;  /* 0x0000280018037810 */ /* 0x000fe40007ffe0ff */
[----:B------:R-:W-:Y:S02]  /*0940*/  IADD3.X R71, R30, UR13, RZ, P0, !PT ;  /* 0x0000000d1e477c10 */ /* 0x000fe400087fe4ff */
[----:B------:R-:W-:-:S04]  /*0950*/  IADD3 R3, P0, R3, R34, RZ ;  /* 0x0000002203037210 */ /* 0x000fc80007f1e0ff */
[----:B------:R-:W-:Y:S01]  /*0960*/  IADD3.X R32, RZ, R5, RZ, P0, !PT ;  /* 0x00000005ff207210 */ /* 0x000fe200007fe4ff */
[----:B------:R-:W5:Y:S01]  /*0970*/  LDG.E.64.CONSTANT R70, desc[UR8][R70.64] ;  /* 0x0000000846467981 */ /* 0x000f62000c1e9b00 */
[C---:B------:R-:W-:Y:S02]  /*0980*/  SHF.L.U32 R31, R3.reuse, 0x1, RZ ;  /* 0x00000001031f7819 */ /* 0x040fe400000006ff */
[----:B------:R-:W-:Y:S02]  /*0990*/  SHF.L.U64.HI R32, R3, 0x1, R32 ;  /* 0x0000000103207819 */ /* 0x000fe40000010220 */
[----:B------:R-:W-:-:S04]  /*09a0*/  IADD3 R68, P0, R31, UR12, RZ ;  /* 0x0000000c1f447c10 */ /* 0x000fc8000ff1e0ff */
[----:B------:R-:W-:-:S06]  /*09b0*/  IADD3.X R69, R32, UR13, RZ, P0, !PT ;  /* 0x0000000d20457c10 */ /* 0x000fcc00087fe4ff */
[----:B------:R-:W5:Y:S01]  /*09c0*/  LDG.E.64.CONSTANT R68, desc[UR8][R68.64] ;  /* 0x0000000844447981 */ /* 0x000f62000c1e9b00 */
[----:B------:R-:W-:Y:S02]  /*09d0*/  IADD3 R3, R24, 0x3c00, RZ ;  /* 0x00003c0018037810 */ /* 0x000fe40007ffe0ff */
[----:B------:R-:W-:Y:S02]  /*09e0*/  IADD3 R66, P0, R27, UR14, RZ ;  /* 0x0000000e1b427c10 */ /* 0x000fe4000ff1e0ff */
[----:B------:R-:W-:Y:S02]  /*09f0*/  IADD3 R3, P1, R3, R34, RZ ;  /* 0x0000002203037210 */ /* 0x000fe40007f3e0ff */
[----:B------:R-:W-:Y:S02]  /*0a00*/  IADD3.X R67, R28, UR15, RZ, P0, !PT ;  /* 0x0000000f1c437c10 */ /* 0x000fe400087fe4ff */
[----:B------:R-:W-:Y:S01]  /*0a10*/  IADD3.X R34, RZ, R5, RZ, P1, !PT ;  /* 0x00000005ff227210 */ /* 0x000fe20000ffe4ff */
[----:B------:R-:W-:-:S03]  /*0a20*/  IMAD.SHL.U32 R33, R3, 0x2, RZ ;  /* 0x0000000203217824 */ /* 0x000fc600078e00ff */
[----:B------:R-:W-:Y:S01]  /*0a30*/  SHF.L.U64.HI R34, R3, 0x1, R34 ;  /* 0x0000000103227819 */ /* 0x000fe20000010222 */
        /* <DEDUP_REMOVED lines=15> */
[--C-:B---3--:R-:W-:Y:S02]  /*0b30*/  HADD2.F32 R3, -RZ, R44.reuse.H0_H0 ;  /* 0x2000002cff037230 */ /* 0x108fe40000004100 */
[----:B------:R-:W-:-:S03]  /*0b40*/  HADD2.F32 R41, -RZ, R44.H1_H1 ;  /* 0x3000002cff297230 */ /* 0x000fc60000004100 */
[----:B------:R-:W-:Y:S01]  /*0b50*/  FADD.FTZ R36, -R48, R3 ;  /* 0x0000000330247221 */ /* 0x000fe20000010100 */
[----:B------:R-:W-:-:S03]  /*0b60*/  HADD2.F32 R49, -RZ, R45.H0_H0 ;  /* 0x2000002dff317230 */ /* 0x000fc60000004100 */
[----:B0-----:R-:W-:Y:S01]  /*0b70*/  FMUL.FTZ R5, R35, R36 ;  /* 0x0000002423057220 */ /* 0x001fe20000410000 */
[----:B------:R-:W-:Y:S01]  /*0b80*/  FADD.FTZ R36, -R48, R41 ;  /* 0x0000002930247221 */ /* 0x000fe20000010100 */
[----:B----4-:R-:W-:-:S03]  /*0b90*/  HADD2.F32 R3, -RZ, R42.H0_H0 ;  /* 0x2000002aff037230 */ /* 0x010fc60000004100 */
[C---:B------:R-:W-:Y:S01]  /*0ba0*/  FMUL.FTZ R41, R35.reuse, R36 ;  /* 0x0000002423297220 */ /* 0x040fe20000410000 */
[----:B------:R-:W-:Y:S01]  /*0bb0*/  FADD.FTZ R36, -R48, R49 ;  /* 0x0000003130247221 */ /* 0x000fe20000010100 */
[----:B-----5:R-:W-:Y:S02]  /*0bc0*/  HADD2.F32 R90, -RZ, R46.H0_H0 ;  /* 0x2000002eff5a7230 */ /* 0x020fe40000004100 */
[----:B------:R-:W-:Y:S02]  /*0bd0*/  HADD2.F32 R49, -RZ, R45.H1_H1 ;  /* 0x3000002dff317230 */ /* 0x000fe40000004100 */
[----:B------:R-:W-:Y:S01]  /*0be0*/  FMUL.FTZ R45, R35, R36 ;  /* 0x00000024232d7220 */ /* 0x000fe20000410000 */
[----:B------:R-:W-:Y:S02]  /*0bf0*/  HADD2.F32 R37, -RZ, R42.H1_H1 ;  /* 0x3000002aff257230 */ /* 0x000fe40000004100 */
[----:B------:R-:W-:Y:S01]  /*0c00*/  FFMA.FTZ R82, R5, R3, R90 ;  /* 0x0000000305527223 */ /* 0x000fe2000001005a */
[----:B------:R-:W-:-:S02]  /*0c10*/  HADD2.F32 R94, -RZ, R46.H1_H1 ;  /* 0x3000002eff5e7230 */ /* 0x000fc40000004100 */
[----:B------:R-:W-:Y:S01]  /*0c20*/  FADD.FTZ R36, -R48, R49 ;  /* 0x0000003130247221 */ /* 0x000fe20000010100 */
[--C-:B------:R-:W-:Y:S02]  /*0c30*/  HADD2.F32 R39, -RZ, R43.reuse.H0_H0 ;  /* 0x2000002bff277230 */ /* 0x100fe40000004100 */
[----:B------:R-:W-:Y:S01]  /*0c40*/  FMUL.FTZ R78, R82, -1.4426950216293334961 ;  /* 0xbfb8aa3b524e7820 */ /* 0x000fe20000410000 */
[----:B------:R-:W-:Y:S02]  /*0c50*/  HADD2.F32 R43, -RZ, R43.H1_H1 ;  /* 0x3000002bff2b7230 */ /* 0x000fe40000004100 */
[----:B------:R-:W-:Y:S01]  /*0c60*/  FFMA.FTZ R84, R41, R37, R94 ;  /* 0x0000002529547223 */ /* 0x000fe2000001005e */
[--C-:B------:R-:W-:Y:S02]  /*0c70*/  HADD2.F32 R76, -RZ, R47.reuse.H0_H0 ;  /* 0x2000002fff4c7230 */ /* 0x100fe40000004100 */
[----:B------:R-:W-:Y:S02]  /*0c80*/  HADD2.F32 R74, -RZ, R47.H1_H1 ;  /* 0x3000002fff4a7230 */ /* 0x000fe40000004100 */
[----:B------:R-:W-:Y:S01]  /*0c90*/  FMUL.FTZ R47, R35, R36 ;  /* 0x00000024232f7220 */ /* 0x000fe20000410000 */
[----:B------:R-:W-:Y:S01]  /*0ca0*/  FMUL.FTZ R38, R84, -1.4426950216293334961 ;  /* 0xbfb8aa3b54267820 */ /* 0x000fe20000410000 */
[----:B------:R-:W0:Y:S02]  /*0cb0*/  MUFU.EX2 R78, R78 ;  /* 0x0000004e004e7308 */ /* 0x000e240000000800 */
[----:B------:R-:W-:Y:S01]  /*0cc0*/  FFMA.FTZ R91, R47, R43, R74 ;  /* 0x0000002b2f5b7223 */ /* 0x000fe2000001004a */
[----:B------:R-:W-:Y:S01]  /*0cd0*/  FFMA.FTZ R89, R45, R39, R76 ;  /* 0x000000272d597223 */ /* 0x000fe2000001004c */
[----:B------:R-:W-:-:S02]  /*0ce0*/  HADD2.F32 R49, -RZ, R70.H1_H1 ;  /* 0x30000046ff317230 */ /* 0x000fc40000004100 */
[----:B------:R-:W-:Y:S02]  /*0cf0*/  FMUL.FTZ R42, R91, -1.4426950216293334961 ;  /* 0xbfb8aa3b5b2a7820 */ /* 0x000fe40000410000 */
[----:B------:R1:W2:Y:S01]  /*0d00*/  MUFU.EX2 R80, R38 ;  /* 0x0000002600507308 */ /* 0x0002a20000000800 */
[----:B------:R-:W-:Y:S01]  /*0d10*/  FMUL.FTZ R40, R89, -1.4426950216293334961 ;  /* 0xbfb8aa3b59287820 */ /* 0x000fe20000410000 */
[----:B------:R-:W-:Y:S01]  /*0d20*/  FADD.FTZ R44, -R48, R49 ;  /* 0x00000031302c7221 */ /* 0x000fe20000010100 */
[----:B------:R-:W-:-:S05]  /*0d30*/  HADD2.F32 R49, -RZ, R71.H0_H0 ;  /* 0x20000047ff317230 */ /* 0x000fca0000004100 */
[----:B------:R-:W3:Y:S01]  /*0d40*/  MUFU.EX2 R97, R42 ;  /* 0x0000002a00617308 */ /* 0x000ee20000000800 */
[----:B-1----:R-:W-:Y:S01]  /*0d50*/  FMUL.FTZ R38, R35, R44 ;  /* 0x0000002c23267220 */ /* 0x002fe20000410000 */
[----:B------:R-:W-:Y:S02]  /*0d60*/  HADD2.F32 R71, -RZ, R71.H1_H1 ;  /* 0x30000047ff477230 */ /* 0x000fe40000004100 */
[----:B------:R-:W-:-:S04]  /*0d70*/  FADD.FTZ R44, -R48, R49 ;  /* 0x00000031302c7221 */ /* 0x000fc80000010100 */
[----:B------:R1:W4:Y:S01]  /*0d80*/  MUFU.EX2 R85, R40 ;  /* 0x0000002800557308 */ /* 0x0003220000000800 */
[----:B------:R-:W-:Y:S02]  /*0d90*/  HADD2.F32 R73, -RZ, R70.H0_H0 ;  /* 0x20000046ff497230 */ /* 0x000fe40000004100 */
[----:B0-----:R-:W-:Y:S01]  /*0da0*/  FADD.FTZ R70, R78, 1 ;  /* 0x3f8000004e467421 */ /* 0x001fe20000010000 */
[----:B------:R-:W-:Y:S02]  /*0db0*/  HADD2.F32 R99, -RZ, R69.H0_H0 ;  /* 0x20000045ff637230 */ /* 0x000fe40000004100 */
[----:B--2---:R-:W-:Y:S01]  /*0dc0*/  FADD.FTZ R80, R80, 1 ;  /* 0x3f80000050507421 */ /* 0x004fe20000010000 */
[----:B-1----:R-:W-:Y:S01]  /*0dd0*/  FMUL.FTZ R40, R35, R44 ;  /* 0x0000002c23287220 */ /* 0x002fe20000410000 */
[----:B------:R-:W-:Y:S01]  /*0de0*/  FADD.FTZ R44, -R48, R71 ;  /* 0x00000047302c7221 */ /* 0x000fe20000010100 */
[----:B------:R-:W0:Y:S01]  /*0df0*/  MUFU.RCP R93, R70 ;  /* 0x00000046005d7308 */ /* 0x000e220000001000 */
[----:B------:R-:W-:-:S02]  /*0e00*/  HADD2.F32 R71, -RZ, R68.H1_H1 ;  /* 0x30000044ff477230 */ /* 0x000fc40000004100 */
[C---:B------:R-:W-:Y:S01]  /*0e10*/  FADD.FTZ R78, -R48.reuse, R99 ;  /* 0x00000063304e7221 */ /* 0x040fe20000010100 */
[C---:B------:R-:W-:Y:S01]  /*0e20*/  FADD.FTZ R36, -R48.reuse, R73 ;  /* 0x0000004930247221 */ /* 0x040fe20000010100 */
[----:B---3--:R-:W-:Y:S01]  /*0e30*/  FADD.FTZ R99, R97, 1 ;  /* 0x3f80000061637421 */ /* 0x008fe20000010000 */
[----:B------:R-:W-:Y:S01]  /*0e40*/  FFMA.FTZ R75, R37, R38, R94 ;  /* 0x00000026254b7223 */ /* 0x000fe2000001005e */
[C---:B------:R-:W-:Y:S01]  /*0e50*/  FMUL.FTZ R42, R35.reuse, R44 ;  /* 0x0000002c232a7220 */ /* 0x040fe20000410000 */
[----:B------:R-:W1:Y:S01]  /*0e60*/  MUFU.RCP R95, R80 ;  /* 0x00000050005f7308 */ /* 0x000e620000001000 */
[----:B------:R-:W-:Y:S01]  /*0e70*/  FMUL.FTZ R36, R35, R36 ;  /* 0x0000002423247220 */ /* 0x000fe20000410000 */
[----:B------:R-:W-:Y:S01]  /*0e80*/  FADD.FTZ R46, -R48, R71 ;  /* 0x00000047302e7221 */ /* 0x000fe20000010100 */
[----:B------:R-:W-:Y:S01]  /*0e90*/  FMUL.FTZ R86, R75, -1.4426950216293334961 ;  /* 0xbfb8aa3b4b567820 */ /* 0x000fe20000410000 */
[----:B------:R-:W-:Y:S01]  /*0ea0*/  FFMA.FTZ R77, R39, R40, R76 ;  /* 0x00000028274d7223 */ /* 0x000fe2000001004c */
[----:B------:R-:W-:Y:S01]  /*0eb0*/  FFMA.FTZ R81, R43, R42, R74 ;  /* 0x0000002a2b517223 */ /* 0x000fe2000001004a */
[----:B----4-:R-:W-:-:S02]  /*0ec0*/  FADD.FTZ R71, R85, 1 ;  /* 0x3f80000055477421 */ /* 0x010fc40000010000 */
[----:B------:R-:W2:Y:S01]  /*0ed0*/  MUFU.RCP R99, R99 ;  /* 0x0000006300637308 */ /* 0x000ea20000001000 */
[----:B------:R-:W-:Y:S01]  /*0ee0*/  FFMA.FTZ R73, R3, R36, R90 ;  /* 0x0000002403497223 */ /* 0x000fe2000001005a */
[----:B------:R-:W-:Y:S01]  /*0ef0*/  FMUL.FTZ R88, R77, -1.4426950216293334961 ;  /* 0xbfb8aa3b4d587820 */ /* 0x000fe20000410000 */
[----:B------:R-:W-:Y:S01]  /*0f00*/  FMUL.FTZ R87, R81, -1.4426950216293334961 ;  /* 0xbfb8aa3b51577820 */ /* 0x000fe20000410000 */
[----:B------:R-:W-:Y:S02]  /*0f10*/  HADD2.F32 R69, -RZ, R69.H1_H1 ;  /* 0x30000045ff457230 */ /* 0x000fe40000004100 */
[----:B------:R-:W-:Y:S02]  /*0f20*/  FMUL.FTZ R92, R73, -1.4426950216293334961 ;  /* 0xbfb8aa3b495c7820 */ /* 0x000fe40000410000 */
[----:B------:R0:W3:Y:S01]  /*0f30*/  MUFU.RCP R96, R71 ;  /* 0x0000004700607308 */ /* 0x0000e20000001000 */
[----:B------:R-:W-:Y:S01]  /*0f40*/  FADD.FTZ R100, -R48, R69 ;  /* 0x0000004530647221 */ /* 0x000fe20000010100 */
[----:B------:R-:W-:-:S06]  /*0f50*/  HADD2.F32 R49, -RZ, R68.H0_H0 ;  /* 0x20000044ff317230 */ /* 0x000fcc0000004100 */
[----:B------:R-:W4:Y:S01]  /*0f60*/  MUFU.EX2 R86, R86 ;  /* 0x0000005600567308 */ /* 0x000f220000000800 */
[----:B0-----:R-:W-:Y:S01]  /*0f70*/  FADD.FTZ R71, -R93, 1 ;  /* 0x3f8000005d477421 */ /* 0x001fe20000010100 */
[----:B-1----:R-:W-:Y:S01]  /*0f80*/  FADD.FTZ R97, -R95, 1 ;  /* 0x3f8000005f617421 */ /* 0x002fe20000010100 */
[----:B------:R-:W-:-:S05]  /*0f90*/  FMUL.FTZ R80, R35, R100 ;  /* 0x0000006423507220 */ /* 0x000fca0000410000 */
[----:B------:R-:W0:Y:S01]  /*0fa0*/  MUFU.EX2 R88, R88 ;  /* 0x0000005800587308 */ /* 0x000e220000000800 */
[----:B------:R-:W-:Y:S01]  /*0fb0*/  FFMA.FTZ R82, R82, R71, 1 ;  /* 0x3f80000052527423 */ /* 0x000fe20000010047 */
[----:B------:R-:W-:-:S06]  /*0fc0*/  FADD.FTZ R44, -R48, R49 ;  /* 0x00000031302c7221 */ /* 0x000fcc0000010100 */
[----:B------:R-:W1:Y:S01]  /*0fd0*/  MUFU.EX2 R87, R87 ;  /* 0x0000005700577308 */ /* 0x000e620000000800 */
[----:B------:R-:W-:Y:S01]  /*0fe0*/  FFMA.FTZ R84, R84, R97, 1 ;  /* 0x3f80000054547423 */ /* 0x000fe20000010061 */
[----:B------:R-:W-:Y:S01]  /*0ff0*/  FFMA.FTZ R69, R43, R80, R74 ;  /* 0x000000502b457223 */ /* 0x000fe2000001004a */
[----:B--2---:R-:W-:-:S05]  /*1000*/  FADD.FTZ R106, -R99, 1 ;  /* 0x3f800000636a7421 */ /* 0x004fca0000010100 */
[----:B------:R-:W2:Y:S01]  /*1010*/  MUFU.EX2 R92, R92 ;  /* 0x0000005c005c7308 */ /* 0x000ea20000000800 */
[----:B------:R-:W-:Y:S01]  /*1020*/  FMUL.FTZ R93, R93, R82 ;  /* 0x000000525d5d7220 */ /* 0x000fe20000410000 */
[--C-:B------:R-:W-:Y:S02]  /*1030*/  HADD2.F32 R82, -RZ, R66.reuse.H0_H0 ;  /* 0x20000042ff527230 */ /* 0x100fe40000004100 */
[----:B------:R-:W-:Y:S01]  /*1040*/  FMUL.FTZ R44, R35, R44 ;  /* 0x0000002c232c7220 */ /* 0x000fe20000410000 */
[----:B------:R-:W-:Y:S01]  /*1050*/  FMUL.FTZ R95, R95, R84 ;  /* 0x000000545f5f7220 */ /* 0x000fe20000410000 */
[----:B------:R-:W-:Y:S01]  /*1060*/  FMUL.FTZ R101, R69, -1.4426950216293334961 ;  /* 0xbfb8aa3b45657820 */ /* 0x000fe20000410000 */
[----:B---3--:R-:W-:Y:S01]  /*1070*/  FADD.FTZ R100, -R96, 1 ;  /* 0x3f80000060647421 */ /* 0x008fe20000010100 */
[----:B------:R-:W-:Y:S02]  /*1080*/  HADD2.F32 R84, -RZ, R66.H1_H1 ;  /* 0x30000042ff547230 */ /* 0x000fe40000004100 */
[----:B------:R-:W-:Y:S01]  /*1090*/  FFMA.FTZ R106, R91, R106, 1 ;  /* 0x3f8000005b6a7423 */ /* 0x000fe2000001006a */
[----:B----4-:R-:W-:Y:S01]  /*10a0*/  FADD.FTZ R91, R86, 1 ;  /* 0x3f800000565b7421 */ /* 0x010fe20000010000 */
[----:B------:R-:W-:Y:S01]  /*10b0*/  FFMA.FTZ R49, R3, R44, R90 ;  /* 0x0000002c03317223 */ /* 0x000fe2000001005a */
[----:B------:R-:W-:Y:S01]  /*10c0*/  FMUL.FTZ R82, R82, R93 ;  /* 0x0000005d52527220 */ /* 0x000fe20000410000 */
[----:B------:R-:W-:Y:S01]  /*10d0*/  FMUL.FTZ R46, R35, R46 ;  /* 0x0000002e232e7220 */ /* 0x000fe20000410000 */
[----:B------:R3:W-:Y:S01]  /*10e0*/  MUFU.EX2 R71, R101 ;  /* 0x0000006500477308 */ /* 0x0007e20000000800 */
[----:B------:R-:W-:Y:S01]  /*10f0*/  FFMA.FTZ R97, R89, R100, 1 ;  /* 0x3f80000059617423 */ /* 0x000fe20000010064 */
[----:B------:R-:W-:Y:S01]  /*1100*/  FMUL.FTZ R84, R84, R95 ;  /* 0x0000005f54547220 */ /* 0x000fe20000410000 */
[----:B0-----:R-:W-:Y:S01]  /*1110*/  FADD.FTZ R93, R88, 1 ;  /* 0x3f800000585d7421 */ /* 0x001fe20000010000 */
[----:B------:R-:W-:-:S02]  /*1120*/  HADD2.F32 R95, -RZ, R58.H1_H1 ;  /* 0x3000003aff5f7230 */ /* 0x000fc40000004100 */
[----:B-1----:R-:W-:Y:S01]  /*1130*/  FADD.FTZ R87, R87, 1 ;  /* 0x3f80000057577421 */ /* 0x002fe20000010000 */
[----:B------:R-:W-:Y:S01]  /*1140*/  FMUL.FTZ R83, R49, -1.4426950216293334961 ;  /* 0xbfb8aa3b31537820 */ /* 0x000fe20000410000 */
[--C-:B------:R-:W-:Y:S02]  /*1150*/  HADD2.F32 R86, -RZ, R67.reuse.H0_H0 ;  /* 0x20000043ff567230 */ /* 0x100fe40000004100 */
[----:B---3--:R-:W-:Y:S02]  /*1160*/  HADD2.F32 R101, -RZ, R58.H0_H0 ;  /* 0x2000003aff657230 */ /* 0x008fe40000004100 */
[----:B------:R-:W-:Y:S01]  /*1170*/  FMUL.FTZ R58, R3, R82 ;  /* 0x00000052033a7220 */ /* 0x000fe20000410000 */
[----:B------:R-:W-:Y:S01]  /*1180*/  FFMA.FTZ R68, R37, R46, R94 ;  /* 0x0000002e25447223 */ /* 0x000fe2000001005e */
[----:B------:R-:W-:Y:S01]  /*1190*/  FMUL.FTZ R97, R96, R97 ;  /* 0x0000006160617220 */ /* 0x000fe20000410000 */
[----:B------:R-:W0:Y:S01]  /*11a0*/  MUFU.RCP R91, R91 ;  /* 0x0000005b005b7308 */ /* 0x000e220000001000 */
[----:B--2---:R-:W-:Y:S01]  /*11b0*/  FADD.FTZ R89, R92, 1 ;  /* 0x3f8000005c597421 */ /* 0x004fe20000010000 */
[----:B------:R-:W-:-:S02]  /*11c0*/  HADD2.F32 R92, -RZ, R67.H1_H1 ;  /* 0x30000043ff5c7230 */ /* 0x000fc40000004100 */
[----:B------:R-:W-:Y:S01]  /*11d0*/  FADD.FTZ R88, -R48, R101 ;  /* 0x0000006530587221 */ /* 0x000fe20000010100 */
[----:B------:R-:W-:Y:S01]  /*11e0*/  FMUL.FTZ R78, R35, R78 ;  /* 0x0000004e234e7220 */ /* 0x000fe20000410000 */
[----:B------:R-:W-:Y:S01]  /*11f0*/  FMUL.FTZ R67, R37, R84 ;  /* 0x0000005425437220 */ /* 0x000fe20000410000 */
[----:B------:R-:W-:Y:S01]  /*1200*/  FFMA.FTZ R66, R5, R58, RZ ;  /* 0x0000003a05427223 */ /* 0x000fe200000100ff */
[----:B------:R-:W-:Y:S01]  /*1210*/  FMUL.FTZ R79, R68, -1.4426950216293334961 ;  /* 0xbfb8aa3b444f7820 */ /* 0x000fe20000410000 */
[----:B------:R-:W-:Y:S01]  /*1220*/  FMUL.FTZ R99, R99, R106 ;  /* 0x0000006a63637220 */ /* 0x000fe20000410000 */
[----:B------:R-:W-:Y:S01]  /*1230*/  FMUL.FTZ R86, R86, R97 ;  /* 0x0000006156567220 */ /* 0x000fe20000410000 */
[----:B------:R-:W1:Y:S01]  /*1240*/  MUFU.RCP R93, R93 ;  /* 0x0000005d005d7308 */ /* 0x000e620000001000 */
[----:B------:R-:W-:Y:S01]  /*1250*/  FMUL.FTZ R88, R35, R88 ;  /* 0x0000005823587220 */ /* 0x000fe20000410000 */
[----:B------:R-:W-:Y:S01]  /*1260*/  FFMA.FTZ R70, R39, R78, R76 ;  /* 0x0000004e27467223 */ /* 0x000fe2000001004c */
[----:B------:R-:W-:Y:S01]  /*1270*/  FADD.FTZ R96, -R48, R95 ;  /* 0x0000005f30607221 */ /* 0x000fe20000010100 */
[----:B------:R-:W-:-:S04]  /*1280*/  FFMA.FTZ R66, R41, R67, R66 ;  /* 0x0000004329427223 */ /* 0x000fc80000010042 */
[----:B------:R-:W2:Y:S01]  /*1290*/  MUFU.RCP R87, R87 ;  /* 0x0000005700577308 */ /* 0x000ea20000001000 */
[----:B------:R-:W-:Y:S01]  /*12a0*/  FMUL.FTZ R67, R39, R86 ;  /* 0x0000005627437220 */ /* 0x000fe20000410000 */
[----:B------:R-:W-:Y:S01]  /*12b0*/  FMUL.FTZ R92, R92, R99 ;  /* 0x000000635c5c7220 */ /* 0x000fe20000410000 */
[----:B------:R-:W-:-:S05]  /*12c0*/  FFMA.FTZ R58, R3, R88, R90 ;  /* 0x00000058033a7223 */ /* 0x000fca000001005a */
[----:B------:R-:W3:Y:S01]  /*12d0*/  MUFU.EX2 R83, R83 ;  /* 0x0000005300537308 */ /* 0x000ee20000000800 */
[----:B------:R-:W-:Y:S01]  /*12e0*/  FMUL.FTZ R85, R70, -1.4426950216293334961 ;  /* 0xbfb8aa3b46557820 */ /* 0x000fe20000410000 */
[----:B------:R-:W-:Y:S01]  /*12f0*/  FMUL.FTZ R90, R35, R96 ;  /* 0x00000060235a7220 */ /* 0x000fe20000410000 */
[----:B------:R-:W-:Y:S01]  /*1300*/  FFMA.FTZ R96, R45, R67, R66 ;  /* 0x000000432d607223 */ /* 0x000fe20000010042 */
[----:B------:R-:W-:-:S04]  /*1310*/  FMUL.FTZ R95, R43, R92 ;  /* 0x0000005c2b5f7220 */ /* 0x000fc80000410000 */
[----:B------:R-:W4:Y:S01]  /*1320*/  MUFU.EX2 R79, R79 ;  /* 0x0000004f004f7308 */ /* 0x000f220000000800 */
[----:B------:R-:W-:Y:S01]  /*1330*/  FFMA.FTZ R95, R47, R95, R96 ;  /* 0x0000005f2f5f7223 */ /* 0x000fe20000010060 */
[----:B0-----:R-:W-:-:S06]  /*1340*/  FADD.FTZ R96, -R91, 1 ;  /* 0x3f8000005b607421 */ /* 0x001fcc0000010100 */
[----:B------:R-:W0:Y:S01]  /*1350*/  MUFU.RCP R89, R89 ;  /* 0x0000005900597308 */ /* 0x000e220000001000 */
[----:B-1----:R-:W-:Y:S01]  /*1360*/  FADD.FTZ R100, -R93, 1 ;  /* 0x3f8000005d647421 */ /* 0x002fe20000010100 */
[----:B--2---:R-:W-:Y:S01]  /*1370*/  FADD.FTZ R106, -R87, 1 ;  /* 0x3f800000576a7421 */ /* 0x004fe20000010100 */
[----:B------:R-:W-:-:S05]  /*1380*/  FFMA.FTZ R96, R75, R96, 1 ;  /* 0x3f8000004b607423 */ /* 0x000fca0000010060 */
[----:B------:R-:W1:Y:S01]  /*1390*/  MUFU.EX2 R85, R85 ;  /* 0x0000005500557308 */ /* 0x000e620000000800 */
[----:B---3--:R-:W-:Y:S01]  /*13a0*/  FADD.FTZ R75, R83, 1 ;  /* 0x3f800000534b7421 */ /* 0x008fe20000010000 */
[----:B------:R-:W-:Y:S01]  /*13b0*/  FFMA.FTZ R100, R77, R100, 1 ;  /* 0x3f8000004d647423 */ /* 0x000fe20000010064 */
[----:B------:R-:W-:Y:S01]  /*13c0*/  FFMA.FTZ R106, R81, R106, 1 ;  /* 0x3f800000516a7423 */ /* 0x000fe2000001006a */
[--C-:B------:R-:W-:Y:S02]  /*13d0*/  HADD2.F32 R77, -RZ, R60.reuse.H0_H0 ;  /* 0x2000003cff4d7230 */ /* 0x100fe40000004100 */
[----:B------:R-:W-:Y:S02]  /*13e0*/  HADD2.F32 R81, -RZ, R60.H1_H1 ;  /* 0x3000003cff517230 */ /* 0x000fe40000004100 */
[----:B----4-:R-:W-:Y:S01]  /*13f0*/  FADD.FTZ R60, R79, 1 ;  /* 0x3f8000004f3c7421 */ /* 0x010fe20000010000 */
[----:B------:R-:W-:Y:S01]  /*1400*/  FFMA.FTZ R66, R37, R90, R94 ;  /* 0x0000005a25427223 */ /* 0x000fe2000001005e */
[----:B------:R-:W2:Y:S01]  /*1410*/  MUFU.RCP R75, R75 ;  /* 0x0000004b004b7308 */ /* 0x000ea20000001000 */
[----:B0-----:R-:W-:Y:S01]  /*1420*/  FADD.FTZ R94, -R89, 1 ;  /* 0x3f800000595e7421 */ /* 0x001fe20000010100 */
[----:B------:R-:W-:Y:S01]  /*1430*/  FMUL.FTZ R106, R87, R106 ;  /* 0x0000006a576a7220 */ /* 0x000fe20000410000 */
[----:B------:R-:W-:-:S02]  /*1440*/  FMUL.FTZ R96, R91, R96 ;  /* 0x000000605b607220 */ /* 0x000fc40000410000 */
[----:B------:R-:W-:-:S03]  /*1450*/  FFMA.FTZ R94, R73, R94, 1 ;  /* 0x3f800000495e7423 */ /* 0x000fc6000001005e */
[----:B------:R-:W0:Y:S01]  /*1460*/  MUFU.RCP R60, R60 ;  /* 0x0000003c003c7308 */ /* 0x000e220000001000 */
[----:B-1----:R-:W-:Y:S01]  /*1470*/  FADD.FTZ R87, R85, 1 ;  /* 0x3f80000055577421 */ /* 0x002fe20000010000 */
[--C-:B------:R-:W-:Y:S02]  /*1480*/  HADD2.F32 R85, -RZ, R59.reuse.H1_H1 ;  /* 0x3000003bff557230 */ /* 0x100fe40000004100 */
[----:B------:R-:W-:Y:S01]  /*1490*/  FMUL.FTZ R94, R89, R94 ;  /* 0x0000005e595e7220 */ /* 0x000fe20000410000 */
[----:B------:R-:W-:Y:S02]  /*14a0*/  HADD2.F32 R89, -RZ, R59.H0_H0 ;  /* 0x2000003bff597230 */ /* 0x000fe40000004100 */
[----:B------:R-:W-:Y:S01]  /*14b0*/  FMUL.FTZ R81, R81, R96 ;  /* 0x0000006051517220 */ /* 0x000fe20000410000 */
[----:B------:R-:W-:Y:S02]  /*14c0*/  HADD2.F32 R83, -RZ, R61.H0_H0 ;  /* 0x2000003dff537230 */ /* 0x000fe40000004100 */
[----:B------:R-:W-:Y:S01]  /*14d0*/  FMUL.FTZ R100, R93, R100 ;  /* 0x000000645d647220 */ /* 0x000fe20000410000 */
[C---:B------:R-:W-:Y:S01]  /*14e0*/  FADD.FTZ R96, -R48.reuse, R85 ;  /* 0x0000005530607221 */ /* 0x040fe20000010100 */
[----:B------:R-:W-:Y:S01]  /*14f0*/  FMUL.FTZ R79, R77, R94 ;  /* 0x0000005e4d4f7220 */ /* 0x000fe20000410000 */
[----:B------:R-:W-:Y:S01]  /*1500*/  FADD.FTZ R94, -R48, R89 ;  /* 0x00000059305e7221 */ /* 0x000fe20000010100 */
[----:B------:R-:W-:Y:S01]  /*1510*/  FMUL.FTZ R83, R83, R100 ;  /* 0x0000006453537220 */ /* 0x000fe20000410000 */
[----:B------:R-:W-:Y:S01]  /*1520*/  FMUL.FTZ R96, R35, R96 ;  /* 0x0000006023607220 */ /* 0x000fe20000410000 */
[----:B--2---:R-:W-:Y:S01]  /*1530*/  FADD.FTZ R100, -R75, 1 ;  /* 0x3f8000004b647421 */ /* 0x004fe20000010100 */
[----:B------:R-:W-:Y:S01]  /*1540*/  FMUL.FTZ R97, R58, -1.4426950216293334961 ;  /* 0xbfb8aa3b3a617820 */ /* 0x000fe20000410000 */
[----:B------:R-:W-:Y:S01]  /*1550*/  FMUL.FTZ R94, R35, R94 ;  /* 0x0000005e235e7220 */ /* 0x000fe20000410000 */
[----:B------:R-:W-:Y:S01]  /*1560*/  FMUL.FTZ R77, R3, R79 ;  /* 0x0000004f034d7220 */ /* 0x000fe20000410000 */
[----:B------:R-:W-:Y:S01]  /*1570*/  FFMA.FTZ R74, R43, R96, R74 ;  /* 0x000000602b4a7223 */ /* 0x000fe2000001004a */
[----:B------:R-:W-:Y:S01]  /*1580*/  FFMA.FTZ R100, R49, R100, 1 ;  /* 0x3f80000031647423 */ /* 0x000fe20000010064 */
[----:B------:R-:W-:Y:S01]  /*1590*/  MUFU.EX2 R67, R97 ;  /* 0x0000006100437308 */ /* 0x000fe20000000800 */
[----:B0-----:R-:W-:Y:S01]  /*15a0*/  FADD.FTZ R49, -R60, 1 ;  /* 0x3f8000003c317421 */ /* 0x001fe20000010100 */
[----:B------:R-:W-:Y:S01]  /*15b0*/  FMUL.FTZ R99, R66, -1.4426950216293334961 ;  /* 0xbfb8aa3b42637820 */ /* 0x000fe20000410000 */
[----:B------:R-:W-:Y:S01]  /*15c0*/  FFMA.FTZ R76, R39, R94, R76 ;  /* 0x0000005e274c7223 */ /* 0x000fe2000001004c */
[----:B------:R-:W-:Y:S01]  /*15d0*/  FFMA.FTZ R77, R36, R77, R95 ;  /* 0x0000004d244d7223 */ /* 0x000fe2000001005f */
[----:B------:R-:W-:Y:S01]  /*15e0*/  FMUL.FTZ R48, R37, R81 ;  /* 0x0000005125307220 */ /* 0x000fe20000410000 */
[----:B------:R-:W-:-:S02]  /*15f0*/  FMUL.FTZ R89, R74, -1.4426950216293334961 ;  /* 0xbfb8aa3b4a597820 */ /* 0x000fc40000410000 */
[----:B------:R0:W1:Y:S01]  /*1600*/  MUFU.RCP R59, R87 ;  /* 0x00000057003b7308 */ /* 0x0000620000001000 */
[----:B------:R-:W-:Y:S02]  /*1610*/  HADD2.F32 R85, -RZ, R61.H1_H1 ;  /* 0x3000003dff557230 */ /* 0x000fe40000004100 */
[----:B------:R-:W-:Y:S01]  /*1620*/  FFMA.FTZ R49, R68, R49, 1 ;  /* 0x3f80000044317423 */ /* 0x000fe20000010031 */
[----:B------:R-:W-:Y:S01]  /*1630*/  FFMA.FTZ R77, R38, R48, R77 ;  /* 0x00000030264d7223 */ /* 0x000fe2000001004d */
[----:B------:R-:W-:-:S03]  /*1640*/  FMUL.FTZ R48, R39, R83 ;  /* 0x0000005327307220 */ /* 0x000fc60000410000 */
[----:B------:R-:W2:Y:S01]  /*1650*/  MUFU.EX2 R73, R99 ;  /* 0x0000006300497308 */ /* 0x000ea20000000800 */
[----:B0-----:R-:W-:Y:S01]  /*1660*/  FMUL.FTZ R87, R76, -1.4426950216293334961 ;  /* 0xbfb8aa3b4c577820 */ /* 0x001fe20000410000 */
[----:B------:R-:W-:Y:S01]  /*1670*/  FMUL.FTZ R85, R85, R106 ;  /* 0x0000006a55557220 */ /* 0x000fe20000410000 */
[----:B------:R-:W-:-:S05]  /*1680*/  FMUL.FTZ R60, R60, R49 ;  /* 0x000000313c3c7220 */ /* 0x000fca0000410000 */
[----:B------:R0:W-:Y:S01]  /*1690*/  MUFU.EX2 R95, R89 ;  /* 0x00000059005f7308 */ /* 0x0001e20000000800 */
[----:B------:R-:W-:Y:S01]  /*16a0*/  FFMA.FTZ R77, R40, R48, R77 ;  /* 0x00000030284d7223 */ /* 0x000fe2000001004d */
[----:B------:R-:W-:Y:S01]  /*16b0*/  FMUL.FTZ R48, R43, R85 ;  /* 0x000000552b307220 */ /* 0x000fe20000410000 */
[----:B------:R-:W-:Y:S01]  /*16c0*/  FADD.FTZ R71, R71, 1 ;  /* 0x3f80000047477421 */ /* 0x000fe20000010000 */
[----:B0-----:R-:W-:-:S04]  /*16d0*/  HADD2.F32 R89, -RZ, R62.H1_H1 ;  /* 0x3000003eff597230 */ /* 0x001fc80000004100 */
[----:B------:R-:W0:Y:S01]  /*16e0*/  MUFU.EX2 R93, R87 ;  /* 0x00000057005d7308 */ /* 0x000e220000000800 */
[----:B------:R-:W-:Y:S01]  /*16f0*/  FMUL.FTZ R89, R89, R60 ;  /* 0x0000003c59597220 */ /* 0x000fe20000410000 */
[----:B------:R-:W-:Y:S01]  /*1700*/  FFMA.FTZ R60, R3, R82, RZ ;  /* 0x00000052033c7223 */ /* 0x000fe200000100ff */
[----:B------:R-:W-:Y:S01]  /*1710*/  FFMA.FTZ R77, R42, R48, R77 ;  /* 0x000000302a4d7223 */ /* 0x000fe2000001004d */
[----:B-1----:R-:W-:Y:S01]  /*1720*/  FADD.FTZ R61, -R59, 1 ;  /* 0x3f8000003b3d7421 */ /* 0x002fe20000010100 */
[----:B------:R-:W-:Y:S01]  /*1730*/  FADD.FTZ R48, R67, 1 ;  /* 0x3f80000043307421 */ /* 0x000fe20000010000 */
[----:B------:R-:W-:Y:S02]  /*1740*/  FFMA.FTZ R60, R37, R84, R60 ;  /* 0x00000054253c7223 */ /* 0x000fe4000001003c */
[----:B------:R-:W1:Y:S01]  /*1750*/  MUFU.RCP R71, R71 ;  /* 0x0000004700477308 */ /* 0x000e620000001000 */
[----:B------:R-:W-:Y:S01]  /*1760*/  FFMA.FTZ R70, R70, R61, 1 ;  /* 0x3f80000046467423 */ /* 0x000fe2000001003d */
[----:B--2---:R-:W-:Y:S01]  /*1770*/  FADD.FTZ R49, R73, 1 ;  /* 0x3f80000049317421 */ /* 0x004fe20000010000 */
[----:B------:R-:W-:-:S02]  /*1780*/  FFMA.FTZ R60, R39, R86, R60 ;  /* 0x00000056273c7223 */ /* 0x000fc4000001003c */
[----:B------:R-:W-:-:S03]  /*1790*/  FMUL.FTZ R70, R59, R70 ;  /* 0x000000463b467220 */ /* 0x000fc60000410000 */
[----:B------:R-:W2:Y:S01]  /*17a0*/  MUFU.RCP R48, R48 ;  /* 0x0000003000307308 */ /* 0x000ea20000001000 */
[----:B------:R-:W-:Y:S01]  /*17b0*/  FFMA.FTZ R60, R43, R92, R60 ;  /* 0x0000005c2b3c7223 */ /* 0x000fe2000001003c */
[----:B0-----:R-:W-:Y:S01]  /*17c0*/  FADD.FTZ R59, R93, 1 ;  /* 0x3f8000005d3b7421 */ /* 0x001fe20000010000 */
[----:B------:R-:W-:Y:S02]  /*17d0*/  HADD2.F32 R91, -RZ, R62.H0_H0 ;  /* 0x2000003eff5b7230 */ /* 0x000fe40000004100 */
[----:B------:R-:W-:Y:S01]  /*17e0*/  FMUL.FTZ R100, R75, R100 ;  /* 0x000000644b647220 */ /* 0x000fe20000410000 */
[----:B------:R-:W-:Y:S02]  /*17f0*/  FFMA.FTZ R60, R3, R79, R60 ;  /* 0x0000004f033c7223 */ /* 0x000fe4000001003c */
[----:B------:R-:W0:Y:S01]  /*1800*/  MUFU.RCP R49, R49 ;  /* 0x0000003100317308 */ /* 0x000e220000001000 */
[----:B------:R-:W-:Y:S01]  /*1810*/  FADD.FTZ R95, R95, 1 ;  /* 0x3f8000005f5f7421 */ /* 0x000fe20000010000 */
[----:B------:R-:W-:Y:S01]  /*1820*/  FFMA.FTZ R60, R37, R81, R60 ;  /* 0x00000051253c7223 */ /* 0x000fe2000001003c */
[----:B------:R-:W-:Y:S01]  /*1830*/  FMUL.FTZ R91, R91, R100 ;  /* 0x000000645b5b7220 */ /* 0x000fe20000410000 */
[----:B-1----:R-:W-:-:S04]  /*1840*/  FADD.FTZ R106, -R71, 1 ;  /* 0x3f800000476a7421 */ /* 0x002fc80000010100 */
[----:B------:R-:W1:Y:S01]  /*1850*/  MUFU.RCP R59, R59 ;  /* 0x0000003b003b7308 */ /* 0x000e620000001000 */
[----:B------:R-:W-:Y:S01]  /*1860*/  FFMA.FTZ R60, R39, R83, R60 ;  /* 0x00000053273c7223 */ /* 0x000fe2000001003c */
[--C-:B------:R-:W-:Y:S02]  /*1870*/  HADD2.F32 R87, -RZ, R63.reuse.H0_H0 ;  /* 0x2000003fff577230 */ /* 0x100fe40000004100 */
[----:B------:R-:W-:Y:S01]  /*1880*/  FMUL.FTZ R61, R3, R91 ;  /* 0x0000005b033d7220 */ /* 0x000fe20000410000 */
[----:B------:R-:W-:-:S03]  /*1890*/  HADD2.F32 R93, -RZ, R63.H1_H1 ;  /* 0x3000003fff5d7230 */ /* 0x000fc60000004100 */
[----:B------:R3:W4:Y:S01]  /*18a0*/  MUFU.RCP R68, R95 ;  /* 0x0000005f00447308 */ /* 0x0007220000001000 */
[----:B------:R-:W-:Y:S01]  /*18b0*/  FFMA.FTZ R106, R69, R106, 1 ;  /* 0x3f800000456a7423 */ /* 0x000fe2000001006a */
[----:B--2---:R-:W-:Y:S01]  /*18c0*/  FADD.FTZ R63, -R48, 1 ;  /* 0x3f800000303f7421 */ /* 0x004fe20000010100 */
[----:B------:R-:W-:Y:S01]  /*18d0*/  FFMA.FTZ R60, R43, R85, R60 ;  /* 0x000000552b3c7223 */ /* 0x000fe2000001003c */
[----:B------:R-:W-:Y:S01]  /*18e0*/  FFMA.FTZ R61, R44, R61, R77 ;  /* 0x0000003d2c3d7223 */ /* 0x000fe2000001004d */
[----:B------:R-:W-:Y:S01]  /*18f0*/  FMUL.FTZ R62, R37, R89 ;  /* 0x00000059253e7220 */ /* 0x000fe20000410000 */
[----:B------:R-:W-:Y:S01]  /*1900*/  FMUL.FTZ R87, R87, R70 ;  /* 0x0000004657577220 */ /* 0x000fe20000410000 */
[----:B------:R-:W-:Y:S01]  /*1910*/  FMUL.FTZ R106, R71, R106 ;  /* 0x0000006a476a7220 */ /* 0x000fe20000410000 */
[----:B------:R-:W-:Y:S01]  /*1920*/  FFMA.FTZ R63, R58, R63, 1 ;  /* 0x3f8000003a3f7423 */ /* 0x000fe2000001003f */
[----:B0-----:R-:W-:Y:S01]  /*1930*/  FADD.FTZ R67, -R49, 1 ;  /* 0x3f80000031437421 */ /* 0x001fe20000010100 */
[----:B------:R-:W-:Y:S01]  /*1940*/  FFMA.FTZ R60, R3, R91, R60 ;  /* 0x0000005b033c7223 */ /* 0x000fe2000001003c */
[----:B------:R-:W-:Y:S01]  /*1950*/  FFMA.FTZ R61, R46, R62, R61 ;  /* 0x0000003e2e3d7223 */ /* 0x000fe2000001003d */
[----:B------:R-:W-:Y:S01]  /*1960*/  FMUL.FTZ R62, R39, R87 ;  /* 0x00000057273e7220 */ /* 0x000fe20000410000 */
[----:B------:R-:W-:-:S02]  /*1970*/  HADD2.F32 R97, -RZ, R64.H0_H0 ;  /* 0x20000040ff617230 */ /* 0x000fc40000004100 */
[----:B------:R-:W-:Y:S01]  /*1980*/  FMUL.FTZ R93, R93, R106 ;  /* 0x0000006a5d5d7220 */ /* 0x000fe20000410000 */
[----:B------:R-:W-:Y:S01]  /*1990*/  FMUL.FTZ R48, R48, R63 ;  /* 0x0000003f30307220 */ /* 0x000fe20000410000 */
[----:B-1----:R-:W-:Y:S01]  /*19a0*/  FADD.FTZ R69, -R59, 1 ;  /* 0x3f8000003b457421 */ /* 0x002fe20000010100 */
[----:B------:R-:W-:Y:S01]  /*19b0*/  FFMA.FTZ R66, R66, R67, 1 ;  /* 0x3f80000042427423 */ /* 0x000fe20000010043 */
[----:B------:R-:W-:Y:S01]  /*19c0*/  FFMA.FTZ R60, R37, R89, R60 ;  /* 0x00000059253c7223 */ /* 0x000fe2000001003c */
[----:B------:R-:W-:Y:S01]  /*19d0*/  FFMA.FTZ R61, R78, R62, R61 ;  /* 0x0000003e4e3d7223 */ /* 0x000fe2000001003d */
[----:B------:R-:W-:Y:S01]  /*19e0*/  FMUL.FTZ R62, R43, R93 ;  /* 0x0000005d2b3e7220 */ /* 0x000fe20000410000 */
[----:B---3--:R-:W-:Y:S02]  /*19f0*/  HADD2.F32 R95, -RZ, R64.H1_H1 ;  /* 0x30000040ff5f7230 */ /* 0x008fe40000004100 */
[----:B------:R-:W-:Y:S01]  /*1a00*/  FMUL.FTZ R97, R97, R48 ;  /* 0x0000003061617220 */ /* 0x000fe20000410000 */
[----:B----4-:R-:W-:Y:S01]  /*1a10*/  FADD.FTZ R71, -R68, 1 ;  /* 0x3f80000044477421 */ /* 0x010fe20000010100 */
[----:B------:R-:W-:Y:S01]  /*1a20*/  FFMA.FTZ R76, R76, R69, 1 ;  /* 0x3f8000004c4c7423 */ /* 0x000fe20000010045 */
[----:B------:R-:W-:Y:S01]  /*1a30*/  FMUL.FTZ R66, R49, R66 ;  /* 0x0000004231427220 */ /* 0x000fe20000410000 */
[----:B------:R-:W-:Y:S01]  /*1a40*/  FFMA.FTZ R60, R39, R87, R60 ;  /* 0x00000057273c7223 */ /* 0x000fe2000001003c */
[----:B------:R-:W-:Y:S01]  /*1a50*/  FFMA.FTZ R61, R80, R62, R61 ;  /* 0x0000003e503d7223 */ /* 0x000fe2000001003d */
[----:B------:R-:W-:Y:S01]  /*1a60*/  FMUL.FTZ R48, R3, R97 ;  /* 0x0000006103307220 */ /* 0x000fe20000410000 */
[----:B------:R-:W-:-:S02]  /*1a70*/  HADD2.F32 R101, -RZ, R65.H0_H0 ;  /* 0x20000041ff657230 */ /* 0x000fc40000004100 */
[----:B------:R-:W-:Y:S01]  /*1a80*/  FFMA.FTZ R71, R74, R71, 1 ;  /* 0x3f8000004a477423 */ /* 0x000fe20000010047 */
[----:B------:R-:W-:Y:S01]  /*1a90*/  FMUL.FTZ R76, R59, R76 ;  /* 0x0000004c3b4c7220 */ /* 0x000fe20000410000 */
[----:B------:R-:W-:Y:S01]  /*1aa0*/  FMUL.FTZ R95, R95, R66 ;  /* 0x000000425f5f7220 */ /* 0x000fe20000410000 */
[----:B------:R-:W-:Y:S01]  /*1ab0*/  FFMA.FTZ R60, R43, R93, R60 ;  /* 0x0000005d2b3c7223 */ /* 0x000fe2000001003c */
[----:B------:R-:W-:Y:S01]  /*1ac0*/  IADD3 R100, P0, R4, 0x8, RZ ;  /* 0x0000000804647810 */ /* 0x000fe20007f1e0ff */
[----:B------:R-:W-:Y:S02]  /*1ad0*/  HADD2.F32 R99, -RZ, R65.H1_H1 ;  /* 0x30000041ff637230 */ /* 0x000fe40000004100 */
[----:B------:R-:W-:Y:S01]  /*1ae0*/  FFMA.FTZ R61, R88, R48, R61 ;  /* 0x00000030583d7223 */ /* 0x000fe2000001003d */
[----:B------:R-:W-:Y:S01]  /*1af0*/  FMUL.FTZ R68, R68, R71 ;  /* 0x0000004744447220 */ /* 0x000fe20000410000 */
        /* <DEDUP_REMOVED lines=8> */
[----:B------:R-:W-:Y:S01]  /*1b80*/  FFMA.FTZ R60, R37, R95, R60 ;  /* 0x0000005f253c7223 */ /* 0x000fe2000001003c */
[----:B------:R-:W-:Y:S01]  /*1b90*/  FMUL.FTZ R49, R39, R101 ;  /* 0x0000006527317220 */ /* 0x000fe20000410000 */
[----:B------:R-:W-:Y:S01]  /*1ba0*/  FADD.FTZ R50, R82, R51 ;  /* 0x0000003352327221 */ /* 0x000fe20000010000 */
[----:B------:R-:W-:Y:S01]  /*1bb0*/  FFMA.FTZ R51, R41, R84, R52 ;  /* 0x0000005429337223 */ /* 0x000fe20000010034 */
[----:B------:R-:W-:Y:S01]  /*1bc0*/  FADD.FTZ R52, R84, R53 ;  /* 0x0000003554347221 */ /* 0x000fe20000010000 */
[----:B------:R-:W-:Y:S01]  /*1bd0*/  FFMA.FTZ R53, R45, R86, R54 ;  /* 0x000000562d357223 */ /* 0x000fe20000010036 */
[----:B------:R-:W-:Y:S01]  /*1be0*/  ISETP.GE.AND.EX P0, PT, R98, UR7, PT, P0 ;  /* 0x0000000762007c0c */ /* 0x000fe2000bf06300 */
        /* <DEDUP_REMOVED lines=8> */
[----:B------:R-:W-:Y:S01]  /*1c70*/  FFMA.FTZ R53, R40, R83, R53 ;  /* 0x0000005328357223 */ /* 0x000fe20000010035 */
[----:B------:R-:W-:Y:S01]  /*1c80*/  FFMA.FTZ R59, R36, R79, R59 ;  /* 0x0000004f243b7223 */ /* 0x000fe2000001003b */
[----:B------:R-:W-:Y:S01]  /*1c90*/  FADD.FTZ R50, R50, R79 ;  /* 0x0000004f32327221 */ /* 0x000fe20000010000 */
[----:B------:R-:W-:Y:S01]  /*1ca0*/  FFMA.FTZ R51, R38, R81, R51 ;  /* 0x0000005126337223 */ /* 0x000fe20000010033 */
[----:B------:R-:W-:Y:S01]  /*1cb0*/  FADD.FTZ R52, R52, R81 ;  /* 0x0000005134347221 */ /* 0x000fe20000010000 */
[----:B------:R-:W-:Y:S01]  /*1cc0*/  FADD.FTZ R54, R54, R83 ;  /* 0x0000005336367221 */ /* 0x000fe20000010000 */
[----:B------:R-:W-:Y:S01]  /*1cd0*/  FFMA.FTZ R55, R42, R85, R55 ;  /* 0x000000552a377223 */ /* 0x000fe20000010037 */
[----:B------:R-:W-:Y:S01]  /*1ce0*/  FADD.FTZ R56, R56, R85 ;  /* 0x0000005538387221 */ /* 0x000fe20000010000 */
[----:B------:R0:W-:Y:S01]  /*1cf0*/  STS.64 [R13], R48 ;  /* 0x000000300d007388 */ /* 0x0001e20000000a00 */
[----:B------:R-:W-:Y:S01]  /*1d00*/  FFMA.FTZ R57, R78, R87, R53 ;  /* 0x000000574e397223 */ /* 0x000fe20000010035 */
[----:B------:R-:W-:Y:S01]  /*1d10*/  FFMA.FTZ R59, R44, R91, R59 ;  /* 0x0000005b2c3b7223 */ /* 0x000fe2000001003b */
[----:B------:R-:W-:Y:S01]  /*1d20*/  FADD.FTZ R58, R52, R89 ;  /* 0x00000059343a7221 */ /* 0x000fe20000010000 */
[----:B------:R-:W-:Y:S01]  /*1d30*/  FADD.FTZ R60, R54, R87 ;  /* 0x00000057363c7221 */ /* 0x000fe20000010000 */
[----:B------:R-:W-:Y:S01]  /*1d40*/  FFMA.FTZ R61, R80, R93, R55 ;  /* 0x0000005d503d7223 */ /* 0x000fe20000010037 */
[----:B------:R-:W-:Y:S01]  /*1d50*/  FADD.FTZ R62, R56, R93 ;  /* 0x0000005d383e7221 */ /* 0x000fe20000010000 */
[----:B------:R-:W-:Y:S01]  /*1d60*/  FFMA.FTZ R54, R94, R101, R57 ;  /* 0x000000655e367223 */ /* 0x000fe20000010039 */
[----:B------:R-:W-:Y:S01]  /*1d70*/  ISETP.GT.U32.AND P2, PT, R6, 0xf, PT ;  /* 0x0000000f0600780c */ /* 0x000fe20003f44070 */
[----:B0-----:R-:W-:Y:S01]  /*1d80*/  FADD.FTZ R48, R50, R91 ;  /* 0x0000005b32307221 */ /* 0x001fe20000010000 */
[----:B------:R-:W-:Y:S01]  /*1d90*/  FFMA.FTZ R49, R46, R89, R51 ;  /* 0x000000592e317223 */ /* 0x000fe20000010033 */
[----:B------:R-:W-:-:S02]  /*1da0*/  LOP3.LUT P1, RZ, R6, 0xfffffff3, RZ, 0xc0, !PT ;  /* 0xfffffff306ff7812 */ /* 0x000fc4000782c0ff */
[----:B------:R-:W-:Y:S01]  /*1db0*/  CS2R R66, SRZ ;  /* 0x0000000000427805 */ /* 0x000fe2000001ff00 */
[----:B------:R-:W-:Y:S01]  /*1dc0*/  FFMA.FTZ R50, R88, R97, R59 ;  /* 0x0000006158327223 */ /* 0x000fe2000001003b */
[----:B------:R-:W-:Y:S01]  /*1dd0*/  FADD.FTZ R51, R48, R97 ;  /* 0x0000006130337221 */ /* 0x000fe20000010000 */
[----:B------:R-:W-:Y:S01]  /*1de0*/  FFMA.FTZ R52, R90, R95, R49 ;  /* 0x0000005f5a347223 */ /* 0x000fe20000010031 */
[----:B------:R-:W-:Y:S01]  /*1df0*/  FADD.FTZ R53, R58, R95 ;  /* 0x0000005f3a357221 */ /* 0x000fe20000010000 */
[----:B------:R-:W-:Y:S01]  /*1e00*/  FADD.FTZ R55, R60, R101 ;  /* 0x000000653c377221 */ /* 0x000fe20000010000 */
[----:B------:R-:W-:Y:S01]  /*1e10*/  FFMA.FTZ R56, R96, R99, R61 ;  /* 0x0000006360387223 */ /* 0x000fe2000001003d */
[----:B------:R-:W-:Y:S01]  /*1e20*/  FADD.FTZ R57, R62, R99 ;  /* 0x000000633e397221 */ /* 0x000fe20000010000 */
[----:B------:R-:W-:Y:S06]  /*1e30*/  BAR.SYNC.DEFER_BLOCKING 0x0 ;  /* 0x0000000000007b1d */ /* 0x000fec0000010000 */
[----:B------:R-:W-:Y:S05]  /*1e40*/  @!P0 BRA `(.L_x_3042) ;  /* 0x0000000000748947 */ /* 0x000fea0003800000 */
[----:B------:R-:W-:Y:S01]  /*1e50*/  LOP3.LUT R48, R18, 0x8, RZ, 0x3c, !PT ;  /* 0x0000000812307812 */ /* 0x000fe200078e3cff */
[----:B------:R-:W-:Y:S01]  /*1e60*/  STS.64 [R23], R50 ;  /* 0x0000003217007388 */ /* 0x000fe20000000a00 */
[----:B------:R-:W-:Y:S01]  /*1e70*/  LEA R60, R12, R7, 0x5 ;  /* 0x000000070c3c7211 */ /* 0x000fe200078e28ff */
[----:B------:R-:W0:Y:S01]  /*1e80*/  LDC.64 R64, c[0x0][0x260] ;  /* 0x00009800ff407b82 */ /* 0x000e220000000a00 */
[----:B------:R-:W-:Y:S02]  /*1e90*/  IADD3 R68, R19, R48, RZ ;  /* 0x0000003013447210 */ /* 0x000fe40007ffe0ff */
[-C--:B------:R-:W-:Y:S01]  /*1ea0*/  LEA R48, R14, R60.reuse, 0x3 ;  /* 0x0000003c0e307211 */ /* 0x080fe200078e18ff */
[----:B------:R-:W-:Y:S01]  /*1eb0*/  IMAD R62, R17, 0x8, R60 ;  /* 0x00000008113e7824 */ /* 0x000fe200078e023c */
[-C--:B------:R-:W-:Y:S01]  /*1ec0*/  LEA R58, R15, R60.reuse, 0x3 ;  /* 0x0000003c0f3a7211 */ /* 0x080fe200078e18ff */
[----:B------:R-:W-:Y:S01]  /*1ed0*/  STS.64 [R68], R52 ;  /* 0x0000003444007388 */ /* 0x000fe20000000a00 */
[----:B------:R-:W-:-:S02]  /*1ee0*/  LEA R61, R16, R60, 0x3 ;  /* 0x0000003c103d7211 */ /* 0x000fc400078e18ff */
[----:B------:R-:W-:Y:S01]  /*1ef0*/  IADD3 R69, R20, R72, RZ ;  /* 0x0000004814457210 */ /* 0x000fe20007ffe0ff */
[----:B------:R-:W-:Y:S03]  /*1f00*/  STS.64 [R25], R54 ;  /* 0x0000003619007388 */ /* 0x000fe60000000a00 */
[----:B------:R-:W-:Y:S01]  /*1f10*/  SHF.L.U32 R69, R69, 0x1, RZ ;  /* 0x0000000145457819 */ /* 0x000fe200000006ff */
[----:B------:R-:W-:Y:S01]  /*1f20*/  STS.64 [R22], R56 ;  /* 0x0000003816007388 */ /* 0x000fe20000000a00 */
[----:B------:R-:W-:Y:S03]  /*1f30*/  BAR.SYNC.DEFER_BLOCKING 0x0 ;  /* 0x0000000000007b1d */ /* 0x000fe60000010000 */
[----:B0-----:R-:W-:-:S03]  /*1f40*/  IMAD.WIDE.U32 R64, R69, 0x4, R64 ;  /* 0x0000000445407825 */ /* 0x001fc600078e0040 */
        /* <DEDUP_REMOVED lines=13> */
.L_x_3042:
[----:B------:R-:W-:Y:S04]  /*2020*/  BSSY B0, `(.L_x_3043) ;  /* 0x00000bb000007945 */ /* 0x000fe80003800000 */
[----:B------:R-:W-:Y:S05]  /*2030*/  @P2 BRA `(.L_x_3044) ;  /* 0x0000000800e42947 */ /* 0x000fea0003800000 */
[----:B------:R-:W-:Y:S01]  /*2040*/  SHF.L.U32 R48, R4, 0x2, RZ ;  /* 0x0000000204307819 */ /* 0x000fe200000006ff */
[----:B------:R-:W-:-:S03]  /*2050*/  IMAD.SHL.U32 R106, R6, 0x8, RZ ;  /* 0x00000008066a7824 */ /* 0x000fc600078e00ff */
        /* <DEDUP_REMOVED lines=8> */
[----:B------:R-:W-:Y:S01]  /*20e0*/  VIADD R111, R72, 0x40 ;  /* 0x00000040486f7836 */ /* 0x000fe20000000000 */
[----:B------:R-:W-:Y:S02]  /*20f0*/  SHF.R.S32.HI R49, RZ, 0x1f, R48 ;  /* 0x0000001fff317819 */ /* 0x000fe40000011430 */
[----:B------:R-:W-:Y:S02]  /*2100*/  SHF.R.S32.HI R60, RZ, 0x1f, R59 ;  /* 0x0000001fff3c7819 */ /* 0x000fe4000001143b */
[----:B------:R-:W-:Y:S02]  /*2110*/  LEA.HI R58, R49, R48, RZ, 0x2 ;  /* 0x00000030313a7211 */ /* 0x000fe400078f10ff */
[----:B------:R-:W-:-:S02]  /*2120*/  LEA.HI R60, R60, R59, RZ, 0x2 ;  /* 0x0000003b3c3c7211 */ /* 0x000fc400078f10ff */
[C---:B------:R-:W-:Y:S02]  /*2130*/  IADD3 R49, R72.reuse, 0x10, RZ ;  /* 0x0000001048317810 */ /* 0x040fe40007ffe0ff */
[C---:B------:R-:W-:Y:S02]  /*2140*/  IADD3 R59, R72.reuse, 0x14, RZ ;  /* 0x00000014483b7810 */ /* 0x040fe40007ffe0ff */
[----:B0-----:R-:W-:Y:S02]  /*2150*/  SHF.R.S32.HI R64, RZ, 0x1f, R49 ;  /* 0x0000001fff407819 */ /* 0x001fe40000011431 */
[----:B------:R-:W-:Y:S02]  /*2160*/  SHF.R.S32.HI R66, RZ, 0x1f, R59 ;  /* 0x0000001fff427819 */ /* 0x000fe4000001143b */
[----:B------:R-:W-:Y:S02]  /*2170*/  IADD3 R74, R72, 0x1c, RZ ;  /* 0x0000001c484a7810 */ /* 0x000fe40007ffe0ff */
[----:B------:R-:W-:-:S02]  /*2180*/  LEA.HI R64, R64, R49, RZ, 0x2 ;  /* 0x0000003140407211 */ /* 0x000fc400078f10ff */
[----:B------:R-:W-:Y:S02]  /*2190*/  LEA.HI R66, R66, R59, RZ, 0x2 ;  /* 0x0000003b42427211 */ /* 0x000fe400078f10ff */
[----:B------:R-:W-:Y:S02]  /*21a0*/  SHF.R.S32.HI R49, RZ, 0x1f, R72 ;  /* 0x0000001fff317819 */ /* 0x000fe40000011448 */
[----:B------:R-:W-:Y:S02]  /*21b0*/  SHF.R.S32.HI R59, RZ, 0x1f, R74 ;  /* 0x0000001fff3b7819 */ /* 0x000fe4000001144a */
[----:B------:R-:W-:Y:S02]  /*21c0*/  IADD3 R76, R72, 0x24, RZ ;  /* 0x00000024484c7810 */ /* 0x000fe40007ffe0ff */
[----:B------:R-:W-:Y:S02]  /*21d0*/  LEA.HI R49, R49, R72, RZ, 0x2 ;  /* 0x0000004831317211 */ /* 0x000fe400078f10ff */
[----:B------:R-:W-:-:S02]  /*21e0*/  LEA.HI R74, R59, R74, RZ, 0x2 ;  /* 0x0000004a3b4a7211 */ /* 0x000fc400078f10ff */
[----:B------:R-:W-:Y:S02]  /*21f0*/  SHF.R.S32.HI R59, RZ, 0x1f, R76 ;  /* 0x0000001fff3b7819 */ /* 0x000fe4000001144c */
[----:B------:R-:W-:Y:S02]  /*2200*/  SHF.R.S32.HI R49, RZ, 0x2, R49 ;  /* 0x00000002ff317819 */ /* 0x000fe40000011431 */
[----:B------:R-:W-:Y:S02]  /*2210*/  LEA.HI R76, R59, R76, RZ, 0x2 ;  /* 0x0000004c3b4c7211 */ /* 0x000fe400078f10ff */
[----:B------:R-:W-:Y:S01]  /*2220*/  SHF.R.S32.HI R48, RZ, 0x1f, R61 ;  /* 0x0000001fff307819 */ /* 0x000fe2000001143d */
[----:B------:R-:W-:Y:S01]  /*2230*/  IMAD R49, R49, 0x28, R8 ;  /* 0x0000002831317824 */ /* 0x000fe200078e0208 */
[----:B------:R-:W-:Y:S02]  /*2240*/  SHF.R.S32.HI R59, RZ, 0x2, R58 ;  /* 0x00000002ff3b7819 */ /* 0x000fe4000001143a */
[----:B------:R-:W-:-:S02]  /*2250*/  IADD3 R63, R72, 0x18, RZ ;  /* 0x00000018483f7810 */ /* 0x000fc40007ffe0ff */
[----:B------:R-:W-:Y:S01]  /*2260*/  LEA.HI R62, R48, R61, RZ, 0x2 ;  /* 0x0000003d303e7211 */ /* 0x000fe200078f10ff */
[----:B------:R-:W-:Y:S01]  /*2270*/  IMAD R59, R59, 0x28, R8 ;  /* 0x000000283b3b7824 */ /* 0x000fe200078e0208 */
[----:B------:R-:W-:Y:S02]  /*2280*/  SHF.R.S32.HI R61, RZ, 0x2, R60 ;  /* 0x00000002ff3d7819 */ /* 0x000fe4000001143c */
[----:B------:R-:W-:Y:S02]  /*2290*/  SHF.R.S32.HI R48, RZ, 0x1f, R63 ;  /* 0x0000001fff307819 */ /* 0x000fe4000001143f */
[----:B------:R-:W-:Y:S01]  /*22a0*/  IADD3 R49, R49, R106, RZ ;  /* 0x0000006a31317210 */ /* 0x000fe20007ffe0ff */
[----:B------:R-:W-:Y:S01]  /*22b0*/  IMAD R61, R61, 0x28, R8 ;  /* 0x000000283d3d7824 */ /* 0x000fe200078e0208 */
[----:B------:R-:W-:Y:S02]  /*22c0*/  LEA.HI R48, R48, R63, RZ, 0x2 ;  /* 0x0000003f30307211 */ /* 0x000fe400078f10ff */
[----:B------:R-:W-:-:S02]  /*22d0*/  IADD3 R60, R106, R59, RZ ;  /* 0x0000003b6a3c7210 */ /* 0x000fc40007ffe0ff */
[----:B------:R-:W-:Y:S01]  /*22e0*/  SHF.R.S32.HI R63, RZ, 0x2, R62 ;  /* 0x00000002ff3f7819 */ /* 0x000fe2000001143e */
[----:B------:R-:W0:Y:S01]  /*22f0*/  LDS.64 R58, [R49] ;  /* 0x00000000313a7984 */ /* 0x000e220000000a00 */
[----:B------:R-:W-:Y:S02]  /*2300*/  IADD3 R75, R72, 0x20, RZ ;  /* 0x00000020484b7810 */ /* 0x000fe40007ffe0ff */
[----:B------:R-:W-:Y:S01]  /*2310*/  SHF.R.S32.HI R65, RZ, 0x2, R64 ;  /* 0x00000002ff417819 */ /* 0x000fe20000011440 */
[--C-:B------:R-:W-:Y:S01]  /*2320*/  IMAD R63, R63, 0x28, R8.reuse ;  /* 0x000000283f3f7824 */ /* 0x100fe200078e0208 */
[----:B------:R-:W-:Y:S02]  /*2330*/  IADD3 R62, R106, R61, RZ ;  /* 0x0000003d6a3e7210 */ /* 0x000fe40007ffe0ff */
[----:B------:R-:W1:Y:S01]  /*2340*/  LDS.64 R60, [R60] ;  /* 0x000000003c3c7984 */ /* 0x000e620000000a00 */
[----:B------:R-:W-:Y:S01]  /*2350*/  SHF.R.S32.HI R68, RZ, 0x1f, R75 ;  /* 0x0000001fff447819 */ /* 0x000fe2000001144b */
[----:B------:R-:W-:Y:S01]  /*2360*/  IMAD R65, R65, 0x28, R8 ;  /* 0x0000002841417824 */ /* 0x000fe200078e0208 */
[----:B------:R-:W-:-:S02]  /*2370*/  SHF.R.S32.HI R67, RZ, 0x2, R66 ;  /* 0x00000002ff437819 */ /* 0x000fc40000011442 */
[----:B------:R-:W-:Y:S02]  /*2380*/  IADD3 R77, R72, 0x28, RZ ;  /* 0x00000028484d7810 */ /* 0x000fe40007ffe0ff */
[----:B------:R-:W-:Y:S01]  /*2390*/  IADD3 R64, R106, R63, RZ ;  /* 0x0000003f6a407210 */ /* 0x000fe20007ffe0ff */
[----:B------:R-:W-:Y:S01]  /*23a0*/  IMAD R67, R67, 0x28, R8 ;  /* 0x0000002843437824 */ /* 0x000fe200078e0208 */
[----:B------:R-:W-:Y:S01]  /*23b0*/  LEA.HI R75, R68, R75, RZ, 0x2 ;  /* 0x0000004b444b7211 */ /* 0x000fe200078f10ff */
[----:B------:R-:W2:Y:S01]  /*23c0*/  LDS.64 R62, [R62] ;  /* 0x000000003e3e7984 */ /* 0x000ea20000000a00 */
[----:B------:R-:W-:Y:S02]  /*23d0*/  SHF.R.S32.HI R68, RZ, 0x1f, R77 ;  /* 0x0000001fff447819 */ /* 0x000fe4000001144d */
[----:B------:R-:W-:Y:S02]  /*23e0*/  IADD3 R66, R106, R65, RZ ;  /* 0x000000416a427210 */ /* 0x000fe40007ffe0ff */
[----:B------:R-:W3:Y:S01]  /*23f0*/  LDS.64 R64, [R64] ;  /* 0x0000000040407984 */ /* 0x000ee20000000a00 */
[----:B------:R-:W-:-:S02]  /*2400*/  LEA.HI R77, R68, R77, RZ, 0x2 ;  /* 0x0000004d444d7211 */ /* 0x000fc400078f10ff */
[----:B------:R-:W-:Y:S02]  /*2410*/  IADD3 R68, R106, R67, RZ ;  /* 0x000000436a447210 */ /* 0x000fe40007ffe0ff */
[----:B------:R-:W4:Y:S01]  /*2420*/  LDS.64 R66, [R66] ;  /* 0x0000000042427984 */ /* 0x000f220000000a00 */
[----:B------:R-:W-:Y:S02]  /*2430*/  SHF.R.S32.HI R71, RZ, 0x1f, R110 ;  /* 0x0000001fff477819 */ /* 0x000fe4000001146e */
[----:B------:R-:W-:Y:S01]  /*2440*/  IADD3 R108, R72, 0x38, RZ ;  /* 0x00000038486c7810 */ /* 0x000fe20007ffe0ff */
[----:B------:R-:W5:Y:S01]  /*2450*/  LDS.64 R68, [R68] ;  /* 0x0000000044447984 */ /* 0x000f620000000a00 */
[----:B------:R-:W-:Y:S02]  /*2460*/  LEA.HI R110, R71, R110, RZ, 0x2 ;  /* 0x0000006e476e7211 */ /* 0x000fe400078f10ff */
[----:B------:R-:W-:Y:S02]  /*2470*/  SHF.R.S32.HI R71, RZ, 0x1f, R108 ;  /* 0x0000001fff477819 */ /* 0x000fe4000001146c */
[----:B------:R-:W-:-:S02]  /*2480*/  SHF.R.S32.HI R112, RZ, 0x1f, R111 ;  /* 0x0000001fff707819 */ /* 0x000fc4000001146f */
[----:B------:R-:W-:Y:S02]  /*2490*/  LEA.HI R108, R71, R108, RZ, 0x2 ;  /* 0x0000006c476c7211 */ /* 0x000fe400078f10ff */
[----:B------:R-:W-:Y:S01]  /*24a0*/  LEA.HI R71, R112, R111, RZ, 0x2 ;  /* 0x0000006f70477211 */ /* 0x000fe200078f10ff */
[----:B0-----:R-:W-:Y:S01]  /*24b0*/  FADD.FTZ R111, RZ, R58 ;  /* 0x0000003aff6f7221 */ /* 0x001fe20000010000 */
[C---:B------:R-:W-:Y:S01]  /*24c0*/  IADD3 R112, R72.reuse, 0x48, RZ ;  /* 0x0000004848707810 */ /* 0x040fe20007ffe0ff */
[----:B------:R-:W-:Y:S01]  /*24d0*/  FADD.FTZ R58, RZ, R59 ;  /* 0x0000003bff3a7221 */ /* 0x000fe20000010000 */
[----:B------:R-:W-:Y:S02]  /*24e0*/  SHF.R.S32.HI R49, RZ, 0x2, R48 ;  /* 0x00000002ff317819 */ /* 0x000fe40000011430 */
[----:B------:R-:W-:Y:S01]  /*24f0*/  SHF.R.S32.HI R59, RZ, 0x1f, R112 ;  /* 0x0000001fff3b7819 */ /* 0x000fe20000011470 */
[----:B-1----:R-:W-:Y:S01]  /*2500*/  FADD.FTZ R111, R111, R60 ;  /* 0x0000003c6f6f7221 */ /* 0x002fe20000010000 */
[----:B------:R-:W-:Y:S01]  /*2510*/  IADD3 R109, R72, 0x30, RZ ;  /* 0x00000030486d7810 */ /* 0x000fe20007ffe0ff */
[----:B------:R-:W-:Y:S01]  /*2520*/  FADD.FTZ R58, R58, R61 ;  /* 0x0000003d3a3a7221 */ /* 0x000fe20000010000 */
[C---:B------:R-:W-:Y:S01]  /*2530*/  IADD3 R107, R72.reuse, 0x34, RZ ;  /* 0x00000034486b7810 */ /* 0x040fe20007ffe0ff */
[----:B------:R-:W-:Y:S01]  /*2540*/  IMAD R49, R49, 0x28, R8 ;  /* 0x0000002831317824 */ /* 0x000fe200078e0208 */
[----:B------:R-:W-:-:S02]  /*2550*/  IADD3 R73, R72, 0x3c, RZ ;  /* 0x0000003c48497810 */ /* 0x000fc40007ffe0ff */
[C---:B------:R-:W-:Y:S02]  /*2560*/  IADD3 R113, R72.reuse, 0x44, RZ ;  /* 0x0000004448717810 */ /* 0x040fe40007ffe0ff */
[----:B------:R-:W-:Y:S01]  /*2570*/  IADD3 R60, R72, 0x4c, RZ ;  /* 0x0000004c483c7810 */ /* 0x000fe20007ffe0ff */
[----:B--2---:R-:W-:Y:S01]  /*2580*/  FADD.FTZ R58, R58, R63 ;  /* 0x0000003f3a3a7221 */ /* 0x004fe20000010000 */
[----:B------:R-:W-:Y:S01]  /*2590*/  LEA.HI R72, R59, R112, RZ, 0x2 ;  /* 0x000000703b487211 */ /* 0x000fe200078f10ff */
[----:B------:R-:W-:Y:S01]  /*25a0*/  FADD.FTZ R111, R111, R62 ;  /* 0x0000003e6f6f7221 */ /* 0x000fe20000010000 */
[----:B------:R-:W-:Y:S02]  /*25b0*/  SHF.R.S32.HI R59, RZ, 0x2, R74 ;  /* 0x00000002ff3b7819 */ /* 0x000fe4000001144a */
[----:B------:R-:W-:Y:S01]  /*25c0*/  SHF.R.S32.HI R61, RZ, 0x1f, R60 ;  /* 0x0000001fff3d7819 */ /* 0x000fe2000001143c */
[----:B---3--:R-:W-:Y:S01]  /*25d0*/  FADD.FTZ R58, R58, R65 ;  /* 0x000000413a3a7221 */ /* 0x008fe20000010000 */
[----:B------:R-:W-:Y:S01]  /*25e0*/  SHF.R.S32.HI R48, RZ, 0x1f, R109 ;  /* 0x0000001fff307819 */ /* 0x000fe2000001146d */
[----:B------:R-:W-:Y:S01]  /*25f0*/  IMAD R59, R59, 0x28, R8 ;  /* 0x000000283b3b7824 */ /* 0x000fe200078e0208 */
[----:B------:R-:W-:Y:S01]  /*2600*/  IADD3 R49, R106, R49, RZ ;  /* 0x000000316a317210 */ /* 0x000fe20007ffe0ff */
[----:B----4-:R-:W-:Y:S01]  /*2610*/  FADD.FTZ R58, R58, R67 ;  /* 0x000000433a3a7221 */ /* 0x010fe20000010000 */
[----:B------:R-:W-:Y:S01]  /*2620*/  SHF.R.S32.HI R75, RZ, 0x2, R75 ;  /* 0x00000002ff4b7819 */ /* 0x000fe2000001144b */
[----:B------:R-:W-:Y:S01]  /*2630*/  FADD.FTZ R111, R111, R64 ;  /* 0x000000406f6f7221 */ /* 0x000fe20000010000 */
[----:B------:R-:W-:Y:S01]  /*2640*/  LEA.HI R74, R61, R60, RZ, 0x2 ;  /* 0x0000003c3d4a7211 */ /* 0x000fe200078f10ff */
[----:B-----5:R-:W-:Y:S01]  /*2650*/  FADD.FTZ R112, R58, R69 ;  /* 0x000000453a707221 */ /* 0x020fe20000010000 */
[----:B------:R-:W-:Y:S01]  /*2660*/  SHF.R.S32.HI R61, RZ, 0x2, R76 ;  /* 0x00000002ff3d7819 */ /* 0x000fe2000001144c */
[----:B------:R-:W-:Y:S01]  /*2670*/  IMAD R75, R75, 0x28, R8 ;  /* 0x000000284b4b7824 */ /* 0x000fe200078e0208 */
[----:B------:R-:W-:Y:S01]  /*2680*/  IADD3 R76, R106, R59, RZ ;  /* 0x0000003b6a4c7210 */ /* 0x000fe20007ffe0ff */
[----:B------:R-:W-:Y:S01]  /*2690*/  FADD.FTZ R111, R111, R66 ;  /* 0x000000426f6f7221 */ /* 0x000fe20000010000 */
[----:B------:R-:W-:Y:S01]  /*26a0*/  LEA.HI R109, R48, R109, RZ, 0x2 ;  /* 0x0000006d306d7211 */ /* 0x000fe200078f10ff */
[----:B------:R-:W-:Y:S01]  /*26b0*/  IMAD R61, R61, 0x28, R8 ;  /* 0x000000283d3d7824 */ /* 0x000fe200078e0208 */
[----:B------:R-:W0:Y:S01]  /*26c0*/  LDS.64 R48, [R49] ;  /* 0x0000000031307984 */ /* 0x000e220000000a00 */
[----:B------:R-:W-:Y:S01]  /*26d0*/  SHF.R.S32.HI R59, RZ, 0x2, R77 ;  /* 0x00000002ff3b7819 */ /* 0x000fe2000001144d */
[----:B------:R-:W-:Y:S01]  /*26e0*/  FADD.FTZ R111, R111, R68 ;  /* 0x000000446f6f7221 */ /* 0x000fe20000010000 */
[----:B------:R-:W-:Y:S01]  /*26f0*/  IADD3 R58, R106, R75, RZ ;  /* 0x0000004b6a3a7210 */ /* 0x000fe20007ffe0ff */
[----:B------:R-:W1:Y:S01]  /*2700*/  LDS.64 R76, [R76] ;  /* 0x000000004c4c7984 */ /* 0x000e620000000a00 */
[----:B------:R-:W-:Y:S01]  /*2710*/  SHF.R.S32.HI R70, RZ, 0x1f, R107 ;  /* 0x0000001fff467819 */ /* 0x000fe2000001146b */
[----:B------:R-:W-:Y:S01]  /*2720*/  IMAD R63, R59, 0x28, R8 ;  /* 0x000000283b3f7824 */ /* 0x000fe200078e0208 */
[----:B------:R-:W-:-:S02]  /*2730*/  SHF.R.S32.HI R65, RZ, 0x2, R110 ;  /* 0x00000002ff417819 */ /* 0x000fc4000001146e */
[----:B------:R-:W-:Y:S01]  /*2740*/  IADD3 R61, R106, R61, RZ ;  /* 0x0000003d6a3d7210 */ /* 0x000fe20007ffe0ff */
[----:B------:R-:W2:Y:S01]  /*2750*/  LDS.64 R58, [R58] ;  /* 0x000000003a3a7984 */ /* 0x000ea20000000a00 */
[----:B------:R-:W-:Y:S01]  /*2760*/  LEA.HI R107, R70, R107, RZ, 0x2 ;  /* 0x0000006b466b7211 */ /* 0x000fe200078f10ff */
[--C-:B------:R-:W-:Y:S01]  /*2770*/  IMAD R65, R65, 0x28, R8.reuse ;  /* 0x0000002841417824 */ /* 0x100fe200078e0208 */
[----:B------:R-:W-:Y:S01]  /*2780*/  SHF.R.S32.HI R109, RZ, 0x2, R109 ;  /* 0x00000002ff6d7819 */ /* 0x000fe2000001146d */
[C---:B------:R-:W-:Y:S01]  /*2790*/  IMAD.IADD R63, R106.reuse, 0x1, R63 ;  /* 0x000000016a3f7824 */ /* 0x040fe200078e023f */
[----:B------:R-:W-:Y:S01]  /*27a0*/  SHF.R.S32.HI R70, RZ, 0x1f, R73 ;  /* 0x0000001fff467819 */ /* 0x000fe20000011449 */
[----:B------:R-:W3:Y:S01]  /*27b0*/  LDS.64 R60, [R61] ;  /* 0x000000003d3c7984 */ /* 0x000ee20000000a00 */
[----:B------:R-:W-:Y:S01]  /*27c0*/  SHF.R.S32.HI R107, RZ, 0x2, R107 ;  /* 0x00000002ff6b7819 */ /* 0x000fe2000001146b */
[--C-:B------:R-:W-:Y:S01]  /*27d0*/  IMAD R109, R109, 0x28, R8.reuse ;  /* 0x000000286d6d7824 */ /* 0x100fe200078e0208 */
[----:B------:R-:W-:Y:S01]  /*27e0*/  IADD3 R65, R106, R65, RZ ;  /* 0x000000416a417210 */ /* 0x000fe20007ffe0ff */
[----:B------:R-:W4:Y:S01]  /*27f0*/  LDS.64 R62, [R63] ;  /* 0x000000003f3e7984 */ /* 0x000f220000000a00 */
[----:B------:R-:W-:Y:S01]  /*2800*/  LEA.HI R73, R70, R73, RZ, 0x2 ;  /* 0x0000004946497211 */ /* 0x000fe200078f10ff */
[----:B------:R-:W-:Y:S01]  /*2810*/  IMAD R107, R107, 0x28, R8 ;  /* 0x000000286b6b7824 */ /* 0x000fe200078e0208 */
[----:B------:R-:W-:-:S02]  /*2820*/  SHF.R.S32.HI R67, RZ, 0x2, R108 ;  /* 0x00000002ff437819 */ /* 0x000fc4000001146c */
[----:B------:R-:W-:Y:S01]  /*2830*/  SHF.R.S32.HI R70, RZ, 0x1f, R113 ;  /* 0x0000001fff467819 */ /* 0x000fe20000011471 */
[----:B------:R-:W5:Y:S01]  /*2840*/  LDS.64 R64, [R65] ;  /* 0x0000000041407984 */ /* 0x000f620000000a00 */
[----:B------:R-:W-:Y:S01]  /*2850*/  IADD3 R66, R106, R109, RZ ;  /* 0x0000006d6a427210 */ /* 0x000fe20007ffe0ff */
[--C-:B------:R-:W-:Y:S01]  /*2860*/  IMAD R69, R67, 0x28, R8.reuse ;  /* 0x0000002843457824 */ /* 0x100fe200078e0208 */
[----:B------:R-:W-:Y:S02]  /*2870*/  SHF.R.S32.HI R73, RZ, 0x2, R73 ;  /* 0x00000002ff497819 */ /* 0x000fe40000011449 */
[----:B------:R-:W-:Y:S02]  /*2880*/  LEA.HI R70, R70, R113, RZ, 0x2 ;  /* 0x0000007146467211 */ /* 0x000fe400078f10ff */
[----:B------:R-:W-:Y:S01]  /*2890*/  IADD3 R68, R106, R107, RZ ;  /* 0x0000006b6a447210 */ /* 0x000fe20007ffe0ff */
[----:B------:R-:W5:Y:S01]  /*28a0*/  LDS.64 R66, [R66] ;  /* 0x0000000042427984 */ /* 0x000f620000000a00 */
[----:B------:R-:W-:Y:S01]  /*28b0*/  SHF.R.S32.HI R71, RZ, 0x2, R71 ;  /* 0x00000002ff477819 */ /* 0x000fe20000011447 */
[----:B------:R-:W-:Y:S01]  /*28c0*/  IMAD R73, R73, 0x28, R8 ;  /* 0x0000002849497824 */ /* 0x000fe200078e0208 */
[----:B------:R-:W-:-:S02]  /*28d0*/  SHF.R.S32.HI R107, RZ, 0x2, R70 ;  /* 0x00000002ff6b7819 */ /* 0x000fc40000011446 */
[C---:B------:R-:W-:Y:S01]  /*28e0*/  IADD3 R70, R106.reuse, R69, RZ ;  /* 0x000000456a467210 */ /* 0x040fe20007ffe0ff */
[--C-:B------:R-:W-:Y:S01]  /*28f0*/  IMAD R75, R71, 0x28, R8.reuse ;  /* 0x00000028474b7824 */ /* 0x100fe200078e0208 */
[----:B------:R-:W5:Y:S01]  /*2900*/  LDS.64 R68, [R68] ;  /* 0x0000000044447984 */ /* 0x000f620000000a00 */
[C---:B------:R-:W-:Y:S01]  /*2910*/  IADD3 R73, R106.reuse, R73, RZ ;  /* 0x000000496a497210 */ /* 0x040fe20007ffe0ff */
[----:B------:R-:W-:Y:S01]  /*2920*/  IMAD R107, R107, 0x28, R8 ;  /* 0x000000286b6b7824 */ /* 0x000fe200078e0208 */
[----:B------:R-:W-:Y:S01]  /*2930*/  SHF.R.S32.HI R109, RZ, 0x2, R72 ;  /* 0x00000002ff6d7819 */ /* 0x000fe20000011448 */
[----:B------:R-:W5:Y:S01]  /*2940*/  LDS.64 R70, [R70] ;  /* 0x0000000046467984 */ /* 0x000f620000000a00 */
[----:B------:R-:W-:Y:S01]  /*2950*/  IADD3 R75, R106, R75, RZ ;  /* 0x0000004b6a4b7210 */ /* 0x000fe20007ffe0ff */
[----:B0-----:R-:W-:Y:S01]  /*2960*/  FADD.FTZ R111, R111, R48 ;  /* 0x000000306f6f7221 */ /* 0x001fe20000010000 */
[----:B------:R-:W-:Y:S01]  /*2970*/  SHF.R.S32.HI R113, RZ, 0x2, R74 ;  /* 0x00000002ff717819 */ /* 0x000fe2000001144a */
[----:B------:R-:W0:Y:S01]  /*2980*/  LDS.64 R72, [R73] ;  /* 0x0000000049487984 */ /* 0x000e220000000a00 */
[----:B------:R-:W-:-:S02]  /*2990*/  IMAD R109, R109, 0x28, R8 ;  /* 0x000000286d6d7824 */ /* 0x000fc400078e0208 */
[----:B------:R-:W-:Y:S01]  /*29a0*/  FADD.FTZ R112, R112, R49 ;  /* 0x0000003170707221 */ /* 0x000fe20000010000 */
[C---:B------:R-:W-:Y:S01]  /*29b0*/  IMAD.IADD R48, R106.reuse, 0x1, R107 ;  /* 0x000000016a307824 */ /* 0x040fe200078e026b */
[----:B------:R-:W0:Y:S01]  /*29c0*/  LDS.64 R74, [R75] ;  /* 0x000000004b4a7984 */ /* 0x000e220000000a00 */
[----:B-1----:R-:W-:Y:S01]  /*29d0*/  FADD.FTZ R111, R111, R76 ;  /* 0x0000004c6f6f7221 */ /* 0x002fe20000010000 */
[----:B------:R-:W-:Y:S01]  /*29e0*/  IMAD R113, R113, 0x28, R8 ;  /* 0x0000002871717824 */ /* 0x000fe200078e0208 */
[----:B------:R-:W-:Y:S01]  /*29f0*/  IADD3 R76, R106, R109, RZ ;  /* 0x0000006d6a4c7210 */ /* 0x000fe20007ffe0ff */
[----:B------:R-:W-:Y:S01]  /*2a00*/  FADD.FTZ R112, R112, R77 ;  /* 0x0000004d70707221 */ /* 0x000fe20000010000 */
[----:B------:R-:W1:Y:S01]  /*2a10*/  LDS.64 R48, [R48] ;  /* 0x0000000030307984 */ /* 0x000e620000000a00 */
[----:B--2---:R-:W-:Y:S01]  /*2a20*/  FADD.FTZ R111, R111, R58 ;  /* 0x0000003a6f6f7221 */ /* 0x004fe20000010000 */
[----:B------:R-:W-:Y:S01]  /*2a30*/  IADD3 R113, R106, R113, RZ ;  /* 0x000000716a717210 */ /* 0x000fe20007ffe0ff */
[----:B------:R-:W-:Y:S01]  /*2a40*/  FADD.FTZ R112, R112, R59 ;  /* 0x0000003b70707221 */ /* 0x000fe20000010000 */
[----:B------:R-:W2:Y:S01]  /*2a50*/  LDS.64 R76, [R76] ;  /* 0x000000004c4c7984 */ /* 0x000ea20000000a00 */
[----:B---3--:R-:W-:-:S02]  /*2a60*/  FADD.FTZ R111, R111, R60 ;  /* 0x0000003c6f6f7221 */ /* 0x008fc40000010000 */
[----:B------:R-:W-:Y:S01]  /*2a70*/  FADD.FTZ R112, R112, R61 ;  /* 0x0000003d70707221 */ /* 0x000fe20000010000 */
[----:B------:R-:W3:Y:S01]  /*2a80*/  LDS.64 R58, [R113] ;  /* 0x00000000713a7984 */ /* 0x000ee20000000a00 */
        /* <DEDUP_REMOVED lines=10> */
[----:B0-----:R-:W-:-:S02]  /*2b30*/  FADD.FTZ R111, R111, R72 ;  /* 0x000000486f6f7221 */ /* 0x001fc40000010000 */
[----:B------:R-:W-:Y:S02]  /*2b40*/  FADD.FTZ R112, R112, R73 ;  /* 0x0000004970707221 */ /* 0x000fe40000010000 */
[----:B------:R-:W-:Y:S02]  /*2b50*/  FADD.FTZ R111, R111, R74 ;  /* 0x0000004a6f6f7221 */ /* 0x000fe40000010000 */
[----:B------:R-:W-:Y:S02]  /*2b60*/  FADD.FTZ R112, R112, R75 ;  /* 0x0000004b70707221 */ /* 0x000fe40000010000 */
[----:B-1----:R-:W-:Y:S02]  /*2b70*/  FADD.FTZ R111, R111, R48 ;  /* 0x000000306f6f7221 */ /* 0x002fe40000010000 */
[----:B------:R-:W-:Y:S02]  /*2b80*/  FADD.FTZ R112, R112, R49 ;  /* 0x0000003170707221 */ /* 0x000fe40000010000 */
[----:B--2---:R-:W-:-:S02]  /*2b90*/  FADD.FTZ R111, R111, R76 ;  /* 0x0000004c6f6f7221 */ /* 0x004fc40000010000 */
[----:B------:R-:W-:Y:S02]  /*2ba0*/  FADD.FTZ R112, R112, R77 ;  /* 0x0000004d70707221 */ /* 0x000fe40000010000 */
[----:B---3--:R-:W-:Y:S02]  /*2bb0*/  FADD.FTZ R66, R111, R58 ;  /* 0x0000003a6f427221 */ /* 0x008fe40000010000 */
[----:B------:R-:W-:-:S07]  /*2bc0*/  FADD.FTZ R67, R112, R59 ;  /* 0x0000003b70437221 */ /* 0x000fce0000010000 */
.L_x_3044:
[----:B------:R-:W-:Y:S05]  /*2bd0*/  BSYNC B0 ;  /* 0x0000000000007941 */ /* 0x000fea0003800000 */
.L_x_3043:
        /* <DEDUP_REMOVED lines=9> */
[----:B------:R-:W1:Y:S01]  /*2c70*/  SHFL.BFLY PT, R62, R61, 0x1, 0x1f ;  /* 0x0c201f003d3e7f89 */ /* 0x000e6200000e0000 */
[----:B------:R-:W-:-:S05]  /*2c80*/  @!P1 SHF.L.U32 R63, R63, 0x1, RZ ;  /* 0x000000013f3f9819 */ /* 0x000fca00000006ff */
        /* <DEDUP_REMOVED lines=17> */
.L_x_3047:
[----:B------:R-:W2:Y:S04]  /*2da0*/  LD.E.STRONG.GPU R48, desc[UR8][R104.64] ;  /* 0x0000000868307980 */ /* 0x000ea8000c10f900 */
[----:B--2---:R-:W-:Y:S01]  /*2db0*/  CCTL.IVALL ;  /* 0x00000000ff00798f */ /* 0x004fe20002000000 */
[----:B------:R-:W-:Y:S05]  /*2dc0*/  YIELD ;  /* 0x0000000000007946 */ /* 0x000fea0003800000 */
[----:B-----5:R-:W-:-:S04]  /*2dd0*/  LOP3.LUT R48, R48, R49, RZ, 0x3c, !PT ;  /* 0x0000003130307212 */ /* 0x020fc800078e3cff */
[----:B------:R-:W-:-:S13]  /*2de0*/  ISETP.GT.AND P1, PT, R48, -0x1, PT ;  /* 0xffffffff3000780c */ /* 0x000fda0003f24270 */
[----:B------:R-:W-:Y:S05]  /*2df0*/  @P1 BRA `(.L_x_3047) ;  /* 0xfffffffc00e81947 */ /* 0x000fea000383ffff */
.L_x_3046:
[----:B------:R-:W-:Y:S05]  /*2e00*/  WARPSYNC.ALL ;  /* 0x0000000000007948 */ /* 0x000fea0003800000 */
[----:B------:R-:W-:Y:S06]  /*2e10*/  BAR.SYNC.DEFER_BLOCKING 0x0 ;  /* 0x0000000000007b1d */ /* 0x000fec0000010000 */
[----:B------:R-:W-:Y:S05]  /*2e20*/  BRA `(.L_x_3048) ;  /* 0x00000000003c7947 */ /* 0x000fea0003800000 */
.L_x_3045:
[----:B------:R-:W-:Y:S01]  /*2e30*/  BAR.SYNC.DEFER_BLOCKING 0x0 ;  /* 0x0000000000007b1d */ /* 0x000fe20000010000 */
[----:B------:R-:W-:-:S13]  /*2e40*/  ISETP.NE.AND P1, PT, R6, RZ, PT ;  /* 0x000000ff0600720c */ /* 0x000fda0003f25270 */
[----:B------:R-:W-:Y:S05]  /*2e50*/  @P1 BRA `(.L_x_3049) ;  /* 0x0000000000281947 */ /* 0x000fea0003800000 */
[----:B------:R-:W-:Y:S06]  /*2e60*/  MEMBAR.ALL.GPU ;  /* 0x0000000000007992 */ /* 0x000fec000000a000 */
[----:B------:R-:W-:-:S00]  /*2e70*/  ERRBAR ;  /* 0x00000000000079ab */ /* 0x000fc00000000000 */
[----:B------:R-:W-:Y:S06]  /*2e80*/  CGAERRBAR ;  /* 0x00000000000075ab */ /* 0x000fec0000000000 */
[----:B------:R0:W5:Y:S02]  /*2e90*/  ATOM.E.ADD.STRONG.GPU PT, R48, desc[UR8][R102.64], R21 ;  /* 0x000000156630798a */ /* 0x00016400081ee1c8 */
.L_x_3050:
[----:B------:R-:W2:Y:S04]  /*2ea0*/  LD.E.STRONG.GPU R49, desc[UR8][R102.64] ;  /* 0x0000000866317980 */ /* 0x000ea8000c10f900 */
[----:B--2---:R-:W-:Y:S01]  /*2eb0*/  CCTL.IVALL ;  /* 0x00000000ff00798f */ /* 0x004fe20002000000 */
[----:B------:R-:W-:Y:S05]  /*2ec0*/  YIELD ;  /* 0x0000000000007946 */ /* 0x000fea0003800000 */
[----:B-----5:R-:W-:-:S04]  /*2ed0*/  LOP3.LUT R49, R49, R48, RZ, 0x3c, !PT ;  /* 0x0000003031317212 */ /* 0x020fc800078e3cff */
[----:B------:R-:W-:-:S13]  /*2ee0*/  ISETP.GT.AND P1, PT, R49, -0x1, PT ;  /* 0xffffffff3100780c */ /* 0x000fda0003f24270 */
[----:B------:R-:W-:Y:S05]  /*2ef0*/  @P1 BRA `(.L_x_3050) ;  /* 0xfffffffc00e81947 */ /* 0x000fea000383ffff */
.L_x_3049:
[----:B------:R-:W-:Y:S05]  /*2f00*/  WARPSYNC.ALL ;  /* 0x0000000000007948 */ /* 0x000fea0003800000 */
[----:B------:R-:W-:Y:S06]  /*2f10*/  BAR.SYNC.DEFER_BLOCKING 0x0 ;  /* 0x0000000000007b1d */ /* 0x000fec0000010000 */
.L_x_3048:
[----:B------:R-:W-:Y:S01]  /*2f20*/  ISETP.GT.U32.AND P1, PT, R6, 0x3f, PT ;  /* 0x0000003f0600780c */ /* 0x000fe20003f24070 */
[----:B------:R-:W1:Y:S01]  /*2f30*/  S2UR UR6, SR_CgaCtaId ;  /* 0x00000000000679c3 */ /* 0x000e620000008800 */
[----:B------:R-:W-:Y:S01]  /*2f40*/  UMOV UR5, 0x400 ;  /* 0x0000040000057882 */ /* 0x000fe20000000000 */
[----:B------:R-:W-:Y:S01]  /*2f50*/  SHF.L.U32 R4, R4, 0x2, RZ ;  /* 0x0000000204047819 */ /* 0x000fe200000006ff */
[----:B------:R-:W-:-:S09]  /*2f60*/  ULDC.64 UR12, c[0x0][0x210] ;  /* 0x00008400000c7ab9 */ /* 0x000fd20000000a00 */
[----:B------:R-:W2:Y:S01]  /*2f70*/  @!P1 LDC R59, c[0x0][0x10] ;  /* 0x00000400ff3b9b82 */ /* 0x000ea20000000800 */
[----:B------:R-:W-:-:S07]  /*2f80*/  @!P1 LOP3.LUT R61, R6, 0xf, RZ, 0xc0, !PT ;  /* 0x0000000f063d9812 */ /* 0x000fce00078ec0ff */
[----:B------:R-:W3:Y:S01]  /*2f90*/  @!P1 LDC.64 R48, c[0x0][0x260] ;  /* 0x00009800ff309b82 */ /* 0x000ee20000000a00 */
[----:B--2---:R-:W-:Y:S01]  /*2fa0*/  @!P1 IMAD R58, R59, UR4, R0 ;  /* 0x000000043b3a9c24 */ /* 0x004fe2000f8e0200 */
[----:B------:R-:W-:-:S04]  /*2fb0*/  @!P1 LOP3.LUT R59, R6, 0x7ffffff0, RZ, 0xc0, !PT ;  /* 0x7ffffff0063b9812 */ /* 0x000fc800078ec0ff */
[----:B------:R-:W-:-:S05]  /*2fc0*/  @!P1 LEA R58, R58, R59, 0x6 ;  /* 0x0000003b3a3a9211 */ /* 0x000fca00078e30ff */
[----:B------:R-:W-:-:S05]  /*2fd0*/  @!P1 IMAD.IADD R58, R58, 0x1, R61 ;  /* 0x000000013a3a9824 */ /* 0x000fca00078e023d */
[----:B------:R-:W-:-:S05]  /*2fe0*/  @!P1 SHF.L.U32 R59, R58, 0x1, RZ ;  /* 0x000000013a3b9819 */ /* 0x000fca00000006ff */
[----:B---3--:R-:W-:-:S06]  /*2ff0*/  @!P1 IMAD.WIDE.U32 R48, R59, 0x4, R48 ;  /* 0x000000043b309825 */ /* 0x008fcc00078e0030 */
        /* <DEDUP_REMOVED lines=17> */
[----:B------:R-:W-:Y:S02]  /*3110*/  LOP3.LUT R61, R4, 0xc, RZ, 0xc0, !PT ;  /* 0x0000000c043d7812 */ /* 0x000fe400078ec0ff */
[----:B------:R-:W-:Y:S01]  /*3120*/  @!P1 SHF.R.U32.HI R4, RZ, 0x1, R6 ;  /* 0x00000001ff049819 */ /* 0x000fe20000011606 */
[----:B------:R-:W2:Y:S01]  /*3130*/  SHFL.BFLY PT, R49, R62, 0x2, 0x1f ;  /* 0x0c401f003e317f89 */ /* 0x000ea200000e0000 */
[----:B------:R-:W-:Y:S02]  /*3140*/  IADD3 R26, -R61, R26, RZ ;  /* 0x0000001a3d1a7210 */ /* 0x000fe40007ffe1ff */
[----:B------:R-:W-:Y:S02]  /*3150*/  @!P1 LOP3.LUT R4, R4, 0x7ffffff8, RZ, 0xc0, !PT ;  /* 0x7ffffff804049812 */ /* 0x000fe400078ec0ff */
[----:B------:R-:W-:Y:S01]  /*3160*/  LEA R26, R26, UR5, 0x3 ;  /* 0x000000051a1a7c11 */ /* 0x000fe2000f8e18ff */
        /* <DEDUP_REMOVED lines=10> */
[----:B-1----:R-:W-:-:S05]  /*3210*/  IADD3 R4, P1, R27, UR12, RZ ;  /* 0x0000000c1b047c10 */ /* 0x002fca000ff3e0ff */
[----:B------:R-:W1:Y:S02]  /*3220*/  LDS.64 R58, [R26] ;  /* 0x000000001a3a7984 */ /* 0x000e640000000a00 */
[--C-:B-1----:R-:W-:Y:S01]  /*3230*/  FFMA.FTZ R82, R3, R82, -R58.reuse ;  /* 0x0000005203527223 */ /* 0x102fe2000001083a */
[--C-:B------:R-:W-:Y:S01]  /*3240*/  FFMA.FTZ R84, R37, R84, -R58.reuse ;  /* 0x0000005425547223 */ /* 0x100fe2000001083a */
[C-C-:B------:R-:W-:Y:S01]  /*3250*/  FFMA.FTZ R79, R3.reuse, R79, -R58.reuse ;  /* 0x0000004f034f7223 */ /* 0x140fe2000001083a */
[C-C-:B------:R-:W-:Y:S01]  /*3260*/  FFMA.FTZ R91, R3.reuse, R91, -R58.reuse ;  /* 0x0000005b035b7223 */ /* 0x140fe2000001083a */
[--C-:B------:R-:W-:Y:S01]  /*3270*/  FFMA.FTZ R3, R3, R97, -R58.reuse ;  /* 0x0000006103037223 */ /* 0x100fe2000001083a */
[--C-:B------:R-:W-:Y:S01]  /*3280*/  FFMA.FTZ R86, R39, R86, -R58.reuse ;  /* 0x0000005627567223 */ /* 0x100fe2000001083a */
[----:B------:R-:W-:Y:S01]  /*3290*/  FFMA.FTZ R92, R43, R92, -R58 ;  /* 0x0000005c2b5c7223 */ /* 0x000fe2000001083a */
[-C--:B------:R-:W-:Y:S01]  /*32a0*/  FFMA.FTZ R82, R5, -R59.reuse, R82 ;  /* 0x8000003b05527223 */ /* 0x080fe20000010052 */
[----:B------:R-:W-:Y:S01]  /*32b0*/  FFMA.FTZ R84, R41, -R59, R84 ;  /* 0x8000003b29547223 */ /* 0x000fe20000010054 */
[----:B------:R-:W-:Y:S01]  /*32c0*/  FFMA.FTZ R81, R37, R81, -R58 ;  /* 0x0000005125517223 */ /* 0x000fe2000001083a */
[-C--:B------:R-:W-:Y:S01]  /*32d0*/  FFMA.FTZ R86, R45, -R59.reuse, R86 ;  /* 0x8000003b2d567223 */ /* 0x080fe20000010056 */
[-C--:B------:R-:W-:Y:S01]  /*32e0*/  FFMA.FTZ R92, R47, -R59.reuse, R92 ;  /* 0x8000003b2f5c7223 */ /* 0x080fe2000001005c */
[-C--:B------:R-:W-:Y:S01]  /*32f0*/  FFMA.FTZ R88, R88, -R59.reuse, R3 ;  /* 0x8000003b58587223 */ /* 0x080fe20000010003 */
[C---:B------:R-:W-:Y:S01]  /*3300*/  FMUL.FTZ R82, R35.reuse, R82 ;  /* 0x0000005223527220 */ /* 0x040fe20000410000 */
[----:B------:R-:W-:Y:S01]  /*3310*/  FMUL.FTZ R3, R35, R84 ;  /* 0x0000005423037220 */ /* 0x000fe20000410000 */
[-C--:B------:R-:W-:Y:S01]  /*3320*/  FFMA.FTZ R36, R36, -R59.reuse, R79 ;  /* 0x8000003b24247223 */ /* 0x080fe2000001004f */
[----:B------:R-:W-:Y:S01]  /*3330*/  FFMA.FTZ R38, R38, -R59, R81 ;  /* 0x8000003b26267223 */ /* 0x000fe20000010051 */
[--C-:B------:R-:W-:Y:S01]  /*3340*/  FFMA.FTZ R83, R39, R83, -R58.reuse ;  /* 0x0000005327537223 */ /* 0x100fe2000001083a */
[--C-:B------:R-:W-:Y:S01]  /*3350*/  FFMA.FTZ R85, R43, R85, -R58.reuse ;  /* 0x000000552b557223 */ /* 0x100fe2000001083a */
[C---:B------:R-:W-:Y:S01]  /*3360*/  FMUL.FTZ R86, R35.reuse, R86 ;  /* 0x0000005623567220 */ /* 0x040fe20000410000 */
[----:B------:R-:W-:Y:S01]  /*3370*/  FMUL.FTZ R5, R35, R92 ;  /* 0x0000005c23057220 */ /* 0x000fe20000410000 */
[--C-:B------:R-:W-:Y:S01]  /*3380*/  FFMA.FTZ R89, R37, R89, -R58.reuse ;  /* 0x0000005925597223 */ /* 0x100fe2000001083a */
[----:B------:R-:W-:Y:S01]  /*3390*/  F2FP.F16.F32.PACK_AB R82, R3, R82 ;  /* 0x000000520352723e */ /* 0x000fe200000000ff */
[--C-:B------:R-:W-:Y:S01]  /*33a0*/  FFMA.FTZ R37, R37, R95, -R58.reuse ;  /* 0x0000005f25257223 */ /* 0x100fe2000001083a */
[C---:B------:R-:W-:Y:S01]  /*33b0*/  FMUL.FTZ R36, R35.reuse, R36 ;  /* 0x0000002423247220 */ /* 0x040fe20000410000 */
[----:B------:R-:W-:Y:S01]  /*33c0*/  FMUL.FTZ R3, R35, R38 ;  /* 0x0000002623037220 */ /* 0x000fe20000410000 */
[C-C-:B------:R-:W-:Y:S01]  /*33d0*/  FFMA.FTZ R87, R39.reuse, R87, -R58.reuse ;  /* 0x0000005727577223 */ /* 0x140fe2000001083a */
[-C--:B------:R-:W-:Y:S01]  /*33e0*/  FFMA.FTZ R40, R40, -R59.reuse, R83 ;  /* 0x8000003b28287223 */ /* 0x080fe20000010053 */
[----:B------:R-:W-:Y:S01]  /*33f0*/  FFMA.FTZ R42, R42, -R59, R85 ;  /* 0x8000003b2a2a7223 */ /* 0x000fe20000010055 */
[--C-:B------:R-:W-:Y:S01]  /*3400*/  FFMA.FTZ R39, R39, R101, -R58.reuse ;  /* 0x0000006527277223 */ /* 0x100fe2000001083a */
[--C-:B------:R-:W-:Y:S01]  /*3410*/  FFMA.FTZ R93, R43, R93, -R58.reuse ;  /* 0x0000005d2b5d7223 */ /* 0x100fe2000001083a */
[----:B------:R-:W-:Y:S01]  /*3420*/  F2FP.F16.F32.PACK_AB R86, R5, R86 ;  /* 0x000000560556723e */ /* 0x000fe200000000ff */
[----:B------:R-:W-:Y:S01]  /*3430*/  FFMA.FTZ R43, R43, R99, -R58 ;  /* 0x000000632b2b7223 */ /* 0x000fe2000001083a */
[----:B------:R-:W-:Y:S01]  /*3440*/  IADD3.X R5, R28, UR13, RZ, P1, !PT ;  /* 0x0000000d1c057c10 */ /* 0x000fe20008ffe4ff */
[-C--:B------:R-:W-:Y:S01]  /*3450*/  FFMA.FTZ R90, R90, -R59.reuse, R37 ;  /* 0x8000003b5a5a7223 */ /* 0x080fe20000010025 */
[----:B------:R-:W-:Y:S01]  /*3460*/  PRMT R27, R82, 0x7632, R27 ;  /* 0x00007632521b7816 */ /* 0x000fe2000000001b */
[C---:B------:R-:W-:Y:S01]  /*3470*/  FMUL.FTZ R40, R35.reuse, R40 ;  /* 0x0000002823287220 */ /* 0x040fe20000410000 */
        /* <DEDUP_REMOVED lines=21> */
[----:B-1----:R-:W-:Y:S01]  /*35d0*/  IADD3.X R27, R30, UR13, RZ, P1, !PT ;  /* 0x0000000d1e1b7c10 */ /* 0x002fe20008ffe4ff */
        /* <DEDUP_REMOVED lines=10> */
[----:B-1----:R-:W-:-:S03]  /*3680*/  PRMT R5, R40, 0x7632, R5 ;  /* 0x0000763228057816 */ /* 0x002fc60000000005 */
[----:B------:R-:W-:Y:S01]  /*3690*/  STG.E.U16 desc[UR8][R26.64+0x4], R40 ;  /* 0x000004281a007986 */ /* 0x000fe2000c101508 */
[----:B------:R-:W-:Y:S02]  /*36a0*/  PRMT R3, R44, 0x7632, R3 ;  /* 0x000076322c037816 */ /* 0x000fe40000000003 */
[----:B--2---:R-:W-:Y:S01]  /*36b0*/  IADD3.X R29, R32, UR13, RZ, P1, !PT ;  /* 0x0000000d201d7c10 */ /* 0x004fe20008ffe4ff */
[----:B------:R1:W-:Y:S01]  /*36c0*/  STG.E.U16 desc[UR8][R26.64+0x6], R5 ;  /* 0x000006051a007986 */ /* 0x0003e2000c101508 */
[----:B------:R-:W-:Y:S02]  /*36d0*/  IADD3 R30, P1, R33, UR12, RZ ;  /* 0x0000000c211e7c10 */ /* 0x000fe4000ff3e0ff */
[----:B------:R-:W-:Y:S01]  /*36e0*/  PRMT R4, R78, 0x7632, R4 ;  /* 0x000076324e047816 */ /* 0x000fe20000000004 */
[----:B------:R-:W-:Y:S01]  /*36f0*/  STG.E.U16 desc[UR8][R28.64], R44 ;  /* 0x0000002c1c007986 */ /* 0x000fe2000c101508 */
[----:B------:R-:W-:-:S03]  /*3700*/  IADD3.X R31, R34, UR13, RZ, P1, !PT ;  /* 0x0000000d221f7c10 */ /* 0x000fc60008ffe4ff */
[----:B------:R-:W-:Y:S01]  /*3710*/  STG.E.U16 desc[UR8][R28.64+0x2], R3 ;  /* 0x000002031c007986 */ /* 0x000fe2000c101508 */
[----:B-1----:R-:W-:-:S03]  /*3720*/  PRMT R5, R88, 0x7632, R5 ;  /* 0x0000763258057816 */ /* 0x002fc60000000005 */
[----:B------:R-:W-:Y:S01]  /*3730*/  STG.E.U16 desc[UR8][R28.64+0x4], R78 ;  /* 0x0000044e1c007986 */ /* 0x000fe2000c101508 */
[----:B------:R-:W-:-:S03]  /*3740*/  PRMT R26, R94, 0x7632, R26 ;  /* 0x000076325e1a7816 */ /* 0x000fc6000000001a */
[----:B------:R1:W-:Y:S04]  /*3750*/  STG.E.U16 desc[UR8][R28.64+0x6], R4 ;  /* 0x000006041c007986 */ /* 0x0003e8000c101508 */
[----:B------:R2:W-:Y:S04]  /*3760*/  STG.E.U16 desc[UR8][R30.64], R88 ;  /* 0x000000581e007986 */ /* 0x0005e8000c101508 */
[----:B------:R2:W-:Y:S04]  /*3770*/  STG.E.U16 desc[UR8][R30.64+0x2], R5 ;  /* 0x000002051e007986 */ /* 0x0005e8000c101508 */
[----:B------:R2:W-:Y:S01]  /*3780*/  STG.E.U16 desc[UR8][R30.64+0x4], R94 ;  /* 0x0000045e1e007986 */ /* 0x0005e2000c101508 */
[----:B-1----:R-:W-:-:S03]  /*3790*/  MOV R4, R100 ;  /* 0x0000006400047202 */ /* 0x002fc60000000f00 */
[----:B------:R2:W-:Y:S01]  /*37a0*/  STG.E.U16 desc[UR8][R30.64+0x6], R26 ;  /* 0x0000061a1e007986 */ /* 0x0005e2000c101508 */
[----:B------:R-:W-:Y:S05]  /*37b0*/  @!P0 BRA `(.L_x_3051) ;  /* 0xffffffcc00c08947 */ /* 0x000fea000383ffff */
.L_x_3041:
        /* <DEDUP_REMOVED lines=31> */
[----:B------:R-:W-:Y:S02]  /*39b0*/  SHF.R.U32.HI R5, RZ, 0x4, R0 ;  /* 0x00000004ff057819 */ /* 0x000fe40000011600 */
[----:B------:R-:W-:Y:S01]  /*39c0*/  LEA R12, R2, UR6, 0x7 ;  /* 0x00000006020c7c11 */ /* 0x000fe2000f8e38ff */
[----:B------:R-:W-:Y:S01]  /*39d0*/  IMAD.WIDE.U32 R8, R4, -0x33333333, RZ ;  /* 0xcccccccd04087825 */ /* 0x000fe200078e00ff */
[----:B------:R-:W-:Y:S02]  /*39e0*/  IADD3 R6, R5, 0x14, RZ ;  /* 0x0000001405067810 */ /* 0x000fe40007ffe0ff */
[----:B------:R-:W-:Y:S02]  /*39f0*/  LOP3.LUT R14, RZ, R5, RZ, 0x33, !PT ;  /* 0x00000005ff0e7212 */ /* 0x000fe400078e33ff */
[----:B------:R-:W-:Y:S01]  /*3a00*/  VIMNMX.U32 R13, R6, 0x20, !PT ;  /* 0x00000020060d7848 */ /* 0x000fe20007fe0000 */
[----:B------:R-:W-:Y:S01]  /*3a10*/  IMAD.WIDE.U32 R10, P0, R3, -0x33333334, R8 ;  /* 0xcccccccc030a7825 */ /* 0x000fe20007800008 */
[----:B------:R-:W-:-:S02]  /*3a20*/  LOP3.LUT R7, R7, 0x1f, R0, 0x78, !PT ;  /* 0x0000001f07077812 */ /* 0x000fc400078e7800 */
[----:B------:R-:W-:Y:S01]  /*3a30*/  IADD3 R49, P2, R2, 0x1e, RZ ;  /* 0x0000001e02317810 */ /* 0x000fe20007f5e0ff */
[----:B------:R-:W-:Y:S01]  /*3a40*/  IMAD.WIDE.U32 R8, R3, -0x33333333, RZ ;  /* 0xcccccccd03087825 */ /* 0x000fe200078e00ff */
[----:B------:R-:W-:Y:S02]  /*3a50*/  IADD3.X R17, RZ, RZ, RZ, P0, !PT ;  /* 0x000000ffff117210 */ /* 0x000fe400007fe4ff */
[----:B------:R-:W-:Y:S02]  /*3a60*/  MOV R16, R11 ;  /* 0x0000000b00107202 */ /* 0x000fe40000000f00 */
[----:B------:R-:W-:Y:S02]  /*3a70*/  IADD3 RZ, P1, R9, R10, RZ ;  /* 0x0000000a09ff7210 */ /* 0x000fe40007f3e0ff */
[----:B------:R-:W-:Y:S01]  /*3a80*/  IADD3 R8, R13, R14, RZ ;  /* 0x0000000e0d087210 */ /* 0x000fe20007ffe0ff */
[----:B------:R-:W-:Y:S01]  /*3a90*/  IMAD.SHL.U32 R13, R0, 0x2, RZ ;  /* 0x00000002000d7824 */ /* 0x000fe200078e00ff */
[----:B------:R-:W-:Y:S01]  /*3aa0*/  LEA R7, R7, R12, 0x2 ;  /* 0x0000000c07077211 */ /* 0x000fe200078e10ff */
[----:B------:R-:W-:Y:S01]  /*3ab0*/  IMAD.WIDE.U32.X R16, R4, -0x33333334, R16, P1 ;  /* 0xcccccccc04107825 */ /* 0x000fe200008e0410 */
[----:B------:R-:W-:-:S02]  /*3ac0*/  SHF.L.U32 R12, R0, 0x7, RZ ;  /* 0x00000007000c7819 */ /* 0x000fc400000006ff */
[----:B------:R-:W-:Y:S01]  /*3ad0*/  ISETP.LT.U32.AND P0, PT, R26, 0x2, PT ;  /* 0x000000021a00780c */ /* 0x000fe20003f01070 */
[----:B------:R-:W-:Y:S01]  /*3ae0*/  IMAD.WIDE.U32 R14, R8, -0x33333333, RZ ;  /* 0xcccccccd080e7825 */ /* 0x000fe200078e00ff */
[----:B------:R-:W-:Y:S02]  /*3af0*/  LOP3.LUT R12, R12, 0x780, RZ, 0xc0, !PT ;  /* 0x000007800c0c7812 */ /* 0x000fe400078ec0ff */
[----:B------:R-:W-:Y:S01]  /*3b00*/  LOP3.LUT R10, R13, 0x1e, RZ, 0xc0, !PT ;  /* 0x0000001e0d0a7812 */ /* 0x000fe200078ec0ff */
[----:B------:R-:W-:Y:S01]  /*3b10*/  IMAD.MOV.U32 R14, RZ, RZ, R18 ;  /* 0x000000ffff0e7224 */ /* 0x000fe200078e0012 */
[----:B------:R-:W-:Y:S02]  /*3b20*/  ISETP.LT.AND.EX P0, PT, R27, RZ, PT, P0 ;  /* 0x000000ff1b00720c */ /* 0x000fe40003f01300 */
[----:B------:R-:W-:Y:S02]  /*3b30*/  IADD3 R9, R5, 0x28, RZ ;  /* 0x0000002805097810 */ /* 0x000fe40007ffe0ff */
[----:B------:R-:W-:-:S02]  /*3b40*/  SHF.R.U64 R24, R16, 0x3, R17 ;  /* 0x0000000310187819 */ /* 0x000fc40000001211 */
[----:B------:R-:W-:Y:S02]  /*3b50*/  IADD3 R20, R12, UR6, RZ ;  /* 0x000000060c147c10 */ /* 0x000fe4000fffe0ff */
[-C--:B------:R-:W-:Y:S02]  /*3b60*/  LOP3.LUT R13, R6, R10.reuse, RZ, 0x3c, !PT ;  /* 0x0000000a060d7212 */ /* 0x080fe400078e3cff */
[----:B------:R-:W-:Y:S02]  /*3b70*/  SEL R23, R26, 0x2, P0 ;  /* 0x000000021a177807 */ /* 0x000fe40000000000 */
[-C--:B------:R-:W-:Y:S02]  /*3b80*/  LOP3.LUT R11, R5, R10.reuse, RZ, 0x3c, !PT ;  /* 0x0000000a050b7212 */ /* 0x080fe400078e3cff */
[----:B------:R-:W-:Y:S02]  /*3b90*/  LOP3.LUT R19, R9, R10, RZ, 0x3c, !PT ;  /* 0x0000000a09137212 */ /* 0x000fe400078e3cff */
[----:B------:R-:W-:-:S02]  /*3ba0*/  SEL R26, R27, RZ, P0 ;  /* 0x000000ff1b1a7207 */ /* 0x000fc40000000000 */
[----:B------:R-:W-:Y:S02]  /*3bb0*/  LEA.HI R22, R15, 0x1, RZ, 0x1c ;  /* 0x000000010f167811 */ /* 0x000fe400078fe0ff */
[C---:B------:R-:W-:Y:S02]  /*3bc0*/  IADD3 R16, P0, R2.reuse, 0xa, RZ ;  /* 0x0000000a02107810 */ /* 0x040fe40007f1e0ff */
[----:B------:R-:W-:Y:S02]  /*3bd0*/  IADD3 R17, P1, R2, 0x14, RZ ;  /* 0x0000001402117810 */ /* 0x000fe40007f3e0ff */
[----:B------:R-:W-:Y:S02]  /*3be0*/  IADD3 R24, R24, 0x1, RZ ;  /* 0x0000000118187810 */ /* 0x000fe40007ffe0ff */
[-C--:B------:R-:W-:Y:S02]  /*3bf0*/  LEA R12, R13, R20.reuse, 0x2 ;  /* 0x000000140d0c7211 */ /* 0x080fe400078e10ff */
[----:B------:R-:W-:-:S02]  /*3c00*/  LEA R11, R11, R20, 0x2 ;  /* 0x000000140b0b7211 */ /* 0x000fc400078e10ff */
[----:B------:R-:W-:Y:S02]  /*3c10*/  LEA R13, R19, R20, 0x2 ;  /* 0x00000014130d7211 */ /* 0x000fe400078e10ff */
[----:B------:R-:W-:Y:S02]  /*3c20*/  SHF.L.U64.HI R21, R23, 0x4, R26 ;  /* 0x0000000417157819 */ /* 0x000fe4000001021a */
[C---:B------:R-:W-:Y:S02]  /*3c30*/  LOP3.LUT R15, R0.reuse, 0x1f, RZ, 0xc0, !PT ;  /* 0x0000001f000f7812 */ /* 0x040fe400078ec0ff */
[----:B------:R-:W-:Y:S02]  /*3c40*/  LOP3.LUT R47, R0, 0xf, RZ, 0xc0, !PT ;  /* 0x0000000f002f7812 */ /* 0x000fe400078ec0ff */
[----:B------:R-:W-:Y:S02]  /*3c50*/  IADD3 R18, R5, 0x3c, RZ ;  /* 0x0000003c05127810 */ /* 0x000fe40007ffe0ff */
[----:B------:R-:W-:-:S02]  /*3c60*/  IADD3.X R19, RZ, RZ, RZ, P0, !PT ;  /* 0x000000ffff137210 */ /* 0x000fc400007fe4ff */
[----:B------:R-:W-:Y:S02]  /*3c70*/  IADD3.X R20, RZ, RZ, RZ, P1, !PT ;  /* 0x000000ffff147210 */ /* 0x000fe40000ffe4ff */
[----:B------:R-:W-:Y:S02]  /*3c80*/  IADD3.X R53, RZ, RZ, RZ, P2, !PT ;  /* 0x000000ffff357210 */ /* 0x000fe400017fe4ff */
[----:B------:R-:W-:Y:S02]  /*3c90*/  SHF.L.U32 R23, R23, 0x4, RZ ;  /* 0x0000000417177819 */ /* 0x000fe400000006ff */
[----:B------:R-:W-:Y:S02]  /*3ca0*/  LOP3.LUT R22, R22, 0x3, RZ, 0xc0, !PT ;  /* 0x0000000316167812 */ /* 0x000fe400078ec0ff */
[----:B------:R-:W-:-:S07]  /*3cb0*/  LOP3.LUT R24, R24, 0x3, RZ, 0xc0, !PT ;  /* 0x0000000318187812 */ /* 0x000fce00078ec0ff */
.L_x_3068:
[----:B------:R-:W-:Y:S01]  /*3cc0*/  ISETP.GT.U32.AND P0, PT, R23, R2, PT ;  /* 0x000000021700720c */ /* 0x000fe20003f04070 */
[----:B------:R-:W-:Y:S01]  /*3cd0*/  BSSY B0, `(.L_x_3052) ;  /* 0x00000a7000007945 */ /* 0x000fe20003800000 */
[----:B0-----:R-:W-:Y:S01]  /*3ce0*/  HFMA2.MMA R52, -RZ, RZ, 0, 0 ;  /* 0x00000000ff347435 */ /* 0x001fe200000001ff */
[----:B--2-4-:R-:W-:Y:S01]  /*3cf0*/  IMAD.MOV.U32 R25, RZ, RZ, RZ ;  /* 0x000000ffff197224 */ /* 0x014fe200078e00ff */
[----:B------:R-:W-:-:S13]  /*3d00*/  ISETP.GT.AND.EX P0, PT, R21, RZ, PT, P0 ;  /* 0x000000ff1500720c */ /* 0x000fda0003f04300 */
[----:B-1-3--:R-:W-:Y:S05]  /*3d10*/  @!P0 BRA `(.L_x_3053) ;  /* 0x0000000800888947 */ /* 0x00afea0003800000 */
        /* <DEDUP_REMOVED lines=36> */
.L_x_3055:
[----:B------:R-:W-:Y:S05]  /*3f60*/  BSYNC B1 ;  /* 0x0000000000017941 */ /* 0x000fea0003800000 */
.L_x_3054:
        /* <DEDUP_REMOVED lines=18> */
.L_x_3058:
        /* <DEDUP_REMOVED lines=55> */
.L_x_3057:
[----:B------:R-:W-:Y:S05]  /*4400*/  BSYNC B1 ;  /* 0x0000000000017941 */ /* 0x000fea0003800000 */
.L_x_3056:
        /* <DEDUP_REMOVED lines=35> */
.L_x_3060:
[----:B------:R-:W-:Y:S05]  /*4640*/  BSYNC B1 ;  /* 0x0000000000017941 */ /* 0x000fea0003800000 */
.L_x_3059:
        /* <DEDUP_REMOVED lines=15> */
.L_x_3053:
[----:B------:R-:W-:Y:S05]  /*4740*/  BSYNC B0 ;  /* 0x0000000000007941 */ /* 0x000fea0003800000 */
.L_x_3052:
        /* <DEDUP_REMOVED lines=15> */
[----:B0-----:R-:W-:Y:S01]  /*4840*/  IMAD.MOV.U32 R25, RZ, RZ, 0xffff ;  /* 0x0000ffffff197424 */ /* 0x001fe200078e00ff */
[----:B------:R-:W-:Y:S02]  /*4850*/  MOV R30, 0xffff ;  /* 0x0000ffff001e7802 */ /* 0x000fe40000000f00 */
[----:B------:R-:W-:Y:S01]  /*4860*/  MOV R32, 0xffff ;  /* 0x0000ffff00207802 */ /* 0x000fe20000000f00 */
[----:B--2---:R-:W0:Y:S01]  /*4870*/  SHFL.BFLY PT, R29, R26, 0x8, 0x101f ;  /* 0x0d101f001a1d7f89 */ /* 0x004e2200000e0000 */
[----:B------:R-:W-:Y:S02]  /*4880*/  MOV R31, 0xffff ;  /* 0x0000ffff001f7802 */ /* 0x000fe40000000f00 */
[----:B------:R-:W-:Y:S01]  /*4890*/  MOV R39, 0xffff ;  /* 0x0000ffff00277802 */ /* 0x000fe20000000f00 */
        /* <DEDUP_REMOVED lines=15> */
.L_x_3077:
[----:B------:R-:W0:Y:S01]  /*4990*/  LDC.64 R26, c[0x0][0x218] ;  /* 0x00008600ff1a7b82 */ /* 0x000e220000000a00 */
[----:B------:R-:W-:Y:S01]  /*49a0*/  ISETP.NE.AND P1, PT, R47, RZ, PT ;  /* 0x000000ff2f00720c */ /* 0x000fe20003f25270 */
[----:B---3--:R-:W-:Y:S01]  /*49b0*/  FADD.FTZ R31, R37, R32 ;  /* 0x00000020251f7221 */ /* 0x008fe20000010000 */
[----:B------:R-:W-:Y:S01]  /*49c0*/  IADD3 R25, R5, R14, RZ ;  /* 0x0000000e05197210 */ /* 0x000fe20007ffe0ff */
[----:B------:R-:W-:Y:S01]  /*49d0*/  IMAD.MOV.U32 R33, RZ, RZ, R6 ;  /* 0x000000ffff217224 */ /* 0x000fe200078e0006 */
[----:B------:R-:W-:-:S03]  /*49e0*/  ISETP.NE.AND P2, PT, R22, 0x1, PT ;  /* 0x000000011600780c */ /* 0x000fc60003f45270 */
[----:B------:R-:W2:Y:S06]  /*49f0*/  LDC.64 R28, c[0x0][0x220] ;  /* 0x00008800ff1c7b82 */ /* 0x000eac0000000a00 */
[----:B------:R-:W-:Y:S02]  /*4a00*/  @!P1 F2FP.F16.F32.PACK_AB R30, RZ, R38 ;  /* 0x00000026ff1e923e */ /* 0x000fe400000000ff */
[----:B------:R-:W-:Y:S01]  /*4a10*/  @!P1 F2FP.F16.F32.PACK_AB R31, RZ, R31 ;  /* 0x0000001fff1f923e */ /* 0x000fe200000000ff */
        /* <DEDUP_REMOVED lines=32> */
.L_x_3087:
        /* <DEDUP_REMOVED lines=35> */
.L_x_3097:
[----:B----4-:R-:W-:Y:S01]  /*4e50*/  FADD.FTZ R30, R42, R32 ;  /* 0x000000202a1e7221 */ /* 0x010fe20000010000 */
[----:B------:R-:W-:Y:S02]  /*4e60*/  @!P1 F2FP.F16.F32.PACK_AB R25, RZ, R33 ;  /* 0x00000021ff19923e */ /* 0x000fe400000000ff */
[----:B------:R-:W-:Y:S02]  /*4e70*/  MOV R33, R18 ;  /* 0x0000001200217202 */ /* 0x000fe40000000f00 */
[----:B------:R-:W-:Y:S01]  /*4e80*/  @!P1 F2FP.F16.F32.PACK_AB R30, RZ, R30 ;  /* 0x0000001eff1e923e */ /* 0x000fe200000000ff */
[----:B------:R4:W-:Y:S04]  /*4e90*/  @!P1 STG.E.U16 desc[UR8][R26.64+0x50], R25 ;  /* 0x000050191a009986 */ /* 0x0009e8000c101508 */
[----:B------:R4:W-:Y:S02]  /*4ea0*/  @!P1 STG.E.U16 desc[UR8][R28.64+0x50], R30 ;  /* 0x0000501e1c009986 */ /* 0x0009e4000c101508 */
.L_x_3063:
[----:B------:R-:W-:Y:S05]  /*4eb0*/  BSYNC B0 ;  /* 0x0000000000007941 */ /* 0x000fea0003800000 */
.L_x_3062:
[----:B------:R-:W-:-:S13]  /*4ec0*/  ISETP.GE.U32.AND P0, PT, R8, 0x3c, PT ;  /* 0x0000003c0800780c */ /* 0x000fda0003f06070 */
[----:B------:R-:W-:Y:S05]  /*4ed0*/  @!P0 BRA `(.L_x_3061) ;  /* 0x0000000800548947 */ /* 0x000fea0003800000 */
[----:B------:R-:W-:Y:S02]  /*4ee0*/  ISETP.GT.U32.AND P0, PT, R47, 0x9, PT ;  /* 0x000000092f00780c */ /* 0x000fe40003f04070 */
[----:B--234-:R-:W-:Y:S01]  /*4ef0*/  CS2R R26, SRZ ;  /* 0x00000000001a7805 */ /* 0x01cfe2000001ff00 */
[----:B------:R-:W-:-:S10]  /*4f00*/  UMOV UR7, 0xffff ;  /* 0x0000ffff00077882 */ /* 0x000fd40000000000 */
[----:B0-----:R-:W-:Y:S02]  /*4f10*/  @!P0 LOP3.LUT R25, R33, R10, RZ, 0x3c, !PT ;  /* 0x0000000a21198212 */ /* 0x001fe400078e3cff */
[----:B------:R-:W-:-:S04]  /*4f20*/  @!P0 LEA R28, R47, UR6, 0x7 ;  /* 0x000000062f1c8c11 */ /* 0x000fc8000f8e38ff */
[----:B------:R-:W-:-:S05]  /*4f30*/  @!P0 LEA R25, R25, R28, 0x2 ;  /* 0x0000001c19198211 */ /* 0x000fca00078e10ff */
        /* <DEDUP_REMOVED lines=9> */
[----:B------:R-:W-:Y:S02]  /*4fd0*/  @!P0 LEA R28, R47, UR6, 0x7 ;  /* 0x000000062f1c8c11 */ /* 0x000fe4000f8e38ff */
[----:B------:R-:W-:Y:S01]  /*4fe0*/  @!P0 LEA R35, R35, R36, 0x2 ;  /* 0x0000002423238211 */ /* 0x000fe200078e10ff */
[----:B------:R-:W-:Y:S01]  /*4ff0*/  IMAD.MOV.U32 R36, RZ, RZ, 0xffff ;  /* 0x0000ffffff247424 */ /* 0x000fe200078e00ff */
[----:B------:R-:W-:-:S02]  /*5000*/  @!P0 LOP3.LUT R29, R29, R10, RZ, 0x3c, !PT ;  /* 0x0000000a1d1d8212 */ /* 0x000fc400078e3cff */
[----:B------:R-:W-:Y:S01]  /*5010*/  @!P0 IADD3 R39, R33, 0x3c, RZ ;  /* 0x0000003c21278810 */ /* 0x000fe20007ffe0ff */
[----:B------:R-:W4:Y:S01]  /*5020*/  @!P0 LDS R38, [R35+0x500] ;  /* 0x0005000023268984 */ /* 0x000f220000000800 */
[----:B------:R-:W-:Y:S02]  /*5030*/  @!P0 LEA R29, R29, R28, 0x2 ;  /* 0x0000001c1d1d8211 */ /* 0x000fe400078e10ff */
[----:B------:R-:W-:Y:S01]  /*5040*/  @!P0 LOP3.LUT R39, R39, R10, RZ, 0x3c, !PT ;  /* 0x0000000a27278212 */ /* 0x000fe200078e3cff */
[----:B------:R5:W1:Y:S01]  /*5050*/  @!P0 LDS R37, [R35] ;  /* 0x0000000023258984 */ /* 0x000a620000000800 */
[----:B------:R-:W-:Y:S02]  /*5060*/  MOV R32, 0xffff ;  /* 0x0000ffff00207802 */ /* 0x000fe40000000f00 */
[----:B------:R-:W-:Y:S01]  /*5070*/  @!P0 LEA R28, R39, R28, 0x2 ;  /* 0x0000001c271c8211 */ /* 0x000fe200078e10ff */
[----:B------:R-:W-:Y:S01]  /*5080*/  @!P0 LDS R48, [R29+0x500] ;  /* 0x000500001d308984 */ /* 0x000fe20000000800 */
[----:B------:R-:W-:Y:S01]  /*5090*/  HFMA2.MMA R39, -RZ, RZ, 0, 0 ;  /* 0x00000000ff277435 */ /* 0x000fe200000001ff */
[----:B0-----:R-:W-:-:S02]  /*50a0*/  MOV R25, 0xffff ;  /* 0x0000ffff00197802 */ /* 0x001fc40000000f00 */
[----:B------:R-:W-:Y:S01]  /*50b0*/  @!P0 LDS R46, [R29] ;  /* 0x000000001d2e8984 */ /* 0x000fe20000000800 */
[----:B------:R-:W-:Y:S02]  /*50c0*/  MOV R40, RZ ;  /* 0x000000ff00287202 */ /* 0x000fe40000000f00 */
[----:B------:R-:W-:Y:S01]  /*50d0*/  MOV R30, 0xffff ;  /* 0x0000ffff001e7802 */ /* 0x000fe20000000f00 */
[----:B------:R-:W-:Y:S01]  /*50e0*/  @!P0 LDS R52, [R28] ;  /* 0x000000001c348984 */ /* 0x000fe20000000800 */
[----:B------:R-:W-:Y:S02]  /*50f0*/  MOV R34, 0xffff ;  /* 0x0000ffff00227802 */ /* 0x000fe40000000f00 */
[----:B-----5:R-:W-:Y:S01]  /*5100*/  MOV R35, 0xffff ;  /* 0x0000ffff00237802 */ /* 0x020fe20000000f00 */
[----:B---3--:R-:W0:Y:S01]  /*5110*/  SHFL.BFLY PT, R32, R27, 0x8, 0x101f ;  /* 0x0d101f001b207f89 */ /* 0x008e2200000e0000 */
[----:B------:R-:W-:Y:S02]  /*5120*/  MOV R50, RZ ;  /* 0x000000ff00327202 */ /* 0x000fe40000000f00 */
[----:B------:R-:W-:Y:S01]  /*5130*/  MOV R43, 0xffff ;  /* 0x0000ffff002b7802 */ /* 0x000fe20000000f00 */
[----:B------:R0:W-:Y:S04]  /*5140*/  @!P0 LDS R54, [R28+0x500] ;  /* 0x000500001c368984 */ /* 0x0001e80000000800 */
[----:B--2---:R-:W2:Y:S01]  /*5150*/  SHFL.BFLY PT, R29, R26, 0x8, 0x101f ;  /* 0x0d101f001a1d7f89 */ /* 0x004ea200000e0000 */
[----:B----4-:R-:W-:-:S02]  /*5160*/  @!P0 MOV R40, R38 ;  /* 0x0000002600288202 */ /* 0x010fc40000000f00 */
[----:B------:R-:W-:Y:S01]  /*5170*/  MOV R38, 0xffff ;  /* 0x0000ffff00267802 */ /* 0x000fe20000000f00 */
[----:B-1----:R-:W-:Y:S02]  /*5180*/  @!P0 IMAD.MOV.U32 R39, RZ, RZ, R37 ;  /* 0x000000ffff278224 */ /* 0x002fe400078e0025 */
        /* <DEDUP_REMOVED lines=57> */
[----:B------:R-:W-:Y:S01]  /*5520*/  IMAD.MOV.U32 R39, RZ, RZ, 0xffff ;  /* 0x0000ffffff277424 */ /* 0x000fe200078e00ff */
[----:B------:R-:W2:Y:S01]  /*5530*/  LDC.64 R28, c[0x0][0x220] ;  /* 0x00008800ff1c7b82 */ /* 0x000ea20000000a00 */
[----:B---3--:R-:W-:Y:S01]  /*5540*/  FADD.FTZ R48, R55, R48 ;  /* 0x0000003037307221 */ /* 0x008fe20000010000 */
[----:B------:R-:W3:Y:S01]  /*5550*/  SHFL.BFLY PT, R40, R41, 0x1, 0x101f ;  /* 0x0c301f0029287f89 */ /* 0x000ee200000e0000 */
[----:B------:R-:W-:Y:S01]  /*5560*/  MOV R55, 0xffff ;  /* 0x0000ffff00377802 */ /* 0x000fe20000000f00 */
[----:B----4-:R-:W-:Y:S01]  /*5570*/  FADD.FTZ R51, R44, R51 ;  /* 0x000000332c337221 */ /* 0x010fe20000010000 */
[----:B------:R-:W-:Y:S01]  /*5580*/  MOV R44, 0xffff ;  /* 0x0000ffff002c7802 */ /* 0x000fe20000000f00 */
        /* <DEDUP_REMOVED lines=11> */
[----:B------:R-:W-:Y:S01]  /*5640*/  @!P0 F2FP.F16.F32.PACK_AB R33, RZ, R36 ;  /* 0x00000024ff21823e */ /* 0x000fe200000000ff */
[----:B------:R-:W-:-:S04]  /*5650*/  IMAD.WIDE R28, R25, 0x2, R28 ;  /* 0x00000002191c7825 */ /* 0x000fc800078e021c */
[----:B---3--:R-:W-:Y:S01]  /*5660*/  FADD.FTZ R40, R41, R40 ;  /* 0x0000002829287221 */ /* 0x008fe20000010000 */
[----:B------:R-:W-:Y:S02]  /*5670*/  @!P0 F2FP.F16.F32.PACK_AB R32, RZ, R35 ;  /* 0x00000023ff20823e */ /* 0x000fe400000000ff */
[----:B------:R-:W-:Y:S01]  /*5680*/  PRMT R34, R33, 0x7610, R34 ;  /* 0x0000761021227816 */ /* 0x000fe20000000022 */
[----:B----4-:R-:W-:Y:S01]  /*5690*/  FADD.FTZ R30, R43, R42 ;  /* 0x0000002a2b1e7221 */ /* 0x010fe20000010000 */
[----:B------:R-:W-:Y:S01]  /*56a0*/  @!P0 F2FP.F16.F32.PACK_AB R25, RZ, R40 ;  /* 0x00000028ff19823e */ /* 0x000fe200000000ff */
[----:B------:R-:W-:Y:S01]  /*56b0*/  @!P0 STG.E.U16 desc[UR8][R26.64], R32 ;  /* 0x000000201a008986 */ /* 0x000fe2000c101508 */
[----:B------:R-:W-:Y:S01]  /*56c0*/  MOV R36, 0xffff ;  /* 0x0000ffff00247802 */ /* 0x000fe20000000f00 */
[----:B-----5:R-:W-:Y:S01]  /*56d0*/  FADD.FTZ R39, R48, R39 ;  /* 0x0000002730277221 */ /* 0x020fe20000010000 */
[----:B------:R-:W-:Y:S01]  /*56e0*/  @!P0 F2FP.F16.F32.PACK_AB R30, RZ, R30 ;  /* 0x0000001eff1e823e */ /* 0x000fe200000000ff */
[----:B------:R3:W-:Y:S01]  /*56f0*/  @!P0 STG.E.U16 desc[UR8][R28.64], R34 ;  /* 0x000000221c008986 */ /* 0x0007e2000c101508 */
[----:B0-----:R-:W-:-:S03]  /*5700*/  FADD.FTZ R31, R51, R44 ;  /* 0x0000002c331f7221 */ /* 0x001fc60000010000 */
[----:B------:R-:W0:Y:S01]  /*5710*/  SHFL.BFLY PT, R36, R39, 0x1, 0x101f ;  /* 0x0c301f0027247f89 */ /* 0x000e2200000e0000 */
[----:B-1----:R-:W-:Y:S01]  /*5720*/  FADD.FTZ R33, R45, R46 ;  /* 0x0000002e2d217221 */ /* 0x002fe20000010000 */
[----:B------:R-:W-:Y:S01]  /*5730*/  @!P0 F2FP.F16.F32.PACK_AB R31, RZ, R31 ;  /* 0x0000001fff1f823e */ /* 0x000fe200000000ff */
[----:B--2---:R-:W-:-:S03]  /*5740*/  FADD.FTZ R50, R50, R55 ;  /* 0x0000003732327221 */ /* 0x004fc60000010000 */
[----:B------:R-:W-:Y:S02]  /*5750*/  @!P0 F2FP.F16.F32.PACK_AB R33, RZ, R33 ;  /* 0x00000021ff21823e */ /* 0x000fe400000000ff */
        /* <DEDUP_REMOVED lines=8> */
.L_x_3131:
[----:B01----:R-:W-:Y:S01]  /*57e0*/  FADD.FTZ R30, R50, R32 ;  /* 0x00000020321e7221 */ /* 0x003fe20000010000 */
[----:B------:R-:W-:-:S04]  /*57f0*/  @!P0 F2FP.F16.F32.PACK_AB R25, RZ, R36 ;  /* 0x00000024ff19823e */ /* 0x000fc800000000ff */
[----:B------:R-:W-:Y:S01]  /*5800*/  @!P0 F2FP.F16.F32.PACK_AB R30, RZ, R30 ;  /* 0x0000001eff1e823e */ /* 0x000fe200000000ff */
[----:B------:R0:W-:Y:S04]  /*5810*/  @!P0 STG.E.U16 desc[UR8][R26.64+0x78], R25 ;  /* 0x000078191a008986 */ /* 0x0001e8000c101508 */
[----:B------:R0:W-:Y:S02]  /*5820*/  @!P0 STG.E.U16 desc[UR8][R28.64+0x78], R30 ;  /* 0x0000781e1c008986 */ /* 0x0001e4000c101508 */
.L_x_3061:
[----:B------:R-:W-:Y:S05]  /*5830*/  WARPSYNC.ALL ;  /* 0x0000000000007948 */ /* 0x000fea0003800000 */
[----:B------:R-:W-:Y:S01]  /*5840*/  IADD3 R14, R14, 0x400, RZ ;  /* 0x000004000e0e7810 */ /* 0x000fe20007ffe0ff */
[----:B------:R-:W-:Y:S03]  /*5850*/  BAR.SYNC.DEFER_BLOCKING 0x0 ;  /* 0x0000000000007b1d */ /* 0x000fe60000010000 */
[----:B------:R-:W-:-:S13]  /*5860*/  ISETP.GE.AND P0, PT, R14, UR10, PT ;  /* 0x0000000a0e007c0c */ /* 0x000fda000bf06270 */
[----:B------:R-:W-:Y:S05]  /*5870*/  @!P0 BRA `(.L_x_3068) ;  /* 0xffffffe400108947 */ /* 0x000fea000383ffff */
[----:B------:R-:W-:Y:S05]  /*5880*/  EXIT ;  /* 0x000000000000794d */ /* 0x000fea0003800000 */
.L_x_3064:
[----:B------:R-:W-:Y:S01]  /*5890*/  HFMA2.MMA R30, -RZ, RZ, 0, 0.000503063201904296875 ;  /* 0x0000101fff1e7435 */ /* 0x000fe200000001ff */
[----:B--2---:R-:W-:Y:S01]  /*58a0*/  MOV R34, R26 ;  /* 0x0000001a00227202 */ /* 0x004fe20000000f00 */
[----:B------:R-:W-:Y:S01]  /*58b0*/  IMAD.MOV.U32 R31, RZ, RZ, 0x8 ;  /* 0x00000008ff1f7424 */ /* 0x000fe200078e00ff */
[----:B0-----:R-:W-:-:S08]  /*58c0*/  MOV R25, 0xffff ;  /* 0x0000ffff00197802 */ /* 0x001fd00000000f00 */
[----:B-1-3--:R-:W-:Y:S05]  /*58d0*/  WARPSYNC.COLLECTIVE R25, `(.L_x_3069) ;  /* 0x0000000019087348 */ /* 0x00afea0003c00000 */
[----:B------:R0:W2:Y:S02]  /*58e0*/  SHFL.BFLY P2, R32, R34, R31, R30 ;  /* 0x0c00001f22207389 */ /* 0x0000a4000004001e */
[----:B0123--:R-:W-:Y:S01]  /*58f0*/  ENDCOLLECTIVE ;  /* 0x000000000000791b */ /* 0x00ffe20003800000 */
.L_x_3069:
[----:B------:R-:W-:Y:S02]  /*5900*/  MOV R34, R27 ;  /* 0x0000001b00227202 */ /* 0x000fe40000000f00 */
[----:B------:R-:W-:-:S07]  /*5910*/  MOV R29, R32 ;  /* 0x00000020001d7202 */ /* 0x000fce0000000f00 */
[----:B------:R-:W-:Y:S05]  /*5920*/  WARPSYNC.COLLECTIVE R25, `(.L_x_3070) ;  /* 0x0000000019087348 */ /* 0x000fea0003c00000 */
[----:B------:R0:W1:Y:S02]  /*5930*/  SHFL.BFLY P2, R32, R34, R31, R30 ;  /* 0x0c00001f22207389 */ /* 0x000064000004001e */
[----:B01----:R-:W-:Y:S01]  /*5940*/  ENDCOLLECTIVE ;  /* 0x000000000000791b */ /* 0x003fe20003800000 */
.L_x_3070:
[----:B------:R-:W-:Y:S01]  /*5950*/  FADD.FTZ R29, R29, R26 ;  /* 0x0000001a1d1d7221 */ /* 0x000fe20000010000 */
[----:B------:R-:W-:-:S04]  /*5960*/  HFMA2.MMA R31, -RZ, RZ, 0, 2.384185791015625e-07 ;  /* 0x00000004ff1f7435 */ /* 0x000fc800000001ff */
[----:B------:R-:W-:Y:S02]  /*5970*/  MOV R34, R29 ;  /* 0x0000001d00227202 */ /* 0x000fe40000000f00 */
[----:B------:R-:W-:-:S07]  /*5980*/  MOV R28, R32 ;  /* 0x00000020001c7202 */ /* 0x000fce0000000f00 */
[----:B------:R-:W-:Y:S05]  /*5990*/  WARPSYNC.COLLECTIVE R25, `(.L_x_3071) ;  /* 0x0000000019087348 */ /* 0x000fea0003c00000 */
[----:B------:R0:W1:Y:S02]  /*59a0*/  SHFL.BFLY P2, R32, R34, R31, R30 ;  /* 0x0c00001f22207389 */ /* 0x000064000004001e */
[----:B01----:R-:W-:Y:S01]  /*59b0*/  ENDCOLLECTIVE ;  /* 0x000000000000791b */ /* 0x003fe20003800000 */
.L_x_3071:
[----:B------:R-:W-:-:S05]  /*59c0*/  FADD.FTZ R28, R28, R27 ;  /* 0x0000001b1c1c7221 */ /* 0x000fca0000010000 */
[----:B------:R-:W-:Y:S01]  /*59d0*/  MOV R34, R28 ;  /* 0x0000001c00227202 */ /* 0x000fe20000000f00 */
[----:B------:R-:W-:-:S07]  /*59e0*/  IMAD.MOV.U32 R36, RZ, RZ, R32 ;  /* 0x000000ffff247224 */ /* 0x000fce00078e0020 */
[----:B------:R-:W-:Y:S05]  /*59f0*/  WARPSYNC.COLLECTIVE R25, `(.L_x_3072) ;  /* 0x0000000019087348 */ /* 0x000fea0003c00000 */
[----:B------:R0:W1:Y:S02]  /*5a00*/  SHFL.BFLY P2, R32, R34, R31, R30 ;  /* 0x0c00001f22207389 */ /* 0x000064000004001e */
[----:B01----:R-:W-:Y:S01]  /*5a10*/  ENDCOLLECTIVE ;  /* 0x000000000000791b */ /* 0x003fe20003800000 */
.L_x_3072:
[----:B------:R-:W-:Y:S01]  /*5a20*/  FADD.FTZ R36, R29, R36 ;  /* 0x000000241d247221 */ /* 0x000fe20000010000 */
[----:B------:R-:W-:-:S04]  /*5a30*/  HFMA2.MMA R31, -RZ, RZ, 0, 1.1920928955078125e-07 ;  /* 0x00000002ff1f7435 */ /* 0x000fc800000001ff */
[----:B------:R-:W-:Y:S02]  /*5a40*/  MOV R34, R36 ;  /* 0x0000002400227202 */ /* 0x000fe40000000f00 */
[----:B------:R-:W-:-:S07]  /*5a50*/  MOV R33, R32 ;  /* 0x0000002000217202 */ /* 0x000fce0000000f00 */
[----:B------:R-:W-:Y:S05]  /*5a60*/  WARPSYNC.COLLECTIVE R25, `(.L_x_3073) ;  /* 0x0000000019087348 */ /* 0x000fea0003c00000 */
[----:B------:R0:W1:Y:S02]  /*5a70*/  SHFL.BFLY P2, R32, R34, R31, R30 ;  /* 0x0c00001f22207389 */ /* 0x000064000004001e */
[----:B01----:R-:W-:Y:S01]  /*5a80*/  ENDCOLLECTIVE ;  /* 0x000000000000791b */ /* 0x003fe20003800000 */
.L_x_3073:
[----:B------:R-:W-:-:S05]  /*5a90*/  FADD.FTZ R33, R28, R33 ;  /* 0x000000211c217221 */ /* 0x000fca0000010000 */
[----:B------:R-:W-:Y:S02]  /*5aa0*/  MOV R34, R33 ;  /* 0x0000002100227202 */ /* 0x000fe40000000f00 */
[----:B------:R-:W-:-:S07]  /*5ab0*/  MOV R35, R32 ;  /* 0x0000002000237202 */ /* 0x000fce0000000f00 */
[----:B------:R-:W-:Y:S05]  /*5ac0*/  WARPSYNC.COLLECTIVE R25, `(.L_x_3074) ;  /* 0x0000000019087348 */ /* 0x000fea0003c00000 */
[----:B------:R0:W1:Y:S02]  /*5ad0*/  SHFL.BFLY P2, R32, R34, R31, R30 ;  /* 0x0c00001f22207389 */ /* 0x000064000004001e */
[----:B01----:R-:W-:Y:S01]  /*5ae0*/  ENDCOLLECTIVE ;  /* 0x000000000000791b */ /* 0x003fe20003800000 */
.L_x_3074:
[----:B------:R-:W-:Y:S01]  /*5af0*/  FADD.FTZ R35, R36, R35 ;  /* 0x0000002324237221 */ /* 0x000fe20000010000 */
[----:B------:R-:W-:-:S03]  /*5b00*/  HFMA2.MMA R31, -RZ, RZ, 0, 5.9604644775390625e-08 ;  /* 0x00000001ff1f7435 */ /* 0x000fc600000001ff */
[----:B------:R-:W-:Y:S01]  /*5b10*/  IMAD.MOV.U32 R34, RZ, RZ, R35 ;  /* 0x000000ffff227224 */ /* 0x000fe200078e0023 */
[----:B------:R-:W-:-:S07]  /*5b20*/  MOV R26, R32 ;  /* 0x00000020001a7202 */ /* 0x000fce0000000f00 */
[----:B------:R-:W-:Y:S05]  /*5b30*/  WARPSYNC.COLLECTIVE R25, `(.L_x_3075) ;  /* 0x0000000019087348 */ /* 0x000fea0003c00000 */
[----:B------:R0:W1:Y:S02]  /*5b40*/  SHFL.BFLY P2, R32, R34, R31, R30 ;  /* 0x0c00001f22207389 */ /* 0x000064000004001e */
[----:B01----:R-:W-:Y:S01]  /*5b50*/  ENDCOLLECTIVE ;  /* 0x000000000000791b */ /* 0x003fe20003800000 */
.L_x_3075:
[----:B------:R-:W-:-:S05]  /*5b60*/  FADD.FTZ R37, R33, R26 ;  /* 0x0000001a21257221 */ /* 0x000fca0000010000 */
[----:B------:R-:W-:Y:S02]  /*5b70*/  MOV R34, R37 ;  /* 0x0000002500227202 */ /* 0x000fe40000000f00 */
[----:B------:R-:W-:-:S07]  /*5b80*/  MOV R38, R32 ;  /* 0x0000002000267202 */ /* 0x000fce0000000f00 */
[----:B------:R-:W-:Y:S05]  /*5b90*/  WARPSYNC.COLLECTIVE R25, `(.L_x_3076) ;  /* 0x0000000019087348 */ /* 0x000fea0003c00000 */
[----:B------:R0:W1:Y:S02]  /*5ba0*/  SHFL.BFLY P2, R32, R34, R31, R30 ;  /* 0x0c00001f22207389 */ /* 0x000064000004001e */
[----:B01----:R-:W-:Y:S01]  /*5bb0*/  ENDCOLLECTIVE ;  /* 0x000000000000791b */ /* 0x003fe20003800000 */
.L_x_3076:
[----:B------:R-:W-:Y:S01]  /*5bc0*/  FADD.FTZ R38, R35, R38 ;  /* 0x0000002623267221 */ /* 0x000fe20000010000 */
[----:B------:R-:W-:Y:S06]  /*5bd0*/  BRA `(.L_x_3077) ;  /* 0xffffffec006c7947 */ /* 0x000fec000383ffff */
.L_x_3065:
[----:B------:R-:W-:Y:S01]  /*5be0*/  BSSY B1, `(.L_x_3078) ;  /* 0x0000008000017945 */ /* 0x000fe20003800000 */
[----:B----4-:R-:W-:Y:S02]  /*5bf0*/  MOV R34, R33 ;  /* 0x0000002100227202 */ /* 0x010fe40000000f00 */
[----:B---3--:R-:W-:Y:S02]  /*5c00*/  MOV R31, 0x8 ;  /* 0x00000008001f7802 */ /* 0x008fe40000000f00 */
[----:B------:R-:W-:Y:S02]  /*5c10*/  MOV R30, 0x101f ;  /* 0x0000101f001e7802 */ /* 0x000fe40000000f00 */
[----:B------:R-:W-:-:S07]  /*5c20*/  MOV R25, 0xffff ;  /* 0x0000ffff00197802 */ /* 0x000fce0000000f00 */
[----:B012---:R-:W-:Y:S05]  /*5c30*/  WARPSYNC.COLLECTIVE R25, `(.L_x_3079) ;  /* 0x0000000019087348 */ /* 0x007fea0003c00000 */
[----:B------:R3:W4:Y:S02]  /*5c40*/  SHFL.BFLY P2, R32, R34, R31, R30 ;  /* 0x0c00001f22207389 */ /* 0x000724000004001e */
[----:B01234-:R-:W-:Y:S01]  /*5c50*/  ENDCOLLECTIVE ;  /* 0x000000000000791b */ /* 0x01ffe20003800000 */
.L_x_3079:
[----:B------:R-:W-:Y:S05]  /*5c60*/  BSYNC B1 ;  /* 0x0000000000017941 */ /* 0x000fea0003800000 */
.L_x_3078:
        /* <DEDUP_REMOVED lines=9> */
.L_x_3080:
[----:B------:R-:W-:Y:S01]  /*5d00*/  HFMA2.MMA R31, -RZ, RZ, 0, 2.384185791015625e-07 ;  /* 0x00000004ff1f7435 */ /* 0x000fe200000001ff */
[----:B------:R-:W-:Y:S02]  /*5d10*/  MOV R34, R36 ;  /* 0x0000002400227202 */ /* 0x000fe40000000f00 */
[----:B------:R-:W-:-:S08]  /*5d20*/  MOV R38, R32 ;  /* 0x0000002000267202 */ /* 0x000fd00000000f00 */
[----:B------:R-:W-:Y:S05]  /*5d30*/  WARPSYNC.COLLECTIVE R25, `(.L_x_3081) ;  /* 0x0000000019087348 */ /* 0x000fea0003c00000 */
[----:B------:R0:W1:Y:S02]  /*5d40*/  SHFL.BFLY P2, R32, R34, R31, R30 ;  /* 0x0c00001f22207389 */ /* 0x000064000004001e */
[----:B01----:R-:W-:Y:S01]  /*5d50*/  ENDCOLLECTIVE ;  /* 0x000000000000791b */ /* 0x003fe20003800000 */
.L_x_3081:
[----:B------:R-:W-:-:S05]  /*5d60*/  FADD.FTZ R38, R38, R35 ;  /* 0x0000002326267221 */ /* 0x000fca0000010000 */
[----:B------:R-:W-:Y:S01]  /*5d70*/  MOV R34, R38 ;  /* 0x0000002600227202 */ /* 0x000fe20000000f00 */
[----:B------:R-:W-:-:S07]  /*5d80*/  IMAD.MOV.U32 R37, RZ, RZ, R32 ;  /* 0x000000ffff257224 */ /* 0x000fce00078e0020 */
[----:B------:R-:W-:Y:S05]  /*5d90*/  WARPSYNC.COLLECTIVE R25, `(.L_x_3082) ;  /* 0x0000000019087348 */ /* 0x000fea0003c00000 */
[----:B------:R0:W1:Y:S02]  /*5da0*/  SHFL.BFLY P2, R32, R34, R31, R30 ;  /* 0x0c00001f22207389 */ /* 0x000064000004001e */
[----:B01----:R-:W-:Y:S01]  /*5db0*/  ENDCOLLECTIVE ;  /* 0x000000000000791b */ /* 0x003fe20003800000 */
.L_x_3082:
[----:B------:R-:W-:Y:S01]  /*5dc0*/  FADD.FTZ R37, R36, R37 ;  /* 0x0000002524257221 */ /* 0x000fe20000010000 */
[----:B------:R-:W-:-:S04]  /*5dd0*/  HFMA2.MMA R31, -RZ, RZ, 0, 1.1920928955078125e-07 ;  /* 0x00000002ff1f7435 */ /* 0x000fc800000001ff */
[----:B------:R-:W-:Y:S02]  /*5de0*/  MOV R34, R37 ;  /* 0x0000002500227202 */ /* 0x000fe40000000f00 */
[----:B------:R-:W-:-:S07]  /*5df0*/  MOV R39, R32 ;  /* 0x0000002000277202 */ /* 0x000fce0000000f00 */
[----:B------:R-:W-:Y:S05]  /*5e00*/  WARPSYNC.COLLECTIVE R25, `(.L_x_3083) ;  /* 0x0000000019087348 */ /* 0x000fea0003c00000 */
[----:B------:R0:W1:Y:S02]  /*5e10*/  SHFL.BFLY P2, R32, R34, R31, R30 ;  /* 0x0c00001f22207389 */ /* 0x000064000004001e */
[----:B01----:R-:W-:Y:S01]  /*5e20*/  ENDCOLLECTIVE ;  /* 0x000000000000791b */ /* 0x003fe20003800000 */
.L_x_3083:
[----:B------:R-:W-:-:S05]  /*5e30*/  FADD.FTZ R39, R38, R39 ;  /* 0x0000002726277221 */ /* 0x000fca0000010000 */
[----:B------:R-:W-:Y:S02]  /*5e40*/  MOV R34, R39 ;  /* 0x0000002700227202 */ /* 0x000fe40000000f00 */
[----:B------:R-:W-:-:S07]  /*5e50*/  MOV R40, R32 ;  /* 0x0000002000287202 */ /* 0x000fce0000000f00 */
[----:B------:R-:W-:Y:S05]  /*5e60*/  WARPSYNC.COLLECTIVE R25, `(.L_x_3084) ;  /* 0x0000000019087348 */ /* 0x000fea0003c00000 */
[----:B------:R0:W1:Y:S02]  /*5e70*/  SHFL.BFLY P2, R32, R34, R31, R30 ;  /* 0x0c00001f22207389 */ /* 0x000064000004001e */
[----:B01----:R-:W-:Y:S01]  /*5e80*/  ENDCOLLECTIVE ;  /* 0x000000000000791b */ /* 0x003fe20003800000 */
.L_x_3084:
[----:B------:R-:W-:Y:S01]  /*5e90*/  FADD.FTZ R40, R37, R40 ;  /* 0x0000002825287221 */ /* 0x000fe20000010000 */
[----:B------:R-:W-:-:S03]  /*5ea0*/  HFMA2.MMA R31, -RZ, RZ, 0, 5.9604644775390625e-08 ;  /* 0x00000001ff1f7435 */ /* 0x000fc600000001ff */
[----:B------:R-:W-:Y:S01]  /*5eb0*/  IMAD.MOV.U32 R34, RZ, RZ, R40 ;  /* 0x000000ffff227224 */ /* 0x000fe200078e0028 */
[----:B------:R-:W-:-:S07]  /*5ec0*/  MOV R42, R32 ;  /* 0x00000020002a7202 */ /* 0x000fce0000000f00 */
[----:B------:R-:W-:Y:S05]  /*5ed0*/  WARPSYNC.COLLECTIVE R25, `(.L_x_3085) ;  /* 0x0000000019087348 */ /* 0x000fea0003c00000 */
[----:B------:R0:W1:Y:S02]  /*5ee0*/  SHFL.BFLY P2, R32, R34, R31, R30 ;  /* 0x0c00001f22207389 */ /* 0x000064000004001e */
[----:B01----:R-:W-:Y:S01]  /*5ef0*/  ENDCOLLECTIVE ;  /* 0x000000000000791b */ /* 0x003fe20003800000 */
.L_x_3085:
[----:B------:R-:W-:-:S05]  /*5f00*/  FADD.FTZ R42, R39, R42 ;  /* 0x0000002a272a7221 */ /* 0x000fca0000010000 */
[----:B------:R-:W-:Y:S02]  /*5f10*/  MOV R34, R42 ;  /* 0x0000002a00227202 */ /* 0x000fe40000000f00 */
[----:B------:R-:W-:-:S07]  /*5f20*/  MOV R33, R32 ;  /* 0x0000002000217202 */ /* 0x000fce0000000f00 */
[----:B------:R-:W-:Y:S05]  /*5f30*/  WARPSYNC.COLLECTIVE R25, `(.L_x_3086) ;  /* 0x0000000019087348 */ /* 0x000fea0003c00000 */
[----:B------:R0:W1:Y:S02]  /*5f40*/  SHFL.BFLY P2, R32, R34, R31, R30 ;  /* 0x0c00001f22207389 */ /* 0x000064000004001e */
[----:B01----:R-:W-:Y:S01]  /*5f50*/  ENDCOLLECTIVE ;  /* 0x000000000000791b */ /* 0x003fe20003800000 */
.L_x_3086:
[----:B------:R-:W-:Y:S01]  /*5f60*/  FADD.FTZ R33, R40, R33 ;  /* 0x0000002128217221 */ /* 0x000fe20000010000 */
[----:B------:R-:W-:Y:S06]  /*5f70*/  BRA `(.L_x_3087) ;  /* 0xffffffec00287947 */ /* 0x000fec000383ffff */
.L_x_3066:
[----:B------:R-:W-:Y:S01]  /*5f80*/  BSSY B1, `(.L_x_3088) ;  /* 0x0000008000017945 */ /* 0x000fe20003800000 */
[----:B0-----:R-:W-:Y:S02]  /*5f90*/  MOV R34, R33 ;  /* 0x0000002100227202 */ /* 0x001fe40000000f00 */
[----:B------:R-:W-:Y:S02]  /*5fa0*/  MOV R31, 0x8 ;  /* 0x00000008001f7802 */ /* 0x000fe40000000f00 */
[----:B--2---:R-:W-:Y:S02]  /*5fb0*/  MOV R30, 0x101f ;  /* 0x0000101f001e7802 */ /* 0x004fe40000000f00 */
[----:B------:R-:W-:-:S07]  /*5fc0*/  MOV R25, 0xffff ;  /* 0x0000ffff00197802 */ /* 0x000fce0000000f00 */
[----:B-1-34-:R-:W-:Y:S05]  /*5fd0*/  WARPSYNC.COLLECTIVE R25, `(.L_x_3089) ;  /* 0x0000000019087348 */ /* 0x01afea0003c00000 */
[----:B------:R0:W2:Y:S02]  /*5fe0*/  SHFL.BFLY P2, R32, R34, R31, R30 ;  /* 0x0c00001f22207389 */ /* 0x0000a4000004001e */
[----:B01234-:R-:W-:Y:S01]  /*5ff0*/  ENDCOLLECTIVE ;  /* 0x000000000000791b */ /* 0x01ffe20003800000 */
.L_x_3089:
[----:B------:R-:W-:Y:S05]  /*6000*/  BSYNC B1 ;  /* 0x0000000000017941 */ /* 0x000fea0003800000 */
.L_x_3088:
        /* <DEDUP_REMOVED lines=9> */
.L_x_3090:
[----:B------:R-:W-:Y:S01]  /*60a0*/  HFMA2.MMA R31, -RZ, RZ, 0, 2.384185791015625e-07 ;  /* 0x00000004ff1f7435 */ /* 0x000fe200000001ff */
[----:B------:R-:W-:Y:S02]  /*60b0*/  MOV R34, R36 ;  /* 0x0000002400227202 */ /* 0x000fe40000000f00 */
[----:B------:R-:W-:-:S08]  /*60c0*/  MOV R38, R32 ;  /* 0x0000002000267202 */ /* 0x000fd00000000f00 */
[----:B------:R-:W-:Y:S05]  /*60d0*/  WARPSYNC.COLLECTIVE R25, `(.L_x_3091) ;  /* 0x0000000019087348 */ /* 0x000fea0003c00000 */
[----:B------:R0:W1:Y:S02]  /*60e0*/  SHFL.BFLY P2, R32, R34, R31, R30 ;  /* 0x0c00001f22207389 */ /* 0x000064000004001e */
[----:B01----:R-:W-:Y:S01]  /*60f0*/  ENDCOLLECTIVE ;  /* 0x000000000000791b */ /* 0x003fe20003800000 */
.L_x_3091:
[----:B------:R-:W-:-:S05]  /*6100*/  FADD.FTZ R38, R38, R35 ;  /* 0x0000002326267221 */ /* 0x000fca0000010000 */
[----:B------:R-:W-:Y:S01]  /*6110*/  MOV R34, R38 ;  /* 0x0000002600227202 */ /* 0x000fe20000000f00 */
[----:B------:R-:W-:-:S07]  /*6120*/  IMAD.MOV.U32 R37, RZ, RZ, R32 ;  /* 0x000000ffff257224 */ /* 0x000fce00078e0020 */
[----:B------:R-:W-:Y:S05]  /*6130*/  WARPSYNC.COLLECTIVE R25, `(.L_x_3092) ;  /* 0x0000000019087348 */ /* 0x000fea0003c00000 */
[----:B------:R0:W1:Y:S02]  /*6140*/  SHFL.BFLY P2, R32, R34, R31, R30 ;  /* 0x0c00001f22207389 */ /* 0x000064000004001e */
[----:B01----:R-:W-:Y:S01]  /*6150*/  ENDCOLLECTIVE ;  /* 0x000000000000791b */ /* 0x003fe20003800000 */
.L_x_3092:
[----:B------:R-:W-:Y:S01]  /*6160*/  FADD.FTZ R37, R36, R37 ;  /* 0x0000002524257221 */ /* 0x000fe20000010000 */
[----:B------:R-:W-:-:S04]  /*6170*/  HFMA2.MMA R31, -RZ, RZ, 0, 1.1920928955078125e-07 ;  /* 0x00000002ff1f7435 */ /* 0x000fc800000001ff */
[----:B------:R-:W-:Y:S02]  /*6180*/  MOV R34, R37 ;  /* 0x0000002500227202 */ /* 0x000fe40000000f00 */
[----:B------:R-:W-:-:S07]  /*6190*/  MOV R39, R32 ;  /* 0x0000002000277202 */ /* 0x000fce0000000f00 */
[----:B------:R-:W-:Y:S05]  /*61a0*/  WARPSYNC.COLLECTIVE R25, `(.L_x_3093) ;  /* 0x0000000019087348 */ /* 0x000fea0003c00000 */
[----:B------:R0:W1:Y:S02]  /*61b0*/  SHFL.BFLY P2, R32, R34, R31, R30 ;  /* 0x0c00001f22207389 */ /* 0x000064000004001e */
[----:B01----:R-:W-:Y:S01]  /*61c0*/  ENDCOLLECTIVE ;  /* 0x000000000000791b */ /* 0x003fe20003800000 */
.L_x_3093:
[----:B------:R-:W-:-:S05]  /*61d0*/  FADD.FTZ R39, R38, R39 ;  /* 0x0000002726277221 */ /* 0x000fca0000010000 */
[----:B------:R-:W-:Y:S02]  /*61e0*/  MOV R34, R39 ;  /* 0x0000002700227202 */ /* 0x000fe40000000f00 */
[----:B------:R-:W-:-:S07]  /*61f0*/  MOV R40, R32 ;  /* 0x0000002000287202 */ /* 0x000fce0000000f00 */
[----:B------:R-:W-:Y:S05]  /*6200*/  WARPSYNC.COLLECTIVE R25, `(.L_x_3094) ;  /* 0x0000000019087348 */ /* 0x000fea0003c00000 */
[----:B------:R0:W1:Y:S02]  /*6210*/  SHFL.BFLY P2, R32, R34, R31, R30 ;  /* 0x0c00001f22207389 */ /* 0x000064000004001e */
[----:B01----:R-:W-:Y:S01]  /*6220*/  ENDCOLLECTIVE ;  /* 0x000000000000791b */ /* 0x003fe20003800000 */
.L_x_3094:
[----:B------:R-:W-:Y:S01]  /*6230*/  FADD.FTZ R40, R37, R40 ;  /* 0x0000002825287221 */ /* 0x000fe20000010000 */
[----:B------:R-:W-:-:S03]  /*6240*/  HFMA2.MMA R31, -RZ, RZ, 0, 5.9604644775390625e-08 ;  /* 0x00000001ff1f7435 */ /* 0x000fc600000001ff */
[----:B------:R-:W-:Y:S01]  /*6250*/  IMAD.MOV.U32 R34, RZ, RZ, R40 ;  /* 0x000000ffff227224 */ /* 0x000fe200078e0028 */
[----:B------:R-:W-:-:S07]  /*6260*/  MOV R42, R32 ;  /* 0x00000020002a7202 */ /* 0x000fce0000000f00 */
[----:B------:R-:W-:Y:S05]  /*6270*/  WARPSYNC.COLLECTIVE R25, `(.L_x_3095) ;  /* 0x0000000019087348 */ /* 0x000fea0003c00000 */
[----:B------:R0:W1:Y:S02]  /*6280*/  SHFL.BFLY P2, R32, R34, R31, R30 ;  /* 0x0c00001f22207389 */ /* 0x000064000004001e */
[----:B01----:R-:W-:Y:S01]  /*6290*/  ENDCOLLECTIVE ;  /* 0x000000000000791b */ /* 0x003fe20003800000 */
.L_x_3095:
[----:B------:R-:W-:-:S05]  /*62a0*/  FADD.FTZ R42, R39, R42 ;  /* 0x0000002a272a7221 */ /* 0x000fca0000010000 */
[----:B------:R-:W-:Y:S02]  /*62b0*/  MOV R34, R42 ;  /* 0x0000002a00227202 */ /* 0x000fe40000000f00 */
[----:B------:R-:W-:-:S07]  /*62c0*/  MOV R33, R32 ;  /* 0x0000002000217202 */ /* 0x000fce0000000f00 */
[----:B------:R-:W-:Y:S05]  /*62d0*/  WARPSYNC.COLLECTIVE R25, `(.L_x_3096) ;  /* 0x0000000019087348 */ /* 0x000fea0003c00000 */
[----:B------:R0:W1:Y:S02]  /*62e0*/  SHFL.BFLY P2, R32, R34, R31, R30 ;  /* 0x0c00001f22207389 */ /* 0x000064000004001e */
[----:B01----:R-:W-:Y:S01]  /*62f0*/  ENDCOLLECTIVE ;  /* 0x000000000000791b */ /* 0x003fe20003800000 */
.L_x_3096:
[----:B------:R-:W-:Y:S01]  /*6300*/  FADD.FTZ R33, R40, R33 ;  /* 0x0000002128217221 */ /* 0x000fe20000010000 */
[----:B------:R-:W-:Y:S06]  /*6310*/  BRA `(.L_x_3097) ;  /* 0xffffffe800cc7947 */ /* 0x000fec000383ffff */
.L_x_3067:
[----:B------:R-:W-:Y:S01]  /*6320*/  HFMA2.MMA R31, -RZ, RZ, 0, 4.76837158203125e-07 ;  /* 0x00000008ff1f7435 */ /* 0x000fe200000001ff */
[----:B------:R-:W-:Y:S01]  /*6330*/  BSSY B0, `(.L_x_3098) ;  /* 0x0000007000007945 */ /* 0x000fe20003800000 */
[----:B--2---:R-:W-:Y:S02]  /*6340*/  MOV R34, R26 ;  /* 0x0000001a00227202 */ /* 0x004fe40000000f00 */
[----:B------:R-:W-:Y:S02]  /*6350*/  MOV R30, 0x101f ;  /* 0x0000101f001e7802 */ /* 0x000fe40000000f00 */
[----:B0-----:R-:W-:-:S07]  /*6360*/  MOV R25, 0xffff ;  /* 0x0000ffff00197802 */ /* 0x001fce0000000f00 */
[----:B-1-3--:R-:W-:Y:S05]  /*6370*/  WARPSYNC.COLLECTIVE R25, `(.L_x_3099) ;  /* 0x0000000019087348 */ /* 0x00afea0003c00000 */
[----:B------:R0:W2:Y:S02]  /*6380*/  SHFL.BFLY P2, R32, R34, R31, R30 ;  /* 0x0c00001f22207389 */ /* 0x0000a4000004001e */
[----:B0123--:R-:W-:Y:S01]  /*6390*/  ENDCOLLECTIVE ;  /* 0x000000000000791b */ /* 0x00ffe20003800000 */
.L_x_3099:
[----:B------:R-:W-:Y:S05]  /*63a0*/  BSYNC B0 ;  /* 0x0000000000007941 */ /* 0x000fea0003800000 */
.L_x_3098:
[----:B------:R-:W-:Y:S01]  /*63b0*/  HFMA2.MMA R31, -RZ, RZ, 0, 4.76837158203125e-07 ;  /* 0x00000008ff1f7435 */ /* 0x000fe200000001ff */
[----:B------:R-:W-:Y:S01]  /*63c0*/  MOV R34, R27 ;  /* 0x0000001b00227202 */ /* 0x000fe20000000f00 */
[----:B------:R-:W-:Y:S01]  /*63d0*/  IMAD.MOV.U32 R29, RZ, RZ, R32 ;  /* 0x000000ffff1d7224 */ /* 0x000fe200078e0020 */
[----:B------:R-:W-:Y:S01]  /*63e0*/  MOV R30, 0x101f ;  /* 0x0000101f001e7802 */ /* 0x000fe20000000f00 */
[----:B------:R-:W-:Y:S01]  /*63f0*/  IMAD.MOV.U32 R40, RZ, RZ, RZ ;  /* 0x000000ffff287224 */ /* 0x000fe200078e00ff */
        /* <DEDUP_REMOVED lines=8> */
.L_x_3100:
[----:B------:R-:W-:Y:S02]  /*6480*/  @!P0 LOP3.LUT R35, R35, R10, RZ, 0x3c, !PT ;  /* 0x0000000a23238212 */ /* 0x000fe400078e3cff */
[----:B------:R-:W-:Y:S01]  /*6490*/  CS2R R44, SRZ ;  /* 0x00000000002c7805 */ /* 0x000fe2000001ff00 */
[----:B------:R-:W-:Y:S01]  /*64a0*/  HFMA2.MMA R50, -RZ, RZ, 0, 0 ;  /* 0x00000000ff327435 */ /* 0x000fe200000001ff */
[----:B------:R-:W-:-:S05]  /*64b0*/  @!P0 LEA R35, R35, R36, 0x2 ;  /* 0x0000002423238211 */ /* 0x000fca00078e10ff */
        /* <DEDUP_REMOVED lines=8> */
.L_x_3101:
[----:B------:R-:W-:Y:S01]  /*6540*/  IMAD.MOV.U32 R34, RZ, RZ, R28 ;  /* 0x000000ffff227224 */ /* 0x000fe200078e001c */
[----:B------:R-:W-:-:S07]  /*6550*/  MOV R26, R32 ;  /* 0x00000020001a7202 */ /* 0x000fce0000000f00 */
[----:B------:R-:W-:Y:S05]  /*6560*/  WARPSYNC.COLLECTIVE R25, `(.L_x_3102) ;  /* 0x0000000019087348 */ /* 0x000fea0003c00000 */
[----:B------:R0:W1:Y:S02]  /*6570*/  SHFL.BFLY P2, R32, R34, R31, R30 ;  /* 0x0c00001f22207389 */ /* 0x000064000004001e */
[----:B01----:R-:W-:Y:S01]  /*6580*/  ENDCOLLECTIVE ;  /* 0x000000000000791b */ /* 0x003fe20003800000 */
.L_x_3102:
        /* <DEDUP_REMOVED lines=10> */
.L_x_3103:
[----:B------:R-:W-:Y:S02]  /*6630*/  MOV R34, R27 ;  /* 0x0000001b00227202 */ /* 0x000fe40000000f00 */
[----:B------:R-:W-:-:S07]  /*6640*/  MOV R29, R32 ;  /* 0x00000020001d7202 */ /* 0x000fce0000000f00 */
[----:B------:R-:W-:Y:S05]  /*6650*/  WARPSYNC.COLLECTIVE R25, `(.L_x_3104) ;  /* 0x0000000019087348 */ /* 0x000fea0003c00000 */
[----:B------:R0:W1:Y:S02]  /*6660*/  SHFL.BFLY P2, R32, R34, R31, R30 ;  /* 0x0c00001f22207389 */ /* 0x000064000004001e */
[----:B01----:R-:W-:Y:S01]  /*6670*/  ENDCOLLECTIVE ;  /* 0x000000000000791b */ /* 0x003fe20003800000 */
.L_x_3104:
[----:B------:R-:W-:Y:S01]  /*6680*/  FADD.FTZ R35, R26, R29 ;  /* 0x0000001d1a237221 */ /* 0x000fe20000010000 */
[----:B------:R-:W-:-:S04]  /*6690*/  @!P0 IADD3 R29, R33, 0x28, RZ ;  /* 0x00000028211d8810 */ /* 0x000fc80007ffe0ff */
[----:B------:R-:W-:-:S04]  /*66a0*/  @!P0 LOP3.LUT R29, R29, R10, RZ, 0x3c, !PT ;  /* 0x0000000a1d1d8212 */ /* 0x000fc800078e3cff */
[----:B------:R-:W-:Y:S01]  /*66b0*/  @!P0 LEA R29, R29, R28, 0x2 ;  /* 0x0000001c1d1d8211 */ /* 0x000fe200078e10ff */
[----:B------:R-:W-:Y:S01]  /*66c0*/  HFMA2.MMA R31, -RZ, RZ, 0, 5.9604644775390625e-08 ;  /* 0x00000001ff1f7435 */ /* 0x000fe200000001ff */
[----:B------:R-:W-:-:S03]  /*66d0*/  MOV R34, R35 ;  /* 0x0000002300227202 */ /* 0x000fc60000000f00 */
[----:B------:R0:W1:Y:S04]  /*66e0*/  @!P0 LDS R46, [R29] ;  /* 0x000000001d2e8984 */ /* 0x0000680000000800 */
[----:B------:R0:W2:Y:S01]  /*66f0*/  @!P0 LDS R48, [R29+0x500] ;  /* 0x000500001d308984 */ /* 0x0000a20000000800 */
[----:B------:R-:W-:-:S07]  /*6700*/  FADD.FTZ R36, R27, R32 ;  /* 0x000000201b247221 */ /* 0x000fce0000010000 */
[----:B012---:R-:W-:Y:S05]  /*6710*/  WARPSYNC.COLLECTIVE R25, `(.L_x_3105) ;  /* 0x0000000019087348 */ /* 0x007fea0003c00000 */
[----:B------:R3:W4:Y:S02]  /*6720*/  SHFL.BFLY P2, R32, R34, R31, R30 ;  /* 0x0c00001f22207389 */ /* 0x000724000004001e */
[----:B01234-:R-:W-:Y:S01]  /*6730*/  ENDCOLLECTIVE ;  /* 0x000000000000791b */ /* 0x01ffe20003800000 */
.L_x_3105:
[----:B------:R-:W0:Y:S01]  /*6740*/  LDC.64 R26, c[0x0][0x218] ;  /* 0x00008600ff1a7b82 */ /* 0x000e220000000a00 */
[----:B------:R-:W-:Y:S02]  /*6750*/  MOV R34, R36 ;  /* 0x0000002400227202 */ /* 0x000fe40000000f00 */
[----:B------:R-:W-:-:S07]  /*6760*/  MOV R38, R32 ;  /* 0x0000002000267202 */ /* 0x000fce0000000f00 */
[----:B0-----:R-:W-:Y:S05]  /*6770*/  WARPSYNC.COLLECTIVE R25, `(.L_x_3106) ;  /* 0x0000000019087348 */ /* 0x001fea0003c00000 */
[----:B------:R1:W2:Y:S02]  /*6780*/  SHFL.BFLY P2, R32, R34, R31, R30 ;  /* 0x0c00001f22207389 */ /* 0x0002a4000004001e */
[----:B012---:R-:W-:Y:S01]  /*6790*/  ENDCOLLECTIVE ;  /* 0x000000000000791b */ /* 0x007fe20003800000 */
.L_x_3106:
[----:B------:R-:W-:Y:S01]  /*67a0*/  FADD.FTZ R35, R35, R38 ;  /* 0x0000002623237221 */ /* 0x000fe20000010000 */
[----:B------:R-:W-:Y:S02]  /*67b0*/  @!P0 MOV R44, R46 ;  /* 0x0000002e002c8202 */ /* 0x000fe40000000f00 */
[----:B------:R-:W-:Y:S01]  /*67c0*/  @!P0 MOV R45, R48 ;  /* 0x00000030002d8202 */ /* 0x000fe20000000f00 */
[----:B------:R-:W-:Y:S02]  /*67d0*/  HFMA2.MMA R48, -RZ, RZ, 0, 0 ;  /* 0x00000000ff307435 */ /* 0x000fe400000001ff */
[----:B------:R-:W-:Y:S01]  /*67e0*/  HFMA2.MMA R31, -RZ, RZ, 0, 4.76837158203125e-07 ;  /* 0x00000008ff1f7435 */ /* 0x000fe200000001ff */
[----:B------:R-:W-:Y:S01]  /*67f0*/  IMAD.MOV.U32 R34, RZ, RZ, R39 ;  /* 0x000000ffff227224 */ /* 0x000fe200078e0027 */
[----:B------:R-:W-:-:S09]  /*6800*/  MOV R37, R32 ;  /* 0x0000002000257202 */ /* 0x000fd20000000f00 */
[----:B------:R-:W-:Y:S05]  /*6810*/  WARPSYNC.COLLECTIVE R25, `(.L_x_3107) ;  /* 0x0000000019087348 */ /* 0x000fea0003c00000 */
[----:B------:R0:W1:Y:S02]  /*6820*/  SHFL.BFLY P2, R32, R34, R31, R30 ;  /* 0x0c00001f22207389 */ /* 0x000064000004001e */
[----:B01----:R-:W-:Y:S01]  /*6830*/  ENDCOLLECTIVE ;  /* 0x000000000000791b */ /* 0x003fe20003800000 */
.L_x_3107:
        /* <DEDUP_REMOVED lines=8> */
.L_x_3108:
[----:B------:R-:W-:Y:S01]  /*68c0*/  FADD.FTZ R42, R42, R39 ;  /* 0x000000272a2a7221 */ /* 0x000fe20000010000 */
[----:B------:R-:W-:-:S04]  /*68d0*/  HFMA2.MMA R31, -RZ, RZ, 0, 2.384185791015625e-07 ;  /* 0x00000004ff1f7435 */ /* 0x000fc800000001ff */
[----:B------:R-:W-:Y:S02]  /*68e0*/  MOV R34, R42 ;  /* 0x0000002a00227202 */ /* 0x000fe40000000f00 */
[----:B------:R-:W-:-:S07]  /*68f0*/  MOV R41, R32 ;  /* 0x0000002000297202 */ /* 0x000fce0000000f00 */
[----:B------:R-:W-:Y:S05]  /*6900*/  WARPSYNC.COLLECTIVE R25, `(.L_x_3109) ;  /* 0x0000000019087348 */ /* 0x000fea0003c00000 */
[----:B------:R0:W1:Y:S02]  /*6910*/  SHFL.BFLY P2, R32, R34, R31, R30 ;  /* 0x0c00001f22207389 */ /* 0x000064000004001e */
[----:B01----:R-:W-:Y:S01]  /*6920*/  ENDCOLLECTIVE ;  /* 0x000000000000791b */ /* 0x003fe20003800000 */
.L_x_3109:
[----:B------:R-:W-:-:S04]  /*6930*/  FADD.FTZ R41, R41, R40 ;  /* 0x0000002829297221 */ /* 0x000fc80000010000 */
[----:B------:R-:W-:Y:S01]  /*6940*/  IMAD.MOV.U32 R34, RZ, RZ, R41 ;  /* 0x000000ffff227224 */ /* 0x000fe200078e0029 */
[----:B------:R-:W-:-:S07]  /*6950*/  MOV R39, R32 ;  /* 0x0000002000277202 */ /* 0x000fce0000000f00 */
[----:B------:R-:W-:Y:S05]  /*6960*/  WARPSYNC.COLLECTIVE R25, `(.L_x_3110) ;  /* 0x0000000019087348 */ /* 0x000fea0003c00000 */
[----:B------:R0:W1:Y:S02]  /*6970*/  SHFL.BFLY P2, R32, R34, R31, R30 ;  /* 0x0c00001f22207389 */ /* 0x000064000004001e */
[----:B01----:R-:W-:Y:S01]  /*6980*/  ENDCOLLECTIVE ;  /* 0x000000000000791b */ /* 0x003fe20003800000 */
.L_x_3110:
[----:B------:R-:W-:Y:S01]  /*6990*/  FADD.FTZ R39, R42, R39 ;  /* 0x000000272a277221 */ /* 0x000fe20000010000 */
[----:B------:R-:W-:-:S04]  /*69a0*/  HFMA2.MMA R31, -RZ, RZ, 0, 1.1920928955078125e-07 ;  /* 0x00000002ff1f7435 */ /* 0x000fc800000001ff */
[----:B------:R-:W-:Y:S02]  /*69b0*/  MOV R34, R39 ;  /* 0x0000002700227202 */ /* 0x000fe40000000f00 */
[----:B------:R-:W-:-:S07]  /*69c0*/  MOV R40, R32 ;  /* 0x0000002000287202 */ /* 0x000fce0000000f00 */
[----:B------:R-:W-:Y:S05]  /*69d0*/  WARPSYNC.COLLECTIVE R25, `(.L_x_3111) ;  /* 0x0000000019087348 */ /* 0x000fea0003c00000 */
[----:B------:R0:W1:Y:S02]  /*69e0*/  SHFL.BFLY P2, R32, R34, R31, R30 ;  /* 0x0c00001f22207389 */ /* 0x000064000004001e */
[----:B01----:R-:W-:Y:S01]  /*69f0*/  ENDCOLLECTIVE ;  /* 0x000000000000791b */ /* 0x003fe20003800000 */
.L_x_3111:
[----:B------:R-:W-:-:S05]  /*6a00*/  FADD.FTZ R40, R41, R40 ;  /* 0x0000002829287221 */ /* 0x000fca0000010000 */
[----:B------:R-:W-:Y:S02]  /*6a10*/  MOV R34, R40 ;  /* 0x0000002800227202 */ /* 0x000fe40000000f00 */
[----:B------:R-:W-:-:S07]  /*6a20*/  MOV R28, R32 ;  /* 0x00000020001c7202 */ /* 0x000fce0000000f00 */
[----:B------:R-:W-:Y:S05]  /*6a30*/  WARPSYNC.COLLECTIVE R25, `(.L_x_3112) ;  /* 0x0000000019087348 */ /* 0x000fea0003c00000 */
[----:B------:R0:W1:Y:S02]  /*6a40*/  SHFL.BFLY P2, R32, R34, R31, R30 ;  /* 0x0c00001f22207389 */ /* 0x000064000004001e */
[----:B01----:R-:W-:Y:S01]  /*6a50*/  ENDCOLLECTIVE ;  /* 0x000000000000791b */ /* 0x003fe20003800000 */
.L_x_3112:
        /* <DEDUP_REMOVED lines=9> */
[----:B------:R-:W-:-:S07]  /*6af0*/  IMAD.MOV.U32 R43, RZ, RZ, R32 ;  /* 0x000000ffff2b7224 */ /* 0x000fce00078e0020 */
[----:B012---:R-:W-:Y:S05]  /*6b00*/  WARPSYNC.COLLECTIVE R25, `(.L_x_3113) ;  /* 0x0000000019087348 */ /* 0x007fea0003c00000 */
[----:B------:R3:W4:Y:S02]  /*6b10*/  SHFL.BFLY P2, R32, R34, R31, R30 ;  /* 0x0c00001f22207389 */ /* 0x000724000004001e */
[----:B01234-:R-:W-:Y:S01]  /*6b20*/  ENDCOLLECTIVE ;  /* 0x000000000000791b */ /* 0x01ffe20003800000 */
.L_x_3113:
[----:B------:R-:W-:Y:S01]  /*6b30*/  FADD.FTZ R43, R40, R43 ;  /* 0x0000002b282b7221 */ /* 0x000fe20000010000 */
[----:B------:R-:W0:Y:S04]  /*6b40*/  LDC.64 R28, c[0x0][0x220] ;  /* 0x00008800ff1c7b82 */ /* 0x000e280000000a00 */
[----:B------:R-:W-:Y:S02]  /*6b50*/  MOV R34, R43 ;  /* 0x0000002b00227202 */ /* 0x000fe40000000f00 */
[----:B------:R-:W-:-:S07]  /*6b60*/  MOV R40, R32 ;  /* 0x0000002000287202 */ /* 0x000fce0000000f00 */
[----:B0-----:R-:W-:Y:S05]  /*6b70*/  WARPSYNC.COLLECTIVE R25, `(.L_x_3114) ;  /* 0x0000000019087348 */ /* 0x001fea0003c00000 */
[----:B------:R1:W2:Y:S02]  /*6b80*/  SHFL.BFLY P2, R32, R34, R31, R30 ;  /* 0x0c00001f22207389 */ /* 0x0002a4000004001e */
[----:B012---:R-:W-:Y:S01]  /*6b90*/  ENDCOLLECTIVE ;  /* 0x000000000000791b */ /* 0x007fe20003800000 */
.L_x_3114:
[----:B------:R-:W-:-:S04]  /*6ba0*/  IMAD.WIDE R28, R37, 0x2, R28 ;  /* 0x00000002251c7825 */ /* 0x000fc800078e021c */
[----:B------:R-:W-:Y:S01]  /*6bb0*/  FADD.FTZ R40, R41, R40 ;  /* 0x0000002829287221 */ /* 0x000fe20000010000 */
[----:B------:R-:W-:Y:S02]  /*6bc0*/  @!P0 MOV R48, R52 ;  /* 0x0000003400308202 */ /* 0x000fe40000000f00 */
        /* <DEDUP_REMOVED lines=8> */
.L_x_3115:
[----:B------:R-:W-:Y:S01]  /*6c50*/  @!P0 F2FP.F16.F32.PACK_AB R33, RZ, R36 ;  /* 0x00000024ff21823e */ /* 0x000fe200000000ff */
[----:B------:R-:W-:Y:S01]  /*6c60*/  FADD.FTZ R42, R43, R42 ;  /* 0x0000002a2b2a7221 */ /* 0x000fe20000010000 */
[----:B------:R-:W-:Y:S02]  /*6c70*/  MOV R34, R45 ;  /* 0x0000002d00227202 */ /* 0x000fe40000000f00 */
[----:B------:R-:W-:-:S07]  /*6c80*/  MOV R51, R32 ;  /* 0x0000002000337202 */ /* 0x000fce0000000f00 */
[----:B------:R-:W-:Y:S05]  /*6c90*/  WARPSYNC.COLLECTIVE R25, `(.L_x_3116) ;  /* 0x0000000019087348 */ /* 0x000fea0003c00000 */
[----:B------:R0:W1:Y:S02]  /*6ca0*/  SHFL.BFLY P2, R32, R34, R31, R30 ;  /* 0x0c00001f22207389 */ /* 0x000064000004001e */
[----:B01----:R-:W-:Y:S01]  /*6cb0*/  ENDCOLLECTIVE ;  /* 0x000000000000791b */ /* 0x003fe20003800000 */
.L_x_3116:
[----:B------:R-:W-:Y:S01]  /*6cc0*/  FADD.FTZ R51, R51, R44 ;  /* 0x0000002c33337221 */ /* 0x000fe20000010000 */
[----:B------:R-:W-:-:S04]  /*6cd0*/  HFMA2.MMA R31, -RZ, RZ, 0, 2.384185791015625e-07 ;  /* 0x00000004ff1f7435 */ /* 0x000fc800000001ff */
[----:B------:R-:W-:Y:S02]  /*6ce0*/  MOV R34, R51 ;  /* 0x0000003300227202 */ /* 0x000fe40000000f00 */
[----:B------:R-:W-:-:S07]  /*6cf0*/  MOV R46, R32 ;  /* 0x00000020002e7202 */ /* 0x000fce0000000f00 */
[----:B------:R-:W-:Y:S05]  /*6d00*/  WARPSYNC.COLLECTIVE R25, `(.L_x_3117) ;  /* 0x0000000019087348 */ /* 0x000fea0003c00000 */
[----:B------:R0:W1:Y:S02]  /*6d10*/  SHFL.BFLY P2, R32, R34, R31, R30 ;  /* 0x0c00001f22207389 */ /* 0x000064000004001e */
[----:B01----:R-:W-:Y:S01]  /*6d20*/  ENDCOLLECTIVE ;  /* 0x000000000000791b */ /* 0x003fe20003800000 */
.L_x_3117:
[----:B------:R-:W-:-:S04]  /*6d30*/  FADD.FTZ R46, R46, R45 ;  /* 0x0000002d2e2e7221 */ /* 0x000fc80000010000 */
[----:B------:R-:W-:Y:S01]  /*6d40*/  IMAD.MOV.U32 R34, RZ, RZ, R46 ;  /* 0x000000ffff227224 */ /* 0x000fe200078e002e */
[----:B------:R-:W-:-:S07]  /*6d50*/  MOV R44, R32 ;  /* 0x00000020002c7202 */ /* 0x000fce0000000f00 */
[----:B------:R-:W-:Y:S05]  /*6d60*/  WARPSYNC.COLLECTIVE R25, `(.L_x_3118) ;  /* 0x0000000019087348 */ /* 0x000fea0003c00000 */
[----:B------:R0:W1:Y:S02]  /*6d70*/  SHFL.BFLY P2, R32, R34, R31, R30 ;  /* 0x0c00001f22207389 */ /* 0x000064000004001e */
[----:B01----:R-:W-:Y:S01]  /*6d80*/  ENDCOLLECTIVE ;  /* 0x000000000000791b */ /* 0x003fe20003800000 */
.L_x_3118:
[----:B------:R-:W-:Y:S01]  /*6d90*/  FADD.FTZ R44, R51, R44 ;  /* 0x0000002c332c7221 */ /* 0x000fe20000010000 */
[----:B------:R-:W-:-:S04]  /*6da0*/  HFMA2.MMA R31, -RZ, RZ, 0, 1.1920928955078125e-07 ;  /* 0x00000002ff1f7435 */ /* 0x000fc800000001ff */
[----:B------:R-:W-:Y:S02]  /*6db0*/  MOV R34, R44 ;  /* 0x0000002c00227202 */ /* 0x000fe40000000f00 */
[----:B------:R-:W-:-:S07]  /*6dc0*/  MOV R45, R32 ;  /* 0x00000020002d7202 */ /* 0x000fce0000000f00 */
[----:B------:R-:W-:Y:S05]  /*6dd0*/  WARPSYNC.COLLECTIVE R25, `(.L_x_3119) ;  /* 0x0000000019087348 */ /* 0x000fea0003c00000 */
[----:B------:R0:W1:Y:S02]  /*6de0*/  SHFL.BFLY P2, R32, R34, R31, R30 ;  /* 0x0c00001f22207389 */ /* 0x000064000004001e */
[----:B01----:R-:W-:Y:S01]  /*6df0*/  ENDCOLLECTIVE ;  /* 0x000000000000791b */ /* 0x003fe20003800000 */
.L_x_3119:
[----:B------:R-:W-:-:S05]  /*6e00*/  FADD.FTZ R45, R46, R45 ;  /* 0x0000002d2e2d7221 */ /* 0x000fca0000010000 */
[----:B------:R-:W-:Y:S02]  /*6e10*/  MOV R34, R45 ;  /* 0x0000002d00227202 */ /* 0x000fe40000000f00 */
[----:B------:R-:W-:-:S07]  /*6e20*/  MOV R51, R32 ;  /* 0x0000002000337202 */ /* 0x000fce0000000f00 */
[----:B------:R-:W-:Y:S05]  /*6e30*/  WARPSYNC.COLLECTIVE R25, `(.L_x_3120) ;  /* 0x0000000019087348 */ /* 0x000fea0003c00000 */
[----:B------:R0:W1:Y:S02]  /*6e40*/  SHFL.BFLY P2, R32, R34, R31, R30 ;  /* 0x0c00001f22207389 */ /* 0x000064000004001e */
[----:B01----:R-:W-:Y:S01]  /*6e50*/  ENDCOLLECTIVE ;  /* 0x000000000000791b */ /* 0x003fe20003800000 */
.L_x_3120:
[----:B------:R-:W-:Y:S01]  /*6e60*/  FADD.FTZ R51, R44, R51 ;  /* 0x000000332c337221 */ /* 0x000fe20000010000 */
[----:B------:R-:W-:-:S04]  /*6e70*/  HFMA2.MMA R31, -RZ, RZ, 0, 5.9604644775390625e-08 ;  /* 0x00000001ff1f7435 */ /* 0x000fc800000001ff */
[----:B------:R-:W-:Y:S01]  /*6e80*/  MOV R34, R51 ;  /* 0x0000003300227202 */ /* 0x000fe20000000f00 */
[----:B------:R-:W-:-:S07]  /*6e90*/  IMAD.MOV.U32 R46, RZ, RZ, R32 ;  /* 0x000000ffff2e7224 */ /* 0x000fce00078e0020 */
[----:B------:R-:W-:Y:S05]  /*6ea0*/  WARPSYNC.COLLECTIVE R25, `(.L_x_3121) ;  /* 0x0000000019087348 */ /* 0x000fea0003c00000 */
[----:B------:R0:W1:Y:S02]  /*6eb0*/  SHFL.BFLY P2, R32, R34, R31, R30 ;  /* 0x0c00001f22207389 */ /* 0x000064000004001e */
[----:B01----:R-:W-:Y:S01]  /*6ec0*/  ENDCOLLECTIVE ;  /* 0x000000000000791b */ /* 0x003fe20003800000 */
.L_x_3121:
[----:B------:R-:W-:-:S05]  /*6ed0*/  FADD.FTZ R45, R45, R46 ;  /* 0x0000002e2d2d7221 */ /* 0x000fca0000010000 */
[----:B------:R-:W-:Y:S02]  /*6ee0*/  MOV R34, R45 ;  /* 0x0000002d00227202 */ /* 0x000fe40000000f00 */
[----:B------:R-:W-:-:S07]  /*6ef0*/  MOV R44, R32 ;  /* 0x00000020002c7202 */ /* 0x000fce0000000f00 */
[----:B------:R-:W-:Y:S05]  /*6f00*/  WARPSYNC.COLLECTIVE R25, `(.L_x_3122) ;  /* 0x0000000019087348 */ /* 0x000fea0003c00000 */
[----:B------:R0:W1:Y:S02]  /*6f10*/  SHFL.BFLY P2, R32, R34, R31, R30 ;  /* 0x0c00001f22207389 */ /* 0x000064000004001e */
[----:B01----:R-:W-:Y:S01]  /*6f20*/  ENDCOLLECTIVE ;  /* 0x000000000000791b */ /* 0x003fe20003800000 */
.L_x_3122:
[----:B------:R-:W-:Y:S01]  /*6f30*/  HFMA2.MMA R31, -RZ, RZ, 0, 4.76837158203125e-07 ;  /* 0x00000008ff1f7435 */ /* 0x000fe200000001ff */
[----:B------:R-:W-:Y:S01]  /*6f40*/  IMAD.MOV.U32 R34, RZ, RZ, R48 ;  /* 0x000000ffff227224 */ /* 0x000fe200078e0030 */
[----:B------:R-:W-:-:S09]  /*6f50*/  MOV R46, R32 ;  /* 0x00000020002e7202 */ /* 0x000fd20000000f00 */
[----:B------:R-:W-:Y:S05]  /*6f60*/  WARPSYNC.COLLECTIVE R25, `(.L_x_3123) ;  /* 0x0000000019087348 */ /* 0x000fea0003c00000 */
[----:B------:R0:W1:Y:S02]  /*6f70*/  SHFL.BFLY P2, R32, R34, R31, R30 ;  /* 0x0c00001f22207389 */ /* 0x000064000004001e */
[----:B01----:R-:W-:Y:S01]  /*6f80*/  ENDCOLLECTIVE ;  /* 0x000000000000791b */ /* 0x003fe20003800000 */
.L_x_3123:
[----:B------:R-:W-:Y:S02]  /*6f90*/  MOV R34, R50 ;  /* 0x0000003200227202 */ /* 0x000fe40000000f00 */
[----:B------:R-:W-:-:S07]  /*6fa0*/  MOV R55, R32 ;  /* 0x0000002000377202 */ /* 0x000fce0000000f00 */
[----:B------:R-:W-:Y:S05]  /*6fb0*/  WARPSYNC.COLLECTIVE R25, `(.L_x_3124) ;  /* 0x0000000019087348 */ /* 0x000fea0003c00000 */
[----:B------:R0:W1:Y:S02]  /*6fc0*/  SHFL.BFLY P2, R32, R34, R31, R30 ;  /* 0x0c00001f22207389 */ /* 0x000064000004001e */
[----:B01----:R-:W-:Y:S01]  /*6fd0*/  ENDCOLLECTIVE ;  /* 0x000000000000791b */ /* 0x003fe20003800000 */
.L_x_3124:
[----:B------:R-:W-:-:S05]  /*6fe0*/  FADD.FTZ R55, R55, R48 ;  /* 0x0000003037377221 */ /* 0x000fca0000010000 */
[----:B------:R-:W-:Y:S01]  /*6ff0*/  MOV R34, R55 ;  /* 0x0000003700227202 */ /* 0x000fe20000000f00 */
[----:B------:R-:W-:Y:S01]  /*7000*/  IMAD.MOV.U32 R31, RZ, RZ, 0x4 ;  /* 0x00000004ff1f7424 */ /* 0x000fe200078e00ff */
[----:B------:R-:W-:-:S07]  /*7010*/  MOV R57, R32 ;  /* 0x0000002000397202 */ /* 0x000fce0000000f00 */
[----:B------:R-:W-:Y:S05]  /*7020*/  WARPSYNC.COLLECTIVE R25, `(.L_x_3125) ;  /* 0x0000000019087348 */ /* 0x000fea0003c00000 */
[----:B------:R0:W1:Y:S02]  /*7030*/  SHFL.BFLY P2, R32, R34, R31, R30 ;  /* 0x0c00001f22207389 */ /* 0x000064000004001e */
[----:B01----:R-:W-:Y:S01]  /*7040*/  ENDCOLLECTIVE ;  /* 0x000000000000791b */ /* 0x003fe20003800000 */
.L_x_3125:
[----:B------:R-:W-:-:S05]  /*7050*/  FADD.FTZ R57, R57, R50 ;  /* 0x0000003239397221 */ /* 0x000fca0000010000 */
[----:B------:R-:W-:Y:S02]  /*7060*/  MOV R34, R57 ;  /* 0x0000003900227202 */ /* 0x000fe40000000f00 */
[----:B------:R-:W-:-:S07]  /*7070*/  MOV R48, R32 ;  /* 0x0000002000307202 */ /* 0x000fce0000000f00 */
[----:B------:R-:W-:Y:S05]  /*7080*/  WARPSYNC.COLLECTIVE R25, `(.L_x_3126) ;  /* 0x0000000019087348 */ /* 0x000fea0003c00000 */
[----:B------:R0:W1:Y:S02]  /*7090*/  SHFL.BFLY P2, R32, R34, R31, R30 ;  /* 0x0c00001f22207389 */ /* 0x000064000004001e */
[----:B01----:R-:W-:Y:S01]  /*70a0*/  ENDCOLLECTIVE ;  /* 0x000000000000791b */ /* 0x003fe20003800000 */
.L_x_3126:
[----:B------:R-:W-:Y:S01]  /*70b0*/  FADD.FTZ R48, R55, R48 ;  /* 0x0000003037307221 */ /* 0x000fe20000010000 */
[----:B------:R-:W-:-:S04]  /*70c0*/  HFMA2.MMA R31, -RZ, RZ, 0, 1.1920928955078125e-07 ;  /* 0x00000002ff1f7435 */ /* 0x000fc800000001ff */
[----:B------:R-:W-:Y:S02]  /*70d0*/  MOV R34, R48 ;  /* 0x0000003000227202 */ /* 0x000fe40000000f00 */
[----:B------:R-:W-:-:S07]  /*70e0*/  MOV R50, R32 ;  /* 0x0000002000327202 */ /* 0x000fce0000000f00 */
[----:B------:R-:W-:Y:S05]  /*70f0*/  WARPSYNC.COLLECTIVE R25, `(.L_x_3127) ;  /* 0x0000000019087348 */ /* 0x000fea0003c00000 */
[----:B------:R0:W1:Y:S02]  /*7100*/  SHFL.BFLY P2, R32, R34, R31, R30 ;  /* 0x0c00001f22207389 */ /* 0x000064000004001e */
[----:B01----:R-:W-:Y:S01]  /*7110*/  ENDCOLLECTIVE ;  /* 0x000000000000791b */ /* 0x003fe20003800000 */
.L_x_3127:
[----:B------:R-:W-:-:S04]  /*7120*/  FADD.FTZ R50, R57, R50 ;  /* 0x0000003239327221 */ /* 0x000fc80000010000 */
[----:B------:R-:W-:Y:S01]  /*7130*/  IMAD.MOV.U32 R34, RZ, RZ, R50 ;  /* 0x000000ffff227224 */ /* 0x000fe200078e0032 */
[----:B------:R-:W-:-:S07]  /*7140*/  MOV R39, R32 ;  /* 0x0000002000277202 */ /* 0x000fce0000000f00 */
[----:B------:R-:W-:Y:S05]  /*7150*/  WARPSYNC.COLLECTIVE R25, `(.L_x_3128) ;  /* 0x0000000019087348 */ /* 0x000fea0003c00000 */
[----:B------:R0:W1:Y:S02]  /*7160*/  SHFL.BFLY P2, R32, R34, R31, R30 ;  /* 0x0c00001f22207389 */ /* 0x000064000004001e */
[----:B01----:R-:W-:Y:S01]  /*7170*/  ENDCOLLECTIVE ;  /* 0x000000000000791b */ /* 0x003fe20003800000 */
.L_x_3128:
[----:B------:R-:W-:Y:S01]  /*7180*/  FADD.FTZ R39, R48, R39 ;  /* 0x0000002730277221 */ /* 0x000fe20000010000 */
[----:B------:R-:W-:Y:S01]  /*7190*/  FADD.FTZ R31, R51, R44 ;  /* 0x0000002c331f7221 */ /* 0x000fe20000010000 */
[----:B------:R-:W-:Y:S02]  /*71a0*/  @!P0 F2FP.F16.F32.PACK_AB R25, RZ, R40 ;  /* 0x00000028ff19823e */ /* 0x000fe400000000ff */
[----:B------:R-:W-:Y:S02]  /*71b0*/  @!P0 F2FP.F16.F32.PACK_AB R30, RZ, R42 ;  /* 0x0000002aff1e823e */ /* 0x000fe400000000ff */
[----:B------:R-:W-:Y:S02]  /*71c0*/  @!P0 F2FP.F16.F32.PACK_AB R31, RZ, R31 ;  /* 0x0000001fff1f823e */ /* 0x000fe400000000ff */
[----:B------:R-:W-:Y:S02]  /*71d0*/  PRMT R37, R25, 0x7610, R37 ;  /* 0x0000761019257816 */ /* 0x000fe40000000025 */
[----:B------:R-:W-:Y:S01]  /*71e0*/  PRMT R40, R31, 0x7610, R40 ;  /* 0x000076101f287816 */ /* 0x000fe20000000028 */
[----:B------:R-:W-:Y:S01]  /*71f0*/  HFMA2.MMA R31, -RZ, RZ, 0, 5.9604644775390625e-08 ;  /* 0x00000001ff1f7435 */ /* 0x000fe200000001ff */
[----:B------:R-:W-:-:S02]  /*7200*/  MOV R55, R32 ;  /* 0x0000002000377202 */ /* 0x000fc40000000f00 */
[----:B------:R-:W-:Y:S02]  /*7210*/  @!P0 F2FP.F16.F32.PACK_AB R32, RZ, R35 ;  /* 0x00000023ff20823e */ /* 0x000fe400000000ff */
[----:B------:R-:W-:Y:S01]  /*7220*/  PRMT R38, R30, 0x7610, R38 ;  /* 0x000076101e267816 */ /* 0x000fe20000000026 */
[----:B------:R-:W-:Y:S01]  /*7230*/  FADD.FTZ R50, R50, R55 ;  /* 0x0000003732327221 */ /* 0x000fe20000010000 */
[----:B------:R-:W-:Y:S01]  /*7240*/  MOV R34, R39 ;  /* 0x0000002700227202 */ /* 0x000fe20000000f00 */
[----:B------:R0:W-:Y:S01]  /*7250*/  @!P0 STG.E.U16 desc[UR8][R26.64], R32 ;  /* 0x000000201a008986 */ /* 0x0001e2000c101508 */
[----:B------:R-:W-:Y:S02]  /*7260*/  MOV R30, 0x101f ;  /* 0x0000101f001e7802 */ /* 0x000fe40000000f00 */
[----:B------:R-:W-:Y:S02]  /*7270*/  MOV R25, 0xffff ;  /* 0x0000ffff00197802 */ /* 0x000fe40000000f00 */
[----:B------:R-:W-:Y:S01]  /*7280*/  PRMT R35, R33, 0x7610, R35 ;  /* 0x0000761021237816 */ /* 0x000fe20000000023 */
[----:B------:R-:W-:-:S07]  /*7290*/  FADD.FTZ R33, R45, R46 ;  /* 0x0000002e2d217221 */ /* 0x000fce0000010000 */
[----:B0-----:R-:W-:Y:S05]  /*72a0*/  WARPSYNC.COLLECTIVE R25, `(.L_x_3129) ;  /* 0x0000000019087348 */ /* 0x001fea0003c00000 */
[----:B0-----:R0:W1:Y:S02]  /*72b0*/  SHFL.BFLY P2, R32, R34, R31, R30 ;  /* 0x0c00001f22207389 */ /* 0x001064000004001e */
[----:B01----:R-:W-:Y:S01]  /*72c0*/  ENDCOLLECTIVE ;  /* 0x000000000000791b */ /* 0x003fe20003800000 */
.L_x_3129:
        /* <DEDUP_REMOVED lines=11> */
.L_x_3130:
[----:B------:R-:W-:Y:S01]  /*7380*/  FADD.FTZ R36, R39, R36 ;  /* 0x0000002427247221 */ /* 0x000fe20000010000 */
[----:B------:R-:W-:Y:S06]  /*7390*/  BRA `(.L_x_3131) ;  /* 0xffffffe400107947 */ /* 0x000fec000383ffff */
.L_x_3132:
        /* <DEDUP_REMOVED lines=14> */
.L_x_3803:


//--------------------- .text._ZN13group_norm_v218gn_bwd_cuda_kernelI6__halfLi320ELi3ELi16ELi80ELi256ELb1ELb1ELi16ELi320ELi320ELi4ELb1ELi20ELb0ELb0ELNS_15WgradSyncMethodE3ENS_16CompileConditionILi900EEEEEvPT_S6_S6_PKS5_S8_S8_S8_PKfflPfPj --------------------------
	.section	.text._ZN13group_norm_v218gn_bwd_cuda_kernelI6__halfLi320ELi3ELi16ELi80ELi256ELb1ELb1ELi16ELi320ELi320ELi4ELb1ELi20ELb0ELb0ELNS_15WgradSyncMethodE3ENS_16CompileConditionILi900EEEEEvPT_S6_S6_PKS5_S8_S8_S8_PKfflPfPj,"ax",@progbits
	.align	128
        .global         _ZN13group_norm_v218gn_bwd_cuda_kernelI6__halfLi320ELi3ELi16ELi80ELi256ELb1ELb1ELi16ELi320ELi320ELi4ELb1ELi20ELb0ELb0ELNS_15WgradSyncMethodE3ENS_16CompileConditionILi900EEEEEvPT_S6_S6_PKS5_S8_S8_S8_PKfflPfPj
        .type           _ZN13group_norm_v218gn_bwd_cuda_kernelI6__halfLi320ELi3ELi16ELi80ELi256ELb1ELb1ELi16ELi320ELi320ELi4ELb1ELi20ELb0ELb0ELNS_15WgradSyncMethodE3ENS_16CompileConditionILi900EEEEEvPT_S6_S6_PKS5_S8_S8_S8_PKfflPfPj,@function
        .size           _ZN13group_norm_v218gn_bwd_cuda_kernelI6__halfLi320ELi3ELi16ELi80ELi256ELb1ELb1ELi16ELi320ELi320ELi4ELb1ELi20ELb0ELb0ELNS_15WgradSyncMethodE3ENS_16CompileConditionILi900EEEEEvPT_S6_S6_PKS5_S8_S8_S8_PKfflPfPj,(.L_x_3804 - _ZN13group_norm_v218gn_bwd_cuda_kernelI6__halfLi320ELi3ELi16ELi80ELi256ELb1ELb1ELi16ELi320ELi320ELi4ELb1ELi20ELb0ELb0ELNS_15WgradSyncMethodE3ENS_16CompileConditionILi900EEEEEvPT_S6_S6_PKS5_S8_S8_S8_PKfflPfPj)
        .other          _ZN13group_norm_v218gn_bwd_cuda_kernelI6__halfLi320ELi3ELi16ELi80ELi256ELb1ELb1ELi16ELi320ELi320ELi4ELb1ELi20ELb0ELb0ELNS_15WgradSyncMethodE3ENS_16CompileConditionILi900EEEEEvPT_S6_S6_PKS5_S8_S8_S8_PKfflPfPj,@"STO_CUDA_ENTRY STV_DEFAULT"
_ZN13group_norm_v218gn_bwd_cuda_kernelI6__halfLi320ELi3ELi16ELi80ELi256ELb1ELb1ELi16ELi320ELi320ELi4ELb1ELi20ELb0ELb0ELNS_15WgradSyncMethodE3ENS_16CompileConditionILi900EEEEEvPT_S6_S6_PKS5_S8_S8_S8_PKfflPfPj:
.text._ZN13group_norm_v218gn_bwd_cuda_kernelI6__halfLi320ELi3ELi16ELi80ELi256ELb1ELb1ELi16ELi320ELi320ELi4ELb1ELi20ELb0ELb0ELNS_15WgradSyncMethodE3ENS_16CompileConditionILi900EEEEEvPT_S6_S6_PKS5_S8_S8_S8_PKfflPfPj:
        /* <DEDUP_REMOVED lines=32> */
.L_x_3135:
[----:B------:R-:W2:Y:S04]  /*0200*/  LD.E.STRONG.GPU R0, desc[UR12][R2.64] ;  /* 0x0000000c02007980 */ /* 0x000ea8000c10f900 */
[----:B--2---:R-:W-:Y:S01]  /*0210*/  CCTL.IVALL ;  /* 0x00000000ff00798f */ /* 0x004fe20002000000 */
[----:B------:R-:W-:Y:S05]  /*0220*/  YIELD ;  /* 0x0000000000007946 */ /* 0x000fea0003800000 */
[----:B-----5:R-:W-:-:S04]  /*0230*/  LOP3.LUT R0, R0, R5, RZ, 0x3c, !PT ;  /* 0x0000000500007212 */ /* 0x020fc800078e3cff */
[----:B------:R-:W-:-:S13]  /*0240*/  ISETP.GT.AND P0, PT, R0, -0x1, PT ;  /* 0xffffffff0000780c */ /* 0x000fda0003f04270 */
[----:B------:R-:W-:Y:S05]  /*0250*/  @P0 BRA `(.L_x_3135) ;  /* 0xfffffffc00e80947 */ /* 0x000fea000383ffff */
.L_x_3134:
[----:B------:R-:W-:Y:S05]  /*0260*/  WARPSYNC.ALL ;  /* 0x0000000000007948 */ /* 0x000fea0003800000 */
[----:B------:R-:W-:Y:S06]  /*0270*/  BAR.SYNC.DEFER_BLOCKING 0x0 ;  /* 0x0000000000007b1d */ /* 0x000fec0000010000 */
[----:B------:R-:W-:Y:S05]  /*0280*/  BRA `(.L_x_3136) ;  /* 0x0000003800587947 */ /* 0x000fea0003800000 */
.L_x_3133:
        /* <DEDUP_REMOVED lines=37> */
.L_x_3148:
[----:B-1----:R-:W0:Y:S01]  /*04e0*/  S2R R0, SR_TID.X ;  /* 0x0000000000007919 */ /* 0x002e220000002100 */
[----:B------:R-:W-:Y:S01]  /*04f0*/  ULOP3.LUT UR9, UR11, 0x3, URZ, 0xc0, !UPT ;  /* 0x000000030b097892 */ /* 0x000fe2000f8ec03f */
[----:B------:R-:W1:Y:S01]  /*0500*/  LDC.64 R14, c[0x0][0x238] ;  /* 0x00008e00ff0e7b82 */ /* 0x000e620000000a00 */
[----:B------:R-:W-:Y:S01]  /*0510*/  USHF.L.U32 UR10, UR17, 0x4, URZ ;  /* 0x00000004110a7899 */ /* 0x000fe2000800063f */
[----:B------:R-:W-:Y:S01]  /*0520*/  STL [R1+0x20], R30 ;  /* 0x0000201e01007387 */ /* 0x000fe20000100800 */
[----:B------:R-:W-:Y:S02]  /*0530*/  UIMAD UR14, UR9, 0x140, URZ ;  /* 0x00000140090e78a4 */ /* 0x000fe4000f8e023f */
[----:B------:R-:W-:Y:S01]  /*0540*/  USHF.R.U64 UR15, UR11, 0x2, UR5 ;  /* 0x000000020b0f7899 */ /* 0x000fe20008001205 */
[----:B------:R-:W-:Y:S01]  /*0550*/  STL [R1+0x1c], R31 ;  /* 0x00001c1f01007387 */ /* 0x000fe20000100800 */
[----:B------:R-:W-:Y:S01]  /*0560*/  ULOP3.LUT UR10, UR10, 0xf0, URZ, 0xc0, !UPT ;  /* 0x000000f00a0a7892 */ /* 0x000fe2000f8ec03f */
[----:B--2---:R-:W2:Y:S01]  /*0570*/  LDC.64 R12, c[0x0][0x240] ;  /* 0x00009000ff0c7b82 */ /* 0x004ea20000000a00 */
[----:B------:R-:W-:Y:S01]  /*0580*/  USHF.R.U32.HI UR9, URZ, 0x2, UR5 ;  /* 0x000000023f097899 */ /* 0x000fe20008011605 */
[----:B------:R-:W-:Y:S01]  /*0590*/  STL [R1+0x18], R32 ;  /* 0x0000182001007387 */ /* 0x000fe20000100800 */
[----:B------:R-:W-:Y:S01]  /*05a0*/  MOV R5, UR15 ;  /* 0x0000000f00057c02 */ /* 0x000fe20008000f00 */
[----:B------:R-:W-:Y:S01]  /*05b0*/  ULDC.64 UR18, c[0x0][0x248] ;  /* 0x0000920000127ab9 */ /* 0x000fe20000000a00 */
[----:B------:R-:W-:Y:S01]  /*05c0*/  ULDC.64 UR20, c[0x0][0x228] ;  /* 0x00008a0000147ab9 */ /* 0x000fe20000000a00 */
[----:B------:R3:W-:Y:S01]  /*05d0*/  STL [R1+0x14], R33 ;  /* 0x0000142101007387 */ /* 0x0007e20000100800 */
[----:B0-----:R-:W-:-:S05]  /*05e0*/  IMAD.WIDE.U32 R2, R0, -0x33333333, RZ ;  /* 0xcccccccd00027825 */ /* 0x001fca00078e00ff */
[----:B---3--:R-:W-:-:S04]  /*05f0*/  SHF.R.U32.HI R33, RZ, 0x6, R3 ;  /* 0x00000006ff217819 */ /* 0x008fc80000011603 */
[C---:B------:R-:W-:Y:S01]  /*0600*/  IADD3 R19, R33.reuse, UR10, RZ ;  /* 0x0000000a21137c10 */ /* 0x040fe2000fffe0ff */
[----:B------:R-:W-:Y:S01]  /*0610*/  IMAD R32, R33, -0x50, R0 ;  /* 0xffffffb021207824 */ /* 0x000fe200078e0200 */
[----:B------:R-:W-:Y:S01]  /*0620*/  MOV R0, UR9 ;  /* 0x0000000900007c02 */ /* 0x000fe20008000f00 */
[----:B------:R-:W-:Y:S02]  /*0630*/  UIMAD UR9, UR9, 0x50000, URZ ;  /* 0x00050000090978a4 */ /* 0x000fe4000f8e023f */
[----:B------:R-:W-:Y:S01]  /*0640*/  IMAD R19, R19, 0x500, RZ ;  /* 0x0000050013137824 */ /* 0x000fe200078e02ff */
[----:B------:R-:W-:-:S04]  /*0650*/  LEA R6, R32, UR14, 0x2 ;  /* 0x0000000e20067c11 */ /* 0x000fc8000f8e10ff */
[----:B------:R-:W-:Y:S01]  /*0660*/  SHF.R.S32.HI R7, RZ, 0x1f, R6 ;  /* 0x0000001fff077819 */ /* 0x000fe20000011406 */
[----:B------:R-:W-:-:S05]  /*0670*/  IMAD.WIDE.U32 R2, R6, -0x33333333, RZ ;  /* 0xcccccccd06027825 */ /* 0x000fca00078e00ff */
[----:B------:R-:W-:Y:S01]  /*0680*/  SHF.R.U32.HI R4, RZ, 0x6, R3 ;  /* 0x00000006ff047819 */ /* 0x000fe20000011603 */
[----:B------:R-:W-:-:S04]  /*0690*/  IMAD.WIDE.U32 R2, R5, 0x50000, R6 ;  /* 0x0005000005027825 */ /* 0x000fc800078e0006 */
[----:B------:R0:W-:Y:S01]  /*06a0*/  STL [R1], R4 ;  /* 0x0000000401007387 */ /* 0x0001e20000100800 */
[----:B------:R-:W-:-:S04]  /*06b0*/  IADD3 R58, P1, R19, R2, RZ ;  /* 0x00000002133a7210 */ /* 0x000fc80007f3e0ff */
[----:B------:R-:W-:Y:S02]  /*06c0*/  SHF.L.U32 R57, R58, 0x1, RZ ;  /* 0x000000013a397819 */ /* 0x000fe400000006ff */
[----:B0-----:R-:W-:-:S04]  /*06d0*/  LEA R4, P0, R5, R4, 0x4 ;  /* 0x0000000405047211 */ /* 0x001fc800078020ff */
[----:B------:R-:W-:Y:S02]  /*06e0*/  LEA.HI.X R5, R5, RZ, R0, 0x4, P0 ;  /* 0x000000ff05057211 */ /* 0x000fe400000f2400 */
[----:B------:R-:W-:Y:S02]  /*06f0*/  LEA R22, P0, R4, UR18, 0x3 ;  /* 0x0000001204167c11 */ /* 0x000fe4000f8018ff */
[----:B------:R-:W-:Y:S01]  /*0700*/  IADD3 R0, R3, UR9, RZ ;  /* 0x0000000903007c10 */ /* 0x000fe2000fffe0ff */
[----:B-1----:R-:W-:Y:S01]  /*0710*/  IMAD.WIDE R14, R6, 0x2, R14 ;  /* 0x00000002060e7825 */ /* 0x002fe200078e020e */
[----:B------:R-:W-:Y:S01]  /*0720*/  LEA.HI.X R23, R4, UR19, R5, 0x3, P0 ;  /* 0x0000001304177c11 */ /* 0x000fe200080f1c05 */
[----:B------:R-:W-:Y:S01]  /*0730*/  ULDC.64 UR18, c[0x0][0x230] ;  /* 0x00008c0000127ab9 */ /* 0x000fe20000000a00 */
[----:B------:R-:W-:Y:S01]  /*0740*/  ULDC UR9, c[0x0][0x250] ;  /* 0x0000940000097ab9 */ /* 0x000fe20000000800 */
[----:B------:R-:W-:Y:S02]  /*0750*/  IMAD.X R3, RZ, RZ, R0, P1 ;  /* 0x000000ffff037224 */ /* 0x000fe400008e0600 */
[----:B--2---:R-:W-:Y:S01]  /*0760*/  IMAD.WIDE R12, R6, 0x2, R12 ;  /* 0x00000002060c7825 */ /* 0x004fe200078e020c */
[----:B------:R-:W2:Y:S01]  /*0770*/  LDG.E.64.CONSTANT R22, desc[UR12][R22.64] ;  /* 0x0000000c16167981 */ /* 0x000ea2000c1e9b00 */
[----:B------:R-:W-:-:S02]  /*0780*/  IADD3 R4, P0, R57, UR18, RZ ;  /* 0x0000001239047c10 */ /* 0x000fc4000ff1e0ff */
[----:B------:R-:W-:Y:S01]  /*0790*/  SHF.L.U64.HI R58, R58, 0x1, R3 ;  /* 0x000000013a3a7819 */ /* 0x000fe20000010203 */
[----:B------:R-:W3:Y:S03]  /*07a0*/  LDG.E.64.CONSTANT R14, desc[UR12][R14.64] ;  /* 0x0000000c0e0e7981 */ /* 0x000ee6000c1e9b00 */
[----:B------:R-:W-:Y:S01]  /*07b0*/  IADD3.X R5, R58, UR19, RZ, P0, !PT ;  /* 0x000000133a057c10 */ /* 0x000fe200087fe4ff */
[----:B------:R-:W4:Y:S05]  /*07c0*/  LDG.E.64.CONSTANT R12, desc[UR12][R12.64] ;  /* 0x0000000c0c0c7981 */ /* 0x000f2a000c1e9b00 */
        /* <DEDUP_REMOVED lines=9> */
[----:B------:R-:W-:Y:S02]  /*0860*/  IADD3 R8, P0, R57, UR20, RZ ;  /* 0x0000001439087c10 */ /* 0x000fe4000ff1e0ff */
[----:B------:R-:W-:Y:S02]  /*0870*/  IADD3 R3, R19, 0x2800, RZ ;  /* 0x0000280013037810 */ /* 0x000fe40007ffe0ff */
[----:B------:R-:W-:Y:S02]  /*0880*/  IADD3.X R9, R58, UR21, RZ, P0, !PT ;  /* 0x000000153a097c10 */ /* 0x000fe400087fe4ff */
[----:B------:R-:W-:-:S04]  /*0890*/  IADD3 R3, P0, R3, R2, RZ ;  /* 0x0000000203037210 */ /* 0x000fc80007f1e0ff */
[----:B------:R-:W4:Y:S01]  /*08a0*/  LDG.E.64.CONSTANT R8, desc[UR12][R8.64] ;  /* 0x0000000c08087981 */ /* 0x000f22000c1e9b00 */
[----:B------:R-:W-:Y:S01]  /*08b0*/  IMAD.X R54, RZ, RZ, R0, P0 ;  /* 0x000000ffff367224 */ /* 0x000fe200000e0600 */
[----:B------:R-:W-:-:S04]  /*08c0*/  SHF.L.U32 R53, R3, 0x1, RZ ;  /* 0x0000000103357819 */ /* 0x000fc800000006ff */
        /* <DEDUP_REMOVED lines=18> */
[----:B--2---:R-:W-:-:S06]  /*09f0*/  FADD.FTZ R2, R23, UR9 ;  /* 0x0000000917027e21 */ /* 0x004fcc0008010000 */
[----:B------:R-:W0:Y:S01]  /*0a00*/  MUFU.RSQ R2, R2 ;  /* 0x0000000200027308 */ /* 0x000e220000001400 */
[--C-:B-----5:R-:W-:Y:S02]  /*0a10*/  HADD2.F32 R3, -RZ, R4.reuse.H0_H0 ;  /* 0x20000004ff037230 */ /* 0x120fe40000004100 */
[----:B------:R-:W-:-:S03]  /*0a20*/  HADD2.F32 R23, -RZ, R4.H1_H1 ;  /* 0x30000004ff177230 */ /* 0x000fc60000004100 */
[C---:B------:R-:W-:Y:S01]  /*0a30*/  FADD.FTZ R3, -R22.reuse, R3 ;  /* 0x0000000316037221 */ /* 0x040fe20000010100 */
[----:B---3--:R-:W-:Y:S02]  /*0a40*/  HADD2.F32 R0, -RZ, R14.H0_H0 ;  /* 0x2000000eff007230 */ /* 0x008fe40000004100 */
[----:B------:R-:W-:Y:S01]  /*0a50*/  FADD.FTZ R49, -R22, R23 ;  /* 0x0000001716317221 */ /* 0x000fe20000010100 */
[----:B----4-:R-:W-:Y:S02]  /*0a60*/  HADD2.F32 R34, -RZ, R12.H0_H0 ;  /* 0x2000000cff227230 */ /* 0x010fe40000004100 */
[C---:B0-----:R-:W-:Y:S01]  /*0a70*/  FMUL.FTZ R50, R2.reuse, R3 ;  /* 0x0000000302327220 */ /* 0x041fe20000410000 */
[----:B------:R-:W-:Y:S02]  /*0a80*/  HADD2.F32 R25, -RZ, R5.H0_H0 ;  /* 0x20000005ff197230 */ /* 0x000fe40000004100 */
[----:B------:R-:W-:Y:S01]  /*0a90*/  FMUL.FTZ R49, R2, R49 ;  /* 0x0000003102317220 */ /* 0x000fe20000410000 */
[----:B------:R-:W-:-:S02]  /*0aa0*/  HADD2.F32 R3, -RZ, R14.H1_H1 ;  /* 0x3000000eff037230 */ /* 0x000fc40000004100 */
[----:B------:R-:W-:Y:S01]  /*0ab0*/  FFMA.FTZ R24, R50, R0, R34 ;  /* 0x0000000032187223 */ /* 0x000fe20000010022 */
[----:B------:R-:W-:Y:S02]  /*0ac0*/  HADD2.F32 R23, -RZ, R12.H1_H1 ;  /* 0x3000000cff177230 */ /* 0x000fe40000004100 */
[----:B------:R-:W-:Y:S01]  /*0ad0*/  FADD.FTZ R35, -R22, R25 ;  /* 0x0000001916237221 */ /* 0x000fe20000010100 */
[----:B------:R-:W-:Y:S02]  /*0ae0*/  FMUL.FTZ R14, R24, -1.4426950216293334961 ;  /* 0xbfb8aa3b180e7820 */ /* 0x000fe40000410000 */
[----:B------:R-:W-:-:S04]  /*0af0*/  FFMA.FTZ R25, R49, R3, R23 ;  /* 0x0000000331197223 */ /* 0x000fc80000010017 */
[----:B------:R-:W-:Y:S01]  /*0b00*/  FMUL.FTZ R12, R25, -1.4426950216293334961 ;  /* 0xbfb8aa3b190c7820 */ /* 0x000fe20000410000 */
[----:B------:R-:W0:Y:S08]  /*0b10*/  MUFU.EX2 R14, R14 ;  /* 0x0000000e000e7308 */ /* 0x000e300000000800 */
[----:B------:R-:W1:Y:S01]  /*0b20*/  MUFU.EX2 R12, R12 ;  /* 0x0000000c000c7308 */ /* 0x000e620000000800 */
[----:B------:R-:W-:-:S02]  /*0b30*/  HADD2.F32 R37, -RZ, R5.H1_H1 ;  /* 0x30000005ff257230 */ /* 0x000fc40000004100 */
[--C-:B------:R-:W-:Y:S02]  /*0b40*/  HADD2.F32 R4, -RZ, R15.reuse.H0_H0 ;  /* 0x2000000fff047230 */ /* 0x100fe40000004100 */
[----:B------:R-:W-:Y:S02]  /*0b50*/  HADD2.F32 R5, -RZ, R15.H1_H1 ;  /* 0x3000000fff057230 */ /* 0x000fe40000004100 */
[----:B0-----:R-:W-:-:S04]  /*0b60*/  FADD.FTZ R38, R14, 1 ;  /* 0x3f8000000e267421 */ /* 0x001fc80000010000 */
[----:B------:R-:W0:Y:S01]  /*0b70*/  MUFU.RCP R15, R38 ;  /* 0x00000026000f7308 */ /* 0x000e220000001000 */
[----:B-1----:R-:W-:-:S07]  /*0b80*/  FADD.FTZ R12, R12, 1 ;  /* 0x3f8000000c0c7421 */ /* 0x002fce0000010000 */
[----:B------:R-:W1:Y:S01]  /*0b90*/  MUFU.RCP R42, R12 ;  /* 0x0000000c002a7308 */ /* 0x000e620000001000 */
[--C-:B------:R-:W-:Y:S02]  /*0ba0*/  HADD2.F32 R39, -RZ, R6.reuse.H0_H0 ;  /* 0x20000006ff277230 */ /* 0x100fe40000004100 */
[----:B------:R-:W-:Y:S02]  /*0bb0*/  HADD2.F32 R41, -RZ, R6.H1_H1 ;  /* 0x30000006ff297230 */ /* 0x000fe40000004100 */
[----:B0-----:R-:W-:Y:S01]  /*0bc0*/  FADD.FTZ R6, -R15, 1 ;  /* 0x3f8000000f067421 */ /* 0x001fe20000010100 */
[----:B------:R-:W-:-:S03]  /*0bd0*/  HADD2.F32 R30, -RZ, R13.H0_H0 ;  /* 0x2000000dff1e7230 */ /* 0x000fc60000004100 */
[----:B------:R-:W-:Y:S01]  /*0be0*/  FFMA.FTZ R6, R24, R6, 1 ;  /* 0x3f80000018067423 */ /* 0x000fe20000010006 */
[----:B------:R-:W-:Y:S01]  /*0bf0*/  IADD3 R24, P0, R51, UR20, RZ ;  /* 0x0000001433187c10 */ /* 0x000fe2000ff1e0ff */
[----:B-1----:R-:W-:Y:S01]  /*0c00*/  FADD.FTZ R47, -R42, 1 ;  /* 0x3f8000002a2f7421 */ /* 0x002fe20000010100 */
[----:B------:R-:W-:-:S03]  /*0c10*/  FMUL.FTZ R48, R2, R35 ;  /* 0x0000002302307220 */ /* 0x000fc60000410000 */
[----:B------:R-:W-:Y:S01]  /*0c20*/  FFMA.FTZ R47, R25, R47, 1 ;  /* 0x3f800000192f7423 */ /* 0x000fe2000001002f */
[----:B------:R-:W-:Y:S01]  /*0c30*/  IADD3.X R25, R52, UR21, RZ, P0, !PT ;  /* 0x0000001534197c10 */ /* 0x000fe200087fe4ff */
[----:B------:R-:W-:Y:S01]  /*0c40*/  FFMA.FTZ R36, R48, R4, R30 ;  /* 0x0000000430247223 */ /* 0x000fe2000001001e */
[----:B------:R-:W-:Y:S01]  /*0c50*/  FADD.FTZ R37, -R22, R37 ;  /* 0x0000002516257221 */ /* 0x000fe20000010100 */
[----:B------:R-:W-:Y:S02]  /*0c60*/  HADD2.F32 R31, -RZ, R13.H1_H1 ;  /* 0x3000000dff1f7230 */ /* 0x000fe40000004100 */
[----:B------:R-:W-:Y:S01]  /*0c70*/  FMUL.FTZ R35, R36, -1.4426950216293334961 ;  /* 0xbfb8aa3b24237820 */ /* 0x000fe20000410000 */
[----:B------:R-:W2:Y:S01]  /*0c80*/  LDG.E.64.CONSTANT R24, desc[UR12][R24.64] ;  /* 0x0000000c18187981 */ /* 0x000ea2000c1e9b00 */
[----:B------:R-:W-:Y:S01]  /*0c90*/  FMUL.FTZ R44, R2, R37 ;  /* 0x00000025022c7220 */ /* 0x000fe20000410000 */
[----:B------:R-:W-:-:S03]  /*0ca0*/  FADD.FTZ R39, -R22, R39 ;  /* 0x0000002716277221 */ /* 0x000fc60000010100 */
[----:B------:R-:W-:Y:S01]  /*0cb0*/  FFMA.FTZ R37, R44, R5, R31 ;  /* 0x000000052c257223 */ /* 0x000fe2000001001f */
[----:B------:R-:W0:Y:S01]  /*0cc0*/  MUFU.EX2 R35, R35 ;  /* 0x0000002300237308 */ /* 0x000e220000000800 */
[----:B------:R-:W-:Y:S02]  /*0cd0*/  FMUL.FTZ R43, R2, R39 ;  /* 0x00000027022b7220 */ /* 0x000fe40000410000 */
[----:B------:R-:W-:-:S06]  /*0ce0*/  FMUL.FTZ R39, R37, -1.4426950216293334961 ;  /* 0xbfb8aa3b25277820 */ /* 0x000fcc0000410000 */
[----:B------:R-:W1:Y:S01]  /*0cf0*/  MUFU.EX2 R39, R39 ;  /* 0x0000002700277308 */ /* 0x000e620000000800 */
[----:B------:R-:W-:Y:S01]  /*0d00*/  FADD.FTZ R41, -R22, R41 ;  /* 0x0000002916297221 */ /* 0x000fe20000010100 */
[--C-:B------:R-:W-:Y:S02]  /*0d10*/  HADD2.F32 R40, -RZ, R7.reuse.H0_H0 ;  /* 0x20000007ff287230 */ /* 0x100fe40000004100 */
[----:B------:R-:W-:Y:S01]  /*0d20*/  FFMA.FTZ R14, R0, R43, R34 ;  /* 0x0000002b000e7223 */ /* 0x000fe20000010022 */
[----:B------:R-:W-:Y:S02]  /*0d30*/  HADD2.F32 R46, -RZ, R7.H1_H1 ;  /* 0x30000007ff2e7230 */ /* 0x000fe40000004100 */
[----:B------:R-:W-:Y:S01]  /*0d40*/  FMUL.FTZ R7, R42, R47 ;  /* 0x0000002f2a077220 */ /* 0x000fe20000410000 */
[----:B0-----:R-:W-:Y:S01]  /*0d50*/  FADD.FTZ R35, R35, 1 ;  /* 0x3f80000023237421 */ /* 0x001fe20000010000 */
[----:B------:R-:W-:Y:S01]  /*0d60*/  FMUL.FTZ R41, R2, R41 ;  /* 0x0000002902297220 */ /* 0x000fe20000410000 */
[----:B------:R-:W-:Y:S01]  /*0d70*/  FMUL.FTZ R45, R14, -1.4426950216293334961 ;  /* 0xbfb8aa3b0e2d7820 */ /* 0x000fe20000410000 */
[C---:B------:R-:W-:Y:S01]  /*0d80*/  FADD.FTZ R40, -R22.reuse, R40 ;  /* 0x0000002816287221 */ /* 0x040fe20000010100 */
[----:B------:R1:W0:Y:S01]  /*0d90*/  MUFU.RCP R47, R35 ;  /* 0x00000023002f7308 */ /* 0x0002220000001000 */
[----:B------:R-:W-:Y:S01]  /*0da0*/  FADD.FTZ R46, -R22, R46 ;  /* 0x0000002e162e7221 */ /* 0x000fe20000010100 */
[----:B------:R-:W-:Y:S01]  /*0db0*/  FFMA.FTZ R12, R3, R41, R23 ;  /* 0x00000029030c7223 */ /* 0x000fe20000010017 */
[----:B------:R-:W-:-:S03]  /*0dc0*/  FMUL.FTZ R40, R2, R40 ;  /* 0x0000002802287220 */ /* 0x000fc60000410000 */
[----:B------:R-:W-:Y:S01]  /*0dd0*/  FMUL.FTZ R38, R12, -1.4426950216293334961 ;  /* 0xbfb8aa3b0c267820 */ /* 0x000fe20000410000 */
[----:B-1----:R-:W-:Y:S01]  /*0de0*/  FADD.FTZ R35, R39, 1 ;  /* 0x3f80000027237421 */ /* 0x002fe20000010000 */
[----:B------:R-:W1:Y:S01]  /*0df0*/  MUFU.EX2 R45, R45 ;  /* 0x0000002d002d7308 */ /* 0x000e620000000800 */
[----:B------:R-:W-:Y:S01]  /*0e00*/  FMUL.FTZ R39, R2, R46 ;  /* 0x0000002e02277220 */ /* 0x000fe20000410000 */
[----:B------:R-:W-:Y:S01]  /*0e10*/  FFMA.FTZ R13, R4, R40, R30 ;  /* 0x00000028040d7223 */ /* 0x000fe2000001001e */
[----:B------:R-:W-:-:S05]  /*0e20*/  FMUL.FTZ R6, R15, R6 ;  /* 0x000000060f067220 */ /* 0x000fca0000410000 */
[----:B------:R3:W4:Y:S01]  /*0e30*/  MUFU.RCP R46, R35 ;  /* 0x00000023002e7308 */ /* 0x0007220000001000 */
[----:B------:R-:W-:Y:S01]  /*0e40*/  FMUL.FTZ R15, R13, -1.4426950216293334961 ;  /* 0xbfb8aa3b0d0f7820 */ /* 0x000fe20000410000 */
[----:B0-----:R-:W-:-:S06]  /*0e50*/  FADD.FTZ R59, -R47, 1 ;  /* 0x3f8000002f3b7421 */ /* 0x001fcc0000010100 */
[----:B------:R-:W0:Y:S01]  /*0e60*/  MUFU.EX2 R38, R38 ;  /* 0x0000002600267308 */ /* 0x000e220000000800 */
[----:B---3--:R-:W-:Y:S01]  /*0e70*/  FFMA.FTZ R35, R5, R39, R31 ;  /* 0x0000002705237223 */ /* 0x008fe2000001001f */
[----:B------:R-:W-:-:S03]  /*0e80*/  FFMA.FTZ R59, R36, R59, 1 ;  /* 0x3f800000243b7423 */ /* 0x000fc6000001003b */
[----:B------:R-:W-:-:S03]  /*0e90*/  FMUL.FTZ R42, R35, -1.4426950216293334961 ;  /* 0xbfb8aa3b232a7820 */ /* 0x000fc60000410000 */
[----:B------:R-:W3:Y:S01]  /*0ea0*/  MUFU.EX2 R15, R15 ;  /* 0x0000000f000f7308 */ /* 0x000ee20000000800 */
[----:B-1----:R-:W-:Y:S01]  /*0eb0*/  FADD.FTZ R36, R45, 1 ;  /* 0x3f8000002d247421 */ /* 0x002fe20000010000 */
[----:B------:R-:W-:Y:S01]  /*0ec0*/  FMUL.FTZ R45, R47, R59 ;  /* 0x0000003b2f2d7220 */ /* 0x000fe20000410000 */
[----:B----4-:R-:W-:-:S05]  /*0ed0*/  FADD.FTZ R47, -R46, 1 ;  /* 0x3f8000002e2f7421 */ /* 0x010fca0000010100 */
[----:B------:R-:W1:Y:S01]  /*0ee0*/  MUFU.EX2 R42, R42 ;  /* 0x0000002a002a7308 */ /* 0x000e620000000800 */
[----:B------:R-:W-:Y:S01]  /*0ef0*/  FFMA.FTZ R47, R37, R47, 1 ;  /* 0x3f800000252f7423 */ /* 0x000fe2000001002f */
[----:B0-----:R-:W-:-:S03]  /*0f00*/  FADD.FTZ R37, R38, 1 ;  /* 0x3f80000026257421 */ /* 0x001fc60000010000 */
[----:B------:R-:W-:Y:S01]  /*0f10*/  FMUL.FTZ R38, R46, R47 ;  /* 0x0000002f2e267220 */ /* 0x000fe20000410000 */
[--C-:B------:R-:W-:Y:S02]  /*0f20*/  HADD2.F32 R46, -RZ, R8.reuse.H0_H0 ;  /* 0x20000008ff2e7230 */ /* 0x100fe40000004100 */
[----:B------:R-:W0:Y:S01]  /*0f30*/  MUFU.RCP R36, R36 ;  /* 0x0000002400247308 */ /* 0x000e220000001000 */
[----:B---3--:R-:W-:Y:S01]  /*0f40*/  FADD.FTZ R15, R15, 1 ;  /* 0x3f8000000f0f7421 */ /* 0x008fe20000010000 */
[----:B------:R-:W-:-:S06]  /*0f50*/  HADD2.F32 R8, -RZ, R8.H1_H1 ;  /* 0x30000008ff087230 */ /* 0x000fcc0000004100 */
[----:B------:R-:W3:Y:S01]  /*0f60*/  MUFU.RCP R37, R37 ;  /* 0x0000002500257308 */ /* 0x000ee20000001000 */
[----:B-1----:R-:W-:Y:S01]  /*0f70*/  FADD.FTZ R42, R42, 1 ;  /* 0x3f8000002a2a7421 */ /* 0x002fe20000010000 */
[----:B------:R-:W-:Y:S01]  /*0f80*/  FMUL.FTZ R7, R8, R7 ;  /* 0x0000000708077220 */ /* 0x000fe20000410000 */
[--C-:B------:R-:W-:Y:S02]  /*0f90*/  HADD2.F32 R8, -RZ, R9.reuse.H0_H0 ;  /* 0x20000009ff087230 */ /* 0x100fe40000004100 */
[----:B------:R-:W-:-:S03]  /*0fa0*/  HADD2.F32 R9, -RZ, R9.H1_H1 ;  /* 0x30000009ff097230 */ /* 0x000fc60000004100 */
[----:B------:R-:W1:Y:S02]  /*0fb0*/  MUFU.RCP R15, R15 ;  /* 0x0000000f000f7308 */ /* 0x000e640000001000 */
[----:B------:R-:W-:Y:S01]  /*0fc0*/  FMUL.FTZ R9, R9, R38 ;  /* 0x0000002609097220 */ /* 0x000fe20000410000 */
[----:B------:R-:W-:-:S05]  /*0fd0*/  HADD2.F32 R38, -RZ, R10.H0_H0 ;  /* 0x2000000aff267230 */ /* 0x000fca0000004100 */
[----:B------:R-:W4:Y:S01]  /*0fe0*/  MUFU.RCP R42, R42 ;  /* 0x0000002a002a7308 */ /* 0x000f220000001000 */
[----:B------:R-:W-:Y:S01]  /*0ff0*/  FMUL.FTZ R8, R8, R45 ;  /* 0x0000002d08087220 */ /* 0x000fe20000410000 */
[----:B------:R-:W-:Y:S01]  /*1000*/  FMUL.FTZ R6, R46, R6 ;  /* 0x000000062e067220 */ /* 0x000fe20000410000 */
[----:B0-----:R-:W-:Y:S01]  /*1010*/  FADD.FTZ R45, -R36, 1 ;  /* 0x3f800000242d7421 */ /* 0x001fe20000010100 */
[----:B---3--:R-:W-:Y:S01]  /*1020*/  FADD.FTZ R46, -R37, 1 ;  /* 0x3f800000252e7421 */ /* 0x008fe20000010100 */
[----:B------:R-:W-:Y:S01]  /*1030*/  FADD.FTZ R38, -R22, R38 ;  /* 0x0000002616267221 */ /* 0x000fe20000010100 */
[----:B------:R-:W-:Y:S02]  /*1040*/  HADD2.F32 R10, -RZ, R10.H1_H1 ;  /* 0x3000000aff0a7230 */ /* 0x000fe40000004100 */
[----:B------:R-:W-:Y:S01]  /*1050*/  FFMA.FTZ R14, R14, R45, 1 ;  /* 0x3f8000000e0e7423 */ /* 0x000fe2000001002d */
[----:B------:R-:W-:Y:S01]  /*1060*/  FFMA.FTZ R12, R12, R46, 1 ;  /* 0x3f8000000c0c7423 */ /* 0x000fe2000001002e */
[----:B-1----:R-:W-:Y:S01]  /*1070*/  FADD.FTZ R45, -R15, 1 ;  /* 0x3f8000000f2d7421 */ /* 0x002fe20000010100 */
[----:B------:R-:W-:Y:S01]  /*1080*/  FMUL.FTZ R38, R2, R38 ;  /* 0x0000002602267220 */ /* 0x000fe20000410000 */
[----:B------:R-:W-:Y:S01]  /*1090*/  FMUL.FTZ R36, R36, R14 ;  /* 0x0000000e24247220 */ /* 0x000fe20000410000 */
[----:B------:R-:W-:Y:S01]  /*10a0*/  FADD.FTZ R10, -R22, R10 ;  /* 0x0000000a160a7221 */ /* 0x000fe20000010100 */
[----:B------:R-:W-:Y:S01]  /*10b0*/  FMUL.FTZ R14, R37, R12 ;  /* 0x0000000c250e7220 */ /* 0x000fe20000410000 */
[----:B------:R-:W-:Y:S01]  /*10c0*/  FFMA.FTZ R13, R13, R45, 1 ;  /* 0x3f8000000d0d7423 */ /* 0x000fe2000001002d */
[----:B------:R-:W-:Y:S01]  /*10d0*/  FFMA.FTZ R37, R0, R38, R34 ;  /* 0x0000002600257223 */ /* 0x000fe20000010022 */
[----:B------:R-:W-:Y:S01]  /*10e0*/  FMUL.FTZ R10, R2, R10 ;  /* 0x0000000a020a7220 */ /* 0x000fe20000410000 */
[----:B----4-:R-:W-:-:S02]  /*10f0*/  FADD.FTZ R45, -R42, 1 ;  /* 0x3f8000002a2d7421 */ /* 0x010fc40000010100 */
[----:B------:R-:W-:Y:S02]  /*1100*/  FMUL.FTZ R46, R37, -1.4426950216293334961 ;  /* 0xbfb8aa3b252e7820 */ /* 0x000fe40000410000 */
[----:B------:R-:W-:Y:S01]  /*1110*/  FFMA.FTZ R35, R35, R45, 1 ;  /* 0x3f80000023237423 */ /* 0x000fe2000001002d */
[----:B------:R-:W-:Y:S01]  /*1120*/  FFMA.FTZ R45, R3, R10, R23 ;  /* 0x0000000a032d7223 */ /* 0x000fe20000010017 */
[----:B------:R-:W-:Y:S01]  /*1130*/  FMUL.FTZ R15, R15, R13 ;  /* 0x0000000d0f0f7220 */ /* 0x000fe20000410000 */
[--C-:B------:R-:W-:Y:S01]  /*1140*/  HADD2.F32 R12, -RZ, R11.reuse.H0_H0 ;  /* 0x2000000bff0c7230 */ /* 0x100fe20000004100 */
[----:B------:R-:W0:Y:S01]  /*1150*/  MUFU.EX2 R46, R46 ;  /* 0x0000002e002e7308 */ /* 0x000e220000000800 */
[----:B------:R-:W-:Y:S02]  /*1160*/  HADD2.F32 R13, -RZ, R11.H1_H1 ;  /* 0x3000000bff0d7230 */ /* 0x000fe40000004100 */
[----:B------:R-:W-:Y:S01]  /*1170*/  FMUL.FTZ R47, R45, -1.4426950216293334961 ;  /* 0xbfb8aa3b2d2f7820 */ /* 0x000fe20000410000 */
[----:B------:R-:W-:Y:S01]  /*1180*/  FMUL.FTZ R42, R42, R35 ;  /* 0x000000232a2a7220 */ /* 0x000fe20000410000 */
[C---:B------:R-:W-:Y:S01]  /*1190*/  FADD.FTZ R12, -R22.reuse, R12 ;  /* 0x0000000c160c7221 */ /* 0x040fe20000010100 */
[----:B------:R-:W-:Y:S01]  /*11a0*/  FADD.FTZ R13, -R22, R13 ;  /* 0x0000000d160d7221 */ /* 0x000fe20000010100 */
[----:B------:R-:W-:-:S02]  /*11b0*/  HADD2.F32 R35, -RZ, R16.H0_H0 ;  /* 0x20000010ff237230 */ /* 0x000fc40000004100 */
[----:B------:R-:W1:Y:S01]  /*11c0*/  MUFU.EX2 R47, R47 ;  /* 0x0000002f002f7308 */ /* 0x000e620000000800 */
[C---:B------:R-:W-:Y:S01]  /*11d0*/  FMUL.FTZ R12, R2.reuse, R12 ;  /* 0x0000000c020c7220 */ /* 0x040fe20000410000 */
[----:B------:R-:W-:Y:S01]  /*11e0*/  FMUL.FTZ R13, R2, R13 ;  /* 0x0000000d020d7220 */ /* 0x000fe20000410000 */
[----:B------:R-:W-:Y:S02]  /*11f0*/  FMUL.FTZ R11, R35, R36 ;  /* 0x00000024230b7220 */ /* 0x000fe40000410000 */
[----:B------:R-:W-:Y:S01]  /*1200*/  FFMA.FTZ R59, R4, R12, R30 ;  /* 0x0000000c043b7223 */ /* 0x000fe2000001001e */
[----:B------:R-:W-:-:S03]  /*1210*/  FFMA.FTZ R35, R5, R13, R31 ;  /* 0x0000000d05237223 */ /* 0x000fc6000001001f */
[----:B------:R-:W-:Y:S01]  /*1220*/  FMUL.FTZ R36, R59, -1.4426950216293334961 ;  /* 0xbfb8aa3b3b247820 */ /* 0x000fe20000410000 */
[----:B------:R-:W-:Y:S01]  /*1230*/  FMUL.FTZ R60, R35, -1.4426950216293334961 ;  /* 0xbfb8aa3b233c7820 */ /* 0x000fe20000410000 */
[----:B0-----:R-:W-:-:S04]  /*1240*/  FADD.FTZ R46, R46, 1 ;  /* 0x3f8000002e2e7421 */ /* 0x001fc80000010000 */
[----:B------:R-:W0:Y:S01]  /*1250*/  MUFU.EX2 R36, R36 ;  /* 0x0000002400247308 */ /* 0x000e220000000800 */
[----:B-1----:R-:W-:Y:S01]  /*1260*/  FADD.FTZ R47, R47, 1 ;  /* 0x3f8000002f2f7421 */ /* 0x002fe20000010000 */
[----:B------:R-:W-:-:S06]  /*1270*/  HADD2.F32 R16, -RZ, R16.H1_H1 ;  /* 0x30000010ff107230 */ /* 0x000fcc0000004100 */
[----:B------:R-:W1:Y:S08]  /*1280*/  MUFU.EX2 R60, R60 ;  /* 0x0000003c003c7308 */ /* 0x000e700000000800 */
[----:B------:R-:W3:Y:S01]  /*1290*/  MUFU.RCP R46, R46 ;  /* 0x0000002e002e7308 */ /* 0x000ee20000001000 */
[----:B------:R-:W-:Y:S01]  /*12a0*/  FMUL.FTZ R14, R16, R14 ;  /* 0x0000000e100e7220 */ /* 0x000fe20000410000 */
[----:B------:R-:W-:-:S06]  /*12b0*/  HADD2.F32 R16, -RZ, R17.H0_H0 ;  /* 0x20000011ff107230 */ /* 0x000fcc0000004100 */
[----:B------:R-:W4:Y:S01]  /*12c0*/  MUFU.RCP R47, R47 ;  /* 0x0000002f002f7308 */ /* 0x000f220000001000 */
[----:B------:R-:W-:Y:S01]  /*12d0*/  FMUL.FTZ R15, R16, R15 ;  /* 0x0000000f100f7220 */ /* 0x000fe20000410000 */
[----:B0-----:R-:W-:Y:S01]  /*12e0*/  FADD.FTZ R36, R36, 1 ;  /* 0x3f80000024247421 */ /* 0x001fe20000010000 */
[----:B-1----:R-:W-:Y:S01]  /*12f0*/  FADD.FTZ R16, R60, 1 ;  /* 0x3f8000003c107421 */ /* 0x002fe20000010000 */
[----:B---3--:R-:W-:-:S04]  /*1300*/  FADD.FTZ R60, -R46, 1 ;  /* 0x3f8000002e3c7421 */ /* 0x008fc80000010100 */
[----:B------:R-:W0:Y:S01]  /*1310*/  MUFU.RCP R36, R36 ;  /* 0x0000002400247308 */ /* 0x000e220000001000 */
[----:B------:R-:W-:-:S07]  /*1320*/  FFMA.FTZ R60, R37, R60, 1 ;  /* 0x3f800000253c7423 */ /* 0x000fce000001003c */
[----:B------:R4:W1:Y:S02]  /*1330*/  MUFU.RCP R37, R16 ;  /* 0x0000001000257308 */ /* 0x0008640000001000 */
[----:B----4-:R-:W-:-:S04]  /*1340*/  FADD.FTZ R16, -R47, 1 ;  /* 0x3f8000002f107421 */ /* 0x010fc80000010100 */
[----:B------:R-:W-:Y:S01]  /*1350*/  FFMA.FTZ R45, R45, R16, 1 ;  /* 0x3f8000002d2d7423 */ /* 0x000fe20000010010 */
[----:B------:R-:W-:-:S05]  /*1360*/  HADD2.F32 R16, -RZ, R17.H1_H1 ;  /* 0x30000011ff107230 */ /* 0x000fca0000004100 */
[----:B------:R-:W-:Y:S01]  /*1370*/  FMUL.FTZ R16, R16, R42 ;  /* 0x0000002a10107220 */ /* 0x000fe20000410000 */
[----:B------:R-:W-:Y:S01]  /*1380*/  FMUL.FTZ R42, R47, R45 ;  /* 0x0000002d2f2a7220 */ /* 0x000fe20000410000 */
[--C-:B------:R-:W-:Y:S02]  /*1390*/  HADD2.F32 R45, -RZ, R18.reuse.H0_H0 ;  /* 0x20000012ff2d7230 */ /* 0x100fe40000004100 */
[----:B0-----:R-:W-:Y:S01]  /*13a0*/  FADD.FTZ R17, -R36, 1 ;  /* 0x3f80000024117421 */ /* 0x001fe20000010100 */
[----:B------:R-:W-:Y:S02]  /*13b0*/  HADD2.F32 R18, -RZ, R18.H1_H1 ;  /* 0x30000012ff127230 */ /* 0x000fe40000004100 */
[----:B------:R-:W-:Y:S01]  /*13c0*/  FADD.FTZ R45, -R22, R45 ;  /* 0x0000002d162d7221 */ /* 0x000fe20000010100 */
[----:B------:R-:W-:Y:S01]  /*13d0*/  FFMA.FTZ R59, R59, R17, 1 ;  /* 0x3f8000003b3b7423 */ /* 0x000fe20000010011 */
[----:B------:R-:W-:Y:S01]  /*13e0*/  FMUL.FTZ R17, R46, R60 ;  /* 0x0000003c2e117220 */ /* 0x000fe20000410000 */
[----:B-1----:R-:W-:Y:S01]  /*13f0*/  FADD.FTZ R46, -R37, 1 ;  /* 0x3f800000252e7421 */ /* 0x002fe20000010100 */
[----:B------:R-:W-:Y:S01]  /*1400*/  FMUL.FTZ R47, R2, R45 ;  /* 0x0000002d022f7220 */ /* 0x000fe20000410000 */
[----:B------:R-:W-:-:S02]  /*1410*/  FADD.FTZ R18, -R22, R18 ;  /* 0x0000001216127221 */ /* 0x000fc40000010100 */
[----:B------:R-:W-:Y:S01]  /*1420*/  FFMA.FTZ R35, R35, R46, 1 ;  /* 0x3f80000023237423 */ /* 0x000fe2000001002e */
[----:B------:R-:W-:Y:S01]  /*1430*/  FFMA.FTZ R34, R0, R47, R34 ;  /* 0x0000002f00227223 */ /* 0x000fe20000010022 */
[----:B------:R-:W-:Y:S02]  /*1440*/  FMUL.FTZ R46, R2, R18 ;  /* 0x00000012022e7220 */ /* 0x000fe40000410000 */
[----:B------:R-:W-:Y:S01]  /*1450*/  FMUL.FTZ R35, R37, R35 ;  /* 0x0000002325237220 */ /* 0x000fe20000410000 */
[----:B------:R-:W-:Y:S01]  /*1460*/  FMUL.FTZ R18, R34, -1.4426950216293334961 ;  /* 0xbfb8aa3b22127820 */ /* 0x000fe20000410000 */
[----:B------:R-:W-:Y:S01]  /*1470*/  FFMA.FTZ R37, R3, R46, R23 ;  /* 0x0000002e03257223 */ /* 0x000fe20000010017 */
[----:B------:R-:W-:-:S03]  /*1480*/  HADD2.F32 R45, -RZ, R19.H0_H0 ;  /* 0x20000013ff2d7230 */ /* 0x000fc60000004100 */
[----:B------:R-:W-:Y:S01]  /*1490*/  FMUL.FTZ R61, R37, -1.4426950216293334961 ;  /* 0xbfb8aa3b253d7820 */ /* 0x000fe20000410000 */
[----:B------:R-:W0:Y:S01]  /*14a0*/  MUFU.EX2 R18, R18 ;  /* 0x0000001200127308 */ /* 0x000e220000000800 */
[----:B------:R-:W-:Y:S01]  /*14b0*/  FADD.FTZ R45, -R22, R45 ;  /* 0x0000002d162d7221 */ /* 0x000fe20000010100 */
[----:B------:R-:W-:Y:S01]  /*14c0*/  FMUL.FTZ R36, R36, R59 ;  /* 0x0000003b24247220 */ /* 0x000fe20000410000 */
[----:B------:R-:W-:Y:S02]  /*14d0*/  HADD2.F32 R59, -RZ, R20.H0_H0 ;  /* 0x20000014ff3b7230 */ /* 0x000fe40000004100 */
[----:B------:R-:W-:-:S03]  /*14e0*/  FMUL.FTZ R45, R2, R45 ;  /* 0x0000002d022d7220 */ /* 0x000fc60000410000 */
[----:B------:R-:W1:Y:S01]  /*14f0*/  MUFU.EX2 R61, R61 ;  /* 0x0000003d003d7308 */ /* 0x000e620000000800 */
[----:B------:R-:W-:Y:S01]  /*1500*/  FFMA.FTZ R23, R4, R45, R30 ;  /* 0x0000002d04177223 */ /* 0x000fe2000001001e */
[----:B------:R-:W-:Y:S02]  /*1510*/  HADD2.F32 R20, -RZ, R20.H1_H1 ;  /* 0x30000014ff147230 */ /* 0x000fe40000004100 */
[----:B------:R-:W-:Y:S01]  /*1520*/  FMUL.FTZ R17, R59, R17 ;  /* 0x000000113b117220 */ /* 0x000fe20000410000 */
[----:B------:R-:W3:Y:S01]  /*1530*/  LDL.LU R30, [R1+0x20] ;  /* 0x00002000011e7983 */ /* 0x000ee20000300800 */
[----:B------:R-:W-:Y:S01]  /*1540*/  FMUL.FTZ R59, R23, -1.4426950216293334961 ;  /* 0xbfb8aa3b173b7820 */ /* 0x000fe20000410000 */
[----:B0-----:R-:W-:Y:S01]  /*1550*/  FADD.FTZ R60, R18, 1 ;  /* 0x3f800000123c7421 */ /* 0x001fe20000010000 */
[----:B------:R-:W-:Y:S01]  /*1560*/  FMUL.FTZ R18, R20, R42 ;  /* 0x0000002a14127220 */ /* 0x000fe20000410000 */
[----:B------:R-:W-:-:S03]  /*1570*/  HADD2.F32 R42, -RZ, R19.H1_H1 ;  /* 0x30000013ff2a7230 */ /* 0x000fc60000004100 */
[----:B------:R-:W0:Y:S01]  /*1580*/  MUFU.EX2 R59, R59 ;  /* 0x0000003b003b7308 */ /* 0x000e220000000800 */
[----:B-1----:R-:W-:-:S07]  /*1590*/  FADD.FTZ R61, R61, 1 ;  /* 0x3f8000003d3d7421 */ /* 0x002fce0000010000 */
[----:B------:R-:W1:Y:S01]  /*15a0*/  MUFU.RCP R60, R60 ;  /* 0x0000003c003c7308 */ /* 0x000e620000001000 */
[----:B------:R-:W-:-:S07]  /*15b0*/  FADD.FTZ R42, -R22, R42 ;  /* 0x0000002a162a7221 */ /* 0x000fce0000010100 */
[----:B------:R-:W4:Y:S01]  /*15c0*/  MUFU.RCP R22, R61 ;  /* 0x0000003d00167308 */ /* 0x000f220000001000 */
[--C-:B------:R-:W-:Y:S02]  /*15d0*/  HADD2.F32 R19, -RZ, R21.reuse.H0_H0 ;  /* 0x20000015ff137230 */ /* 0x100fe40000004100 */
[----:B0-----:R-:W-:Y:S01]  /*15e0*/  FADD.FTZ R59, R59, 1 ;  /* 0x3f8000003b3b7421 */ /* 0x001fe20000010000 */
[----:B------:R-:W-:Y:S02]  /*15f0*/  FMUL.FTZ R42, R2, R42 ;  /* 0x0000002a022a7220 */ /* 0x000fe40000410000 */
[----:B------:R-:W-:Y:S01]  /*1600*/  FMUL.FTZ R19, R19, R36 ;  /* 0x0000002413137220 */ /* 0x000fe20000410000 */
[----:B-1----:R-:W-:Y:S02]  /*1610*/  FADD.FTZ R36, -R60, 1 ;  /* 0x3f8000003c247421 */ /* 0x002fe40000010100 */
[----:B------:R-:W0:Y:S02]  /*1620*/  MUFU.RCP R59, R59 ;  /* 0x0000003b003b7308 */ /* 0x000e240000001000 */
[----:B------:R-:W-:Y:S01]  /*1630*/  FFMA.FTZ R36, R34, R36, 1 ;  /* 0x3f80000022247423 */ /* 0x000fe20000010024 */
[----:B------:R-:W-:Y:S01]  /*1640*/  FFMA.FTZ R34, R5, R42, R31 ;  /* 0x0000002a05227223 */ /* 0x000fe2000001001f */
[----:B----4-:R-:W-:Y:S01]  /*1650*/  FADD.FTZ R20, -R22, 1 ;  /* 0x3f80000016147421 */ /* 0x010fe20000010100 */
[----:B------:R-:W-:Y:S01]  /*1660*/  HADD2.F32 R21, -RZ, R21.H1_H1 ;  /* 0x30000015ff157230 */ /* 0x000fe20000004100 */
[----:B------:R-:W4:Y:S02]  /*1670*/  LDL.LU R31, [R1+0x1c] ;  /* 0x00001c00011f7983 */ /* 0x000f240000300800 */
[----:B------:R-:W-:Y:S01]  /*1680*/  FFMA.FTZ R37, R37, R20, 1 ;  /* 0x3f80000025257423 */ /* 0x000fe20000010014 */
[----:B------:R-:W-:-:S04]  /*1690*/  FMUL.FTZ R20, R34, -1.4426950216293334961 ;  /* 0xbfb8aa3b22147820 */ /* 0x000fc80000410000 */
[----:B------:R1:W5:Y:S02]  /*16a0*/  MUFU.EX2 R61, R20 ;  /* 0x00000014003d7308 */ /* 0x0003640000000800 */
[----:B-1----:R-:W-:Y:S01]  /*16b0*/  FMUL.FTZ R20, R21, R35 ;  /* 0x0000002315147220 */ /* 0x002fe20000410000 */
[----:B0-----:R-:W-:Y:S01]  /*16c0*/  FADD.FTZ R35, -R59, 1 ;  /* 0x3f8000003b237421 */ /* 0x001fe20000010100 */
[----:B------:R-:W-:Y:S01]  /*16d0*/  FMUL.FTZ R21, R60, R36 ;  /* 0x000000243c157220 */ /* 0x000fe20000410000 */
[----:B------:R-:W-:Y:S02]  /*16e0*/  FMUL.FTZ R36, R0, R6 ;  /* 0x0000000600247220 */ /* 0x000fe40000410000 */
[----:B------:R-:W-:Y:S01]  /*16f0*/  FFMA.FTZ R23, R23, R35, 1 ;  /* 0x3f80000017177423 */ /* 0x000fe20000010023 */
[----:B------:R-:W-:Y:S01]  /*1700*/  FMUL.FTZ R35, R3, R7 ;  /* 0x0000000703237220 */ /* 0x000fe20000410000 */
[----:B------:R-:W-:Y:S01]  /*1710*/  FFMA.FTZ R36, R50, R36, RZ ;  /* 0x0000002432247223 */ /* 0x000fe200000100ff */
[----:B-----5:R-:W-:-:S03]  /*1720*/  FADD.FTZ R61, R61, 1 ;  /* 0x3f8000003d3d7421 */ /* 0x020fc60000010000 */
[----:B------:R-:W-:Y:S02]  /*1730*/  FFMA.FTZ R36, R49, R35, R36 ;  /* 0x0000002331247223 */ /* 0x000fe40000010024 */
[----:B------:R-:W0:Y:S01]  /*1740*/  MUFU.RCP R35, R61 ;  /* 0x0000003d00237308 */ /* 0x000e220000001000 */
[----:B------:R-:W-:Y:S01]  /*1750*/  FMUL.FTZ R22, R22, R37 ;  /* 0x0000002516167220 */ /* 0x000fe20000410000 */
[----:B------:R-:W-:-:S04]  /*1760*/  FMUL.FTZ R37, R4, R8 ;  /* 0x0000000804257220 */ /* 0x000fc80000410000 */
[----:B------:R-:W-:Y:S01]  /*1770*/  FFMA.FTZ R36, R48, R37, R36 ;  /* 0x0000002530247223 */ /* 0x000fe20000010024 */
[----:B------:R-:W-:-:S04]  /*1780*/  FMUL.FTZ R37, R5, R9 ;  /* 0x0000000905257220 */ /* 0x000fc80000410000 */
[----:B------:R-:W-:Y:S01]  /*1790*/  FFMA.FTZ R36, R44, R37, R36 ;  /* 0x000000252c247223 */ /* 0x000fe20000010024 */
[----:B------:R-:W-:Y:S01]  /*17a0*/  FMUL.FTZ R37, R0, R11 ;  /* 0x0000000b00257220 */ /* 0x000fe20000410000 */
[----:B------:R-:W-:-:S03]  /*17b0*/  FMUL.FTZ R23, R59, R23 ;  /* 0x000000173b177220 */ /* 0x000fc60000410000 */
[----:B------:R-:W-:Y:S01]  /*17c0*/  FFMA.FTZ R36, R43, R37, R36 ;  /* 0x000000252b247223 */ /* 0x000fe20000010024 */
[----:B0-----:R-:W-:Y:S01]  /*17d0*/  FADD.FTZ R59, -R35, 1 ;  /* 0x3f800000233b7421 */ /* 0x001fe20000010100 */
[----:B------:R-:W-:-:S03]  /*17e0*/  FMUL.FTZ R37, R3, R14 ;  /* 0x0000000e03257220 */ /* 0x000fc60000410000 */
[----:B------:R-:W-:Y:S01]  /*17f0*/  FFMA.FTZ R59, R34, R59, 1 ;  /* 0x3f800000223b7423 */ /* 0x000fe2000001003b */
[----:B------:R-:W-:Y:S01]  /*1800*/  FFMA.FTZ R36, R41, R37, R36 ;  /* 0x0000002529247223 */ /* 0x000fe20000010024 */
[----:B------:R-:W-:Y:S01]  /*1810*/  FMUL.FTZ R34, R4, R15 ;  /* 0x0000000f04227220 */ /* 0x000fe20000410000 */
[----:B------:R-:W-:-:S03]  /*1820*/  FMUL.FTZ R37, R5, R16 ;  /* 0x0000001005257220 */ /* 0x000fc60000410000 */
[----:B------:R-:W-:Y:S01]  /*1830*/  FFMA.FTZ R34, R40, R34, R36 ;  /* 0x0000002228227223 */ /* 0x000fe20000010024 */
[----:B------:R-:W-:-:S04]  /*1840*/  FFMA.FTZ R36, R0, R6, RZ ;  /* 0x0000000600247223 */ /* 0x000fc800000100ff */
[----:B------:R-:W-:Y:S01]  /*1850*/  FFMA.FTZ R36, R3, R7, R36 ;  /* 0x0000000703247223 */ /* 0x000fe20000010024 */
[----:B------:R-:W-:Y:S01]  /*1860*/  FFMA.FTZ R34, R39, R37, R34 ;  /* 0x0000002527227223 */ /* 0x000fe20000010022 */
[----:B------:R-:W-:Y:S02]  /*1870*/  FMUL.FTZ R37, R0, R17 ;  /* 0x0000001100257220 */ /* 0x000fe40000410000 */
[----:B------:R-:W-:Y:S02]  /*1880*/  FFMA.FTZ R36, R4, R8, R36 ;  /* 0x0000000804247223 */ /* 0x000fe40000010024 */
[----:B------:R-:W-:Y:S01]  /*1890*/  FFMA.FTZ R34, R38, R37, R34 ;  /* 0x0000002526227223 */ /* 0x000fe20000010022 */
[----:B------:R-:W-:Y:S01]  /*18a0*/  FMUL.FTZ R37, R3, R18 ;  /* 0x0000001203257220 */ /* 0x000fe20000410000 */
[----:B------:R-:W-:-:S03]  /*18b0*/  FFMA.FTZ R36, R5, R9, R36 ;  /* 0x0000000905247223 */ /* 0x000fc60000010024 */
[----:B------:R-:W-:Y:S01]  /*18c0*/  FFMA.FTZ R34, R10, R37, R34 ;  /* 0x000000250a227223 */ /* 0x000fe20000010022 */
[----:B------:R-:W-:Y:S01]  /*18d0*/  FFMA.FTZ R36, R0, R11, R36 ;  /* 0x0000000b00247223 */ /* 0x000fe20000010024 */
[----:B--2---:R-:W-:-:S03]  /*18e0*/  HADD2.F32 R37, -RZ, R24.H0_H0 ;  /* 0x20000018ff257230 */ /* 0x004fc60000004100 */
[----:B------:R-:W-:Y:S02]  /*18f0*/  FFMA.FTZ R36, R3, R14, R36 ;  /* 0x0000000e03247223 */ /* 0x000fe40000010024 */
[----:B------:R-:W-:Y:S01]  /*1900*/  FMUL.FTZ R21, R37, R21 ;  /* 0x0000001525157220 */ /* 0x000fe20000410000 */
[----:B------:R-:W-:Y:S02]  /*1910*/  HADD2.F32 R37, -RZ, R24.H1_H1 ;  /* 0x30000018ff257230 */ /* 0x000fe40000004100 */
[C---:B------:R-:W-:Y:S01]  /*1920*/  FFMA.FTZ R24, R4.reuse, R15, R36 ;  /* 0x0000000f04187223 */ /* 0x040fe20000010024 */
[----:B------:R-:W-:-:S03]  /*1930*/  FMUL.FTZ R36, R4, R19 ;  /* 0x0000001304247220 */ /* 0x000fc60000410000 */
[----:B------:R-:W-:Y:S01]  /*1940*/  FFMA.FTZ R24, R5, R16, R24 ;  /* 0x0000001005187223 */ /* 0x000fe20000010018 */
[----:B------:R-:W-:Y:S01]  /*1950*/  FMUL.FTZ R22, R37, R22 ;  /* 0x0000001625167220 */ /* 0x000fe20000410000 */
[----:B------:R-:W-:Y:S02]  /*1960*/  FFMA.FTZ R34, R12, R36, R34 ;  /* 0x000000240c227223 */ /* 0x000fe40000010022 */
[----:B------:R-:W-:Y:S01]  /*1970*/  FFMA.FTZ R37, R0, R17, R24 ;  /* 0x0000001100257223 */ /* 0x000fe20000010018 */
[--C-:B------:R-:W-:Y:S02]  /*1980*/  HADD2.F32 R24, -RZ, R25.reuse.H0_H0 ;  /* 0x20000019ff187230 */ /* 0x100fe40000004100 */
[----:B------:R-:W-:Y:S01]  /*1990*/  FMUL.FTZ R36, R5, R20 ;  /* 0x0000001405247220 */ /* 0x000fe20000410000 */
[----:B------:R-:W-:Y:S02]  /*19a0*/  HADD2.F32 R25, -RZ, R25.H1_H1 ;  /* 0x30000019ff197230 */ /* 0x000fe40000004100 */
[----:B------:R-:W-:Y:S01]  /*19b0*/  FFMA.FTZ R37, R3, R18, R37 ;  /* 0x0000001203257223 */ /* 0x000fe20000010025 */
[----:B------:R-:W-:Y:S01]  /*19c0*/  FMUL.FTZ R23, R24, R23 ;  /* 0x0000001718177220 */ /* 0x000fe20000410000 */
[----:B------:R-:W-:Y:S01]  /*19d0*/  FFMA.FTZ R34, R13, R36, R34 ;  /* 0x000000240d227223 */ /* 0x000fe20000010022 */
[----:B------:R-:W-:Y:S01]  /*19e0*/  FMUL.FTZ R24, R0, R21 ;  /* 0x0000001500187220 */ /* 0x000fe20000410000 */
[----:B------:R-:W-:Y:S01]  /*19f0*/  FMUL.FTZ R35, R35, R59 ;  /* 0x0000003b23237220 */ /* 0x000fe20000410000 */
[----:B------:R-:W-:-:S02]  /*1a00*/  FFMA.FTZ R37, R4, R19, R37 ;  /* 0x0000001304257223 */ /* 0x000fc40000010025 */
[----:B------:R-:W-:Y:S01]  /*1a10*/  FFMA.FTZ R36, R47, R24, R34 ;  /* 0x000000182f247223 */ /* 0x000fe20000010022 */
[----:B------:R-:W-:Y:S01]  /*1a20*/  FMUL.FTZ R24, R25, R35 ;  /* 0x0000002319187220 */ /* 0x000fe20000410000 */
[----:B------:R-:W-:Y:S01]  /*1a30*/  HFMA2.MMA R35, -RZ, RZ, 0, 2.384185791015625e-06 ;  /* 0x00000028ff237435 */ /* 0x000fe200000001ff */
[----:B------:R-:W-:Y:S01]  /*1a40*/  FMUL.FTZ R34, R3, R22 ;  /* 0x0000001603227220 */ /* 0x000fe20000410000 */
[----:B------:R-:W-:-:S03]  /*1a50*/  FFMA.FTZ R37, R5, R20, R37 ;  /* 0x0000001405257223 */ /* 0x000fc60000010025 */
[----:B------:R-:W-:Y:S01]  /*1a60*/  FFMA.FTZ R34, R46, R34, R36 ;  /* 0x000000222e227223 */ /* 0x000fe20000010024 */
[----:B------:R-:W-:Y:S01]  /*1a70*/  FFMA.FTZ R36, R0, R21, R37 ;  /* 0x0000001500247223 */ /* 0x000fe20000010025 */
[----:B------:R-:W-:-:S03]  /*1a80*/  FMUL.FTZ R25, R4, R23 ;  /* 0x0000001704197220 */ /* 0x000fc60000410000 */
[----:B------:R-:W-:Y:S02]  /*1a90*/  IMAD R35, R32, R35, UR8 ;  /* 0x0000000820237e24 */ /* 0x000fe4000f8e0223 */
[----:B------:R-:W-:Y:S01]  /*1aa0*/  FFMA.FTZ R36, R3, R22, R36 ;  /* 0x0000001603247223 */ /* 0x000fe20000010024 */
[----:B------:R-:W-:Y:S01]  /*1ab0*/  FFMA.FTZ R37, R45, R25, R34 ;  /* 0x000000192d257223 */ /* 0x000fe20000010022 */
[----:B------:R-:W2:Y:S02]  /*1ac0*/  LDL.LU R32, [R1+0x18] ;  /* 0x0000180001207983 */ /* 0x000ea40000300800 */
[----:B------:R-:W-:Y:S01]  /*1ad0*/  FFMA.FTZ R34, R4, R23, R36 ;  /* 0x0000001704227223 */ /* 0x000fe20000010024 */
[----:B------:R-:W-:Y:S02]  /*1ae0*/  LEA R36, R33, R35, 0x3 ;  /* 0x0000002321247211 */ /* 0x000fe400078e18ff */
[----:B------:R-:W5:Y:S01]  /*1af0*/  LDL.LU R33, [R1+0x14] ;  /* 0x0000140001217983 */ /* 0x000f620000300800 */
[----:B------:R-:W-:Y:S01]  /*1b00*/  UIADD3 UR9, UP0, UR11, 0x14, URZ ;  /* 0x000000140b097890 */ /* 0x000fe2000ff1e03f */
[----:B------:R-:W0:Y:S03]  /*1b10*/  S2R R60, SR_TID.X ;  /* 0x00000000003c7919 */ /* 0x000e260000002100 */
[----:B------:R-:W-:-:S02]  /*1b20*/  UIADD3.X UR10, URZ, UR5, URZ, UP0, !UPT ;  /* 0x000000053f0a7290 */ /* 0x000fc400087fe43f */
[----:B------:R-:W-:-:S04]  /*1b30*/  UISETP.GE.U32.AND UP0, UPT, UR9, UR16, UPT ;  /* 0x000000100900728c */ /* 0x000fc8000bf06070 */
[----:B------:R-:W-:Y:S01]  /*1b40*/  UISETP.GE.AND.EX UP0, UPT, UR10, UR7, UPT, UP0 ;  /* 0x000000070a00728c */ /* 0x000fe2000bf06300 */
[----:B------:R-:W-:Y:S01]  /*1b50*/  FMUL.FTZ R25, R5, R24 ;  /* 0x0000001805197220 */ /* 0x000fe20000410000 */
[----:B------:R-:W-:Y:S01]  /*1b60*/  FFMA.FTZ R26, R50, R6, R26 ;  /* 0x00000006321a7223 */ /* 0x000fe2000001001a */
[----:B------:R-:W-:-:S03]  /*1b70*/  FADD.FTZ R27, R6, R27 ;  /* 0x0000001b061b7221 */ /* 0x000fc60000010000 */
[----:B------:R-:W-:Y:S01]  /*1b80*/  PLOP3.LUT P0, PT, PT, PT, UP0, 0x80, 0x0 ;  /* 0x000000000000781c */ /* 0x000fe20003f0f008 */
        /* <DEDUP_REMOVED lines=17> */
[----:B------:R-:W-:Y:S01]  /*1ca0*/  BAR.SYNC.DEFER_BLOCKING 0x0 ;  /* 0x0000000000007b1d */ /* 0x000fe20000010000 */
[----:B0-----:R-:W-:Y:S01]  /*1cb0*/  ISETP.GT.U32.AND P1, PT, R60, 0xf, PT ;  /* 0x0000000f3c00780c */ /* 0x001fe20003f24070 */
[----:B---3--:R-:W-:-:S04]  /*1cc0*/  FFMA.FTZ R30, R48, R8, R30 ;  /* 0x00000008301e7223 */ /* 0x008fc8000001001e */
[----:B------:R-:W-:-:S04]  /*1cd0*/  FFMA.FTZ R30, R40, R15, R30 ;  /* 0x0000000f281e7223 */ /* 0x000fc8000001001e */
[----:B------:R-:W-:-:S04]  /*1ce0*/  FFMA.FTZ R30, R12, R19, R30 ;  /* 0x000000130c1e7223 */ /* 0x000fc8000001001e */
[----:B------:R-:W-:Y:S01]  /*1cf0*/  FFMA.FTZ R30, R45, R23, R30 ;  /* 0x000000172d1e7223 */ /* 0x000fe2000001001e */
[----:B----4-:R-:W-:-:S04]  /*1d00*/  FADD.FTZ R31, R8, R31 ;  /* 0x0000001f081f7221 */ /* 0x010fc80000010000 */
[----:B------:R-:W-:-:S04]  /*1d10*/  FADD.FTZ R31, R31, R15 ;  /* 0x0000000f1f1f7221 */ /* 0x000fc80000010000 */
[----:B------:R-:W-:-:S04]  /*1d20*/  FADD.FTZ R31, R31, R19 ;  /* 0x000000131f1f7221 */ /* 0x000fc80000010000 */
[----:B------:R-:W-:Y:S01]  /*1d30*/  FADD.FTZ R31, R31, R23 ;  /* 0x000000171f1f7221 */ /* 0x000fe20000010000 */
[----:B--2---:R-:W-:Y:S01]  /*1d40*/  FFMA.FTZ R32, R44, R9, R32 ;  /* 0x000000092c207223 */ /* 0x004fe20000010020 */
[----:B-----5:R-:W-:-:S03]  /*1d50*/  FADD.FTZ R33, R9, R33 ;  /* 0x0000002109217221 */ /* 0x020fc60000010000 */
[----:B------:R-:W-:Y:S01]  /*1d60*/  FFMA.FTZ R32, R39, R16, R32 ;  /* 0x0000001027207223 */ /* 0x000fe20000010020 */
[----:B------:R-:W-:-:S03]  /*1d70*/  FADD.FTZ R33, R33, R16 ;  /* 0x0000001021217221 */ /* 0x000fc60000010000 */
[----:B------:R-:W-:Y:S01]  /*1d80*/  FFMA.FTZ R32, R13, R20, R32 ;  /* 0x000000140d207223 */ /* 0x000fe20000010020 */
[----:B------:R-:W-:-:S03]  /*1d90*/  FADD.FTZ R33, R33, R20 ;  /* 0x0000001421217221 */ /* 0x000fc60000010000 */
[----:B------:R-:W-:Y:S01]  /*1da0*/  FFMA.FTZ R32, R42, R24, R32 ;  /* 0x000000182a207223 */ /* 0x000fe20000010020 */
[----:B------:R-:W-:Y:S01]  /*1db0*/  FADD.FTZ R33, R33, R24 ;  /* 0x0000001821217221 */ /* 0x000fe20000010000 */
[----:B-1----:R-:W-:Y:S06]  /*1dc0*/  @!P0 BRA `(.L_x_3137) ;  /* 0x0000000000d48947 */ /* 0x002fec0003800000 */
[----:B------:R-:W0:Y:S01]  /*1dd0*/  S2UR UR15, SR_CgaCtaId ;  /* 0x00000000000f79c3 */ /* 0x000e220000008800 */
[----:B------:R-:W2:Y:S01]  /*1de0*/  LDL R36, [R1+0x10] ;  /* 0x0000100001247983 */ /* 0x000ea20000100800 */
[----:B------:R-:W-:Y:S01]  /*1df0*/  UMOV UR5, 0x400 ;  /* 0x0000040000057882 */ /* 0x000fe20000000000 */
[----:B------:R-:W-:Y:S02]  /*1e00*/  IMAD.SHL.U32 R34, R60, 0x2, RZ ;  /* 0x000000023c227824 */ /* 0x000fe400078e00ff */
[----:B------:R-:W3:Y:S01]  /*1e10*/  LDL R37, [R1+0xc] ;  /* 0x00000c0001257983 */ /* 0x000ee20000100800 */
[----:B------:R-:W1:Y:S02]  /*1e20*/  S2R R59, SR_TID.X ;  /* 0x00000000003b7919 */ /* 0x000e640000002100 */
[----:B------:R-:W-:Y:S01]  /*1e30*/  LOP3.LUT R34, R34, 0x18, RZ, 0xc0, !PT ;  /* 0x0000001822227812 */ /* 0x000fe200078ec0ff */
        /* <DEDUP_REMOVED lines=8> */
[C---:B0-----:R-:W-:Y:S02]  /*1ec0*/  LOP3.LUT R35, R34.reuse, 0x10, RZ, 0x3c, !PT ;  /* 0x0000001022237812 */ /* 0x041fe400078e3cff */
[----:B------:R-:W-:Y:S02]  /*1ed0*/  LOP3.LUT R34, R34, 0x18, RZ, 0x3c, !PT ;  /* 0x0000001822227812 */ /* 0x000fe400078e3cff */
[----:B------:R-:W-:-:S05]  /*1ee0*/  IADD3 R35, R25, R35, RZ ;  /* 0x0000002319237210 */ /* 0x000fca0007ffe0ff */
[----:B------:R1:W-:Y:S02]  /*1ef0*/  STS.64 [R35], R30 ;  /* 0x0000001e23007388 */ /* 0x0003e40000000a00 */
[----:B-1----:R-:W-:-:S04]  /*1f00*/  SHF.R.S32.HI R35, RZ, 0x1f, R59 ;  /* 0x0000001fff237819 */ /* 0x002fc8000001143b */
[----:B------:R-:W-:Y:S02]  /*1f10*/  LEA.HI R35, R35, R59, RZ, 0x2 ;  /* 0x0000003b23237211 */ /* 0x000fe400078f10ff */
[----:B------:R-:W-:Y:S02]  /*1f20*/  IADD3 R59, R25, R34, RZ ;  /* 0x00000022193b7210 */ /* 0x000fe40007ffe0ff */
[----:B------:R-:W-:-:S03]  /*1f30*/  SHF.R.S32.HI R35, RZ, 0x2, R35 ;  /* 0x00000002ff237819 */ /* 0x000fc60000011423 */
[----:B------:R0:W-:Y:S04]  /*1f40*/  STS.64 [R59], R32 ;  /* 0x000000203b007388 */ /* 0x0001e80000000a00 */
[----:B0-----:R-:W5:Y:S01]  /*1f50*/  LDL R59, [R1+0x8] ;  /* 0x00000800013b7983 */ /* 0x001f620000100800 */
[----:B------:R-:W-:Y:S01]  /*1f60*/  LEA R25, R35, UR5, 0x5 ;  /* 0x0000000523197c11 */ /* 0x000fe2000f8e28ff */
[----:B------:R-:W-:-:S04]  /*1f70*/  USHF.R.U32.HI UR5, URZ, 0x2, UR6 ;  /* 0x000000023f057899 */ /* 0x000fc80008011606 */
        /* <DEDUP_REMOVED lines=10> */
[----:B------:R-:W-:Y:S01]  /*2020*/  FADD.FTZ R37, R35, R37 ;  /* 0x0000002523257221 */ /* 0x000fe20000010000 */
[----:B-----5:R-:W-:-:S06]  /*2030*/  IMAD R34, R59, 0x8, R25 ;  /* 0x000000083b227824 */ /* 0x020fcc00078e0219 */
[----:B------:R-:W0:Y:S02]  /*2040*/  LDS.64 R34, [R34+0x1400] ;  /* 0x0014000022227984 */ /* 0x000e240000000a00 */
[----:B0-----:R-:W-:Y:S01]  /*2050*/  FADD.FTZ R36, R36, R34 ;  /* 0x0000002224247221 */ /* 0x001fe20000010000 */
[----:B----4-:R-:W-:Y:S01]  /*2060*/  LEA R34, R61, R25, 0x3 ;  /* 0x000000193d227211 */ /* 0x010fe200078e18ff */
        /* <DEDUP_REMOVED lines=11> */
.L_x_3137:
[----:B------:R-:W-:Y:S01]  /*2120*/  BSSY B0, `(.L_x_3138) ;  /* 0x00000d1000007945 */ /* 0x000fe20003800000 */
[----:B0-----:R-:W-:-:S03]  /*2130*/  CS2R R34, SRZ ;  /* 0x0000000000227805 */ /* 0x001fc6000001ff00 */
[----:B------:R-:W-:Y:S05]  /*2140*/  @P1 BRA `(.L_x_3139) ;  /* 0x0000000c00381947 */ /* 0x000fea0003800000 */
[----:B------:R-:W-:Y:S01]  /*2150*/  USHF.L.U32 UR5, UR11, 0x2, URZ ;  /* 0x000000020b057899 */ /* 0x000fe2000800063f */
[----:B------:R-:W-:Y:S01]  /*2160*/  MOV R34, 0x50 ;  /* 0x0000005000227802 */ /* 0x000fe20000000f00 */
[----:B------:R-:W-:Y:S01]  /*2170*/  HFMA2.MMA R35, -RZ, RZ, 0, 2.384185791015625e-06 ;  /* 0x00000028ff237435 */ /* 0x000fe200000001ff */
[----:B------:R-:W-:Y:S01]  /*2180*/  SHF.L.U32 R59, R60, 0x3, RZ ;  /* 0x000000033c3b7819 */ /* 0x000fe200000006ff */
[----:B------:R-:W-:-:S03]  /*2190*/  ULOP3.LUT UR5, UR5, 0xc, URZ, 0xc0, !UPT ;  /* 0x0000000c05057892 */ /* 0x000fc6000f8ec03f */
        /* <DEDUP_REMOVED lines=201> */
.L_x_3139:
[----:B------:R-:W-:Y:S05]  /*2e30*/  BSYNC B0 ;  /* 0x0000000000007941 */ /* 0x000fea0003800000 */
.L_x_3138:
        /* <DEDUP_REMOVED lines=23> */
.L_x_3141:
[----:B------:R-:W-:Y:S05]  /*2fb0*/  BSYNC B0 ;  /* 0x0000000000007941 */ /* 0x000fea0003800000 */
.L_x_3140:
        /* <DEDUP_REMOVED lines=17> */
.L_x_3144:
[----:B------:R-:W2:Y:S04]  /*30d0*/  LD.E.STRONG.GPU R36, desc[UR12][R34.64] ;  /* 0x0000000c22247980 */ /* 0x000ea8000c10f900 */
[----:B--2---:R-:W-:Y:S01]  /*30e0*/  CCTL.IVALL ;  /* 0x00000000ff00798f */ /* 0x004fe20002000000 */
[----:B------:R-:W-:Y:S05]  /*30f0*/  YIELD ;  /* 0x0000000000007946 */ /* 0x000fea0003800000 */
[----:B-----5:R-:W-:-:S04]  /*3100*/  LOP3.LUT R36, R36, R25, RZ, 0x3c, !PT ;  /* 0x0000001924247212 */ /* 0x020fc800078e3cff */
[----:B------:R-:W-:-:S13]  /*3110*/  ISETP.GT.AND P1, PT, R36, -0x1, PT ;  /* 0xffffffff2400780c */ /* 0x000fda0003f24270 */
[----:B------:R-:W-:Y:S05]  /*3120*/  @P1 BRA `(.L_x_3144) ;  /* 0xfffffffc00e81947 */ /* 0x000fea000383ffff */
.L_x_3143:
[----:B------:R-:W-:Y:S05]  /*3130*/  WARPSYNC.ALL ;  /* 0x0000000000007948 */ /* 0x000fea0003800000 */
[----:B------:R-:W-:Y:S06]  /*3140*/  BAR.SYNC.DEFER_BLOCKING 0x0 ;  /* 0x0000000000007b1d */ /* 0x000fec0000010000 */
[----:B------:R-:W-:Y:S05]  /*3150*/  BRA `(.L_x_3145) ;  /* 0x0000000000687947 */ /* 0x000fea0003800000 */
.L_x_3142:
[----:B------:R-:W1:Y:S01]  /*3160*/  S2R R25, SR_TID.X ;  /* 0x0000000000197919 */ /* 0x000e620000002100 */
[----:B------:R-:W-:Y:S01]  /*3170*/  BAR.SYNC.DEFER_BLOCKING 0x0 ;  /* 0x0000000000007b1d */ /* 0x000fe20000010000 */
[----:B-1----:R-:W-:-:S13]  /*3180*/  ISETP.NE.AND P1, PT, R25, RZ, PT ;  /* 0x000000ff1900720c */ /* 0x002fda0003f25270 */
[----:B------:R-:W-:Y:S05]  /*3190*/  @P1 BRA `(.L_x_3146) ;  /* 0x0000000000501947 */ /* 0x000fea0003800000 */
[----:B0-----:R-:W0:Y:S01]  /*31a0*/  LDC.64 R36, c[0x0][0x268] ;  /* 0x00009a00ff247b82 */ /* 0x001e220000000a00 */
[----:B------:R-:W-:-:S06]  /*31b0*/  USHF.R.U32.HI UR5, URZ, 0x2, UR6 ;  /* 0x000000023f057899 */ /* 0x000fcc0008011606 */
[----:B------:R-:W-:Y:S01]  /*31c0*/  IADD3 R25, RZ, -UR5, RZ ;  /* 0x80000005ff197c10 */ /* 0x000fe2000fffe0ff */
[----:B------:R-:W-:-:S03]  /*31d0*/  ULOP3.LUT UR5, UR6, 0x3, URZ, 0xc0, !UPT ;  /* 0x0000000306057892 */ /* 0x000fc6000f8ec03f */
[----:B------:R-:W-:Y:S01]  /*31e0*/  ISETP.NE.AND P1, PT, R25, UR17, PT ;  /* 0x0000001119007c0c */ /* 0x000fe2000bf25270 */
[----:B------:R-:W-:Y:S01]  /*31f0*/  ULOP3.LUT UR5, UR5, 0x14, URZ, 0xfc, !UPT ;  /* 0x0000001405057892 */ /* 0x000fe2000f8efc3f */
[----:B------:R-:W-:-:S04]  /*3200*/  MOV R25, 0x7fffffb1 ;  /* 0x7fffffb100197802 */ /* 0x000fc80000000f00 */
[----:B------:R-:W-:Y:S02]  /*3210*/  SEL R25, R25, 0x1, !P1 ;  /* 0x0000000119197807 */ /* 0x000fe40004800000 */
[----:B------:R-:W-:-:S05]  /*3220*/  MOV R34, UR5 ;  /* 0x0000000500227c02 */ /* 0x000fca0008000f00 */
[----:B0-----:R-:W-:Y:S01]  /*3230*/  IMAD.WIDE.U32 R34, R34, 0x4, R36 ;  /* 0x0000000422227825 */ /* 0x001fe200078e0024 */
[----:B------:R-:W-:Y:S06]  /*3240*/  MEMBAR.ALL.GPU ;  /* 0x0000000000007992 */ /* 0x000fec000000a000 */
[----:B------:R-:W-:-:S00]  /*3250*/  ERRBAR ;  /* 0x00000000000079ab */ /* 0x000fc00000000000 */
[----:B------:R-:W-:Y:S06]  /*3260*/  CGAERRBAR ;  /* 0x00000000000075ab */ /* 0x000fec0000000000 */
[----:B------:R0:W5:Y:S02]  /*3270*/  ATOM.E.ADD.STRONG.GPU PT, R25, desc[UR12][R34.64], R25 ;  /* 0x000000192219798a */ /* 0x00016400081ee1cc */
.L_x_3147:
[----:B------:R-:W2:Y:S04]  /*3280*/  LD.E.STRONG.GPU R36, desc[UR12][R34.64] ;  /* 0x0000000c22247980 */ /* 0x000ea8000c10f900 */
[----:B--2---:R-:W-:Y:S01]  /*3290*/  CCTL.IVALL ;  /* 0x00000000ff00798f */ /* 0x004fe20002000000 */
[----:B------:R-:W-:Y:S05]  /*32a0*/  YIELD ;  /* 0x0000000000007946 */ /* 0x000fea0003800000 */
[----:B-----5:R-:W-:-:S04]  /*32b0*/  LOP3.LUT R36, R36, R25, RZ, 0x3c, !PT ;  /* 0x0000001924247212 */ /* 0x020fc800078e3cff */
[----:B------:R-:W-:-:S13]  /*32c0*/  ISETP.GT.AND P1, PT, R36, -0x1, PT ;  /* 0xffffffff2400780c */ /* 0x000fda0003f24270 */
[----:B------:R-:W-:Y:S05]  /*32d0*/  @P1 BRA `(.L_x_3147) ;  /* 0xfffffffc00e81947 */ /* 0x000fea000383ffff */
.L_x_3146:
[----:B------:R-:W-:Y:S05]  /*32e0*/  WARPSYNC.ALL ;  /* 0x0000000000007948 */ /* 0x000fea0003800000 */
[----:B------:R-:W-:Y:S06]  /*32f0*/  BAR.SYNC.DEFER_BLOCKING 0x0 ;  /* 0x0000000000007b1d */ /* 0x000fec0000010000 */
.L_x_3145:
[----:B0-----:R-:W0:Y:S01]  /*3300*/  S2R R37, SR_TID.X ;  /* 0x0000000000257919 */ /* 0x001e220000002100 */
[----:B------:R-:W2:Y:S01]  /*3310*/  LDL.LU R36, [R1] ;  /* 0x0000000001247983 */ /* 0x000ea20000300800 */
[----:B------:R-:W-:Y:S02]  /*3320*/  MOV R34, UR4 ;  /* 0x0000000400227c02 */ /* 0x000fe40008000f00 */
[----:B0-----:R-:W-:-:S13]  /*3330*/  ISETP.GT.U32.AND P1, PT, R37, 0x3f, PT ;  /* 0x0000003f2500780c */ /* 0x001fda0003f24070 */
[----:B------:R-:W0:Y:S02]  /*3340*/  @!P1 LDC R25, c[0x0][0x10] ;  /* 0x00000400ff199b82 */ /* 0x000e240000000800 */
[----:B0-----:R-:W-:Y:S01]  /*3350*/  @!P1 IMAD R25, R25, R34, UR6 ;  /* 0x0000000619199e24 */ /* 0x001fe2000f8e0222 */
[----:B------:R-:W-:-:S05]  /*3360*/  @!P1 LOP3.LUT R34, R37, 0x7ffffff0, RZ, 0xc0, !PT ;  /* 0x7ffffff025229812 */ /* 0x000fca00078ec0ff */
[----:B------:R-:W-:Y:S01]  /*3370*/  @!P1 IMAD R25, R25, 0x40, R34 ;  /* 0x0000004019199824 */ /* 0x000fe200078e0222 */
[----:B------:R-:W-:-:S04]  /*3380*/  @!P1 LOP3.LUT R34, R37, 0xf, RZ, 0xc0, !PT ;  /* 0x0000000f25229812 */ /* 0x000fc800078ec0ff */
[----:B------:R-:W-:Y:S02]  /*3390*/  @!P1 IADD3 R25, R25, R34, RZ ;  /* 0x0000002219199210 */ /* 0x000fe40007ffe0ff */
[----:B------:R-:W0:Y:S02]  /*33a0*/  @!P1 LDC.64 R34, c[0x0][0x260] ;  /* 0x00009800ff229b82 */ /* 0x000e240000000a00 */
[----:B------:R-:W-:-:S05]  /*33b0*/  @!P1 SHF.L.U32 R25, R25, 0x1, RZ ;  /* 0x0000000119199819 */ /* 0x000fca00000006ff */
[----:B0-----:R-:W-:-:S06]  /*33c0*/  @!P1 IMAD.WIDE.U32 R34, R25, 0x4, R34 ;  /* 0x0000000419229825 */ /* 0x001fcc00078e0022 */
[----:B------:R-:W3:Y:S01]  /*33d0*/  @!P1 LDG.E.64 R34, desc[UR12][R34.64] ;  /* 0x0000000c22229981 */ /* 0x000ee2000c1e1b00 */
[----:B------:R-:W-:Y:S01]  /*33e0*/  HFMA2.MMA R25, -RZ, RZ, 0, 0 ;  /* 0x00000000ff197435 */ /* 0x000fe200000001ff */
[----:B------:R-:W0:Y:S01]  /*33f0*/  S2UR UR14, SR_CgaCtaId ;  /* 0x00000000000e79c3 */ /* 0x000e220000008800 */
[----:B------:R-:W-:Y:S01]  /*3400*/  UMOV UR5, 0x400 ;  /* 0x0000040000057882 */ /* 0x000fe20000000000 */
[----:B------:R-:W-:Y:S02]  /*3410*/  USHF.L.U32 UR11, UR11, 0x2, URZ ;  /* 0x000000020b0b7899 */ /* 0x000fe4000800063f */
[----:B------:R-:W-:Y:S02]  /*3420*/  UIADD3 UR5, UR5, 0x3480, URZ ;  /* 0x0000348005057890 */ /* 0x000fe4000fffe03f */
[----:B------:R-:W-:Y:S02]  /*3430*/  ULOP3.LUT UR11, UR11, 0xc, URZ, 0xc0, !UPT ;  /* 0x0000000c0b0b7892 */ /* 0x000fe4000f8ec03f */
[----:B------:R-:W-:-:S02]  /*3440*/  ULOP3.LUT UR4, UR4, 0x1, URZ, 0x3c, !UPT ;  /* 0x0000000104047892 */ /* 0x000fc4000f8e3c3f */
[----:B0-----:R-:W-:-:S03]  /*3450*/  ULEA UR5, UR14, UR5, 0x18 ;  /* 0x000000050e057291 */ /* 0x001fc6000f8ec03f */
[----:B------:R-:W-:Y:S01]  /*3460*/  ULDC.64 UR14, c[0x0][0x210] ;  /* 0x00008400000e7ab9 */ /* 0x000fe20000000a00 */
[----:B--2---:R-:W-:Y:S01]  /*3470*/  IADD3 R36, R36, -UR11, RZ ;  /* 0x8000000b24247c10 */ /* 0x004fe2000fffe0ff */
[----:B------:R-:W-:-:S03]  /*3480*/  UMOV UR11, UR9 ;  /* 0x00000009000b7c82 */ /* 0x000fc60008000000 */
[----:B------:R-:W-:Y:S01]  /*3490*/  LEA R59, R36, UR5, 0x3 ;  /* 0x00000005243b7c11 */ /* 0x000fe2000f8e18ff */
        /* <DEDUP_REMOVED lines=21> */
[----:B------:R-:W-:-:S03]  /*35f0*/  @!P1 SHF.R.U32.HI R25, RZ, 0x1, R37 ;  /* 0x00000001ff199819 */ /* 0x000fc60000011625 */
[----:B------:R-:W-:Y:S01]  /*3600*/  @!P1 FMUL.FTZ R35, R35, 4.8828125727595761418e-05 ;  /* 0x384ccccd23239820 */ /* 0x000fe20000410000 */
[----:B------:R-:W-:-:S05]  /*3610*/  @!P1 LOP3.LUT R25, R25, 0x7ffffff8, RZ, 0xc0, !PT ;  /* 0x7ffffff819199812 */ /* 0x000fca00078ec0ff */
[----:B------:R-:W-:Y:S01]  /*3620*/  @!P1 STS.64 [R25+UR5], R34 ;  /* 0x0000002219009988 */ /* 0x000fe20008000a05 */
[----:B------:R-:W-:Y:S01]  /*3630*/  UMOV UR5, UR10 ;  /* 0x0000000a00057c82 */ /* 0x000fe20008000000 */
[----:B------:R-:W-:Y:S06]  /*3640*/  BAR.SYNC.DEFER_BLOCKING 0x0 ;  /* 0x0000000000007b1d */ /* 0x000fec0000010000 */
[----:B------:R-:W0:Y:S02]  /*3650*/  LDS.64 R34, [R59] ;  /* 0x000000003b227984 */ /* 0x000e240000000a00 */
[C-C-:B0-----:R-:W-:Y:S01]  /*3660*/  FFMA.FTZ R37, R0.reuse, R6, -R34.reuse ;  /* 0x0000000600257223 */ /* 0x141fe20000010822 */
[--C-:B------:R-:W-:Y:S01]  /*3670*/  FFMA.FTZ R36, R3, R7, -R34.reuse ;  /* 0x0000000703247223 */ /* 0x100fe20000010822 */
[C-C-:B------:R-:W-:Y:S01]  /*3680*/  FFMA.FTZ R6, R0.reuse, R11, -R34.reuse ;  /* 0x0000000b00067223 */ /* 0x140fe20000010822 */
[C-C-:B------:R-:W-:Y:S01]  /*3690*/  FFMA.FTZ R17, R0.reuse, R17, -R34.reuse ;  /* 0x0000001100117223 */ /* 0x140fe20000010822 */
[--C-:B------:R-:W-:Y:S01]  /*36a0*/  FFMA.FTZ R0, R0, R21, -R34.reuse ;  /* 0x0000001500007223 */ /* 0x100fe20000010822 */
[--C-:B------:R-:W-:Y:S01]  /*36b0*/  FFMA.FTZ R11, R4, R8, -R34.reuse ;  /* 0x00000008040b7223 */ /* 0x100fe20000010822 */
[----:B------:R-:W-:Y:S01]  /*36c0*/  FFMA.FTZ R9, R5, R9, -R34 ;  /* 0x0000000905097223 */ /* 0x000fe20000010822 */
[-C--:B------:R-:W-:Y:S01]  /*36d0*/  FFMA.FTZ R37, R50, -R35.reuse, R37 ;  /* 0x8000002332257223 */ /* 0x080fe20000010025 */
[-C--:B------:R-:W-:Y:S01]  /*36e0*/  FFMA.FTZ R49, R49, -R35.reuse, R36 ;  /* 0x8000002331317223 */ /* 0x080fe20000010024 */
[----:B------:R-:W-:Y:S01]  /*36f0*/  FFMA.FTZ R14, R3, R14, -R34 ;  /* 0x0000000e030e7223 */ /* 0x000fe20000010822 */
[-C--:B------:R-:W-:Y:S01]  /*3700*/  FFMA.FTZ R11, R48, -R35.reuse, R11 ;  /* 0x80000023300b7223 */ /* 0x080fe2000001000b */
[-C--:B------:R-:W-:Y:S01]  /*3710*/  FFMA.FTZ R9, R44, -R35.reuse, R9 ;  /* 0x800000232c097223 */ /* 0x080fe20000010009 */
[----:B------:R-:W-:Y:S01]  /*3720*/  FFMA.FTZ R47, R47, -R35, R0 ;  /* 0x800000232f2f7223 */ /* 0x000fe20000010000 */
[C---:B------:R-:W-:Y:S01]  /*3730*/  FMUL.FTZ R37, R2.reuse, R37 ;  /* 0x0000002502257220 */ /* 0x040fe20000410000 */
[----:B------:R-:W-:Y:S01]  /*3740*/  FMUL.FTZ R0, R2, R49 ;  /* 0x0000003102007220 */ /* 0x000fe20000410000 */
[C-C-:B------:R-:W-:Y:S01]  /*3750*/  FFMA.FTZ R15, R4.reuse, R15, -R34.reuse ;  /* 0x0000000f040f7223 */ /* 0x140fe20000010822 */
[--C-:B------:R-:W-:Y:S01]  /*3760*/  FFMA.FTZ R16, R5, R16, -R34.reuse ;  /* 0x0000001005107223 */ /* 0x100fe20000010822 */
[--C-:B------:R-:W-:Y:S01]  /*3770*/  FFMA.FTZ R7, R3, R18, -R34.reuse ;  /* 0x0000001203077223 */ /* 0x100fe20000010822 */
[C---:B------:R-:W-:Y:S01]  /*3780*/  FFMA.FTZ R19, R4.reuse, R19, -R34 ;  /* 0x0000001304137223 */ /* 0x040fe20000010822 */
[-C--:B------:R-:W-:Y:S01]  /*3790*/  FFMA.FTZ R43, R43, -R35.reuse, R6 ;  /* 0x800000232b2b7223 */ /* 0x080fe20000010006 */
[----:B------:R-:W-:Y:S01]  /*37a0*/  FFMA.FTZ R41, R41, -R35, R14 ;  /* 0x8000002329297223 */ /* 0x000fe2000001000e */
[--C-:B------:R-:W-:Y:S01]  /*37b0*/  FFMA.FTZ R3, R3, R22, -R34.reuse ;  /* 0x0000001603037223 */ /* 0x100fe20000010822 */
[--C-:B------:R-:W-:Y:S01]  /*37c0*/  FFMA.FTZ R4, R4, R23, -R34.reuse ;  /* 0x0000001704047223 */ /* 0x100fe20000010822 */
[C---:B------:R-:W-:Y:S01]  /*37d0*/  FMUL.FTZ R11, R2.reuse, R11 ;  /* 0x0000000b020b7220 */ /* 0x040fe20000410000 */
[----:B------:R-:W-:Y:S01]  /*37e0*/  FMUL.FTZ R6, R2, R9 ;  /* 0x0000000902067220 */ /* 0x000fe20000410000 */
[C-C-:B------:R-:W-:Y:S01]  /*37f0*/  FFMA.FTZ R20, R5.reuse, R20, -R34.reuse ;  /* 0x0000001405147223 */ /* 0x140fe20000010822 */
[----:B------:R-:W-:Y:S01]  /*3800*/  FFMA.FTZ R5, R5, R24, -R34 ;  /* 0x0000001805057223 */ /* 0x000fe20000010822 */
[-C--:B------:R-:W-:Y:S01]  /*3810*/  FFMA.FTZ R15, R40, -R35.reuse, R15 ;  /* 0x80000023280f7223 */ /* 0x080fe2000001000f */
[----:B------:R-:W-:Y:S01]  /*3820*/  FFMA.FTZ R39, R39, -R35, R16 ;  /* 0x8000002327277223 */ /* 0x000fe20000010010 */
[----:B------:R-:W-:Y:S01]  /*3830*/  F2FP.F16.F32.PACK_AB R37, R0, R37 ;  /* 0x000000250025723e */ /* 0x000fe200000000ff */
[C---:B------:R-:W-:Y:S01]  /*3840*/  FMUL.FTZ R43, R2.reuse, R43 ;  /* 0x0000002b022b7220 */ /* 0x040fe20000410000 */
[----:B------:R-:W-:Y:S01]  /*3850*/  FMUL.FTZ R0, R2, R41 ;  /* 0x0000002902007220 */ /* 0x000fe20000410000 */
        /* <DEDUP_REMOVED lines=9> */
[C---:B------:R-:W-:Y:S01]  /*38f0*/  FMUL.FTZ R15, R2.reuse, R15 ;  /* 0x0000000f020f7220 */ /* 0x040fe20000410000 */
[C---:B------:R-:W-:Y:S01]  /*3900*/  FMUL.FTZ R6, R2.reuse, R39 ;  /* 0x0000002702067220 */ /* 0x040fe20000410000 */
[----:B------:R-:W-:Y:S01]  /*3910*/  FMUL.FTZ R12, R2, R3 ;  /* 0x00000003020c7220 */ /* 0x000fe20000410000 */
[----:B------:R-:W-:Y:S01]  /*3920*/  F2FP.F16.F32.PACK_AB R43, R0, R43 ;  /* 0x0000002b002b723e */ /* 0x000fe200000000ff */
        /* <DEDUP_REMOVED lines=9> */
[----:B------:R-:W-:Y:S01]  /*39c0*/  FMUL.FTZ R14, R2, R35 ;  /* 0x00000023020e7220 */ /* 0x000fe20000410000 */
[----:B------:R-:W-:Y:S01]  /*39d0*/  IADD3 R2, P1, R55, UR14, RZ ;  /* 0x0000000e37027c10 */ /* 0x000fe2000ff3e0ff */
[----:B------:R-:W-:Y:S01]  /*39e0*/  STG.E.U16 desc[UR12][R4.64], R37 ;  /* 0x0000002504007986 */ /* 0x000fe2000c10150c */
[----:B------:R-:W-:-:S02]  /*39f0*/  F2FP.F16.F32.PACK_AB R15, R6, R15 ;  /* 0x0000000f060f723e */ /* 0x000fc400000000ff */
[----:B------:R-:W-:Y:S01]  /*3a00*/  PRMT R7, R43, 0x7632, R7 ;  /* 0x000076322b077816 */ /* 0x000fe20000000007 */
[----:B------:R0:W-:Y:S01]  /*3a10*/  STG.E.U16 desc[UR12][R4.64+0x2], R3 ;  /* 0x0000020304007986 */ /* 0x0001e2000c10150c */
[----:B------:R-:W-:Y:S02]  /*3a20*/  F2FP.F16.F32.PACK_AB R17, R8, R17 ;  /* 0x000000110811723e */ /* 0x000fe400000000ff */
[----:B------:R-:W-:Y:S01]  /*3a30*/  F2FP.F16.F32.PACK_AB R19, R10, R19 ;  /* 0x000000130a13723e */ /* 0x000fe200000000ff */
[----:B------:R-:W-:Y:S01]  /*3a40*/  STG.E.U16 desc[UR12][R4.64+0x4], R11 ;  /* 0x0000040b04007986 */ /* 0x000fe2000c10150c */
[----:B------:R-:W-:Y:S02]  /*3a50*/  F2FP.F16.F32.PACK_AB R47, R12, R47 ;  /* 0x0000002f0c2f723e */ /* 0x000fe400000000ff */
[----:B------:R-:W-:Y:S01]  /*3a60*/  F2FP.F16.F32.PACK_AB R45, R14, R45 ;  /* 0x0000002d0e2d723e */ /* 0x000fe200000000ff */
[----:B------:R1:W-:Y:S01]  /*3a70*/  STG.E.U16 desc[UR12][R4.64+0x6], R0 ;  /* 0x0000060004007986 */ /* 0x0003e2000c10150c */
[----:B0-----:R-:W-:-:S02]  /*3a80*/  IADD3.X R3, R56, UR15, RZ, P1, !PT ;  /* 0x0000000f38037c10 */ /* 0x001fc40008ffe4ff */
[----:B------:R-:W-:-:S03]  /*3a90*/  IADD3 R6, P1, R53, UR14, RZ ;  /* 0x0000000e35067c10 */ /* 0x000fc6000ff3e0ff */
[----:B------:R-:W-:Y:S01]  /*3aa0*/  STG.E.U16 desc[UR12][R2.64], R43 ;  /* 0x0000002b02007986 */ /* 0x000fe2000c10150c */
[----:B-1----:R-:W-:-:S03]  /*3ab0*/  PRMT R5, R15, 0x7632, R5 ;  /* 0x000076320f057816 */ /* 0x002fc60000000005 */
[----:B------:R0:W-:Y:S01]  /*3ac0*/  STG.E.U16 desc[UR12][R2.64+0x2], R7 ;  /* 0x0000020702007986 */ /* 0x0001e2000c10150c */
[----:B------:R-:W-:-:S03]  /*3ad0*/  PRMT R0, R19, 0x7632, R0 ;  /* 0x0000763213007816 */ /* 0x000fc60000000000 */
[----:B------:R-:W-:Y:S04]  /*3ae0*/  STG.E.U16 desc[UR12][R2.64+0x4], R15 ;  /* 0x0000040f02007986 */ /* 0x000fe8000c10150c */
[----:B------:R1:W-:Y:S01]  /*3af0*/  STG.E.U16 desc[UR12][R2.64+0x6], R5 ;  /* 0x0000060502007986 */ /* 0x0003e2000c10150c */
[----:B0-----:R-:W-:Y:S02]  /*3b00*/  IADD3.X R7, R54, UR15, RZ, P1, !PT ;  /* 0x0000000f36077c10 */ /* 0x001fe40008ffe4ff */
[----:B------:R-:W-:-:S03]  /*3b10*/  IADD3 R4, P1, R51, UR14, RZ ;  /* 0x0000000e33047c10 */ /* 0x000fc6000ff3e0ff */
[----:B------:R-:W-:Y:S01]  /*3b20*/  STG.E.U16 desc[UR12][R6.64], R17 ;  /* 0x0000001106007986 */ /* 0x000fe2000c10150c */
[----:B-1----:R-:W-:-:S03]  /*3b30*/  PRMT R3, R17, 0x7632, R3 ;  /* 0x0000763211037816 */ /* 0x002fc60000000003 */
[----:B------:R-:W-:Y:S01]  /*3b40*/  STG.E.U16 desc[UR12][R6.64+0x4], R19 ;  /* 0x0000041306007986 */ /* 0x000fe2000c10150c */
[----:B------:R-:W-:Y:S02]  /*3b50*/  IADD3.X R5, R52, UR15, RZ, P1, !PT ;  /* 0x0000000f34057c10 */ /* 0x000fe40008ffe4ff */
[----:B------:R-:W-:Y:S01]  /*3b60*/  PRMT R2, R47, 0x7632, R2 ;  /* 0x000076322f027816 */ /* 0x000fe20000000002 */
[----:B------:R-:W-:Y:S04]  /*3b70*/  STG.E.U16 desc[UR12][R6.64+0x2], R3 ;  /* 0x0000020306007986 */ /* 0x000fe8000c10150c */
[----:B------:R0:W-:Y:S04]  /*3b80*/  STG.E.U16 desc[UR12][R6.64+0x6], R0 ;  /* 0x0000060006007986 */ /* 0x0001e8000c10150c */
[----:B------:R2:W-:Y:S04]  /*3b90*/  STG.E.U16 desc[UR12][R4.64], R47 ;  /* 0x0000002f04007986 */ /* 0x0005e8000c10150c */
[----:B------:R2:W-:Y:S01]  /*3ba0*/  STG.E.U16 desc[UR12][R4.64+0x2], R2 ;  /* 0x0000020204007986 */ /* 0x0005e2000c10150c */
[----:B0-----:R-:W-:-:S03]  /*3bb0*/  PRMT R7, R45, 0x7632, R7 ;  /* 0x000076322d077816 */ /* 0x001fc60000000007 */
[----:B------:R2:W-:Y:S04]  /*3bc0*/  STG.E.U16 desc[UR12][R4.64+0x4], R45 ;  /* 0x0000042d04007986 */ /* 0x0005e8000c10150c */
[----:B------:R2:W-:Y:S01]  /*3bd0*/  STG.E.U16 desc[UR12][R4.64+0x6], R7 ;  /* 0x0000060704007986 */ /* 0x0005e2000c10150c */
[----:B------:R-:W-:Y:S05]  /*3be0*/  @!P0 BRA `(.L_x_3148) ;  /* 0xffffffc8003c8947 */ /* 0x000fea000383ffff */
.L_x_3136:
        /* <DEDUP_REMOVED lines=56> */
.L_x_3165:
        /* <DEDUP_REMOVED lines=45> */
.L_x_3152:
[----:B------:R-:W-:Y:S05]  /*4240*/  BSYNC B1 ;  /* 0x0000000000017941 */ /* 0x000fea0003800000 */
.L_x_3151:
        /* <DEDUP_REMOVED lines=21> */
.L_x_3155:
        /* <DEDUP_REMOVED lines=55> */
.L_x_3154:
[----:B------:R-:W-:Y:S05]  /*4710*/  BSYNC B1 ;  /* 0x0000000000017941 */ /* 0x000fea0003800000 */
.L_x_3153:
        /* <DEDUP_REMOVED lines=35> */
.L_x_3157:
[----:B------:R-:W-:Y:S05]  /*4950*/  BSYNC B1 ;  /* 0x0000000000017941 */ /* 0x000fea0003800000 */
.L_x_3156:
        /* <DEDUP_REMOVED lines=15> */
.L_x_3150:
[----:B------:R-:W-:Y:S05]  /*4a50*/  BSYNC B0 ;  /* 0x0000000000007941 */ /* 0x000fea0003800000 */
.L_x_3149:
        /* <DEDUP_REMOVED lines=50> */
.L_x_3174:
        /* <DEDUP_REMOVED lines=46> */
.L_x_3184:
        /* <DEDUP_REMOVED lines=19> */
[----:B------:R-:W-:Y:S02]  /*5190*/  MOV R24, 0xffff ;  /* 0x0000ffff00187802 */ /* 0x000fe40000000f00 */
[----:B------:R-:W-:Y:S01]  /*51a0*/  MOV R26, 0xffff ;  /* 0x0000ffff001a7802 */ /* 0x000fe20000000f00 */
[----:B-1----:R-:W1:Y:S01]  /*51b0*/  SHFL.BFLY PT, R21, R14, 0x8, 0x101f ;  /* 0x0d101f000e157f89 */ /* 0x002e6200000e0000 */
[----:B------:R-:W-:Y:S02]  /*51c0*/  MOV R27, 0xffff ;  /* 0x0000ffff001b7802 */ /* 0x000fe40000000f00 */
[----:B------:R-:W-:Y:S01]  /*51d0*/  MOV R29, 0xffff ;  /* 0x0000ffff001d7802 */ /* 0x000fe20000000f00 */
[----:B0-2---:R-:W0:Y:S01]  /*51e0*/  SHFL.BFLY PT, R20, R15, 0x8, 0x101f ;  /* 0x0d101f000f147f89 */ /* 0x005e2200000e0000 */
[----:B------:R-:W-:Y:S02]  /*51f0*/  MOV R28, 0xffff ;  /* 0x0000ffff001c7802 */ /* 0x000fe40000000f00 */
        /* <DEDUP_REMOVED lines=15> */
.L_x_3194:
[----:B--2---:R-:W-:Y:S01]  /*52f0*/  FADD.FTZ R15, R14, R30 ;  /* 0x0000001e0e0f7221 */ /* 0x004fe20000010000 */
[----:B------:R-:W-:-:S04]  /*5300*/  @!P1 F2FP.F16.F32.PACK_AB R14, RZ, R24 ;  /* 0x00000018ff0e923e */ /* 0x000fc800000000ff */
[----:B------:R-:W-:Y:S01]  /*5310*/  @!P1 F2FP.F16.F32.PACK_AB R15, RZ, R15 ;  /* 0x0000000fff0f923e */ /* 0x000fe200000000ff */
[----:B------:R3:W-:Y:S03]  /*5320*/  @!P1 STG.E.U16 desc[UR12][R16.64+0x50], R14 ;  /* 0x0000500e10009986 */ /* 0x0007e6000c10150c */
[----:B------:R-:W-:Y:S02]  /*5330*/  PRMT R20, R15, 0x7610, R20 ;  /* 0x000076100f147816 */ /* 0x000fe40000000014 */
[----:B------:R-:W-:-:S03]  /*5340*/  LEA.HI R15, R56, 0x3c, RZ, 0x1c ;  /* 0x0000003c380f7811 */ /* 0x000fc600078fe0ff */
[----:B------:R3:W-:Y:S04]  /*5350*/  @!P1 STG.E.U16 desc[UR12][R18.64+0x50], R20 ;  /* 0x0000501412009986 */ /* 0x0007e8000c10150c */
.L_x_3160:
[----:B------:R-:W-:Y:S05]  /*5360*/  BSYNC B0 ;  /* 0x0000000000007941 */ /* 0x000fea0003800000 */
.L_x_3159:
        /* <DEDUP_REMOVED lines=13> */
[C---:B------:R-:W-:Y:S01]  /*5440*/  @!P0 SHF.L.U32 R19, R10.reuse, 0x1, RZ ;  /* 0x000000010a138819 */ /* 0x040fe200000006ff */
[C---:B------:R-:W-:Y:S01]  /*5450*/  @!P0 IMAD.SHL.U32 R22, R10.reuse, 0x2, RZ ;  /* 0x000000020a168824 */ /* 0x040fe200078e00ff */
[C---:B------:R-:W-:Y:S02]  /*5460*/  @!P0 IADD3 R18, R15.reuse, 0x14, RZ ;  /* 0x000000140f128810 */ /* 0x040fe40007ffe0ff */
[----:B------:R-:W-:Y:S02]  /*5470*/  @!P0 LEA R23, R10, UR4, 0x7 ;  /* 0x000000040a178c11 */ /* 0x000fe4000f8e38ff */
[----:B------:R-:W-:Y:S02]  /*5480*/  @!P0 LOP3.LUT R18, R18, R19, RZ, 0x3c, !PT ;  /* 0x0000001312128212 */ /* 0x000fe400078e3cff */
[----:B------:R-:W-:Y:S02]  /*5490*/  @!P0 IADD3 R21, R15, 0x28, RZ ;  /* 0x000000280f158810 */ /* 0x000fe40007ffe0ff */
[----:B------:R-:W-:-:S02]  /*54a0*/  @!P0 LEA R18, R18, R23, 0x2 ;  /* 0x0000001712128211 */ /* 0x000fc400078e10ff */
[----:B------:R-:W-:Y:S02]  /*54b0*/  @!P0 LOP3.LUT R21, R21, R22, RZ, 0x3c, !PT ;  /* 0x0000001615158212 */ /* 0x000fe400078e3cff */
[C---:B------:R-:W-:Y:S01]  /*54c0*/  @!P0 LEA R24, R10.reuse, UR4, 0x7 ;  /* 0x000000040a188c11 */ /* 0x040fe2000f8e38ff */
[----:B------:R-:W3:Y:S01]  /*54d0*/  @!P0 LDS R20, [R18] ;  /* 0x0000000012148984 */ /* 0x000ee20000000800 */
        /* <DEDUP_REMOVED lines=10> */
[----:B------:R-:W-:Y:S01]  /*5580*/  MOV R32, RZ ;  /* 0x000000ff00207202 */ /* 0x000fe20000000f00 */
[----:B-1----:R-:W1:Y:S01]  /*5590*/  SHFL.BFLY PT, R17, R16, 0x8, 0x101f ;  /* 0x0d101f0010117f89 */ /* 0x002e6200000e0000 */
[----:B------:R-:W-:Y:S01]  /*55a0*/  @!P0 IMAD R39, R23, 0x4, R30 ;  /* 0x0000000417278824 */ /* 0x000fe200078e021e */
[----:B------:R-:W-:Y:S02]  /*55b0*/  MOV R23, RZ ;  /* 0x000000ff00177202 */ /* 0x000fe40000000f00 */
[----:B--2---:R-:W2:Y:S01]  /*55c0*/  SHFL.BFLY PT, R30, R14, 0x8, 0x101f ;  /* 0x0d101f000e1e7f89 */ /* 0x004ea200000e0000 */
[----:B------:R-:W-:-:S02]  /*55d0*/  MOV R29, 0xffff ;  /* 0x0000ffff001d7802 */ /* 0x000fc40000000f00 */
[----:B------:R-:W-:Y:S01]  /*55e0*/  MOV R24, RZ ;  /* 0x000000ff00187202 */ /* 0x000fe20000000f00 */
[----:B------:R-:W4:Y:S01]  /*55f0*/  @!P0 LDS R22, [R39] ;  /* 0x0000000027168984 */ /* 0x000f220000000800 */
[----:B------:R-:W-:Y:S02]  /*5600*/  MOV R34, RZ ;  /* 0x000000ff00227202 */ /* 0x000fe40000000f00 */
[----:B------:R-:W-:Y:S02]  /*5610*/  MOV R35, 0xffff ;  /* 0x0000ffff00237802 */ /* 0x000fe40000000f00 */
[----:B0-----:R-:W-:Y:S02]  /*5620*/  MOV R18, RZ ;  /* 0x000000ff00127202 */ /* 0x001fe40000000f00 */
[----:B------:R-:W-:Y:S02]  /*5630*/  MOV R28, 0xffff ;  /* 0x0000ffff001c7802 */ /* 0x000fe40000000f00 */
[----:B------:R-:W-:-:S02]  /*5640*/  MOV R26, 0xffff ;  /* 0x0000ffff001a7802 */ /* 0x000fc40000000f00 */
[----:B------:R-:W-:Y:S02]  /*5650*/  MOV R41, 0xffff ;  /* 0x0000ffff00297802 */ /* 0x000fe40000000f00 */
[----:B------:R-:W-:Y:S02]  /*5660*/  MOV R40, 0xffff ;  /* 0x0000ffff00287802 */ /* 0x000fe40000000f00 */
[----:B---3--:R-:W-:Y:S01]  /*5670*/  @!P0 MOV R32, R20 ;  /* 0x0000001400208202 */ /* 0x008fe20000000f00 */
[----:B-1----:R-:W-:Y:S01]  /*5680*/  FADD.FTZ R25, R17, R16 ;  /* 0x0000001011197221 */ /* 0x002fe20000010000 */
[----:B------:R0:W-:Y:S01]  /*5690*/  @!P0 LDS R20, [R39+0x500] ;  /* 0x0005000027148984 */ /* 0x0001e20000000800 */
[----:B------:R-:W-:Y:S02]  /*56a0*/  MOV R16, 0xffff ;  /* 0x0000ffff00107802 */ /* 0x000fe40000000f00 */
[----:B------:R-:W-:Y:S01]  /*56b0*/  @!P0 MOV R34, R21 ;  /* 0x0000001500228202 */ /* 0x000fe20000000f00 */
[----:B------:R-:W1:Y:S01]  /*56c0*/  SHFL.BFLY PT, R31, R32, 0x8, 0x101f ;  /* 0x0d101f00201f7f89 */ /* 0x000e6200000e0000 */
[----:B--2---:R-:W-:Y:S01]  /*56d0*/  FADD.FTZ R17, R30, R14 ;  /* 0x0000000e1e117221 */ /* 0x004fe20000010000 */
[----:B------:R-:W-:-:S02]  /*56e0*/  MOV R30, 0xffff ;  /* 0x0000ffff001e7802 */ /* 0x000fc40000000f00 */
[----:B------:R-:W-:Y:S01]  /*56f0*/  @!P0 MOV R23, R38 ;  /* 0x0000002600178202 */ /* 0x000fe20000000f00 */
[----:B------:R-:W-:Y:S01]  /*5700*/  IMAD.MOV.U32 R38, RZ, RZ, 0xffff ;  /* 0x0000ffffff267424 */ /* 0x000fe200078e00ff */
[----:B------:R-:W2:Y:S01]  /*5710*/  SHFL.BFLY PT, R16, R25, 0x4, 0x101f ;  /* 0x0c901f0019107f89 */ /* 0x000ea200000e0000 */
[----:B------:R-:W-:Y:S01]  /*5720*/  @!P0 IMAD.MOV.U32 R24, RZ, RZ, R37 ;  /* 0x000000ffff188224 */ /* 0x000fe200078e0025 */
[----:B------:R-:W-:Y:S02]  /*5730*/  MOV R37, 0xffff ;  /* 0x0000ffff00257802 */ /* 0x000fe40000000f00 */
[----:B------:R-:W3:Y:S01]  /*5740*/  SHFL.BFLY PT, R33, R34, 0x8, 0x101f ;  /* 0x0d101f0022217f89 */ /* 0x000ee200000e0000 */
[----:B------:R-:W-:Y:S02]  /*5750*/  MOV R21, RZ ;  /* 0x000000ff00157202 */ /* 0x000fe40000000f00 */
[----:B0-----:R-:W-:Y:S01]  /*5760*/  MOV R39, 0xffff ;  /* 0x0000ffff00277802 */ /* 0x001fe20000000f00 */
[----:B------:R-:W0:Y:S01]  /*5770*/  SHFL.BFLY PT, R38, R23, 0x8, 0x101f ;  /* 0x0d101f0017267f89 */ /* 0x000e2200000e0000 */
[----:B------:R-:W-:-:S03]  /*5780*/  MOV R43, 0xffff ;  /* 0x0000ffff002b7802 */ /* 0x000fc60000000f00 */
[----:B------:R-:W5:Y:S01]  /*5790*/  SHFL.BFLY PT, R37, R24, 0x8, 0x101f ;  /* 0x0d101f0018257f89 */ /* 0x000f6200000e0000 */
[----:B----4-:R-:W-:Y:S02]  /*57a0*/  @!P0 MOV R21, R22 ;  /* 0x0000001600158202 */ /* 0x010fe40000000f00 */
[----:B------:R-:W-:Y:S01]  /*57b0*/  MOV R22, 0xffff ;  /* 0x0000ffff00167802 */ /* 0x000fe20000000f00 */
[----:B------:R-:W4:Y:S01]  /*57c0*/  SHFL.BFLY PT, R30, R17, 0x4, 0x101f ;  /* 0x0c901f00111e7f89 */ /* 0x000f2200000e0000 */
[----:B-1----:R-:W-:-:S03]  /*57d0*/  FADD.FTZ R31, R31, R32 ;  /* 0x000000201f1f7221 */ /* 0x002fc60000010000 */
[----:B------:R-:W1:Y:S01]  /*57e0*/  SHFL.BFLY PT, R42, R21, 0x8, 0x101f ;  /* 0x0d101f00152a7f89 */ /* 0x000e6200000e0000 */
[----:B--2---:R-:W-:Y:S01]  /*57f0*/  FADD.FTZ R19, R25, R16 ;  /* 0x0000001019137221 */ /* 0x004fe20000010000 */
[----:B---3--:R-:W-:-:S04]  /*5800*/  FADD.FTZ R33, R33, R34 ;  /* 0x0000002221217221 */ /* 0x008fc80000010000 */
[----:B------:R-:W2:Y:S01]  /*5810*/  SHFL.BFLY PT, R16, R19, 0x2, 0x101f ;  /* 0x0c501f0013107f89 */ /* 0x000ea200000e0000 */
[----:B------:R-:W-:Y:S01]  /*5820*/  @!P0 MOV R18, R20 ;  /* 0x0000001400128202 */ /* 0x000fe20000000f00 */
[----:B------:R-:W-:Y:S02]  /*5830*/  IMAD.MOV.U32 R20, RZ, RZ, 0xffff ;  /* 0x0000ffffff147424 */ /* 0x000fe400078e00ff */
[----:B0-----:R-:W-:Y:S01]  /*5840*/  FADD.FTZ R32, R38, R23 ;  /* 0x0000001726207221 */ /* 0x001fe20000010000 */
[----:B------:R-:W-:Y:S02]  /*5850*/  MOV R23, 0xffff ;  /* 0x0000ffff00177802 */ /* 0x000fe40000000f00 */
[----:B------:R-:W-:Y:S01]  /*5860*/  ISETP.NE.AND P0, PT, R10, RZ, PT ;  /* 0x000000ff0a00720c */ /* 0x000fe20003f05270 */
[----:B-----5:R-:W-:Y:S01]  /*5870*/  FADD.FTZ R25, R37, R24 ;  /* 0x0000001825197221 */ /* 0x020fe20000010000 */
[----:B------:R-:W-:Y:S01]  /*5880*/  MOV R24, 0xffff ;  /* 0x0000ffff00187802 */ /* 0x000fe20000000f00 */
[----:B------:R-:W0:Y:S01]  /*5890*/  SHFL.BFLY PT, R20, R31, 0x4, 0x101f ;  /* 0x0c901f001f147f89 */ /* 0x000e2200000e0000 */
[----:B------:R-:W-:Y:S01]  /*58a0*/  MOV R34, 0xffff ;  /* 0x0000ffff00227802 */ /* 0x000fe20000000f00 */
[----:B----4-:R-:W-:Y:S01]  /*58b0*/  FADD.FTZ R14, R17, R30 ;  /* 0x0000001e110e7221 */ /* 0x010fe20000010000 */
[----:B------:R-:W-:Y:S01]  /*58c0*/  MOV R17, 0xffff ;  /* 0x0000ffff00117802 */ /* 0x000fe20000000f00 */
[----:B------:R-:W3:Y:S01]  /*58d0*/  SHFL.BFLY PT, R23, R18, 0x8, 0x101f ;  /* 0x0d101f0012177f89 */ /* 0x000ee200000e0000 */
[----:B-1----:R-:W-:Y:S01]  /*58e0*/  FADD.FTZ R42, R42, R21 ;  /* 0x000000152a2a7221 */ /* 0x002fe20000010000 */
[----:B------:R-:W-:-:S02]  /*58f0*/  MOV R21, 0xffff ;  /* 0x0000ffff00157802 */ /* 0x000fc40000000f00 */
[----:B------:R-:W1:Y:S04]  /*5900*/  SHFL.BFLY PT, R36, R33, 0x4, 0x101f ;  /* 0x0c901f0021247f89 */ /* 0x000e6800000e0000 */
[----:B------:R-:W4:Y:S01]  /*5910*/  SHFL.BFLY PT, R38, R25, 0x4, 0x101f ;  /* 0x0c901f0019267f89 */ /* 0x000f2200000e0000 */
[----:B--2---:R-:W-:-:S03]  /*5920*/  FADD.FTZ R16, R19, R16 ;  /* 0x0000001013107221 */ /* 0x004fc60000010000 */
[----:B------:R-:W2:Y:S01]  /*5930*/  SHFL.BFLY PT, R37, R32, 0x4, 0x101f ;  /* 0x0c901f0020257f89 */ /* 0x000ea200000e0000 */
[----:B------:R-:W-:-:S03]  /*5940*/  MOV R19, 0xffff ;  /* 0x0000ffff00137802 */ /* 0x000fc60000000f00 */
[----:B------:R-:W5:Y:S01]  /*5950*/  SHFL.BFLY PT, R30, R14, 0x2, 0x101f ;  /* 0x0c501f000e1e7f89 */ /* 0x000f6200000e0000 */
        /* <DEDUP_REMOVED lines=8> */
[----:B------:R-:W-:-:S02]  /*59e0*/  IMAD.MOV.U32 R33, RZ, RZ, 0xffff ;  /* 0x0000ffffff217424 */ /* 0x000fc400078e00ff */
[----:B------:R-:W1:Y:S01]  /*59f0*/  SHFL.BFLY PT, R18, R35, 0x2, 0x101f ;  /* 0x0c501f0023127f89 */ /* 0x000e6200000e0000 */
[----:B----4-:R-:W-:-:S03]  /*5a00*/  FADD.FTZ R38, R25, R38 ;  /* 0x0000002619267221 */ /* 0x010fc60000010000 */
[----:B------:R-:W4:Y:S01]  /*5a10*/  SHFL.BFLY PT, R21, R36, 0x2, 0x101f ;  /* 0x0c501f0024157f89 */ /* 0x000f2200000e0000 */
[----:B--2---:R-:W-:Y:S01]  /*5a20*/  FADD.FTZ R37, R32, R37 ;  /* 0x0000002520257221 */ /* 0x004fe20000010000 */
[----:B------:R-:W-:Y:S02]  /*5a30*/  MOV R32, 0xffff ;  /* 0x0000ffff00207802 */ /* 0x000fe40000000f00 */
[----:B------:R-:W2:Y:S01]  /*5a40*/  SHFL.BFLY PT, R23, R38, 0x2, 0x101f ;  /* 0x0c501f0026177f89 */ /* 0x000ea200000e0000 */
[----:B-----5:R-:W-:Y:S01]  /*5a50*/  FADD.FTZ R17, R14, R30 ;  /* 0x0000001e0e117221 */ /* 0x020fe20000010000 */
[----:B------:R-:W-:Y:S02]  /*5a60*/  MOV R14, 0xffff ;  /* 0x0000ffff000e7802 */ /* 0x000fe40000000f00 */
[----:B------:R-:W5:Y:S01]  /*5a70*/  SHFL.BFLY PT, R24, R37, 0x2, 0x101f ;  /* 0x0c501f0025187f89 */ /* 0x000f6200000e0000 */
        /* <DEDUP_REMOVED lines=9> */
[----:B----4-:R-:W-:Y:S01]  /*5b10*/  FADD.FTZ R36, R36, R21 ;  /* 0x0000001524247221 */ /* 0x010fe20000010000 */
[----:B------:R-:W4:Y:S01]  /*5b20*/  SHFL.BFLY PT, R34, R35, 0x1, 0x101f ;  /* 0x0c301f0023227f89 */ /* 0x000f2200000e0000 */
[----:B--2---:R-:W-:-:S03]  /*5b30*/  FADD.FTZ R38, R38, R23 ;  /* 0x0000001726267221 */ /* 0x004fc60000010000 */
[----:B------:R-:W2:Y:S02]  /*5b40*/  SHFL.BFLY PT, R33, R36, 0x1, 0x101f ;  /* 0x0c301f0024217f89 */ /* 0x000ea400000e0000 */
[----:B------:R-:W2:Y:S01]  /*5b50*/  @!P0 LDC.64 R22, c[0x0][0x220] ;  /* 0x00008800ff168b82 */ /* 0x000ea20000000a00 */
[----:B-----5:R-:W-:Y:S01]  /*5b60*/  FADD.FTZ R37, R37, R24 ;  /* 0x0000001825257221 */ /* 0x020fe20000010000 */
[----:B------:R-:W5:Y:S01]  /*5b70*/  SHFL.BFLY PT, R39, R38, 0x1, 0x101f ;  /* 0x0c301f0026277f89 */ /* 0x000f6200000e0000 */
        /* <DEDUP_REMOVED lines=9> */
[----:B----4-:R-:W-:Y:S01]  /*5c10*/  FADD.FTZ R34, R35, R34 ;  /* 0x0000002223227221 */ /* 0x010fe20000010000 */
[----:B------:R-:W-:Y:S01]  /*5c20*/  MOV R35, 0xffff ;  /* 0x0000ffff00237802 */ /* 0x000fe20000000f00 */
[----:B--2---:R-:W-:Y:S01]  /*5c30*/  FADD.FTZ R33, R36, R33 ;  /* 0x0000002124217221 */ /* 0x004fe20000010000 */
[----:B------:R-:W2:Y:S01]  /*5c40*/  @!P0 LDC.64 R16, c[0x0][0x218] ;  /* 0x00008600ff108b82 */ /* 0x000ea20000000a00 */
[----:B------:R-:W-:-:S04]  /*5c50*/  @!P0 IMAD.WIDE R22, R41, 0x2, R22 ;  /* 0x0000000229168825 */ /* 0x000fc800078e0216 */
[----:B-----5:R-:W-:Y:S01]  /*5c60*/  FADD.FTZ R38, R38, R39 ;  /* 0x0000002726267221 */ /* 0x020fe20000010000 */
        /* <DEDUP_REMOVED lines=12> */
[----:B------:R-:W-:Y:S01]  /*5d30*/  IMAD.MOV.U32 R30, RZ, RZ, 0xffff ;  /* 0x0000ffffff1e7424 */ /* 0x000fe200078e00ff */
[----:B------:R-:W-:Y:S02]  /*5d40*/  @!P0 F2FP.F16.F32.PACK_AB R33, RZ, R37 ;  /* 0x00000025ff21823e */ /* 0x000fe400000000ff */
[----:B-1----:R-:W-:Y:S01]  /*5d50*/  @!P0 F2FP.F16.F32.PACK_AB R23, RZ, R34 ;  /* 0x00000022ff17823e */ /* 0x002fe200000000ff */
[----:B0-----:R-:W-:Y:S02]  /*5d60*/  @!P0 IMAD.WIDE R14, R41, 0x2, R14 ;  /* 0x00000002290e8825 */ /* 0x001fe400078e020e */
[----:B------:R0:W1:Y:S04]  /*5d70*/  SHFL.BFLY PT, R30, R31, 0x1, 0x101f ;  /* 0x0c301f001f1e7f89 */ /* 0x00006800000e0000 */
[----:B------:R0:W-:Y:S04]  /*5d80*/  @!P0 STG.E.U16 desc[UR12][R20.64+0x28], R23 ;  /* 0x0000281714008986 */ /* 0x0001e8000c10150c */
[----:B------:R0:W-:Y:S04]  /*5d90*/  @!P0 STG.E.U16 desc[UR12][R18.64+0x28], R25 ;  /* 0x0000281912008986 */ /* 0x0001e8000c10150c */
[----:B------:R0:W-:Y:S04]  /*5da0*/  @!P0 STG.E.U16 desc[UR12][R16.64+0x50], R26 ;  /* 0x0000501a10008986 */ /* 0x0001e8000c10150c */
[----:B------:R0:W-:Y:S02]  /*5db0*/  @!P0 STG.E.U16 desc[UR12][R14.64+0x50], R33 ;  /* 0x000050210e008986 */ /* 0x0001e4000c10150c */
.L_x_3228:
        /* <DEDUP_REMOVED lines=9> */
.L_x_3158:
        /* <DEDUP_REMOVED lines=8> */
.L_x_3161:
[----:B------:R-:W-:Y:S01]  /*5ed0*/  HFMA2.MMA R28, -RZ, RZ, 0, 4.76837158203125e-07 ;  /* 0x00000008ff1c7435 */ /* 0x000fe200000001ff */
[----:B-1----:R-:W-:Y:S02]  /*5ee0*/  MOV R29, R14 ;  /* 0x0000000e001d7202 */ /* 0x002fe40000000f00 */
[----:B------:R-:W-:Y:S02]  /*5ef0*/  MOV R27, 0x101f ;  /* 0x0000101f001b7802 */ /* 0x000fe40000000f00 */
[----:B------:R-:W-:-:S07]  /*5f00*/  MOV R26, 0xffff ;  /* 0x0000ffff001a7802 */ /* 0x000fce0000000f00 */
[----:B0-2---:R-:W-:Y:S05]  /*5f10*/  WARPSYNC.COLLECTIVE R26, `(.L_x_3166) ;  /* 0x000000001a087348 */ /* 0x005fea0003c00000 */
[----:B------:R1:W3:Y:S02]  /*5f20*/  SHFL.BFLY P2, R30, R29, R28, R27 ;  /* 0x0c00001c1d1e7389 */ /* 0x0002e4000004001b */
[----:B0123--:R-:W-:Y:S01]  /*5f30*/  ENDCOLLECTIVE ;  /* 0x000000000000791b */ /* 0x00ffe20003800000 */
.L_x_3166:
[----:B------:R-:W-:Y:S01]  /*5f40*/  IMAD.MOV.U32 R29, RZ, RZ, R15 ;  /* 0x000000ffff1d7224 */ /* 0x000fe200078e000f */
[----:B------:R-:W-:-:S07]  /*5f50*/  MOV R17, R30 ;  /* 0x0000001e00117202 */ /* 0x000fce0000000f00 */
[----:B------:R-:W-:Y:S05]  /*5f60*/  WARPSYNC.COLLECTIVE R26, `(.L_x_3167) ;  /* 0x000000001a087348 */ /* 0x000fea0003c00000 */
[----:B------:R0:W1:Y:S02]  /*5f70*/  SHFL.BFLY P2, R30, R29, R28, R27 ;  /* 0x0c00001c1d1e7389 */ /* 0x000064000004001b */
[----:B01----:R-:W-:Y:S01]  /*5f80*/  ENDCOLLECTIVE ;  /* 0x000000000000791b */ /* 0x003fe20003800000 */
.L_x_3167:
[----:B------:R-:W-:Y:S01]  /*5f90*/  FADD.FTZ R17, R17, R14 ;  /* 0x0000000e11117221 */ /* 0x000fe20000010000 */
[----:B------:R-:W-:-:S04]  /*5fa0*/  HFMA2.MMA R28, -RZ, RZ, 0, 2.384185791015625e-07 ;  /* 0x00000004ff1c7435 */ /* 0x000fc800000001ff */
[----:B------:R-:W-:Y:S02]  /*5fb0*/  MOV R29, R17 ;  /* 0x00000011001d7202 */ /* 0x000fe40000000f00 */
[----:B------:R-:W-:-:S07]  /*5fc0*/  MOV R16, R30 ;  /* 0x0000001e00107202 */ /* 0x000fce0000000f00 */
[----:B------:R-:W-:Y:S05]  /*5fd0*/  WARPSYNC.COLLECTIVE R26, `(.L_x_3168) ;  /* 0x000000001a087348 */ /* 0x000fea0003c00000 */
[----:B------:R0:W1:Y:S02]  /*5fe0*/  SHFL.BFLY P2, R30, R29, R28, R27 ;  /* 0x0c00001c1d1e7389 */ /* 0x000064000004001b */
[----:B01----:R-:W-:Y:S01]  /*5ff0*/  ENDCOLLECTIVE ;  /* 0x000000000000791b */ /* 0x003fe20003800000 */
.L_x_3168:
[----:B------:R-:W-:-:S05]  /*6000*/  FADD.FTZ R16, R16, R15 ;  /* 0x0000000f10107221 */ /* 0x000fca0000010000 */
[----:B------:R-:W-:Y:S02]  /*6010*/  MOV R29, R16 ;  /* 0x00000010001d7202 */ /* 0x000fe40000000f00 */
[----:B------:R-:W-:-:S07]  /*6020*/  MOV R18, R30 ;  /* 0x0000001e00127202 */ /* 0x000fce0000000f00 */
[----:B------:R-:W-:Y:S05]  /*6030*/  WARPSYNC.COLLECTIVE R26, `(.L_x_3169) ;  /* 0x000000001a087348 */ /* 0x000fea0003c00000 */
[----:B------:R0:W1:Y:S02]  /*6040*/  SHFL.BFLY P2, R30, R29, R28, R27 ;  /* 0x0c00001c1d1e7389 */ /* 0x000064000004001b */
[----:B01----:R-:W-:Y:S01]  /*6050*/  ENDCOLLECTIVE ;  /* 0x000000000000791b */ /* 0x003fe20003800000 */
.L_x_3169:
[----:B------:R-:W-:Y:S01]  /*6060*/  FADD.FTZ R18, R17, R18 ;  /* 0x0000001211127221 */ /* 0x000fe20000010000 */
[----:B------:R-:W-:-:S03]  /*6070*/  HFMA2.MMA R28, -RZ, RZ, 0, 1.1920928955078125e-07 ;  /* 0x00000002ff1c7435 */ /* 0x000fc600000001ff */
[----:B------:R-:W-:Y:S01]  /*6080*/  IMAD.MOV.U32 R29, RZ, RZ, R18 ;  /* 0x000000ffff1d7224 */ /* 0x000fe200078e0012 */
[----:B------:R-:W-:-:S07]  /*6090*/  MOV R19, R30 ;  /* 0x0000001e00137202 */ /* 0x000fce0000000f00 */
[----:B------:R-:W-:Y:S05]  /*60a0*/  WARPSYNC.COLLECTIVE R26, `(.L_x_3170) ;  /* 0x000000001a087348 */ /* 0x000fea0003c00000 */
[----:B------:R0:W1:Y:S02]  /*60b0*/  SHFL.BFLY P2, R30, R29, R28, R27 ;  /* 0x0c00001c1d1e7389 */ /* 0x000064000004001b */
[----:B01----:R-:W-:Y:S01]  /*60c0*/  ENDCOLLECTIVE ;  /* 0x000000000000791b */ /* 0x003fe20003800000 */
.L_x_3170:
[----:B------:R-:W-:-:S05]  /*60d0*/  FADD.FTZ R19, R16, R19 ;  /* 0x0000001310137221 */ /* 0x000fca0000010000 */
[----:B------:R-:W-:Y:S02]  /*60e0*/  MOV R29, R19 ;  /* 0x00000013001d7202 */ /* 0x000fe40000000f00 */
[----:B------:R-:W-:-:S07]  /*60f0*/  MOV R21, R30 ;  /* 0x0000001e00157202 */ /* 0x000fce0000000f00 */
[----:B------:R-:W-:Y:S05]  /*6100*/  WARPSYNC.COLLECTIVE R26, `(.L_x_3171) ;  /* 0x000000001a087348 */ /* 0x000fea0003c00000 */
[----:B------:R0:W1:Y:S02]  /*6110*/  SHFL.BFLY P2, R30, R29, R28, R27 ;  /* 0x0c00001c1d1e7389 */ /* 0x000064000004001b */
[----:B01----:R-:W-:Y:S01]  /*6120*/  ENDCOLLECTIVE ;  /* 0x000000000000791b */ /* 0x003fe20003800000 */
.L_x_3171:
[----:B------:R-:W-:Y:S01]  /*6130*/  FADD.FTZ R21, R18, R21 ;  /* 0x0000001512157221 */ /* 0x000fe20000010000 */
[----:B------:R-:W-:-:S04]  /*6140*/  HFMA2.MMA R28, -RZ, RZ, 0, 5.9604644775390625e-08 ;  /* 0x00000001ff1c7435 */ /* 0x000fc800000001ff */
[----:B------:R-:W-:Y:S02]  /*6150*/  MOV R29, R21 ;  /* 0x00000015001d7202 */ /* 0x000fe40000000f00 */
[----:B------:R-:W-:-:S07]  /*6160*/  MOV R14, R30 ;  /* 0x0000001e000e7202 */ /* 0x000fce0000000f00 */
[----:B------:R-:W-:Y:S05]  /*6170*/  WARPSYNC.COLLECTIVE R26, `(.L_x_3172) ;  /* 0x000000001a087348 */ /* 0x000fea0003c00000 */
[----:B------:R0:W1:Y:S02]  /*6180*/  SHFL.BFLY P2, R30, R29, R28, R27 ;  /* 0x0c00001c1d1e7389 */ /* 0x000064000004001b */
[----:B01----:R-:W-:Y:S01]  /*6190*/  ENDCOLLECTIVE ;  /* 0x000000000000791b */ /* 0x003fe20003800000 */
.L_x_3172:
[----:B------:R-:W-:-:S05]  /*61a0*/  FADD.FTZ R14, R19, R14 ;  /* 0x0000000e130e7221 */ /* 0x000fca0000010000 */
[----:B------:R-:W-:Y:S01]  /*61b0*/  MOV R29, R14 ;  /* 0x0000000e001d7202 */ /* 0x000fe20000000f00 */
[----:B------:R-:W-:-:S07]  /*61c0*/  IMAD.MOV.U32 R20, RZ, RZ, R30 ;  /* 0x000000ffff147224 */ /* 0x000fce00078e001e */
[----:B------:R-:W-:Y:S05]  /*61d0*/  WARPSYNC.COLLECTIVE R26, `(.L_x_3173) ;  /* 0x000000001a087348 */ /* 0x000fea0003c00000 */
[----:B------:R0:W1:Y:S02]  /*61e0*/  SHFL.BFLY P2, R30, R29, R28, R27 ;  /* 0x0c00001c1d1e7389 */ /* 0x000064000004001b */
[----:B01----:R-:W-:Y:S01]  /*61f0*/  ENDCOLLECTIVE ;  /* 0x000000000000791b */ /* 0x003fe20003800000 */
.L_x_3173:
[----:B------:R-:W-:Y:S01]  /*6200*/  FADD.FTZ R20, R21, R20 ;  /* 0x0000001415147221 */ /* 0x000fe20000010000 */
[----:B------:R-:W-:Y:S06]  /*6210*/  BRA `(.L_x_3174) ;  /* 0xffffffe800d87947 */ /* 0x000fec000383ffff */
.L_x_3162:
        /* <DEDUP_REMOVED lines=8> */
.L_x_3176:
[----:B------:R-:W-:Y:S05]  /*62a0*/  BSYNC B1 ;  /* 0x0000000000017941 */ /* 0x000fea0003800000 */
.L_x_3175:
        /* <DEDUP_REMOVED lines=8> */
.L_x_3177:
[----:B------:R-:W-:Y:S01]  /*6330*/  FADD.FTZ R21, R21, R14 ;  /* 0x0000000e15157221 */ /* 0x000fe20000010000 */
[----:B------:R-:W-:-:S04]  /*6340*/  HFMA2.MMA R28, -RZ, RZ, 0, 2.384185791015625e-07 ;  /* 0x00000004ff1c7435 */ /* 0x000fc800000001ff */
[----:B------:R-:W-:Y:S02]  /*6350*/  MOV R29, R21 ;  /* 0x00000015001d7202 */ /* 0x000fe40000000f00 */
[----:B------:R-:W-:-:S07]  /*6360*/  MOV R20, R30 ;  /* 0x0000001e00147202 */ /* 0x000fce0000000f00 */
[----:B------:R-:W-:Y:S05]  /*6370*/  WARPSYNC.COLLECTIVE R26, `(.L_x_3178) ;  /* 0x000000001a087348 */ /* 0x000fea0003c00000 */
[----:B------:R0:W1:Y:S02]  /*6380*/  SHFL.BFLY P2, R30, R29, R28, R27 ;  /* 0x0c00001c1d1e7389 */ /* 0x000064000004001b */
[----:B01----:R-:W-:Y:S01]  /*6390*/  ENDCOLLECTIVE ;  /* 0x000000000000791b */ /* 0x003fe20003800000 */
.L_x_3178:
[----:B------:R-:W-:-:S05]  /*63a0*/  FADD.FTZ R20, R20, R15 ;  /* 0x0000000f14147221 */ /* 0x000fca0000010000 */
[----:B------:R-:W-:Y:S01]  /*63b0*/  MOV R29, R20 ;  /* 0x00000014001d7202 */ /* 0x000fe20000000f00 */
[----:B------:R-:W-:-:S07]  /*63c0*/  IMAD.MOV.U32 R22, RZ, RZ, R30 ;  /* 0x000000ffff167224 */ /* 0x000fce00078e001e */
[----:B------:R-:W-:Y:S05]  /*63d0*/  WARPSYNC.COLLECTIVE R26, `(.L_x_3179) ;  /* 0x000000001a087348 */ /* 0x000fea0003c00000 */
[----:B------:R0:W1:Y:S02]  /*63e0*/  SHFL.BFLY P2, R30, R29, R28, R27 ;  /* 0x0c00001c1d1e7389 */ /* 0x000064000004001b */
[----:B01----:R-:W-:Y:S01]  /*63f0*/  ENDCOLLECTIVE ;  /* 0x000000000000791b */ /* 0x003fe20003800000 */
.L_x_3179:
[----:B------:R-:W-:Y:S01]  /*6400*/  FADD.FTZ R22, R21, R22 ;  /* 0x0000001615167221 */ /* 0x000fe20000010000 */
[----:B------:R-:W-:-:S04]  /*6410*/  HFMA2.MMA R28, -RZ, RZ, 0, 1.1920928955078125e-07 ;  /* 0x00000002ff1c7435 */ /* 0x000fc800000001ff */
[----:B------:R-:W-:Y:S02]  /*6420*/  MOV R29, R22 ;  /* 0x00000016001d7202 */ /* 0x000fe40000000f00 */
[----:B------:R-:W-:-:S07]  /*6430*/  MOV R23, R30 ;  /* 0x0000001e00177202 */ /* 0x000fce0000000f00 */
[----:B------:R-:W-:Y:S05]  /*6440*/  WARPSYNC.COLLECTIVE R26, `(.L_x_3180) ;  /* 0x000000001a087348 */ /* 0x000fea0003c00000 */
[----:B------:R0:W1:Y:S02]  /*6450*/  SHFL.BFLY P2, R30, R29, R28, R27 ;  /* 0x0c00001c1d1e7389 */ /* 0x000064000004001b */
[----:B01----:R-:W-:Y:S01]  /*6460*/  ENDCOLLECTIVE ;  /* 0x000000000000791b */ /* 0x003fe20003800000 */
.L_x_3180:
[----:B------:R-:W-:-:S05]  /*6470*/  FADD.FTZ R23, R20, R23 ;  /* 0x0000001714177221 */ /* 0x000fca0000010000 */
[----:B------:R-:W-:Y:S02]  /*6480*/  MOV R29, R23 ;  /* 0x00000017001d7202 */ /* 0x000fe40000000f00 */
[----:B------:R-:W-:-:S07]  /*6490*/  MOV R25, R30 ;  /* 0x0000001e00197202 */ /* 0x000fce0000000f00 */
[----:B------:R-:W-:Y:S05]  /*64a0*/  WARPSYNC.COLLECTIVE R26, `(.L_x_3181) ;  /* 0x000000001a087348 */ /* 0x000fea0003c00000 */
[----:B------:R0:W1:Y:S02]  /*64b0*/  SHFL.BFLY P2, R30, R29, R28, R27 ;  /* 0x0c00001c1d1e7389 */ /* 0x000064000004001b */
[----:B01----:R-:W-:Y:S01]  /*64c0*/  ENDCOLLECTIVE ;  /* 0x000000000000791b */ /* 0x003fe20003800000 */
.L_x_3181:
[----:B------:R-:W-:Y:S01]  /*64d0*/  FADD.FTZ R25, R22, R25 ;  /* 0x0000001916197221 */ /* 0x000fe20000010000 */
[----:B------:R-:W-:-:S04]  /*64e0*/  HFMA2.MMA R28, -RZ, RZ, 0, 5.9604644775390625e-08 ;  /* 0x00000001ff1c7435 */ /* 0x000fc800000001ff */
[----:B------:R-:W-:Y:S01]  /*64f0*/  MOV R29, R25 ;  /* 0x00000019001d7202 */ /* 0x000fe20000000f00 */
[----:B------:R-:W-:-:S07]  /*6500*/  IMAD.MOV.U32 R14, RZ, RZ, R30 ;  /* 0x000000ffff0e7224 */ /* 0x000fce00078e001e */
[----:B------:R-:W-:Y:S05]  /*6510*/  WARPSYNC.COLLECTIVE R26, `(.L_x_3182) ;  /* 0x000000001a087348 */ /* 0x000fea0003c00000 */
[----:B------:R0:W1:Y:S02]  /*6520*/  SHFL.BFLY P2, R30, R29, R28, R27 ;  /* 0x0c00001c1d1e7389 */ /* 0x000064000004001b */
[----:B01----:R-:W-:Y:S01]  /*6530*/  ENDCOLLECTIVE ;  /* 0x000000000000791b */ /* 0x003fe20003800000 */
.L_x_3182:
[----:B------:R-:W-:-:S05]  /*6540*/  FADD.FTZ R14, R23, R14 ;  /* 0x0000000e170e7221 */ /* 0x000fca0000010000 */
[----:B------:R-:W-:Y:S02]  /*6550*/  MOV R29, R14 ;  /* 0x0000000e001d7202 */ /* 0x000fe40000000f00 */
[----:B------:R-:W-:-:S07]  /*6560*/  MOV R24, R30 ;  /* 0x0000001e00187202 */ /* 0x000fce0000000f00 */
[----:B------:R-:W-:Y:S05]  /*6570*/  WARPSYNC.COLLECTIVE R26, `(.L_x_3183) ;  /* 0x000000001a087348 */ /* 0x000fea0003c00000 */
[----:B------:R0:W1:Y:S02]  /*6580*/  SHFL.BFLY P2, R30, R29, R28, R27 ;  /* 0x0c00001c1d1e7389 */ /* 0x000064000004001b */
[----:B01----:R-:W-:Y:S01]  /*6590*/  ENDCOLLECTIVE ;  /* 0x000000000000791b */ /* 0x003fe20003800000 */
.L_x_3183:
[----:B------:R-:W-:Y:S01]  /*65a0*/  FADD.FTZ R24, R25, R24 ;  /* 0x0000001819187221 */ /* 0x000fe20000010000 */
[----:B------:R-:W-:Y:S06]  /*65b0*/  BRA `(.L_x_3184) ;  /* 0xffffffe800a87947 */ /* 0x000fec000383ffff */
.L_x_3163:
        /* <DEDUP_REMOVED lines=8> */
.L_x_3186:
[----:B------:R-:W-:Y:S05]  /*6640*/  BSYNC B1 ;  /* 0x0000000000017941 */ /* 0x000fea0003800000 */
.L_x_3185:
        /* <DEDUP_REMOVED lines=8> */
.L_x_3187:
[----:B------:R-:W-:Y:S01]  /*66d0*/  FADD.FTZ R21, R21, R14 ;  /* 0x0000000e15157221 */ /* 0x000fe20000010000 */
[----:B------:R-:W-:-:S04]  /*66e0*/  HFMA2.MMA R28, -RZ, RZ, 0, 2.384185791015625e-07 ;  /* 0x00000004ff1c7435 */ /* 0x000fc800000001ff */
[----:B------:R-:W-:Y:S01]  /*66f0*/  MOV R29, R21 ;  /* 0x00000015001d7202 */ /* 0x000fe20000000f00 */
[----:B------:R-:W-:-:S07]  /*6700*/  IMAD.MOV.U32 R20, RZ, RZ, R30 ;  /* 0x000000ffff147224 */ /* 0x000fce00078e001e */
[----:B------:R-:W-:Y:S05]  /*6710*/  WARPSYNC.COLLECTIVE R26, `(.L_x_3188) ;  /* 0x000000001a087348 */ /* 0x000fea0003c00000 */
[----:B------:R0:W1:Y:S02]  /*6720*/  SHFL.BFLY P2, R30, R29, R28, R27 ;  /* 0x0c00001c1d1e7389 */ /* 0x000064000004001b */
[----:B01----:R-:W-:Y:S01]  /*6730*/  ENDCOLLECTIVE ;  /* 0x000000000000791b */ /* 0x003fe20003800000 */
.L_x_3188:
[----:B------:R-:W-:-:S05]  /*6740*/  FADD.FTZ R20, R20, R15 ;  /* 0x0000000f14147221 */ /* 0x000fca0000010000 */
[----:B------:R-:W-:Y:S02]  /*6750*/  MOV R29, R20 ;  /* 0x00000014001d7202 */ /* 0x000fe40000000f00 */
[----:B------:R-:W-:-:S07]  /*6760*/  MOV R22, R30 ;  /* 0x0000001e00167202 */ /* 0x000fce0000000f00 */
[----:B------:R-:W-:Y:S05]  /*6770*/  WARPSYNC.COLLECTIVE R26, `(.L_x_3189) ;  /* 0x000000001a087348 */ /* 0x000fea0003c00000 */
[----:B------:R0:W1:Y:S02]  /*6780*/  SHFL.BFLY P2, R30, R29, R28, R27 ;  /* 0x0c00001c1d1e7389 */ /* 0x000064000004001b */
[----:B01----:R-:W-:Y:S01]  /*6790*/  ENDCOLLECTIVE ;  /* 0x000000000000791b */ /* 0x003fe20003800000 */
.L_x_3189:
[----:B------:R-:W-:-:S05]  /*67a0*/  FADD.FTZ R22, R21, R22 ;  /* 0x0000001615167221 */ /* 0x000fca0000010000 */
[----:B------:R-:W-:Y:S01]  /*67b0*/  MOV R29, R22 ;  /* 0x00000016001d7202 */ /* 0x000fe20000000f00 */
[----:B------:R-:W-:Y:S01]  /*67c0*/  IMAD.MOV.U32 R28, RZ, RZ, 0x2 ;  /* 0x00000002ff1c7424 */ /* 0x000fe200078e00ff */
[----:B------:R-:W-:-:S07]  /*67d0*/  MOV R23, R30 ;  /* 0x0000001e00177202 */ /* 0x000fce0000000f00 */
[----:B------:R-:W-:Y:S05]  /*67e0*/  WARPSYNC.COLLECTIVE R26, `(.L_x_3190) ;  /* 0x000000001a087348 */ /* 0x000fea0003c00000 */
[----:B------:R0:W1:Y:S02]  /*67f0*/  SHFL.BFLY P2, R30, R29, R28, R27 ;  /* 0x0c00001c1d1e7389 */ /* 0x000064000004001b */
[----:B01----:R-:W-:Y:S01]  /*6800*/  ENDCOLLECTIVE ;  /* 0x000000000000791b */ /* 0x003fe20003800000 */
.L_x_3190:
[----:B------:R-:W-:-:S05]  /*6810*/  FADD.FTZ R23, R20, R23 ;  /* 0x0000001714177221 */ /* 0x000fca0000010000 */
[----:B------:R-:W-:Y:S02]  /*6820*/  MOV R29, R23 ;  /* 0x00000017001d7202 */ /* 0x000fe40000000f00 */
[----:B------:R-:W-:-:S07]  /*6830*/  MOV R25, R30 ;  /* 0x0000001e00197202 */ /* 0x000fce0000000f00 */
[----:B------:R-:W-:Y:S05]  /*6840*/  WARPSYNC.COLLECTIVE R26, `(.L_x_3191) ;  /* 0x000000001a087348 */ /* 0x000fea0003c00000 */
[----:B------:R0:W1:Y:S02]  /*6850*/  SHFL.BFLY P2, R30, R29, R28, R27 ;  /* 0x0c00001c1d1e7389 */ /* 0x000064000004001b */
[----:B01----:R-:W-:Y:S01]  /*6860*/  ENDCOLLECTIVE ;  /* 0x000000000000791b */ /* 0x003fe20003800000 */
.L_x_3191:
[----:B------:R-:W-:Y:S01]  /*6870*/  FADD.FTZ R25, R22, R25 ;  /* 0x0000001916197221 */ /* 0x000fe20000010000 */
[----:B------:R-:W-:-:S04]  /*6880*/  HFMA2.MMA R28, -RZ, RZ, 0, 5.9604644775390625e-08 ;  /* 0x00000001ff1c7435 */ /* 0x000fc800000001ff */
[----:B------:R-:W-:Y:S02]  /*6890*/  MOV R29, R25 ;  /* 0x00000019001d7202 */ /* 0x000fe40000000f00 */
[----:B------:R-:W-:-:S07]  /*68a0*/  MOV R14, R30 ;  /* 0x0000001e000e7202 */ /* 0x000fce0000000f00 */
[----:B------:R-:W-:Y:S05]  /*68b0*/  WARPSYNC.COLLECTIVE R26, `(.L_x_3192) ;  /* 0x000000001a087348 */ /* 0x000fea0003c00000 */
[----:B------:R0:W1:Y:S02]  /*68c0*/  SHFL.BFLY P2, R30, R29, R28, R27 ;  /* 0x0c00001c1d1e7389 */ /* 0x000064000004001b */
[----:B01----:R-:W-:Y:S01]  /*68d0*/  ENDCOLLECTIVE ;  /* 0x000000000000791b */ /* 0x003fe20003800000 */
.L_x_3192:
[----:B------:R-:W-:-:S04]  /*68e0*/  FADD.FTZ R14, R23, R14 ;  /* 0x0000000e170e7221 */ /* 0x000fc80000010000 */
[----:B------:R-:W-:Y:S01]  /*68f0*/  IMAD.MOV.U32 R29, RZ, RZ, R14 ;  /* 0x000000ffff1d7224 */ /* 0x000fe200078e000e */
[----:B------:R-:W-:-:S07]  /*6900*/  MOV R24, R30 ;  /* 0x0000001e00187202 */ /* 0x000fce0000000f00 */
[----:B------:R-:W-:Y:S05]  /*6910*/  WARPSYNC.COLLECTIVE R26, `(.L_x_3193) ;  /* 0x000000001a087348 */ /* 0x000fea0003c00000 */
[----:B------:R0:W1:Y:S02]  /*6920*/  SHFL.BFLY P2, R30, R29, R28, R27 ;  /* 0x0c00001c1d1e7389 */ /* 0x000064000004001b */
[----:B01----:R-:W-:Y:S01]  /*6930*/  ENDCOLLECTIVE ;  /* 0x000000000000791b */ /* 0x003fe20003800000 */
.L_x_3193:
[----:B------:R-:W-:Y:S01]  /*6940*/  FADD.FTZ R24, R25, R24 ;  /* 0x0000001819187221 */ /* 0x000fe20000010000 */
[----:B------:R-:W-:Y:S06]  /*6950*/  BRA `(.L_x_3194) ;  /* 0xffffffe800647947 */ /* 0x000fec000383ffff */
.L_x_3164:
        /* <DEDUP_REMOVED lines=8> */
.L_x_3196:
[----:B------:R-:W-:Y:S05]  /*69e0*/  BSYNC B0 ;  /* 0x0000000000007941 */ /* 0x000fea0003800000 */
.L_x_3195:
[----:B------:R-:W-:Y:S01]  /*69f0*/  HFMA2.MMA R27, -RZ, RZ, 0, 0.000503063201904296875 ;  /* 0x0000101fff1b7435 */ /* 0x000fe200000001ff */
[----:B------:R-:W-:Y:S01]  /*6a00*/  MOV R29, R14 ;  /* 0x0000000e001d7202 */ /* 0x000fe20000000f00 */
[----:B------:R-:W-:Y:S01]  /*6a10*/  IMAD.MOV.U32 R28, RZ, RZ, 0x8 ;  /* 0x00000008ff1c7424 */ /* 0x000fe200078e00ff */
[----:B------:R-:W-:Y:S01]  /*6a20*/  MOV R26, 0xffff ;  /* 0x0000ffff001a7802 */ /* 0x000fe20000000f00 */
[----:B------:R-:W-:Y:S01]  /*6a30*/  IMAD.MOV.U32 R32, RZ, RZ, RZ ;  /* 0x000000ffff207224 */ /* 0x000fe200078e00ff */
[----:B------:R-:W-:Y:S01]  /*6a40*/  MOV R17, R30 ;  /* 0x0000001e00117202 */ /* 0x000fe20000000f00 */
[----:B------:R-:W-:Y:S01]  /*6a50*/  HFMA2.MMA R34, -RZ, RZ, 0, 0 ;  /* 0x00000000ff227435 */ /* 0x000fe200000001ff */
[----:B------:R-:W-:-:S10]  /*6a60*/  @!P0 SHF.L.U32 R19, R10, 0x1, RZ ;  /* 0x000000010a138819 */ /* 0x000fd400000006ff */
[----:B------:R-:W-:Y:S05]  /*6a70*/  WARPSYNC.COLLECTIVE R26, `(.L_x_3197) ;  /* 0x000000001a087348 */ /* 0x000fea0003c00000 */
[----:B------:R0:W1:Y:S02]  /*6a80*/  SHFL.BFLY P2, R30, R29, R28, R27 ;  /* 0x0c00001c1d1e7389 */ /* 0x000064000004001b */
[----:B01----:R-:W-:Y:S01]  /*6a90*/  ENDCOLLECTIVE ;  /* 0x000000000000791b */ /* 0x003fe20003800000 */
.L_x_3197:
[----:B------:R-:W-:Y:S01]  /*6aa0*/  @!P0 IADD3 R18, R15, 0x14, RZ ;  /* 0x000000140f128810 */ /* 0x000fe20007ffe0ff */
[----:B------:R-:W-:Y:S01]  /*6ab0*/  FADD.FTZ R25, R17, R16 ;  /* 0x0000001011197221 */ /* 0x000fe20000010000 */
[C---:B------:R-:W-:Y:S01]  /*6ac0*/  @!P0 LEA R23, R10.reuse, UR4, 0x7 ;  /* 0x000000040a178c11 */ /* 0x040fe2000f8e38ff */
[----:B------:R-:W-:Y:S01]  /*6ad0*/  @!P0 IMAD.SHL.U32 R22, R10, 0x2, RZ ;  /* 0x000000020a168824 */ /* 0x000fe200078e00ff */
[----:B------:R-:W-:Y:S02]  /*6ae0*/  @!P0 LOP3.LUT R18, R18, R19, RZ, 0x3c, !PT ;  /* 0x0000001312128212 */ /* 0x000fe400078e3cff */
[----:B------:R-:W-:Y:S02]  /*6af0*/  @!P0 LEA R24, R10, UR4, 0x7 ;  /* 0x000000040a188c11 */ /* 0x000fe4000f8e38ff */
[----:B------:R-:W-:Y:S01]  /*6b00*/  @!P0 LEA R18, R18, R23, 0x2 ;  /* 0x0000001712128211 */ /* 0x000fe200078e10ff */
[----:B------:R-:W-:Y:S01]  /*6b10*/  IMAD.MOV.U32 R23, RZ, RZ, RZ ;  /* 0x000000ffff177224 */ /* 0x000fe200078e00ff */
[----:B------:R-:W-:Y:S01]  /*6b20*/  HFMA2.MMA R28, -RZ, RZ, 0, 2.384185791015625e-07 ;  /* 0x00000004ff1c7435 */ /* 0x000fe200000001ff */
[----:B------:R-:W-:-:S02]  /*6b30*/  MOV R29, R25 ;  /* 0x00000019001d7202 */ /* 0x000fc40000000f00 */
[----:B------:R0:W1:Y:S04]  /*6b40*/  @!P0 LDS R20, [R18] ;  /* 0x0000000012148984 */ /* 0x0000680000000800 */
[----:B------:R0:W2:Y:S01]  /*6b50*/  @!P0 LDS R21, [R18+0x500] ;  /* 0x0005000012158984 */ /* 0x0000a20000000800 */
[----:B------:R-:W-:-:S07]  /*6b60*/  FADD.FTZ R17, R30, R14 ;  /* 0x0000000e1e117221 */ /* 0x000fce0000010000 */
[----:B012---:R-:W-:Y:S05]  /*6b70*/  WARPSYNC.COLLECTIVE R26, `(.L_x_3198) ;  /* 0x000000001a087348 */ /* 0x007fea0003c00000 */
[----:B------:R3:W4:Y:S02]  /*6b80*/  SHFL.BFLY P2, R30, R29, R28, R27 ;  /* 0x0c00001c1d1e7389 */ /* 0x000724000004001b */
[----:B01234-:R-:W-:Y:S01]  /*6b90*/  ENDCOLLECTIVE ;  /* 0x000000000000791b */ /* 0x01ffe20003800000 */
.L_x_3198:
[----:B------:R-:W-:Y:S01]  /*6ba0*/  IMAD.MOV.U32 R29, RZ, RZ, R17 ;  /* 0x000000ffff1d7224 */ /* 0x000fe200078e0011 */
[----:B------:R-:W-:-:S07]  /*6bb0*/  MOV R16, R30 ;  /* 0x0000001e00107202 */ /* 0x000fce0000000f00 */
[----:B------:R-:W-:Y:S05]  /*6bc0*/  WARPSYNC.COLLECTIVE R26, `(.L_x_3199) ;  /* 0x000000001a087348 */ /* 0x000fea0003c00000 */
[----:B------:R0:W1:Y:S02]  /*6bd0*/  SHFL.BFLY P2, R30, R29, R28, R27 ;  /* 0x0c00001c1d1e7389 */ /* 0x000064000004001b */
[----:B01----:R-:W-:Y:S01]  /*6be0*/  ENDCOLLECTIVE ;  /* 0x000000000000791b */ /* 0x003fe20003800000 */
.L_x_3199:
[----:B------:R-:W-:Y:S01]  /*6bf0*/  FADD.FTZ R19, R25, R16 ;  /* 0x0000001019137221 */ /* 0x000fe20000010000 */
[----:B------:R-:W-:Y:S02]  /*6c00*/  @!P0 MOV R32, R20 ;  /* 0x0000001400208202 */ /* 0x000fe40000000f00 */
[----:B------:R-:W-:Y:S02]  /*6c10*/  @!P0 MOV R34, R21 ;  /* 0x0000001500228202 */ /* 0x000fe40000000f00 */
[----:B------:R-:W-:Y:S01]  /*6c20*/  @!P0 IADD3 R21, R15, 0x28, RZ ;  /* 0x000000280f158810 */ /* 0x000fe20007ffe0ff */
[----:B------:R-:W-:Y:S01]  /*6c30*/  HFMA2.MMA R28, -RZ, RZ, 0, 1.1920928955078125e-07 ;  /* 0x00000002ff1c7435 */ /* 0x000fe200000001ff */
[----:B------:R-:W-:Y:S02]  /*6c40*/  MOV R29, R19 ;  /* 0x00000013001d7202 */ /* 0x000fe40000000f00 */
[----:B------:R-:W-:-:S05]  /*6c50*/  @!P0 LOP3.LUT R21, R21, R22, RZ, 0x3c, !PT ;  /* 0x0000001615158212 */ /* 0x000fca00078e3cff */
[----:B------:R-:W-:Y:S01]  /*6c60*/  @!P0 IMAD R22, R21, 0x4, R24 ;  /* 0x0000000415168824 */ /* 0x000fe200078e0218 */
[----:B------:R-:W-:Y:S01]  /*6c70*/  HFMA2.MMA R24, -RZ, RZ, 0, 0 ;  /* 0x00000000ff187435 */ /* 0x000fe200000001ff */
[----:B------:R-:W-:-:S10]  /*6c80*/  FADD.FTZ R14, R17, R30 ;  /* 0x0000001e110e7221 */ /* 0x000fd40000010000 */
[----:B------:R-:W-:Y:S05]  /*6c90*/  WARPSYNC.COLLECTIVE R26, `(.L_x_3200) ;  /* 0x000000001a087348 */ /* 0x000fea0003c00000 */
[----:B------:R0:W1:Y:S02]  /*6ca0*/  SHFL.BFLY P2, R30, R29, R28, R27 ;  /* 0x0c00001c1d1e7389 */ /* 0x000064000004001b */
[----:B01----:R-:W-:Y:S01]  /*6cb0*/  ENDCOLLECTIVE ;  /* 0x000000000000791b */ /* 0x003fe20003800000 */
.L_x_3200:
[----:B------:R0:W1:Y:S04]  /*6cc0*/  @!P0 LDS R37, [R22] ;  /* 0x0000000016258984 */ /* 0x0000680000000800 */
[----:B------:R0:W2:Y:S01]  /*6cd0*/  @!P0 LDS R38, [R22+0x500] ;  /* 0x0005000016268984 */ /* 0x0000a20000000800 */
[----:B------:R-:W-:Y:S02]  /*6ce0*/  MOV R29, R14 ;  /* 0x0000000e001d7202 */ /* 0x000fe40000000f00 */
[----:B------:R-:W-:-:S07]  /*6cf0*/  MOV R16, R30 ;  /* 0x0000001e00107202 */ /* 0x000fce0000000f00 */
[----:B012---:R-:W-:Y:S05]  /*6d00*/  WARPSYNC.COLLECTIVE R26, `(.L_x_3201) ;  /* 0x000000001a087348 */ /* 0x007fea0003c00000 */
[----:B------:R3:W4:Y:S02]  /*6d10*/  SHFL.BFLY P2, R30, R29, R28, R27 ;  /* 0x0c00001c1d1e7389 */ /* 0x000724000004001b */
[----:B01234-:R-:W-:Y:S01]  /*6d20*/  ENDCOLLECTIVE ;  /* 0x000000000000791b */ /* 0x01ffe20003800000 */
.L_x_3201:
        /* <DEDUP_REMOVED lines=9> */
.L_x_3202:
[----:B------:R-:W-:Y:S01]  /*6dc0*/  IMAD.MOV.U32 R29, RZ, RZ, R17 ;  /* 0x000000ffff1d7224 */ /* 0x000fe200078e0011 */
[----:B------:R-:W-:-:S07]  /*6dd0*/  MOV R19, R30 ;  /* 0x0000001e00137202 */ /* 0x000fce0000000f00 */
[----:B------:R-:W-:Y:S05]  /*6de0*/  WARPSYNC.COLLECTIVE R26, `(.L_x_3203) ;  /* 0x000000001a087348 */ /* 0x000fea0003c00000 */
[----:B------:R0:W1:Y:S02]  /*6df0*/  SHFL.BFLY P2, R30, R29, R28, R27 ;  /* 0x0c00001c1d1e7389 */ /* 0x000064000004001b */
[----:B01----:R-:W-:Y:S01]  /*6e00*/  ENDCOLLECTIVE ;  /* 0x000000000000791b */ /* 0x003fe20003800000 */
.L_x_3203:
[----:B------:R-:W-:Y:S01]  /*6e10*/  FADD.FTZ R16, R16, R19 ;  /* 0x0000001310107221 */ /* 0x000fe20000010000 */
[----:B------:R-:W-:Y:S01]  /*6e20*/  HFMA2.MMA R28, -RZ, RZ, 0, 4.76837158203125e-07 ;  /* 0x00000008ff1c7435 */ /* 0x000fe200000001ff */
[----:B------:R-:W-:Y:S02]  /*6e30*/  MOV R29, R32 ;  /* 0x00000020001d7202 */ /* 0x000fe40000000f00 */
[----:B------:R-:W-:-:S08]  /*6e40*/  MOV R14, R30 ;  /* 0x0000001e000e7202 */ /* 0x000fd00000000f00 */
[----:B------:R-:W-:Y:S05]  /*6e50*/  WARPSYNC.COLLECTIVE R26, `(.L_x_3204) ;  /* 0x000000001a087348 */ /* 0x000fea0003c00000 */
[----:B------:R0:W1:Y:S02]  /*6e60*/  SHFL.BFLY P2, R30, R29, R28, R27 ;  /* 0x0c00001c1d1e7389 */ /* 0x000064000004001b */
[----:B01----:R-:W-:Y:S01]  /*6e70*/  ENDCOLLECTIVE ;  /* 0x000000000000791b */ /* 0x003fe20003800000 */
.L_x_3204:
[----:B------:R-:W-:Y:S01]  /*6e80*/  FADD.FTZ R44, R17, R14 ;  /* 0x0000000e112c7221 */ /* 0x000fe20000010000 */
[----:B------:R-:W-:Y:S02]  /*6e90*/  MOV R29, R34 ;  /* 0x00000022001d7202 */ /* 0x000fe40000000f00 */
[----:B------:R-:W-:-:S07]  /*6ea0*/  MOV R31, R30 ;  /* 0x0000001e001f7202 */ /* 0x000fce0000000f00 */
[----:B------:R-:W-:Y:S05]  /*6eb0*/  WARPSYNC.COLLECTIVE R26, `(.L_x_3205) ;  /* 0x000000001a087348 */ /* 0x000fea0003c00000 */
[----:B------:R0:W1:Y:S02]  /*6ec0*/  SHFL.BFLY P2, R30, R29, R28, R27 ;  /* 0x0c00001c1d1e7389 */ /* 0x000064000004001b */
[----:B01----:R-:W-:Y:S01]  /*6ed0*/  ENDCOLLECTIVE ;  /* 0x000000000000791b */ /* 0x003fe20003800000 */
.L_x_3205:
[----:B------:R-:W-:Y:S01]  /*6ee0*/  FADD.FTZ R31, R31, R32 ;  /* 0x000000201f1f7221 */ /* 0x000fe20000010000 */
[----:B------:R-:W-:-:S04]  /*6ef0*/  HFMA2.MMA R28, -RZ, RZ, 0, 2.384185791015625e-07 ;  /* 0x00000004ff1c7435 */ /* 0x000fc800000001ff */
[----:B------:R-:W-:Y:S02]  /*6f00*/  MOV R29, R31 ;  /* 0x0000001f001d7202 */ /* 0x000fe40000000f00 */
[----:B------:R-:W-:-:S07]  /*6f10*/  MOV R33, R30 ;  /* 0x0000001e00217202 */ /* 0x000fce0000000f00 */
[----:B------:R-:W-:Y:S05]  /*6f20*/  WARPSYNC.COLLECTIVE R26, `(.L_x_3206) ;  /* 0x000000001a087348 */ /* 0x000fea0003c00000 */
[----:B------:R0:W1:Y:S02]  /*6f30*/  SHFL.BFLY P2, R30, R29, R28, R27 ;  /* 0x0c00001c1d1e7389 */ /* 0x000064000004001b */
[----:B01----:R-:W-:Y:S01]  /*6f40*/  ENDCOLLECTIVE ;  /* 0x000000000000791b */ /* 0x003fe20003800000 */
.L_x_3206:
[----:B------:R-:W-:-:S05]  /*6f50*/  FADD.FTZ R33, R33, R34 ;  /* 0x0000002221217221 */ /* 0x000fca0000010000 */
[----:B------:R-:W-:Y:S02]  /*6f60*/  MOV R29, R33 ;  /* 0x00000021001d7202 */ /* 0x000fe40000000f00 */
[----:B------:R-:W-:-:S07]  /*6f70*/  MOV R20, R30 ;  /* 0x0000001e00147202 */ /* 0x000fce0000000f00 */
[----:B------:R-:W-:Y:S05]  /*6f80*/  WARPSYNC.COLLECTIVE R26, `(.L_x_3207) ;  /* 0x000000001a087348 */ /* 0x000fea0003c00000 */
[----:B------:R0:W1:Y:S02]  /*6f90*/  SHFL.BFLY P2, R30, R29, R28, R27 ;  /* 0x0c00001c1d1e7389 */ /* 0x000064000004001b */
[----:B01----:R-:W-:Y:S01]  /*6fa0*/  ENDCOLLECTIVE ;  /* 0x000000000000791b */ /* 0x003fe20003800000 */
.L_x_3207:
[----:B------:R-:W-:Y:S01]  /*6fb0*/  FADD.FTZ R35, R31, R20 ;  /* 0x000000141f237221 */ /* 0x000fe20000010000 */
[----:B------:R-:W-:-:S04]  /*6fc0*/  HFMA2.MMA R28, -RZ, RZ, 0, 1.1920928955078125e-07 ;  /* 0x00000002ff1c7435 */ /* 0x000fc800000001ff */
[----:B------:R-:W-:Y:S02]  /*6fd0*/  MOV R29, R35 ;  /* 0x00000023001d7202 */ /* 0x000fe40000000f00 */
[----:B------:R-:W-:-:S07]  /*6fe0*/  MOV R36, R30 ;  /* 0x0000001e00247202 */ /* 0x000fce0000000f00 */
[----:B------:R-:W-:Y:S05]  /*6ff0*/  WARPSYNC.COLLECTIVE R26, `(.L_x_3208) ;  /* 0x000000001a087348 */ /* 0x000fea0003c00000 */
[----:B------:R0:W1:Y:S02]  /*7000*/  SHFL.BFLY P2, R30, R29, R28, R27 ;  /* 0x0c00001c1d1e7389 */ /* 0x000064000004001b */
[----:B01----:R-:W-:Y:S01]  /*7010*/  ENDCOLLECTIVE ;  /* 0x000000000000791b */ /* 0x003fe20003800000 */
.L_x_3208:
[----:B------:R-:W-:-:S05]  /*7020*/  FADD.FTZ R36, R33, R36 ;  /* 0x0000002421247221 */ /* 0x000fca0000010000 */
[----:B------:R-:W-:Y:S02]  /*7030*/  MOV R29, R36 ;  /* 0x00000024001d7202 */ /* 0x000fe40000000f00 */
[----:B------:R-:W-:-:S07]  /*7040*/  MOV R18, R30 ;  /* 0x0000001e00127202 */ /* 0x000fce0000000f00 */
[----:B------:R-:W-:Y:S05]  /*7050*/  WARPSYNC.COLLECTIVE R26, `(.L_x_3209) ;  /* 0x000000001a087348 */ /* 0x000fea0003c00000 */
[----:B------:R0:W1:Y:S02]  /*7060*/  SHFL.BFLY P2, R30, R29, R28, R27 ;  /* 0x0c00001c1d1e7389 */ /* 0x000064000004001b */
[----:B01----:R-:W-:Y:S01]  /*7070*/  ENDCOLLECTIVE ;  /* 0x000000000000791b */ /* 0x003fe20003800000 */
.L_x_3209:
[----:B------:R-:W-:Y:S01]  /*7080*/  FADD.FTZ R35, R35, R18 ;  /* 0x0000001223237221 */ /* 0x000fe20000010000 */
[----:B------:R-:W-:Y:S01]  /*7090*/  IMAD.MOV.U32 R18, RZ, RZ, RZ ;  /* 0x000000ffff127224 */ /* 0x000fe200078e00ff */
[----:B------:R-:W-:-:S03]  /*70a0*/  HFMA2.MMA R28, -RZ, RZ, 0, 5.9604644775390625e-08 ;  /* 0x00000001ff1c7435 */ /* 0x000fc600000001ff */
[----:B------:R-:W-:Y:S02]  /*70b0*/  MOV R29, R35 ;  /* 0x00000023001d7202 */ /* 0x000fe40000000f00 */
[----:B------:R-:W-:-:S07]  /*70c0*/  MOV R21, R30 ;  /* 0x0000001e00157202 */ /* 0x000fce0000000f00 */
[----:B------:R-:W-:Y:S05]  /*70d0*/  WARPSYNC.COLLECTIVE R26, `(.L_x_3210) ;  /* 0x000000001a087348 */ /* 0x000fea0003c00000 */
[----:B------:R0:W1:Y:S02]  /*70e0*/  SHFL.BFLY P2, R30, R29, R28, R27 ;  /* 0x0c00001c1d1e7389 */ /* 0x000064000004001b */
[----:B01----:R-:W-:Y:S01]  /*70f0*/  ENDCOLLECTIVE ;  /* 0x000000000000791b */ /* 0x003fe20003800000 */
.L_x_3210:
[----:B------:R-:W-:Y:S01]  /*7100*/  FADD.FTZ R36, R36, R21 ;  /* 0x0000001524247221 */ /* 0x000fe20000010000 */
[----:B------:R-:W-:-:S04]  /*7110*/  HFMA2.MMA R21, -RZ, RZ, 0, 0 ;  /* 0x00000000ff157435 */ /* 0x000fc800000001ff */
[----:B------:R-:W-:Y:S02]  /*7120*/  MOV R29, R36 ;  /* 0x00000024001d7202 */ /* 0x000fe40000000f00 */
[----:B------:R-:W-:-:S07]  /*7130*/  MOV R34, R30 ;  /* 0x0000001e00227202 */ /* 0x000fce0000000f00 */
[----:B------:R-:W-:Y:S05]  /*7140*/  WARPSYNC.COLLECTIVE R26, `(.L_x_3211) ;  /* 0x000000001a087348 */ /* 0x000fea0003c00000 */
[----:B------:R0:W1:Y:S02]  /*7150*/  SHFL.BFLY P2, R30, R29, R28, R27 ;  /* 0x0c00001c1d1e7389 */ /* 0x000064000004001b */
[----:B01----:R-:W-:Y:S01]  /*7160*/  ENDCOLLECTIVE ;  /* 0x000000000000791b */ /* 0x003fe20003800000 */
.L_x_3211:
[----:B------:R-:W-:Y:S01]  /*7170*/  FADD.FTZ R34, R35, R34 ;  /* 0x0000002223227221 */ /* 0x000fe20000010000 */
[----:B------:R-:W-:Y:S01]  /*7180*/  HFMA2.MMA R28, -RZ, RZ, 0, 4.76837158203125e-07 ;  /* 0x00000008ff1c7435 */ /* 0x000fe200000001ff */
[----:B------:R-:W-:Y:S01]  /*7190*/  MOV R29, R24 ;  /* 0x00000018001d7202 */ /* 0x000fe20000000f00 */
[----:B------:R-:W-:-:S09]  /*71a0*/  IMAD.MOV.U32 R33, RZ, RZ, R30 ;  /* 0x000000ffff217224 */ /* 0x000fd200078e001e */
[----:B------:R-:W-:Y:S05]  /*71b0*/  WARPSYNC.COLLECTIVE R26, `(.L_x_3212) ;  /* 0x000000001a087348 */ /* 0x000fea0003c00000 */
[----:B------:R0:W1:Y:S02]  /*71c0*/  SHFL.BFLY P2, R30, R29, R28, R27 ;  /* 0x0c00001c1d1e7389 */ /* 0x000064000004001b */
[----:B01----:R-:W-:Y:S01]  /*71d0*/  ENDCOLLECTIVE ;  /* 0x000000000000791b */ /* 0x003fe20003800000 */
.L_x_3212:
[----:B------:R-:W-:Y:S01]  /*71e0*/  FADD.FTZ R33, R36, R33 ;  /* 0x0000002124217221 */ /* 0x000fe20000010000 */
[----:B------:R-:W-:Y:S02]  /*71f0*/  MOV R29, R23 ;  /* 0x00000017001d7202 */ /* 0x000fe40000000f00 */
[----:B------:R-:W-:-:S07]  /*7200*/  MOV R37, R30 ;  /* 0x0000001e00257202 */ /* 0x000fce0000000f00 */
[----:B------:R-:W-:Y:S05]  /*7210*/  WARPSYNC.COLLECTIVE R26, `(.L_x_3213) ;  /* 0x000000001a087348 */ /* 0x000fea0003c00000 */
[----:B------:R0:W1:Y:S02]  /*7220*/  SHFL.BFLY P2, R30, R29, R28, R27 ;  /* 0x0c00001c1d1e7389 */ /* 0x000064000004001b */
[----:B01----:R-:W-:Y:S01]  /*7230*/  ENDCOLLECTIVE ;  /* 0x000000000000791b */ /* 0x003fe20003800000 */
.L_x_3213:
        /* <DEDUP_REMOVED lines=8> */
.L_x_3214:
        /* <DEDUP_REMOVED lines=8> */
.L_x_3215:
[----:B------:R-:W-:Y:S01]  /*7340*/  FADD.FTZ R38, R25, R38 ;  /* 0x0000002619267221 */ /* 0x000fe20000010000 */
[----:B------:R-:W-:-:S03]  /*7350*/  HFMA2.MMA R28, -RZ, RZ, 0, 1.1920928955078125e-07 ;  /* 0x00000002ff1c7435 */ /* 0x000fc600000001ff */
[----:B------:R-:W-:Y:S01]  /*7360*/  IMAD.MOV.U32 R29, RZ, RZ, R38 ;  /* 0x000000ffff1d7224 */ /* 0x000fe200078e0026 */
[----:B------:R-:W-:Y:S02]  /*7370*/  MOV R37, R30 ;  /* 0x0000001e00257202 */ /* 0x000fe40000000f00 */
[----:B------:R-:W-:-:S03]  /*7380*/  @!P0 LEA R30, R10, UR4, 0x7 ;  /* 0x000000040a1e8c11 */ /* 0x000fc6000f8e38ff */
[----:B------:R-:W-:Y:S01]  /*7390*/  FADD.FTZ R37, R32, R37 ;  /* 0x0000002520257221 */ /* 0x000fe20000010000 */
[----:B------:R-:W-:-:S07]  /*73a0*/  @!P0 LEA R39, R23, R30, 0x2 ;  /* 0x0000001e17278211 */ /* 0x000fce00078e10ff */
[----:B------:R-:W-:Y:S05]  /*73b0*/  WARPSYNC.COLLECTIVE R26, `(.L_x_3216) ;  /* 0x000000001a087348 */ /* 0x000fea0003c00000 */
[----:B------:R0:W1:Y:S02]  /*73c0*/  SHFL.BFLY P2, R30, R29, R28, R27 ;  /* 0x0c00001c1d1e7389 */ /* 0x000064000004001b */
[----:B01----:R-:W-:Y:S01]  /*73d0*/  ENDCOLLECTIVE ;  /* 0x000000000000791b */ /* 0x003fe20003800000 */
.L_x_3216:
[----:B------:R0:W1:Y:S04]  /*73e0*/  @!P0 LDS R22, [R39] ;  /* 0x0000000027168984 */ /* 0x0000680000000800 */
[----:B------:R0:W2:Y:S01]  /*73f0*/  @!P0 LDS R20, [R39+0x500] ;  /* 0x0005000027148984 */ /* 0x0000a20000000800 */
[----:B------:R-:W-:Y:S02]  /*7400*/  MOV R29, R37 ;  /* 0x00000025001d7202 */ /* 0x000fe40000000f00 */
[----:B------:R-:W-:-:S07]  /*7410*/  MOV R23, R30 ;  /* 0x0000001e00177202 */ /* 0x000fce0000000f00 */
[----:B012---:R-:W-:Y:S05]  /*7420*/  WARPSYNC.COLLECTIVE R26, `(.L_x_3217) ;  /* 0x000000001a087348 */ /* 0x007fea0003c00000 */
[----:B------:R3:W4:Y:S02]  /*7430*/  SHFL.BFLY P2, R30, R29, R28, R27 ;  /* 0x0c00001c1d1e7389 */ /* 0x000724000004001b */
[----:B01234-:R-:W-:Y:S01]  /*7440*/  ENDCOLLECTIVE ;  /* 0x000000000000791b */ /* 0x01ffe20003800000 */
.L_x_3217:
        /* <DEDUP_REMOVED lines=9> */
.L_x_3218:
        /* <DEDUP_REMOVED lines=9> */
.L_x_3219:
[----:B------:R-:W-:Y:S01]  /*7570*/  FADD.FTZ R38, R38, R39 ;  /* 0x0000002726267221 */ /* 0x000fe20000010000 */
[----:B------:R-:W-:Y:S01]  /*7580*/  MOV R29, R21 ;  /* 0x00000015001d7202 */ /* 0x000fe20000000f00 */
[----:B------:R-:W-:Y:S01]  /*7590*/  IMAD.MOV.U32 R28, RZ, RZ, 0x8 ;  /* 0x00000008ff1c7424 */ /* 0x000fe200078e00ff */
[----:B------:R-:W-:-:S07]  /*75a0*/  MOV R40, R30 ;  /* 0x0000001e00287202 */ /* 0x000fce0000000f00 */
[----:B------:R-:W-:Y:S05]  /*75b0*/  WARPSYNC.COLLECTIVE R26, `(.L_x_3220) ;  /* 0x000000001a087348 */ /* 0x000fea0003c00000 */
[----:B------:R0:W1:Y:S02]  /*75c0*/  SHFL.BFLY P2, R30, R29, R28, R27 ;  /* 0x0c00001c1d1e7389 */ /* 0x000064000004001b */
[----:B01----:R-:W-:Y:S01]  /*75d0*/  ENDCOLLECTIVE ;  /* 0x000000000000791b */ /* 0x003fe20003800000 */
.L_x_3220:
[----:B------:R-:W-:Y:S01]  /*75e0*/  FADD.FTZ R37, R37, R40 ;  /* 0x0000002825257221 */ /* 0x000fe20000010000 */
[----:B------:R-:W-:Y:S02]  /*75f0*/  MOV R29, R18 ;  /* 0x00000012001d7202 */ /* 0x000fe40000000f00 */
[----:B------:R-:W-:-:S07]  /*7600*/  MOV R42, R30 ;  /* 0x0000001e002a7202 */ /* 0x000fce0000000f00 */
[----:B------:R-:W-:Y:S05]  /*7610*/  WARPSYNC.COLLECTIVE R26, `(.L_x_3221) ;  /* 0x000000001a087348 */ /* 0x000fea0003c00000 */
[----:B------:R0:W1:Y:S02]  /*7620*/  SHFL.BFLY P2, R30, R29, R28, R27 ;  /* 0x0c00001c1d1e7389 */ /* 0x000064000004001b */
[----:B01----:R-:W-:Y:S01]  /*7630*/  ENDCOLLECTIVE ;  /* 0x000000000000791b */ /* 0x003fe20003800000 */
.L_x_3221:
[----:B------:R-:W-:Y:S01]  /*7640*/  FADD.FTZ R42, R42, R21 ;  /* 0x000000152a2a7221 */ /* 0x000fe20000010000 */
[----:B------:R-:W-:-:S04]  /*7650*/  HFMA2.MMA R28, -RZ, RZ, 0, 2.384185791015625e-07 ;  /* 0x00000004ff1c7435 */ /* 0x000fc800000001ff */
[----:B------:R-:W-:Y:S02]  /*7660*/  MOV R29, R42 ;  /* 0x0000002a001d7202 */ /* 0x000fe40000000f00 */
[----:B------:R-:W-:-:S07]  /*7670*/  MOV R23, R30 ;  /* 0x0000001e00177202 */ /* 0x000fce0000000f00 */
[----:B------:R-:W-:Y:S05]  /*7680*/  WARPSYNC.COLLECTIVE R26, `(.L_x_3222) ;  /* 0x000000001a087348 */ /* 0x000fea0003c00000 */
[----:B------:R0:W1:Y:S02]  /*7690*/  SHFL.BFLY P2, R30, R29, R28, R27 ;  /* 0x0c00001c1d1e7389 */ /* 0x000064000004001b */
[----:B01----:R-:W-:Y:S01]  /*76a0*/  ENDCOLLECTIVE ;  /* 0x000000000000791b */ /* 0x003fe20003800000 */
.L_x_3222:
[----:B------:R-:W-:Y:S02]  /*76b0*/  FADD.FTZ R31, R23, R18 ;  /* 0x00000012171f7221 */ /* 0x000fe40000010000 */
[----:B------:R-:W0:Y:S08]  /*76c0*/  @!P0 LDC.64 R22, c[0x0][0x220] ;  /* 0x00008800ff168b82 */ /* 0x000e300000000a00 */
[----:B------:R-:W1:Y:S01]  /*76d0*/  @!P0 LDC.64 R18, c[0x0][0x220] ;  /* 0x00008800ff128b82 */ /* 0x000e620000000a00 */
[----:B------:R-:W-:Y:S01]  /*76e0*/  MOV R29, R31 ;  /* 0x0000001f001d7202 */ /* 0x000fe20000000f00 */
[----:B------:R-:W-:-:S07]  /*76f0*/  IMAD.MOV.U32 R41, RZ, RZ, R30 ;  /* 0x000000ffff297224 */ /* 0x000fce00078e001e */
[----:B01----:R-:W-:Y:S05]  /*7700*/  WARPSYNC.COLLECTIVE R26, `(.L_x_3223) ;  /* 0x000000001a087348 */ /* 0x003fea0003c00000 */
[----:B------:R2:W3:Y:S02]  /*7710*/  SHFL.BFLY P2, R30, R29, R28, R27 ;  /* 0x0c00001c1d1e7389 */ /* 0x0004e4000004001b */
[----:B0123--:R-:W-:Y:S01]  /*7720*/  ENDCOLLECTIVE ;  /* 0x000000000000791b */ /* 0x00ffe20003800000 */
.L_x_3223:
        /* <DEDUP_REMOVED lines=12> */
.L_x_3224:
[----:B------:R-:W-:Y:S01]  /*77f0*/  FADD.FTZ R31, R31, R20 ;  /* 0x000000141f1f7221 */ /* 0x000fe20000010000 */
[C---:B------:R-:W-:Y:S01]  /*7800*/  @!P0 IMAD.WIDE R14, R41.reuse, 0x2, R14 ;  /* 0x00000002290e8825 */ /* 0x040fe200078e020e */
[----:B------:R-:W0:Y:S03]  /*7810*/  @!P0 LDC.64 R20, c[0x0][0x218] ;  /* 0x00008600ff148b82 */ /* 0x000e260000000a00 */
[----:B------:R-:W-:Y:S01]  /*7820*/  IMAD.MOV.U32 R29, RZ, RZ, R31 ;  /* 0x000000ffff1d7224 */ /* 0x000fe200078e001f */
        /* <DEDUP_REMOVED lines=9> */
.L_x_3225:
        /* <DEDUP_REMOVED lines=14> */
.L_x_3226:
        /* <DEDUP_REMOVED lines=11> */
.L_x_3227:
[----:B------:R-:W-:Y:S01]  /*7a50*/  FADD.FTZ R35, R42, R35 ;  /* 0x000000232a237221 */ /* 0x000fe20000010000 */
[----:B------:R-:W-:Y:S06]  /*7a60*/  BRA `(.L_x_3228) ;  /* 0xffffffe000d47947 */ /* 0x000fec000383ffff */
.L_x_3229:
        /* <DEDUP_REMOVED lines=9> */
.L_x_3804:


//--------------------- .text._ZN13group_norm_v218gn_bwd_cuda_kernelI6__halfLi320ELi1ELi16ELi80ELi256ELb1ELb1ELi32ELi320ELi320ELi4ELb1ELi16ELb0ELb0ELNS_15WgradSyncMethodE3ENS_16CompileConditionILi900EEEEEvPT_S6_S6_PKS5_S8_S8_S8_PKfflPfPj --------------------------
	.section	.text._ZN13group_norm_v218gn_bwd_cuda_kernelI6__halfLi320ELi1ELi16ELi80ELi256ELb1ELb1ELi32ELi320ELi320ELi4ELb1ELi16ELb0ELb0ELNS_15WgradSyncMethodE3ENS_16CompileConditionILi900EEEEEvPT_S6_S6_PKS5_S8_S8_S8_PKfflPfPj,"ax",@progbits
	.align	128
        .global         _ZN13group_norm_v218gn_bwd_cuda_kernelI6__halfLi320ELi1ELi16ELi80ELi256ELb1ELb1ELi32ELi320ELi320ELi4ELb1ELi16ELb0ELb0ELNS_15WgradSyncMethodE3ENS_16CompileConditionILi900EEEEEvPT_S6_S6_PKS5_S8_S8_S8_PKfflPfPj
        .type           _ZN13group_norm_v218gn_bwd_cuda_kernelI6__halfLi320ELi1ELi16ELi80ELi256ELb1ELb1ELi32ELi320ELi320ELi4ELb1ELi16ELb0ELb0ELNS_15WgradSyncMethodE3ENS_16CompileConditionILi900EEEEEvPT_S6_S6_PKS5_S8_S8_S8_PKfflPfPj,@function
        .size           _ZN13group_norm_v218gn_bwd_cuda_kernelI6__halfLi320ELi1ELi16ELi80ELi256ELb1ELb1ELi32ELi320ELi320ELi4ELb1ELi16ELb0ELb0ELNS_15WgradSyncMethodE3ENS_16CompileConditionILi900EEEEEvPT_S6_S6_PKS5_S8_S8_S8_PKfflPfPj,(.L_x_3805 - _ZN13group_norm_v218gn_bwd_cuda_kernelI6__halfLi320ELi1ELi16ELi80ELi256ELb1ELb1ELi32ELi320ELi320ELi4ELb1ELi16ELb0ELb0ELNS_15WgradSyncMethodE3ENS_16CompileConditionILi900EEEEEvPT_S6_S6_PKS5_S8_S8_S8_PKfflPfPj)
        .other          _ZN13group_norm_v218gn_bwd_cuda_kernelI6__halfLi320ELi1ELi16ELi80ELi256ELb1ELb1ELi32ELi320ELi320ELi4ELb1ELi16ELb0ELb0ELNS_15WgradSyncMethodE3ENS_16CompileConditionILi900EEEEEvPT_S6_S6_PKS5_S8_S8_S8_PKfflPfPj,@"STO_CUDA_ENTRY STV_DEFAULT"
_ZN13group_norm_v218gn_bwd_cuda_kernelI6__halfLi320ELi1ELi16ELi80ELi256ELb1ELb1ELi32ELi320ELi320ELi4ELb1ELi16ELb0ELb0ELNS_15WgradSyncMethodE3ENS_16CompileConditionILi900EEEEEvPT_S6_S6_PKS5_S8_S8_S8_PKfflPfPj:
.text._ZN13group_norm_v218gn_bwd_cuda_kernelI6__halfLi320ELi1ELi16ELi80ELi256ELb1ELb1ELi32ELi320ELi320ELi4ELb1ELi16ELb0ELb0ELNS_15WgradSyncMethodE3ENS_16CompileConditionILi900EEEEEvPT_S6_S6_PKS5_S8_S8_S8_PKfflPfPj:
        /* <DEDUP_REMOVED lines=30> */
.L_x_3232:
[----:B------:R-:W2:Y:S04]  /*01e0*/  LD.E.STRONG.GPU R0, desc[UR8][R2.64] ;  /* 0x0000000802007980 */ /* 0x000ea8000c10f900 */
[----:B--2---:R-:W-:Y:S01]  /*01f0*/  CCTL.IVALL ;  /* 0x00000000ff00798f */ /* 0x004fe20002000000 */
[----:B------:R-:W-:Y:S05]  /*0200*/  YIELD ;  /* 0x0000000000007946 */ /* 0x000fea0003800000 */
[----:B-----5:R-:W-:-:S04]  /*0210*/  LOP3.LUT R0, R0, R5, RZ, 0x3c, !PT ;  /* 0x0000000500007212 */ /* 0x020fc800078e3cff */
[----:B------:R-:W-:-:S13]  /*0220*/  ISETP.GT.AND P0, PT, R0, -0x1, PT ;  /* 0xffffffff0000780c */ /* 0x000fda0003f04270 */
[----:B------:R-:W-:Y:S05]  /*0230*/  @P0 BRA `(.L_x_3232) ;  /* 0xfffffffc00e80947 */ /* 0x000fea000383ffff */
.L_x_3231:
[----:B------:R-:W-:Y:S05]  /*0240*/  WARPSYNC.ALL ;  /* 0x0000000000007948 */ /* 0x000fea0003800000 */
[----:B------:R-:W-:Y:S06]  /*0250*/  BAR.SYNC.DEFER_BLOCKING 0x0 ;  /* 0x0000000000007b1d */ /* 0x000fec0000010000 */
[----:B------:R-:W-:Y:S05]  /*0260*/  BRA `(.L_x_3233) ;  /* 0x0000004c00e47947 */ /* 0x000fea0003800000 */
.L_x_3230:
        /* <DEDUP_REMOVED lines=18> */
[----:B------:R-:W-:Y:S02]  /*0390*/  SHF.R.S32.HI R23, RZ, 0x2, R2 ;  /* 0x00000002ff177819 */ /* 0x000fe40000011402 */
[----:B------:R-:W-:Y:S01]  /*03a0*/  LEA.HI R5, R5, R24, RZ, 0x4 ;  /* 0x0000001805057211 */ /* 0x000fe200078f20ff */
[----:B------:R-:W-:Y:S01]  /*03b0*/  IMAD R20, R21, 0x28, R22 ;  /* 0x0000002815147824 */ /* 0x000fe200078e0216 */
[C---:B------:R-:W-:Y:S01]  /*03c0*/  IADD3 R3, R23.reuse, 0x50, RZ ;  /* 0x0000005017037810 */ /* 0x040fe20007ffe0ff */
[----:B------:R-:W-:Y:S01]  /*03d0*/  IMAD R15, R0, 0x500, RZ ;  /* 0x00000500000f7824 */ /* 0x000fe200078e02ff */
[C---:B------:R-:W-:Y:S02]  /*03e0*/  IADD3 R6, R23.reuse, 0xa0, RZ ;  /* 0x000000a017067810 */ /* 0x040fe40007ffe0ff */
[----:B------:R-:W-:-:S02]  /*03f0*/  IADD3 R8, R23, 0xf0, RZ ;  /* 0x000000f017087810 */ /* 0x000fc40007ffe0ff */
[----:B------:R-:W-:Y:S02]  /*0400*/  SHF.R.S32.HI R4, RZ, 0x1f, R3 ;  /* 0x0000001fff047819 */ /* 0x000fe40000011403 */
[----:B------:R-:W-:Y:S02]  /*0410*/  LEA R20, R9, R20, 0x3 ;  /* 0x0000001409147211 */ /* 0x000fe400078e18ff */
[----:B------:R-:W-:Y:S02]  /*0420*/  SHF.R.S32.HI R7, RZ, 0x1f, R6 ;  /* 0x0000001fff077819 */ /* 0x000fe40000011406 */
[----:B------:R-:W-:Y:S02]  /*0430*/  SHF.R.S32.HI R9, RZ, 0x1f, R8 ;  /* 0x0000001fff097819 */ /* 0x000fe40000011408 */
[----:B------:R-:W-:Y:S02]  /*0440*/  LEA.HI R4, R4, R3, RZ, 0x2 ;  /* 0x0000000304047211 */ /* 0x000fe400078f10ff */
[----:B------:R-:W-:-:S02]  /*0450*/  LOP3.LUT R3, R2, 0xfffffffc, RZ, 0xc0, !PT ;  /* 0xfffffffc02037812 */ /* 0x000fc400078ec0ff */
[----:B------:R-:W-:Y:S02]  /*0460*/  LEA.HI R7, R7, R6, RZ, 0x2 ;  /* 0x0000000607077211 */ /* 0x000fe400078f10ff */
[----:B------:R-:W-:Y:S02]  /*0470*/  LEA.HI R9, R9, R8, RZ, 0x2 ;  /* 0x0000000809097211 */ /* 0x000fe400078f10ff */
[----:B------:R-:W-:Y:S02]  /*0480*/  SHF.R.U32.HI R2, RZ, 0x4, R5 ;  /* 0x00000004ff027819 */ /* 0x000fe40000011605 */
[----:B------:R-:W-:Y:S02]  /*0490*/  IADD3 R3, -R3, R24, RZ ;  /* 0x0000001803037210 */ /* 0x000fe40007ffe1ff */
[----:B------:R-:W-:Y:S02]  /*04a0*/  SHF.R.U32.HI R4, RZ, 0x2, R4 ;  /* 0x00000002ff047819 */ /* 0x000fe40000011604 */
[----:B------:R-:W-:-:S02]  /*04b0*/  SHF.R.U32.HI R6, RZ, 0x2, R7 ;  /* 0x00000002ff067819 */ /* 0x000fc40000011607 */
[----:B------:R-:W-:Y:S02]  /*04c0*/  SHF.R.U32.HI R16, RZ, 0x2, R9 ;  /* 0x00000002ff107819 */ /* 0x000fe40000011609 */
[C---:B------:R-:W-:Y:S02]  /*04d0*/  LOP3.LUT R19, R3.reuse, 0x3, R2, 0x78, !PT ;  /* 0x0000000303137812 */ /* 0x040fe400078e7802 */
[C---:B------:R-:W-:Y:S02]  /*04e0*/  LOP3.LUT R18, R3.reuse, 0x3, R4, 0x78, !PT ;  /* 0x0000000303127812 */ /* 0x040fe400078e7804 */
[C---:B------:R-:W-:Y:S02]  /*04f0*/  LOP3.LUT R17, R3.reuse, 0x3, R6, 0x78, !PT ;  /* 0x0000000303117812 */ /* 0x040fe400078e7806 */
[----:B------:R-:W-:-:S07]  /*0500*/  LOP3.LUT R16, R3, 0x3, R16, 0x78, !PT ;  /* 0x0000000303107812 */ /* 0x000fce00078e7810 */
.L_x_3245:
[C---:B------:R-:W-:Y:S01]  /*0510*/  LOP3.LUT R94, R100.reuse, 0x3, RZ, 0xc0, !PT ;  /* 0x00000003645e7812 */ /* 0x040fe200078ec0ff */
[----:B------:R-:W0:Y:S01]  /*0520*/  LDC.64 R60, c[0x0][0x238] ;  /* 0x00008e00ff3c7b82 */ /* 0x000e220000000a00 */
[----:B-1----:R-:W-:Y:S01]  /*0530*/  SHF.R.U64 R5, R100, 0x2, R126 ;  /* 0x0000000264057819 */ /* 0x002fe2000000127e */
[----:B------:R-:W-:Y:S01]  /*0540*/  ULDC.64 UR12, c[0x0][0x248] ;  /* 0x00009200000c7ab9 */ /* 0x000fe20000000a00 */
        /* <DEDUP_REMOVED lines=10> */
[----:B------:R-:W-:Y:S02]  /*05f0*/  LEA R0, P0, R5, R69, 0x4 ;  /* 0x0000004505007211 */ /* 0x000fe400078020ff */
        /* <DEDUP_REMOVED lines=14> */
[----:B------:R-:W3:Y:S01]  /*06e0*/  LDG.E.64.CONSTANT R60, desc[UR8][R60.64] ;  /* 0x000000083c3c7981 */ /* 0x000ee2000c1e9b00 */
[----:B-1----:R-:W-:Y:S01]  /*06f0*/  IMAD.WIDE R122, R122, 0x2, R2 ;  /* 0x000000027a7a7825 */ /* 0x002fe200078e0202 */
[----:B------:R-:W-:-:S03]  /*0700*/  IADD3 R3, R15, 0x1400, RZ ;  /* 0x000014000f037810 */ /* 0x000fc60007ffe0ff */
[----:B------:R-:W4:Y:S01]  /*0710*/  LDG.E.64.CONSTANT R48, desc[UR8][R48.64] ;  /* 0x0000000830307981 */ /* 0x000f22000c1e9b00 */
[----:B------:R-:W-:-:S03]  /*0720*/  IADD3 R3, P0, R3, R42, RZ ;  /* 0x0000002a03037210 */ /* 0x000fc60007f1e0ff */
[----:B------:R-:W5:Y:S01]  /*0730*/  LDG.E.64.CONSTANT R122, desc[UR8][R122.64] ;  /* 0x000000087a7a7981 */ /* 0x000f62000c1e9b00 */
        /* <DEDUP_REMOVED lines=53> */
[----:B--2---:R-:W-:-:S04]  /*0a90*/  FADD.FTZ R71, R71, UR5 ;  /* 0x0000000547477e21 */ /* 0x004fc80008010000 */
[----:B------:R-:W0:Y:S01]  /*0aa0*/  MUFU.RSQ R102, R71 ;  /* 0x0000004700667308 */ /* 0x000e220000001400 */
[--C-:B----4-:R-:W-:Y:S02]  /*0ab0*/  HADD2.F32 R3, -RZ, R48.reuse.H0_H0 ;  /* 0x20000030ff037230 */ /* 0x110fe40000004100 */
[----:B------:R-:W-:-:S03]  /*0ac0*/  HADD2.F32 R27, -RZ, R48.H1_H1 ;  /* 0x30000030ff1b7230 */ /* 0x000fc60000004100 */
[----:B------:R-:W-:Y:S01]  /*0ad0*/  FADD.FTZ R3, -R70, R3 ;  /* 0x0000000346037221 */ /* 0x000fe20000010100 */
[----:B---3--:R-:W-:Y:S02]  /*0ae0*/  HADD2.F32 R5, -RZ, R60.H0_H0 ;  /* 0x2000003cff057230 */ /* 0x008fe40000004100 */
[----:B-----5:R-:W-:Y:S02]  /*0af0*/  HADD2.F32 R120, -RZ, R122.H0_H0 ;  /* 0x2000007aff787230 */ /* 0x020fe40000004100 */
[----:B0-----:R-:W-:Y:S01]  /*0b00*/  FMUL.FTZ R3, R102, R3 ;  /* 0x0000000366037220 */ /* 0x001fe20000410000 */
[----:B------:R-:W-:Y:S01]  /*0b10*/  FADD.FTZ R27, -R70, R27 ;  /* 0x0000001b461b7221 */ /* 0x000fe20000010100 */
[----:B------:R-:W-:Y:S02]  /*0b20*/  HADD2.F32 R43, -RZ, R49.H0_H0 ;  /* 0x20000031ff2b7230 */ /* 0x000fe40000004100 */
[----:B------:R-:W-:Y:S02]  /*0b30*/  HADD2.F32 R101, -RZ, R60.H1_H1 ;  /* 0x3000003cff657230 */ /* 0x000fe40000004100 */
[----:B------:R-:W-:Y:S01]  /*0b40*/  FFMA.FTZ R54, R3, R5, R120 ;  /* 0x0000000503367223 */ /* 0x000fe20000010078 */
[----:B------:R-:W-:-:S02]  /*0b50*/  HADD2.F32 R122, -RZ, R122.H1_H1 ;  /* 0x3000007aff7a7230 */ /* 0x000fc40000004100 */
[----:B------:R-:W-:Y:S01]  /*0b60*/  FMUL.FTZ R67, R102, R27 ;  /* 0x0000001b66437220 */ /* 0x000fe20000410000 */
[----:B------:R-:W-:Y:S02]  /*0b70*/  HADD2.F32 R51, -RZ, R49.H1_H1 ;  /* 0x30000031ff337230 */ /* 0x000fe40000004100 */
[----:B------:R-:W-:Y:S01]  /*0b80*/  FMUL.FTZ R27, R54, -1.4426950216293334961 ;  /* 0xbfb8aa3b361b7820 */ /* 0x000fe20000410000 */
[----:B------:R-:W-:Y:S01]  /*0b90*/  FADD.FTZ R43, -R70, R43 ;  /* 0x0000002b462b7221 */ /* 0x000fe20000010100 */
[----:B------:R-:W-:Y:S01]  /*0ba0*/  FFMA.FTZ R49, R67, R101, R122 ;  /* 0x0000006543317223 */ /* 0x000fe2000001007a */
[----:B------:R-:W-:Y:S01]  /*0bb0*/  HADD2.F32 R65, -RZ, R61.H0_H0 ;  /* 0x2000003dff417230 */ /* 0x000fe20000004100 */
[----:B------:R0:W1:Y:S01]  /*0bc0*/  MUFU.EX2 R53, R27 ;  /* 0x0000001b00357308 */ /* 0x0000620000000800 */
[----:B------:R-:W-:Y:S02]  /*0bd0*/  HADD2.F32 R55, -RZ, R44.H0_H0 ;  /* 0x2000002cff377230 */ /* 0x000fe40000004100 */
[----:B------:R-:W-:Y:S01]  /*0be0*/  FMUL.FTZ R63, R102, R43 ;  /* 0x0000002b663f7220 */ /* 0x000fe20000410000 */
[----:B------:R-:W-:-:S02]  /*0bf0*/  HADD2.F32 R96, -RZ, R123.H0_H0 ;  /* 0x2000007bff607230 */ /* 0x000fc40000004100 */
[----:B------:R-:W-:Y:S01]  /*0c00*/  FMUL.FTZ R43, R49, -1.4426950216293334961 ;  /* 0xbfb8aa3b312b7820 */ /* 0x000fe20000410000 */
[C---:B------:R-:W-:Y:S01]  /*0c10*/  FADD.FTZ R51, -R70.reuse, R51 ;  /* 0x0000003346337221 */ /* 0x040fe20000010100 */
[----:B------:R-:W-:Y:S01]  /*0c20*/  FADD.FTZ R55, -R70, R55 ;  /* 0x0000003746377221 */ /* 0x000fe20000010100 */
[----:B0-----:R-:W-:Y:S01]  /*0c30*/  HADD2.F32 R27, -RZ, R44.H1_H1 ;  /* 0x3000002cff1b7230 */ /* 0x001fe20000004100 */
[----:B------:R0:W-:Y:S01]  /*0c40*/  MUFU.EX2 R58, R43 ;  /* 0x0000002b003a7308 */ /* 0x0001e20000000800 */
[----:B------:R-:W-:Y:S01]  /*0c50*/  FFMA.FTZ R52, R63, R65, R96 ;  /* 0x000000413f347223 */ /* 0x000fe20000010060 */
[C---:B------:R-:W-:Y:S01]  /*0c60*/  FMUL.FTZ R68, R102.reuse, R55 ;  /* 0x0000003766447220 */ /* 0x040fe20000410000 */
[----:B------:R-:W-:Y:S01]  /*0c70*/  FMUL.FTZ R59, R102, R51 ;  /* 0x00000033663b7220 */ /* 0x000fe20000410000 */
[--C-:B------:R-:W-:Y:S02]  /*0c80*/  HADD2.F32 R55, -RZ, R45.reuse.H1_H1 ;  /* 0x3000002dff377230 */ /* 0x100fe40000004100 */
[----:B------:R-:W-:Y:S01]  /*0c90*/  FMUL.FTZ R48, R52, -1.4426950216293334961 ;  /* 0xbfb8aa3b34307820 */ /* 0x000fe20000410000 */
[----:B0-----:R-:W-:Y:S01]  /*0ca0*/  FADD.FTZ R43, -R70, R27 ;  /* 0x0000001b462b7221 */ /* 0x001fe20000010100 */
[----:B------:R-:W-:Y:S01]  /*0cb0*/  IADD3 R27, R15, 0x7800, RZ ;  /* 0x000078000f1b7810 */ /* 0x000fe20007ffe0ff */
[----:B------:R-:W-:-:S03]  /*0cc0*/  HADD2.F32 R51, -RZ, R45.H0_H0 ;  /* 0x2000002dff337230 */ /* 0x000fc60000004100 */
[----:B------:R-:W-:Y:S01]  /*0cd0*/  IADD3 R27, P1, R27, R42, RZ ;  /* 0x0000002a1b1b7210 */ /* 0x000fe20007f3e0ff */
[----:B------:R0:W2:Y:S01]  /*0ce0*/  MUFU.EX2 R60, R48 ;  /* 0x00000030003c7308 */ /* 0x0000a20000000800 */
[C---:B------:R-:W-:Y:S01]  /*0cf0*/  FADD.FTZ R55, -R70.reuse, R55 ;  /* 0x0000003746377221 */ /* 0x040fe20000010100 */
[----:B------:R-:W-:Y:S01]  /*0d00*/  FADD.FTZ R51, -R70, R51 ;  /* 0x0000003346337221 */ /* 0x000fe20000010100 */
[----:B------:R-:W-:Y:S02]  /*0d10*/  SHF.L.U32 R57, R27, 0x1, RZ ;  /* 0x000000011b397819 */ /* 0x000fe400000006ff */
[C---:B------:R-:W-:Y:S01]  /*0d20*/  FMUL.FTZ R62, R102.reuse, R55 ;  /* 0x00000037663e7220 */ /* 0x040fe20000410000 */
[----:B0-----:R-:W-:Y:S01]  /*0d30*/  IADD3.X R48, RZ, R47, RZ, P1, !PT ;  /* 0x0000002fff307210 */ /* 0x001fe20000ffe4ff */
[----:B------:R-:W-:Y:S01]  /*0d40*/  FMUL.FTZ R64, R102, R51 ;  /* 0x0000003366407220 */ /* 0x000fe20000410000 */
[----:B------:R-:W-:Y:S02]  /*0d50*/  IADD3 R84, P0, R57, UR12, RZ ;  /* 0x0000000c39547c10 */ /* 0x000fe4000ff1e0ff */
[----:B------:R-:W-:-:S02]  /*0d60*/  SHF.L.U64.HI R55, R27, 0x1, R48 ;  /* 0x000000011b377819 */ /* 0x000fc40000010230 */
[----:B------:R-:W-:Y:S02]  /*0d70*/  IADD3 R51, R15, 0x8c00, RZ ;  /* 0x00008c000f337810 */ /* 0x000fe40007ffe0ff */
[----:B------:R-:W-:Y:S02]  /*0d80*/  IADD3.X R85, R55, UR13, RZ, P0, !PT ;  /* 0x0000000d37557c10 */ /* 0x000fe400087fe4ff */
[----:B------:R-:W-:Y:S01]  /*0d90*/  IADD3 R51, P0, R51, R42, RZ ;  /* 0x0000002a33337210 */ /* 0x000fe20007f1e0ff */
[----:B-1----:R-:W-:-:S03]  /*0da0*/  FADD.FTZ R56, R53, 1 ;  /* 0x3f80000035387421 */ /* 0x002fc60000010000 */
[----:B------:R-:W-:Y:S01]  /*0db0*/  IADD3.X R86, RZ, R47, RZ, P0, !PT ;  /* 0x0000002fff567210 */ /* 0x000fe200007fe4ff */
[----:B------:R-:W3:Y:S01]  /*0dc0*/  LDG.E.64.CONSTANT R84, desc[UR8][R84.64] ;  /* 0x0000000854547981 */ /* 0x000ee2000c1e9b00 */
[C---:B------:R-:W-:Y:S02]  /*0dd0*/  SHF.L.U32 R53, R51.reuse, 0x1, RZ ;  /* 0x0000000133357819 */ /* 0x040fe400000006ff */
[----:B------:R-:W-:Y:S02]  /*0de0*/  SHF.L.U64.HI R51, R51, 0x1, R86 ;  /* 0x0000000133337819 */ /* 0x000fe40000010256 */
[----:B------:R-:W-:Y:S01]  /*0df0*/  IADD3 R86, P0, R53, UR12, RZ ;  /* 0x0000000c35567c10 */ /* 0x000fe2000ff1e0ff */
[----:B------:R-:W-:-:S03]  /*0e00*/  HADD2.F32 R89, -RZ, R40.H0_H0 ;  /* 0x20000028ff597230 */ /* 0x000fc60000004100 */
[----:B------:R-:W-:Y:S02]  /*0e10*/  IADD3.X R87, R51, UR13, RZ, P0, !PT ;  /* 0x0000000d33577c10 */ /* 0x000fe400087fe4ff */
[----:B------:R-:W-:Y:S01]  /*0e20*/  FADD.FTZ R89, -R70, R89 ;  /* 0x0000005946597221 */ /* 0x000fe20000010100 */
[----:B------:R-:W-:Y:S01]  /*0e30*/  IADD3 R88, P0, R2, UR14, RZ ;  /* 0x0000000e02587c10 */ /* 0x000fe2000ff1e0ff */
[----:B--2---:R-:W-:Y:S02]  /*0e40*/  FADD.FTZ R47, R60, 1 ;  /* 0x3f8000003c2f7421 */ /* 0x004fe40000010000 */
[----:B------:R-:W2:Y:S01]  /*0e50*/  LDG.E.64.CONSTANT R86, desc[UR8][R86.64] ;  /* 0x0000000856567981 */ /* 0x000ea2000c1e9b00 */
[----:B------:R-:W-:Y:S01]  /*0e60*/  FMUL.FTZ R60, R102, R89 ;  /* 0x00000059663c7220 */ /* 0x000fe20000410000 */
[----:B------:R-:W-:-:S06]  /*0e70*/  IADD3.X R89, R0, UR15, RZ, P0, !PT ;  /* 0x0000000f00597c10 */ /* 0x000fcc00087fe4ff */
[----:B------:R-:W4:Y:S01]  /*0e80*/  LDG.E.64.CONSTANT R88, desc[UR8][R88.64] ;  /* 0x0000000858587981 */ /* 0x000f22000c1e9b00 */
[----:B------:R-:W-:Y:S02]  /*0e90*/  HADD2.F32 R61, -RZ, R61.H1_H1 ;  /* 0x3000003dff3d7230 */ /* 0x000fe40000004100 */
[----:B------:R-:W-:-:S05]  /*0ea0*/  HADD2.F32 R98, -RZ, R123.H1_H1 ;  /* 0x3000007bff627230 */ /* 0x000fca0000004100 */
[----:B------:R-:W-:-:S04]  /*0eb0*/  FFMA.FTZ R91, R59, R61, R98 ;  /* 0x0000003d3b5b7223 */ /* 0x000fc80000010062 */
[----:B------:R-:W-:-:S04]  /*0ec0*/  FMUL.FTZ R50, R91, -1.4426950216293334961 ;  /* 0xbfb8aa3b5b327820 */ /* 0x000fc80000410000 */
[----:B------:R-:W0:Y:S01]  /*0ed0*/  MUFU.EX2 R71, R50 ;  /* 0x0000003200477308 */ /* 0x000e220000000800 */
[----:B------:R-:W-:Y:S01]  /*0ee0*/  FADD.FTZ R58, R58, 1 ;  /* 0x3f8000003a3a7421 */ /* 0x000fe20000010000 */
[----:B------:R-:W-:Y:S01]  /*0ef0*/  FFMA.FTZ R46, R5, R68, R120 ;  /* 0x00000044052e7223 */ /* 0x000fe20000010078 */
[----:B------:R-:W-:-:S05]  /*0f00*/  HADD2.F32 R95, -RZ, R40.H1_H1 ;  /* 0x30000028ff5f7230 */ /* 0x000fca0000004100 */
[----:B------:R-:W1:Y:S01]  /*0f10*/  MUFU.RCP R42, R56 ;  /* 0x00000038002a7308 */ /* 0x000e620000001000 */
[----:B------:R-:W-:-:S07]  /*0f20*/  FMUL.FTZ R66, R102, R43 ;  /* 0x0000002b66427220 */ /* 0x000fce0000410000 */
[----:B------:R1:W5:Y:S01]  /*0f30*/  MUFU.RCP R103, R47 ;  /* 0x0000002f00677308 */ /* 0x0003620000001000 */
[----:B0-----:R-:W-:Y:S01]  /*0f40*/  FADD.FTZ R40, R71, 1 ;  /* 0x3f80000047287421 */ /* 0x001fe20000010000 */
[----:B------:R-:W-:-:S06]  /*0f50*/  FMUL.FTZ R90, R46, -1.4426950216293334961 ;  /* 0xbfb8aa3b2e5a7820 */ /* 0x000fcc0000410000 */
[----:B------:R-:W0:Y:S01]  /*0f60*/  MUFU.RCP R93, R58 ;  /* 0x0000003a005d7308 */ /* 0x000e220000001000 */
[----:B------:R-:W-:Y:S01]  /*0f70*/  FFMA.FTZ R44, R101, R66, R122 ;  /* 0x00000042652c7223 */ /* 0x000fe2000001007a */
[----:B------:R-:W-:-:S06]  /*0f80*/  FFMA.FTZ R43, R65, R64, R96 ;  /* 0x00000040412b7223 */ /* 0x000fcc0000010060 */
[----:B------:R-:W0:Y:S01]  /*0f90*/  MUFU.RCP R107, R40 ;  /* 0x00000028006b7308 */ /* 0x000e220000001000 */
[----:B------:R-:W-:Y:S01]  /*0fa0*/  FMUL.FTZ R45, R44, -1.4426950216293334961 ;  /* 0xbfb8aa3b2c2d7820 */ /* 0x000fe20000410000 */
[----:B------:R-:W-:Y:S02]  /*0fb0*/  HADD2.F32 R99, -RZ, R41.H1_H1 ;  /* 0x30000029ff637230 */ /* 0x000fe40000004100 */
[----:B-1----:R-:W-:Y:S01]  /*0fc0*/  FADD.FTZ R47, -R42, 1 ;  /* 0x3f8000002a2f7421 */ /* 0x002fe20000010100 */
[----:B------:R-:W-:-:S03]  /*0fd0*/  FMUL.FTZ R50, R43, -1.4426950216293334961 ;  /* 0xbfb8aa3b2b327820 */ /* 0x000fc60000410000 */
[----:B------:R-:W1:Y:S01]  /*0fe0*/  MUFU.EX2 R90, R90 ;  /* 0x0000005a005a7308 */ /* 0x000e620000000800 */
[----:B-----5:R-:W-:Y:S01]  /*0ff0*/  FADD.FTZ R105, -R103, 1 ;  /* 0x3f80000067697421 */ /* 0x020fe20000010100 */
[----:B------:R-:W-:Y:S01]  /*1000*/  FFMA.FTZ R47, R54, R47, 1 ;  /* 0x3f800000362f7423 */ /* 0x000fe2000001002f */
[----:B0-----:R-:W-:Y:S01]  /*1010*/  FADD.FTZ R104, -R93, 1 ;  /* 0x3f8000005d687421 */ /* 0x001fe20000010100 */
[----:B------:R-:W-:Y:S01]  /*1020*/  FFMA.FTZ R27, R61, R62, R98 ;  /* 0x0000003e3d1b7223 */ /* 0x000fe20000010062 */
[----:B------:R-:W-:-:S03]  /*1030*/  FADD.FTZ R99, -R70, R99 ;  /* 0x0000006346637221 */ /* 0x000fc60000010100 */
[----:B------:R-:W0:Y:S01]  /*1040*/  MUFU.EX2 R45, R45 ;  /* 0x0000002d002d7308 */ /* 0x000e220000000800 */
[----:B------:R-:W-:Y:S01]  /*1050*/  FFMA.FTZ R106, R52, R105, 1 ;  /* 0x3f800000346a7423 */ /* 0x000fe20000010069 */
[--C-:B------:R-:W-:Y:S02]  /*1060*/  HADD2.F32 R52, -RZ, R38.reuse.H0_H0 ;  /* 0x20000026ff347230 */ /* 0x100fe40000004100 */
[----:B------:R-:W-:Y:S01]  /*1070*/  FFMA.FTZ R104, R49, R104, 1 ;  /* 0x3f80000031687423 */ /* 0x000fe20000010068 */
[----:B------:R-:W-:Y:S01]  /*1080*/  FMUL.FTZ R47, R42, R47 ;  /* 0x0000002f2a2f7220 */ /* 0x000fe20000410000 */
[----:B------:R-:W-:Y:S01]  /*1090*/  FMUL.FTZ R48, R27, -1.4426950216293334961 ;  /* 0xbfb8aa3b1b307820 */ /* 0x000fe20000410000 */
[----:B------:R-:W-:Y:S01]  /*10a0*/  FMUL.FTZ R54, R102, R99 ;  /* 0x0000006366367220 */ /* 0x000fe20000410000 */
[----:B------:R-:W5:Y:S01]  /*10b0*/  MUFU.EX2 R50, R50 ;  /* 0x0000003200327308 */ /* 0x000f620000000800 */
[----:B------:R-:W-:Y:S01]  /*10c0*/  FADD.FTZ R108, -R107, 1 ;  /* 0x3f8000006b6c7421 */ /* 0x000fe20000010100 */
[----:B------:R-:W-:-:S02]  /*10d0*/  HADD2.F32 R49, -RZ, R38.H1_H1 ;  /* 0x30000026ff317230 */ /* 0x000fc40000004100 */
[----:B------:R-:W-:Y:S01]  /*10e0*/  FMUL.FTZ R104, R93, R104 ;  /* 0x000000685d687220 */ /* 0x000fe20000410000 */
[----:B------:R-:W-:Y:S01]  /*10f0*/  FMUL.FTZ R52, R52, R47 ;  /* 0x0000002f34347220 */ /* 0x000fe20000410000 */
[----:B------:R-:W-:Y:S01]  /*1100*/  FFMA.FTZ R99, R61, R54, R98 ;  /* 0x000000363d637223 */ /* 0x000fe20000010062 */
[----:B------:R-:W-:Y:S01]  /*1110*/  FFMA.FTZ R108, R91, R108, 1 ;  /* 0x3f8000005b6c7423 */ /* 0x000fe2000001006c */
[----:B-1----:R-:W-:Y:S01]  /*1120*/  FADD.FTZ R91, R90, 1 ;  /* 0x3f8000005a5b7421 */ /* 0x002fe20000010000 */
[----:B------:R-:W1:Y:S01]  /*1130*/  MUFU.EX2 R48, R48 ;  /* 0x0000003000307308 */ /* 0x000e620000000800 */
[----:B------:R-:W-:Y:S01]  /*1140*/  FMUL.FTZ R49, R49, R104 ;  /* 0x0000006831317220 */ /* 0x000fe20000410000 */
[----:B------:R-:W-:Y:S01]  /*1150*/  FMUL.FTZ R42, R5, R52 ;  /* 0x00000034052a7220 */ /* 0x000fe20000410000 */
[----:B------:R-:W-:Y:S01]  /*1160*/  FMUL.FTZ R105, R99, -1.4426950216293334961 ;  /* 0xbfb8aa3b63697820 */ /* 0x000fe20000410000 */
[----:B------:R-:W-:Y:S01]  /*1170*/  FMUL.FTZ R106, R103, R106 ;  /* 0x0000006a676a7220 */ /* 0x000fe20000410000 */
[----:B------:R-:W-:Y:S01]  /*1180*/  FMUL.FTZ R90, R101, R49 ;  /* 0x00000031655a7220 */ /* 0x000fe20000410000 */
[----:B------:R-:W-:Y:S01]  /*1190*/  FFMA.FTZ R42, R3, R42, RZ ;  /* 0x0000002a032a7223 */ /* 0x000fe200000100ff */
[----:B0-----:R-:W-:Y:S01]  /*11a0*/  FADD.FTZ R103, R45, 1 ;  /* 0x3f8000002d677421 */ /* 0x001fe20000010000 */
[----:B------:R-:W0:Y:S01]  /*11b0*/  MUFU.RCP R93, R91 ;  /* 0x0000005b005d7308 */ /* 0x000e220000001000 */
[----:B------:R-:W-:-:S02]  /*11c0*/  HADD2.F32 R47, -RZ, R39.H0_H0 ;  /* 0x20000027ff2f7230 */ /* 0x000fc40000004100 */
[----:B------:R-:W-:Y:S01]  /*11d0*/  FADD.FTZ R95, -R70, R95 ;  /* 0x0000005f465f7221 */ /* 0x000fe20000010100 */
[----:B------:R-:W-:Y:S02]  /*11e0*/  HADD2.F32 R71, -RZ, R41.H0_H0 ;  /* 0x20000029ff477230 */ /* 0x000fe40000004100 */
[----:B------:R-:W-:Y:S02]  /*11f0*/  FFMA.FTZ R42, R67, R90, R42 ;  /* 0x0000005a432a7223 */ /* 0x000fe4000001002a */
[----:B------:R1:W-:Y:S01]  /*1200*/  MUFU.EX2 R38, R105 ;  /* 0x0000006900267308 */ /* 0x0003e20000000800 */
[----:B-----5:R-:W-:Y:S01]  /*1210*/  FADD.FTZ R90, R50, 1 ;  /* 0x3f800000325a7421 */ /* 0x020fe20000010000 */
[----:B------:R-:W-:Y:S01]  /*1220*/  FFMA.FTZ R97, R5, R60, R120 ;  /* 0x0000003c05617223 */ /* 0x000fe20000010078 */
[----:B------:R-:W-:Y:S02]  /*1230*/  HADD2.F32 R45, -RZ, R39.H1_H1 ;  /* 0x30000027ff2d7230 */ /* 0x000fe40000004100 */
[----:B------:R-:W-:Y:S01]  /*1240*/  FMUL.FTZ R58, R102, R95 ;  /* 0x0000005f663a7220 */ /* 0x000fe20000410000 */
[----:B-1----:R-:W-:-:S02]  /*1250*/  HADD2.F32 R105, -RZ, R36.H0_H0 ;  /* 0x20000024ff697230 */ /* 0x002fc40000004100 */
[----:B------:R-:W1:Y:S01]  /*1260*/  MUFU.RCP R109, R103 ;  /* 0x00000067006d7308 */ /* 0x000e620000001000 */
[----:B------:R-:W-:Y:S01]  /*1270*/  FMUL.FTZ R108, R107, R108 ;  /* 0x0000006c6b6c7220 */ /* 0x000fe20000410000 */
[----:B------:R-:W-:Y:S01]  /*1280*/  FMUL.FTZ R47, R47, R106 ;  /* 0x0000006a2f2f7220 */ /* 0x000fe20000410000 */
[C---:B------:R-:W-:Y:S01]  /*1290*/  FADD.FTZ R95, -R70.reuse, R71 ;  /* 0x00000047465f7221 */ /* 0x040fe20000010100 */
[----:B------:R-:W-:Y:S01]  /*12a0*/  FADD.FTZ R105, -R70, R105 ;  /* 0x0000006946697221 */ /* 0x000fe20000010100 */
[----:B------:R-:W-:Y:S01]  /*12b0*/  FMUL.FTZ R41, R97, -1.4426950216293334961 ;  /* 0xbfb8aa3b61297820 */ /* 0x000fe20000410000 */
[----:B------:R-:W-:Y:S02]  /*12c0*/  HADD2.F32 R91, -RZ, R36.H1_H1 ;  /* 0x30000024ff5b7230 */ /* 0x000fe40000004100 */
[----:B------:R5:W5:Y:S01]  /*12d0*/  MUFU.RCP R110, R90 ;  /* 0x0000005a006e7308 */ /* 0x000b620000001000 */
[----:B------:R-:W-:Y:S01]  /*12e0*/  FMUL.FTZ R39, R65, R47 ;  /* 0x0000002f41277220 */ /* 0x000fe20000410000 */
[----:B------:R-:W-:Y:S01]  /*12f0*/  FMUL.FTZ R45, R45, R108 ;  /* 0x0000006c2d2d7220 */ /* 0x000fe20000410000 */
[C---:B------:R-:W-:Y:S01]  /*1300*/  FMUL.FTZ R50, R102.reuse, R105 ;  /* 0x0000006966327220 */ /* 0x040fe20000410000 */
[----:B------:R-:W-:Y:S01]  /*1310*/  FFMA.FTZ R71, R101, R58, R122 ;  /* 0x0000003a65477223 */ /* 0x000fe2000001007a */
[----:B------:R-:W-:Y:S01]  /*1320*/  FMUL.FTZ R56, R102, R95 ;  /* 0x0000005f66387220 */ /* 0x000fe20000410000 */
[----:B------:R-:W-:Y:S01]  /*1330*/  FADD.FTZ R105, R48, 1 ;  /* 0x3f80000030697421 */ /* 0x000fe20000010000 */
[----:B------:R-:W-:Y:S01]  /*1340*/  FFMA.FTZ R42, R63, R39, R42 ;  /* 0x000000273f2a7223 */ /* 0x000fe2000001002a */
[----:B------:R-:W-:Y:S01]  /*1350*/  FADD.FTZ R107, -R70, R91 ;  /* 0x0000005b466b7221 */ /* 0x000fe20000010100 */
[----:B------:R-:W-:Y:S01]  /*1360*/  FMUL.FTZ R36, R61, R45 ;  /* 0x0000002d3d247220 */ /* 0x000fe20000410000 */
[----:B------:R-:W-:Y:S01]  /*1370*/  MUFU.EX2 R41, R41 ;  /* 0x0000002900297308 */ /* 0x000fe20000000800 */
[----:B------:R-:W-:Y:S01]  /*1380*/  FMUL.FTZ R40, R71, -1.4426950216293334961 ;  /* 0xbfb8aa3b47287820 */ /* 0x000fe20000410000 */
[----:B------:R-:W-:Y:S01]  /*1390*/  FFMA.FTZ R95, R65, R56, R96 ;  /* 0x00000038415f7223 */ /* 0x000fe20000010060 */
[----:B0-----:R-:W-:Y:S01]  /*13a0*/  FADD.FTZ R91, -R93, 1 ;  /* 0x3f8000005d5b7421 */ /* 0x001fe20000010100 */
[----:B------:R-:W-:-:S04]  /*13b0*/  FFMA.FTZ R39, R59, R36, R42 ;  /* 0x000000243b277223 */ /* 0x000fc8000001002a */
[----:B------:R-:W0:Y:S01]  /*13c0*/  MUFU.RCP R112, R105 ;  /* 0x0000006900707308 */ /* 0x000e220000001000 */
[----:B------:R-:W-:Y:S01]  /*13d0*/  FMUL.FTZ R92, R95, -1.4426950216293334961 ;  /* 0xbfb8aa3b5f5c7820 */ /* 0x000fe20000410000 */
[----:B------:R-:W-:Y:S02]  /*13e0*/  HADD2.F32 R111, -RZ, R37.H0_H0 ;  /* 0x20000025ff6f7230 */ /* 0x000fe40000004100 */
[----:B------:R-:W-:Y:S01]  /*13f0*/  FFMA.FTZ R42, R46, R91, 1 ;  /* 0x3f8000002e2a7423 */ /* 0x000fe2000001005b */
[----:B-1----:R-:W-:Y:S01]  /*1400*/  FADD.FTZ R91, -R109, 1 ;  /* 0x3f8000006d5b7421 */ /* 0x002fe20000010100 */
[----:B-----5:R-:W-:Y:S02]  /*1410*/  IADD3 R90, P0, R57, UR14, RZ ;  /* 0x0000000e395a7c10 */ /* 0x020fe4000ff1e0ff */
[----:B------:R-:W1:Y:S01]  /*1420*/  MUFU.EX2 R40, R40 ;  /* 0x0000002800287308 */ /* 0x000e620000000800 */
[----:B------:R-:W-:Y:S01]  /*1430*/  FADD.FTZ R111, -R70, R111 ;  /* 0x0000006f466f7221 */ /* 0x000fe20000010100 */
[----:B------:R-:W-:Y:S01]  /*1440*/  FFMA.FTZ R108, R44, R91, 1 ;  /* 0x3f8000002c6c7423 */ /* 0x000fe2000001005b */
[----:B------:R-:W-:Y:S01]  /*1450*/  FMUL.FTZ R93, R93, R42 ;  /* 0x0000002a5d5d7220 */ /* 0x000fe20000410000 */
[----:B------:R-:W-:Y:S01]  /*1460*/  FADD.FTZ R44, -R110, 1 ;  /* 0x3f8000006e2c7421 */ /* 0x000fe20000010100 */
[----:B------:R-:W-:-:S03]  /*1470*/  HADD2.F32 R42, -RZ, R34.H0_H0 ;  /* 0x20000022ff2a7230 */ /* 0x000fc60000004100 */
[----:B------:R-:W5:Y:S01]  /*1480*/  MUFU.EX2 R92, R92 ;  /* 0x0000005c005c7308 */ /* 0x000f620000000800 */
[----:B------:R-:W-:Y:S01]  /*1490*/  FMUL.FTZ R46, R102, R111 ;  /* 0x0000006f662e7220 */ /* 0x000fe20000410000 */
[----:B------:R-:W-:Y:S01]  /*14a0*/  IADD3.X R91, R55, UR15, RZ, P0, !PT ;  /* 0x0000000f375b7c10 */ /* 0x000fe200087fe4ff */
[----:B------:R-:W-:Y:S01]  /*14b0*/  FFMA.FTZ R111, R43, R44, 1 ;  /* 0x3f8000002b6f7423 */ /* 0x000fe2000001002c */
[----:B------:R-:W-:Y:S02]  /*14c0*/  HADD2.F32 R43, -RZ, R34.H1_H1 ;  /* 0x30000022ff2b7230 */ /* 0x000fe40000004100 */
[----:B------:R-:W-:Y:S01]  /*14d0*/  FMUL.FTZ R42, R42, R93 ;  /* 0x0000005d2a2a7220 */ /* 0x000fe20000410000 */
[----:B------:R-:W-:Y:S01]  /*14e0*/  FMUL.FTZ R108, R109, R108 ;  /* 0x0000006c6d6c7220 */ /* 0x000fe20000410000 */
[----:B0-----:R-:W-:Y:S01]  /*14f0*/  FADD.FTZ R114, -R112, 1 ;  /* 0x3f80000070727421 */ /* 0x001fe20000010100 */
[----:B------:R-:W-:Y:S01]  /*1500*/  FADD.FTZ R93, R41, 1 ;  /* 0x3f800000295d7421 */ /* 0x000fe20000010000 */
[----:B------:R-:W4:Y:S01]  /*1510*/  LDG.E.64.CONSTANT R90, desc[UR8][R90.64] ;  /* 0x000000085a5a7981 */ /* 0x000f22000c1e9b00 */
[----:B------:R-:W-:Y:S01]  /*1520*/  FMUL.FTZ R34, R5, R42 ;  /* 0x0000002a05227220 */ /* 0x000fe20000410000 */
[----:B------:R-:W-:Y:S01]  /*1530*/  FMUL.FTZ R110, R110, R111 ;  /* 0x0000006f6e6e7220 */ /* 0x000fe20000410000 */
[----:B------:R-:W-:Y:S01]  /*1540*/  FMUL.FTZ R43, R43, R108 ;  /* 0x0000006c2b2b7220 */ /* 0x000fe20000410000 */
[----:B------:R-:W-:Y:S01]  /*1550*/  FFMA.FTZ R113, R27, R114, 1 ;  /* 0x3f8000001b717423 */ /* 0x000fe20000010072 */
[----:B------:R0:W5:Y:S01]  /*1560*/  MUFU.RCP R111, R93 ;  /* 0x0000005d006f7308 */ /* 0x0001620000001000 */
[----:B------:R-:W-:Y:S01]  /*1570*/  FFMA.FTZ R39, R68, R34, R39 ;  /* 0x0000002244277223 */ /* 0x000fe20000010027 */
[----:B-1----:R-:W-:Y:S01]  /*1580*/  FADD.FTZ R108, R40, 1 ;  /* 0x3f800000286c7421 */ /* 0x002fe20000010000 */
[----:B------:R-:W-:Y:S01]  /*1590*/  FMUL.FTZ R34, R101, R43 ;  /* 0x0000002b65227220 */ /* 0x000fe20000410000 */
[----:B------:R-:W-:-:S02]  /*15a0*/  HADD2.F32 R40, -RZ, R35.H1_H1 ;  /* 0x30000023ff287230 */ /* 0x000fc40000004100 */
[----:B------:R-:W-:Y:S01]  /*15b0*/  FMUL.FTZ R113, R112, R113 ;  /* 0x0000007170717220 */ /* 0x000fe20000410000 */
[----:B0-----:R-:W-:Y:S02]  /*15c0*/  HADD2.F32 R93, -RZ, R30.H1_H1 ;  /* 0x3000001eff5d7230 */ /* 0x001fe40000004100 */
[----:B-----5:R-:W-:Y:S01]  /*15d0*/  FADD.FTZ R112, R92, 1 ;  /* 0x3f8000005c707421 */ /* 0x020fe20000010000 */
[----:B------:R-:W-:Y:S02]  /*15e0*/  HADD2.F32 R41, -RZ, R35.H0_H0 ;  /* 0x20000023ff297230 */ /* 0x000fe40000004100 */
[----:B------:R-:W-:Y:S01]  /*15f0*/  FFMA.FTZ R35, R66, R34, R39 ;  /* 0x0000002242237223 */ /* 0x000fe20000010027 */
[----:B------:R-:W-:Y:S01]  /*1600*/  IADD3 R92, P0, R53, UR14, RZ ;  /* 0x0000000e355c7c10 */ /* 0x000fe2000ff1e0ff */
[----:B------:R-:W-:Y:S01]  /*1610*/  FADD.FTZ R93, -R70, R93 ;  /* 0x0000005d465d7221 */ /* 0x000fe20000010100 */
[----:B------:R-:W-:Y:S01]  /*1620*/  FMUL.FTZ R39, R40, R113 ;  /* 0x0000007128277220 */ /* 0x000fe20000410000 */
[----:B------:R-:W-:-:S02]  /*1630*/  FADD.FTZ R113, R38, 1 ;  /* 0x3f80000026717421 */ /* 0x000fc40000010000 */
[----:B------:R-:W-:Y:S01]  /*1640*/  FMUL.FTZ R38, R102, R93 ;  /* 0x0000005d66267220 */ /* 0x000fe20000410000 */
[----:B------:R-:W-:-:S06]  /*1650*/  IADD3.X R93, R51, UR15, RZ, P0, !PT ;  /* 0x0000000f335d7c10 */ /* 0x000fcc00087fe4ff */
[----:B------:R-:W5:Y:S01]  /*1660*/  LDG.E.64.CONSTANT R92, desc[UR8][R92.64] ;  /* 0x000000085c5c7981 */ /* 0x000f62000c1e9b00 */
[----:B------:R-:W-:Y:S01]  /*1670*/  FFMA.FTZ R103, R5, R50, R120 ;  /* 0x0000003205677223 */ /* 0x000fe20000010078 */
[----:B------:R-:W-:Y:S02]  /*1680*/  FMUL.FTZ R41, R41, R110 ;  /* 0x0000006e29297220 */ /* 0x000fe40000410000 */
[----:B------:R-:W0:Y:S01]  /*1690*/  MUFU.RCP R110, R108 ;  /* 0x0000006c006e7308 */ /* 0x000e220000001000 */
[----:B------:R-:W-:Y:S01]  /*16a0*/  FMUL.FTZ R36, R103, -1.4426950216293334961 ;  /* 0xbfb8aa3b67247820 */ /* 0x000fe20000410000 */
[----:B------:R-:W-:Y:S01]  /*16b0*/  FMUL.FTZ R34, R65, R41 ;  /* 0x0000002941227220 */ /* 0x000fe20000410000 */
[----:B------:R-:W-:Y:S01]  /*16c0*/  FMUL.FTZ R48, R102, R107 ;  /* 0x0000006b66307220 */ /* 0x000fe20000410000 */
[----:B------:R-:W-:Y:S02]  /*16d0*/  HADD2.F32 R107, -RZ, R37.H1_H1 ;  /* 0x30000025ff6b7230 */ /* 0x000fe40000004100 */
[----:B------:R-:W-:-:S02]  /*16e0*/  HADD2.F32 R109, -RZ, R30.H0_H0 ;  /* 0x2000001eff6d7230 */ /* 0x000fc40000004100 */
[----:B------:R-:W-:Y:S01]  /*16f0*/  FFMA.FTZ R35, R64, R34, R35 ;  /* 0x0000002240237223 */ /* 0x000fe20000010023 */
[----:B------:R-:W-:Y:S01]  /*1700*/  FMUL.FTZ R30, R61, R39 ;  /* 0x000000273d1e7220 */ /* 0x000fe20000410000 */
[----:B------:R-:W-:Y:S01]  /*1710*/  FFMA.FTZ R104, R101, R48, R122 ;  /* 0x0000003065687223 */ /* 0x000fe2000001007a */
[----:B------:R-:W-:Y:S01]  /*1720*/  MUFU.EX2 R36, R36 ;  /* 0x0000002400247308 */ /* 0x000fe20000000800 */
[----:B------:R-:W-:Y:S01]  /*1730*/  FADD.FTZ R107, -R70, R107 ;  /* 0x0000006b466b7221 */ /* 0x000fe20000010100 */
[----:B------:R-:W-:Y:S01]  /*1740*/  FFMA.FTZ R105, R65, R46, R96 ;  /* 0x0000002e41697223 */ /* 0x000fe20000010060 */
[----:B------:R-:W-:Y:S01]  /*1750*/  FFMA.FTZ R35, R62, R30, R35 ;  /* 0x0000001e3e237223 */ /* 0x000fe20000010023 */
[----:B------:R-:W-:-:S04]  /*1760*/  FADD.FTZ R30, -R111, 1 ;  /* 0x3f8000006f1e7421 */ /* 0x000fc80000010100 */
[----:B------:R-:W1:Y:S01]  /*1770*/  MUFU.RCP R112, R112 ;  /* 0x0000007000707308 */ /* 0x000e620000001000 */
[----:B------:R-:W-:Y:S01]  /*1780*/  FMUL.FTZ R37, R104, -1.4426950216293334961 ;  /* 0xbfb8aa3b68257820 */ /* 0x000fe20000410000 */
[----:B------:R-:W-:Y:S01]  /*1790*/  FMUL.FTZ R44, R102, R107 ;  /* 0x0000006b662c7220 */ /* 0x000fe20000410000 */
[----:B------:R-:W-:Y:S01]  /*17a0*/  FMUL.FTZ R107, R105, -1.4426950216293334961 ;  /* 0xbfb8aa3b696b7820 */ /* 0x000fe20000410000 */
[----:B------:R-:W-:Y:S01]  /*17b0*/  FFMA.FTZ R34, R97, R30, 1 ;  /* 0x3f80000061227423 */ /* 0x000fe2000001001e */
[----:B0-----:R-:W-:-:S03]  /*17c0*/  FADD.FTZ R30, -R110, 1 ;  /* 0x3f8000006e1e7421 */ /* 0x001fc60000010100 */
[----:B------:R0:W1:Y:S01]  /*17d0*/  MUFU.RCP R115, R113 ;  /* 0x0000007100737308 */ /* 0x0000620000001000 */
[----:B------:R-:W-:Y:S01]  /*17e0*/  FFMA.FTZ R106, R61, R44, R98 ;  /* 0x0000002c3d6a7223 */ /* 0x000fe20000010062 */
[----:B------:R-:W-:-:S06]  /*17f0*/  FMUL.FTZ R111, R111, R34 ;  /* 0x000000226f6f7220 */ /* 0x000fcc0000410000 */
[----:B------:R-:W1:Y:S01]  /*1800*/  MUFU.EX2 R37, R37 ;  /* 0x0000002500257308 */ /* 0x000e620000000800 */
[----:B0-----:R-:W-:Y:S01]  /*1810*/  FFMA.FTZ R113, R71, R30, 1 ;  /* 0x3f80000047717423 */ /* 0x001fe2000001001e */
[----:B------:R-:W-:Y:S02]  /*1820*/  HADD2.F32 R30, -RZ, R32.H0_H0 ;  /* 0x20000020ff1e7230 */ /* 0x000fe40000004100 */
[----:B------:R-:W-:-:S04]  /*1830*/  FMUL.FTZ R27, R106, -1.4426950216293334961 ;  /* 0xbfb8aa3b6a1b7820 */ /* 0x000fc80000410000 */
[----:B------:R-:W0:Y:S01]  /*1840*/  MUFU.EX2 R107, R107 ;  /* 0x0000006b006b7308 */ /* 0x000e220000000800 */
[----:B-1----:R-:W-:Y:S01]  /*1850*/  FADD.FTZ R114, -R112, 1 ;  /* 0x3f80000070727421 */ /* 0x002fe20000010100 */
[----:B------:R-:W-:Y:S01]  /*1860*/  FADD.FTZ R34, R36, 1 ;  /* 0x3f80000024227421 */ /* 0x000fe20000010000 */
[----:B------:R-:W-:Y:S01]  /*1870*/  FMUL.FTZ R36, R30, R111 ;  /* 0x0000006f1e247220 */ /* 0x000fe20000410000 */
[----:B------:R-:W-:Y:S02]  /*1880*/  HADD2.F32 R111, -RZ, R31.H0_H0 ;  /* 0x2000001fff6f7230 */ /* 0x000fe40000004100 */
[----:B------:R-:W-:Y:S01]  /*1890*/  FFMA.FTZ R95, R95, R114, 1 ;  /* 0x3f8000005f5f7423 */ /* 0x000fe20000010072 */
[----:B------:R-:W-:Y:S01]  /*18a0*/  FADD.FTZ R116, -R115, 1 ;  /* 0x3f80000073747421 */ /* 0x000fe20000010100 */
[----:B------:R-:W-:Y:S01]  /*18b0*/  FMUL.FTZ R30, R5, R36 ;  /* 0x00000024051e7220 */ /* 0x000fe20000410000 */
[----:B------:R-:W1:Y:S01]  /*18c0*/  MUFU.EX2 R27, R27 ;  /* 0x0000001b001b7308 */ /* 0x000e620000000800 */
[----:B------:R-:W-:Y:S01]  /*18d0*/  FADD.FTZ R111, -R70, R111 ;  /* 0x0000006f466f7221 */ /* 0x000fe20000010100 */
[----:B------:R-:W-:-:S02]  /*18e0*/  HADD2.F32 R32, -RZ, R32.H1_H1 ;  /* 0x30000020ff207230 */ /* 0x000fc40000004100 */
[----:B------:R-:W-:Y:S01]  /*18f0*/  FMUL.FTZ R113, R110, R113 ;  /* 0x000000716e717220 */ /* 0x000fe20000410000 */
[----:B------:R-:W-:Y:S01]  /*1900*/  FMUL.FTZ R112, R112, R95 ;  /* 0x0000005f70707220 */ /* 0x000fe20000410000 */
[----:B------:R-:W-:Y:S01]  /*1910*/  FFMA.FTZ R116, R99, R116, 1 ;  /* 0x3f80000063747423 */ /* 0x000fe20000010074 */
[----:B------:R-:W-:Y:S01]  /*1920*/  FFMA.FTZ R95, R60, R30, R35 ;  /* 0x0000001e3c5f7223 */ /* 0x000fe20000010023 */
[----:B------:R-:W-:Y:S01]  /*1930*/  FADD.FTZ R99, R37, 1 ;  /* 0x3f80000025637421 */ /* 0x000fe20000010000 */
[----:B------:R1:W3:Y:S01]  /*1940*/  MUFU.RCP R114, R34 ;  /* 0x0000002200727308 */ /* 0x0002e20000001000 */
[--C-:B------:R-:W-:Y:S02]  /*1950*/  HADD2.F32 R35, -RZ, R33.reuse.H0_H0 ;  /* 0x20000021ff237230 */ /* 0x100fe40000004100 */
[----:B0-----:R-:W-:Y:S01]  /*1960*/  FADD.FTZ R107, R107, 1 ;  /* 0x3f8000006b6b7421 */ /* 0x001fe20000010000 */
[----:B------:R-:W-:Y:S01]  /*1970*/  FMUL.FTZ R37, R32, R113 ;  /* 0x0000007120257220 */ /* 0x000fe20000410000 */
[----:B------:R-:W-:-:S02]  /*1980*/  HADD2.F32 R33, -RZ, R33.H1_H1 ;  /* 0x30000021ff217230 */ /* 0x000fc40000004100 */
[----:B------:R-:W-:Y:S01]  /*1990*/  FMUL.FTZ R116, R115, R116 ;  /* 0x0000007473747220 */ /* 0x000fe20000410000 */
[----:B-1----:R-:W-:Y:S01]  /*19a0*/  FMUL.FTZ R34, R102, R111 ;  /* 0x0000006f66227220 */ /* 0x002fe20000410000 */
[----:B------:R0:W-:Y:S01]  /*19b0*/  MUFU.RCP R113, R99 ;  /* 0x0000006300717308 */ /* 0x0001e20000001000 */
[----:B------:R-:W-:Y:S01]  /*19c0*/  FMUL.FTZ R35, R35, R112 ;  /* 0x0000007023237220 */ /* 0x000fe20000410000 */
[----:B------:R-:W-:Y:S01]  /*19d0*/  FADD.FTZ R109, -R70, R109 ;  /* 0x0000006d466d7221 */ /* 0x000fe20000010100 */
[----:B------:R-:W-:Y:S01]  /*19e0*/  FMUL.FTZ R30, R101, R37 ;  /* 0x00000025651e7220 */ /* 0x000fe20000410000 */
[----:B------:R-:W-:Y:S02]  /*19f0*/  HADD2.F32 R31, -RZ, R31.H1_H1 ;  /* 0x3000001fff1f7230 */ /* 0x000fe40000004100 */
[----:B------:R-:W-:Y:S02]  /*1a00*/  FMUL.FTZ R33, R33, R116 ;  /* 0x0000007421217220 */ /* 0x000fe40000410000 */
[----:B------:R-:W1:Y:S01]  /*1a10*/  MUFU.RCP R112, R107 ;  /* 0x0000006b00707308 */ /* 0x000e620000001000 */
[----:B0-----:R-:W-:Y:S01]  /*1a20*/  FFMA.FTZ R99, R65, R34, R96 ;  /* 0x0000002241637223 */ /* 0x001fe20000010060 */
[----:B------:R-:W-:Y:S01]  /*1a30*/  FMUL.FTZ R40, R102, R109 ;  /* 0x0000006d66287220 */ /* 0x000fe20000410000 */
[----:B------:R-:W-:-:S02]  /*1a40*/  FFMA.FTZ R95, R58, R30, R95 ;  /* 0x0000001e3a5f7223 */ /* 0x000fc4000001005f */
[----:B------:R-:W-:Y:S01]  /*1a50*/  FMUL.FTZ R116, R99, -1.4426950216293334961 ;  /* 0xbfb8aa3b63747820 */ /* 0x000fe20000410000 */
[----:B------:R-:W-:Y:S02]  /*1a60*/  HADD2.F32 R111, -RZ, R80.H0_H0 ;  /* 0x20000050ff6f7230 */ /* 0x000fe40000004100 */
[----:B------:R-:W-:Y:S01]  /*1a70*/  FFMA.FTZ R97, R101, R38, R122 ;  /* 0x0000002665617223 */ /* 0x000fe2000001007a */
[----:B------:R-:W-:Y:S01]  /*1a80*/  FADD.FTZ R30, R27, 1 ;  /* 0x3f8000001b1e7421 */ /* 0x000fe20000010000 */
[----:B------:R-:W-:Y:S01]  /*1a90*/  FADD.FTZ R31, -R70, R31 ;  /* 0x0000001f461f7221 */ /* 0x000fe20000010100 */
[----:B------:R-:W-:Y:S01]  /*1aa0*/  FMUL.FTZ R27, R65, R35 ;  /* 0x00000023411b7220 */ /* 0x000fe20000410000 */
[----:B------:R-:W-:Y:S01]  /*1ab0*/  FFMA.FTZ R109, R5, R40, R120 ;  /* 0x00000028056d7223 */ /* 0x000fe20000010078 */
[----:B------:R-:W0:Y:S01]  /*1ac0*/  MUFU.EX2 R116, R116 ;  /* 0x0000007400747308 */ /* 0x000e220000000800 */
[----:B------:R-:W-:Y:S01]  /*1ad0*/  FMUL.FTZ R117, R97, -1.4426950216293334961 ;  /* 0xbfb8aa3b61757820 */ /* 0x000fe20000410000 */
[----:B------:R-:W-:Y:S01]  /*1ae0*/  FMUL.FTZ R32, R102, R31 ;  /* 0x0000001f66207220 */ /* 0x000fe20000410000 */
[----:B------:R-:W-:Y:S01]  /*1af0*/  FADD.FTZ R111, -R70, R111 ;  /* 0x0000006f466f7221 */ /* 0x000fe20000010100 */
[----:B------:R-:W-:Y:S01]  /*1b00*/  FFMA.FTZ R27, R56, R27, R95 ;  /* 0x0000001b381b7223 */ /* 0x000fe2000001005f */
[----:B------:R-:W-:Y:S01]  /*1b10*/  FMUL.FTZ R31, R61, R33 ;  /* 0x000000213d1f7220 */ /* 0x000fe20000410000 */
[----:B---3--:R-:W-:-:S02]  /*1b20*/  FADD.FTZ R110, -R114, 1 ;  /* 0x3f800000726e7421 */ /* 0x008fc40000010100 */
[----:B------:R3:W2:Y:S01]  /*1b30*/  MUFU.RCP R115, R30 ;  /* 0x0000001e00737308 */ /* 0x0006a20000001000 */
[----:B------:R-:W-:-:S07]  /*1b40*/  FMUL.FTZ R108, R109, -1.4426950216293334961 ;  /* 0xbfb8aa3b6d6c7820 */ /* 0x000fce0000410000 */
[----:B------:R0:W2:Y:S01]  /*1b50*/  MUFU.EX2 R71, R117 ;  /* 0x0000007500477308 */ /* 0x0000a20000000800 */
[----:B---3--:R-:W-:Y:S01]  /*1b60*/  FMUL.FTZ R30, R102, R111 ;  /* 0x0000006f661e7220 */ /* 0x008fe20000410000 */
[----:B------:R-:W-:Y:S01]  /*1b70*/  FFMA.FTZ R111, R54, R31, R27 ;  /* 0x0000001f366f7223 */ /* 0x000fe2000001001b */
[----:B------:R-:W-:Y:S01]  /*1b80*/  FFMA.FTZ R27, R103, R110, 1 ;  /* 0x3f800000671b7423 */ /* 0x000fe2000001006e */
[----:B-1----:R-:W-:Y:S01]  /*1b90*/  FADD.FTZ R110, -R112, 1 ;  /* 0x3f800000706e7421 */ /* 0x002fe20000010100 */
[----:B------:R-:W-:-:S03]  /*1ba0*/  FADD.FTZ R31, -R113, 1 ;  /* 0x3f800000711f7421 */ /* 0x000fc60000010100 */
[----:B------:R-:W1:Y:S01]  /*1bb0*/  MUFU.EX2 R108, R108 ;  /* 0x0000006c006c7308 */ /* 0x000e620000000800 */
[----:B------:R-:W-:Y:S01]  /*1bc0*/  FFMA.FTZ R105, R105, R110, 1 ;  /* 0x3f80000069697423 */ /* 0x000fe2000001006e */
[----:B------:R-:W-:Y:S01]  /*1bd0*/  FFMA.FTZ R107, R61, R32, R98 ;  /* 0x000000203d6b7223 */ /* 0x000fe20000010062 */
[----:B------:R-:W-:Y:S01]  /*1be0*/  FMUL.FTZ R114, R114, R27 ;  /* 0x0000001b72727220 */ /* 0x000fe20000410000 */
[--C-:B------:R-:W-:Y:S02]  /*1bf0*/  HADD2.F32 R27, -RZ, R28.reuse.H0_H0 ;  /* 0x2000001cff1b7230 */ /* 0x100fe40000004100 */
[----:B------:R-:W-:Y:S01]  /*1c00*/  FFMA.FTZ R104, R104, R31, 1 ;  /* 0x3f80000068687423 */ /* 0x000fe2000001001f */
[----:B------:R-:W-:Y:S01]  /*1c10*/  FMUL.FTZ R112, R112, R105 ;  /* 0x0000006970707220 */ /* 0x000fe20000410000 */
[----:B0-----:R-:W-:Y:S01]  /*1c20*/  FMUL.FTZ R117, R107, -1.4426950216293334961 ;  /* 0xbfb8aa3b6b757820 */ /* 0x001fe20000410000 */
[----:B------:R-:W-:Y:S02]  /*1c30*/  HADD2.F32 R105, -RZ, R29.H0_H0 ;  /* 0x2000001dff697230 */ /* 0x000fe40000004100 */
[----:B------:R-:W-:Y:S01]  /*1c40*/  FADD.FTZ R116, R116, 1 ;  /* 0x3f80000074747421 */ /* 0x000fe20000010000 */
[----:B--2---:R-:W-:Y:S01]  /*1c50*/  FADD.FTZ R103, -R115, 1 ;  /* 0x3f80000073677421 */ /* 0x004fe20000010100 */
[----:B------:R-:W-:-:S02]  /*1c60*/  HADD2.F32 R31, -RZ, R28.H1_H1 ;  /* 0x3000001cff1f7230 */ /* 0x000fc40000004100 */
[----:B------:R-:W-:Y:S01]  /*1c70*/  FMUL.FTZ R104, R113, R104 ;  /* 0x0000006871687220 */ /* 0x000fe20000410000 */
[----:B------:R-:W-:Y:S01]  /*1c80*/  FMUL.FTZ R28, R27, R114 ;  /* 0x000000721b1c7220 */ /* 0x000fe20000410000 */
[----:B------:R-:W-:Y:S02]  /*1c90*/  HADD2.F32 R27, -RZ, R29.H1_H1 ;  /* 0x3000001dff1b7230 */ /* 0x000fe40000004100 */
[----:B------:R-:W-:Y:S01]  /*1ca0*/  FFMA.FTZ R106, R106, R103, 1 ;  /* 0x3f8000006a6a7423 */ /* 0x000fe20000010067 */
[----:B------:R-:W-:Y:S01]  /*1cb0*/  FADD.FTZ R113, R71, 1 ;  /* 0x3f80000047717421 */ /* 0x000fe20000010000 */
[----:B------:R-:W-:Y:S01]  /*1cc0*/  FMUL.FTZ R29, R105, R112 ;  /* 0x00000070691d7220 */ /* 0x000fe20000410000 */
[----:B------:R-:W0:Y:S01]  /*1cd0*/  MUFU.EX2 R117, R117 ;  /* 0x0000007500757308 */ /* 0x000e220000000800 */
[----:B------:R-:W-:Y:S01]  /*1ce0*/  FMUL.FTZ R31, R31, R104 ;  /* 0x000000681f1f7220 */ /* 0x000fe20000410000 */
[----:B------:R-:W-:Y:S01]  /*1cf0*/  FMUL.FTZ R71, R5, R28 ;  /* 0x0000001c05477220 */ /* 0x000fe20000410000 */
[----:B------:R-:W-:-:S02]  /*1d00*/  HADD2.F32 R105, -RZ, R80.H1_H1 ;  /* 0x30000050ff697230 */ /* 0x000fc40000004100 */
[----:B------:R-:W-:-:S03]  /*1d10*/  FMUL.FTZ R106, R115, R106 ;  /* 0x0000006a736a7220 */ /* 0x000fc60000410000 */
[----:B------:R-:W2:Y:S01]  /*1d20*/  MUFU.RCP R116, R116 ;  /* 0x0000007400747308 */ /* 0x000ea20000001000 */
[----:B-1----:R-:W-:Y:S01]  /*1d30*/  FADD.FTZ R108, R108, 1 ;  /* 0x3f8000006c6c7421 */ /* 0x002fe20000010000 */
[----:B------:R-:W-:Y:S01]  /*1d40*/  FFMA.FTZ R71, R50, R71, R111 ;  /* 0x0000004732477223 */ /* 0x000fe2000001006f */
[----:B------:R-:W-:Y:S01]  /*1d50*/  FMUL.FTZ R80, R101, R31 ;  /* 0x0000001f65507220 */ /* 0x000fe20000410000 */
[--C-:B------:R-:W-:Y:S02]  /*1d60*/  HADD2.F32 R115, -RZ, R81.reuse.H0_H0 ;  /* 0x20000051ff737230 */ /* 0x100fe40000004100 */
[----:B------:R-:W-:Y:S01]  /*1d70*/  FADD.FTZ R111, -R70, R105 ;  /* 0x00000069466f7221 */ /* 0x000fe20000010100 */
[----:B------:R-:W-:Y:S02]  /*1d80*/  HADD2.F32 R81, -RZ, R81.H1_H1 ;  /* 0x30000051ff517230 */ /* 0x000fe40000004100 */
[----:B------:R-:W-:Y:S01]  /*1d90*/  FFMA.FTZ R105, R48, R80, R71 ;  /* 0x0000005030697223 */ /* 0x000fe20000010047 */
[----:B------:R1:W3:Y:S01]  /*1da0*/  MUFU.RCP R110, R108 ;  /* 0x0000006c006e7308 */ /* 0x0002e20000001000 */
[----:B------:R-:W-:Y:S01]  /*1db0*/  FMUL.FTZ R27, R27, R106 ;  /* 0x0000006a1b1b7220 */ /* 0x000fe20000410000 */
[----:B------:R-:W-:Y:S01]  /*1dc0*/  FMUL.FTZ R80, R65, R29 ;  /* 0x0000001d41507220 */ /* 0x000fe20000410000 */
[----:B------:R-:W-:Y:S01]  /*1dd0*/  FADD.FTZ R115, -R70, R115 ;  /* 0x0000007346737221 */ /* 0x000fe20000010100 */
[----:B-1----:R-:W-:Y:S01]  /*1de0*/  FMUL.FTZ R108, R102, R111 ;  /* 0x0000006f666c7220 */ /* 0x002fe20000410000 */
[----:B------:R-:W-:Y:S01]  /*1df0*/  FADD.FTZ R111, -R70, R81 ;  /* 0x00000051466f7221 */ /* 0x000fe20000010100 */
[----:B------:R-:W-:Y:S01]  /*1e00*/  FFMA.FTZ R105, R46, R80, R105 ;  /* 0x000000502e697223 */ /* 0x000fe20000010069 */
[----:B------:R-:W-:Y:S01]  /*1e10*/  FMUL.FTZ R81, R61, R27 ;  /* 0x0000001b3d517220 */ /* 0x000fe20000410000 */
[----:B------:R-:W-:Y:S01]  /*1e20*/  FFMA.FTZ R71, R101, R108, R122 ;  /* 0x0000006c65477223 */ /* 0x000fe2000001007a */
[C---:B------:R-:W-:Y:S01]  /*1e30*/  FMUL.FTZ R104, R102.reuse, R111 ;  /* 0x0000006f66687220 */ /* 0x040fe20000410000 */
[----:B------:R-:W-:Y:S01]  /*1e40*/  FMUL.FTZ R106, R102, R115 ;  /* 0x00000073666a7220 */ /* 0x000fe20000410000 */
[----:B------:R-:W-:Y:S01]  /*1e50*/  FFMA.FTZ R95, R5, R30, R120 ;  /* 0x0000001e055f7223 */ /* 0x000fe20000010078 */
[----:B0-----:R-:W-:Y:S01]  /*1e60*/  FADD.FTZ R117, R117, 1 ;  /* 0x3f80000075757421 */ /* 0x001fe20000010000 */
[----:B------:R-:W-:Y:S01]  /*1e70*/  FMUL.FTZ R115, R71, -1.4426950216293334961 ;  /* 0xbfb8aa3b47737820 */ /* 0x000fe20000410000 */
[----:B------:R-:W-:Y:S01]  /*1e80*/  FFMA.FTZ R111, R44, R81, R105 ;  /* 0x000000512c6f7223 */ /* 0x000fe20000010069 */
[----:B--2---:R-:W-:Y:S01]  /*1e90*/  FADD.FTZ R114, -R116, 1 ;  /* 0x3f80000074727421 */ /* 0x004fe20000010100 */
[----:B------:R-:W-:Y:S01]  /*1ea0*/  FFMA.FTZ R81, R61, R104, R98 ;  /* 0x000000683d517223 */ /* 0x000fe20000010062 */
[----:B------:R-:W0:Y:S01]  /*1eb0*/  MUFU.RCP R113, R113 ;  /* 0x0000007100717308 */ /* 0x000e220000001000 */
[----:B------:R-:W-:Y:S01]  /*1ec0*/  FMUL.FTZ R118, R95, -1.4426950216293334961 ;  /* 0xbfb8aa3b5f767820 */ /* 0x000fe20000410000 */
[----:B------:R-:W-:Y:S01]  /*1ed0*/  FFMA.FTZ R99, R99, R114, 1 ;  /* 0x3f80000063637423 */ /* 0x000fe20000010072 */
[----:B------:R-:W-:Y:S01]  /*1ee0*/  FMUL.FTZ R114, R81, -1.4426950216293334961 ;  /* 0xbfb8aa3b51727820 */ /* 0x000fe20000410000 */
[----:B------:R-:W-:-:S04]  /*1ef0*/  FFMA.FTZ R80, R65, R106, R96 ;  /* 0x0000006a41507223 */ /* 0x000fc80000010060 */
[----:B------:R-:W1:Y:S01]  /*1f00*/  MUFU.RCP R117, R117 ;  /* 0x0000007500757308 */ /* 0x000e620000001000 */
[----:B------:R-:W-:-:S07]  /*1f10*/  FMUL.FTZ R119, R80, -1.4426950216293334961 ;  /* 0xbfb8aa3b50777820 */ /* 0x000fce0000410000 */
[----:B------:R-:W2:Y:S01]  /*1f20*/  MUFU.EX2 R115, R115 ;  /* 0x0000007300737308 */ /* 0x000ea20000000800 */
[----:B---3--:R-:W-:-:S07]  /*1f30*/  FADD.FTZ R112, -R110, 1 ;  /* 0x3f8000006e707421 */ /* 0x008fce0000010100 */
[----:B------:R1:W3:Y:S08]  /*1f40*/  MUFU.EX2 R103, R118 ;  /* 0x0000007600677308 */ /* 0x0002f00000000800 */
[----:B------:R-:W3:Y:S01]  /*1f50*/  MUFU.EX2 R114, R114 ;  /* 0x0000007200727308 */ /* 0x000ee20000000800 */
[----:B------:R-:W-:Y:S01]  /*1f60*/  FFMA.FTZ R109, R109, R112, 1 ;  /* 0x3f8000006d6d7423 */ /* 0x000fe20000010070 */
[----:B0-----:R-:W-:-:S06]  /*1f70*/  FADD.FTZ R112, -R113, 1 ;  /* 0x3f80000071707421 */ /* 0x001fcc0000010100 */
[----:B------:R-:W0:Y:S01]  /*1f80*/  MUFU.EX2 R119, R119 ;  /* 0x0000007700777308 */ /* 0x000e220000000800 */
[----:B-1----:R-:W-:Y:S01]  /*1f90*/  FADD.FTZ R118, -R117, 1 ;  /* 0x3f80000075767421 */ /* 0x002fe20000010100 */
[----:B--2---:R-:W-:Y:S01]  /*1fa0*/  FADD.FTZ R115, R115, 1 ;  /* 0x3f80000073737421 */ /* 0x004fe20000010000 */
[----:B------:R-:W-:Y:S01]  /*1fb0*/  FFMA.FTZ R112, R97, R112, 1 ;  /* 0x3f80000061707423 */ /* 0x000fe20000010070 */
[----:B---3--:R-:W-:Y:S01]  /*1fc0*/  FADD.FTZ R97, R103, 1 ;  /* 0x3f80000067617421 */ /* 0x008fe20000010000 */
[--C-:B------:R-:W-:Y:S02]  /*1fd0*/  HADD2.F32 R105, -RZ, R82.reuse.H0_H0 ;  /* 0x20000052ff697230 */ /* 0x100fe40000004100 */
[----:B------:R-:W-:Y:S01]  /*1fe0*/  FMUL.FTZ R116, R116, R99 ;  /* 0x0000006374747220 */ /* 0x000fe20000410000 */
[----:B------:R-:W-:Y:S01]  /*1ff0*/  FFMA.FTZ R118, R107, R118, 1 ;  /* 0x3f8000006b767423 */ /* 0x000fe20000010076 */
[----:B------:R-:W-:Y:S01]  /*2000*/  FMUL.FTZ R110, R110, R109 ;  /* 0x0000006d6e6e7220 */ /* 0x000fe20000410000 */
[----:B------:R-:W1:Y:S01]  /*2010*/  MUFU.RCP R99, R115 ;  /* 0x0000007300637308 */ /* 0x000e620000001000 */
[----:B------:R-:W-:Y:S01]  /*2020*/  FADD.FTZ R114, R114, 1 ;  /* 0x3f80000072727421 */ /* 0x000fe20000010000 */
[----:B------:R-:W-:-:S02]  /*2030*/  HADD2.F32 R82, -RZ, R82.H1_H1 ;  /* 0x30000052ff527230 */ /* 0x000fc40000004100 */
[----:B------:R-:W-:Y:S01]  /*2040*/  FMUL.FTZ R113, R113, R112 ;  /* 0x0000007071717220 */ /* 0x000fe20000410000 */
[----:B------:R-:W-:Y:S01]  /*2050*/  FMUL.FTZ R118, R117, R118 ;  /* 0x0000007675767220 */ /* 0x000fe20000410000 */
[----:B------:R-:W-:Y:S02]  /*2060*/  FMUL.FTZ R105, R105, R110 ;  /* 0x0000006e69697220 */ /* 0x000fe40000410000 */
[----:B------:R-:W2:Y:S01]  /*2070*/  MUFU.RCP R97, R97 ;  /* 0x0000006100617308 */ /* 0x000ea20000001000 */
[----:B------:R-:W-:Y:S01]  /*2080*/  FMUL.FTZ R103, R82, R113 ;  /* 0x0000007152677220 */ /* 0x000fe20000410000 */
[----:B0-----:R-:W-:Y:S01]  /*2090*/  FADD.FTZ R119, R119, 1 ;  /* 0x3f80000077777421 */ /* 0x001fe20000010000 */
[----:B------:R-:W-:Y:S01]  /*20a0*/  FMUL.FTZ R82, R5, R105 ;  /* 0x0000006905527220 */ /* 0x000fe20000410000 */
[----:B------:R-:W-:-:S04]  /*20b0*/  HADD2.F32 R109, -RZ, R83.H0_H0 ;  /* 0x20000053ff6d7230 */ /* 0x000fc80000004100 */
[----:B------:R1:W0:Y:S01]  /*20c0*/  MUFU.RCP R117, R114 ;  /* 0x0000007200757308 */ /* 0x0002220000001000 */
[----:B------:R-:W-:Y:S02]  /*20d0*/  HADD2.F32 R107, -RZ, R83.H1_H1 ;  /* 0x30000053ff6b7230 */ /* 0x000fe40000004100 */
[--C-:B------:R-:W-:Y:S02]  /*20e0*/  HADD2.F32 R83, -RZ, R84.reuse.H0_H0 ;  /* 0x20000054ff537230 */ /* 0x100fe40000004100 */
[----:B------:R-:W-:Y:S01]  /*20f0*/  FFMA.FTZ R111, R40, R82, R111 ;  /* 0x00000052286f7223 */ /* 0x000fe2000001006f */
[----:B------:R-:W-:Y:S01]  /*2100*/  FMUL.FTZ R82, R101, R103 ;  /* 0x0000006765527220 */ /* 0x000fe20000410000 */
[----:B------:R-:W-:Y:S01]  /*2110*/  FMUL.FTZ R109, R109, R116 ;  /* 0x000000746d6d7220 */ /* 0x000fe20000410000 */
[----:B------:R-:W-:Y:S01]  /*2120*/  HADD2.F32 R113, -RZ, R84.H1_H1 ;  /* 0x30000054ff717230 */ /* 0x000fe20000004100 */
[----:B------:R-:W3:Y:S01]  /*2130*/  MUFU.RCP R119, R119 ;  /* 0x0000007700777308 */ /* 0x000ee20000001000 */
[----:B------:R-:W-:Y:S01]  /*2140*/  FADD.FTZ R83, -R70, R83 ;  /* 0x0000005346537221 */ /* 0x000fe20000010100 */
[----:B------:R-:W-:Y:S01]  /*2150*/  FFMA.FTZ R111, R38, R82, R111 ;  /* 0x00000052266f7223 */ /* 0x000fe2000001006f */
[----:B-1----:R-:W-:Y:S01]  /*2160*/  FADD.FTZ R114, -R99, 1 ;  /* 0x3f80000063727421 */ /* 0x002fe20000010100 */
[----:B------:R-:W-:Y:S01]  /*2170*/  FMUL.FTZ R82, R65, R109 ;  /* 0x0000006d41527220 */ /* 0x000fe20000410000 */
[----:B------:R-:W-:-:S02]  /*2180*/  HADD2.F32 R121, -RZ, R85.H0_H0 ;  /* 0x20000055ff797230 */ /* 0x000fc40000004100 */
[----:B------:R-:W-:Y:S01]  /*2190*/  FMUL.FTZ R112, R102, R83 ;  /* 0x0000005366707220 */ /* 0x000fe20000410000 */
[----:B------:R-:W-:Y:S02]  /*21a0*/  HADD2.F32 R115, -RZ, R86.H0_H0 ;  /* 0x20000056ff737230 */ /* 0x000fe40000004100 */
[----:B------:R-:W-:Y:S01]  /*21b0*/  FADD.FTZ R113, -R70, R113 ;  /* 0x0000007146717221 */ /* 0x000fe20000010100 */
[----:B------:R-:W-:Y:S02]  /*21c0*/  HADD2.F32 R85, -RZ, R85.H1_H1 ;  /* 0x30000055ff557230 */ /* 0x000fe40000004100 */
[----:B------:R-:W-:Y:S01]  /*21d0*/  FMUL.FTZ R107, R107, R118 ;  /* 0x000000766b6b7220 */ /* 0x000fe20000410000 */
[----:B--2---:R-:W-:Y:S01]  /*21e0*/  FADD.FTZ R84, -R97, 1 ;  /* 0x3f80000061547421 */ /* 0x004fe20000010100 */
[----:B------:R-:W-:Y:S01]  /*21f0*/  FFMA.FTZ R128, R71, R114, 1 ;  /* 0x3f80000047807423 */ /* 0x000fe20000010072 */
[----:B------:R-:W-:Y:S01]  /*2200*/  FFMA.FTZ R111, R34, R82, R111 ;  /* 0x00000052226f7223 */ /* 0x000fe2000001006f */
[----:B0-----:R-:W-:Y:S01]  /*2210*/  FADD.FTZ R114, -R117, 1 ;  /* 0x3f80000075727421 */ /* 0x001fe20000010100 */
[----:B------:R-:W-:Y:S01]  /*2220*/  FFMA.FTZ R82, R5, R112, R120 ;  /* 0x0000007005527223 */ /* 0x000fe20000010078 */
[----:B------:R-:W-:Y:S01]  /*2230*/  FMUL.FTZ R110, R102, R113 ;  /* 0x00000071666e7220 */ /* 0x000fe20000410000 */
[C---:B------:R-:W-:Y:S01]  /*2240*/  FADD.FTZ R115, -R70.reuse, R115 ;  /* 0x0000007346737221 */ /* 0x040fe20000010100 */
[----:B------:R-:W-:Y:S01]  /*2250*/  FADD.FTZ R85, -R70, R85 ;  /* 0x0000005546557221 */ /* 0x000fe20000010100 */
[----:B------:R-:W-:Y:S01]  /*2260*/  FMUL.FTZ R83, R61, R107 ;  /* 0x0000006b3d537220 */ /* 0x000fe20000410000 */
[----:B------:R-:W-:Y:S01]  /*2270*/  FFMA.FTZ R124, R95, R84, 1 ;  /* 0x3f8000005f7c7423 */ /* 0x000fe20000010054 */
[----:B------:R-:W-:Y:S01]  /*2280*/  FFMA.FTZ R130, R81, R114, 1 ;  /* 0x3f80000051827423 */ /* 0x000fe20000010072 */
[----:B------:R-:W-:Y:S01]  /*2290*/  FMUL.FTZ R113, R82, -1.4426950216293334961 ;  /* 0xbfb8aa3b52717820 */ /* 0x000fe20000410000 */
[----:B------:R-:W-:Y:S01]  /*22a0*/  FFMA.FTZ R84, R101, R110, R122 ;  /* 0x0000006e65547223 */ /* 0x000fe2000001007a */
[C---:B------:R-:W-:Y:S01]  /*22b0*/  FMUL.FTZ R114, R102.reuse, R115 ;  /* 0x0000007366727220 */ /* 0x040fe20000410000 */
[----:B------:R-:W-:Y:S01]  /*22c0*/  FMUL.FTZ R116, R102, R85 ;  /* 0x0000005566747220 */ /* 0x000fe20000410000 */
[----:B----4-:R-:W-:-:S02]  /*22d0*/  HADD2.F32 R115, -RZ, R88.H0_H0 ;  /* 0x20000058ff737230 */ /* 0x010fc40000004100 */
[----:B------:R-:W-:Y:S01]  /*22e0*/  FFMA.FTZ R111, R32, R83, R111 ;  /* 0x00000053206f7223 */ /* 0x000fe2000001006f */
[----:B------:R-:W-:Y:S01]  /*22f0*/  FMUL.FTZ R124, R97, R124 ;  /* 0x0000007c617c7220 */ /* 0x000fe20000410000 */
[----:B------:R-:W-:Y:S01]  /*2300*/  FADD.FTZ R83, -R70, R121 ;  /* 0x0000007946537221 */ /* 0x000fe20000010100 */
[----:B---3--:R-:W-:Y:S01]  /*2310*/  FADD.FTZ R71, -R119, 1 ;  /* 0x3f80000077477421 */ /* 0x008fe20000010100 */
[----:B------:R0:W1:Y:S01]  /*2320*/  MUFU.EX2 R121, R113 ;  /* 0x0000007100797308 */ /* 0x0000620000000800 */
[----:B------:R-:W-:Y:S01]  /*2330*/  FMUL.FTZ R95, R84, -1.4426950216293334961 ;  /* 0xbfb8aa3b545f7820 */ /* 0x000fe20000410000 */
[----:B------:R-:W-:Y:S01]  /*2340*/  FFMA.FTZ R85, R61, R116, R98 ;  /* 0x000000743d557223 */ /* 0x000fe20000010062 */
[----:B------:R-:W-:Y:S01]  /*2350*/  FMUL.FTZ R128, R99, R128 ;  /* 0x0000008063807220 */ /* 0x000fe20000410000 */
[----:B------:R-:W-:Y:S01]  /*2360*/  FMUL.FTZ R115, R115, R124 ;  /* 0x0000007c73737220 */ /* 0x000fe20000410000 */
[----:B------:R-:W-:Y:S01]  /*2370*/  FFMA.FTZ R80, R80, R71, 1 ;  /* 0x3f80000050507423 */ /* 0x000fe20000010047 */
[----:B0-----:R-:W-:-:S02]  /*2380*/  HADD2.F32 R113, -RZ, R88.H1_H1 ;  /* 0x30000058ff717230 */ /* 0x001fc40000004100 */
[----:B------:R0:W2:Y:S01]  /*2390*/  MUFU.EX2 R123, R95 ;  /* 0x0000005f007b7308 */ /* 0x0000a20000000800 */
[C---:B------:R-:W-:Y:S01]  /*23a0*/  FFMA.FTZ R71, R5.reuse, R114, R120 ;  /* 0x0000007205477223 */ /* 0x040fe20000010078 */
[----:B------:R-:W-:Y:S01]  /*23b0*/  FMUL.FTZ R81, R5, R115 ;  /* 0x0000007305517220 */ /* 0x000fe20000410000 */
[----:B------:R-:W-:Y:S02]  /*23c0*/  HADD2.F32 R97, -RZ, R89.H0_H0 ;  /* 0x20000059ff617230 */ /* 0x000fe40000004100 */
[----:B------:R-:W-:Y:S01]  /*23d0*/  FMUL.FTZ R113, R113, R128 ;  /* 0x0000008071717220 */ /* 0x000fe20000410000 */
[----:B------:R-:W-:Y:S01]  /*23e0*/  FMUL.FTZ R120, R119, R80 ;  /* 0x0000005077787220 */ /* 0x000fe20000410000 */
[----:B0-----:R-:W-:Y:S02]  /*23f0*/  FMUL.FTZ R95, R85, -1.4426950216293334961 ;  /* 0xbfb8aa3b555f7820 */ /* 0x001fe40000410000 */
[----:B------:R-:W-:Y:S02]  /*2400*/  FMUL.FTZ R88, R101, R113 ;  /* 0x0000007165587220 */ /* 0x000fe40000410000 */
[----:B------:R0:W-:Y:S02]  /*2410*/  MUFU.EX2 R127, R95 ;  /* 0x0000005f007f7308 */ /* 0x0001e40000000800 */
[----:B0-----:R-:W-:Y:S01]  /*2420*/  FFMA.FTZ R95, R30, R81, R111 ;  /* 0x000000511e5f7223 */ /* 0x001fe2000001006f */
[----:B------:R-:W-:-:S03]  /*2430*/  FMUL.FTZ R111, R97, R120 ;  /* 0x00000078616f7220 */ /* 0x000fc60000410000 */
[----:B------:R-:W-:Y:S01]  /*2440*/  FFMA.FTZ R95, R108, R88, R95 ;  /* 0x000000586c5f7223 */ /* 0x000fe2000001005f */
[----:B------:R-:W-:-:S04]  /*2450*/  FMUL.FTZ R88, R65, R111 ;  /* 0x0000006f41587220 */ /* 0x000fc80000410000 */
[----:B------:R-:W-:Y:S01]  /*2460*/  FFMA.FTZ R95, R106, R88, R95 ;  /* 0x000000586a5f7223 */ /* 0x000fe2000001005f */
[----:B------:R-:W-:-:S04]  /*2470*/  FFMA.FTZ R88, R5, R52, RZ ;  /* 0x0000003405587223 */ /* 0x000fc800000100ff */
[----:B------:R-:W-:-:S04]  /*2480*/  FFMA.FTZ R88, R101, R49, R88 ;  /* 0x0000003165587223 */ /* 0x000fc80000010058 */
[----:B------:R-:W-:-:S04]  /*2490*/  FFMA.FTZ R88, R65, R47, R88 ;  /* 0x0000002f41587223 */ /* 0x000fc80000010058 */
[----:B------:R-:W-:-:S04]  /*24a0*/  FFMA.FTZ R88, R61, R45, R88 ;  /* 0x0000002d3d587223 */ /* 0x000fc80000010058 */
[----:B------:R-:W-:-:S04]  /*24b0*/  FFMA.FTZ R88, R5, R42, R88 ;  /* 0x0000002a05587223 */ /* 0x000fc80000010058 */
[----:B------:R-:W-:-:S04]  /*24c0*/  FFMA.FTZ R88, R101, R43, R88 ;  /* 0x0000002b65587223 */ /* 0x000fc80000010058 */
[----:B------:R-:W-:Y:S01]  /*24d0*/  FFMA.FTZ R88, R65, R41, R88 ;  /* 0x0000002941587223 */ /* 0x000fe20000010058 */
[----:B------:R-:W-:Y:S01]  /*24e0*/  FMUL.FTZ R118, R102, R83 ;  /* 0x0000005366767220 */ /* 0x000fe20000410000 */
[----:B------:R-:W-:Y:S02]  /*24f0*/  FMUL.FTZ R130, R117, R130 ;  /* 0x0000008275827220 */ /* 0x000fe40000410000 */
[----:B------:R-:W-:Y:S01]  /*2500*/  FFMA.FTZ R88, R61, R39, R88 ;  /* 0x000000273d587223 */ /* 0x000fe20000010058 */
[----:B-1----:R-:W-:Y:S01]  /*2510*/  FADD.FTZ R81, R121, 1 ;  /* 0x3f80000079517421 */ /* 0x002fe20000010000 */
[----:B------:R-:W-:Y:S02]  /*2520*/  HADD2.F32 R117, -RZ, R89.H1_H1 ;  /* 0x30000059ff757230 */ /* 0x000fe40000004100 */
[----:B------:R-:W-:Y:S01]  /*2530*/  FFMA.FTZ R83, R65, R118, R96 ;  /* 0x0000007641537223 */ /* 0x000fe20000010060 */
[----:B------:R-:W-:Y:S02]  /*2540*/  HADD2.F32 R89, -RZ, R86.H1_H1 ;  /* 0x30000056ff597230 */ /* 0x000fe40000004100 */
[----:B------:R-:W-:Y:S01]  /*2550*/  FFMA.FTZ R88, R5, R36, R88 ;  /* 0x0000002405587223 */ /* 0x000fe20000010058 */
[----:B------:R-:W-:-:S02]  /*2560*/  HADD2.F32 R97, -RZ, R87.H0_H0 ;  /* 0x20000057ff617230 */ /* 0x000fc40000004100 */
[----:B------:R-:W-:Y:S01]  /*2570*/  FMUL.FTZ R125, R83, -1.4426950216293334961 ;  /* 0xbfb8aa3b537d7820 */ /* 0x000fe20000410000 */
[----:B------:R-:W0:Y:S01]  /*2580*/  MUFU.RCP R81, R81 ;  /* 0x0000005100517308 */ /* 0x000e220000001000 */
[----:B------:R-:W-:Y:S01]  /*2590*/  FADD.FTZ R89, -R70, R89 ;  /* 0x0000005946597221 */ /* 0x000fe20000010100 */
[----:B------:R-:W-:Y:S01]  /*25a0*/  FFMA.FTZ R88, R101, R37, R88 ;  /* 0x0000002565587223 */ /* 0x000fe20000010058 */
[----:B------:R-:W-:Y:S02]  /*25b0*/  HADD2.F32 R87, -RZ, R87.H1_H1 ;  /* 0x30000057ff577230 */ /* 0x000fe40000004100 */
[----:B------:R-:W-:Y:S01]  /*25c0*/  FMUL.FTZ R120, R102, R89 ;  /* 0x0000005966787220 */ /* 0x000fe20000410000 */
[----:B------:R-:W-:Y:S01]  /*25d0*/  FFMA.FTZ R88, R65, R35, R88 ;  /* 0x0000002341587223 */ /* 0x000fe20000010058 */
[C---:B------:R-:W-:Y:S01]  /*25e0*/  FADD.FTZ R97, -R70.reuse, R97 ;  /* 0x0000006146617221 */ /* 0x040fe20000010100 */
[----:B------:R-:W1:Y:S01]  /*25f0*/  MUFU.EX2 R125, R125 ;  /* 0x0000007d007d7308 */ /* 0x000e620000000800 */
[----:B------:R-:W-:Y:S01]  /*2600*/  FADD.FTZ R87, -R70, R87 ;  /* 0x0000005746577221 */ /* 0x000fe20000010100 */
[----:B------:R-:W-:Y:S01]  /*2610*/  FFMA.FTZ R70, R101, R120, R122 ;  /* 0x0000007865467223 */ /* 0x000fe2000001007a */
[----:B------:R-:W-:Y:S01]  /*2620*/  FFMA.FTZ R88, R61, R33, R88 ;  /* 0x000000213d587223 */ /* 0x000fe20000010058 */
[----:B------:R-:W-:Y:S01]  /*2630*/  FMUL.FTZ R124, R102, R97 ;  /* 0x00000061667c7220 */ /* 0x000fe20000410000 */
[----:B------:R-:W-:Y:S01]  /*2640*/  FMUL.FTZ R99, R71, -1.4426950216293334961 ;  /* 0xbfb8aa3b47637820 */ /* 0x000fe20000410000 */
[----:B--2---:R-:W-:Y:S01]  /*2650*/  FADD.FTZ R123, R123, 1 ;  /* 0x3f8000007b7b7421 */ /* 0x004fe20000010000 */
[----:B------:R-:W-:Y:S01]  /*2660*/  FMUL.FTZ R97, R70, -1.4426950216293334961 ;  /* 0xbfb8aa3b46617820 */ /* 0x000fe20000410000 */
[----:B------:R-:W-:Y:S01]  /*2670*/  FFMA.FTZ R88, R5, R28, R88 ;  /* 0x0000001c05587223 */ /* 0x000fe20000010058 */
[----:B------:R-:W-:Y:S01]  /*2680*/  FMUL.FTZ R122, R102, R87 ;  /* 0x00000057667a7220 */ /* 0x000fe20000410000 */
[----:B------:R-:W-:Y:S01]  /*2690*/  FFMA.FTZ R96, R65, R124, R96 ;  /* 0x0000007c41607223 */ /* 0x000fe20000010060 */
[----:B------:R2:W3:Y:S01]  /*26a0*/  MUFU.EX2 R80, R99 ;  /* 0x0000006300507308 */ /* 0x0004e20000000800 */
[----:B------:R-:W-:Y:S01]  /*26b0*/  FFMA.FTZ R88, R101, R31, R88 ;  /* 0x0000001f65587223 */ /* 0x000fe20000010058 */
[----:B0-----:R-:W-:Y:S01]  /*26c0*/  FADD.FTZ R87, -R81, 1 ;  /* 0x3f80000051577421 */ /* 0x001fe20000010100 */
[----:B------:R-:W-:-:S02]  /*26d0*/  FFMA.FTZ R98, R61, R122, R98 ;  /* 0x0000007a3d627223 */ /* 0x000fc40000010062 */
[----:B------:R-:W-:-:S03]  /*26e0*/  FFMA.FTZ R88, R65, R29, R88 ;  /* 0x0000001d41587223 */ /* 0x000fc60000010058 */
[----:B------:R-:W0:Y:S01]  /*26f0*/  MUFU.RCP R123, R123 ;  /* 0x0000007b007b7308 */ /* 0x000e220000001000 */
[----:B--2---:R-:W-:Y:S01]  /*2700*/  FMUL.FTZ R99, R96, -1.4426950216293334961 ;  /* 0xbfb8aa3b60637820 */ /* 0x004fe20000410000 */
[----:B------:R-:W-:Y:S01]  /*2710*/  FFMA.FTZ R82, R82, R87, 1 ;  /* 0x3f80000052527423 */ /* 0x000fe20000010057 */
[----:B------:R-:W-:-:S05]  /*2720*/  FMUL.FTZ R87, R98, -1.4426950216293334961 ;  /* 0xbfb8aa3b62577820 */ /* 0x000fca0000410000 */
[----:B------:R-:W2:Y:S01]  /*2730*/  MUFU.EX2 R97, R97 ;  /* 0x0000006100617308 */ /* 0x000ea20000000800 */
[----:B-1----:R-:W-:Y:S01]  /*2740*/  FADD.FTZ R125, R125, 1 ;  /* 0x3f8000007d7d7421 */ /* 0x002fe20000010000 */
[----:B------:R-:W-:Y:S01]  /*2750*/  FFMA.FTZ R88, R61, R27, R88 ;  /* 0x0000001b3d587223 */ /* 0x000fe20000010058 */
[----:B------:R-:W-:-:S05]  /*2760*/  FADD.FTZ R127, R127, 1 ;  /* 0x3f8000007f7f7421 */ /* 0x000fca0000010000 */
[----:B------:R-:W1:Y:S01]  /*2770*/  MUFU.EX2 R99, R99 ;  /* 0x0000006300637308 */ /* 0x000e620000000800 */
[----:B------:R-:W-:Y:S01]  /*2780*/  FFMA.FTZ R88, R5, R105, R88 ;  /* 0x0000006905587223 */ /* 0x000fe20000010058 */
[----:B---3--:R-:W-:-:S06]  /*2790*/  FADD.FTZ R80, R80, 1 ;  /* 0x3f80000050507421 */ /* 0x008fcc0000010000 */
[----:B------:R-:W3:Y:S01]  /*27a0*/  MUFU.EX2 R87, R87 ;  /* 0x0000005700577308 */ /* 0x000ee20000000800 */
[----:B------:R-:W-:Y:S01]  /*27b0*/  FFMA.FTZ R88, R101, R103, R88 ;  /* 0x0000006765587223 */ /* 0x000fe20000010058 */
[----:B0-----:R-:W-:-:S06]  /*27c0*/  FADD.FTZ R89, -R123, 1 ;  /* 0x3f8000007b597421 */ /* 0x001fcc0000010100 */
[----:B------:R-:W0:Y:S01]  /*27d0*/  MUFU.RCP R125, R125 ;  /* 0x0000007d007d7308 */ /* 0x000e220000001000 */
[----:B------:R-:W-:Y:S01]  /*27e0*/  FMUL.FTZ R82, R81, R82 ;  /* 0x0000005251527220 */ /* 0x000fe20000410000 */
[----:B--2---:R-:W-:Y:S01]  /*27f0*/  FADD.FTZ R97, R97, 1 ;  /* 0x3f80000061617421 */ /* 0x004fe20000010000 */
[----:B------:R-:W-:Y:S01]  /*2800*/  FFMA.FTZ R88, R65, R109, R88 ;  /* 0x0000006d41587223 */ /* 0x000fe20000010058 */
[----:B------:R-:W-:-:S04]  /*2810*/  FMUL.FTZ R117, R117, R130 ;  /* 0x0000008275757220 */ /* 0x000fc80000410000 */
[----:B------:R-:W2:Y:S01]  /*2820*/  MUFU.RCP R127, R127 ;  /* 0x0000007f007f7308 */ /* 0x000ea20000001000 */
[----:B------:R-:W-:Y:S01]  /*2830*/  FFMA.FTZ R84, R84, R89, 1 ;  /* 0x3f80000054547423 */ /* 0x000fe20000010059 */
[C---:B------:R-:W-:Y:S01]  /*2840*/  FFMA.FTZ R88, R61.reuse, R107, R88 ;  /* 0x0000006b3d587223 */ /* 0x040fe20000010058 */
[----:B------:R-:W-:-:S05]  /*2850*/  FMUL.FTZ R86, R61, R117 ;  /* 0x000000753d567220 */ /* 0x000fca0000410000 */
[----:B------:R4:W5:Y:S01]  /*2860*/  MUFU.RCP R81, R80 ;  /* 0x0000005000517308 */ /* 0x0009620000001000 */
[----:B-1----:R-:W-:Y:S01]  /*2870*/  FADD.FTZ R99, R99, 1 ;  /* 0x3f80000063637421 */ /* 0x002fe20000010000 */
[----:B------:R-:W-:Y:S01]  /*2880*/  FMUL.FTZ R84, R123, R84 ;  /* 0x000000547b547220 */ /* 0x000fe20000410000 */
[----:B------:R-:W-:Y:S02]  /*2890*/  HADD2.F32 R123, -RZ, R90.H0_H0 ;  /* 0x2000005aff7b7230 */ /* 0x000fe40000004100 */
[----:B------:R-:W-:-:S03]  /*28a0*/  FFMA.FTZ R88, R5, R115, R88 ;  /* 0x0000007305587223 */ /* 0x000fc60000010058 */
[----:B------:R-:W1:Y:S01]  /*28b0*/  MUFU.RCP R97, R97 ;  /* 0x0000006100617308 */ /* 0x000e620000001000 */
[----:B------:R-:W-:Y:S01]  /*28c0*/  FFMA.FTZ R95, R104, R86, R95 ;  /* 0x00000056685f7223 */ /* 0x000fe2000001005f */
[----:B---3--:R-:W-:Y:S01]  /*28d0*/  FADD.FTZ R87, R87, 1 ;  /* 0x3f80000057577421 */ /* 0x008fe20000010000 */
[----:B0-----:R-:W-:Y:S01]  /*28e0*/  FADD.FTZ R86, -R125, 1 ;  /* 0x3f8000007d567421 */ /* 0x001fe20000010100 */
[----:B------:R-:W-:Y:S02]  /*28f0*/  HADD2.F32 R121, -RZ, R90.H1_H1 ;  /* 0x3000005aff797230 */ /* 0x000fe40000004100 */
[----:B------:R-:W-:Y:S01]  /*2900*/  FMUL.FTZ R123, R123, R82 ;  /* 0x000000527b7b7220 */ /* 0x000fe20000410000 */
[----:B------:R-:W-:Y:S01]  /*2910*/  FFMA.FTZ R88, R101, R113, R88 ;  /* 0x0000007165587223 */ /* 0x000fe20000010058 */
[----:B------:R-:W0:Y:S01]  /*2920*/  MUFU.RCP R99, R99 ;  /* 0x0000006300637308 */ /* 0x000e220000001000 */
[----:B------:R-:W-:Y:S01]  /*2930*/  FFMA.FTZ R86, R83, R86, 1 ;  /* 0x3f80000053567423 */ /* 0x000fe20000010056 */
[----:B--2---:R-:W-:Y:S01]  /*2940*/  FADD.FTZ R128, -R127, 1 ;  /* 0x3f8000007f807421 */ /* 0x004fe20000010100 */
[----:B----4-:R-:W-:Y:S01]  /*2950*/  FMUL.FTZ R80, R5, R123 ;  /* 0x0000007b05507220 */ /* 0x010fe20000410000 */
[----:B------:R-:W-:Y:S01]  /*2960*/  FFMA.FTZ R88, R65, R111, R88 ;  /* 0x0000006f41587223 */ /* 0x000fe20000010058 */
[----:B------:R-:W-:-:S02]  /*2970*/  HADD2.F32 R119, -RZ, R91.H0_H0 ;  /* 0x2000005bff777230 */ /* 0x000fc40000004100 */
[----:B------:R-:W-:Y:S01]  /*2980*/  FMUL.FTZ R121, R121, R84 ;  /* 0x0000005479797220 */ /* 0x000fe20000410000 */
[----:B------:R-:W2:Y:S01]  /*2990*/  MUFU.RCP R87, R87 ;  /* 0x0000005700577308 */ /* 0x000ea20000001000 */
[----:B-----5:R-:W-:Y:S01]  /*29a0*/  FADD.FTZ R82, -R81, 1 ;  /* 0x3f80000051527421 */ /* 0x020fe20000010100 */
[----:B------:R-:W-:Y:S01]  /*29b0*/  FMUL.FTZ R86, R125, R86 ;  /* 0x000000567d567220 */ /* 0x000fe20000410000 */
[----:B------:R-:W-:Y:S01]  /*29c0*/  FFMA.FTZ R128, R85, R128, 1 ;  /* 0x3f80000055807423 */ /* 0x000fe20000010080 */
[----:B------:R-:W-:Y:S01]  /*29d0*/  FFMA.FTZ R95, R112, R80, R95 ;  /* 0x00000050705f7223 */ /* 0x000fe2000001005f */
[----:B------:R-:W-:Y:S01]  /*29e0*/  FFMA.FTZ R88, R61, R117, R88 ;  /* 0x000000753d587223 */ /* 0x000fe20000010058 */
[----:B------:R-:W-:Y:S01]  /*29f0*/  FMUL.FTZ R80, R101, R121 ;  /* 0x0000007965507220 */ /* 0x000fe20000410000 */
[----:B------:R-:W-:Y:S01]  /*2a00*/  FFMA.FTZ R82, R71, R82, 1 ;  /* 0x3f80000047527423 */ /* 0x000fe20000010052 */
[----:B------:R-:W-:Y:S01]  /*2a10*/  FMUL.FTZ R119, R119, R86 ;  /* 0x0000005677777220 */ /* 0x000fe20000410000 */
[----:B------:R-:W-:-:S02]  /*2a20*/  HADD2.F32 R125, -RZ, R91.H1_H1 ;  /* 0x3000005bff7d7230 */ /* 0x000fc40000004100 */
[----:B-1----:R-:W-:Y:S01]  /*2a30*/  FADD.FTZ R71, -R97, 1 ;  /* 0x3f80000061477421 */ /* 0x002fe20000010100 */
[----:B------:R-:W-:Y:S01]  /*2a40*/  FMUL.FTZ R128, R127, R128 ;  /* 0x000000807f807220 */ /* 0x000fe20000410000 */
[----:B------:R-:W-:Y:S01]  /*2a50*/  FFMA.FTZ R88, R5, R123, R88 ;  /* 0x0000007b05587223 */ /* 0x000fe20000010058 */
[----:B------:R-:W-:Y:S01]  /*2a60*/  FFMA.FTZ R95, R110, R80, R95 ;  /* 0x000000506e5f7223 */ /* 0x000fe2000001005f */
[----:B------:R-:W-:Y:S01]  /*2a70*/  FMUL.FTZ R80, R65, R119 ;  /* 0x0000007741507220 */ /* 0x000fe20000410000 */
[----:B------:R-:W-:Y:S01]  /*2a80*/  FFMA.FTZ R70, R70, R71, 1 ;  /* 0x3f80000046467423 */ /* 0x000fe20000010047 */
[--C-:B------:R-:W-:Y:S02]  /*2a90*/  HADD2.F32 R129, -RZ, R92.reuse.H0_H0 ;  /* 0x2000005cff817230 */ /* 0x100fe40000004100 */
[----:B------:R-:W-:Y:S01]  /*2aa0*/  FMUL.FTZ R125, R125, R128 ;  /* 0x000000807d7d7220 */ /* 0x000fe20000410000 */
[----:B------:R-:W-:Y:S01]  /*2ab0*/  FMUL.FTZ R82, R81, R82 ;  /* 0x0000005251527220 */ /* 0x000fe20000410000 */
[----:B0-----:R-:W-:Y:S01]  /*2ac0*/  FADD.FTZ R83, -R99, 1 ;  /* 0x3f80000063537421 */ /* 0x001fe20000010100 */
[----:B------:R-:W-:Y:S01]  /*2ad0*/  FFMA.FTZ R88, R101, R121, R88 ;  /* 0x0000007965587223 */ /* 0x000fe20000010058 */
[----:B------:R-:W-:-:S02]  /*2ae0*/  HADD2.F32 R127, -RZ, R92.H1_H1 ;  /* 0x3000005cff7f7230 */ /* 0x000fc40000004100 */
[----:B------:R-:W-:Y:S01]  /*2af0*/  FFMA.FTZ R95, R118, R80, R95 ;  /* 0x00000050765f7223 */ /* 0x000fe2000001005f */
[----:B------:R-:W-:Y:S01]  /*2b00*/  FMUL.FTZ R70, R97, R70 ;  /* 0x0000004661467220 */ /* 0x000fe20000410000 */
[----:B------:R-:W-:Y:S01]  /*2b10*/  FMUL.FTZ R80, R61, R125 ;  /* 0x0000007d3d507220 */ /* 0x000fe20000410000 */
[----:B------:R-:W-:Y:S01]  /*2b20*/  FMUL.FTZ R129, R129, R82 ;  /* 0x0000005281817220 */ /* 0x000fe20000410000 */
[----:B--2---:R-:W-:Y:S01]  /*2b30*/  FADD.FTZ R85, -R87, 1 ;  /* 0x3f80000057557421 */ /* 0x004fe20000010100 */
[----:B------:R-:W-:Y:S01]  /*2b40*/  FFMA.FTZ R96, R96, R83, 1 ;  /* 0x3f80000060607423 */ /* 0x000fe20000010053 */
[----:B------:R-:W-:Y:S01]  /*2b50*/  FFMA.FTZ R88, R65, R119, R88 ;  /* 0x0000007741587223 */ /* 0x000fe20000010058 */
[----:B------:R-:W-:Y:S01]  /*2b60*/  FMUL.FTZ R127, R127, R70 ;  /* 0x000000467f7f7220 */ /* 0x000fe20000410000 */
[----:B------:R-:W-:Y:S01]  /*2b70*/  FFMA.FTZ R95, R116, R80, R95 ;  /* 0x00000050745f7223 */ /* 0x000fe2000001005f */
[----:B------:R-:W-:Y:S01]  /*2b80*/  FMUL.FTZ R70, R5, R129 ;  /* 0x0000008105467220 */ /* 0x000fe20000410000 */
[----:B------:R-:W-:-:S02]  /*2b90*/  HADD2.F32 R133, -RZ, R93.H0_H0 ;  /* 0x2000005dff857230 */ /* 0x000fc40000004100 */
[----:B------:R-:W-:Y:S01]  /*2ba0*/  FFMA.FTZ R98, R98, R85, 1 ;  /* 0x3f80000062627423 */ /* 0x000fe20000010055 */
[----:B------:R-:W-:Y:S01]  /*2bb0*/  FMUL.FTZ R96, R99, R96 ;  /* 0x0000006063607220 */ /* 0x000fe20000410000 */
[----:B------:R-:W-:Y:S01]  /*2bc0*/  FFMA.FTZ R88, R61, R125, R88 ;  /* 0x0000007d3d587223 */ /* 0x000fe20000010058 */
[----:B------:R-:W-:Y:S02]  /*2bd0*/  HADD2.F32 R131, -RZ, R93.H1_H1 ;  /* 0x3000005dff837230 */ /* 0x000fe40000004100 */
[----:B------:R-:W-:Y:S01]  /*2be0*/  FFMA.FTZ R95, R114, R70, R95 ;  /* 0x00000046725f7223 */ /* 0x000fe2000001005f */
[----:B------:R-:W-:Y:S01]  /*2bf0*/  FMUL.FTZ R98, R87, R98 ;  /* 0x0000006257627220 */ /* 0x000fe20000410000 */
[----:B------:R-:W-:Y:S01]  /*2c00*/  FMUL.FTZ R70, R101, R127 ;  /* 0x0000007f65467220 */ /* 0x000fe20000410000 */
[----:B------:R-:W-:Y:S01]  /*2c10*/  FFMA.FTZ R88, R5, R129, R88 ;  /* 0x0000008105587223 */ /* 0x000fe20000010058 */
[----:B------:R-:W-:Y:S01]  /*2c20*/  FMUL.FTZ R133, R133, R96 ;  /* 0x0000006085857220 */ /* 0x000fe20000410000 */
[----:B------:R-:W-:Y:S01]  /*2c30*/  FFMA.FTZ R81, R3, R52, R72 ;  /* 0x0000003403517223 */ /* 0x000fe20000010048 */
[----:B------:R-:W-:Y:S01]  /*2c40*/  FFMA.FTZ R83, R67, R49, R74 ;  /* 0x0000003143537223 */ /* 0x000fe2000001004a */
[----:B------:R-:W-:Y:S01]  /*2c50*/  FMUL.FTZ R131, R131, R98 ;  /* 0x0000006283837220 */ /* 0x000fe20000410000 */
[----:B------:R-:W-:Y:S01]  /*2c60*/  FFMA.FTZ R95, R120, R70, R95 ;  /* 0x00000046785f7223 */ /* 0x000fe2000001005f */
[----:B------:R-:W-:Y:S01]  /*2c70*/  FFMA.FTZ R88, R101, R127, R88 ;  /* 0x0000007f65587223 */ /* 0x000fe20000010058 */
[----:B------:R-:W-:Y:S01]  /*2c80*/  FMUL.FTZ R71, R65, R133 ;  /* 0x0000008541477220 */ /* 0x000fe20000410000 */
[----:B------:R-:W-:Y:S01]  /*2c90*/  FADD.FTZ R72, R49, R75 ;  /* 0x0000004b31487221 */ /* 0x000fe20000010000 */
[----:B------:R-:W-:Y:S01]  /*2ca0*/  FADD.FTZ R74, R47, R77 ;  /* 0x0000004d2f4a7221 */ /* 0x000fe20000010000 */
[----:B------:R-:W-:Y:S01]  /*2cb0*/  FFMA.FTZ R75, R63, R47, R76 ;  /* 0x0000002f3f4b7223 */ /* 0x000fe2000001004c */
[----:B------:R-:W-:Y:S01]  /*2cc0*/  FFMA.FTZ R77, R59, R45, R78 ;  /* 0x0000002d3b4d7223 */ /* 0x000fe2000001004e */
[----:B------:R-:W-:Y:S01]  /*2cd0*/  FADD.FTZ R73, R52, R73 ;  /* 0x0000004934497221 */ /* 0x000fe20000010000 */
[----:B------:R-:W-:Y:S01]  /*2ce0*/  FADD.FTZ R76, R45, R79 ;  /* 0x0000004f2d4c7221 */ /* 0x000fe20000010000 */
[----:B------:R-:W-:Y:S01]  /*2cf0*/  FMUL.FTZ R80, R61, R131 ;  /* 0x000000833d507220 */ /* 0x000fe20000410000 */
[----:B------:R-:W-:Y:S01]  /*2d00*/  FFMA.FTZ R70, R65, R133, R88 ;  /* 0x0000008541467223 */ /* 0x000fe20000010058 */
[----:B------:R-:W-:Y:S01]  /*2d10*/  FFMA.FTZ R71, R124, R71, R95 ;  /* 0x000000477c477223 */ /* 0x000fe2000001005f */
[----:B------:R-:W-:Y:S01]  /*2d20*/  FADD.FTZ R72, R72, R43 ;  /* 0x0000002b48487221 */ /* 0x000fe20000010000 */
[----:B------:R-:W-:Y:S01]  /*2d30*/  FFMA.FTZ R77, R62, R39, R77 ;  /* 0x000000273e4d7223 */ /* 0x000fe2000001004d */
[----:B------:R-:W-:Y:S01]  /*2d40*/  IADD3 R128, P0, R100, 0x10, RZ ;  /* 0x0000001064807810 */ /* 0x000fe20007f1e0ff */
[----:B------:R-:W-:Y:S01]  /*2d50*/  FFMA.FTZ R81, R68, R42, R81 ;  /* 0x0000002a44517223 */ /* 0x000fe20000010051 */
        /* <DEDUP_REMOVED lines=9> */
[----:B------:R-:W-:Y:S01]  /*2df0*/  IADD3.X R126, RZ, R126, RZ, P0, !PT ;  /* 0x0000007eff7e7210 */ /* 0x000fe200007fe4ff */
[----:B------:R-:W-:Y:S01]  /*2e00*/  FFMA.FTZ R81, R60, R36, R81 ;  /* 0x000000243c517223 */ /* 0x000fe20000010051 */
[----:B------:R-:W-:Y:S01]  /*2e10*/  FADD.FTZ R73, R73, R36 ;  /* 0x0000002449497221 */ /* 0x000fe20000010000 */
[----:B------:R-:W-:Y:S01]  /*2e20*/  FFMA.FTZ R83, R58, R37, R83 ;  /* 0x000000253a537223 */ /* 0x000fe20000010053 */
[----:B------:R-:W-:Y:S01]  /*2e30*/  FFMA.FTZ R75, R56, R35, R75 ;  /* 0x00000023384b7223 */ /* 0x000fe2000001004b */
[----:B------:R-:W-:Y:S01]  /*2e40*/  FADD.FTZ R74, R74, R35 ;  /* 0x000000234a4a7221 */ /* 0x000fe20000010000 */
[----:B------:R-:W-:Y:S01]  /*2e50*/  FADD.FTZ R76, R76, R33 ;  /* 0x000000214c4c7221 */ /* 0x000fe20000010000 */
[----:B------:R-:W-:Y:S01]  /*2e60*/  ISETP.GE.U32.AND P0, PT, R128, UR10, PT ;  /* 0x0000000a80007c0c */ /* 0x000fe2000bf06070 */
[----:B------:R-:W-:Y:S01]  /*2e70*/  FADD.FTZ R72, R72, R31 ;  /* 0x0000001f48487221 */ /* 0x000fe20000010000 */
[----:B------:R0:W-:Y:S01]  /*2e80*/  STS.64 [R20], R70 ;  /* 0x0000004614007388 */ /* 0x0001e20000000a00 */
[----:B------:R-:W-:Y:S01]  /*2e90*/  FFMA.FTZ R77, R44, R27, R77 ;  /* 0x0000001b2c4d7223 */ /* 0x000fe2000001004d */
[----:B------:R-:W-:Y:S01]  /*2ea0*/  FFMA.FTZ R81, R50, R28, R81 ;  /* 0x0000001c32517223 */ /* 0x000fe20000010051 */
[----:B------:R-:W-:Y:S01]  /*2eb0*/  FFMA.FTZ R83, R48, R31, R83 ;  /* 0x0000001f30537223 */ /* 0x000fe20000010053 */
[----:B------:R-:W-:Y:S01]  /*2ec0*/  FFMA.FTZ R75, R46, R29, R75 ;  /* 0x0000001d2e4b7223 */ /* 0x000fe2000001004b */
[----:B------:R-:W-:Y:S01]  /*2ed0*/  FADD.FTZ R74, R74, R29 ;  /* 0x0000001d4a4a7221 */ /* 0x000fe20000010000 */
[----:B------:R-:W-:Y:S01]  /*2ee0*/  FADD.FTZ R76, R76, R27 ;  /* 0x0000001b4c4c7221 */ /* 0x000fe20000010000 */
[----:B------:R-:W-:Y:S01]  /*2ef0*/  ISETP.GE.AND.EX P0, PT, R126, UR6, PT, P0 ;  /* 0x000000067e007c0c */ /* 0x000fe2000bf06300 */
[----:B------:R-:W-:Y:S01]  /*2f00*/  FADD.FTZ R72, R72, R103 ;  /* 0x0000006748487221 */ /* 0x000fe20000010000 */
[----:B------:R-:W-:Y:S01]  /*2f10*/  FFMA.FTZ R77, R32, R107, R77 ;  /* 0x0000006b204d7223 */ /* 0x000fe2000001004d */
[----:B0-----:R-:W-:Y:S01]  /*2f20*/  FADD.FTZ R70, R73, R28 ;  /* 0x0000001c49467221 */ /* 0x001fe20000010000 */
        /* <DEDUP_REMOVED lines=9> */
[----:B------:R-:W-:Y:S01]  /*2fc0*/  FADD.FTZ R70, R70, R115 ;  /* 0x0000007346467221 */ /* 0x000fe20000010000 */
        /* <DEDUP_REMOVED lines=14> */
[----:B------:R-:W-:-:S02]  /*30b0*/  ISETP.GT.U32.AND P1, PT, R24, 0xf, PT ;  /* 0x0000000f1800780c */ /* 0x000fc40003f24070 */
[----:B------:R-:W-:Y:S01]  /*30c0*/  CS2R R88, SRZ ;  /* 0x0000000000587805 */ /* 0x000fe2000001ff00 */
[----:B------:R-:W-:Y:S01]  /*30d0*/  FFMA.FTZ R72, R114, R129, R81 ;  /* 0x0000008172487223 */ /* 0x000fe20000010051 */
[----:B------:R-:W-:Y:S01]  /*30e0*/  FADD.FTZ R73, R70, R129 ;  /* 0x0000008146497221 */ /* 0x000fe20000010000 */
[----:B------:R-:W-:Y:S01]  /*30f0*/  FFMA.FTZ R74, R120, R127, R83 ;  /* 0x0000007f784a7223 */ /* 0x000fe20000010053 */
[----:B------:R-:W-:Y:S01]  /*3100*/  FFMA.FTZ R76, R124, R133, R71 ;  /* 0x000000857c4c7223 */ /* 0x000fe20000010047 */
[----:B------:R-:W-:Y:S01]  /*3110*/  FADD.FTZ R77, R80, R133 ;  /* 0x00000085504d7221 */ /* 0x000fe20000010000 */
[----:B------:R-:W-:Y:S01]  /*3120*/  FADD.FTZ R79, R82, R131 ;  /* 0x00000083524f7221 */ /* 0x000fe20000010000 */
        /* <DEDUP_REMOVED lines=27> */
[----:B------:R-:W-:Y:S02]  /*32e0*/  LEA R85, R16, R87, 0x3 ;  /* 0x0000005710557211 */ /* 0x000fe400078e18ff */
[----:B------:R-:W-:Y:S01]  /*32f0*/  SHF.L.U32 R91, R91, 0x1, RZ ;  /* 0x000000015b5b7819 */ /* 0x000fe200000006ff */
        /* <DEDUP_REMOVED lines=17> */
.L_x_3234:
        /* <DEDUP_REMOVED lines=11> */
[----:B------:R-:W-:Y:S02]  /*34c0*/  SHF.R.S32.HI R71, RZ, 0x1f, R70 ;  /* 0x0000001fff477819 */ /* 0x000fe40000011446 */
[----:B------:R-:W-:Y:S02]  /*34d0*/  IADD3 R82, R94, 0xc, RZ ;  /* 0x0000000c5e527810 */ /* 0x000fe40007ffe0ff */
[----:B------:R-:W-:-:S02]  /*34e0*/  LEA.HI R80, R81, R80, RZ, 0x2 ;  /* 0x0000005051507211 */ /* 0x000fc400078f10ff */
[C---:B0-----:R-:W-:Y:S02]  /*34f0*/  IADD3 R85, R94.reuse, 0x18, RZ ;  /* 0x000000185e557810 */ /* 0x041fe40007ffe0ff */
[----:B------:R-:W-:Y:S02]  /*3500*/  IADD3 R81, R94, 0x10, RZ ;  /* 0x000000105e517810 */ /* 0x000fe40007ffe0ff */
[----:B------:R-:W-:Y:S02]  /*3510*/  LEA.HI R70, R71, R70, RZ, 0x2 ;  /* 0x0000004647467211 */ /* 0x000fe400078f10ff */
[----:B------:R-:W-:Y:S02]  /*3520*/  SHF.R.S32.HI R71, RZ, 0x1f, R82 ;  /* 0x0000001fff477819 */ /* 0x000fe40000011452 */
[----:B------:R-:W-:Y:S02]  /*3530*/  SHF.R.S32.HI R88, RZ, 0x1f, R85 ;  /* 0x0000001fff587819 */ /* 0x000fe40000011455 */
[----:B------:R-:W-:-:S02]  /*3540*/  SHF.R.S32.HI R84, RZ, 0x1f, R81 ;  /* 0x0000001fff547819 */ /* 0x000fc40000011451 */
[----:B------:R-:W-:Y:S02]  /*3550*/  IADD3 R95, R94, 0x1c, RZ ;  /* 0x0000001c5e5f7810 */ /* 0x000fe40007ffe0ff */
[----:B------:R-:W-:Y:S02]  /*3560*/  LEA.HI R82, R71, R82, RZ, 0x2 ;  /* 0x0000005247527211 */ /* 0x000fe400078f10ff */
[----:B------:R-:W-:Y:S02]  /*3570*/  LEA.HI R90, R88, R85, RZ, 0x2 ;  /* 0x00000055585a7211 */ /* 0x000fe400078f10ff */
[----:B------:R-:W-:Y:S02]  /*3580*/  SHF.R.S32.HI R71, RZ, 0x1f, R94 ;  /* 0x0000001fff477819 */ /* 0x000fe4000001145e */
[----:B------:R-:W-:Y:S02]  /*3590*/  LEA.HI R84, R84, R81, RZ, 0x2 ;  /* 0x0000005154547211 */ /* 0x000fe400078f10ff */
[----:B------:R-:W-:-:S02]  /*35a0*/  IADD3 R93, R94, 0x20, RZ ;  /* 0x000000205e5d7810 */ /* 0x000fc40007ffe0ff */
[----:B------:R-:W-:Y:S02]  /*35b0*/  SHF.R.S32.HI R88, RZ, 0x1f, R95 ;  /* 0x0000001fff587819 */ /* 0x000fe4000001145f */
[----:B------:R-:W-:Y:S02]  /*35c0*/  IADD3 R81, R94, 0x24, RZ ;  /* 0x000000245e517810 */ /* 0x000fe40007ffe0ff */
[----:B------:R-:W-:Y:S02]  /*35d0*/  LEA.HI R71, R71, R94, RZ, 0x2 ;  /* 0x0000005e47477211 */ /* 0x000fe400078f10ff */
[----:B------:R-:W-:Y:S02]  /*35e0*/  SHF.R.S32.HI R92, RZ, 0x1f, R93 ;  /* 0x0000001fff5c7819 */ /* 0x000fe4000001145d */
[----:B------:R-:W-:Y:S02]  /*35f0*/  LEA.HI R95, R88, R95, RZ, 0x2 ;  /* 0x0000005f585f7211 */ /* 0x000fe400078f10ff */
[----:B------:R-:W-:-:S02]  /*3600*/  IADD3 R83, R94, 0x14, RZ ;  /* 0x000000145e537810 */ /* 0x000fc40007ffe0ff */
[----:B------:R-:W-:Y:S02]  /*3610*/  SHF.R.S32.HI R88, RZ, 0x1f, R81 ;  /* 0x0000001fff587819 */ /* 0x000fe40000011451 */
[----:B------:R-:W-:Y:S02]  /*3620*/  SHF.R.S32.HI R71, RZ, 0x2, R71 ;  /* 0x00000002ff477819 */ /* 0x000fe40000011447 */
[----:B------:R-:W-:Y:S02]  /*3630*/  LEA.HI R93, R92, R93, RZ, 0x2 ;  /* 0x0000005d5c5d7211 */ /* 0x000fe400078f10ff */
[----:B------:R-:W-:Y:S01]  /*3640*/  SHF.R.S32.HI R86, RZ, 0x1f, R83 ;  /* 0x0000001fff567819 */ /* 0x000fe20000011453 */
[----:B------:R-:W-:Y:S01]  /*3650*/  IMAD R71, R71, 0x28, R22 ;  /* 0x0000002847477824 */ /* 0x000fe200078e0216 */
[----:B------:R-:W-:Y:S02]  /*3660*/  LEA.HI R92, R88, R81, RZ, 0x2 ;  /* 0x00000051585c7211 */ /* 0x000fe400078f10ff */
[----:B------:R-:W-:-:S02]  /*3670*/  SHF.R.S32.HI R81, RZ, 0x2, R70 ;  /* 0x00000002ff517819 */ /* 0x000fc40000011446 */
[----:B------:R-:W-:Y:S02]  /*3680*/  LEA.HI R86, R86, R83, RZ, 0x2 ;  /* 0x0000005356567211 */ /* 0x000fe400078f10ff */
[----:B------:R-:W-:Y:S01]  /*3690*/  SHF.R.S32.HI R83, RZ, 0x2, R80 ;  /* 0x00000002ff537819 */ /* 0x000fe20000011450 */
[----:B------:R-:W-:Y:S01]  /*36a0*/  IMAD R81, R81, 0x28, R22 ;  /* 0x0000002851517824 */ /* 0x000fe200078e0216 */
[----:B------:R-:W-:Y:S02]  /*36b0*/  IADD3 R71, R71, R130, RZ ;  /* 0x0000008247477210 */ /* 0x000fe40007ffe0ff */
[----:B------:R-:W-:Y:S01]  /*36c0*/  SHF.R.S32.HI R85, RZ, 0x2, R82 ;  /* 0x00000002ff557819 */ /* 0x000fe20000011452 */
[----:B------:R-:W-:Y:S01]  /*36d0*/  IMAD R83, R83, 0x28, R22 ;  /* 0x0000002853537824 */ /* 0x000fe200078e0216 */
[C---:B------:R-:W-:Y:S02]  /*36e0*/  IADD3 R82, R130.reuse, R81, RZ ;  /* 0x0000005182527210 */ /* 0x040fe40007ffe0ff */
[----:B------:R0:W1:Y:S01]  /*36f0*/  LDS.64 R80, [R71] ;  /* 0x0000000047507984 */ /* 0x0000620000000a00 */
[----:B------:R-:W-:Y:S01]  /*3700*/  SHF.R.S32.HI R87, RZ, 0x2, R84 ;  /* 0x00000002ff577819 */ /* 0x000fe20000011454 */
[----:B------:R-:W-:Y:S01]  /*3710*/  IMAD R85, R85, 0x28, R22 ;  /* 0x0000002855557824 */ /* 0x000fe200078e0216 */
[----:B------:R-:W-:-:S02]  /*3720*/  IADD3 R84, R130, R83, RZ ;  /* 0x0000005382547210 */ /* 0x000fc40007ffe0ff */
[----:B------:R-:W2:Y:S01]  /*3730*/  LDS.64 R82, [R82] ;  /* 0x0000000052527984 */ /* 0x000ea20000000a00 */
[----:B------:R-:W-:Y:S01]  /*3740*/  SHF.R.S32.HI R89, RZ, 0x2, R86 ;  /* 0x00000002ff597819 */ /* 0x000fe20000011456 */
[--C-:B------:R-:W-:Y:S01]  /*3750*/  IMAD R87, R87, 0x28, R22.reuse ;  /* 0x0000002857577824 */ /* 0x100fe200078e0216 */
[----:B------:R-:W-:Y:S02]  /*3760*/  IADD3 R86, R130, R85, RZ ;  /* 0x0000005582567210 */ /* 0x000fe40007ffe0ff */
[----:B------:R-:W3:Y:S01]  /*3770*/  LDS.64 R84, [R84] ;  /* 0x0000000054547984 */ /* 0x000ee20000000a00 */
[----:B------:R-:W-:Y:S01]  /*3780*/  IMAD R89, R89, 0x28, R22 ;  /* 0x0000002859597824 */ /* 0x000fe200078e0216 */
[----:B------:R-:W-:Y:S02]  /*3790*/  IADD3 R98, R94, 0x28, RZ ;  /* 0x000000285e627810 */ /* 0x000fe40007ffe0ff */
[----:B------:R-:W-:Y:S02]  /*37a0*/  IADD3 R88, R130, R87, RZ ;  /* 0x0000005782587210 */ /* 0x000fe40007ffe0ff */
[----:B------:R-:W4:Y:S01]  /*37b0*/  LDS.64 R86, [R86] ;  /* 0x0000000056567984 */ /* 0x000f220000000a00 */
[----:B0-----:R-:W-:-:S02]  /*37c0*/  SHF.R.S32.HI R71, RZ, 0x2, R90 ;  /* 0x00000002ff477819 */ /* 0x001fc4000001145a */
[----:B------:R-:W-:Y:S02]  /*37d0*/  SHF.R.S32.HI R91, RZ, 0x1f, R98 ;  /* 0x0000001fff5b7819 */ /* 0x000fe40000011462 */
[----:B------:R-:W-:Y:S01]  /*37e0*/  IADD3 R90, R130, R89, RZ ;  /* 0x00000059825a7210 */ /* 0x000fe20007ffe0ff */
[----:B------:R-:W-:Y:S01]  /*37f0*/  IMAD R71, R71, 0x28, R22 ;  /* 0x0000002847477824 */ /* 0x000fe200078e0216 */
[----:B------:R-:W0:Y:S01]  /*3800*/  LDS.64 R88, [R88] ;  /* 0x0000000058587984 */ /* 0x000e220000000a00 */
[----:B------:R-:W-:Y:S02]  /*3810*/  LEA.HI R98, R91, R98, RZ, 0x2 ;  /* 0x000000625b627211 */ /* 0x000fe400078f10ff */
[C---:B------:R-:W-:Y:S01]  /*3820*/  IADD3 R136, R94.reuse, 0x30, RZ ;  /* 0x000000305e887810 */ /* 0x040fe20007ffe0ff */
[----:B------:R-:W5:Y:S01]  /*3830*/  LDS.64 R90, [R90] ;  /* 0x000000005a5a7984 */ /* 0x000f620000000a00 */
[----:B------:R-:W-:Y:S02]  /*3840*/  IADD3 R134, R94, 0x34, RZ ;  /* 0x000000345e867810 */ /* 0x000fe40007ffe0ff */
[----:B------:R-:W-:-:S02]  /*3850*/  SHF.R.S32.HI R97, RZ, 0x1f, R136 ;  /* 0x0000001fff617819 */ /* 0x000fc40000011488 */
[C---:B------:R-:W-:Y:S02]  /*3860*/  IADD3 R132, R94.reuse, 0x3c, RZ ;  /* 0x0000003c5e847810 */ /* 0x040fe40007ffe0ff */
[----:B------:R-:W-:Y:S02]  /*3870*/  LEA.HI R136, R97, R136, RZ, 0x2 ;  /* 0x0000008861887211 */ /* 0x000fe400078f10ff */
[----:B------:R-:W-:Y:S02]  /*3880*/  SHF.R.S32.HI R97, RZ, 0x1f, R134 ;  /* 0x0000001fff617819 */ /* 0x000fe40000011486 */
[----:B------:R-:W-:Y:S02]  /*3890*/  IADD3 R99, R94, 0x40, RZ ;  /* 0x000000405e637810 */ /* 0x000fe40007ffe0ff */
[----:B------:R-:W-:Y:S02]  /*38a0*/  LEA.HI R134, R97, R134, RZ, 0x2 ;  /* 0x0000008661867211 */ /* 0x000fe400078f10ff */
[----:B------:R-:W-:-:S02]  /*38b0*/  SHF.R.S32.HI R97, RZ, 0x1f, R132 ;  /* 0x0000001fff617819 */ /* 0x000fc40000011484 */
[----:B------:R-:W-:Y:S02]  /*38c0*/  SHF.R.S32.HI R138, RZ, 0x1f, R99 ;  /* 0x0000001fff8a7819 */ /* 0x000fe40000011463 */
[----:B------:R-:W-:Y:S02]  /*38d0*/  LEA.HI R132, R97, R132, RZ, 0x2 ;  /* 0x0000008461847211 */ /* 0x000fe400078f10ff */
[----:B------:R-:W-:Y:S01]  /*38e0*/  LEA.HI R97, R138, R99, RZ, 0x2 ;  /* 0x000000638a617211 */ /* 0x000fe200078f10ff */
[----:B-1----:R-:W-:Y:S01]  /*38f0*/  FADD.FTZ R99, RZ, R80 ;  /* 0x00000050ff637221 */ /* 0x002fe20000010000 */
[C---:B------:R-:W-:Y:S01]  /*3900*/  IADD3 R138, R94.reuse, 0x48, RZ ;  /* 0x000000485e8a7810 */ /* 0x040fe20007ffe0ff */
[----:B------:R-:W-:Y:S01]  /*3910*/  FADD.FTZ R80, RZ, R81 ;  /* 0x00000051ff507221 */ /* 0x000fe20000010000 */
[----:B------:R-:W-:Y:S01]  /*3920*/  IADD3 R135, R94, 0x38, RZ ;  /* 0x000000385e877810 */ /* 0x000fe20007ffe0ff */
[----:B--2---:R-:W-:Y:S01]  /*3930*/  FADD.FTZ R99, R99, R82 ;  /* 0x0000005263637221 */ /* 0x004fe20000010000 */
[----:B------:R-:W-:Y:S01]  /*3940*/  SHF.R.S32.HI R81, RZ, 0x1f, R138 ;  /* 0x0000001fff517819 */ /* 0x000fe2000001148a */
[----:B------:R-:W-:Y:S01]  /*3950*/  FADD.FTZ R80, R80, R83 ;  /* 0x0000005350507221 */ /* 0x000fe20000010000 */
[C---:B------:R-:W-:Y:S01]  /*3960*/  IADD3 R137, R94.reuse, 0x2c, RZ ;  /* 0x0000002c5e897810 */ /* 0x040fe20007ffe0ff */
[----:B---3--:R-:W-:Y:S01]  /*3970*/  FADD.FTZ R99, R99, R84 ;  /* 0x0000005463637221 */ /* 0x008fe20000010000 */
[----:B------:R-:W-:Y:S01]  /*3980*/  IADD3 R139, R94, 0x44, RZ ;  /* 0x000000445e8b7810 */ /* 0x000fe20007ffe0ff */
[----:B------:R-:W-:Y:S01]  /*3990*/  FADD.FTZ R80, R80, R85 ;  /* 0x0000005550507221 */ /* 0x000fe20000010000 */
[----:B------:R-:W-:Y:S01]  /*39a0*/  IADD3 R82, R94, 0x4c, RZ ;  /* 0x0000004c5e527810 */ /* 0x000fe20007ffe0ff */
[----:B----4-:R-:W-:Y:S01]  /*39b0*/  FADD.FTZ R99, R99, R86 ;  /* 0x0000005663637221 */ /* 0x010fe20000010000 */
[----:B------:R-:W-:Y:S01]  /*39c0*/  SHF.R.S32.HI R96, RZ, 0x1f, R135 ;  /* 0x0000001fff607819 */ /* 0x000fe20000011487 */
[----:B------:R-:W-:Y:S01]  /*39d0*/  FADD.FTZ R80, R80, R87 ;  /* 0x0000005750507221 */ /* 0x000fe20000010000 */
[----:B------:R-:W-:Y:S01]  /*39e0*/  LEA.HI R94, R81, R138, RZ, 0x2 ;  /* 0x0000008a515e7211 */ /* 0x000fe200078f10ff */
[----:B0-----:R-:W-:Y:S01]  /*39f0*/  FADD.FTZ R99, R99, R88 ;  /* 0x0000005863637221 */ /* 0x001fe20000010000 */
[----:B------:R-:W-:Y:S01]  /*3a00*/  SHF.R.S32.HI R81, RZ, 0x2, R95 ;  /* 0x00000002ff517819 */ /* 0x000fe2000001145f */
[----:B------:R-:W-:Y:S01]  /*3a10*/  FADD.FTZ R80, R80, R89 ;  /* 0x0000005950507221 */ /* 0x000fe20000010000 */
[----:B------:R-:W-:-:S02]  /*3a20*/  LEA.HI R135, R96, R135, RZ, 0x2 ;  /* 0x0000008760877211 */ /* 0x000fc400078f10ff */
[----:B------:R-:W-:Y:S01]  /*3a30*/  SHF.R.S32.HI R96, RZ, 0x1f, R139 ;  /* 0x0000001fff607819 */ /* 0x000fe2000001148b */
[----:B------:R-:W-:Y:S01]  /*3a40*/  IMAD R81, R81, 0x28, R22 ;  /* 0x0000002851517824 */ /* 0x000fe200078e0216 */
[----:B------:R-:W-:Y:S01]  /*3a50*/  SHF.R.S32.HI R70, RZ, 0x1f, R137 ;  /* 0x0000001fff467819 */ /* 0x000fe20000011489 */
[----:B-----5:R-:W-:Y:S01]  /*3a60*/  FADD.FTZ R138, R80, R91 ;  /* 0x0000005b508a7221 */ /* 0x020fe20000010000 */
[----:B------:R-:W-:Y:S02]  /*3a70*/  IADD3 R71, R130, R71, RZ ;  /* 0x0000004782477210 */ /* 0x000fe40007ffe0ff */
[----:B------:R-:W-:Y:S02]  /*3a80*/  SHF.R.S32.HI R83, RZ, 0x1f, R82 ;  /* 0x0000001fff537819 */ /* 0x000fe40000011452 */
[----:B------:R-:W-:Y:S02]  /*3a90*/  SHF.R.S32.HI R93, RZ, 0x2, R93 ;  /* 0x00000002ff5d7819 */ /* 0x000fe4000001145d */
[----:B------:R-:W-:Y:S01]  /*3aa0*/  LEA.HI R96, R96, R139, RZ, 0x2 ;  /* 0x0000008b60607211 */ /* 0x000fe200078f10ff */
[----:B------:R-:W-:Y:S01]  /*3ab0*/  FADD.FTZ R139, R99, R90 ;  /* 0x0000005a638b7221 */ /* 0x000fe20000010000 */
[----:B------:R-:W-:Y:S01]  /*3ac0*/  LEA.HI R95, R83, R82, RZ, 0x2 ;  /* 0x00000052535f7211 */ /* 0x000fe200078f10ff */
[----:B------:R-:W-:Y:S01]  /*3ad0*/  IMAD R93, R93, 0x28, R22 ;  /* 0x000000285d5d7824 */ /* 0x000fe200078e0216 */
[----:B------:R-:W-:-:S02]  /*3ae0*/  IADD3 R99, R130, R81, RZ ;  /* 0x0000005182637210 */ /* 0x000fc40007ffe0ff */
[----:B------:R-:W-:Y:S02]  /*3af0*/  LEA.HI R137, R70, R137, RZ, 0x2 ;  /* 0x0000008946897211 */ /* 0x000fe400078f10ff */
[----:B------:R-:W-:Y:S01]  /*3b00*/  SHF.R.S32.HI R83, RZ, 0x2, R92 ;  /* 0x00000002ff537819 */ /* 0x000fe2000001145c */
[----:B------:R-:W0:Y:S01]  /*3b10*/  LDS.64 R70, [R71] ;  /* 0x0000000047467984 */ /* 0x000e220000000a00 */
[----:B------:R-:W-:Y:S02]  /*3b20*/  SHF.R.S32.HI R81, RZ, 0x2, R98 ;  /* 0x00000002ff517819 */ /* 0x000fe40000011462 */
[C---:B------:R-:W-:Y:S01]  /*3b30*/  IADD3 R80, R130.reuse, R93, RZ ;  /* 0x0000005d82507210 */ /* 0x040fe20007ffe0ff */
[--C-:B------:R-:W-:Y:S01]  /*3b40*/  IMAD R83, R83, 0x28, R22.reuse ;  /* 0x0000002853537824 */ /* 0x100fe200078e0216 */
[----:B------:R-:W1:Y:S01]  /*3b50*/  LDS.64 R98, [R99] ;  /* 0x0000000063627984 */ /* 0x000e620000000a00 */
[----:B------:R-:W-:Y:S01]  /*3b60*/  SHF.R.S32.HI R137, RZ, 0x2, R137 ;  /* 0x00000002ff897819 */ /* 0x000fe20000011489 */
[----:B------:R-:W-:Y:S01]  /*3b70*/  IMAD R85, R81, 0x28, R22 ;  /* 0x0000002851557824 */ /* 0x000fe200078e0216 */
[----:B------:R-:W-:Y:S01]  /*3b80*/  SHF.R.S32.HI R87, RZ, 0x2, R136 ;  /* 0x00000002ff577819 */ /* 0x000fe20000011488 */
[----:B------:R-:W2:Y:S01]  /*3b90*/  LDS.64 R80, [R80] ;  /* 0x0000000050507984 */ /* 0x000ea20000000a00 */
[C---:B------:R-:W-:Y:S01]  /*3ba0*/  IADD3 R83, R130.reuse, R83, RZ ;  /* 0x0000005382537210 */ /* 0x040fe20007ffe0ff */
[--C-:B------:R-:W-:Y:S01]  /*3bb0*/  IMAD R137, R137, 0x28, R22.reuse ;  /* 0x0000002889897824 */ /* 0x100fe200078e0216 */
[----:B------:R-:W-:Y:S01]  /*3bc0*/  IADD3 R85, R130, R85, RZ ;  /* 0x0000005582557210 */ /* 0x000fe20007ffe0ff */
[----:B------:R-:W-:Y:S01]  /*3bd0*/  IMAD R87, R87, 0x28, R22 ;  /* 0x0000002857577824 */ /* 0x000fe200078e0216 */
[----:B------:R-:W-:-:S02]  /*3be0*/  SHF.R.S32.HI R89, RZ, 0x2, R134 ;  /* 0x00000002ff597819 */ /* 0x000fc40000011486 */
[----:B------:R-:W3:Y:S01]  /*3bf0*/  LDS.64 R82, [R83] ;  /* 0x0000000053527984 */ /* 0x000ee20000000a00 */
[C---:B------:R-:W-:Y:S02]  /*3c00*/  IADD3 R86, R130.reuse, R137, RZ ;  /* 0x0000008982567210 */ /* 0x040fe40007ffe0ff */
[----:B------:R-:W-:Y:S01]  /*3c10*/  SHF.R.S32.HI R135, RZ, 0x2, R135 ;  /* 0x00000002ff877819 */ /* 0x000fe20000011487 */
[----:B------:R-:W4:Y:S01]  /*3c20*/  LDS.64 R84, [R85] ;  /* 0x0000000055547984 */ /* 0x000f220000000a00 */
[----:B------:R-:W-:Y:S01]  /*3c30*/  IMAD R89, R89, 0x28, R22 ;  /* 0x0000002859597824 */ /* 0x000fe200078e0216 */
[C---:B------:R-:W-:Y:S02]  /*3c40*/  IADD3 R88, R130.reuse, R87, RZ ;  /* 0x0000005782587210 */ /* 0x040fe40007ffe0ff */
[----:B------:R-:W-:Y:S01]  /*3c50*/  SHF.R.S32.HI R91, RZ, 0x2, R132 ;  /* 0x00000002ff5b7819 */ /* 0x000fe20000011484 */
[----:B------:R-:W5:Y:S01]  /*3c60*/  LDS.64 R86, [R86] ;  /* 0x0000000056567984 */ /* 0x000f620000000a00 */
        /* <DEDUP_REMOVED lines=8> */
[----:B------:R-:W-:Y:S01]  /*3cf0*/  SHF.R.S32.HI R135, RZ, 0x2, R94 ;  /* 0x00000002ff877819 */ /* 0x000fe2000001145e */
[--C-:B------:R-:W-:Y:S01]  /*3d00*/  IMAD R97, R97, 0x28, R22.reuse ;  /* 0x0000002861617824 */ /* 0x100fe200078e0216 */
[C---:B------:R-:W-:Y:S01]  /*3d10*/  IADD3 R94, R130.reuse, R93, RZ ;  /* 0x0000005d825e7210 */ /* 0x040fe20007ffe0ff */
[----:B------:R-:W-:Y:S01]  /*3d20*/  IMAD R137, R137, 0x28, R22 ;  /* 0x0000002889897824 */ /* 0x000fe200078e0216 */
[----:B------:R-:W5:Y:S01]  /*3d30*/  LDS.64 R92, [R92] ;  /* 0x000000005c5c7984 */ /* 0x000f620000000a00 */
[----:B------:R-:W-:Y:S01]  /*3d40*/  SHF.R.S32.HI R141, RZ, 0x2, R95 ;  /* 0x00000002ff8d7819 */ /* 0x000fe2000001145f */
[----:B0-----:R-:W-:Y:S01]  /*3d50*/  FADD.FTZ R139, R139, R70 ;  /* 0x000000468b8b7221 */ /* 0x001fe20000010000 */
[C---:B------:R-:W-:Y:S01]  /*3d60*/  IADD3 R97, R130.reuse, R97, RZ ;  /* 0x0000006182617210 */ /* 0x040fe20007ffe0ff */
[----:B------:R-:W0:Y:S01]  /*3d70*/  LDS.64 R94, [R94] ;  /* 0x000000005e5e7984 */ /* 0x000e220000000a00 */
[----:B------:R-:W-:Y:S01]  /*3d80*/  IMAD R135, R135, 0x28, R22 ;  /* 0x0000002887877824 */ /* 0x000fe200078e0216 */
[----:B------:R-:W-:Y:S01]  /*3d90*/  IADD3 R70, R130, R137, RZ ;  /* 0x0000008982467210 */ /* 0x000fe20007ffe0ff */
[----:B------:R-:W-:Y:S01]  /*3da0*/  FADD.FTZ R138, R138, R71 ;  /* 0x000000478a8a7221 */ /* 0x000fe20000010000 */
[----:B-1----:R-:W-:Y:S01]  /*3db0*/  FADD.FTZ R139, R139, R98 ;  /* 0x000000628b8b7221 */ /* 0x002fe20000010000 */
[----:B------:R-:W1:Y:S01]  /*3dc0*/  LDS.64 R96, [R97] ;  /* 0x0000000061607984 */ /* 0x000e620000000a00 */
        /* <DEDUP_REMOVED lines=23> */
[----:B-1----:R-:W-:Y:S02]  /*3f40*/  FADD.FTZ R139, R139, R96 ;  /* 0x000000608b8b7221 */ /* 0x002fe40000010000 */
[----:B------:R-:W-:Y:S02]  /*3f50*/  FADD.FTZ R138, R138, R97 ;  /* 0x000000618a8a7221 */ /* 0x000fe40000010000 */
[----:B------:R-:W-:Y:S02]  /*3f60*/  FADD.FTZ R139, R139, R70 ;  /* 0x000000468b8b7221 */ /* 0x000fe40000010000 */
[----:B------:R-:W-:Y:S02]  /*3f70*/  FADD.FTZ R138, R138, R71 ;  /* 0x000000478a8a7221 */ /* 0x000fe40000010000 */
[----:B--2---:R-:W-:-:S02]  /*3f80*/  FADD.FTZ R139, R139, R98 ;  /* 0x000000628b8b7221 */ /* 0x004fc40000010000 */
[----:B------:R-:W-:Y:S02]  /*3f90*/  FADD.FTZ R138, R138, R99 ;  /* 0x000000638a8a7221 */ /* 0x000fe40000010000 */
[----:B---3--:R-:W-:Y:S02]  /*3fa0*/  FADD.FTZ R88, R139, R80 ;  /* 0x000000508b587221 */ /* 0x008fe40000010000 */
[----:B------:R-:W-:-:S07]  /*3fb0*/  FADD.FTZ R89, R138, R81 ;  /* 0x000000518a597221 */ /* 0x000fce0000010000 */
.L_x_3236:
[----:B------:R-:W-:Y:S05]  /*3fc0*/  BSYNC B0 ;  /* 0x0000000000007941 */ /* 0x000fea0003800000 */
.L_x_3235:
        /* <DEDUP_REMOVED lines=19> */
[----:B------:R-:W-:-:S04]  /*4100*/  LEA R82, R82, R83, 0x5 ;  /* 0x0000005352527211 */ /* 0x000fc800078e28ff */
[----:B------:R-:W-:-:S05]  /*4110*/  SHF.L.U32 R83, R82, 0x1, RZ ;  /* 0x0000000152537819 */ /* 0x000fca00000006ff */
[----:B0-----:R-:W-:-:S05]  /*4120*/  IMAD.WIDE.U32 R80, R83, 0x4, R80 ;  /* 0x0000000453507825 */ /* 0x001fca00078e0050 */
[----:B------:R1:W-:Y:S02]  /*4130*/  STG.E.64 desc[UR8][R80.64], R70 ;  /* 0x0000004650007986 */ /* 0x0003e4000c101b08 */
.L_x_3238:
[----:B------:R-:W-:Y:S05]  /*4140*/  BSYNC B0 ;  /* 0x0000000000007941 */ /* 0x000fea0003800000 */
.L_x_3237:
        /* <DEDUP_REMOVED lines=13> */
.L_x_3241:
[----:B------:R-:W2:Y:S04]  /*4220*/  LD.E.STRONG.GPU R80, desc[UR8][R70.64] ;  /* 0x0000000846507980 */ /* 0x000ea8000c10f900 */
[----:B--2---:R-:W-:Y:S01]  /*4230*/  CCTL.IVALL ;  /* 0x00000000ff00798f */ /* 0x004fe20002000000 */
[----:B------:R-:W-:Y:S05]  /*4240*/  YIELD ;  /* 0x0000000000007946 */ /* 0x000fea0003800000 */
[----:B-----5:R-:W-:-:S04]  /*4250*/  LOP3.LUT R80, R80, R81, RZ, 0x3c, !PT ;  /* 0x0000005150507212 */ /* 0x020fc800078e3cff */
[----:B------:R-:W-:-:S13]  /*4260*/  ISETP.GT.AND P1, PT, R80, -0x1, PT ;  /* 0xffffffff5000780c */ /* 0x000fda0003f24270 */
[----:B------:R-:W-:Y:S05]  /*4270*/  @P1 BRA `(.L_x_3241) ;  /* 0xfffffffc00e81947 */ /* 0x000fea000383ffff */
.L_x_3240:
[----:B------:R-:W-:Y:S05]  /*4280*/  WARPSYNC.ALL ;  /* 0x0000000000007948 */ /* 0x000fea0003800000 */
[----:B------:R-:W-:Y:S06]  /*4290*/  BAR.SYNC.DEFER_BLOCKING 0x0 ;  /* 0x0000000000007b1d */ /* 0x000fec0000010000 */
[----:B------:R-:W-:Y:S05]  /*42a0*/  BRA `(.L_x_3242) ;  /* 0x0000000000607947 */ /* 0x000fea0003800000 */
.L_x_3239:
        /* <DEDUP_REMOVED lines=8> */
[----:B------:R-:W-:Y:S02]  /*4330*/  ISETP.NE.AND P1, PT, R25, R80, PT ;  /* 0x000000501900720c */ /* 0x000fe40003f25270 */
[----:B------:R-:W-:Y:S01]  /*4340*/  MOV R80, 0x7fffffe1 ;  /* 0x7fffffe100507802 */ /* 0x000fe20000000f00 */
[----:B-1----:R-:W-:-:S03]  /*4350*/  IMAD.WIDE.U32 R70, R81, 0x4, R70 ;  /* 0x0000000451467825 */ /* 0x002fc600078e0046 */
[----:B------:R-:W-:Y:S01]  /*4360*/  SEL R81, R80, 0x1, !P1 ;  /* 0x0000000150517807 */ /* 0x000fe20004800000 */
[----:B------:R-:W-:Y:S06]  /*4370*/  MEMBAR.ALL.GPU ;  /* 0x0000000000007992 */ /* 0x000fec000000a000 */
[----:B------:R-:W-:-:S00]  /*4380*/  ERRBAR ;  /* 0x00000000000079ab */ /* 0x000fc00000000000 */
[----:B------:R-:W-:Y:S06]  /*4390*/  CGAERRBAR ;  /* 0x00000000000075ab */ /* 0x000fec0000000000 */
[----:B------:R1:W5:Y:S02]  /*43a0*/  ATOM.E.ADD.STRONG.GPU PT, R81, desc[UR8][R70.64], R81 ;  /* 0x000000514651798a */ /* 0x00036400081ee1c8 */
.L_x_3244:
[----:B------:R-:W2:Y:S04]  /*43b0*/  LD.E.STRONG.GPU R80, desc[UR8][R70.64] ;  /* 0x0000000846507980 */ /* 0x000ea8000c10f900 */
[----:B--2---:R-:W-:Y:S01]  /*43c0*/  CCTL.IVALL ;  /* 0x00000000ff00798f */ /* 0x004fe20002000000 */
[----:B------:R-:W-:Y:S05]  /*43d0*/  YIELD ;  /* 0x0000000000007946 */ /* 0x000fea0003800000 */
[----:B-----5:R-:W-:-:S04]  /*43e0*/  LOP3.LUT R80, R80, R81, RZ, 0x3c, !PT ;  /* 0x0000005150507212 */ /* 0x020fc800078e3cff */
[----:B------:R-:W-:-:S13]  /*43f0*/  ISETP.GT.AND P1, PT, R80, -0x1, PT ;  /* 0xffffffff5000780c */ /* 0x000fda0003f24270 */
[----:B------:R-:W-:Y:S05]  /*4400*/  @P1 BRA `(.L_x_3244) ;  /* 0xfffffffc00e81947 */ /* 0x000fea000383ffff */
.L_x_3243:
[----:B------:R-:W-:Y:S05]  /*4410*/  WARPSYNC.ALL ;  /* 0x0000000000007948 */ /* 0x000fea0003800000 */
[----:B------:R-:W-:Y:S06]  /*4420*/  BAR.SYNC.DEFER_BLOCKING 0x0 ;  /* 0x0000000000007b1d */ /* 0x000fec0000010000 */
.L_x_3242:
[----:B------:R-:W-:Y:S01]  /*4430*/  ISETP.GT.U32.AND P1, PT, R24, 0x1f, PT ;  /* 0x0000001f1800780c */ /* 0x000fe20003f24070 */
[----:B------:R-:W2:Y:S01]  /*4440*/  S2UR UR7, SR_CgaCtaId ;  /* 0x00000000000779c3 */ /* 0x000ea20000008800 */
[----:B------:R-:W-:Y:S01]  /*4450*/  UMOV UR5, 0x400 ;  /* 0x0000040000057882 */ /* 0x000fe20000000000 */
[----:B------:R-:W-:-:S10]  /*4460*/  ULDC.64 UR12, c[0x0][0x210] ;  /* 0x00008400000c7ab9 */ /* 0x000fd40000000a00 */
[----:B-1----:R-:W1:Y:S01]  /*4470*/  @!P1 LDC R81, c[0x0][0x10] ;  /* 0x00000400ff519b82 */ /* 0x002e620000000800 */
[----:B------:R-:W-:-:S07]  /*4480*/  @!P1 LOP3.LUT R83, R24, 0x7, RZ, 0xc0, !PT ;  /* 0x0000000718539812 */ /* 0x000fce00078ec0ff */
[----:B------:R-:W3:Y:S01]  /*4490*/  @!P1 LDC.64 R70, c[0x0][0x260] ;  /* 0x00009800ff469b82 */ /* 0x000ee20000000a00 */
[----:B-1----:R-:W-:Y:S01]  /*44a0*/  @!P1 IMAD R80, R81, UR4, R26 ;  /* 0x0000000451509c24 */ /* 0x002fe2000f8e021a */
[----:B------:R-:W-:-:S04]  /*44b0*/  @!P1 LOP3.LUT R81, R24, 0x7ffffff8, RZ, 0xc0, !PT ;  /* 0x7ffffff818519812 */ /* 0x000fc800078ec0ff */
[----:B------:R-:W-:-:S04]  /*44c0*/  @!P1 LEA R80, R80, R81, 0x5 ;  /* 0x0000005150509211 */ /* 0x000fc800078e28ff */
[----:B------:R-:W-:-:S04]  /*44d0*/  @!P1 IADD3 R80, R80, R83, RZ ;  /* 0x0000005350509210 */ /* 0x000fc80007ffe0ff */
        /* <DEDUP_REMOVED lines=14> */
[----:B0-----:R-:W0:Y:S01]  /*45c0*/  SHFL.BFLY PT, R85, R82, 0x2, 0x1f ;  /* 0x0c401f0052557f89 */ /* 0x001e2200000e0000 */
[----:B------:R-:W-:Y:S02]  /*45d0*/  SHF.L.U32 R80, R100, 0x2, RZ ;  /* 0x0000000264507819 */ /* 0x000fe400000006ff */
[----:B------:R-:W-:Y:S01]  /*45e0*/  MOV R100, R128 ;  /* 0x0000008000647202 */ /* 0x000fe20000000f00 */
[----:B------:R-:W1:Y:S01]  /*45f0*/  SHFL.BFLY PT, R84, R83, 0x2, 0x1f ;  /* 0x0c401f0053547f89 */ /* 0x000e6200000e0000 */
[----:B------:R-:W-:-:S04]  /*4600*/  LOP3.LUT R80, R80, 0xc, RZ, 0xc0, !PT ;  /* 0x0000000c50507812 */ /* 0x000fc800078ec0ff */
        /* <DEDUP_REMOVED lines=9> */
[----:B------:R-:W-:Y:S01]  /*46a0*/  @!P1 FMUL.FTZ R70, R70, 4.8828125727595761418e-05 ;  /* 0x384ccccd46469820 */ /* 0x000fe20000410000 */
[----:B------:R-:W-:-:S05]  /*46b0*/  @!P1 FMUL.FTZ R71, R71, 4.8828125727595761418e-05 ;  /* 0x384ccccd47479820 */ /* 0x000fca0000410000 */
[----:B------:R-:W-:Y:S01]  /*46c0*/  @!P1 STS.64 [R69+UR5], R70 ;  /* 0x0000004645009988 */ /* 0x000fe20008000a05 */
[----:B------:R-:W-:Y:S06]  /*46d0*/  BAR.SYNC.DEFER_BLOCKING 0x0 ;  /* 0x0000000000007b1d */ /* 0x000fec0000010000 */
[----:B------:R-:W0:Y:S02]  /*46e0*/  LDS.64 R80, [R80] ;  /* 0x0000000050507984 */ /* 0x000e240000000a00 */
[C-C-:B0-----:R-:W-:Y:S01]  /*46f0*/  FFMA.FTZ R87, R5.reuse, R28, -R80.reuse ;  /* 0x0000001c05577223 */ /* 0x141fe20000010850 */
[--C-:B------:R-:W-:Y:S01]  /*4700*/  FFMA.FTZ R52, R5, R52, -R80.reuse ;  /* 0x0000003405347223 */ /* 0x100fe20000010850 */
[--C-:B------:R-:W-:Y:S01]  /*4710*/  FFMA.FTZ R28, R101, R49, -R80.reuse ;  /* 0x00000031651c7223 */ /* 0x100fe20000010850 */
[C-C-:B------:R-:W-:Y:S01]  /*4720*/  FFMA.FTZ R115, R5.reuse, R115, -R80.reuse ;  /* 0x0000007305737223 */ /* 0x140fe20000010850 */
[----:B------:R-:W-:Y:S01]  /*4730*/  FFMA.FTZ R83, R5, R42, -R80 ;  /* 0x0000002a05537223 */ /* 0x000fe20000010850 */
[-C--:B------:R-:W-:Y:S01]  /*4740*/  FFMA.FTZ R3, R3, -R81.reuse, R52 ;  /* 0x8000005103037223 */ /* 0x080fe20000010034 */
[----:B------:R-:W-:Y:S01]  /*4750*/  FFMA.FTZ R67, R67, -R81, R28 ;  /* 0x8000005143437223 */ /* 0x000fe2000001001c */
[--C-:B------:R-:W-:Y:S01]  /*4760*/  FFMA.FTZ R85, R5, R36, -R80.reuse ;  /* 0x0000002405557223 */ /* 0x100fe20000010850 */
[--C-:B------:R-:W-:Y:S01]  /*4770*/  FFMA.FTZ R36, R65, R47, -R80.reuse ;  /* 0x0000002f41247223 */ /* 0x100fe20000010850 */
[--C-:B------:R-:W-:Y:S01]  /*4780*/  FFMA.FTZ R42, R61, R45, -R80.reuse ;  /* 0x0000002d3d2a7223 */ /* 0x100fe20000010850 */
[--C-:B------:R-:W-:Y:S01]  /*4790*/  FFMA.FTZ R43, R101, R43, -R80.reuse ;  /* 0x0000002b652b7223 */ /* 0x100fe20000010850 */
[----:B------:R-:W-:Y:S01]  /*47a0*/  FFMA.FTZ R115, R30, -R81, R115 ;  /* 0x800000511e737223 */ /* 0x000fe20000010073 */
[C---:B------:R-:W-:Y:S01]  /*47b0*/  FMUL.FTZ R3, R102.reuse, R3 ;  /* 0x0000000366037220 */ /* 0x040fe20000410000 */
[----:B------:R-:W-:Y:S01]  /*47c0*/  FMUL.FTZ R30, R102, R67 ;  /* 0x00000043661e7220 */ /* 0x000fe20000410000 */
[----:B------:R-:W-:Y:S01]  /*47d0*/  FFMA.FTZ R107, R61, R107, -R80 ;  /* 0x0000006b3d6b7223 */ /* 0x000fe20000010850 */
[-C--:B------:R-:W-:Y:S01]  /*47e0*/  FFMA.FTZ R63, R63, -R81.reuse, R36 ;  /* 0x800000513f3f7223 */ /* 0x080fe20000010024 */
[----:B------:R-:W-:Y:S01]  /*47f0*/  FFMA.FTZ R59, R59, -R81, R42 ;  /* 0x800000513b3b7223 */ /* 0x000fe2000001002a */
[C-C-:B------:R-:W-:Y:S01]  /*4800*/  FFMA.FTZ R29, R65.reuse, R29, -R80.reuse ;  /* 0x0000001d411d7223 */ /* 0x140fe20000010850 */
[-C--:B------:R-:W-:Y:S01]  /*4810*/  FFMA.FTZ R83, R68, -R81.reuse, R83 ;  /* 0x8000005144537223 */ /* 0x080fe20000010053 */
[----:B------:R-:W-:Y:S01]  /*4820*/  FFMA.FTZ R43, R66, -R81, R43 ;  /* 0x80000051422b7223 */ /* 0x000fe2000001002b */
[----:B------:R-:W-:Y:S01]  /*4830*/  IADD3 R28, P1, R14, UR12, RZ ;  /* 0x0000000c0e1c7c10 */ /* 0x000fe2000ff3e0ff */
[--C-:B------:R-:W-:Y:S01]  /*4840*/  FFMA.FTZ R41, R65, R41, -R80.reuse ;  /* 0x0000002941297223 */ /* 0x100fe20000010850 */
[--C-:B------:R-:W-:Y:S01]  /*4850*/  FFMA.FTZ R39, R61, R39, -R80.reuse ;  /* 0x000000273d277223 */ /* 0x100fe20000010850 */
[----:B------:R-:W-:Y:S01]  /*4860*/  FFMA.FTZ R107, R32, -R81, R107 ;  /* 0x80000051206b7223 */ /* 0x000fe2000001006b */
[----:B------:R-:W-:Y:S01]  /*4870*/  F2FP.F16.F32.PACK_AB R3, R30, R3 ;  /* 0x000000031e03723e */ /* 0x000fe200000000ff */
[C-C-:B------:R-:W-:Y:S01]  /*4880*/  FFMA.FTZ R105, R5.reuse, R105, -R80.reuse ;  /* 0x0000006905697223 */ /* 0x140fe20000010850 */
[C-C-:B------:R-:W-:Y:S01]  /*4890*/  FFMA.FTZ R123, R5.reuse, R123, -R80.reuse ;  /* 0x0000007b057b7223 */ /* 0x140fe20000010850 */
[--C-:B------:R-:W-:Y:S01]  /*48a0*/  FFMA.FTZ R129, R5, R129, -R80.reuse ;  /* 0x0000008105817223 */ /* 0x100fe20000010850 */
[--C-:B------:R-:W-:Y:S01]  /*48b0*/  FFMA.FTZ R37, R101, R37, -R80.reuse ;  /* 0x0000002565257223 */ /* 0x100fe20000010850 */
[C---:B------:R-:W-:Y:S01]  /*48c0*/  FMUL.FTZ R63, R102.reuse, R63 ;  /* 0x0000003f663f7220 */ /* 0x040fe20000410000 */
[----:B------:R-:W-:Y:S01]  /*48d0*/  FMUL.FTZ R32, R102, R59 ;  /* 0x0000003b66207220 */ /* 0x000fe20000410000 */
[----:B------:R-:W-:Y:S01]  /*48e0*/  FFMA.FTZ R5, R46, -R81, R29 ;  /* 0x800000512e057223 */ /* 0x000fe2000001001d */
[C---:B------:R-:W-:Y:S01]  /*48f0*/  FMUL.FTZ R83, R102.reuse, R83 ;  /* 0x0000005366537220 */ /* 0x040fe20000410000 */
[----:B------:R-:W-:Y:S01]  /*4900*/  FMUL.FTZ R14, R102, R43 ;  /* 0x0000002b660e7220 */ /* 0x000fe20000410000 */
[----:B------:R-:W-:Y:S01]  /*4910*/  IADD3.X R29, R13, UR13, RZ, P1, !PT ;  /* 0x0000000d0d1d7c10 */ /* 0x000fe20008ffe4ff */
[-C--:B------:R-:W-:Y:S01]  /*4920*/  FFMA.FTZ R41, R64, -R81.reuse, R41 ;  /* 0x8000005140297223 */ /* 0x080fe20000010029 */
[-C--:B------:R-:W-:Y:S01]  /*4930*/  FFMA.FTZ R39, R62, -R81.reuse, R39 ;  /* 0x800000513e277223 */ /* 0x080fe20000010027 */
[----:B------:R-:W-:Y:S01]  /*4940*/  PRMT R13, R3, 0x7632, R13 ;  /* 0x00007632030d7816 */ /* 0x000fe2000000000d */
[-C--:B------:R-:W-:Y:S01]  /*4950*/  FFMA.FTZ R85, R60, -R81.reuse, R85 ;  /* 0x800000513c557223 */ /* 0x080fe20000010055 */
[----:B------:R-:W-:Y:S01]  /*4960*/  FFMA.FTZ R37, R58, -R81, R37 ;  /* 0x800000513a257223 */ /* 0x000fe20000010025 */
[----:B------:R-:W-:Y:S01]  /*4970*/  F2FP.F16.F32.PACK_AB R63, R32, R63 ;  /* 0x0000003f203f723e */ /* 0x000fe200000000ff */
[--C-:B------:R-:W-:Y:S01]  /*4980*/  FFMA.FTZ R35, R65, R35, -R80.reuse ;  /* 0x0000002341237223 */ /* 0x100fe20000010850 */
[----:B------:R-:W-:Y:S01]  /*4990*/  IADD3 R12, P1, R12, UR12, RZ ;  /* 0x0000000c0c0c7c10 */ /* 0x000fe2000ff3e0ff */
[--C-:B------:R-:W-:Y:S01]  /*49a0*/  FFMA.FTZ R33, R61, R33, -R80.reuse ;  /* 0x000000213d217223 */ /* 0x100fe20000010850 */
[----:B------:R-:W-:Y:S01]  /*49b0*/  F2FP.F16.F32.PACK_AB R83, R14, R83 ;  /* 0x000000530e53723e */ /* 0x000fe200000000ff */
[--C-:B------:R-:W-:Y:S01]  /*49c0*/  FFMA.FTZ R31, R101, R31, -R80.reuse ;  /* 0x0000001f651f7223 */ /* 0x100fe20000010850 */
[C---:B------:R-:W-:Y:S01]  /*49d0*/  FMUL.FTZ R41, R102.reuse, R41 ;  /* 0x0000002966297220 */ /* 0x040fe20000410000 */
[C---:B------:R-:W-:Y:S01]  /*49e0*/  FMUL.FTZ R30, R102.reuse, R39 ;  /* 0x00000027661e7220 */ /* 0x040fe20000410000 */
[C---:B------:R-:W-:Y:S01]  /*49f0*/  FMUL.FTZ R85, R102.reuse, R85 ;  /* 0x0000005566557220 */ /* 0x040fe20000410000 */
[----:B------:R-:W-:Y:S01]  /*4a00*/  FMUL.FTZ R32, R102, R37 ;  /* 0x0000002566207220 */ /* 0x000fe20000410000 */
[----:B------:R0:W-:Y:S01]  /*4a10*/  STG.E.U16 desc[UR8][R28.64+0x2], R13 ;  /* 0x0000020d1c007986 */ /* 0x0001e2000c101508 */
[----:B------:R-:W-:Y:S01]  /*4a20*/  FFMA.FTZ R109, R65, R109, -R80 ;  /* 0x0000006d416d7223 */ /* 0x000fe20000010850 */
[----:B------:R-:W-:Y:S01]  /*4a30*/  PRMT R14, R63, 0x7632, R14 ;  /* 0x000076323f0e7816 */ /* 0x000fe2000000000e */
[-C--:B------:R-:W-:Y:S01]  /*4a40*/  FFMA.FTZ R35, R56, -R81.reuse, R35 ;  /* 0x8000005138237223 */ /* 0x080fe20000010023 */
[-C--:B------:R-:W-:Y:S01]  /*4a50*/  FFMA.FTZ R33, R54, -R81.reuse, R33 ;  /* 0x8000005136217223 */ /* 0x080fe20000010021 */
[-C--:B------:R-:W-:Y:S01]  /*4a60*/  FFMA.FTZ R87, R50, -R81.reuse, R87 ;  /* 0x8000005132577223 */ /* 0x080fe20000010057 */
[----:B------:R-:W-:Y:S01]  /*4a70*/  FFMA.FTZ R31, R48, -R81, R31 ;  /* 0x80000051301f7223 */ /* 0x000fe2000001001f */
[--C-:B------:R-:W-:Y:S01]  /*4a80*/  FFMA.FTZ R27, R61, R27, -R80.reuse ;  /* 0x0000001b3d1b7223 */ /* 0x100fe20000010850 */
[----:B------:R-:W-:Y:S01]  /*4a90*/  F2FP.F16.F32.PACK_AB R41, R30, R41 ;  /* 0x000000291e29723e */ /* 0x000fe200000000ff */
[----:B------:R-:W-:Y:S01]  /*4aa0*/  FFMA.FTZ R109, R34, -R81, R109 ;  /* 0x80000051226d7223 */ /* 0x000fe2000001006d */
[----:B------:R-:W-:Y:S01]  /*4ab0*/  F2FP.F16.F32.PACK_AB R85, R32, R85 ;  /* 0x000000552055723e */ /* 0x000fe200000000ff */
[--C-:B------:R-:W-:Y:S01]  /*4ac0*/  FFMA.FTZ R103, R101, R103, -R80.reuse ;  /* 0x0000006765677223 */ /* 0x100fe20000010850 */
[----:B0-----:R-:W-:Y:S01]  /*4ad0*/  IADD3.X R13, R11, UR13, RZ, P1, !PT ;  /* 0x0000000d0b0d7c10 */ /* 0x001fe20008ffe4ff */
[C---:B------:R-:W-:Y:S01]  /*4ae0*/  FMUL.FTZ R35, R102.reuse, R35 ;  /* 0x0000002366237220 */ /* 0x040fe20000410000 */
[----:B------:R-:W-:Y:S01]  /*4af0*/  PRMT R11, R83, 0x7632, R11 ;  /* 0x00007632530b7816 */ /* 0x000fe2000000000b */
[----:B------:R-:W-:Y:S01]  /*4b00*/  FMUL.FTZ R34, R102, R33 ;  /* 0x0000002166227220 */ /* 0x000fe20000410000 */
[----:B------:R-:W-:Y:S01]  /*4b10*/  IADD3 R10, P1, R10, UR12, RZ ;  /* 0x0000000c0a0a7c10 */ /* 0x000fe2000ff3e0ff */
[----:B------:R0:W-:Y:S01]  /*4b20*/  STG.E.U16 desc[UR8][R28.64], R3 ;  /* 0x000000031c007986 */ /* 0x0001e2000c101508 */
[C---:B------:R-:W-:Y:S01]  /*4b30*/  FMUL.FTZ R87, R102.reuse, R87 ;  /* 0x0000005766577220 */ /* 0x040fe20000410000 */
[----:B------:R-:W-:Y:S01]  /*4b40*/  FMUL.FTZ R36, R102, R31 ;  /* 0x0000001f66247220 */ /* 0x000fe20000410000 */
[-C--:B------:R-:W-:Y:S01]  /*4b50*/  FFMA.FTZ R27, R44, -R81.reuse, R27 ;  /* 0x800000512c1b7223 */ /* 0x080fe2000001001b */
[----:B------:R-:W-:Y:S01]  /*4b60*/  STG.E.U16 desc[UR8][R28.64+0x4], R63 ;  /* 0x0000043f1c007986 */ /* 0x000fe2000c101508 */
[-C--:B------:R-:W-:Y:S01]  /*4b70*/  FFMA.FTZ R105, R40, -R81.reuse, R105 ;  /* 0x8000005128697223 */ /* 0x080fe20000010069 */
[----:B------:R-:W-:Y:S01]  /*4b80*/  FFMA.FTZ R103, R38, -R81, R103 ;  /* 0x8000005126677223 */ /* 0x000fe20000010067 */
[----:B------:R-:W-:Y:S01]  /*4b90*/  F2FP.F16.F32.PACK_AB R35, R34, R35 ;  /* 0x000000232223723e */ /* 0x000fe200000000ff */
[----:B------:R-:W-:Y:S01]  /*4ba0*/  STG.E.U16 desc[UR8][R28.64+0x6], R14 ;  /* 0x0000060e1c007986 */ /* 0x000fe2000c101508 */
[--C-:B------:R-:W-:Y:S01]  /*4bb0*/  FFMA.FTZ R113, R101, R113, -R80.reuse ;  /* 0x0000007165717223 */ /* 0x100fe20000010850 */
[--C-:B------:R-:W-:Y:S01]  /*4bc0*/  FFMA.FTZ R111, R65, R111, -R80.reuse ;  /* 0x0000006f416f7223 */ /* 0x100fe20000010850 */
[--C-:B------:R-:W-:Y:S01]  /*4bd0*/  FFMA.FTZ R117, R61, R117, -R80.reuse ;  /* 0x000000753d757223 */ /* 0x100fe20000010850 */
[----:B------:R1:W-:Y:S01]  /*4be0*/  STG.E.U16 desc[UR8][R12.64+0x2], R11 ;  /* 0x0000020b0c007986 */ /* 0x0003e2000c101508 */
[----:B0-----:R-:W-:Y:S01]  /*4bf0*/  PRMT R3, R41, 0x7632, R3 ;  /* 0x0000763229037816 */ /* 0x001fe20000000003 */
[C---:B------:R-:W-:Y:S01]  /*4c00*/  FMUL.FTZ R5, R102.reuse, R5 ;  /* 0x0000000566057220 */ /* 0x040fe20000410000 */
[----:B------:R-:W-:Y:S01]  /*4c10*/  FMUL.FTZ R38, R102, R27 ;  /* 0x0000001b66267220 */ /* 0x000fe20000410000 */
[----:B------:R-:W-:Y:S01]  /*4c20*/  F2FP.F16.F32.PACK_AB R87, R36, R87 ;  /* 0x000000572457723e */ /* 0x000fe200000000ff */
[----:B------:R-:W-:Y:S01]  /*4c30*/  STG.E.U16 desc[UR8][R12.64], R83 ;  /* 0x000000530c007986 */ /* 0x000fe2000c101508 */
[C---:B------:R-:W-:Y:S01]  /*4c40*/  FMUL.FTZ R105, R102.reuse, R105 ;  /* 0x0000006966697220 */ /* 0x040fe20000410000 */
[C---:B------:R-:W-:Y:S01]  /*4c50*/  FMUL.FTZ R40, R102.reuse, R103 ;  /* 0x0000006766287220 */ /* 0x040fe20000410000 */
[C---:B------:R-:W-:Y:S01]  /*4c60*/  FMUL.FTZ R109, R102.reuse, R109 ;  /* 0x0000006d666d7220 */ /* 0x040fe20000410000 */
[----:B------:R-:W-:Y:S01]  /*4c70*/  STG.E.U16 desc[UR8][R12.64+0x4], R41 ;  /* 0x000004290c007986 */ /* 0x000fe2000c101508 */
[----:B------:R-:W-:Y:S01]  /*4c80*/  FMUL.FTZ R42, R102, R107 ;  /* 0x0000006b662a7220 */ /* 0x000fe20000410000 */
[-C--:B------:R-:W-:Y:S01]  /*4c90*/  FFMA.FTZ R113, R108, -R81.reuse, R113 ;  /* 0x800000516c717223 */ /* 0x080fe20000010071 */
[----:B-1----:R-:W-:Y:S01]  /*4ca0*/  IADD3.X R11, R9, UR13, RZ, P1, !PT ;  /* 0x0000000d090b7c10 */ /* 0x002fe20008ffe4ff */
[----:B------:R0:W-:Y:S01]  /*4cb0*/  STG.E.U16 desc[UR8][R12.64+0x6], R3 ;  /* 0x000006030c007986 */ /* 0x0001e2000c101508 */
[----:B------:R-:W-:Y:S01]  /*4cc0*/  PRMT R9, R85, 0x7632, R9 ;  /* 0x0000763255097816 */ /* 0x000fe20000000009 */
[-C--:B------:R-:W-:Y:S01]  /*4cd0*/  FFMA.FTZ R111, R106, -R81.reuse, R111 ;  /* 0x800000516a6f7223 */ /* 0x080fe2000001006f */
[----:B------:R-:W-:Y:S01]  /*4ce0*/  IADD3 R8, P1, R8, UR12, RZ ;  /* 0x0000000c08087c10 */ /* 0x000fe2000ff3e0ff */
[----:B------:R-:W-:Y:S01]  /*4cf0*/  FFMA.FTZ R117, R104, -R81, R117 ;  /* 0x8000005168757223 */ /* 0x000fe20000010075 */
[----:B------:R-:W-:Y:S01]  /*4d00*/  F2FP.F16.F32.PACK_AB R5, R38, R5 ;  /* 0x000000052605723e */ /* 0x000fe200000000ff */
[----:B------:R1:W-:Y:S01]  /*4d10*/  STG.E.U16 desc[UR8][R10.64+0x2], R9 ;  /* 0x000002090a007986 */ /* 0x0003e2000c101508 */
[--C-:B------:R-:W-:Y:S01]  /*4d20*/  FFMA.FTZ R121, R101, R121, -R80.reuse ;  /* 0x0000007965797223 */ /* 0x100fe20000010850 */
[--C-:B------:R-:W-:Y:S01]  /*4d30*/  FFMA.FTZ R119, R65, R119, -R80.reuse ;  /* 0x0000007741777223 */ /* 0x100fe20000010850 */
[--C-:B------:R-:W-:Y:S01]  /*4d40*/  FFMA.FTZ R125, R61, R125, -R80.reuse ;  /* 0x0000007d3d7d7223 */ /* 0x100fe20000010850 */
[----:B------:R-:W-:Y:S01]  /*4d50*/  F2FP.F16.F32.PACK_AB R105, R40, R105 ;  /* 0x000000692869723e */ /* 0x000fe200000000ff */
[C---:B------:R-:W-:Y:S01]  /*4d60*/  FMUL.FTZ R115, R102.reuse, R115 ;  /* 0x0000007366737220 */ /* 0x040fe20000410000 */
[----:B0-----:R-:W-:Y:S01]  /*4d70*/  PRMT R13, R35, 0x7632, R13 ;  /* 0x00007632230d7816 */ /* 0x001fe2000000000d */
[----:B------:R-:W-:Y:S01]  /*4d80*/  FMUL.FTZ R44, R102, R113 ;  /* 0x00000071662c7220 */ /* 0x000fe20000410000 */
[----:B------:R-:W-:Y:S01]  /*4d90*/  F2FP.F16.F32.PACK_AB R109, R42, R109 ;  /* 0x0000006d2a6d723e */ /* 0x000fe200000000ff */
[C---:B------:R-:W-:Y:S01]  /*4da0*/  FMUL.FTZ R111, R102.reuse, R111 ;  /* 0x0000006f666f7220 */ /* 0x040fe20000410000 */
[----:B------:R-:W-:Y:S01]  /*4db0*/  FMUL.FTZ R46, R102, R117 ;  /* 0x00000075662e7220 */ /* 0x000fe20000410000 */
[----:B------:R-:W-:Y:S01]  /*4dc0*/  STG.E.U16 desc[UR8][R10.64], R85 ;  /* 0x000000550a007986 */ /* 0x000fe2000c101508 */
[----:B-1----:R-:W-:Y:S01]  /*4dd0*/  IADD3.X R9, R7, UR13, RZ, P1, !PT ;  /* 0x0000000d07097c10 */ /* 0x002fe20008ffe4ff */
[-C--:B------:R-:W-:Y:S01]  /*4de0*/  FFMA.FTZ R123, R112, -R81.reuse, R123 ;  /* 0x80000051707b7223 */ /* 0x080fe2000001007b */
[----:B------:R-:W-:Y:S01]  /*4df0*/  PRMT R7, R87, 0x7632, R7 ;  /* 0x0000763257077816 */ /* 0x000fe20000000007 */
[----:B------:R-:W-:Y:S01]  /*4e00*/  STG.E.U16 desc[UR8][R10.64+0x4], R35 ;  /* 0x000004230a007986 */ /* 0x000fe2000c101508 */
[----:B------:R-:W-:Y:S01]  /*4e10*/  IADD3 R6, P1, R6, UR12, RZ ;  /* 0x0000000c06067c10 */ /* 0x000fe2000ff3e0ff */
[-C--:B------:R-:W-:Y:S01]  /*4e20*/  FFMA.FTZ R121, R110, -R81.reuse, R121 ;  /* 0x800000516e797223 */ /* 0x080fe20000010079 */
[-C--:B------:R-:W-:Y:S01]  /*4e30*/  FFMA.FTZ R119, R118, -R81.reuse, R119 ;  /* 0x8000005176777223 */ /* 0x080fe20000010077 */
[----:B------:R-:W-:Y:S01]  /*4e40*/  STG.E.U16 desc[UR8][R10.64+0x6], R13 ;  /* 0x0000060d0a007986 */ /* 0x000fe2000c101508 */
[----:B------:R-:W-:Y:S01]  /*4e50*/  FFMA.FTZ R125, R116, -R81, R125 ;  /* 0x80000051747d7223 */ /* 0x000fe2000001007d */
[----:B------:R-:W-:Y:S01]  /*4e60*/  PRMT R3, R5, 0x7632, R3 ;  /* 0x0000763205037816 */ /* 0x000fe20000000003 */
[--C-:B------:R-:W-:Y:S01]  /*4e70*/  FFMA.FTZ R101, R101, R127, -R80.reuse ;  /* 0x0000007f65657223 */ /* 0x100fe20000010850 */
[----:B------:R0:W-:Y:S01]  /*4e80*/  STG.E.U16 desc[UR8][R8.64+0x2], R7 ;  /* 0x0000020708007986 */ /* 0x0001e2000c101508 */
[--C-:B------:R-:W-:Y:S01]  /*4e90*/  FFMA.FTZ R65, R65, R133, -R80.reuse ;  /* 0x0000008541417223 */ /* 0x100fe20000010850 */
[----:B------:R-:W-:Y:S01]  /*4ea0*/  FFMA.FTZ R61, R61, R131, -R80 ;  /* 0x000000833d3d7223 */ /* 0x000fe20000010850 */
[----:B------:R-:W-:Y:S01]  /*4eb0*/  F2FP.F16.F32.PACK_AB R115, R44, R115 ;  /* 0x000000732c73723e */ /* 0x000fe200000000ff */
[----:B------:R1:W-:Y:S01]  /*4ec0*/  STG.E.U16 desc[UR8][R8.64+0x4], R5 ;  /* 0x0000040508007986 */ /* 0x0003e2000c101508 */
[----:B------:R-:W-:Y:S01]  /*4ed0*/  F2FP.F16.F32.PACK_AB R111, R46, R111 ;  /* 0x0000006f2e6f723e */ /* 0x000fe200000000ff */
[C---:B------:R-:W-:Y:S01]  /*4ee0*/  FMUL.FTZ R123, R102.reuse, R123 ;  /* 0x0000007b667b7220 */ /* 0x040fe20000410000 */
[C---:B------:R-:W-:Y:S01]  /*4ef0*/  FMUL.FTZ R48, R102.reuse, R121 ;  /* 0x0000007966307220 */ /* 0x040fe20000410000 */
[C---:B------:R-:W-:Y:S01]  /*4f00*/  FMUL.FTZ R119, R102.reuse, R119 ;  /* 0x0000007766777220 */ /* 0x040fe20000410000 */
[----:B------:R-:W-:Y:S01]  /*4f10*/  FMUL.FTZ R50, R102, R125 ;  /* 0x0000007d66327220 */ /* 0x000fe20000410000 */
[-C--:B------:R-:W-:Y:S01]  /*4f20*/  FFMA.FTZ R129, R114, -R81.reuse, R129 ;  /* 0x8000005172817223 */ /* 0x080fe20000010081 */
[-C--:B------:R-:W-:Y:S01]  /*4f30*/  FFMA.FTZ R101, R120, -R81.reuse, R101 ;  /* 0x8000005178657223 */ /* 0x080fe20000010065 */
[----:B0-----:R-:W-:Y:S01]  /*4f40*/  IADD3.X R7, R4, UR13, RZ, P1, !PT ;  /* 0x0000000d04077c10 */ /* 0x001fe20008ffe4ff */
[-C--:B------:R-:W-:Y:S01]  /*4f50*/  FFMA.FTZ R65, R124, -R81.reuse, R65 ;  /* 0x800000517c417223 */ /* 0x080fe20000010041 */
[----:B------:R-:W-:Y:S01]  /*4f60*/  PRMT R4, R105, 0x7632, R4 ;  /* 0x0000763269047816 */ /* 0x000fe20000000004 */
[----:B------:R-:W-:Y:S01]  /*4f70*/  STG.E.U16 desc[UR8][R8.64], R87 ;  /* 0x0000005708007986 */ /* 0x000fe2000c101508 */
[----:B-1----:R-:W-:Y:S01]  /*4f80*/  PRMT R5, R109, 0x7632, R5 ;  /* 0x000076326d057816 */ /* 0x002fe20000000005 */
[----:B------:R-:W-:Y:S01]  /*4f90*/  FFMA.FTZ R61, R122, -R81, R61 ;  /* 0x800000517a3d7223 */ /* 0x000fe2000001003d */
[----:B------:R-:W-:Y:S01]  /*4fa0*/  IADD3 R2, P1, R2, UR12, RZ ;  /* 0x0000000c02027c10 */ /* 0x000fe2000ff3e0ff */
[----:B------:R0:W-:Y:S01]  /*4fb0*/  STG.E.U16 desc[UR8][R8.64+0x6], R3 ;  /* 0x0000060308007986 */ /* 0x0001e2000c101508 */
[C---:B------:R-:W-:Y:S01]  /*4fc0*/  FMUL.FTZ R129, R102.reuse, R129 ;  /* 0x0000008166817220 */ /* 0x040fe20000410000 */
[C---:B------:R-:W-:Y:S01]  /*4fd0*/  FMUL.FTZ R52, R102.reuse, R101 ;  /* 0x0000006566347220 */ /* 0x040fe20000410000 */
[----:B------:R-:W-:Y:S01]  /*4fe0*/  FMUL.FTZ R65, R102, R65 ;  /* 0x0000004166417220 */ /* 0x000fe20000410000 */
[----:B------:R-:W-:Y:S01]  /*4ff0*/  STG.E.U16 desc[UR8][R6.64], R105 ;  /* 0x0000006906007986 */ /* 0x000fe2000c101508 */
[----:B------:R-:W-:Y:S01]  /*5000*/  F2FP.F16.F32.PACK_AB R123, R48, R123 ;  /* 0x0000007b307b723e */ /* 0x000fe200000000ff */
[----:B------:R-:W-:Y:S01]  /*5010*/  FMUL.FTZ R102, R102, R61 ;  /* 0x0000003d66667220 */ /* 0x000fe20000410000 */
[----:B------:R-:W-:Y:S01]  /*5020*/  F2FP.F16.F32.PACK_AB R119, R50, R119 ;  /* 0x000000773277723e */ /* 0x000fe200000000ff */
[----:B------:R1:W-:Y:S01]  /*5030*/  STG.E.U16 desc[UR8][R6.64+0x2], R4 ;  /* 0x0000020406007986 */ /* 0x0003e2000c101508 */
[----:B------:R-:W-:-:S02]  /*5040*/  F2FP.F16.F32.PACK_AB R129, R52, R129 ;  /* 0x000000813481723e */ /* 0x000fc400000000ff */
[----:B------:R-:W-:Y:S01]  /*5050*/  F2FP.F16.F32.PACK_AB R65, R102, R65 ;  /* 0x000000416641723e */ /* 0x000fe200000000ff */
[----:B------:R-:W-:Y:S01]  /*5060*/  STG.E.U16 desc[UR8][R6.64+0x4], R109 ;  /* 0x0000046d06007986 */ /* 0x000fe2000c101508 */
[----:B0-----:R-:W-:Y:S02]  /*5070*/  IADD3.X R3, R0, UR13, RZ, P1, !PT ;  /* 0x0000000d00037c10 */ /* 0x001fe40008ffe4ff */
[----:B------:R-:W-:Y:S01]  /*5080*/  PRMT R0, R115, 0x7632, R0 ;  /* 0x0000763273007816 */ /* 0x000fe20000000000 */
[----:B------:R0:W-:Y:S01]  /*5090*/  STG.E.U16 desc[UR8][R6.64+0x6], R5 ;  /* 0x0000060506007986 */ /* 0x0001e2000c101508 */
[----:B-1----:R-:W-:-:S03]  /*50a0*/  IADD3 R4, P1, R57, UR12, RZ ;  /* 0x0000000c39047c10 */ /* 0x002fc6000ff3e0ff */
[----:B------:R-:W-:Y:S04]  /*50b0*/  STG.E.U16 desc[UR8][R2.64], R115 ;  /* 0x0000007302007986 */ /* 0x000fe8000c101508 */
[----:B------:R1:W-:Y:S01]  /*50c0*/  STG.E.U16 desc[UR8][R2.64+0x2], R0 ;  /* 0x0000020002007986 */ /* 0x0003e2000c101508 */
[----:B0-----:R-:W-:-:S03]  /*50d0*/  PRMT R7, R111, 0x7632, R7 ;  /* 0x000076326f077816 */ /* 0x001fc60000000007 */
[----:B------:R-:W-:Y:S01]  /*50e0*/  STG.E.U16 desc[UR8][R2.64+0x4], R111 ;  /* 0x0000046f02007986 */ /* 0x000fe2000c101508 */
[----:B------:R-:W-:Y:S02]  /*50f0*/  IADD3.X R5, R55, UR13, RZ, P1, !PT ;  /* 0x0000000d37057c10 */ /* 0x000fe40008ffe4ff */
[----:B------:R-:W-:Y:S01]  /*5100*/  IADD3 R6, P1, R53, UR12, RZ ;  /* 0x0000000c35067c10 */ /* 0x000fe2000ff3e0ff */
[----:B------:R0:W-:Y:S01]  /*5110*/  STG.E.U16 desc[UR8][R2.64+0x6], R7 ;  /* 0x0000060702007986 */ /* 0x0001e2000c101508 */
[----:B-1----:R-:W-:-:S03]  /*5120*/  PRMT R0, R119, 0x7632, R0 ;  /* 0x0000763277007816 */ /* 0x002fc60000000000 */
[----:B------:R-:W-:Y:S04]  /*5130*/  STG.E.U16 desc[UR8][R4.64], R123 ;  /* 0x0000007b04007986 */ /* 0x000fe8000c101508 */
[----:B------:R-:W-:Y:S01]  /*5140*/  STG.E.U16 desc[UR8][R4.64+0x4], R119 ;  /* 0x0000047704007986 */ /* 0x000fe2000c101508 */
[----:B0-----:R-:W-:-:S03]  /*5150*/  PRMT R3, R123, 0x7632, R3 ;  /* 0x000076327b037816 */ /* 0x001fc60000000003 */
        /* <DEDUP_REMOVED lines=10> */
.L_x_3233:
[C---:B------:R-:W-:Y:S02]  /*5200*/  SHF.L.U32 R0, R26.reuse, 0x1, RZ ;  /* 0x000000011a007819 */ /* 0x040fe400000006ff */
[----:B01----:R-:W-:Y:S02]  /*5210*/  LOP3.LUT R2, R26, 0x3, RZ, 0xc0, !PT ;  /* 0x000000031a027812 */ /* 0x003fe400078ec0ff */
        /* <DEDUP_REMOVED lines=67> */
.L_x_3262:
        /* <DEDUP_REMOVED lines=42> */
.L_x_3249:
[----:B------:R-:W-:Y:S05]  /*58f0*/  BSYNC B1 ;  /* 0x0000000000017941 */ /* 0x000fea0003800000 */
.L_x_3248:
        /* <DEDUP_REMOVED lines=21> */
.L_x_3252:
        /* <DEDUP_REMOVED lines=55> */
.L_x_3251:
[----:B------:R-:W-:Y:S05]  /*5dc0*/  BSYNC B1 ;  /* 0x0000000000017941 */ /* 0x000fea0003800000 */
.L_x_3250:
        /* <DEDUP_REMOVED lines=35> */
.L_x_3254:
[----:B------:R-:W-:Y:S05]  /*6000*/  BSYNC B1 ;  /* 0x0000000000017941 */ /* 0x000fea0003800000 */
.L_x_3253:
        /* <DEDUP_REMOVED lines=15> */
.L_x_3247:
[----:B------:R-:W-:Y:S05]  /*6100*/  BSYNC B0 ;  /* 0x0000000000007941 */ /* 0x000fea0003800000 */
.L_x_3246:
        /* <DEDUP_REMOVED lines=44> */
.L_x_3271:
        /* <DEDUP_REMOVED lines=44> */
.L_x_3281:
[----:B---3--:R-:W-:Y:S01]  /*6690*/  FADD.FTZ R26, R21, R26 ;  /* 0x0000001a151a7221 */ /* 0x008fe20000010000 */
        /* <DEDUP_REMOVED lines=41> */
.L_x_3291:
[----:B---3--:R-:W-:Y:S01]  /*6930*/  FADD.FTZ R26, R21, R26 ;  /* 0x0000001a151a7221 */ /* 0x008fe20000010000 */
[----:B------:R-:W-:-:S04]  /*6940*/  @!P1 F2FP.F16.F32.PACK_AB R21, RZ, R31 ;  /* 0x0000001fff15923e */ /* 0x000fc800000000ff */
[----:B------:R-:W-:Y:S01]  /*6950*/  @!P1 F2FP.F16.F32.PACK_AB R26, RZ, R26 ;  /* 0x0000001aff1a923e */ /* 0x000fe200000000ff */
[----:B------:R2:W-:Y:S03]  /*6960*/  @!P1 STG.E.U16 desc[UR8][R22.64+0x50], R21 ;  /* 0x0000501516009986 */ /* 0x0005e6000c101508 */
[----:B------:R-:W-:Y:S02]  /*6970*/  PRMT R27, R26, 0x7610, R27 ;  /* 0x000076101a1b7816 */ /* 0x000fe4000000001b */
[----:B------:R-:W-:-:S03]  /*6980*/  MOV R26, R14 ;  /* 0x0000000e001a7202 */ /* 0x000fc60000000f00 */
[----:B------:R2:W-:Y:S04]  /*6990*/  @!P1 STG.E.U16 desc[UR8][R24.64+0x50], R27 ;  /* 0x0000501b18009986 */ /* 0x0005e8000c101508 */
.L_x_3257:
[----:B------:R-:W-:Y:S05]  /*69a0*/  BSYNC B0 ;  /* 0x0000000000007941 */ /* 0x000fea0003800000 */
.L_x_3256:
        /* <DEDUP_REMOVED lines=125> */
[----:B------:R-:W-:Y:S02]  /*7180*/  @!P0 F2FP.F16.F32.PACK_AB R26, RZ, R27 ;  /* 0x0000001bff1a823e */ /* 0x000fe400000000ff */
[----:B------:R-:W-:Y:S01]  /*7190*/  @!P0 F2FP.F16.F32.PACK_AB R27, RZ, R30 ;  /* 0x0000001eff1b823e */ /* 0x000fe200000000ff */
[----:B0-----:R-:W-:Y:S01]  /*71a0*/  IMAD.WIDE R22, R21, 0x2, R22 ;  /* 0x0000000215167825 */ /* 0x001fe200078e0216 */
[----:B------:R-:W-:-:S03]  /*71b0*/  PRMT R43, R26, 0x7610, R43 ;  /* 0x000076101a2b7816 */ /* 0x000fc6000000002b */
[----:B------:R-:W-:Y:S01]  /*71c0*/  FADD.FTZ R26, R38, R31 ;  /* 0x0000001f261a7221 */ /* 0x000fe20000010000 */
[----:B------:R-:W-:Y:S01]  /*71d0*/  PRMT R45, R27, 0x7610, R45 ;  /* 0x000076101b2d7816 */ /* 0x000fe2000000002d */
[----:B---3--:R-:W-:-:S04]  /*71e0*/  IMAD.WIDE R24, R21, 0x2, R24 ;  /* 0x0000000215187825 */ /* 0x008fc800078e0218 */
[----:B----4-:R-:W-:Y:S01]  /*71f0*/  FADD.FTZ R21, R32, R29 ;  /* 0x0000001d20157221 */ /* 0x010fe20000010000 */
[----:B-----5:R-:W-:Y:S01]  /*7200*/  FADD.FTZ R27, R40, R33 ;  /* 0x00000021281b7221 */ /* 0x020fe20000010000 */
[----:B------:R-:W-:Y:S01]  /*7210*/  @!P0 F2FP.F16.F32.PACK_AB R26, RZ, R26 ;  /* 0x0000001aff1a823e */ /* 0x000fe200000000ff */
[----:B------:R-:W-:Y:S01]  /*7220*/  FADD.FTZ R28, R37, R42 ;  /* 0x0000002a251c7221 */ /* 0x000fe20000010000 */
[----:B------:R-:W-:Y:S01]  /*7230*/  MOV R30, 0xffff ;  /* 0x0000ffff001e7802 */ /* 0x000fe20000000f00 */
[----:B------:R-:W-:Y:S01]  /*7240*/  @!P0 STG.E.U16 desc[UR8][R22.64], R43 ;  /* 0x0000002b16008986 */ /* 0x000fe2000c101508 */
[----:B------:R-:W-:Y:S01]  /*7250*/  @!P0 F2FP.F16.F32.PACK_AB R21, RZ, R21 ;  /* 0x00000015ff15823e */ /* 0x000fe200000000ff */
[----:B------:R-:W-:Y:S01]  /*7260*/  FADD.FTZ R39, R39, R46 ;  /* 0x0000002e27277221 */ /* 0x000fe20000010000 */
[----:B------:R-:W-:Y:S01]  /*7270*/  PRMT R31, R26, 0x7610, R31 ;  /* 0x000076101a1f7816 */ /* 0x000fe2000000001f */
[----:B------:R-:W-:Y:S01]  /*7280*/  @!P0 STG.E.U16 desc[UR8][R24.64], R45 ;  /* 0x0000002d18008986 */ /* 0x000fe2000c101508 */
[----:B------:R-:W-:Y:S01]  /*7290*/  PRMT R29, R21, 0x7610, R29 ;  /* 0x00007610151d7816 */ /* 0x000fe2000000001d */
[----:B-1----:R-:W-:Y:S01]  /*72a0*/  FADD.FTZ R41, R41, R44 ;  /* 0x0000002c29297221 */ /* 0x002fe20000010000 */
[----:B------:R-:W-:Y:S01]  /*72b0*/  @!P0 F2FP.F16.F32.PACK_AB R27, RZ, R27 ;  /* 0x0000001bff1b823e */ /* 0x000fe200000000ff */
[----:B------:R-:W0:Y:S01]  /*72c0*/  SHFL.BFLY PT, R30, R39, 0x1, 0x101f ;  /* 0x0c301f00271e7f89 */ /* 0x000e2200000e0000 */
[----:B------:R-:W-:-:S02]  /*72d0*/  MOV R26, 0xffff ;  /* 0x0000ffff001a7802 */ /* 0x000fc40000000f00 */
[----:B------:R-:W-:Y:S01]  /*72e0*/  @!P0 F2FP.F16.F32.PACK_AB R28, RZ, R28 ;  /* 0x0000001cff1c823e */ /* 0x000fe200000000ff */
[----:B------:R1:W-:Y:S04]  /*72f0*/  @!P0 STG.E.U16 desc[UR8][R22.64+0x28], R29 ;  /* 0x0000281d16008986 */ /* 0x0003e8000c101508 */
[----:B------:R1:W-:Y:S04]  /*7300*/  @!P0 STG.E.U16 desc[UR8][R24.64+0x28], R31 ;  /* 0x0000281f18008986 */ /* 0x0003e8000c101508 */
[----:B------:R1:W-:Y:S04]  /*7310*/  @!P0 STG.E.U16 desc[UR8][R22.64+0x50], R27 ;  /* 0x0000501b16008986 */ /* 0x0003e8000c101508 */
[----:B------:R1:W2:Y:S04]  /*7320*/  SHFL.BFLY PT, R26, R41, 0x1, 0x101f ;  /* 0x0c301f00291a7f89 */ /* 0x0002a800000e0000 */
[----:B------:R1:W-:Y:S01]  /*7330*/  @!P0 STG.E.U16 desc[UR8][R24.64+0x50], R28 ;  /* 0x0000501c18008986 */ /* 0x0003e2000c101508 */
[----:B0-----:R-:W-:-:S07]  /*7340*/  FADD.FTZ R21, R39, R30 ;  /* 0x0000001e27157221 */ /* 0x001fce0000010000 */
.L_x_3325:
[----:B--2---:R-:W-:Y:S01]  /*7350*/  FADD.FTZ R26, R41, R26 ;  /* 0x0000001a291a7221 */ /* 0x004fe20000010000 */
[----:B------:R-:W-:-:S04]  /*7360*/  @!P0 F2FP.F16.F32.PACK_AB R21, RZ, R21 ;  /* 0x00000015ff15823e */ /* 0x000fc800000000ff */
[----:B------:R-:W-:Y:S01]  /*7370*/  @!P0 F2FP.F16.F32.PACK_AB R26, RZ, R26 ;  /* 0x0000001aff1a823e */ /* 0x000fe200000000ff */
[----:B------:R3:W-:Y:S04]  /*7380*/  @!P0 STG.E.U16 desc[UR8][R22.64+0x78], R21 ;  /* 0x0000781516008986 */ /* 0x0007e8000c101508 */
[----:B------:R3:W-:Y:S02]  /*7390*/  @!P0 STG.E.U16 desc[UR8][R24.64+0x78], R26 ;  /* 0x0000781a18008986 */ /* 0x0007e4000c101508 */
.L_x_3255:
[----:B------:R-:W-:Y:S05]  /*73a0*/  WARPSYNC.ALL ;  /* 0x0000000000007948 */ /* 0x000fea0003800000 */
[----:B------:R-:W-:Y:S01]  /*73b0*/  IADD3 R19, R19, 0x400, RZ ;  /* 0x0000040013137810 */ /* 0x000fe20007ffe0ff */
[----:B------:R-:W-:Y:S03]  /*73c0*/  BAR.SYNC.DEFER_BLOCKING 0x0 ;  /* 0x0000000000007b1d */ /* 0x000fe60000010000 */
[----:B------:R-:W-:-:S13]  /*73d0*/  ISETP.GE.AND P0, PT, R19, R0, PT ;  /* 0x000000001300720c */ /* 0x000fda0003f06270 */
[----:B------:R-:W-:Y:S05]  /*73e0*/  @!P0 BRA `(.L_x_3262) ;  /* 0xffffffe000988947 */ /* 0x000fea000383ffff */
[----:B------:R-:W-:Y:S05]  /*73f0*/  EXIT ;  /* 0x000000000000794d */ /* 0x000fea0003800000 */
.L_x_3258:
[----:B-1----:R-:W-:Y:S02]  /*7400*/  MOV R48, R21 ;  /* 0x0000001500307202 */ /* 0x002fe40000000f00 */
[----:B------:R-:W-:Y:S02]  /*7410*/  MOV R49, 0x8 ;  /* 0x0000000800317802 */ /* 0x000fe40000000f00 */
[----:B------:R-:W-:Y:S02]  /*7420*/  MOV R50, 0x101f ;  /* 0x0000101f00327802 */ /* 0x000fe40000000f00 */
[----:B------:R-:W-:-:S07]  /*7430*/  MOV R45, 0xffff ;  /* 0x0000ffff002d7802 */ /* 0x000fce0000000f00 */
[----:B0-2---:R-:W-:Y:S05]  /*7440*/  WARPSYNC.COLLECTIVE R45, `(.L_x_3263) ;  /* 0x000000002d087348 */ /* 0x005fea0003c00000 */
[----:B------:R1:W3:Y:S02]  /*7450*/  SHFL.BFLY P2, R47, R48, R49, R50 ;  /* 0x0c000031302f7389 */ /* 0x0002e40000040032 */
[----:B0123--:R-:W-:Y:S01]  /*7460*/  ENDCOLLECTIVE ;  /* 0x000000000000791b */ /* 0x00ffe20003800000 */
.L_x_3263:
[----:B------:R-:W-:Y:S02]  /*7470*/  MOV R48, R22 ;  /* 0x0000001600307202 */ /* 0x000fe40000000f00 */
[----:B------:R-:W-:-:S07]  /*7480*/  MOV R24, R47 ;  /* 0x0000002f00187202 */ /* 0x000fce0000000f00 */
[----:B------:R-:W-:Y:S05]  /*7490*/  WARPSYNC.COLLECTIVE R45, `(.L_x_3264) ;  /* 0x000000002d087348 */ /* 0x000fea0003c00000 */
[----:B------:R0:W1:Y:S02]  /*74a0*/  SHFL.BFLY P2, R47, R48, R49, R50 ;  /* 0x0c000031302f7389 */ /* 0x0000640000040032 */
[----:B01----:R-:W-:Y:S01]  /*74b0*/  ENDCOLLECTIVE ;  /* 0x000000000000791b */ /* 0x003fe20003800000 */
.L_x_3264:
[----:B------:R-:W-:-:S05]  /*74c0*/  FADD.FTZ R24, R24, R21 ;  /* 0x0000001518187221 */ /* 0x000fca0000010000 */
[----:B------:R-:W-:Y:S02]  /*74d0*/  MOV R48, R24 ;  /* 0x0000001800307202 */ /* 0x000fe40000000f00 */
[----:B------:R-:W-:Y:S02]  /*74e0*/  MOV R49, 0x4 ;  /* 0x0000000400317802 */ /* 0x000fe40000000f00 */
[----:B------:R-:W-:-:S07]  /*74f0*/  MOV R23, R47 ;  /* 0x0000002f00177202 */ /* 0x000fce0000000f00 */
[----:B------:R-:W-:Y:S05]  /*7500*/  WARPSYNC.COLLECTIVE R45, `(.L_x_3265) ;  /* 0x000000002d087348 */ /* 0x000fea0003c00000 */
[----:B------:R0:W1:Y:S02]  /*7510*/  SHFL.BFLY P2, R47, R48, R49, R50 ;  /* 0x0c000031302f7389 */ /* 0x0000640000040032 */
[----:B01----:R-:W-:Y:S01]  /*7520*/  ENDCOLLECTIVE ;  /* 0x000000000000791b */ /* 0x003fe20003800000 */
.L_x_3265:
[----:B------:R-:W-:-:S05]  /*7530*/  FADD.FTZ R23, R23, R22 ;  /* 0x0000001617177221 */ /* 0x000fca0000010000 */
[----:B------:R-:W-:Y:S02]  /*7540*/  MOV R48, R23 ;  /* 0x0000001700307202 */ /* 0x000fe40000000f00 */
[----:B------:R-:W-:-:S07]  /*7550*/  MOV R25, R47 ;  /* 0x0000002f00197202 */ /* 0x000fce0000000f00 */
[----:B------:R-:W-:Y:S05]  /*7560*/  WARPSYNC.COLLECTIVE R45, `(.L_x_3266) ;  /* 0x000000002d087348 */ /* 0x000fea0003c00000 */
[----:B------:R0:W1:Y:S02]  /*7570*/  SHFL.BFLY P2, R47, R48, R49, R50 ;  /* 0x0c000031302f7389 */ /* 0x0000640000040032 */
[----:B01----:R-:W-:Y:S01]  /*7580*/  ENDCOLLECTIVE ;  /* 0x000000000000791b */ /* 0x003fe20003800000 */
.L_x_3266:
[----:B------:R-:W-:-:S05]  /*7590*/  FADD.FTZ R25, R24, R25 ;  /* 0x0000001918197221 */ /* 0x000fca0000010000 */
[----:B------:R-:W-:Y:S02]  /*75a0*/  MOV R48, R25 ;  /* 0x0000001900307202 */ /* 0x000fe40000000f00 */
[----:B------:R-:W-:Y:S02]  /*75b0*/  MOV R49, 0x2 ;  /* 0x0000000200317802 */ /* 0x000fe40000000f00 */
[----:B------:R-:W-:-:S07]  /*75c0*/  MOV R26, R47 ;  /* 0x0000002f001a7202 */ /* 0x000fce0000000f00 */
[----:B------:R-:W-:Y:S05]  /*75d0*/  WARPSYNC.COLLECTIVE R45, `(.L_x_3267) ;  /* 0x000000002d087348 */ /* 0x000fea0003c00000 */
[----:B------:R0:W1:Y:S02]  /*75e0*/  SHFL.BFLY P2, R47, R48, R49, R50 ;  /* 0x0c000031302f7389 */ /* 0x0000640000040032 */
[----:B01----:R-:W-:Y:S01]  /*75f0*/  ENDCOLLECTIVE ;  /* 0x000000000000791b */ /* 0x003fe20003800000 */
.L_x_3267:
[----:B------:R-:W-:-:S05]  /*7600*/  FADD.FTZ R26, R23, R26 ;  /* 0x0000001a171a7221 */ /* 0x000fca0000010000 */
[----:B------:R-:W-:Y:S02]  /*7610*/  MOV R48, R26 ;  /* 0x0000001a00307202 */ /* 0x000fe40000000f00 */
[----:B------:R-:W-:-:S07]  /*7620*/  MOV R28, R47 ;  /* 0x0000002f001c7202 */ /* 0x000fce0000000f00 */
[----:B------:R-:W-:Y:S05]  /*7630*/  WARPSYNC.COLLECTIVE R45, `(.L_x_3268) ;  /* 0x000000002d087348 */ /* 0x000fea0003c00000 */
[----:B------:R0:W1:Y:S02]  /*7640*/  SHFL.BFLY P2, R47, R48, R49, R50 ;  /* 0x0c000031302f7389 */ /* 0x0000640000040032 */
[----:B01----:R-:W-:Y:S01]  /*7650*/  ENDCOLLECTIVE ;  /* 0x000000000000791b */ /* 0x003fe20003800000 */
.L_x_3268:
[----:B------:R-:W-:-:S05]  /*7660*/  FADD.FTZ R28, R25, R28 ;  /* 0x0000001c191c7221 */ /* 0x000fca0000010000 */
[----:B------:R-:W-:Y:S02]  /*7670*/  MOV R48, R28 ;  /* 0x0000001c00307202 */ /* 0x000fe40000000f00 */
[----:B------:R-:W-:Y:S02]  /*7680*/  MOV R49, 0x1 ;  /* 0x0000000100317802 */ /* 0x000fe40000000f00 */
[----:B------:R-:W-:-:S07]  /*7690*/  MOV R21, R47 ;  /* 0x0000002f00157202 */ /* 0x000fce0000000f00 */
[----:B------:R-:W-:Y:S05]  /*76a0*/  WARPSYNC.COLLECTIVE R45, `(.L_x_3269) ;  /* 0x000000002d087348 */ /* 0x000fea0003c00000 */
[----:B------:R0:W1:Y:S02]  /*76b0*/  SHFL.BFLY P2, R47, R48, R49, R50 ;  /* 0x0c000031302f7389 */ /* 0x0000640000040032 */
[----:B01----:R-:W-:Y:S01]  /*76c0*/  ENDCOLLECTIVE ;  /* 0x000000000000791b */ /* 0x003fe20003800000 */
.L_x_3269:
[----:B------:R-:W-:-:S05]  /*76d0*/  FADD.FTZ R21, R26, R21 ;  /* 0x000000151a157221 */ /* 0x000fca0000010000 */
[----:B------:R-:W-:Y:S02]  /*76e0*/  MOV R48, R21 ;  /* 0x0000001500307202 */ /* 0x000fe40000000f00 */
[----:B------:R-:W-:-:S07]  /*76f0*/  MOV R27, R47 ;  /* 0x0000002f001b7202 */ /* 0x000fce0000000f00 */
[----:B------:R-:W-:Y:S05]  /*7700*/  WARPSYNC.COLLECTIVE R45, `(.L_x_3270) ;  /* 0x000000002d087348 */ /* 0x000fea0003c00000 */
[----:B------:R0:W1:Y:S02]  /*7710*/  SHFL.BFLY P2, R47, R48, R49, R50 ;  /* 0x0c000031302f7389 */ /* 0x0000640000040032 */
[----:B01----:R-:W-:Y:S01]  /*7720*/  ENDCOLLECTIVE ;  /* 0x000000000000791b */ /* 0x003fe20003800000 */
.L_x_3270:
[----:B------:R-:W-:Y:S01]  /*7730*/  FADD.FTZ R27, R28, R27 ;  /* 0x0000001b1c1b7221 */ /* 0x000fe20000010000 */
[----:B------:R-:W-:Y:S01]  /*7740*/  MOV R30, R47 ;  /* 0x0000002f001e7202 */ /* 0x000fe20000000f00 */
[----:B------:R-:W-:Y:S06]  /*7750*/  BRA `(.L_x_3271) ;  /* 0xffffffec001c7947 */ /* 0x000fec000383ffff */
.L_x_3259:
        /* <DEDUP_REMOVED lines=8> */
.L_x_3273:
[----:B------:R-:W-:Y:S05]  /*77e0*/  BSYNC B1 ;  /* 0x0000000000017941 */ /* 0x000fea0003800000 */
.L_x_3272:
        /* <DEDUP_REMOVED lines=8> */
.L_x_3274:
[----:B------:R-:W-:Y:S01]  /*7870*/  FADD.FTZ R28, R28, R21 ;  /* 0x000000151c1c7221 */ /* 0x000fe20000010000 */
[----:B------:R-:W-:-:S04]  /*7880*/  HFMA2.MMA R49, -RZ, RZ, 0, 2.384185791015625e-07 ;  /* 0x00000004ff317435 */ /* 0x000fc800000001ff */
[----:B------:R-:W-:Y:S02]  /*7890*/  MOV R48, R28 ;  /* 0x0000001c00307202 */ /* 0x000fe40000000f00 */
[----:B------:R-:W-:-:S07]  /*78a0*/  MOV R27, R47 ;  /* 0x0000002f001b7202 */ /* 0x000fce0000000f00 */
[----:B------:R-:W-:Y:S05]  /*78b0*/  WARPSYNC.COLLECTIVE R45, `(.L_x_3275) ;  /* 0x000000002d087348 */ /* 0x000fea0003c00000 */
[----:B------:R0:W1:Y:S02]  /*78c0*/  SHFL.BFLY P2, R47, R48, R49, R50 ;  /* 0x0c000031302f7389 */ /* 0x0000640000040032 */
[----:B01----:R-:W-:Y:S01]  /*78d0*/  ENDCOLLECTIVE ;  /* 0x000000000000791b */ /* 0x003fe20003800000 */
.L_x_3275:
[----:B------:R-:W-:-:S05]  /*78e0*/  FADD.FTZ R27, R27, R26 ;  /* 0x0000001a1b1b7221 */ /* 0x000fca0000010000 */
[----:B------:R-:W-:Y:S02]  /*78f0*/  MOV R48, R27 ;  /* 0x0000001b00307202 */ /* 0x000fe40000000f00 */
[----:B------:R-:W-:-:S07]  /*7900*/  MOV R29, R47 ;  /* 0x0000002f001d7202 */ /* 0x000fce0000000f00 */
[----:B------:R-:W-:Y:S05]  /*7910*/  WARPSYNC.COLLECTIVE R45, `(.L_x_3276) ;  /* 0x000000002d087348 */ /* 0x000fea0003c00000 */
[----:B------:R0:W1:Y:S02]  /*7920*/  SHFL.BFLY P2, R47, R48, R49, R50 ;  /* 0x0c000031302f7389 */ /* 0x0000640000040032 */
[----:B01----:R-:W-:Y:S01]  /*7930*/  ENDCOLLECTIVE ;  /* 0x000000000000791b */ /* 0x003fe20003800000 */
.L_x_3276:
[----:B------:R-:W-:Y:S01]  /*7940*/  FADD.FTZ R29, R28, R29 ;  /* 0x0000001d1c1d7221 */ /* 0x000fe20000010000 */
[----:B------:R-:W-:-:S04]  /*7950*/  HFMA2.MMA R49, -RZ, RZ, 0, 1.1920928955078125e-07 ;  /* 0x00000002ff317435 */ /* 0x000fc800000001ff */
[----:B------:R-:W-:Y:S02]  /*7960*/  MOV R48, R29 ;  /* 0x0000001d00307202 */ /* 0x000fe40000000f00 */
[----:B------:R-:W-:-:S07]  /*7970*/  MOV R30, R47 ;  /* 0x0000002f001e7202 */ /* 0x000fce0000000f00 */
[----:B------:R-:W-:Y:S05]  /*7980*/  WARPSYNC.COLLECTIVE R45, `(.L_x_3277) ;  /* 0x000000002d087348 */ /* 0x000fea0003c00000 */
[----:B------:R0:W1:Y:S02]  /*7990*/  SHFL.BFLY P2, R47, R48, R49, R50 ;  /* 0x0c000031302f7389 */ /* 0x0000640000040032 */
[----:B01----:R-:W-:Y:S01]  /*79a0*/  ENDCOLLECTIVE ;  /* 0x000000000000791b */ /* 0x003fe20003800000 */
.L_x_3277:
[----:B------:R-:W-:-:S05]  /*79b0*/  FADD.FTZ R30, R27, R30 ;  /* 0x0000001e1b1e7221 */ /* 0x000fca0000010000 */
[----:B------:R-:W-:Y:S02]  /*79c0*/  MOV R48, R30 ;  /* 0x0000001e00307202 */ /* 0x000fe40000000f00 */
[----:B------:R-:W-:-:S07]  /*79d0*/  MOV R32, R47 ;  /* 0x0000002f00207202 */ /* 0x000fce0000000f00 */
[----:B------:R-:W-:Y:S05]  /*79e0*/  WARPSYNC.COLLECTIVE R45, `(.L_x_3278) ;  /* 0x000000002d087348 */ /* 0x000fea0003c00000 */
[----:B------:R0:W1:Y:S02]  /*79f0*/  SHFL.BFLY P2, R47, R48, R49, R50 ;  /* 0x0c000031302f7389 */ /* 0x0000640000040032 */
[----:B01----:R-:W-:Y:S01]  /*7a00*/  ENDCOLLECTIVE ;  /* 0x000000000000791b */ /* 0x003fe20003800000 */
.L_x_3278:
[----:B------:R-:W-:Y:S01]  /*7a10*/  FADD.FTZ R32, R29, R32 ;  /* 0x000000201d207221 */ /* 0x000fe20000010000 */
[----:B------:R-:W-:-:S04]  /*7a20*/  HFMA2.MMA R49, -RZ, RZ, 0, 5.9604644775390625e-08 ;  /* 0x00000001ff317435 */ /* 0x000fc800000001ff */
[----:B------:R-:W-:Y:S02]  /*7a30*/  MOV R48, R32 ;  /* 0x0000002000307202 */ /* 0x000fe40000000f00 */
[----:B------:R-:W-:-:S07]  /*7a40*/  MOV R21, R47 ;  /* 0x0000002f00157202 */ /* 0x000fce0000000f00 */
[----:B------:R-:W-:Y:S05]  /*7a50*/  WARPSYNC.COLLECTIVE R45, `(.L_x_3279) ;  /* 0x000000002d087348 */ /* 0x000fea0003c00000 */
[----:B------:R0:W1:Y:S02]  /*7a60*/  SHFL.BFLY P2, R47, R48, R49, R50 ;  /* 0x0c000031302f7389 */ /* 0x0000640000040032 */
[----:B01----:R-:W-:Y:S01]  /*7a70*/  ENDCOLLECTIVE ;  /* 0x000000000000791b */ /* 0x003fe20003800000 */
.L_x_3279:
[----:B------:R-:W-:-:S05]  /*7a80*/  FADD.FTZ R21, R30, R21 ;  /* 0x000000151e157221 */ /* 0x000fca0000010000 */
[----:B------:R-:W-:Y:S02]  /*7a90*/  MOV R48, R21 ;  /* 0x0000001500307202 */ /* 0x000fe40000000f00 */
[----:B------:R-:W-:-:S07]  /*7aa0*/  MOV R31, R47 ;  /* 0x0000002f001f7202 */ /* 0x000fce0000000f00 */
[----:B------:R-:W-:Y:S05]  /*7ab0*/  WARPSYNC.COLLECTIVE R45, `(.L_x_3280) ;  /* 0x000000002d087348 */ /* 0x000fea0003c00000 */
[----:B------:R0:W1:Y:S02]  /*7ac0*/  SHFL.BFLY P2, R47, R48, R49, R50 ;  /* 0x0c000031302f7389 */ /* 0x0000640000040032 */
[----:B01----:R-:W-:Y:S01]  /*7ad0*/  ENDCOLLECTIVE ;  /* 0x000000000000791b */ /* 0x003fe20003800000 */
.L_x_3280:
[----:B------:R-:W-:Y:S01]  /*7ae0*/  FADD.FTZ R31, R32, R31 ;  /* 0x0000001f201f7221 */ /* 0x000fe20000010000 */
[----:B------:R-:W-:Y:S01]  /*7af0*/  MOV R26, R47 ;  /* 0x0000002f001a7202 */ /* 0x000fe20000000f00 */
[----:B------:R-:W-:Y:S06]  /*7b00*/  BRA `(.L_x_3281) ;  /* 0xffffffe800e07947 */ /* 0x000fec000383ffff */
.L_x_3260:
        /* <DEDUP_REMOVED lines=8> */
.L_x_3283:
[----:B------:R-:W-:Y:S05]  /*7b90*/  BSYNC B1 ;  /* 0x0000000000017941 */ /* 0x000fea0003800000 */
.L_x_3282:
        /* <DEDUP_REMOVED lines=8> */
.L_x_3284:
[----:B------:R-:W-:Y:S01]  /*7c20*/  FADD.FTZ R28, R28, R21 ;  /* 0x000000151c1c7221 */ /* 0x000fe20000010000 */
[----:B------:R-:W-:-:S04]  /*7c30*/  HFMA2.MMA R49, -RZ, RZ, 0, 2.384185791015625e-07 ;  /* 0x00000004ff317435 */ /* 0x000fc800000001ff */
[----:B------:R-:W-:Y:S02]  /*7c40*/  MOV R48, R28 ;  /* 0x0000001c00307202 */ /* 0x000fe40000000f00 */
[----:B------:R-:W-:-:S07]  /*7c50*/  MOV R27, R47 ;  /* 0x0000002f001b7202 */ /* 0x000fce0000000f00 */
[----:B------:R-:W-:Y:S05]  /*7c60*/  WARPSYNC.COLLECTIVE R45, `(.L_x_3285) ;  /* 0x000000002d087348 */ /* 0x000fea0003c00000 */
[----:B------:R0:W1:Y:S02]  /*7c70*/  SHFL.BFLY P2, R47, R48, R49, R50 ;  /* 0x0c000031302f7389 */ /* 0x0000640000040032 */
[----:B01----:R-:W-:Y:S01]  /*7c80*/  ENDCOLLECTIVE ;  /* 0x000000000000791b */ /* 0x003fe20003800000 */
.L_x_3285:
[----:B------:R-:W-:-:S05]  /*7c90*/  FADD.FTZ R27, R27, R26 ;  /* 0x0000001a1b1b7221 */ /* 0x000fca0000010000 */
[----:B------:R-:W-:Y:S02]  /*7ca0*/  MOV R48, R27 ;  /* 0x0000001b00307202 */ /* 0x000fe40000000f00 */
[----:B------:R-:W-:-:S07]  /*7cb0*/  MOV R29, R47 ;  /* 0x0000002f001d7202 */ /* 0x000fce0000000f00 */
[----:B------:R-:W-:Y:S05]  /*7cc0*/  WARPSYNC.COLLECTIVE R45, `(.L_x_3286) ;  /* 0x000000002d087348 */ /* 0x000fea0003c00000 */
[----:B------:R0:W1:Y:S02]  /*7cd0*/  SHFL.BFLY P2, R47, R48, R49, R50 ;  /* 0x0c000031302f7389 */ /* 0x0000640000040032 */
[----:B01----:R-:W-:Y:S01]  /*7ce0*/  ENDCOLLECTIVE ;  /* 0x000000000000791b */ /* 0x003fe20003800000 */
.L_x_3286:
[----:B------:R-:W-:Y:S01]  /*7cf0*/  FADD.FTZ R29, R28, R29 ;  /* 0x0000001d1c1d7221 */ /* 0x000fe20000010000 */
[----:B------:R-:W-:-:S04]  /*7d00*/  HFMA2.MMA R49, -RZ, RZ, 0, 1.1920928955078125e-07 ;  /* 0x00000002ff317435 */ /* 0x000fc800000001ff */
[----:B------:R-:W-:Y:S02]  /*7d10*/  MOV R48, R29 ;  /* 0x0000001d00307202 */ /* 0x000fe40000000f00 */
[----:B------:R-:W-:-:S07]  /*7d20*/  MOV R30, R47 ;  /* 0x0000002f001e7202 */ /* 0x000fce0000000f00 */
[----:B------:R-:W-:Y:S05]  /*7d30*/  WARPSYNC.COLLECTIVE R45, `(.L_x_3287) ;  /* 0x000000002d087348 */ /* 0x000fea0003c00000 */
[----:B------:R0:W1:Y:S02]  /*7d40*/  SHFL.BFLY P2, R47, R48, R49, R50 ;  /* 0x0c000031302f7389 */ /* 0x0000640000040032 */
[----:B01----:R-:W-:Y:S01]  /*7d50*/  ENDCOLLECTIVE ;  /* 0x000000000000791b */ /* 0x003fe20003800000 */
.L_x_3287:
[----:B------:R-:W-:-:S05]  /*7d60*/  FADD.FTZ R30, R27, R30 ;  /* 0x0000001e1b1e7221 */ /* 0x000fca0000010000 */
[----:B------:R-:W-:Y:S02]  /*7d70*/  MOV R48, R30 ;  /* 0x0000001e00307202 */ /* 0x000fe40000000f00 */
[----:B------:R-:W-:-:S07]  /*7d80*/  MOV R32, R47 ;  /* 0x0000002f00207202 */ /* 0x000fce0000000f00 */
[----:B------:R-:W-:Y:S05]  /*7d90*/  WARPSYNC.COLLECTIVE R45, `(.L_x_3288) ;  /* 0x000000002d087348 */ /* 0x000fea0003c00000 */
[----:B------:R0:W1:Y:S02]  /*7da0*/  SHFL.BFLY P2, R47, R48, R49, R50 ;  /* 0x0c000031302f7389 */ /* 0x0000640000040032 */
[----:B01----:R-:W-:Y:S01]  /*7db0*/  ENDCOLLECTIVE ;  /* 0x000000000000791b */ /* 0x003fe20003800000 */
.L_x_3288:
[----:B------:R-:W-:Y:S01]  /*7dc0*/  FADD.FTZ R32, R29, R32 ;  /* 0x000000201d207221 */ /* 0x000fe20000010000 */
[----:B------:R-:W-:-:S04]  /*7dd0*/  HFMA2.MMA R49, -RZ, RZ, 0, 5.9604644775390625e-08 ;  /* 0x00000001ff317435 */ /* 0x000fc800000001ff */
[----:B------:R-:W-:Y:S02]  /*7de0*/  MOV R48, R32 ;  /* 0x0000002000307202 */ /* 0x000fe40000000f00 */
[----:B------:R-:W-:-:S07]  /*7df0*/  MOV R21, R47 ;  /* 0x0000002f00157202 */ /* 0x000fce0000000f00 */
[----:B------:R-:W-:Y:S05]  /*7e00*/  WARPSYNC.COLLECTIVE R45, `(.L_x_3289) ;  /* 0x000000002d087348 */ /* 0x000fea0003c00000 */
[----:B------:R0:W1:Y:S02]  /*7e10*/  SHFL.BFLY P2, R47, R48, R49, R50 ;  /* 0x0c000031302f7389 */ /* 0x0000640000040032 */
[----:B01----:R-:W-:Y:S01]  /*7e20*/  ENDCOLLECTIVE ;  /* 0x000000000000791b */ /* 0x003fe20003800000 */
.L_x_3289:
[----:B------:R-:W-:-:S05]  /*7e30*/  FADD.FTZ R21, R30, R21 ;  /* 0x000000151e157221 */ /* 0x000fca0000010000 */
[----:B------:R-:W-:Y:S02]  /*7e40*/  MOV R48, R21 ;  /* 0x0000001500307202 */ /* 0x000fe40000000f00 */
[----:B------:R-:W-:-:S07]  /*7e50*/  MOV R31, R47 ;  /* 0x0000002f001f7202 */ /* 0x000fce0000000f00 */
[----:B------:R-:W-:Y:S05]  /*7e60*/  WARPSYNC.COLLECTIVE R45, `(.L_x_3290) ;  /* 0x000000002d087348 */ /* 0x000fea0003c00000 */
[----:B------:R0:W1:Y:S02]  /*7e70*/  SHFL.BFLY P2, R47, R48, R49, R50 ;  /* 0x0c000031302f7389 */ /* 0x0000640000040032 */
[----:B01----:R-:W-:Y:S01]  /*7e80*/  ENDCOLLECTIVE ;  /* 0x000000000000791b */ /* 0x003fe20003800000 */
.L_x_3290:
[----:B------:R-:W-:Y:S01]  /*7e90*/  FADD.FTZ R31, R32, R31 ;  /* 0x0000001f201f7221 */ /* 0x000fe20000010000 */
[----:B------:R-:W-:Y:S01]  /*7ea0*/  MOV R26, R47 ;  /* 0x0000002f001a7202 */ /* 0x000fe20000000f00 */
[----:B------:R-:W-:Y:S06]  /*7eb0*/  BRA `(.L_x_3291) ;  /* 0xffffffe8009c7947 */ /* 0x000fec000383ffff */
.L_x_3261:
        /* <DEDUP_REMOVED lines=8> */
.L_x_3293:
[----:B------:R-:W-:Y:S05]  /*7f40*/  BSYNC B0 ;  /* 0x0000000000007941 */ /* 0x000fea0003800000 */
.L_x_3292:
        /* <DEDUP_REMOVED lines=11> */
.L_x_3294:
        /* <DEDUP_REMOVED lines=19> */
.L_x_3295:
[----:B------:R-:W-:-:S05]  /*8130*/  FADD.FTZ R23, R23, R22 ;  /* 0x0000001617177221 */ /* 0x000fca0000010000 */
[----:B------:R-:W-:Y:S02]  /*8140*/  MOV R48, R23 ;  /* 0x0000001700307202 */ /* 0x000fe40000000f00 */
[----:B------:R-:W-:-:S07]  /*8150*/  MOV R21, R47 ;  /* 0x0000002f00157202 */ /* 0x000fce0000000f00 */
[----:B------:R-:W-:Y:S05]  /*8160*/  WARPSYNC.COLLECTIVE R45, `(.L_x_3296) ;  /* 0x000000002d087348 */ /* 0x000fea0003c00000 */
[----:B------:R0:W1:Y:S02]  /*8170*/  SHFL.BFLY P2, R47, R48, R49, R50 ;  /* 0x0c000031302f7389 */ /* 0x0000640000040032 */
[----:B01----:R-:W-:Y:S01]  /*8180*/  ENDCOLLECTIVE ;  /* 0x000000000000791b */ /* 0x003fe20003800000 */
.L_x_3296:
        /* <DEDUP_REMOVED lines=9> */
.L_x_3297:
[----:B------:R-:W-:-:S05]  /*8220*/  FADD.FTZ R22, R23, R22 ;  /* 0x0000001617167221 */ /* 0x000fca0000010000 */
[----:B------:R-:W-:Y:S02]  /*8230*/  MOV R48, R22 ;  /* 0x0000001600307202 */ /* 0x000fe40000000f00 */
[----:B------:R-:W-:-:S07]  /*8240*/  MOV R24, R47 ;  /* 0x0000002f00187202 */ /* 0x000fce0000000f00 */
[----:B------:R-:W-:Y:S05]  /*8250*/  WARPSYNC.COLLECTIVE R45, `(.L_x_3298) ;  /* 0x000000002d087348 */ /* 0x000fea0003c00000 */
[----:B------:R0:W1:Y:S02]  /*8260*/  SHFL.BFLY P2, R47, R48, R49, R50 ;  /* 0x0c000031302f7389 */ /* 0x0000640000040032 */
[----:B01----:R-:W-:Y:S01]  /*8270*/  ENDCOLLECTIVE ;  /* 0x000000000000791b */ /* 0x003fe20003800000 */
.L_x_3298:
        /* <DEDUP_REMOVED lines=8> */
.L_x_3299:
        /* <DEDUP_REMOVED lines=11> */
.L_x_3300:
        /* <DEDUP_REMOVED lines=8> */
.L_x_3301:
        /* <DEDUP_REMOVED lines=8> */
.L_x_3302:
[----:B------:R-:W-:Y:S01]  /*84b0*/  FADD.FTZ R32, R32, R25 ;  /* 0x0000001920207221 */ /* 0x000fe20000010000 */
[----:B------:R-:W-:-:S04]  /*84c0*/  HFMA2.MMA R49, -RZ, RZ, 0, 2.384185791015625e-07 ;  /* 0x00000004ff317435 */ /* 0x000fc800000001ff */
[----:B------:R-:W-:Y:S02]  /*84d0*/  MOV R48, R32 ;  /* 0x0000002000307202 */ /* 0x000fe40000000f00 */
[----:B------:R-:W-:-:S07]  /*84e0*/  MOV R38, R47 ;  /* 0x0000002f00267202 */ /* 0x000fce0000000f00 */
[----:B------:R-:W-:Y:S05]  /*84f0*/  WARPSYNC.COLLECTIVE R45, `(.L_x_3303) ;  /* 0x000000002d087348 */ /* 0x000fea0003c00000 */
[----:B------:R0:W1:Y:S02]  /*8500*/  SHFL.BFLY P2, R47, R48, R49, R50 ;  /* 0x0c000031302f7389 */ /* 0x0000640000040032 */
[----:B01----:R-:W-:Y:S01]  /*8510*/  ENDCOLLECTIVE ;  /* 0x000000000000791b */ /* 0x003fe20003800000 */
.L_x_3303:
[----:B------:R-:W-:-:S05]  /*8520*/  FADD.FTZ R38, R38, R29 ;  /* 0x0000001d26267221 */ /* 0x000fca0000010000 */
[----:B------:R-:W-:Y:S02]  /*8530*/  MOV R48, R38 ;  /* 0x0000002600307202 */ /* 0x000fe40000000f00 */
[----:B------:R-:W-:-:S07]  /*8540*/  MOV R25, R47 ;  /* 0x0000002f00197202 */ /* 0x000fce0000000f00 */
[----:B------:R-:W-:Y:S05]  /*8550*/  WARPSYNC.COLLECTIVE R45, `(.L_x_3304) ;  /* 0x000000002d087348 */ /* 0x000fea0003c00000 */
[----:B------:R0:W1:Y:S02]  /*8560*/  SHFL.BFLY P2, R47, R48, R49, R50 ;  /* 0x0c000031302f7389 */ /* 0x0000640000040032 */
[----:B01----:R-:W-:Y:S01]  /*8570*/  ENDCOLLECTIVE ;  /* 0x000000000000791b */ /* 0x003fe20003800000 */
.L_x_3304:
[----:B------:R-:W-:Y:S01]  /*8580*/  FADD.FTZ R25, R32, R25 ;  /* 0x0000001920197221 */ /* 0x000fe20000010000 */
[----:B------:R-:W-:-:S04]  /*8590*/  HFMA2.MMA R49, -RZ, RZ, 0, 1.1920928955078125e-07 ;  /* 0x00000002ff317435 */ /* 0x000fc800000001ff */
[----:B------:R-:W-:Y:S02]  /*85a0*/  MOV R48, R25 ;  /* 0x0000001900307202 */ /* 0x000fe40000000f00 */
[----:B------:R-:W-:-:S07]  /*85b0*/  MOV R29, R47 ;  /* 0x0000002f001d7202 */ /* 0x000fce0000000f00 */
[----:B------:R-:W-:Y:S05]  /*85c0*/  WARPSYNC.COLLECTIVE R45, `(.L_x_3305) ;  /* 0x000000002d087348 */ /* 0x000fea0003c00000 */
[----:B------:R0:W1:Y:S02]  /*85d0*/  SHFL.BFLY P2, R47, R48, R49, R50 ;  /* 0x0c000031302f7389 */ /* 0x0000640000040032 */
[----:B01----:R-:W-:Y:S01]  /*85e0*/  ENDCOLLECTIVE ;  /* 0x000000000000791b */ /* 0x003fe20003800000 */
.L_x_3305:
[----:B------:R-:W-:-:S05]  /*85f0*/  FADD.FTZ R29, R38, R29 ;  /* 0x0000001d261d7221 */ /* 0x000fca0000010000 */
[----:B------:R-:W-:Y:S02]  /*8600*/  MOV R48, R29 ;  /* 0x0000001d00307202 */ /* 0x000fe40000000f00 */
[----:B------:R-:W-:-:S07]  /*8610*/  MOV R32, R47 ;  /* 0x0000002f00207202 */ /* 0x000fce0000000f00 */
[----:B------:R-:W-:Y:S05]  /*8620*/  WARPSYNC.COLLECTIVE R45, `(.L_x_3306) ;  /* 0x000000002d087348 */ /* 0x000fea0003c00000 */
[----:B------:R0:W1:Y:S02]  /*8630*/  SHFL.BFLY P2, R47, R48, R49, R50 ;  /* 0x0c000031302f7389 */ /* 0x0000640000040032 */
[----:B01----:R-:W-:Y:S01]  /*8640*/  ENDCOLLECTIVE ;  /* 0x000000000000791b */ /* 0x003fe20003800000 */
.L_x_3306:
        /* <DEDUP_REMOVED lines=13> */
.L_x_3307:
[----:B------:R-:W-:Y:S01]  /*8720*/  FADD.FTZ R38, R29, R38 ;  /* 0x000000261d267221 */ /* 0x000fe20000010000 */
[----:B------:R-:W-:-:S04]  /*8730*/  HFMA2.MMA R39, -RZ, RZ, 0, 0 ;  /* 0x00000000ff277435 */ /* 0x000fc800000001ff */
[----:B------:R-:W-:Y:S02]  /*8740*/  MOV R48, R38 ;  /* 0x0000002600307202 */ /* 0x000fe40000000f00 */
[----:B------:R-:W-:-:S07]  /*8750*/  MOV R29, R47 ;  /* 0x0000002f001d7202 */ /* 0x000fce0000000f00 */
[----:B------:R-:W-:Y:S05]  /*8760*/  WARPSYNC.COLLECTIVE R45, `(.L_x_3308) ;  /* 0x000000002d087348 */ /* 0x000fea0003c00000 */
[----:B------:R0:W1:Y:S02]  /*8770*/  SHFL.BFLY P2, R47, R48, R49, R50 ;  /* 0x0c000031302f7389 */ /* 0x0000640000040032 */
[----:B01----:R-:W-:Y:S01]  /*8780*/  ENDCOLLECTIVE ;  /* 0x000000000000791b */ /* 0x003fe20003800000 */
.L_x_3308:
        /* <DEDUP_REMOVED lines=12> */
.L_x_3309:
[----:B------:R-:W-:Y:S02]  /*8850*/  @!P0 F2FP.F16.F32.PACK_AB R26, RZ, R27 ;  /* 0x0000001bff1a823e */ /* 0x000fe400000000ff */
[----:B------:R-:W-:Y:S01]  /*8860*/  @!P0 F2FP.F16.F32.PACK_AB R27, RZ, R21 ;  /* 0x00000015ff1b823e */ /* 0x000fe200000000ff */
[----:B------:R-:W-:Y:S01]  /*8870*/  FADD.FTZ R21, R32, R29 ;  /* 0x0000001d20157221 */ /* 0x000fe20000010000 */
[----:B------:R-:W-:Y:S01]  /*8880*/  PRMT R30, R26, 0x7610, R30 ;  /* 0x000076101a1e7816 */ /* 0x000fe2000000001e */
[----:B------:R-:W-:Y:S01]  /*8890*/  FADD.FTZ R26, R38, R31 ;  /* 0x0000001f261a7221 */ /* 0x000fe20000010000 */
[----:B------:R-:W-:Y:S02]  /*88a0*/  PRMT R43, R27, 0x7610, R43 ;  /* 0x000076101b2b7816 */ /* 0x000fe4000000002b */
[----:B------:R-:W-:Y:S01]  /*88b0*/  @!P0 F2FP.F16.F32.PACK_AB R21, RZ, R21 ;  /* 0x00000015ff15823e */ /* 0x000fe200000000ff */
[----:B------:R0:W-:Y:S01]  /*88c0*/  @!P0 STG.E.U16 desc[UR8][R22.64], R30 ;  /* 0x0000001e16008986 */ /* 0x0001e2000c101508 */
[----:B------:R-:W-:-:S02]  /*88d0*/  @!P0 F2FP.F16.F32.PACK_AB R26, RZ, R26 ;  /* 0x0000001aff1a823e */ /* 0x000fc400000000ff */
        /* <DEDUP_REMOVED lines=10> */
.L_x_3310:
[----:B------:R-:W-:Y:S01]  /*8980*/  FADD.FTZ R40, R40, R33 ;  /* 0x0000002128287221 */ /* 0x000fe20000010000 */
[----:B------:R-:W-:-:S04]  /*8990*/  HFMA2.MMA R49, -RZ, RZ, 0, 2.384185791015625e-07 ;  /* 0x00000004ff317435 */ /* 0x000fc800000001ff */
[----:B------:R-:W-:Y:S02]  /*89a0*/  MOV R48, R40 ;  /* 0x0000002800307202 */ /* 0x000fe40000000f00 */
[----:B------:R-:W-:-:S07]  /*89b0*/  MOV R42, R47 ;  /* 0x0000002f002a7202 */ /* 0x000fce0000000f00 */
[----:B------:R-:W-:Y:S05]  /*89c0*/  WARPSYNC.COLLECTIVE R45, `(.L_x_3311) ;  /* 0x000000002d087348 */ /* 0x000fea0003c00000 */
[----:B------:R0:W1:Y:S02]  /*89d0*/  SHFL.BFLY P2, R47, R48, R49, R50 ;  /* 0x0c000031302f7389 */ /* 0x0000640000040032 */
[----:B01----:R-:W-:Y:S01]  /*89e0*/  ENDCOLLECTIVE ;  /* 0x000000000000791b */ /* 0x003fe20003800000 */
.L_x_3311:
[----:B------:R-:W-:-:S05]  /*89f0*/  FADD.FTZ R42, R42, R37 ;  /* 0x000000252a2a7221 */ /* 0x000fca0000010000 */
[----:B------:R-:W-:Y:S02]  /*8a00*/  MOV R48, R42 ;  /* 0x0000002a00307202 */ /* 0x000fe40000000f00 */
[----:B------:R-:W-:-:S07]  /*8a10*/  MOV R33, R47 ;  /* 0x0000002f00217202 */ /* 0x000fce0000000f00 */
[----:B------:R-:W-:Y:S05]  /*8a20*/  WARPSYNC.COLLECTIVE R45, `(.L_x_3312) ;  /* 0x000000002d087348 */ /* 0x000fea0003c00000 */
[----:B------:R0:W1:Y:S02]  /*8a30*/  SHFL.BFLY P2, R47, R48, R49, R50 ;  /* 0x0c000031302f7389 */ /* 0x0000640000040032 */
[----:B01----:R-:W-:Y:S01]  /*8a40*/  ENDCOLLECTIVE ;  /* 0x000000000000791b */ /* 0x003fe20003800000 */
.L_x_3312:
[----:B------:R-:W-:Y:S01]  /*8a50*/  FADD.FTZ R33, R40, R33 ;  /* 0x0000002128217221 */ /* 0x000fe20000010000 */
[----:B------:R-:W-:-:S04]  /*8a60*/  HFMA2.MMA R49, -RZ, RZ, 0, 1.1920928955078125e-07 ;  /* 0x00000002ff317435 */ /* 0x000fc800000001ff */
[----:B------:R-:W-:Y:S02]  /*8a70*/  MOV R48, R33 ;  /* 0x0000002100307202 */ /* 0x000fe40000000f00 */
[----:B------:R-:W-:-:S07]  /*8a80*/  MOV R37, R47 ;  /* 0x0000002f00257202 */ /* 0x000fce0000000f00 */
[----:B------:R-:W-:Y:S05]  /*8a90*/  WARPSYNC.COLLECTIVE R45, `(.L_x_3313) ;  /* 0x000000002d087348 */ /* 0x000fea0003c00000 */
[----:B------:R0:W1:Y:S02]  /*8aa0*/  SHFL.BFLY P2, R47, R48, R49, R50 ;  /* 0x0c000031302f7389 */ /* 0x0000640000040032 */
[----:B01----:R-:W-:Y:S01]  /*8ab0*/  ENDCOLLECTIVE ;  /* 0x000000000000791b */ /* 0x003fe20003800000 */
.L_x_3313:
[----:B------:R-:W-:-:S05]  /*8ac0*/  FADD.FTZ R37, R42, R37 ;  /* 0x000000252a257221 */ /* 0x000fca0000010000 */
[----:B------:R-:W-:Y:S02]  /*8ad0*/  MOV R48, R37 ;  /* 0x0000002500307202 */ /* 0x000fe40000000f00 */
[----:B------:R-:W-:-:S07]  /*8ae0*/  MOV R40, R47 ;  /* 0x0000002f00287202 */ /* 0x000fce0000000f00 */
[----:B------:R-:W-:Y:S05]  /*8af0*/  WARPSYNC.COLLECTIVE R45, `(.L_x_3314) ;  /* 0x000000002d087348 */ /* 0x000fea0003c00000 */
[----:B------:R0:W1:Y:S02]  /*8b00*/  SHFL.BFLY P2, R47, R48, R49, R50 ;  /* 0x0c000031302f7389 */ /* 0x0000640000040032 */
[----:B01----:R-:W-:Y:S01]  /*8b10*/  ENDCOLLECTIVE ;  /* 0x000000000000791b */ /* 0x003fe20003800000 */
.L_x_3314:
[----:B------:R-:W-:Y:S01]  /*8b20*/  FADD.FTZ R40, R33, R40 ;  /* 0x0000002821287221 */ /* 0x000fe20000010000 */
[----:B------:R-:W-:-:S04]  /*8b30*/  HFMA2.MMA R49, -RZ, RZ, 0, 5.9604644775390625e-08 ;  /* 0x00000001ff317435 */ /* 0x000fc800000001ff */
[----:B------:R-:W-:Y:S02]  /*8b40*/  MOV R48, R40 ;  /* 0x0000002800307202 */ /* 0x000fe40000000f00 */
[----:B------:R-:W-:-:S07]  /*8b50*/  MOV R42, R47 ;  /* 0x0000002f002a7202 */ /* 0x000fce0000000f00 */
[----:B------:R-:W-:Y:S05]  /*8b60*/  WARPSYNC.COLLECTIVE R45, `(.L_x_3315) ;  /* 0x000000002d087348 */ /* 0x000fea0003c00000 */
[----:B------:R0:W1:Y:S02]  /*8b70*/  SHFL.BFLY P2, R47, R48, R49, R50 ;  /* 0x0c000031302f7389 */ /* 0x0000640000040032 */
[----:B01----:R-:W-:Y:S01]  /*8b80*/  ENDCOLLECTIVE ;  /* 0x000000000000791b */ /* 0x003fe20003800000 */
.L_x_3315:
[----:B------:R-:W-:-:S05]  /*8b90*/  FADD.FTZ R37, R37, R42 ;  /* 0x0000002a25257221 */ /* 0x000fca0000010000 */
[----:B------:R-:W-:Y:S02]  /*8ba0*/  MOV R48, R37 ;  /* 0x0000002500307202 */ /* 0x000fe40000000f00 */
[----:B------:R-:W-:-:S07]  /*8bb0*/  MOV R33, R47 ;  /* 0x0000002f00217202 */ /* 0x000fce0000000f00 */
[----:B------:R-:W-:Y:S05]  /*8bc0*/  WARPSYNC.COLLECTIVE R45, `(.L_x_3316) ;  /* 0x000000002d087348 */ /* 0x000fea0003c00000 */
[----:B------:R0:W1:Y:S02]  /*8bd0*/  SHFL.BFLY P2, R47, R48, R49, R50 ;  /* 0x0c000031302f7389 */ /* 0x0000640000040032 */
[----:B01----:R-:W-:Y:S01]  /*8be0*/  ENDCOLLECTIVE ;  /* 0x000000000000791b */ /* 0x003fe20003800000 */
.L_x_3316:
        /* <DEDUP_REMOVED lines=9> */
.L_x_3317:
        /* <DEDUP_REMOVED lines=8> */
.L_x_3318:
[----:B------:R-:W-:Y:S01]  /*8d00*/  FADD.FTZ R46, R46, R39 ;  /* 0x000000272e2e7221 */ /* 0x000fe20000010000 */
[----:B------:R-:W-:-:S04]  /*8d10*/  HFMA2.MMA R49, -RZ, RZ, 0, 2.384185791015625e-07 ;  /* 0x00000004ff317435 */ /* 0x000fc800000001ff */
[----:B------:R-:W-:Y:S02]  /*8d20*/  MOV R48, R46 ;  /* 0x0000002e00307202 */ /* 0x000fe40000000f00 */
[----:B------:R-:W-:-:S07]  /*8d30*/  MOV R44, R47 ;  /* 0x0000002f002c7202 */ /* 0x000fce0000000f00 */
[----:B------:R-:W-:Y:S05]  /*8d40*/  WARPSYNC.COLLECTIVE R45, `(.L_x_3319) ;  /* 0x000000002d087348 */ /* 0x000fea0003c00000 */
[----:B------:R0:W1:Y:S02]  /*8d50*/  SHFL.BFLY P2, R47, R48, R49, R50 ;  /* 0x0c000031302f7389 */ /* 0x0000640000040032 */
[----:B01----:R-:W-:Y:S01]  /*8d60*/  ENDCOLLECTIVE ;  /* 0x000000000000791b */ /* 0x003fe20003800000 */
.L_x_3319:
[----:B------:R-:W-:-:S05]  /*8d70*/  FADD.FTZ R44, R44, R41 ;  /* 0x000000292c2c7221 */ /* 0x000fca0000010000 */
[----:B------:R-:W-:Y:S02]  /*8d80*/  MOV R48, R44 ;  /* 0x0000002c00307202 */ /* 0x000fe40000000f00 */
[----:B------:R-:W-:-:S07]  /*8d90*/  MOV R39, R47 ;  /* 0x0000002f00277202 */ /* 0x000fce0000000f00 */
[----:B------:R-:W-:Y:S05]  /*8da0*/  WARPSYNC.COLLECTIVE R45, `(.L_x_3320) ;  /* 0x000000002d087348 */ /* 0x000fea0003c00000 */
[----:B------:R0:W1:Y:S02]  /*8db0*/  SHFL.BFLY P2, R47, R48, R49, R50 ;  /* 0x0c000031302f7389 */ /* 0x0000640000040032 */
[----:B01----:R-:W-:Y:S01]  /*8dc0*/  ENDCOLLECTIVE ;  /* 0x000000000000791b */ /* 0x003fe20003800000 */
.L_x_3320:
[----:B------:R-:W-:Y:S01]  /*8dd0*/  FADD.FTZ R39, R46, R39 ;  /* 0x000000272e277221 */ /* 0x000fe20000010000 */
[----:B------:R-:W-:-:S04]  /*8de0*/  HFMA2.MMA R49, -RZ, RZ, 0, 1.1920928955078125e-07 ;  /* 0x00000002ff317435 */ /* 0x000fc800000001ff */
[----:B------:R-:W-:Y:S02]  /*8df0*/  MOV R48, R39 ;  /* 0x0000002700307202 */ /* 0x000fe40000000f00 */
[----:B------:R-:W-:-:S07]  /*8e00*/  MOV R41, R47 ;  /* 0x0000002f00297202 */ /* 0x000fce0000000f00 */
[----:B------:R-:W-:Y:S05]  /*8e10*/  WARPSYNC.COLLECTIVE R45, `(.L_x_3321) ;  /* 0x000000002d087348 */ /* 0x000fea0003c00000 */
[----:B------:R0:W1:Y:S02]  /*8e20*/  SHFL.BFLY P2, R47, R48, R49, R50 ;  /* 0x0c000031302f7389 */ /* 0x0000640000040032 */
[----:B01----:R-:W-:Y:S01]  /*8e30*/  ENDCOLLECTIVE ;  /* 0x000000000000791b */ /* 0x003fe20003800000 */
.L_x_3321:
[----:B------:R-:W-:-:S05]  /*8e40*/  FADD.FTZ R41, R44, R41 ;  /* 0x000000292c297221 */ /* 0x000fca0000010000 */
[----:B------:R-:W-:Y:S02]  /*8e50*/  MOV R48, R41 ;  /* 0x0000002900307202 */ /* 0x000fe40000000f00 */
[----:B------:R-:W-:-:S07]  /*8e60*/  MOV R46, R47 ;  /* 0x0000002f002e7202 */ /* 0x000fce0000000f00 */
[----:B------:R-:W-:Y:S05]  /*8e70*/  WARPSYNC.COLLECTIVE R45, `(.L_x_3322) ;  /* 0x000000002d087348 */ /* 0x000fea0003c00000 */
[----:B------:R0:W1:Y:S02]  /*8e80*/  SHFL.BFLY P2, R47, R48, R49, R50 ;  /* 0x0c000031302f7389 */ /* 0x0000640000040032 */
[----:B01----:R-:W-:Y:S01]  /*8e90*/  ENDCOLLECTIVE ;  /* 0x000000000000791b */ /* 0x003fe20003800000 */
.L_x_3322:
[----:B------:R-:W-:Y:S01]  /*8ea0*/  FADD.FTZ R39, R39, R46 ;  /* 0x0000002e27277221 */ /* 0x000fe20000010000 */
[----:B------:R-:W-:-:S04]  /*8eb0*/  HFMA2.MMA R49, -RZ, RZ, 0, 5.9604644775390625e-08 ;  /* 0x00000001ff317435 */ /* 0x000fc800000001ff */
[----:B------:R-:W-:Y:S02]  /*8ec0*/  MOV R48, R39 ;  /* 0x0000002700307202 */ /* 0x000fe40000000f00 */
[----:B------:R-:W-:-:S07]  /*8ed0*/  MOV R44, R47 ;  /* 0x0000002f002c7202 */ /* 0x000fce0000000f00 */
[----:B------:R-:W-:Y:S05]  /*8ee0*/  WARPSYNC.COLLECTIVE R45, `(.L_x_3323) ;  /* 0x000000002d087348 */ /* 0x000fea0003c00000 */
[----:B------:R0:W1:Y:S02]  /*8ef0*/  SHFL.BFLY P2, R47, R48, R49, R50 ;  /* 0x0c000031302f7389 */ /* 0x0000640000040032 */
[----:B01----:R-:W-:Y:S01]  /*8f00*/  ENDCOLLECTIVE ;  /* 0x000000000000791b */ /* 0x003fe20003800000 */
.L_x_3323:
[----:B------:R-:W-:-:S05]  /*8f10*/  FADD.FTZ R41, R41, R44 ;  /* 0x0000002c29297221 */ /* 0x000fca0000010000 */
[----:B------:R-:W-:Y:S02]  /*8f20*/  MOV R48, R41 ;  /* 0x0000002900307202 */ /* 0x000fe40000000f00 */
[----:B------:R-:W-:-:S07]  /*8f30*/  MOV R30, R47 ;  /* 0x0000002f001e7202 */ /* 0x000fce0000000f00 */
[----:B------:R-:W-:Y:S05]  /*8f40*/  WARPSYNC.COLLECTIVE R45, `(.L_x_3324) ;  /* 0x000000002d087348 */ /* 0x000fea0003c00000 */
[----:B------:R0:W1:Y:S02]  /*8f50*/  SHFL.BFLY P2, R47, R48, R49, R50 ;  /* 0x0c000031302f7389 */ /* 0x0000640000040032 */
[----:B01----:R-:W-:Y:S01]  /*8f60*/  ENDCOLLECTIVE ;  /* 0x000000000000791b */ /* 0x003fe20003800000 */
.L_x_3324:
[----:B------:R-:W-:Y:S01]  /*8f70*/  FADD.FTZ R21, R39, R30 ;  /* 0x0000001e27157221 */ /* 0x000fe20000010000 */
[----:B------:R-:W-:Y:S01]  /*8f80*/  MOV R26, R47 ;  /* 0x0000002f001a7202 */ /* 0x000fe20000000f00 */
[----:B------:R-:W-:Y:S06]  /*8f90*/  BRA `(.L_x_3325) ;  /* 0xffffffe000ec7947 */ /* 0x000fec000383ffff */
.L_x_3326:
        /* <DEDUP_REMOVED lines=14> */
.L_x_3805:


//--------------------- .text._ZN13group_norm_v218gn_bwd_cuda_kernelI6__halfLi320ELi1ELi16ELi80ELi256ELb1ELb1ELi64ELi320ELi320ELi4ELb1ELi36ELb0ELb0ELNS_15WgradSyncMethodE3ENS_16CompileConditionILi900EEEEEvPT_S6_S6_PKS5_S8_S8_S8_PKfflPfPj --------------------------
	.section	.text._ZN13group_norm_v218gn_bwd_cuda_kernelI6__halfLi320ELi1ELi16ELi80ELi256ELb1ELb1ELi64ELi320ELi320ELi4ELb1ELi36ELb0ELb0ELNS_15WgradSyncMethodE3ENS_16CompileConditionILi900EEEEEvPT_S6_S6_PKS5_S8_S8_S8_PKfflPfPj,"ax",@progbits
	.align	128
        .global         _ZN13group_norm_v218gn_bwd_cuda_kernelI6__halfLi320ELi1ELi16ELi80ELi256ELb1ELb1ELi64ELi320ELi320ELi4ELb1ELi36ELb0ELb0ELNS_15WgradSyncMethodE3ENS_16CompileConditionILi900EEEEEvPT_S6_S6_PKS5_S8_S8_S8_PKfflPfPj
        .type           _ZN13group_norm_v218gn_bwd_cuda_kernelI6__halfLi320ELi1ELi16ELi80ELi256ELb1ELb1ELi64ELi320ELi320ELi4ELb1ELi36ELb0ELb0ELNS_15WgradSyncMethodE3ENS_16CompileConditionILi900EEEEEvPT_S6_S6_PKS5_S8_S8_S8_PKfflPfPj,@function
        .size           _ZN13group_norm_v218gn_bwd_cuda_kernelI6__halfLi320ELi1ELi16ELi80ELi256ELb1ELb1ELi64ELi320ELi320ELi4ELb1ELi36ELb0ELb0ELNS_15WgradSyncMethodE3ENS_16CompileConditionILi900EEEEEvPT_S6_S6_PKS5_S8_S8_S8_PKfflPfPj,(.L_x_3806 - _ZN13group_norm_v218gn_bwd_cuda_kernelI6__halfLi320ELi1ELi16ELi80ELi256ELb1ELb1ELi64ELi320ELi320ELi4ELb1ELi36ELb0ELb0ELNS_15WgradSyncMethodE3ENS_16CompileConditionILi900EEEEEvPT_S6_S6_PKS5_S8_S8_S8_PKfflPfPj)
        .other          _ZN13group_norm_v218gn_bwd_cuda_kernelI6__halfLi320ELi1ELi16ELi80ELi256ELb1ELb1ELi64ELi320ELi320ELi4ELb1ELi36ELb0ELb0ELNS_15WgradSyncMethodE3ENS_16CompileConditionILi900EEEEEvPT_S6_S6_PKS5_S8_S8_S8_PKfflPfPj,@"STO_CUDA_ENTRY STV_DEFAULT"
_ZN13group_norm_v218gn_bwd_cuda_kernelI6__halfLi320ELi1ELi16ELi80ELi256ELb1ELb1ELi64ELi320ELi320ELi4ELb1ELi36ELb0ELb0ELNS_15WgradSyncMethodE3ENS_16CompileConditionILi900EEEEEvPT_S6_S6_PKS5_S8_S8_S8_PKfflPfPj:
.text._ZN13group_norm_v218gn_bwd_cuda_kernelI6__halfLi320ELi1ELi16ELi80ELi256ELb1ELb1ELi64ELi320ELi320ELi4ELb1ELi36ELb0ELb0ELNS_15WgradSyncMethodE3ENS_16CompileConditionILi900EEEEEvPT_S6_S6_PKS5_S8_S8_S8_PKfflPfPj:
        /* <DEDUP_REMOVED lines=31> */
.L_x_3329:
[----:B------:R-:W2:Y:S04]  /*01f0*/  LD.E.STRONG.GPU R0, desc[UR18][R2.64] ;  /* 0x0000001202007980 */ /* 0x000ea8000c10f900 */
[----:B--2---:R-:W-:Y:S01]  /*0200*/  CCTL.IVALL ;  /* 0x00000000ff00798f */ /* 0x004fe20002000000 */
[----:B------:R-:W-:Y:S05]  /*0210*/  YIELD ;  /* 0x0000000000007946 */ /* 0x000fea0003800000 */
[----:B-----5:R-:W-:-:S04]  /*0220*/  LOP3.LUT R0, R0, R5, RZ, 0x3c, !PT ;  /* 0x0000000500007212 */ /* 0x020fc800078e3cff */
[----:B------:R-:W-:-:S13]  /*0230*/  ISETP.GT.AND P0, PT, R0, -0x1, PT ;  /* 0xffffffff0000780c */ /* 0x000fda0003f04270 */
[----:B------:R-:W-:Y:S05]  /*0240*/  @P0 BRA `(.L_x_3329) ;  /* 0xfffffffc00e80947 */ /* 0x000fea000383ffff */
.L_x_3328:
[----:B------:R-:W-:Y:S05]  /*0250*/  WARPSYNC.ALL ;  /* 0x0000000000007948 */ /* 0x000fea0003800000 */
[----:B------:R-:W-:Y:S06]  /*0260*/  BAR.SYNC.DEFER_BLOCKING 0x0 ;  /* 0x0000000000007b1d */ /* 0x000fec0000010000 */
[----:B------:R-:W-:Y:S05]  /*0270*/  BRA `(.L_x_3330) ;  /* 0x0000008800bc7947 */ /* 0x000fea0003800000 */
.L_x_3327:
        /* <DEDUP_REMOVED lines=69> */
.L_x_3340:
[----:B-1----:R-:W0:Y:S01]  /*06d0*/  S2R R0, SR_TID.X ;  /* 0x0000000000007919 */ /* 0x002e220000002100 */
        /* <DEDUP_REMOVED lines=17> */
[----:B------:R-:W-:Y:S01]  /*07f0*/  ULDC.64 UR24, c[0x0][0x230] ;  /* 0x00008c0000187ab9 */ /* 0x000fe20000000a00 */
[----:B------:R-:W-:Y:S01]  /*0800*/  ULDC UR14, c[0x0][0x250] ;  /* 0x00009400000e7ab9 */ /* 0x000fe20000000800 */
[----:B------:R-:W-:Y:S01]  /*0810*/  IMAD R35, R35, 0x500, RZ ;  /* 0x0000050023237824 */ /* 0x000fe200078e02ff */
[----:B------:R-:W-:-:S04]  /*0820*/  LEA R10, R91, UR17, 0x2 ;  /* 0x000000115b0a7c11 */ /* 0x000fc8000f8e10ff */
[----:B------:R-:W-:Y:S01]  /*0830*/  SHF.R.S32.HI R11, RZ, 0x1f, R10 ;  /* 0x0000001fff0b7819 */ /* 0x000fe2000001140a */
[----:B--2---:R-:W-:-:S04]  /*0840*/  IMAD.WIDE.U32 R2, R10, -0x33333333, RZ ;  /* 0xcccccccd0a027825 */ /* 0x004fc800078e00ff */
[----:B------:R-:W-:Y:S01]  /*0850*/  IMAD.WIDE.U32 R12, R5, 0x50000, R10 ;  /* 0x00050000050c7825 */ /* 0x000fe200078e000a */
[----:B------:R-:W-:Y:S02]  /*0860*/  SHF.R.U32.HI R4, RZ, 0x6, R3 ;  /* 0x00000006ff047819 */ /* 0x000fe40000011603 */
[----:B------:R-:W0:Y:S02]  /*0870*/  LDC.64 R2, c[0x0][0x240] ;  /* 0x00009000ff027b82 */ /* 0x000e240000000a00 */
[----:B------:R-:W-:Y:S01]  /*0880*/  IADD3 R68, R13, UR16, RZ ;  /* 0x000000100d447c10 */ /* 0x000fe2000fffe0ff */
[----:B------:R2:W-:Y:S02]  /*0890*/  STL [R1+0x44], R4 ;  /* 0x0000440401007387 */ /* 0x0005e40000100800 */
        /* <DEDUP_REMOVED lines=11> */
[----:B------:R-:W-:Y:S01]  /*0950*/  IADD3 R6, P0, R8, UR24, RZ ;  /* 0x0000001808067c10 */ /* 0x000fe2000ff1e0ff */
[----:B0-----:R-:W-:Y:S01]  /*0960*/  IMAD.WIDE R10, R10, 0x2, R2 ;  /* 0x000000020a0a7825 */ /* 0x001fe200078e0202 */
[C---:B------:R-:W-:Y:S01]  /*0970*/  IADD3 R9, R35.reuse, 0x3c00, RZ ;  /* 0x00003c0023097810 */ /* 0x040fe20007ffe0ff */
[----:B------:R-:W3:Y:S01]  /*0980*/  LDG.E.64.CONSTANT R62, desc[UR18][R62.64] ;  /* 0x000000123e3e7981 */ /* 0x000ee2000c1e9b00 */
[----:B------:R-:W-:Y:S02]  /*0990*/  IADD3.X R7, R22, UR25, RZ, P0, !PT ;  /* 0x0000001916077c10 */ /* 0x000fe400087fe4ff */
[----:B------:R-:W-:Y:S01]  /*09a0*/  IADD3 R3, R35, 0x1400, RZ ;  /* 0x0000140023037810 */ /* 0x000fe20007ffe0ff */
[----:B------:R-:W4:Y:S04]  /*09b0*/  LDG.E.64.CONSTANT R10, desc[UR18][R10.64] ;  /* 0x000000120a0a7981 */ /* 0x000f28000c1e9b00 */
[----:B------:R-:W5:Y:S01]  /*09c0*/  LDG.E.64.CONSTANT R6, desc[UR18][R6.64] ;  /* 0x0000001206067981 */ /* 0x000f62000c1e9b00 */
[----:B------:R-:W-:-:S03]  /*09d0*/  IADD3 R3, P0, R3, R12, RZ ;  /* 0x0000000c03037210 */ /* 0x000fc60007f1e0ff */
[----:B------:R0:W-:Y:S01]  /*09e0*/  STL [R1+0x3c], R8 ;  /* 0x00003c0801007387 */ /* 0x0001e20000100800 */
[----:B------:R-:W-:Y:S02]  /*09f0*/  IADD3.X R0, RZ, R68, RZ, P0, !PT ;  /* 0x00000044ff007210 */ /* 0x000fe400007fe4ff */
[C---:B------:R-:W-:Y:S01]  /*0a00*/  SHF.L.U32 R24, R3.reuse, 0x1, RZ ;  /* 0x0000000103187819 */ /* 0x040fe200000006ff */
[----:B------:R1:W-:Y:S01]  /*0a10*/  STL [R1+0x40], R22 ;  /* 0x0000401601007387 */ /* 0x0003e20000100800 */
[----:B------:R-:W-:Y:S02]  /*0a20*/  SHF.L.U64.HI R33, R3, 0x1, R0 ;  /* 0x0000000103217819 */ /* 0x000fe40000010200 */
[----:B------:R-:W-:-:S04]  /*0a30*/  IADD3 R4, P0, R24, UR24, RZ ;  /* 0x0000001818047c10 */ /* 0x000fc8000ff1e0ff */
[----:B------:R-:W-:-:S06]  /*0a40*/  IADD3.X R5, R33, UR25, RZ, P0, !PT ;  /* 0x0000001921057c10 */ /* 0x000fcc00087fe4ff */
[----:B------:R-:W3:Y:S01]  /*0a50*/  LDG.E.64.CONSTANT R4, desc[UR18][R4.64] ;  /* 0x0000001204047981 */ /* 0x000ee2000c1e9b00 */
[----:B------:R-:W-:-:S04]  /*0a60*/  IADD3 R3, R35, 0x2800, RZ ;  /* 0x0000280023037810 */ /* 0x000fc80007ffe0ff */
[----:B------:R-:W-:-:S04]  /*0a70*/  IADD3 R3, P0, R3, R12, RZ ;  /* 0x0000000c03037210 */ /* 0x000fc80007f1e0ff */
[----:B------:R-:W-:Y:S02]  /*0a80*/  IADD3.X R0, RZ, R68, RZ, P0, !PT ;  /* 0x00000044ff007210 */ /* 0x000fe400007fe4ff */
[C---:B------:R-:W-:Y:S02]  /*0a90*/  SHF.L.U32 R32, R3.reuse, 0x1, RZ ;  /* 0x0000000103207819 */ /* 0x040fe400000006ff */
        /* <DEDUP_REMOVED lines=10> */
[----:B------:R-:W-:-:S04]  /*0b40*/  IADD3 R9, R35, 0x5000, RZ ;  /* 0x0000500023097810 */ /* 0x000fc80007ffe0ff */
[----:B------:R-:W3:Y:S01]  /*0b50*/  LDG.E.64.CONSTANT R20, desc[UR18][R20.64] ;  /* 0x0000001214147981 */ /* 0x000ee2000c1e9b00 */
        /* <DEDUP_REMOVED lines=9> */
[----:B------:R-:W3:Y:S01]  /*0bf0*/  LDG.E.64.CONSTANT R18, desc[UR18][R18.64] ;  /* 0x0000001212127981 */ /* 0x000ee2000c1e9b00 */
[C---:B------:R-:W-:Y:S02]  /*0c00*/  SHF.L.U32 R36, R9.reuse, 0x1, RZ ;  /* 0x0000000109247819 */ /* 0x040fe400000006ff */
        /* <DEDUP_REMOVED lines=10> */
[----:B------:R-:W-:-:S06]  /*0cb0*/  IADD3.X R15, R96, UR25, RZ, P0, !PT ;  /* 0x00000019600f7c10 */ /* 0x000fcc00087fe4ff */
[----:B------:R-:W3:Y:S01]  /*0cc0*/  LDG.E.64.CONSTANT R14, desc[UR18][R14.64] ;  /* 0x000000120e0e7981 */ /* 0x000ee2000c1e9b00 */
[----:B0-----:R-:W-:-:S04]  /*0cd0*/  IADD3 R8, P0, R8, UR26, RZ ;  /* 0x0000001a08087c10 */ /* 0x001fc8000ff1e0ff */
[----:B------:R-:W-:-:S06]  /*0ce0*/  IADD3.X R9, R22, UR27, RZ, P0, !PT ;  /* 0x0000001b16097c10 */ /* 0x000fcc00087fe4ff */
[----:B------:R-:W3:Y:S01]  /*0cf0*/  LDG.E.64.CONSTANT R8, desc[UR18][R8.64] ;  /* 0x0000001208087981 */ /* 0x000ee2000c1e9b00 */
[----:B------:R-:W-:-:S04]  /*0d00*/  IADD3 R13, R35, 0x8c00, RZ ;  /* 0x00008c00230d7810 */ /* 0x000fc80007ffe0ff */
[----:B------:R-:W-:-:S04]  /*0d10*/  IADD3 R13, P0, R13, R12, RZ ;  /* 0x0000000c0d0d7210 */ /* 0x000fc80007f1e0ff */
[----:B------:R-:W-:Y:S02]  /*0d20*/  IADD3.X R0, RZ, R68, RZ, P0, !PT ;  /* 0x00000044ff007210 */ /* 0x000fe400007fe4ff */
[C---:B------:R-:W-:Y:S02]  /*0d30*/  SHF.L.U32 R99, R13.reuse, 0x1, RZ ;  /* 0x000000010d637819 */ /* 0x040fe400000006ff */
[----:B------:R-:W-:Y:S02]  /*0d40*/  SHF.L.U64.HI R98, R13, 0x1, R0 ;  /* 0x000000010d627819 */ /* 0x000fe40000010200 */
[----:B-1----:R-:W-:-:S04]  /*0d50*/  IADD3 R22, P0, R99, UR24, RZ ;  /* 0x0000001863167c10 */ /* 0x002fc8000ff1e0ff */
[----:B------:R-:W-:Y:S01]  /*0d60*/  IADD3.X R23, R98, UR25, RZ, P0, !PT ;  /* 0x0000001962177c10 */ /* 0x000fe200087fe4ff */
[----:B------:R0:W-:Y:S02]  /*0d70*/  STL [R1+0x34], R24 ;  /* 0x0000341801007387 */ /* 0x0001e40000100800 */
[----:B0-----:R-:W-:Y:S01]  /*0d80*/  IADD3 R24, P0, R24, UR26, RZ ;  /* 0x0000001a18187c10 */ /* 0x001fe2000ff1e0ff */
[----:B--2---:R-:W-:-:S06]  /*0d90*/  FADD.FTZ R64, R81, UR14 ;  /* 0x0000000e51407e21 */ /* 0x004fcc0008010000 */
[----:B------:R-:W0:Y:S01]  /*0da0*/  MUFU.RSQ R64, R64 ;  /* 0x0000004000407308 */ /* 0x000e220000001400 */
[--C-:B-----5:R-:W-:Y:S02]  /*0db0*/  HADD2.F32 R13, -RZ, R6.reuse.H0_H0 ;  /* 0x20000006ff0d7230 */ /* 0x120fe40000004100 */
[----:B------:R-:W-:Y:S02]  /*0dc0*/  HADD2.F32 R25, -RZ, R6.H1_H1 ;  /* 0x30000006ff197230 */ /* 0x000fe40000004100 */
[--C-:B------:R-:W-:Y:S02]  /*0dd0*/  HADD2.F32 R27, -RZ, R7.reuse.H0_H0 ;  /* 0x20000007ff1b7230 */ /* 0x100fe40000004100 */
[----:B------:R-:W-:Y:S02]  /*0de0*/  HADD2.F32 R29, -RZ, R7.H1_H1 ;  /* 0x30000007ff1d7230 */ /* 0x000fe40000004100 */
[----:B------:R1:W2:Y:S01]  /*0df0*/  LDG.E.64.CONSTANT R6, desc[UR18][R22.64] ;  /* 0x0000001216067981 */ /* 0x0002a2000c1e9b00 */
[----:B------:R-:W-:-:S04]  /*0e00*/  FADD.FTZ R25, -R80, R25 ;  /* 0x0000001950197221 */ /* 0x000fc80000010100 */
[----:B0-----:R-:W-:Y:S01]  /*0e10*/  FMUL.FTZ R145, R64, R25 ;  /* 0x0000001940917220 */ /* 0x001fe20000410000 */
[----:B------:R-:W-:-:S06]  /*0e20*/  IADD3.X R25, R33, UR27, RZ, P0, !PT ;  /* 0x0000001b21197c10 */ /* 0x000fcc00087fe4ff */
[----:B------:R-:W5:Y:S01]  /*0e30*/  LDG.E.64.CONSTANT R24, desc[UR18][R24.64] ;  /* 0x0000001218187981 */ /* 0x000f62000c1e9b00 */
[--C-:B----4-:R-:W-:Y:S02]  /*0e40*/  HADD2.F32 R103, -RZ, R11.reuse.H0_H0 ;  /* 0x2000000bff677230 */ /* 0x110fe40000004100 */
[----:B------:R-:W-:Y:S02]  /*0e50*/  HADD2.F32 R104, -RZ, R11.H1_H1 ;  /* 0x3000000bff687230 */ /* 0x000fe40000004100 */
[----:B---3--:R-:W-:Y:S02]  /*0e60*/  HADD2.F32 R11, -RZ, R4.H1_H1 ;  /* 0x30000004ff0b7230 */ /* 0x008fe40000004100 */
[--C-:B------:R-:W-:Y:S02]  /*0e70*/  HADD2.F32 R101, -RZ, R10.reuse.H0_H0 ;  /* 0x2000000aff657230 */ /* 0x100fe40000004100 */
[----:B------:R-:W-:Y:S01]  /*0e80*/  HADD2.F32 R100, -RZ, R10.H1_H1 ;  /* 0x3000000aff647230 */ /* 0x000fe20000004100 */
[----:B------:R-:W-:Y:S01]  /*0e90*/  IADD3 R10, P0, R32, UR26, RZ ;  /* 0x0000001a200a7c10 */ /* 0x000fe2000ff1e0ff */
[----:B------:R-:W-:-:S03]  /*0ea0*/  FADD.FTZ R141, -R80, R11 ;  /* 0x0000000b508d7221 */ /* 0x000fc60000010100 */
[----:B------:R-:W-:-:S06]  /*0eb0*/  IADD3.X R11, R31, UR27, RZ, P0, !PT ;  /* 0x0000001b1f0b7c10 */ /* 0x000fcc00087fe4ff */
[----:B------:R-:W3:Y:S01]  /*0ec0*/  LDG.E.64.CONSTANT R10, desc[UR18][R10.64] ;  /* 0x000000120a0a7981 */ /* 0x000ee2000c1e9b00 */
[----:B------:R-:W-:-:S04]  /*0ed0*/  FADD.FTZ R13, -R80, R13 ;  /* 0x0000000d500d7221 */ /* 0x000fc80000010100 */
[----:B------:R-:W-:Y:S01]  /*0ee0*/  FMUL.FTZ R146, R64, R13 ;  /* 0x0000000d40927220 */ /* 0x000fe20000410000 */
[----:B------:R-:W-:-:S05]  /*0ef0*/  HADD2.F32 R13, -RZ, R4.H0_H0 ;  /* 0x20000004ff0d7230 */ /* 0x000fca0000004100 */
[----:B------:R-:W-:Y:S01]  /*0f00*/  FADD.FTZ R13, -R80, R13 ;  /* 0x0000000d500d7221 */ /* 0x000fe20000010100 */
[----:B-1----:R-:W-:-:S03]  /*0f10*/  HADD2.F32 R23, -RZ, R5.H1_H1 ;  /* 0x30000005ff177230 */ /* 0x002fc60000004100 */
[----:B------:R-:W-:Y:S01]  /*0f20*/  FMUL.FTZ R142, R64, R13 ;  /* 0x0000000d408e7220 */ /* 0x000fe20000410000 */
[----:B------:R-:W-:Y:S01]  /*0f30*/  HADD2.F32 R13, -RZ, R5.H0_H0 ;  /* 0x20000005ff0d7230 */ /* 0x000fe20000004100 */
[----:B------:R-:W-:Y:S01]  /*0f40*/  IADD3 R5, R35, 0xa000, RZ ;  /* 0x0000a00023057810 */ /* 0x000fe20007ffe0ff */
[----:B------:R-:W-:-:S03]  /*0f50*/  FADD.FTZ R27, -R80, R27 ;  /* 0x0000001b501b7221 */ /* 0x000fc60000010100 */
[C---:B------:R-:W-:Y:S01]  /*0f60*/  FADD.FTZ R13, -R80.reuse, R13 ;  /* 0x0000000d500d7221 */ /* 0x040fe20000010100 */
[----:B------:R-:W-:Y:S01]  /*0f70*/  IADD3 R161, P0, R5, R12, RZ ;  /* 0x0000000c05a17210 */ /* 0x000fe20007f1e0ff */
[--C-:B------:R-:W-:Y:S02]  /*0f80*/  HADD2.F32 R5, -RZ, R2.reuse.H1_H1 ;  /* 0x30000002ff057230 */ /* 0x100fe40000004100 */
[----:B------:R-:W-:Y:S01]  /*0f90*/  FADD.FTZ R23, -R80, R23 ;  /* 0x0000001750177221 */ /* 0x000fe20000010100 */
[C---:B------:R-:W-:Y:S01]  /*0fa0*/  FMUL.FTZ R140, R64.reuse, R13 ;  /* 0x0000000d408c7220 */ /* 0x040fe20000410000 */
[----:B------:R-:W-:Y:S01]  /*0fb0*/  HADD2.F32 R13, -RZ, R2.H0_H0 ;  /* 0x20000002ff0d7230 */ /* 0x000fe20000004100 */
[----:B------:R-:W-:Y:S01]  /*0fc0*/  IADD3.X R2, RZ, R68, RZ, P0, !PT ;  /* 0x00000044ff027210 */ /* 0x000fe200007fe4ff */
[C---:B------:R-:W-:Y:S01]  /*0fd0*/  FMUL.FTZ R144, R64.reuse, R27 ;  /* 0x0000001b40907220 */ /* 0x040fe20000410000 */
[----:B------:R-:W-:Y:S01]  /*0fe0*/  FMUL.FTZ R139, R64, R23 ;  /* 0x00000017408b7220 */ /* 0x000fe20000410000 */
[----:B------:R-:W-:Y:S01]  /*0ff0*/  FADD.FTZ R5, -R80, R5 ;  /* 0x0000000550057221 */ /* 0x000fe20000010100 */
[--C-:B------:R-:W-:Y:S01]  /*1000*/  HADD2.F32 R23, -RZ, R3.reuse.H0_H0 ;  /* 0x20000003ff177230 */ /* 0x100fe20000004100 */
[----:B------:R-:W-:Y:S01]  /*1010*/  IADD3 R4, P0, R30, UR26, RZ ;  /* 0x0000001a1e047c10 */ /* 0x000fe2000ff1e0ff */
[----:B------:R-:W-:Y:S01]  /*1020*/  HADD2.F32 R27, -RZ, R3.H1_H1 ;  /* 0x30000003ff1b7230 */ /* 0x000fe20000004100 */
[C---:B------:R-:W-:Y:S01]  /*1030*/  SHF.L.U64.HI R72, R161.reuse, 0x1, R2 ;  /* 0x00000001a1487819 */ /* 0x040fe20000010202 */
[----:B------:R-:W-:Y:S01]  /*1040*/  FMUL.FTZ R137, R64, R5 ;  /* 0x0000000540897220 */ /* 0x000fe20000410000 */
[----:B------:R-:W-:Y:S01]  /*1050*/  SHF.L.U32 R161, R161, 0x1, RZ ;  /* 0x00000001a1a17819 */ /* 0x000fe200000006ff */
[----:B------:R-:W-:Y:S01]  /*1060*/  FADD.FTZ R23, -R80, R23 ;  /* 0x0000001750177221 */ /* 0x000fe20000010100 */
[----:B------:R-:W-:Y:S01]  /*1070*/  IADD3.X R5, R28, UR27, RZ, P0, !PT ;  /* 0x0000001b1c057c10 */ /* 0x000fe200087fe4ff */
[----:B------:R-:W-:Y:S01]  /*1080*/  FADD.FTZ R27, -R80, R27 ;  /* 0x0000001b501b7221 */ /* 0x000fe20000010100 */
[----:B------:R-:W-:Y:S01]  /*1090*/  IADD3 R2, P1, R161, UR24, RZ ;  /* 0x00000018a1027c10 */ /* 0x000fe2000ff3e0ff */
[----:B------:R-:W-:Y:S01]  /*10a0*/  FMUL.FTZ R136, R64, R23 ;  /* 0x0000001740887220 */ /* 0x000fe20000410000 */
[----:B------:R-:W-:-:S02]  /*10b0*/  HADD2.F32 R23, -RZ, R20.H0_H0 ;  /* 0x20000014ff177230 */ /* 0x000fc40000004100 */
[----:B------:R-:W-:Y:S01]  /*10c0*/  FMUL.FTZ R135, R64, R27 ;  /* 0x0000001b40877220 */ /* 0x000fe20000410000 */
[----:B------:R-:W4:Y:S01]  /*10d0*/  LDG.E.64.CONSTANT R4, desc[UR18][R4.64] ;  /* 0x0000001204047981 */ /* 0x000f22000c1e9b00 */
[----:B------:R-:W-:Y:S01]  /*10e0*/  HADD2.F32 R27, -RZ, R20.H1_H1 ;  /* 0x30000014ff1b7230 */ /* 0x000fe20000004100 */
[----:B------:R-:W-:Y:S01]  /*10f0*/  IADD3.X R3, R72, UR25, RZ, P1, !PT ;  /* 0x0000001948037c10 */ /* 0x000fe20008ffe4ff */
[----:B------:R-:W-:-:S03]  /*1100*/  FADD.FTZ R23, -R80, R23 ;  /* 0x0000001750177221 */ /* 0x000fc60000010100 */
[----:B------:R-:W-:Y:S02]  /*1110*/  FADD.FTZ R27, -R80, R27 ;  /* 0x0000001b501b7221 */ /* 0x000fe40000010100 */
[----:B------:R-:W4:Y:S01]  /*1120*/  LDG.E.64.CONSTANT R2, desc[UR18][R2.64] ;  /* 0x0000001202027981 */ /* 0x000f22000c1e9b00 */
[C---:B------:R-:W-:Y:S01]  /*1130*/  FMUL.FTZ R134, R64.reuse, R23 ;  /* 0x0000001740867220 */ /* 0x040fe20000410000 */
[----:B------:R-:W-:Y:S01]  /*1140*/  FMUL.FTZ R133, R64, R27 ;  /* 0x0000001b40857220 */ /* 0x000fe20000410000 */
[--C-:B------:R-:W-:Y:S02]  /*1150*/  HADD2.F32 R23, -RZ, R21.reuse.H0_H0 ;  /* 0x20000015ff177230 */ /* 0x100fe40000004100 */
[----:B------:R-:W-:Y:S01]  /*1160*/  HADD2.F32 R27, -RZ, R21.H1_H1 ;  /* 0x30000015ff1b7230 */ /* 0x000fe20000004100 */
[----:B------:R-:W-:-:S04]  /*1170*/  IADD3 R21, R35, 0xb400, RZ ;  /* 0x0000b40023157810 */ /* 0x000fc80007ffe0ff */
[----:B------:R-:W-:Y:S01]  /*1180*/  IADD3 R159, P0, R21, R12, RZ ;  /* 0x0000000c159f7210 */ /* 0x000fe20007f1e0ff */
[----:B------:R-:W-:-:S03]  /*1190*/  FADD.FTZ R23, -R80, R23 ;  /* 0x0000001750177221 */ /* 0x000fc60000010100 */
[----:B------:R-:W-:Y:S01]  /*11a0*/  IADD3.X R160, RZ, R68, RZ, P0, !PT ;  /* 0x00000044ffa07210 */ /* 0x000fe200007fe4ff */
[----:B------:R-:W-:Y:S01]  /*11b0*/  FMUL.FTZ R132, R64, R23 ;  /* 0x0000001740847220 */ /* 0x000fe20000410000 */
[--C-:B------:R-:W-:Y:S02]  /*11c0*/  HADD2.F32 R21, -RZ, R18.reuse.H1_H1 ;  /* 0x30000012ff157230 */ /* 0x100fe40000004100 */
[C---:B------:R-:W-:Y:S01]  /*11d0*/  SHF.L.U64.HI R160, R159.reuse, 0x1, R160 ;  /* 0x000000019fa07819 */ /* 0x040fe200000102a0 */
[----:B------:R-:W-:Y:S01]  /*11e0*/  HADD2.F32 R23, -RZ, R18.H0_H0 ;  /* 0x20000012ff177230 */ /* 0x000fe20000004100 */
[----:B------:R-:W-:Y:S01]  /*11f0*/  SHF.L.U32 R159, R159, 0x1, RZ ;  /* 0x000000019f9f7819 */ /* 0x000fe200000006ff */
[----:B------:R-:W-:Y:S01]  /*1200*/  FADD.FTZ R21, -R80, R21 ;  /* 0x0000001550157221 */ /* 0x000fe20000010100 */
[----:B------:R-:W-:Y:S02]  /*1210*/  IADD3 R22, P0, R40, UR26, RZ ;  /* 0x0000001a28167c10 */ /* 0x000fe4000ff1e0ff */
[----:B------:R-:W-:Y:S01]  /*1220*/  IADD3 R18, P1, R159, UR24, RZ ;  /* 0x000000189f127c10 */ /* 0x000fe2000ff3e0ff */
[----:B------:R-:W-:Y:S01]  /*1230*/  FADD.FTZ R23, -R80, R23 ;  /* 0x0000001750177221 */ /* 0x000fe20000010100 */
[----:B------:R-:W-:-:S02]  /*1240*/  HADD2.F32 R37, -RZ, R19.H0_H0 ;  /* 0x20000013ff257230 */ /* 0x000fc40000004100 */
[----:B------:R-:W-:Y:S01]  /*1250*/  FMUL.FTZ R128, R64, R21 ;  /* 0x0000001540807220 */ /* 0x000fe20000410000 */
[----:B------:R-:W-:Y:S01]  /*1260*/  HADD2.F32 R39, -RZ, R19.H1_H1 ;  /* 0x30000013ff277230 */ /* 0x000fe20000004100 */
[----:B------:R-:W-:Y:S01]  /*1270*/  IADD3.X R19, R160, UR25, RZ, P1, !PT ;  /* 0x00000019a0137c10 */ /* 0x000fe20008ffe4ff */
[----:B------:R-:W-:Y:S01]  /*1280*/  FMUL.FTZ R129, R64, R23 ;  /* 0x0000001740817220 */ /* 0x000fe20000410000 */
[----:B------:R-:W-:Y:S01]  /*1290*/  HADD2.F32 R21, -RZ, R16.H0_H0 ;  /* 0x20000010ff157230 */ /* 0x000fe20000004100 */
[----:B------:R-:W-:-:S03]  /*12a0*/  IADD3.X R23, R26, UR27, RZ, P0, !PT ;  /* 0x0000001b1a177c10 */ /* 0x000fc600087fe4ff */
[----:B------:R-:W4:Y:S01]  /*12b0*/  LDG.E.64.CONSTANT R18, desc[UR18][R18.64] ;  /* 0x0000001212127981 */ /* 0x000f22000c1e9b00 */
[----:B------:R-:W-:-:S03]  /*12c0*/  FADD.FTZ R21, -R80, R21 ;  /* 0x0000001550157221 */ /* 0x000fc60000010100 */
[----:B------:R-:W4:Y:S01]  /*12d0*/  LDG.E.64.CONSTANT R22, desc[UR18][R22.64] ;  /* 0x0000001216167981 */ /* 0x000f22000c1e9b00 */
[----:B------:R-:W-:Y:S01]  /*12e0*/  FMUL.FTZ R125, R64, R21 ;  /* 0x00000015407d7220 */ /* 0x000fe20000410000 */
[----:B------:R-:W-:Y:S01]  /*12f0*/  HADD2.F32 R21, -RZ, R17.H0_H0 ;  /* 0x20000011ff157230 */ /* 0x000fe20000004100 */
[----:B------:R-:W-:-:S04]  /*1300*/  IADD3 R20, P0, R36, UR26, RZ ;  /* 0x0000001a24147c10 */ /* 0x000fc8000ff1e0ff */
[----:B------:R-:W-:-:S04]  /*1310*/  FADD.FTZ R21, -R80, R21 ;  /* 0x0000001550157221 */ /* 0x000fc80000010100 */
[----:B------:R-:W-:Y:S01]  /*1320*/  FMUL.FTZ R123, R64, R21 ;  /* 0x00000015407b7220 */ /* 0x000fe20000410000 */
[----:B------:R-:W-:-:S06]  /*1330*/  IADD3.X R21, R34, UR27, RZ, P0, !PT ;  /* 0x0000001b22157c10 */ /* 0x000fcc00087fe4ff */
[----:B------:R-:W4:Y:S01]  /*1340*/  LDG.E.64.CONSTANT R20, desc[UR18][R20.64] ;  /* 0x0000001214147981 */ /* 0x000f22000c1e9b00 */
[----:B------:R-:W-:Y:S01]  /*1350*/  FADD.FTZ R37, -R80, R37 ;  /* 0x0000002550257221 */ /* 0x000fe20000010100 */
[----:B------:R-:W-:Y:S02]  /*1360*/  HADD2.F32 R0, -RZ, R62.H0_H0 ;  /* 0x2000003eff007230 */ /* 0x000fe40000004100 */
[----:B------:R-:W-:Y:S02]  /*1370*/  HADD2.F32 R17, -RZ, R17.H1_H1 ;  /* 0x30000011ff117230 */ /* 0x000fe40000004100 */
[----:B------:R-:W-:Y:S01]  /*1380*/  FMUL.FTZ R127, R64, R37 ;  /* 0x00000025407f7220 */ /* 0x000fe20000410000 */
[----:B------:R-:W-:Y:S02]  /*1390*/  HADD2.F32 R37, -RZ, R16.H1_H1 ;  /* 0x30000010ff257230 */ /* 0x000fe40000004100 */
[----:B------:R-:W-:Y:S01]  /*13a0*/  FFMA.FTZ R59, R146, R0, R101 ;  /* 0x00000000923b7223 */ /* 0x000fe20000010065 */
[----:B------:R-:W-:-:S02]  /*13b0*/  HADD2.F32 R65, -RZ, R62.H1_H1 ;  /* 0x3000003eff417230 */ /* 0x000fc40000004100 */
[C---:B------:R-:W-:Y:S01]  /*13c0*/  FADD.FTZ R17, -R80.reuse, R17 ;  /* 0x0000001150117221 */ /* 0x040fe20000010100 */
[----:B------:R-:W-:Y:S01]  /*13d0*/  FADD.FTZ R37, -R80, R37 ;  /* 0x0000002550257221 */ /* 0x000fe20000010100 */
[----:B------:R-:W-:Y:S01]  /*13e0*/  IADD3 R157, R35, 0xc800, RZ ;  /* 0x0000c800239d7810 */ /* 0x000fe20007ffe0ff */
[--C-:B------:R-:W-:Y:S02]  /*13f0*/  HADD2.F32 R62, -RZ, R63.reuse.H0_H0 ;  /* 0x2000003fff3e7230 */ /* 0x100fe40000004100 */
[----:B------:R-:W-:Y:S01]  /*1400*/  FMUL.FTZ R95, R59, -1.4426950216293334961 ;  /* 0xbfb8aa3b3b5f7820 */ /* 0x000fe20000410000 */
[C---:B------:R-:W-:Y:S01]  /*1410*/  FMUL.FTZ R124, R64.reuse, R37 ;  /* 0x00000025407c7220 */ /* 0x040fe20000410000 */
[----:B------:R-:W-:Y:S01]  /*1420*/  FMUL.FTZ R122, R64, R17 ;  /* 0x00000011407a7220 */ /* 0x000fe20000410000 */
[----:B------:R-:W-:Y:S01]  /*1430*/  FFMA.FTZ R61, R145, R65, R100 ;  /* 0x00000041913d7223 */ /* 0x000fe20000010064 */
[--C-:B------:R-:W-:Y:S02]  /*1440*/  HADD2.F32 R37, -RZ, R14.reuse.H0_H0 ;  /* 0x2000000eff257230 */ /* 0x100fe40000004100 */
[----:B------:R-:W-:Y:S01]  /*1450*/  FADD.FTZ R29, -R80, R29 ;  /* 0x0000001d501d7221 */ /* 0x000fe20000010100 */
[----:B------:R-:W-:Y:S01]  /*1460*/  HADD2.F32 R17, -RZ, R14.H1_H1 ;  /* 0x3000000eff117230 */ /* 0x000fe20000004100 */
[----:B------:R-:W-:Y:S01]  /*1470*/  HFMA2.MMA R14, -RZ, RZ, 0, 2.384185791015625e-06 ;  /* 0x00000028ff0e7435 */ /* 0x000fe200000001ff */
[----:B------:R-:W-:Y:S01]  /*1480*/  IADD3 R157, P0, R157, R12, RZ ;  /* 0x0000000c9d9d7210 */ /* 0x000fe20007f1e0ff */
[----:B------:R-:W-:Y:S01]  /*1490*/  FFMA.FTZ R60, R144, R62, R103 ;  /* 0x0000003e903c7223 */ /* 0x000fe20000010067 */
[----:B------:R-:W-:-:S02]  /*14a0*/  HADD2.F32 R63, -RZ, R63.H1_H1 ;  /* 0x3000003fff3f7230 */ /* 0x000fc40000004100 */
[----:B------:R-:W-:Y:S01]  /*14b0*/  FMUL.FTZ R94, R61, -1.4426950216293334961 ;  /* 0xbfb8aa3b3d5e7820 */ /* 0x000fe20000410000 */
[----:B------:R-:W0:Y:S01]  /*14c0*/  MUFU.EX2 R95, R95 ;  /* 0x0000005f005f7308 */ /* 0x000e220000000800 */
[----:B------:R-:W-:Y:S01]  /*14d0*/  FMUL.FTZ R143, R64, R29 ;  /* 0x0000001d408f7220 */ /* 0x000fe20000410000 */
[----:B------:R-:W-:Y:S01]  /*14e0*/  IADD3.X R158, RZ, R68, RZ, P0, !PT ;  /* 0x00000044ff9e7210 */ /* 0x000fe200007fe4ff */
[----:B------:R-:W-:Y:S01]  /*14f0*/  FADD.FTZ R17, -R80, R17 ;  /* 0x0000001150117221 */ /* 0x000fe20000010100 */
[----:B------:R-:W-:Y:S01]  /*1500*/  FMUL.FTZ R93, R60, -1.4426950216293334961 ;  /* 0xbfb8aa3b3c5d7820 */ /* 0x000fe20000410000 */
[----:B------:R-:W-:Y:S01]  /*1510*/  FFMA.FTZ R87, R143, R63, R104 ;  /* 0x0000003f8f577223 */ /* 0x000fe20000010068 */
[C---:B------:R-:W-:Y:S01]  /*1520*/  SHF.L.U64.HI R158, R157.reuse, 0x1, R158 ;  /* 0x000000019d9e7819 */ /* 0x040fe2000001029e */
[----:B------:R-:W-:Y:S01]  /*1530*/  FMUL.FTZ R120, R64, R17 ;  /* 0x0000001140787220 */ /* 0x000fe20000410000 */
[----:B------:R-:W1:Y:S01]  /*1540*/  MUFU.EX2 R94, R94 ;  /* 0x0000005e005e7308 */ /* 0x000e620000000800 */
[----:B------:R-:W-:Y:S01]  /*1550*/  SHF.L.U32 R157, R157, 0x1, RZ ;  /* 0x000000019d9d7819 */ /* 0x000fe200000006ff */
[----:B------:R-:W-:-:S02]  /*1560*/  IMAD R17, R91, R14, UR13 ;  /* 0x0000000d5b117e24 */ /* 0x000fc4000f8e020e */
[----:B------:R-:W-:Y:S01]  /*1570*/  FADD.FTZ R37, -R80, R37 ;  /* 0x0000002550257221 */ /* 0x000fe20000010100 */
[----:B------:R-:W-:Y:S01]  /*1580*/  FMUL.FTZ R38, R87, -1.4426950216293334961 ;  /* 0xbfb8aa3b57267820 */ /* 0x000fe20000410000 */
[----:B------:R-:W-:Y:S02]  /*1590*/  IADD3 R16, P0, R97, UR26, RZ ;  /* 0x0000001a61107c10 */ /* 0x000fe4000ff1e0ff */
[----:B------:R-:W-:Y:S01]  /*15a0*/  IADD3 R14, P1, R157, UR24, RZ ;  /* 0x000000189d0e7c10 */ /* 0x000fe2000ff3e0ff */
[----:B------:R-:W1:Y:S01]  /*15b0*/  MUFU.EX2 R93, R93 ;  /* 0x0000005d005d7308 */ /* 0x000e620000000800 */
[----:B------:R-:W-:Y:S01]  /*15c0*/  FMUL.FTZ R121, R64, R37 ;  /* 0x0000002540797220 */ /* 0x000fe20000410000 */
[----:B------:R-:W-:Y:S01]  /*15d0*/  LEA R73, R92, R17, 0x3 ;  /* 0x000000115c497211 */ /* 0x000fe200078e18ff */
[--C-:B------:R-:W-:Y:S01]  /*15e0*/  HADD2.F32 R37, -RZ, R15.reuse.H0_H0 ;  /* 0x2000000fff257230 */ /* 0x100fe20000004100 */
[----:B------:R-:W-:Y:S01]  /*15f0*/  IADD3.X R17, R96, UR27, RZ, P0, !PT ;  /* 0x0000001b60117c10 */ /* 0x000fe200087fe4ff */
[----:B------:R-:W-:Y:S01]  /*1600*/  HADD2.F32 R118, -RZ, R15.H1_H1 ;  /* 0x3000000fff767230 */ /* 0x000fe20000004100 */
[----:B------:R-:W-:-:S02]  /*1610*/  IADD3.X R15, R158, UR25, RZ, P1, !PT ;  /* 0x000000199e0f7c10 */ /* 0x000fc40008ffe4ff */
[----:B------:R-:W1:Y:S01]  /*1620*/  MUFU.EX2 R38, R38 ;  /* 0x0000002600267308 */ /* 0x000e620000000800 */
[----:B0-----:R-:W-:Y:S01]  /*1630*/  FADD.FTZ R91, R95, 1 ;  /* 0x3f8000005f5b7421 */ /* 0x001fe20000010000 */
[----:B------:R-:W4:Y:S01]  /*1640*/  LDG.E.64.CONSTANT R16, desc[UR18][R16.64] ;  /* 0x0000001210107981 */ /* 0x000f22000c1e9b00 */
[----:B------:R-:W-:Y:S01]  /*1650*/  FMUL.FTZ R141, R64, R141 ;  /* 0x0000008d408d7220 */ /* 0x000fe20000410000 */
[----:B------:R-:W-:Y:S02]  /*1660*/  FFMA.FTZ R56, R0, R142, R101 ;  /* 0x0000008e00387223 */ /* 0x000fe40000010065 */
[----:B------:R-:W4:Y:S01]  /*1670*/  LDG.E.64.CONSTANT R14, desc[UR18][R14.64] ;  /* 0x000000120e0e7981 */ /* 0x000f22000c1e9b00 */
[----:B-1----:R-:W-:Y:S01]  /*1680*/  FADD.FTZ R92, R94, 1 ;  /* 0x3f8000005e5c7421 */ /* 0x002fe20000010000 */
[----:B------:R-:W0:Y:S01]  /*1690*/  MUFU.RCP R91, R91 ;  /* 0x0000005b005b7308 */ /* 0x000e220000001000 */
[----:B------:R-:W-:Y:S01]  /*16a0*/  FFMA.FTZ R57, R65, R141, R100 ;  /* 0x0000008d41397223 */ /* 0x000fe20000010064 */
[----:B------:R-:W-:Y:S01]  /*16b0*/  FMUL.FTZ R90, R56, -1.4426950216293334961 ;  /* 0xbfb8aa3b385a7820 */ /* 0x000fe20000410000 */
[----:B------:R-:W-:Y:S01]  /*16c0*/  FADD.FTZ R93, R93, 1 ;  /* 0x3f8000005d5d7421 */ /* 0x000fe20000010000 */
[----:B------:R-:W-:Y:S01]  /*16d0*/  FADD.FTZ R13, -R80, R13 ;  /* 0x0000000d500d7221 */ /* 0x000fe20000010100 */
[----:B------:R-:W-:Y:S01]  /*16e0*/  FFMA.FTZ R54, R63, R139, R104 ;  /* 0x0000008b3f367223 */ /* 0x000fe20000010068 */
[----:B------:R-:W-:-:S02]  /*16f0*/  FMUL.FTZ R88, R57, -1.4426950216293334961 ;  /* 0xbfb8aa3b39587820 */ /* 0x000fc40000410000 */
[----:B------:R-:W1:Y:S01]  /*1700*/  MUFU.RCP R92, R92 ;  /* 0x0000005c005c7308 */ /* 0x000e620000001000 */
[----:B------:R-:W-:Y:S01]  /*1710*/  FMUL.FTZ R138, R64, R13 ;  /* 0x0000000d408a7220 */ /* 0x000fe20000410000 */
[----:B------:R-:W-:Y:S01]  /*1720*/  FMUL.FTZ R13, R54, -1.4426950216293334961 ;  /* 0xbfb8aa3b360d7820 */ /* 0x000fe20000410000 */
[----:B------:R-:W-:-:S05]  /*1730*/  FADD.FTZ R38, R38, 1 ;  /* 0x3f80000026267421 */ /* 0x000fca0000010000 */
[----:B------:R-:W1:Y:S01]  /*1740*/  MUFU.EX2 R90, R90 ;  /* 0x0000005a005a7308 */ /* 0x000e620000000800 */
[----:B------:R-:W-:Y:S07]  /*1750*/  STL [R1+0x38], R33 ;  /* 0x0000382101007387 */ /* 0x000fee0000100800 */
[----:B------:R-:W1:Y:S01]  /*1760*/  MUFU.RCP R93, R93 ;  /* 0x0000005d005d7308 */ /* 0x000e620000001000 */
[----:B------:R1:W-:Y:S01]  /*1770*/  STL [R1+0x2c], R32 ;  /* 0x00002c2001007387 */ /* 0x0003e20000100800 */
[----:B0-----:R-:W-:-:S06]  /*1780*/  FADD.FTZ R95, -R91, 1 ;  /* 0x3f8000005b5f7421 */ /* 0x001fcc0000010100 */
[----:B------:R-:W-:Y:S01]  /*1790*/  MUFU.EX2 R88, R88 ;  /* 0x0000005800587308 */ /* 0x000fe20000000800 */
[----:B------:R-:W-:Y:S07]  /*17a0*/  STL [R1+0x30], R31 ;  /* 0x0000301f01007387 */ /* 0x000fee0000100800 */
[----:B------:R-:W0:Y:S01]  /*17b0*/  MUFU.RCP R94, R38 ;  /* 0x00000026005e7308 */ /* 0x000e220000001000 */
[----:B------:R-:W-:Y:S01]  /*17c0*/  STL [R1+0x24], R30 ;  /* 0x0000241e01007387 */ /* 0x000fe20000100800 */
[----:B-1----:R-:W-:-:S06]  /*17d0*/  FFMA.FTZ R32, R62, R140, R103 ;  /* 0x0000008c3e207223 */ /* 0x002fcc0000010067 */
[----:B------:R-:W1:Y:S01]  /*17e0*/  MUFU.EX2 R13, R13 ;  /* 0x0000000d000d7308 */ /* 0x000e620000000800 */
[----:B------:R-:W-:Y:S01]  /*17f0*/  STL [R1+0x28], R28 ;  /* 0x0000281c01007387 */ /* 0x000fe20000100800 */
[----:B------:R-:W-:Y:S01]  /*1800*/  IADD3 R155, R35, 0xdc00, RZ ;  /* 0x0000dc00239b7810 */ /* 0x000fe20007ffe0ff */
[----:B------:R-:W-:Y:S02]  /*1810*/  FFMA.FTZ R95, R59, R95, 1 ;  /* 0x3f8000003b5f7423 */ /* 0x000fe4000001005f */
[----:B------:R-:W-:Y:S01]  /*1820*/  STL [R1+0x1c], R40 ;  /* 0x00001c2801007387 */ /* 0x000fe20000100800 */
[----:B------:R-:W-:Y:S01]  /*1830*/  FMUL.FTZ R89, R32, -1.4426950216293334961 ;  /* 0xbfb8aa3b20597820 */ /* 0x000fe20000410000 */
[----:B------:R-:W-:Y:S02]  /*1840*/  FADD.FTZ R59, -R92, 1 ;  /* 0x3f8000005c3b7421 */ /* 0x000fe40000010100 */
[----:B------:R-:W-:Y:S01]  /*1850*/  STL [R1+0x20], R26 ;  /* 0x0000201a01007387 */ /* 0x000fe20000100800 */
[----:B------:R-:W-:-:S03]  /*1860*/  IADD3 R153, R35, 0xf000, RZ ;  /* 0x0000f00023997810 */ /* 0x000fc60007ffe0ff */
[----:B------:R-:W-:Y:S01]  /*1870*/  STL [R1+0x14], R36 ;  /* 0x0000142401007387 */ /* 0x000fe20000100800 */
[C---:B------:R-:W-:Y:S01]  /*1880*/  IADD3 R151, R35.reuse, 0x10400, RZ ;  /* 0x0001040023977810 */ /* 0x040fe20007ffe0ff */
[----:B------:R-:W-:Y:S01]  /*1890*/  FADD.FTZ R90, R90, 1 ;  /* 0x3f8000005a5a7421 */ /* 0x000fe20000010000 */
[C---:B------:R-:W-:Y:S01]  /*18a0*/  IADD3 R149, R35.reuse, 0x11800, RZ ;  /* 0x0001180023957810 */ /* 0x040fe20007ffe0ff */
[----:B------:R-:W-:Y:S01]  /*18b0*/  STL [R1+0x18], R34 ;  /* 0x0000182201007387 */ /* 0x000fe20000100800 */
[----:B------:R-:W-:Y:S01]  /*18c0*/  IADD3 R147, R35, 0x12c00, RZ ;  /* 0x00012c0023937810 */ /* 0x000fe20007ffe0ff */
[----:B------:R-:W-:Y:S01]  /*18d0*/  FFMA.FTZ R59, R61, R59, 1 ;  /* 0x3f8000003d3b7423 */ /* 0x000fe2000001003b */
[-C--:B------:R-:W-:Y:S01]  /*18e0*/  IADD3 R155, P4, R155, R12.reuse, RZ ;  /* 0x0000000c9b9b7210 */ /* 0x080fe20007f9e0ff */
[----:B------:R0:W-:Y:S01]  /*18f0*/  STL [R1+0xc], R97 ;  /* 0x00000c6101007387 */ /* 0x0001e20000100800 */
[----:B------:R-:W2:Y:S01]  /*1900*/  MUFU.EX2 R89, R89 ;  /* 0x0000005900597308 */ /* 0x000ea20000000800 */
[-C--:B------:R-:W-:Y:S01]  /*1910*/  IADD3 R153, P3, R153, R12.reuse, RZ ;  /* 0x0000000c99997210 */ /* 0x080fe20007f7e0ff */
[----:B------:R-:W-:Y:S01]  /*1920*/  FMUL.FTZ R61, R91, R95 ;  /* 0x0000005f5b3d7220 */ /* 0x000fe20000410000 */
[----:B------:R1:W-:Y:S01]  /*1930*/  STL [R1+0x10], R96 ;  /* 0x0000106001007387 */ /* 0x0003e20000100800 */
[-C--:B------:R-:W-:Y:S01]  /*1940*/  IADD3 R151, P2, R151, R12.reuse, RZ ;  /* 0x0000000c97977210 */ /* 0x080fe20007f5e0ff */
[----:B------:R-:W-:Y:S01]  /*1950*/  HADD2.F32 R91, -RZ, R8.H0_H0 ;  /* 0x20000008ff5b7230 */ /* 0x000fe20000004100 */
[-C--:B------:R-:W-:Y:S01]  /*1960*/  IADD3 R149, P1, R149, R12.reuse, RZ ;  /* 0x0000000c95957210 */ /* 0x080fe20007f3e0ff */
[----:B0-----:R-:W-:Y:S01]  /*1970*/  FADD.FTZ R97, -R93, 1 ;  /* 0x3f8000005d617421 */ /* 0x001fe20000010100 */
[----:B------:R-:W-:Y:S01]  /*1980*/  IADD3 R147, P0, R147, R12, RZ ;  /* 0x0000000c93937210 */ /* 0x000fe20007f1e0ff */
[----:B------:R-:W-:Y:S01]  /*1990*/  FADD.FTZ R12, -R94, 1 ;  /* 0x3f8000005e0c7421 */ /* 0x000fe20000010100 */
[----:B------:R-:W-:Y:S01]  /*19a0*/  IADD3.X R156, RZ, R68, RZ, P4, !PT ;  /* 0x00000044ff9c7210 */ /* 0x000fe200027fe4ff */
[----:B-1----:R-:W-:Y:S01]  /*19b0*/  FADD.FTZ R96, R88, 1 ;  /* 0x3f80000058607421 */ /* 0x002fe20000010000 */
[----:B------:R-:W-:Y:S01]  /*19c0*/  FFMA.FTZ R88, R60, R97, 1 ;  /* 0x3f8000003c587423 */ /* 0x000fe20000010061 */
[----:B------:R-:W-:Y:S01]  /*19d0*/  FMUL.FTZ R60, R92, R59 ;  /* 0x0000003b5c3c7220 */ /* 0x000fe20000410000 */
[----:B------:R-:W0:Y:S01]  /*19e0*/  MUFU.RCP R90, R90 ;  /* 0x0000005a005a7308 */ /* 0x000e220000001000 */
[----:B------:R-:W-:Y:S01]  /*19f0*/  FADD.FTZ R92, R13, 1 ;  /* 0x3f8000000d5c7421 */ /* 0x000fe20000010000 */
[----:B------:R-:W-:Y:S01]  /*1a00*/  FFMA.FTZ R12, R87, R12, 1 ;  /* 0x3f800000570c7423 */ /* 0x000fe2000001000c */
[----:B------:R-:W-:Y:S01]  /*1a10*/  SHF.L.U64.HI R156, R155, 0x1, R156 ;  /* 0x000000019b9c7819 */ /* 0x000fe2000001029c */
[----:B------:R-:W-:Y:S01]  /*1a20*/  FMUL.FTZ R61, R91, R61 ;  /* 0x0000003d5b3d7220 */ /* 0x000fe20000410000 */
[----:B------:R-:W-:Y:S01]  /*1a30*/  SHF.L.U32 R155, R155, 0x1, RZ ;  /* 0x000000019b9b7819 */ /* 0x000fe200000006ff */
[----:B------:R-:W-:-:S02]  /*1a40*/  FFMA.FTZ R29, R0, R138, R101 ;  /* 0x0000008a001d7223 */ /* 0x000fc40000010065 */
[----:B------:R1:W5:Y:S01]  /*1a50*/  MUFU.RCP R91, R92 ;  /* 0x0000005c005b7308 */ /* 0x0003620000001000 */
[----:B------:R-:W-:Y:S01]  /*1a60*/  FMUL.FTZ R94, R94, R12 ;  /* 0x0000000c5e5e7220 */ /* 0x000fe20000410000 */
[----:B------:R-:W-:Y:S01]  /*1a70*/  IADD3 R12, P4, R155, UR24, RZ ;  /* 0x000000189b0c7c10 */ /* 0x000fe2000ff9e0ff */
[----:B------:R-:W-:Y:S01]  /*1a80*/  FMUL.FTZ R58, R29, -1.4426950216293334961 ;  /* 0xbfb8aa3b1d3a7820 */ /* 0x000fe20000410000 */
[----:B------:R-:W-:Y:S01]  /*1a90*/  FFMA.FTZ R31, R65, R137, R100 ;  /* 0x00000089411f7223 */ /* 0x000fe20000010064 */
[----:B------:R-:W-:Y:S01]  /*1aa0*/  HADD2.F32 R8, -RZ, R8.H1_H1 ;  /* 0x30000008ff087230 */ /* 0x000fe20000004100 */
[----:B------:R-:W-:Y:S02]  /*1ab0*/  IADD3.X R13, R156, UR25, RZ, P4, !PT ;  /* 0x000000199c0d7c10 */ /* 0x000fe4000a7fe4ff */
[----:B------:R-:W3:Y:S01]  /*1ac0*/  MUFU.RCP R87, R96 ;  /* 0x0000006000577308 */ /* 0x000ee20000001000 */
[----:B------:R-:W-:Y:S01]  /*1ad0*/  FFMA.FTZ R50, R63, R135, R104 ;  /* 0x000000873f327223 */ /* 0x000fe20000010068 */
[----:B------:R-:W-:Y:S01]  /*1ae0*/  FMUL.FTZ R59, R93, R88 ;  /* 0x000000585d3b7220 */ /* 0x000fe20000410000 */
[----:B------:R-:W-:Y:S01]  /*1af0*/  FMUL.FTZ R86, R31, -1.4426950216293334961 ;  /* 0xbfb8aa3b1f567820 */ /* 0x000fe20000410000 */
[----:B------:R-:W-:Y:S01]  /*1b00*/  FFMA.FTZ R33, R62, R136, R103 ;  /* 0x000000883e217223 */ /* 0x000fe20000010067 */
[----:B--2---:R-:W-:Y:S01]  /*1b10*/  FADD.FTZ R88, R89, 1 ;  /* 0x3f80000059587421 */ /* 0x004fe20000010000 */
[----:B------:R-:W-:-:S02]  /*1b20*/  HADD2.F32 R89, -RZ, R9.H0_H0 ;  /* 0x20000009ff597230 */ /* 0x000fc40000004100 */
[----:B------:R-:W-:Y:S01]  /*1b30*/  FMUL.FTZ R60, R8, R60 ;  /* 0x0000003c083c7220 */ /* 0x000fe20000410000 */
[----:B-1----:R-:W-:Y:S01]  /*1b40*/  HADD2.F32 R92, -RZ, R9.H1_H1 ;  /* 0x30000009ff5c7230 */ /* 0x002fe20000004100 */
[----:B------:R-:W1:Y:S01]  /*1b50*/  MUFU.EX2 R58, R58 ;  /* 0x0000003a003a7308 */ /* 0x000e620000000800 */
[----:B------:R0:W2:Y:S01]  /*1b60*/  LDG.E.64.CONSTANT R8, desc[UR18][R12.64] ;  /* 0x000000120c087981 */ /* 0x0000a2000c1e9b00 */
[----:B------:R-:W-:Y:S01]  /*1b70*/  FMUL.FTZ R30, R50, -1.4426950216293334961 ;  /* 0xbfb8aa3b321e7820 */ /* 0x000fe20000410000 */
[----:B------:R-:W-:-:S05]  /*1b80*/  FMUL.FTZ R55, R33, -1.4426950216293334961 ;  /* 0xbfb8aa3b21377820 */ /* 0x000fca0000410000 */
[----:B------:R-:W1:Y:S01]  /*1b90*/  MUFU.EX2 R86, R86 ;  /* 0x0000005600567308 */ /* 0x000e620000000800 */
[----:B0-----:R-:W-:Y:S01]  /*1ba0*/  FADD.FTZ R12, -R90, 1 ;  /* 0x3f8000005a0c7421 */ /* 0x001fe20000010100 */
[----:B-----5:R-:W-:-:S03]  /*1bb0*/  FADD.FTZ R13, -R91, 1 ;  /* 0x3f8000005b0d7421 */ /* 0x020fc60000010100 */
[----:B------:R-:W-:-:S03]  /*1bc0*/  FFMA.FTZ R56, R56, R12, 1 ;  /* 0x3f80000038387423 */ /* 0x000fc6000001000c */
[----:B------:R-:W-:Y:S01]  /*1bd0*/  MUFU.RCP R88, R88 ;  /* 0x0000005800587308 */ /* 0x000fe20000001000 */
[----:B------:R-:W-:Y:S01]  /*1be0*/  IADD3 R12, P4, R99, UR26, RZ ;  /* 0x0000001a630c7c10 */ /* 0x000fe2000ff9e0ff */
[----:B------:R-:W-:Y:S01]  /*1bf0*/  FFMA.FTZ R54, R54, R13, 1 ;  /* 0x3f80000036367423 */ /* 0x000fe2000001000d */
[----:B---3--:R-:W-:Y:S02]  /*1c00*/  FADD.FTZ R93, -R87, 1 ;  /* 0x3f800000575d7421 */ /* 0x008fe40000010100 */
[----:B------:R-:W-:-:S03]  /*1c10*/  IADD3.X R13, R98, UR27, RZ, P4, !PT ;  /* 0x0000001b620d7c10 */ /* 0x000fc6000a7fe4ff */
[----:B------:R-:W0:Y:S01]  /*1c20*/  MUFU.EX2 R30, R30 ;  /* 0x0000001e001e7308 */ /* 0x000e220000000800 */
[----:B------:R-:W-:-:S07]  /*1c30*/  FFMA.FTZ R47, R0, R134, R101 ;  /* 0x00000086002f7223 */ /* 0x000fce0000010065 */
[----:B------:R-:W3:Y:S01]  /*1c40*/  MUFU.EX2 R55, R55 ;  /* 0x0000003700377308 */ /* 0x000ee20000000800 */
[----:B------:R-:W-:Y:S01]  /*1c50*/  FFMA.FTZ R93, R57, R93, 1 ;  /* 0x3f800000395d7423 */ /* 0x000fe2000001005d */
[----:B------:R-:W-:Y:S01]  /*1c60*/  HADD2.F32 R57, -RZ, R6.H0_H0 ;  /* 0x20000006ff397230 */ /* 0x000fe20000004100 */
[----:B------:R-:W5:Y:S01]  /*1c70*/  LDG.E.64.CONSTANT R12, desc[UR18][R12.64] ;  /* 0x000000120c0c7981 */ /* 0x000f62000c1e9b00 */
[----:B-1----:R-:W-:Y:S01]  /*1c80*/  FADD.FTZ R58, R58, 1 ;  /* 0x3f8000003a3a7421 */ /* 0x002fe20000010000 */
[----:B------:R-:W-:Y:S01]  /*1c90*/  FMUL.FTZ R53, R47, -1.4426950216293334961 ;  /* 0xbfb8aa3b2f357820 */ /* 0x000fe20000410000 */
[----:B------:R-:W-:Y:S01]  /*1ca0*/  FMUL.FTZ R59, R89, R59 ;  /* 0x0000003b593b7220 */ /* 0x000fe20000410000 */
[----:B------:R-:W-:Y:S01]  /*1cb0*/  FADD.FTZ R86, R86, 1 ;  /* 0x3f80000056567421 */ /* 0x000fe20000010000 */
[----:B------:R1:W3:Y:S01]  /*1cc0*/  MUFU.RCP R89, R58 ;  /* 0x0000003a00597308 */ /* 0x0002e20000001000 */
[----:B------:R-:W-:Y:S01]  /*1cd0*/  FADD.FTZ R117, -R80, R57 ;  /* 0x0000003950757221 */ /* 0x000fe20000010100 */
[----:B------:R-:W-:Y:S01]  /*1ce0*/  FFMA.FTZ R48, R65, R133, R100 ;  /* 0x0000008541307223 */ /* 0x000fe20000010064 */
[----:B------:R-:W-:Y:S01]  /*1cf0*/  FMUL.FTZ R57, R90, R56 ;  /* 0x000000385a397220 */ /* 0x000fe20000410000 */
[----:B------:R-:W-:Y:S01]  /*1d00*/  FFMA.FTZ R49, R62, R132, R103 ;  /* 0x000000843e317223 */ /* 0x000fe20000010067 */
[----:B------:R-:W-:Y:S01]  /*1d10*/  FMUL.FTZ R56, R87, R93 ;  /* 0x0000005d57387220 */ /* 0x000fe20000410000 */
[----:B0-----:R-:W-:Y:S01]  /*1d20*/  FADD.FTZ R87, R30, 1 ;  /* 0x3f8000001e577421 */ /* 0x001fe20000010000 */
[----:B-1----:R-:W-:Y:S01]  /*1d30*/  FMUL.FTZ R58, R92, R94 ;  /* 0x0000005e5c3a7220 */ /* 0x002fe20000410000 */
[----:B------:R-:W-:Y:S01]  /*1d40*/  FADD.FTZ R92, -R88, 1 ;  /* 0x3f800000585c7421 */ /* 0x000fe20000010100 */
[----:B------:R-:W0:Y:S01]  /*1d50*/  MUFU.EX2 R53, R53 ;  /* 0x0000003500357308 */ /* 0x000e220000000800 */
[----:B---3--:R-:W-:Y:S01]  /*1d60*/  FADD.FTZ R55, R55, 1 ;  /* 0x3f80000037377421 */ /* 0x008fe20000010000 */
[----:B------:R-:W-:Y:S01]  /*1d70*/  FMUL.FTZ R51, R48, -1.4426950216293334961 ;  /* 0xbfb8aa3b30337820 */ /* 0x000fe20000410000 */
[----:B------:R-:W-:Y:S01]  /*1d80*/  FMUL.FTZ R52, R49, -1.4426950216293334961 ;  /* 0xbfb8aa3b31347820 */ /* 0x000fe20000410000 */
[----:B------:R-:W-:-:S04]  /*1d90*/  FFMA.FTZ R32, R32, R92, 1 ;  /* 0x3f80000020207423 */ /* 0x000fc8000001005c */
[----:B------:R-:W1:Y:S01]  /*1da0*/  MUFU.RCP R86, R86 ;  /* 0x0000005600567308 */ /* 0x000e620000001000 */
[--C-:B------:R-:W-:Y:S02]  /*1db0*/  HADD2.F32 R90, -RZ, R24.reuse.H0_H0 ;  /* 0x20000018ff5a7230 */ /* 0x100fe40000004100 */
[----:B------:R-:W-:-:S05]  /*1dc0*/  HADD2.F32 R24, -RZ, R24.H1_H1 ;  /* 0x30000018ff187230 */ /* 0x000fca0000004100 */
[----:B------:R3:W-:Y:S01]  /*1dd0*/  MUFU.RCP R92, R55 ;  /* 0x00000037005c7308 */ /* 0x0007e20000001000 */
[----:B------:R-:W-:-:S07]  /*1de0*/  FADD.FTZ R27, -R80, R27 ;  /* 0x0000001b501b7221 */ /* 0x000fce0000010100 */
[----:B------:R-:W1:Y:S01]  /*1df0*/  MUFU.RCP R87, R87 ;  /* 0x0000005700577308 */ /* 0x000e620000001000 */
[----:B---3--:R-:W-:Y:S01]  /*1e00*/  FMUL.FTZ R55, R88, R32 ;  /* 0x0000002058377220 */ /* 0x008fe20000410000 */
[----:B------:R-:W-:-:S06]  /*1e10*/  HADD2.F32 R88, -RZ, R25.H0_H0 ;  /* 0x20000019ff587230 */ /* 0x000fcc0000004100 */
[----:B------:R-:W3:Y:S01]  /*1e20*/  MUFU.EX2 R51, R51 ;  /* 0x0000003300337308 */ /* 0x000ee20000000800 */
[----:B------:R-:W-:Y:S01]  /*1e30*/  FMUL.FTZ R56, R24, R56 ;  /* 0x0000003818387220 */ /* 0x000fe20000410000 */
[----:B------:R-:W-:-:S06]  /*1e40*/  FADD.FTZ R24, -R89, 1 ;  /* 0x3f80000059187421 */ /* 0x000fcc0000010100 */
[----:B------:R-:W3:Y:S01]  /*1e50*/  MUFU.EX2 R52, R52 ;  /* 0x0000003400347308 */ /* 0x000ee20000000800 */
[----:B------:R-:W-:Y:S01]  /*1e60*/  FMUL.FTZ R130, R64, R27 ;  /* 0x0000001b40827220 */ /* 0x000fe20000410000 */
[----:B------:R-:W-:Y:S02]  /*1e70*/  HADD2.F32 R25, -RZ, R25.H1_H1 ;  /* 0x30000019ff197230 */ /* 0x000fe40000004100 */
[----:B0-----:R-:W-:Y:S01]  /*1e80*/  FADD.FTZ R53, R53, 1 ;  /* 0x3f80000035357421 */ /* 0x001fe20000010000 */
[----:B------:R-:W-:Y:S01]  /*1e90*/  FMUL.FTZ R54, R91, R54 ;  /* 0x000000365b367220 */ /* 0x000fe20000410000 */
[----:B------:R-:W-:Y:S01]  /*1ea0*/  FMUL.FTZ R55, R88, R55 ;  /* 0x0000003758377220 */ /* 0x000fe20000410000 */
[----:B------:R-:W-:Y:S01]  /*1eb0*/  FFMA.FTZ R29, R29, R24, 1 ;  /* 0x3f8000001d1d7423 */ /* 0x000fe20000010018 */
[----:B-1----:R-:W-:Y:S01]  /*1ec0*/  FADD.FTZ R88, -R86, 1 ;  /* 0x3f80000056587421 */ /* 0x002fe20000010100 */
[----:B------:R-:W-:Y:S01]  /*1ed0*/  FFMA.FTZ R69, R63, R130, R104 ;  /* 0x000000823f457223 */ /* 0x000fe20000010068 */
[----:B------:R0:W-:Y:S01]  /*1ee0*/  MUFU.RCP R24, R53 ;  /* 0x0000003500187308 */ /* 0x0001e20000001000 */
[----:B------:R-:W-:Y:S01]  /*1ef0*/  FMUL.FTZ R54, R25, R54 ;  /* 0x0000003619367220 */ /* 0x000fe20000410000 */
[----:B------:R-:W-:Y:S01]  /*1f00*/  FADD.FTZ R25, -R87, 1 ;  /* 0x3f80000057197421 */ /* 0x000fe20000010100 */
[----:B------:R-:W-:Y:S01]  /*1f10*/  FFMA.FTZ R31, R31, R88, 1 ;  /* 0x3f8000001f1f7423 */ /* 0x000fe20000010058 */
[----:B------:R-:W-:-:S02]  /*1f20*/  HADD2.F32 R6, -RZ, R6.H1_H1 ;  /* 0x30000006ff067230 */ /* 0x000fc40000004100 */
[----:B------:R-:W-:Y:S01]  /*1f30*/  FMUL.FTZ R28, R69, -1.4426950216293334961 ;  /* 0xbfb8aa3b451c7820 */ /* 0x000fe20000410000 */
[----:B---3--:R-:W-:Y:S01]  /*1f40*/  FADD.FTZ R51, R51, 1 ;  /* 0x3f80000033337421 */ /* 0x008fe20000010000 */
[----:B0-----:R-:W-:Y:S01]  /*1f50*/  FADD.FTZ R53, -R92, 1 ;  /* 0x3f8000005c357421 */ /* 0x001fe20000010100 */
[----:B------:R-:W-:Y:S01]  /*1f60*/  FADD.FTZ R52, R52, 1 ;  /* 0x3f80000034347421 */ /* 0x000fe20000010000 */
[----:B------:R-:W-:Y:S02]  /*1f70*/  FFMA.FTZ R50, R50, R25, 1 ;  /* 0x3f80000032327423 */ /* 0x000fe40000010019 */
[----:B------:R-:W-:Y:S01]  /*1f80*/  FFMA.FTZ R53, R33, R53, 1 ;  /* 0x3f80000021357423 */ /* 0x000fe20000010035 */
[----:B------:R-:W-:Y:S01]  /*1f90*/  FMUL.FTZ R86, R86, R31 ;  /* 0x0000001f56567220 */ /* 0x000fe20000410000 */
[----:B------:R0:W-:Y:S01]  /*1fa0*/  MUFU.RCP R25, R51 ;  /* 0x0000003300197308 */ /* 0x0001e20000001000 */
[----:B------:R-:W-:Y:S01]  /*1fb0*/  FADD.FTZ R116, -R80, R6 ;  /* 0x0000000650747221 */ /* 0x000fe20000010100 */
[----:B------:R-:W-:-:S02]  /*1fc0*/  HADD2.F32 R31, -RZ, R7.H0_H0 ;  /* 0x20000007ff1f7230 */ /* 0x000fc40000004100 */
[----:B------:R-:W-:-:S04]  /*1fd0*/  FMUL.FTZ R50, R87, R50 ;  /* 0x0000003257327220 */ /* 0x000fc80000410000 */
[----:B------:R1:W-:Y:S01]  /*1fe0*/  MUFU.RCP R6, R52 ;  /* 0x0000003400067308 */ /* 0x0003e20000001000 */
[----:B0-----:R-:W-:Y:S01]  /*1ff0*/  FMUL.FTZ R51, R92, R53 ;  /* 0x000000355c337220 */ /* 0x001fe20000410000 */
[----:B------:R-:W-:Y:S02]  /*2000*/  HADD2.F32 R53, -RZ, R10.H0_H0 ;  /* 0x2000000aff357230 */ /* 0x000fe40000004100 */
[----:B------:R-:W-:Y:S01]  /*2010*/  FADD.FTZ R115, -R80, R31 ;  /* 0x0000001f50737221 */ /* 0x000fe20000010100 */
[----:B------:R-:W-:-:S03]  /*2020*/  HADD2.F32 R31, -RZ, R11.H0_H0 ;  /* 0x2000000bff1f7230 */ /* 0x000fc60000004100 */
[----:B------:R-:W0:Y:S01]  /*2030*/  MUFU.EX2 R28, R28 ;  /* 0x0000001c001c7308 */ /* 0x000e220000000800 */
[----:B-1----:R-:W-:Y:S01]  /*2040*/  HADD2.F32 R52, -RZ, R10.H1_H1 ;  /* 0x3000000aff347230 */ /* 0x002fe20000004100 */
[----:B------:R-:W-:Y:S01]  /*2050*/  IADD3 R10, P4, R161, UR26, RZ ;  /* 0x0000001aa10a7c10 */ /* 0x000fe2000ff9e0ff */
[----:B------:R-:W-:-:S03]  /*2060*/  HADD2.F32 R87, -RZ, R11.H1_H1 ;  /* 0x3000000bff577230 */ /* 0x000fc60000004100 */
[----:B------:R-:W-:Y:S01]  /*2070*/  IADD3.X R11, R72, UR27, RZ, P4, !PT ;  /* 0x0000001b480b7c10 */ /* 0x000fe2000a7fe4ff */
[----:B------:R-:W-:Y:S01]  /*2080*/  FFMA.FTZ R27, R0, R129, R101 ;  /* 0x00000081001b7223 */ /* 0x000fe20000010065 */
[----:B------:R-:W-:Y:S01]  /*2090*/  FADD.FTZ R39, -R80, R39 ;  /* 0x0000002750277221 */ /* 0x000fe20000010100 */
[----:B------:R-:W-:Y:S02]  /*20a0*/  FFMA.FTZ R45, R62, R127, R103 ;  /* 0x0000007f3e2d7223 */ /* 0x000fe40000010067 */
[----:B------:R-:W-:Y:S01]  /*20b0*/  FMUL.FTZ R84, R27, -1.4426950216293334961 ;  /* 0xbfb8aa3b1b547820 */ /* 0x000fe20000410000 */
[----:B------:R-:W3:Y:S01]  /*20c0*/  LDG.E.64.CONSTANT R10, desc[UR18][R10.64] ;  /* 0x000000120a0a7981 */ /* 0x000ee2000c1e9b00 */
[----:B------:R-:W-:Y:S01]  /*20d0*/  FMUL.FTZ R126, R64, R39 ;  /* 0x00000027407e7220 */ /* 0x000fe20000410000 */
[----:B------:R-:W-:Y:S01]  /*20e0*/  FMUL.FTZ R46, R45, -1.4426950216293334961 ;  /* 0xbfb8aa3b2d2e7820 */ /* 0x000fe20000410000 */
[----:B------:R-:W-:Y:S02]  /*20f0*/  FFMA.FTZ R83, R65, R128, R100 ;  /* 0x0000008041537223 */ /* 0x000fe40000010064 */
[----:B------:R-:W-:Y:S01]  /*2100*/  FFMA.FTZ R81, R63, R126, R104 ;  /* 0x0000007e3f517223 */ /* 0x000fe20000010068 */
[----:B0-----:R-:W-:Y:S01]  /*2110*/  FADD.FTZ R28, R28, 1 ;  /* 0x3f8000001c1c7421 */ /* 0x001fe20000010000 */
[----:B------:R-:W0:Y:S01]  /*2120*/  MUFU.EX2 R84, R84 ;  /* 0x0000005400547308 */ /* 0x000e220000000800 */
[----:B------:R-:W-:Y:S01]  /*2130*/  FMUL.FTZ R29, R89, R29 ;  /* 0x0000001d591d7220 */ /* 0x000fe20000410000 */
[----:B------:R-:W-:Y:S01]  /*2140*/  FMUL.FTZ R26, R81, -1.4426950216293334961 ;  /* 0xbfb8aa3b511a7820 */ /* 0x000fe20000410000 */
[----:B------:R-:W-:Y:S01]  /*2150*/  FMUL.FTZ R52, R52, R86 ;  /* 0x0000005634347220 */ /* 0x000fe20000410000 */
[----:B------:R-:W-:Y:S01]  /*2160*/  FMUL.FTZ R85, R83, -1.4426950216293334961 ;  /* 0xbfb8aa3b53557820 */ /* 0x000fe20000410000 */
[----:B------:R-:W-:-:S03]  /*2170*/  FADD.FTZ R86, -R24, 1 ;  /* 0x3f80000018567421 */ /* 0x000fc60000010100 */
[----:B------:R-:W1:Y:S01]  /*2180*/  MUFU.RCP R89, R28 ;  /* 0x0000001c00597308 */ /* 0x000e620000001000 */
[----:B------:R-:W-:Y:S01]  /*2190*/  FFMA.FTZ R47, R47, R86, 1 ;  /* 0x3f8000002f2f7423 */ /* 0x000fe20000010056 */
[----:B------:R-:W-:-:S06]  /*21a0*/  FADD.FTZ R86, -R6, 1 ;  /* 0x3f80000006567421 */ /* 0x000fcc0000010100 */
[----:B------:R-:W4:Y:S01]  /*21b0*/  MUFU.EX2 R46, R46 ;  /* 0x0000002e002e7308 */ /* 0x000f220000000800 */
[----:B------:R-:W-:Y:S01]  /*21c0*/  FADD.FTZ R88, -R25, 1 ;  /* 0x3f80000019587421 */ /* 0x000fe20000010100 */
[----:B------:R-:W-:-:S06]  /*21d0*/  FFMA.FTZ R86, R49, R86, 1 ;  /* 0x3f80000031567423 */ /* 0x000fcc0000010056 */
[----:B------:R-:W4:Y:S01]  /*21e0*/  MUFU.EX2 R26, R26 ;  /* 0x0000001a001a7308 */ /* 0x000f220000000800 */
[----:B------:R-:W-:Y:S01]  /*21f0*/  FFMA.FTZ R48, R48, R88, 1 ;  /* 0x3f80000030307423 */ /* 0x000fe20000010058 */
[----:B------:R-:W-:-:S06]  /*2200*/  FMUL.FTZ R49, R24, R47 ;  /* 0x0000002f18317220 */ /* 0x000fcc0000410000 */
[----:B------:R-:W4:Y:S01]  /*2210*/  MUFU.EX2 R85, R85 ;  /* 0x0000005500557308 */ /* 0x000f220000000800 */
[----:B0-----:R-:W-:Y:S01]  /*2220*/  FADD.FTZ R84, R84, 1 ;  /* 0x3f80000054547421 */ /* 0x001fe20000010000 */
[----:B------:R-:W-:Y:S01]  /*2230*/  FMUL.FTZ R47, R6, R86 ;  /* 0x00000056062f7220 */ /* 0x000fe20000410000 */
[----:B------:R-:W-:Y:S01]  /*2240*/  IADD3 R6, P4, R159, UR26, RZ ;  /* 0x0000001a9f067c10 */ /* 0x000fe2000ff9e0ff */
[----:B------:R-:W-:Y:S01]  /*2250*/  FMUL.FTZ R50, R87, R50 ;  /* 0x0000003257327220 */ /* 0x000fe20000410000 */
[----:B-1----:R-:W-:Y:S01]  /*2260*/  FADD.FTZ R87, -R89, 1 ;  /* 0x3f80000059577421 */ /* 0x002fe20000010100 */
[----:B------:R-:W-:Y:S01]  /*2270*/  FMUL.FTZ R48, R25, R48 ;  /* 0x0000003019307220 */ /* 0x000fe20000410000 */
[----:B------:R-:W-:Y:S02]  /*2280*/  HADD2.F32 R25, -RZ, R7.H1_H1 ;  /* 0x30000007ff197230 */ /* 0x000fe40000004100 */
[----:B----4-:R-:W-:Y:S01]  /*2290*/  FADD.FTZ R46, R46, 1 ;  /* 0x3f8000002e2e7421 */ /* 0x010fe20000010000 */
[----:B------:R-:W-:Y:S01]  /*22a0*/  IADD3.X R7, R160, UR27, RZ, P4, !PT ;  /* 0x0000001ba0077c10 */ /* 0x000fe2000a7fe4ff */
[----:B------:R-:W0:Y:S01]  /*22b0*/  MUFU.RCP R84, R84 ;  /* 0x0000005400547308 */ /* 0x000e220000001000 */
[----:B------:R-:W-:Y:S01]  /*22c0*/  FFMA.FTZ R69, R69, R87, 1 ;  /* 0x3f80000045457423 */ /* 0x000fe20000010057 */
[----:B------:R-:W-:Y:S01]  /*22d0*/  FADD.FTZ R26, R26, 1 ;  /* 0x3f8000001a1a7421 */ /* 0x000fe20000010000 */
[----:B------:R-:W-:Y:S01]  /*22e0*/  FFMA.FTZ R67, R65, R124, R100 ;  /* 0x0000007c41437223 */ /* 0x000fe20000010064 */
[----:B------:R-:W-:Y:S01]  /*22f0*/  FFMA.FTZ R71, R0, R125, R101 ;  /* 0x0000007d00477223 */ /* 0x000fe20000010065 */
[----:B------:R-:W4:Y:S01]  /*2300*/  LDG.E.64.CONSTANT R6, desc[UR18][R6.64] ;  /* 0x0000001206067981 */ /* 0x000f22000c1e9b00 */
[----:B------:R-:W-:-:S02]  /*2310*/  FADD.FTZ R85, R85, 1 ;  /* 0x3f80000055557421 */ /* 0x000fc40000010000 */
[----:B------:R1:W1:Y:S01]  /*2320*/  MUFU.RCP R87, R46 ;  /* 0x0000002e00577308 */ /* 0x0002620000001000 */
[----:B------:R-:W-:Y:S01]  /*2330*/  FMUL.FTZ R44, R67, -1.4426950216293334961 ;  /* 0xbfb8aa3b432c7820 */ /* 0x000fe20000410000 */
[----:B------:R-:W-:Y:S01]  /*2340*/  FMUL.FTZ R82, R71, -1.4426950216293334961 ;  /* 0xbfb8aa3b47527820 */ /* 0x000fe20000410000 */
[----:B------:R-:W-:-:S05]  /*2350*/  HADD2.F32 R24, -RZ, R4.H0_H0 ;  /* 0x20000004ff187230 */ /* 0x000fca0000004100 */
[----:B------:R-:W1:Y:S01]  /*2360*/  MUFU.RCP R88, R26 ;  /* 0x0000001a00587308 */ /* 0x000e620000001000 */
[----:B------:R-:W-:Y:S02]  /*2370*/  HADD2.F32 R4, -RZ, R4.H1_H1 ;  /* 0x30000004ff047230 */ /* 0x000fe40000004100 */
[----:B------:R-:W-:-:S05]  /*2380*/  FFMA.FTZ R70, R62, R123, R103 ;  /* 0x0000007b3e467223 */ /* 0x000fca0000010067 */
[----:B------:R-:W1:Y:S01]  /*2390*/  MUFU.RCP R86, R85 ;  /* 0x0000005500567308 */ /* 0x000e620000001000 */
[----:B------:R-:W-:Y:S01]  /*23a0*/  FFMA.FTZ R41, R63, R122, R104 ;  /* 0x0000007a3f297223 */ /* 0x000fe20000010068 */
[----:B------:R-:W-:Y:S01]  /*23b0*/  FMUL.FTZ R48, R4, R48 ;  /* 0x0000003004307220 */ /* 0x000fe20000410000 */
[--C-:B------:R-:W-:Y:S02]  /*23c0*/  HADD2.F32 R113, -RZ, R2.reuse.H0_H0 ;  /* 0x20000002ff717230 */ /* 0x100fe40000004100 */
[----:B0-----:R-:W-:Y:S01]  /*23d0*/  FADD.FTZ R4, -R84, 1 ;  /* 0x3f80000054047421 */ /* 0x001fe20000010100 */
[----:B------:R-:W-:Y:S02]  /*23e0*/  HADD2.F32 R112, -RZ, R2.H1_H1 ;  /* 0x30000002ff707230 */ /* 0x000fe40000004100 */
[----:B------:R-:W0:Y:S01]  /*23f0*/  MUFU.EX2 R44, R44 ;  /* 0x0000002c002c7308 */ /* 0x000e220000000800 */
[----:B------:R-:W-:Y:S01]  /*2400*/  FMUL.FTZ R43, R70, -1.4426950216293334961 ;  /* 0xbfb8aa3b462b7820 */ /* 0x000fe20000410000 */
[----:B------:R-:W-:Y:S01]  /*2410*/  FMUL.FTZ R42, R41, -1.4426950216293334961 ;  /* 0xbfb8aa3b292a7820 */ /* 0x000fe20000410000 */
[----:B------:R-:W-:-:S05]  /*2420*/  HADD2.F32 R2, -RZ, R5.H0_H0 ;  /* 0x20000005ff027230 */ /* 0x000fca0000004100 */
[----:B------:R-:W0:Y:S01]  /*2430*/  MUFU.EX2 R82, R82 ;  /* 0x0000005200527308 */ /* 0x000e220000000800 */
[----:B-1----:R-:W-:Y:S02]  /*2440*/  HADD2.F32 R46, -RZ, R5.H1_H1 ;  /* 0x30000005ff2e7230 */ /* 0x002fe40000004100 */
[----:B------:R-:W-:Y:S01]  /*2450*/  FMUL.FTZ R89, R89, R69 ;  /* 0x0000004559597220 */ /* 0x000fe20000410000 */
[----:B------:R-:W-:Y:S01]  /*2460*/  FADD.FTZ R5, -R87, 1 ;  /* 0x3f80000057057421 */ /* 0x000fe20000010100 */
[----:B------:R-:W-:Y:S01]  /*2470*/  FFMA.FTZ R4, R27, R4, 1 ;  /* 0x3f8000001b047423 */ /* 0x000fe20000010004 */
[----:B------:R-:W-:Y:S01]  /*2480*/  FMUL.FTZ R47, R2, R47 ;  /* 0x0000002f022f7220 */ /* 0x000fe20000410000 */
[----:B------:R-:W-:Y:S01]  /*2490*/  FMUL.FTZ R46, R46, R89 ;  /* 0x000000592e2e7220 */ /* 0x000fe20000410000 */
[----:B------:R-:W-:Y:S01]  /*24a0*/  FADD.FTZ R2, -R88, 1 ;  /* 0x3f80000058027421 */ /* 0x000fe20000010100 */
[----:B------:R-:W1:Y:S01]  /*24b0*/  MUFU.EX2 R43, R43 ;  /* 0x0000002b002b7308 */ /* 0x000e620000000800 */
[----:B------:R-:W-:Y:S01]  /*24c0*/  FFMA.FTZ R5, R45, R5, 1 ;  /* 0x3f8000002d057423 */ /* 0x000fe20000010005 */
[----:B------:R-:W-:Y:S01]  /*24d0*/  IADD3.X R154, RZ, R68, RZ, P3, !PT ;  /* 0x00000044ff9a7210 */ /* 0x000fe20001ffe4ff */
[----:B------:R-:W-:Y:S01]  /*24e0*/  FADD.FTZ R89, -R86, 1 ;  /* 0x3f80000056597421 */ /* 0x000fe20000010100 */
[----:B------:R-:W-:Y:S01]  /*24f0*/  FMUL.FTZ R45, R84, R4 ;  /* 0x00000004542d7220 */ /* 0x000fe20000410000 */
[----:B------:R-:W-:-:S03]  /*2500*/  IADD3 R4, P3, R157, UR26, RZ ;  /* 0x0000001a9d047c10 */ /* 0x000fc6000ff7e0ff */
[----:B------:R-:W1:Y:S01]  /*2510*/  MUFU.EX2 R42, R42 ;  /* 0x0000002a002a7308 */ /* 0x000e620000000800 */
[----:B------:R-:W-:Y:S01]  /*2520*/  FFMA.FTZ R2, R81, R2, 1 ;  /* 0x3f80000051027423 */ /* 0x000fe20000010002 */
[----:B------:R-:W-:Y:S01]  /*2530*/  SHF.L.U64.HI R154, R153, 0x1, R154 ;  /* 0x00000001999a7819 */ /* 0x000fe2000001029a */
[----:B------:R-:W-:Y:S01]  /*2540*/  FFMA.FTZ R83, R83, R89, 1 ;  /* 0x3f80000053537423 */ /* 0x000fe20000010059 */
[----:B------:R-:W-:Y:S01]  /*2550*/  FMUL.FTZ R87, R87, R5 ;  /* 0x0000000557577220 */ /* 0x000fe20000410000 */
[----:B------:R-:W-:Y:S01]  /*2560*/  SHF.L.U32 R153, R153, 0x1, RZ ;  /* 0x0000000199997819 */ /* 0x000fe200000006ff */
[----:B0-----:R-:W-:Y:S01]  /*2570*/  FADD.FTZ R44, R44, 1 ;  /* 0x3f8000002c2c7421 */ /* 0x001fe20000010000 */
[----:B------:R-:W-:Y:S01]  /*2580*/  IADD3.X R5, R158, UR27, RZ, P3, !PT ;  /* 0x0000001b9e057c10 */ /* 0x000fe20009ffe4ff */
[----:B------:R-:W-:Y:S01]  /*2590*/  FADD.FTZ R82, R82, 1 ;  /* 0x3f80000052527421 */ /* 0x000fe20000010000 */
[----:B------:R-:W-:Y:S01]  /*25a0*/  FMUL.FTZ R88, R88, R2 ;  /* 0x0000000258587220 */ /* 0x000fe20000410000 */
[----:B------:R-:W-:Y:S01]  /*25b0*/  IADD3 R2, P4, R153, UR24, RZ ;  /* 0x0000001899027c10 */ /* 0x000fe2000ff9e0ff */
[----:B------:R-:W-:Y:S01]  /*25c0*/  FMUL.FTZ R81, R86, R83 ;  /* 0x0000005356517220 */ /* 0x000fe20000410000 */
[--C-:B------:R-:W-:Y:S01]  /*25d0*/  HADD2.F32 R84, -RZ, R3.reuse.H0_H0 ;  /* 0x20000003ff547230 */ /* 0x100fe20000004100 */
[----:B------:R0:W-:Y:S01]  /*25e0*/  MUFU.RCP R83, R44 ;  /* 0x0000002c00537308 */ /* 0x0001e20000001000 */
[----:B------:R-:W4:Y:S01]  /*25f0*/  LDG.E.64.CONSTANT R4, desc[UR18][R4.64] ;  /* 0x0000001204047981 */ /* 0x000f22000c1e9b00 */
[----:B------:R-:W-:Y:S01]  /*2600*/  FFMA.FTZ R36, R0, R121, R101 ;  /* 0x0000007900247223 */ /* 0x000fe20000010065 */
[----:B------:R-:W-:Y:S01]  /*2610*/  FMUL.FTZ R57, R90, R57 ;  /* 0x000000395a397220 */ /* 0x000fe20000410000 */
[----:B-1----:R-:W-:Y:S01]  /*2620*/  FADD.FTZ R43, R43, 1 ;  /* 0x3f8000002b2b7421 */ /* 0x002fe20000010000 */
[----:B0-----:R-:W-:Y:S01]  /*2630*/  HADD2.F32 R44, -RZ, R3.H1_H1 ;  /* 0x30000003ff2c7230 */ /* 0x001fe20000004100 */
[----:B------:R-:W-:-:S02]  /*2640*/  IADD3.X R3, R154, UR25, RZ, P4, !PT ;  /* 0x000000199a037c10 */ /* 0x000fc4000a7fe4ff */
[----:B------:R-:W0:Y:S01]  /*2650*/  MUFU.RCP R82, R82 ;  /* 0x0000005200527308 */ /* 0x000e220000001000 */
[----:B------:R-:W-:Y:S01]  /*2660*/  FADD.FTZ R90, R42, 1 ;  /* 0x3f8000002a5a7421 */ /* 0x000fe20000010000 */
[----:B------:R-:W-:Y:S01]  /*2670*/  FADD.FTZ R119, -R80, R37 ;  /* 0x0000002550777221 */ /* 0x000fe20000010100 */
[----:B------:R-:W-:Y:S01]  /*2680*/  FFMA.FTZ R37, R65, R120, R100 ;  /* 0x0000007841257223 */ /* 0x000fe20000010064 */
[----:B------:R-:W-:Y:S01]  /*2690*/  FMUL.FTZ R40, R36, -1.4426950216293334961 ;  /* 0xbfb8aa3b24287820 */ /* 0x000fe20000410000 */
[----:B------:R-:W4:Y:S03]  /*26a0*/  LDG.E.64.CONSTANT R2, desc[UR18][R2.64] ;  /* 0x0000001202027981 */ /* 0x000f26000c1e9b00 */
[----:B------:R1:W2:Y:S01]  /*26b0*/  MUFU.RCP R89, R43 ;  /* 0x0000002b00597308 */ /* 0x0002a20000001000 */
[----:B------:R-:W-:Y:S01]  /*26c0*/  FMUL.FTZ R66, R37, -1.4426950216293334961 ;  /* 0xbfb8aa3b25427820 */ /* 0x000fe20000410000 */
[----:B------:R-:W-:-:S06]  /*26d0*/  HADD2.F32 R42, -RZ, R22.H0_H0 ;  /* 0x20000016ff2a7230 */ /* 0x000fcc0000004100 */
[----:B------:R-:W2:Y:S01]  /*26e0*/  MUFU.RCP R90, R90 ;  /* 0x0000005a005a7308 */ /* 0x000ea20000001000 */
[----:B-1----:R-:W-:Y:S02]  /*26f0*/  HADD2.F32 R43, -RZ, R18.H0_H0 ;  /* 0x20000012ff2b7230 */ /* 0x002fe40000004100 */
[----:B------:R-:W-:Y:S01]  /*2700*/  FMUL.FTZ R45, R42, R45 ;  /* 0x0000002d2a2d7220 */ /* 0x000fe20000410000 */
[----:B0-----:R-:W-:-:S04]  /*2710*/  FADD.FTZ R91, -R82, 1 ;  /* 0x3f800000525b7421 */ /* 0x001fc80000010100 */
[----:B------:R-:W0:Y:S01]  /*2720*/  MUFU.EX2 R40, R40 ;  /* 0x0000002800287308 */ /* 0x000e220000000800 */
[----:B------:R-:W-:Y:S01]  /*2730*/  FADD.FTZ R43, -R80, R43 ;  /* 0x0000002b502b7221 */ /* 0x000fe20000010100 */
[----:B------:R-:W-:-:S06]  /*2740*/  HADD2.F32 R42, -RZ, R23.H1_H1 ;  /* 0x30000017ff2a7230 */ /* 0x000fcc0000004100 */
[----:B------:R-:W1:Y:S01]  /*2750*/  MUFU.EX2 R66, R66 ;  /* 0x0000004200427308 */ /* 0x000e620000000800 */
[----:B------:R-:W-:Y:S01]  /*2760*/  FMUL.FTZ R109, R64, R43 ;  /* 0x0000002b406d7220 */ /* 0x000fe20000410000 */
[----:B------:R-:W-:Y:S02]  /*2770*/  HADD2.F32 R43, -RZ, R23.H0_H0 ;  /* 0x20000017ff2b7230 */ /* 0x000fe40000004100 */
[----:B------:R-:W-:Y:S01]  /*2780*/  FFMA.FTZ R71, R71, R91, 1 ;  /* 0x3f80000047477423 */ /* 0x000fe2000001005b */
[----:B------:R-:W-:Y:S01]  /*2790*/  FADD.FTZ R91, -R83, 1 ;  /* 0x3f800000535b7421 */ /* 0x000fe20000010100 */
[----:B------:R-:W-:Y:S01]  /*27a0*/  FMUL.FTZ R42, R42, R88 ;  /* 0x000000582a2a7220 */ /* 0x000fe20000410000 */
[----:B--2---:R-:W-:Y:S01]  /*27b0*/  FADD.FTZ R88, -R89, 1 ;  /* 0x3f80000059587421 */ /* 0x004fe20000010100 */
[----:B------:R-:W-:Y:S01]  /*27c0*/  FMUL.FTZ R43, R43, R87 ;  /* 0x000000572b2b7220 */ /* 0x000fe20000410000 */
[----:B------:R-:W-:Y:S01]  /*27d0*/  FADD.FTZ R87, -R90, 1 ;  /* 0x3f8000005a577421 */ /* 0x000fe20000010100 */
[----:B------:R-:W-:Y:S01]  /*27e0*/  FFMA.FTZ R67, R67, R91, 1 ;  /* 0x3f80000043437423 */ /* 0x000fe2000001005b */
[----:B------:R-:W-:Y:S01]  /*27f0*/  FFMA.FTZ R88, R70, R88, 1 ;  /* 0x3f80000046587423 */ /* 0x000fe20000010058 */
[----:B0-----:R-:W-:Y:S01]  /*2800*/  FADD.FTZ R70, R40, 1 ;  /* 0x3f80000028467421 */ /* 0x001fe20000010000 */
[----:B------:R-:W-:Y:S01]  /*2810*/  FFMA.FTZ R87, R41, R87, 1 ;  /* 0x3f80000029577423 */ /* 0x000fe20000010057 */
[----:B------:R-:W-:Y:S01]  /*2820*/  FMUL.FTZ R40, R83, R67 ;  /* 0x0000004353287220 */ /* 0x000fe20000410000 */
[----:B------:R-:W-:Y:S01]  /*2830*/  FMUL.FTZ R41, R82, R71 ;  /* 0x0000004752297220 */ /* 0x000fe20000410000 */
[----:B------:R-:W-:-:S02]  /*2840*/  HADD2.F32 R67, -RZ, R20.H0_H0 ;  /* 0x20000014ff437230 */ /* 0x000fc40000004100 */
[----:B-1----:R-:W-:Y:S01]  /*2850*/  FADD.FTZ R71, R66, 1 ;  /* 0x3f80000042477421 */ /* 0x002fe20000010000 */
[----:B------:R-:W-:Y:S02]  /*2860*/  IADD3 R66, P3, R155, UR26, RZ ;  /* 0x0000001a9b427c10 */ /* 0x000fe4000ff7e0ff */
[----:B------:R-:W-:Y:S02]  /*2870*/  FMUL.FTZ R41, R67, R41 ;  /* 0x0000002943297220 */ /* 0x000fe40000410000 */
[----:B------:R-:W-:Y:S01]  /*2880*/  IADD3.X R67, R156, UR27, RZ, P3, !PT ;  /* 0x0000001b9c437c10 */ /* 0x000fe20009ffe4ff */
[----:B------:R-:W-:Y:S01]  /*2890*/  FADD.FTZ R118, -R80, R118 ;  /* 0x0000007650767221 */ /* 0x000fe20000010100 */
[----:B------:R-:W-:-:S04]  /*28a0*/  FMUL.FTZ R119, R64, R119 ;  /* 0x0000007740777220 */ /* 0x000fc80000410000 */
[----:B------:R-:W2:Y:S01]  /*28b0*/  LDG.E.64.CONSTANT R66, desc[UR18][R66.64] ;  /* 0x0000001242427981 */ /* 0x000ea2000c1e9b00 */
[----:B------:R-:W-:Y:S01]  /*28c0*/  FMUL.FTZ R118, R64, R118 ;  /* 0x0000007640767220 */ /* 0x000fe20000410000 */
[----:B------:R-:W-:-:S03]  /*28d0*/  FFMA.FTZ R34, R62, R119, R103 ;  /* 0x000000773e227223 */ /* 0x000fc60000010067 */
[----:B------:R-:W-:Y:S01]  /*28e0*/  FFMA.FTZ R35, R63, R118, R104 ;  /* 0x000000763f237223 */ /* 0x000fe20000010068 */
[----:B------:R-:W-:-:S03]  /*28f0*/  FMUL.FTZ R39, R34, -1.4426950216293334961 ;  /* 0xbfb8aa3b22277820 */ /* 0x000fc60000410000 */
[----:B------:R-:W-:-:S03]  /*2900*/  FMUL.FTZ R38, R35, -1.4426950216293334961 ;  /* 0xbfb8aa3b23267820 */ /* 0x000fc60000410000 */
[----:B------:R-:W0:Y:S08]  /*2910*/  MUFU.EX2 R39, R39 ;  /* 0x0000002700277308 */ /* 0x000e300000000800 */
[----:B------:R-:W1:Y:S01]  /*2920*/  MUFU.EX2 R38, R38 ;  /* 0x0000002600267308 */ /* 0x000e620000000800 */
[----:B------:R-:W-:Y:S01]  /*2930*/  FMUL.FTZ R117, R64, R117 ;  /* 0x0000007540757220 */ /* 0x000fe20000410000 */
[----:B------:R-:W-:-:S06]  /*2940*/  FMUL.FTZ R89, R89, R88 ;  /* 0x0000005859597220 */ /* 0x000fcc0000410000 */
[----:B------:R-:W5:Y:S01]  /*2950*/  MUFU.RCP R71, R71 ;  /* 0x0000004700477308 */ /* 0x000f620000001000 */
[----:B0-----:R-:W-:Y:S01]  /*2960*/  FADD.FTZ R39, R39, 1 ;  /* 0x3f80000027277421 */ /* 0x001fe20000010000 */
[----:B------:R-:W-:Y:S01]  /*2970*/  FFMA.FTZ R30, R0, R117, R101 ;  /* 0x00000075001e7223 */ /* 0x000fe20000010065 */
[----:B------:R-:W-:-:S05]  /*2980*/  HADD2.F32 R20, -RZ, R20.H1_H1 ;  /* 0x30000014ff147230 */ /* 0x000fca0000004100 */
[----:B------:R-:W0:Y:S01]  /*2990*/  MUFU.RCP R70, R70 ;  /* 0x0000004600467308 */ /* 0x000e220000001000 */
[----:B-1----:R-:W-:Y:S01]  /*29a0*/  FADD.FTZ R38, R38, 1 ;  /* 0x3f80000026267421 */ /* 0x002fe20000010000 */
[----:B------:R-:W-:-:S06]  /*29b0*/  FMUL.FTZ R32, R30, -1.4426950216293334961 ;  /* 0xbfb8aa3b1e207820 */ /* 0x000fcc0000410000 */
[----:B------:R1:W0:Y:S01]  /*29c0*/  MUFU.RCP R82, R39 ;  /* 0x0000002700527308 */ /* 0x0002220000001000 */
[----:B------:R-:W-:Y:S02]  /*29d0*/  HADD2.F32 R108, -RZ, R18.H1_H1 ;  /* 0x30000012ff6c7230 */ /* 0x000fe40000004100 */
[----:B------:R-:W-:-:S05]  /*29e0*/  FMUL.FTZ R40, R20, R40 ;  /* 0x0000002814287220 */ /* 0x000fca0000410000 */
[----:B------:R-:W0:Y:S01]  /*29f0*/  MUFU.RCP R88, R38 ;  /* 0x0000002600587308 */ /* 0x000e220000001000 */
[----:B------:R-:W-:Y:S02]  /*2a00*/  HADD2.F32 R18, -RZ, R21.H0_H0 ;  /* 0x20000015ff127230 */ /* 0x000fe40000004100 */
[----:B------:R-:W-:Y:S01]  /*2a10*/  FMUL.FTZ R115, R64, R115 ;  /* 0x0000007340737220 */ /* 0x000fe20000410000 */
[--C-:B------:R-:W-:Y:S02]  /*2a20*/  HADD2.F32 R20, -RZ, R19.reuse.H0_H0 ;  /* 0x20000013ff147230 */ /* 0x100fe40000004100 */
[----:B------:R-:W-:Y:S02]  /*2a30*/  HADD2.F32 R19, -RZ, R19.H1_H1 ;  /* 0x30000013ff137230 */ /* 0x000fe40000004100 */
[----:B-1----:R-:W-:Y:S01]  /*2a40*/  FMUL.FTZ R39, R18, R89 ;  /* 0x0000005912277220 */ /* 0x002fe20000410000 */
[----:B------:R-:W1:Y:S01]  /*2a50*/  MUFU.EX2 R32, R32 ;  /* 0x0000002000207308 */ /* 0x000e620000000800 */
[----:B------:R-:W-:Y:S01]  /*2a60*/  FFMA.FTZ R28, R62, R115, R103 ;  /* 0x000000733e1c7223 */ /* 0x000fe20000010067 */
[----:B-----5:R-:W-:Y:S01]  /*2a70*/  FADD.FTZ R89, -R71, 1 ;  /* 0x3f80000047597421 */ /* 0x020fe20000010100 */
[----:B------:R-:W-:Y:S01]  /*2a80*/  FADD.FTZ R106, -R80, R19 ;  /* 0x00000013506a7221 */ /* 0x000fe20000010100 */
[----:B0-----:R-:W-:Y:S01]  /*2a90*/  FADD.FTZ R19, -R70, 1 ;  /* 0x3f80000046137421 */ /* 0x001fe20000010100 */
[----:B------:R-:W-:Y:S01]  /*2aa0*/  IADD3.X R152, RZ, R68, RZ, P2, !PT ;  /* 0x00000044ff987210 */ /* 0x000fe200017fe4ff */
[----:B------:R-:W-:Y:S01]  /*2ab0*/  FMUL.FTZ R116, R64, R116 ;  /* 0x0000007440747220 */ /* 0x000fe20000410000 */
[----:B------:R-:W-:Y:S01]  /*2ac0*/  FMUL.FTZ R51, R31, R51 ;  /* 0x000000331f337220 */ /* 0x000fe20000410000 */
[----:B------:R-:W-:Y:S01]  /*2ad0*/  FMUL.FTZ R31, R28, -1.4426950216293334961 ;  /* 0xbfb8aa3b1c1f7820 */ /* 0x000fe20000410000 */
[----:B------:R-:W-:Y:S01]  /*2ae0*/  FFMA.FTZ R89, R37, R89, 1 ;  /* 0x3f80000025597423 */ /* 0x000fe20000010059 */
[----:B------:R-:W-:Y:S01]  /*2af0*/  FADD.FTZ R83, -R82, 1 ;  /* 0x3f80000052537421 */ /* 0x000fe20000010100 */
[----:B------:R-:W-:Y:S01]  /*2b00*/  FADD.FTZ R37, -R88, 1 ;  /* 0x3f80000058257421 */ /* 0x000fe20000010100 */
[----:B------:R-:W-:Y:S01]  /*2b10*/  FMUL.FTZ R53, R53, R29 ;  /* 0x0000001d35357220 */ /* 0x000fe20000410000 */
[----:B------:R-:W-:Y:S01]  /*2b20*/  FFMA.FTZ R36, R36, R19, 1 ;  /* 0x3f80000024247423 */ /* 0x000fe20000010013 */
[----:B------:R-:W-:Y:S01]  /*2b30*/  SHF.L.U64.HI R152, R151, 0x1, R152 ;  /* 0x0000000197987819 */ /* 0x000fe20000010298 */
[----:B------:R-:W-:Y:S01]  /*2b40*/  FFMA.FTZ R29, R65, R116, R100 ;  /* 0x00000074411d7223 */ /* 0x000fe20000010064 */
[----:B------:R-:W-:Y:S01]  /*2b50*/  SHF.L.U32 R151, R151, 0x1, RZ ;  /* 0x0000000197977819 */ /* 0x000fe200000006ff */
[----:B------:R-:W-:Y:S01]  /*2b60*/  FFMA.FTZ R83, R34, R83, 1 ;  /* 0x3f80000022537423 */ /* 0x000fe20000010053 */
[----:B------:R-:W-:Y:S01]  /*2b70*/  FFMA.FTZ R34, R35, R37, 1 ;  /* 0x3f80000023227423 */ /* 0x000fe20000010025 */
[----:B------:R-:W0:Y:S01]  /*2b80*/  MUFU.EX2 R31, R31 ;  /* 0x0000001f001f7308 */ /* 0x000e220000000800 */
[----:B------:R-:W-:Y:S01]  /*2b90*/  FMUL.FTZ R37, R70, R36 ;  /* 0x0000002446257220 */ /* 0x000fe20000410000 */
[----:B------:R-:W-:Y:S01]  /*2ba0*/  FMUL.FTZ R33, R29, -1.4426950216293334961 ;  /* 0xbfb8aa3b1d217820 */ /* 0x000fe20000410000 */
[----:B------:R-:W-:Y:S01]  /*2bb0*/  IADD3 R70, P2, R151, UR24, RZ ;  /* 0x0000001897467c10 */ /* 0x000fe2000ff5e0ff */
[----:B------:R-:W-:Y:S01]  /*2bc0*/  FADD.FTZ R25, -R80, R25 ;  /* 0x0000001950197221 */ /* 0x000fe20000010100 */
[----:B------:R-:W-:Y:S01]  /*2bd0*/  FMUL.FTZ R35, R71, R89 ;  /* 0x0000005947237220 */ /* 0x000fe20000410000 */
[----:B-1----:R-:W-:Y:S01]  /*2be0*/  FADD.FTZ R32, R32, 1 ;  /* 0x3f80000020207421 */ /* 0x002fe20000010000 */
[----:B------:R-:W-:Y:S01]  /*2bf0*/  IADD3.X R71, R152, UR25, RZ, P2, !PT ;  /* 0x0000001998477c10 */ /* 0x000fe200097fe4ff */
[----:B------:R-:W-:Y:S01]  /*2c00*/  FMUL.FTZ R114, R64, R25 ;  /* 0x0000001940727220 */ /* 0x000fe20000410000 */
[----:B------:R-:W1:Y:S01]  /*2c10*/  MUFU.EX2 R33, R33 ;  /* 0x0000002100217308 */ /* 0x000e620000000800 */
[----:B------:R-:W-:Y:S01]  /*2c20*/  FMUL.FTZ R83, R82, R83 ;  /* 0x0000005352537220 */ /* 0x000fe20000410000 */
[----:B------:R-:W-:-:S02]  /*2c30*/  HADD2.F32 R36, -RZ, R16.H0_H0 ;  /* 0x20000010ff247230 */ /* 0x000fc40000004100 */
[----:B------:R-:W-:Y:S01]  /*2c40*/  FFMA.FTZ R25, R63, R114, R104 ;  /* 0x000000723f197223 */ /* 0x000fe20000010068 */
[----:B------:R-:W5:Y:S03]  /*2c50*/  LDG.E.64.CONSTANT R70, desc[UR18][R70.64] ;  /* 0x0000001246467981 */ /* 0x000f66000c1e9b00 */
[----:B------:R0:W-:Y:S01]  /*2c60*/  MUFU.RCP R82, R32 ;  /* 0x0000002000527308 */ /* 0x0001e20000001000 */
[----:B------:R-:W-:Y:S01]  /*2c70*/  FMUL.FTZ R69, R25, -1.4426950216293334961 ;  /* 0xbfb8aa3b19457820 */ /* 0x000fe20000410000 */
[----:B------:R-:W-:Y:S01]  /*2c80*/  FMUL.FTZ R37, R36, R37 ;  /* 0x0000002524257220 */ /* 0x000fe20000410000 */
[----:B0-----:R-:W-:Y:S01]  /*2c90*/  FMUL.FTZ R32, R88, R34 ;  /* 0x0000002258207220 */ /* 0x001fe20000410000 */
[----:B------:R-:W-:-:S05]  /*2ca0*/  HADD2.F32 R34, -RZ, R14.H0_H0 ;  /* 0x2000000eff227230 */ /* 0x000fca0000004100 */
[----:B------:R-:W-:Y:S01]  /*2cb0*/  FADD.FTZ R36, -R80, R34 ;  /* 0x0000002250247221 */ /* 0x000fe20000010100 */
[----:B------:R-:W-:Y:S02]  /*2cc0*/  HADD2.F32 R34, -RZ, R14.H1_H1 ;  /* 0x3000000eff227230 */ /* 0x000fe40000004100 */
[----:B------:R-:W-:Y:S01]  /*2cd0*/  FADD.FTZ R14, R31, 1 ;  /* 0x3f8000001f0e7421 */ /* 0x000fe20000010000 */
[----:B------:R-:W0:Y:S01]  /*2ce0*/  MUFU.EX2 R69, R69 ;  /* 0x0000004500457308 */ /* 0x000e220000000800 */
[----:B-1----:R-:W-:-:S07]  /*2cf0*/  FADD.FTZ R33, R33, 1 ;  /* 0x3f80000021217421 */ /* 0x002fce0000010000 */
[----:B------:R-:W1:Y:S01]  /*2d00*/  MUFU.RCP R14, R14 ;  /* 0x0000000e000e7308 */ /* 0x000e620000001000 */
[----:B------:R-:W-:-:S07]  /*2d10*/  FADD.FTZ R113, -R80, R113 ;  /* 0x0000007150717221 */ /* 0x000fce0000010100 */
[----:B------:R3:W1:Y:S01]  /*2d20*/  MUFU.RCP R96, R33 ;  /* 0x0000002100607308 */ /* 0x0006620000001000 */
[----:B------:R-:W-:Y:S01]  /*2d30*/  FMUL.FTZ R113, R64, R113 ;  /* 0x0000007140717220 */ /* 0x000fe20000410000 */
[--C-:B------:R-:W-:Y:S02]  /*2d40*/  HADD2.F32 R31, -RZ, R17.reuse.H1_H1 ;  /* 0x30000011ff1f7230 */ /* 0x100fe40000004100 */
[----:B0-----:R-:W-:Y:S01]  /*2d50*/  FADD.FTZ R69, R69, 1 ;  /* 0x3f80000045457421 */ /* 0x001fe20000010000 */
[----:B------:R-:W-:Y:S01]  /*2d60*/  FFMA.FTZ R85, R0, R113, R101 ;  /* 0x0000007100557223 */ /* 0x000fe20000010065 */
[----:B---3--:R-:W-:Y:S02]  /*2d70*/  HADD2.F32 R33, -RZ, R17.H0_H0 ;  /* 0x20000011ff217230 */ /* 0x008fe40000004100 */
[----:B------:R-:W-:Y:S01]  /*2d80*/  FADD.FTZ R17, -R82, 1 ;  /* 0x3f80000052117421 */ /* 0x000fe20000010100 */
[----:B-1----:R-:W-:Y:S01]  /*2d90*/  FADD.FTZ R97, -R14, 1 ;  /* 0x3f8000000e617421 */ /* 0x002fe20000010100 */
[----:B------:R-:W0:Y:S02]  /*2da0*/  MUFU.RCP R95, R69 ;  /* 0x00000045005f7308 */ /* 0x000e240000001000 */
[----:B------:R-:W-:Y:S01]  /*2db0*/  FFMA.FTZ R30, R30, R17, 1 ;  /* 0x3f8000001e1e7423 */ /* 0x000fe20000010011 */
[----:B------:R-:W-:Y:S01]  /*2dc0*/  FMUL.FTZ R26, R85, -1.4426950216293334961 ;  /* 0xbfb8aa3b551a7820 */ /* 0x000fe20000410000 */
[----:B------:R-:W-:Y:S01]  /*2dd0*/  FMUL.FTZ R33, R33, R83 ;  /* 0x0000005321217220 */ /* 0x000fe20000410000 */
[----:B------:R-:W-:Y:S01]  /*2de0*/  FFMA.FTZ R97, R28, R97, 1 ;  /* 0x3f8000001c617423 */ /* 0x000fe20000010061 */
[----:B------:R-:W-:Y:S01]  /*2df0*/  FADD.FTZ R83, -R96, 1 ;  /* 0x3f80000060537421 */ /* 0x000fe20000010100 */
[----:B------:R-:W-:Y:S01]  /*2e00*/  FMUL.FTZ R28, R82, R30 ;  /* 0x0000001e521c7220 */ /* 0x000fe20000410000 */
[----:B------:R-:W-:Y:S01]  /*2e10*/  IADD3 R82, P2, R153, UR26, RZ ;  /* 0x0000001a99527c10 */ /* 0x000fe2000ff5e0ff */
[C---:B------:R-:W-:Y:S01]  /*2e20*/  FADD.FTZ R112, -R80.reuse, R112 ;  /* 0x0000007050707221 */ /* 0x040fe20000010100 */
[----:B------:R-:W-:Y:S01]  /*2e30*/  FADD.FTZ R84, -R80, R84 ;  /* 0x0000005450547221 */ /* 0x000fe20000010100 */
[----:B------:R-:W-:Y:S01]  /*2e40*/  FFMA.FTZ R29, R29, R83, 1 ;  /* 0x3f8000001d1d7423 */ /* 0x000fe20000010053 */
[----:B------:R-:W1:Y:S01]  /*2e50*/  MUFU.EX2 R26, R26 ;  /* 0x0000001a001a7308 */ /* 0x000e620000000800 */
[----:B------:R-:W-:Y:S01]  /*2e60*/  IADD3.X R83, R154, UR27, RZ, P2, !PT ;  /* 0x0000001b9a537c10 */ /* 0x000fe200097fe4ff */
[C---:B------:R-:W-:Y:S01]  /*2e70*/  FMUL.FTZ R112, R64.reuse, R112 ;  /* 0x0000007040707220 */ /* 0x040fe20000410000 */
[----:B------:R-:W-:Y:S01]  /*2e80*/  FMUL.FTZ R111, R64, R84 ;  /* 0x00000054406f7220 */ /* 0x000fe20000410000 */
[----:B------:R-:W-:-:S02]  /*2e90*/  FMUL.FTZ R49, R24, R49 ;  /* 0x0000003118317220 */ /* 0x000fc40000410000 */
[----:B------:R-:W-:Y:S01]  /*2ea0*/  FFMA.FTZ R24, R65, R112, R100 ;  /* 0x0000007041187223 */ /* 0x000fe20000010064 */
[----:B------:R-:W3:Y:S01]  /*2eb0*/  LDG.E.64.CONSTANT R82, desc[UR18][R82.64] ;  /* 0x0000001252527981 */ /* 0x000ee2000c1e9b00 */
[----:B------:R-:W-:Y:S01]  /*2ec0*/  FFMA.FTZ R86, R62, R111, R103 ;  /* 0x0000006f3e567223 */ /* 0x000fe20000010067 */
[----:B0-----:R-:W-:Y:S01]  /*2ed0*/  FADD.FTZ R94, -R95, 1 ;  /* 0x3f8000005f5e7421 */ /* 0x001fe20000010100 */
[----:B------:R-:W-:Y:S02]  /*2ee0*/  FMUL.FTZ R27, R24, -1.4426950216293334961 ;  /* 0xbfb8aa3b181b7820 */ /* 0x000fe40000410000 */
[----:B------:R-:W-:Y:S01]  /*2ef0*/  FMUL.FTZ R84, R86, -1.4426950216293334961 ;  /* 0xbfb8aa3b56547820 */ /* 0x000fe20000410000 */
[----:B------:R-:W-:Y:S01]  /*2f00*/  FFMA.FTZ R25, R25, R94, 1 ;  /* 0x3f80000019197423 */ /* 0x000fe2000001005e */
[----:B------:R-:W-:Y:S02]  /*2f10*/  FADD.FTZ R110, -R80, R44 ;  /* 0x0000002c506e7221 */ /* 0x000fe40000010100 */
[----:B------:R-:W0:Y:S01]  /*2f20*/  MUFU.EX2 R27, R27 ;  /* 0x0000001b001b7308 */ /* 0x000e220000000800 */
[----:B------:R-:W-:Y:S01]  /*2f30*/  FMUL.FTZ R25, R95, R25 ;  /* 0x000000195f197220 */ /* 0x000fe20000410000 */
[----:B-1----:R-:W-:Y:S01]  /*2f40*/  FADD.FTZ R95, R26, 1 ;  /* 0x3f8000001a5f7421 */ /* 0x002fe20000010000 */
[----:B------:R-:W-:-:S05]  /*2f50*/  FMUL.FTZ R110, R64, R110 ;  /* 0x0000006e406e7220 */ /* 0x000fca0000410000 */
[----:B------:R-:W1:Y:S01]  /*2f60*/  MUFU.EX2 R84, R84 ;  /* 0x0000005400547308 */ /* 0x000e620000000800 */
[----:B------:R-:W-:Y:S02]  /*2f70*/  HADD2.F32 R44, -RZ, R22.H1_H1 ;  /* 0x30000016ff2c7230 */ /* 0x000fe40000004100 */
[----:B------:R-:W-:Y:S01]  /*2f80*/  FFMA.FTZ R22, R63, R110, R104 ;  /* 0x0000006e3f167223 */ /* 0x000fe20000010068 */
[----:B------:R-:W-:-:S04]  /*2f90*/  HADD2.F32 R26, -RZ, R12.H0_H0 ;  /* 0x2000000cff1a7230 */ /* 0x000fc80000004100 */
[----:B------:R-:W1:Y:S01]  /*2fa0*/  MUFU.RCP R95, R95 ;  /* 0x0000005f005f7308 */ /* 0x000e620000001000 */
[----:B------:R-:W-:Y:S01]  /*2fb0*/  FMUL.FTZ R92, R22, -1.4426950216293334961 ;  /* 0xbfb8aa3b165c7820 */ /* 0x000fe20000410000 */
[----:B------:R-:W-:Y:S02]  /*2fc0*/  HADD2.F32 R12, -RZ, R12.H1_H1 ;  /* 0x3000000cff0c7230 */ /* 0x000fe40000004100 */
[----:B------:R-:W-:Y:S01]  /*2fd0*/  FMUL.FTZ R96, R96, R29 ;  /* 0x0000001d60607220 */ /* 0x000fe20000410000 */
[----:B------:R-:W-:Y:S01]  /*2fe0*/  STL [R1+0x4], R99 ;  /* 0x0000046301007387 */ /* 0x000fe20000100800 */
[----:B------:R-:W-:Y:S01]  /*2ff0*/  FADD.FTZ R108, -R80, R108 ;  /* 0x0000006c506c7221 */ /* 0x000fe20000010100 */
[----:B------:R-:W-:Y:S02]  /*3000*/  IADD3.X R150, RZ, R68, RZ, P1, !PT ;  /* 0x00000044ff967210 */ /* 0x000fe40000ffe4ff */
[----:B------:R0:W-:Y:S01]  /*3010*/  STL [R1+0x8], R98 ;  /* 0x0000086201007387 */ /* 0x0001e20000100800 */
[----:B------:R-:W1:Y:S01]  /*3020*/  MUFU.EX2 R23, R92 ;  /* 0x0000005c00177308 */ /* 0x000e620000000800 */
[----:B------:R-:W-:Y:S01]  /*3030*/  FMUL.FTZ R108, R64, R108 ;  /* 0x0000006c406c7220 */ /* 0x000fe20000410000 */
[----:B------:R-:W-:Y:S01]  /*3040*/  HADD2.F32 R21, -RZ, R21.H1_H1 ;  /* 0x30000015ff157230 */ /* 0x000fe20000004100 */
[----:B------:R-:W-:Y:S01]  /*3050*/  SHF.L.U64.HI R150, R149, 0x1, R150 ;  /* 0x0000000195967819 */ /* 0x000fe20000010296 */
[----:B------:R-:W-:Y:S01]  /*3060*/  FMUL.FTZ R90, R90, R87 ;  /* 0x000000575a5a7220 */ /* 0x000fe20000410000 */
[----:B0-----:R-:W-:Y:S01]  /*3070*/  FADD.FTZ R98, R27, 1 ;  /* 0x3f8000001b627421 */ /* 0x001fe20000010000 */
[----:B------:R-:W-:Y:S01]  /*3080*/  FMUL.FTZ R27, R12, R96 ;  /* 0x000000600c1b7220 */ /* 0x000fe20000410000 */
[----:B-1----:R-:W-:Y:S01]  /*3090*/  FADD.FTZ R96, R84, 1 ;  /* 0x3f80000054607421 */ /* 0x002fe20000010000 */
[----:B------:R-:W-:-:S02]  /*30a0*/  HADD2.F32 R84, -RZ, R13.H1_H1 ;  /* 0x3000000dff547230 */ /* 0x000fc40000004100 */
[----:B------:R-:W-:Y:S01]  /*30b0*/  FMUL.FTZ R28, R26, R28 ;  /* 0x0000001c1a1c7220 */ /* 0x000fe20000410000 */
[----:B------:R-:W-:Y:S01]  /*30c0*/  SHF.L.U32 R149, R149, 0x1, RZ ;  /* 0x0000000195957819 */ /* 0x000fe200000006ff */
[----:B------:R-:W-:Y:S01]  /*30d0*/  FFMA.FTZ R87, R65, R108, R100 ;  /* 0x0000006c41577223 */ /* 0x000fe20000010064 */
[----:B------:R-:W-:Y:S02]  /*30e0*/  HADD2.F32 R26, -RZ, R13.H0_H0 ;  /* 0x2000000dff1a7230 */ /* 0x000fe40000004100 */
[----:B------:R-:W-:Y:S01]  /*30f0*/  FADD.FTZ R20, -R80, R20 ;  /* 0x0000001450147221 */ /* 0x000fe20000010100 */
[----:B------:R0:W-:Y:S01]  /*3100*/  MUFU.RCP R13, R96 ;  /* 0x00000060000d7308 */ /* 0x0001e20000001000 */
[----:B------:R-:W-:Y:S01]  /*3110*/  FMUL.FTZ R25, R84, R25 ;  /* 0x0000001954197220 */ /* 0x000fe20000410000 */
[----:B------:R-:W-:Y:S01]  /*3120*/  FMUL.FTZ R38, R21, R90 ;  /* 0x0000005a15267220 */ /* 0x000fe20000410000 */
[----:B------:R-:W-:Y:S01]  /*3130*/  IADD3 R84, P1, R149, UR24, RZ ;  /* 0x0000001895547c10 */ /* 0x000fe2000ff3e0ff */
[----:B------:R-:W-:Y:S01]  /*3140*/  FMUL.FTZ R21, R87, -1.4426950216293334961 ;  /* 0xbfb8aa3b57157820 */ /* 0x000fe20000410000 */
[----:B------:R-:W-:Y:S01]  /*3150*/  FMUL.FTZ R44, R44, R81 ;  /* 0x000000512c2c7220 */ /* 0x000fe20000410000 */
[----:B0-----:R-:W-:Y:S01]  /*3160*/  FADD.FTZ R96, -R95, 1 ;  /* 0x3f8000005f607421 */ /* 0x001fe20000010100 */
[----:B------:R-:W-:Y:S01]  /*3170*/  FMUL.FTZ R107, R64, R20 ;  /* 0x00000014406b7220 */ /* 0x000fe20000410000 */
[----:B------:R-:W-:-:S02]  /*3180*/  FFMA.FTZ R81, R0, R109, R101 ;  /* 0x0000006d00517223 */ /* 0x000fc40000010065 */
[----:B------:R-:W-:Y:S01]  /*3190*/  FFMA.FTZ R96, R85, R96, 1 ;  /* 0x3f80000055607423 */ /* 0x000fe20000010060 */
[----:B------:R-:W-:Y:S01]  /*31a0*/  IADD3.X R85, R150, UR25, RZ, P1, !PT ;  /* 0x0000001996557c10 */ /* 0x000fe20008ffe4ff */
[----:B------:R-:W-:Y:S01]  /*31b0*/  FMUL.FTZ R106, R64, R106 ;  /* 0x0000006a406a7220 */ /* 0x000fe20000410000 */
[----:B------:R-:W-:Y:S01]  /*31c0*/  FFMA.FTZ R18, R62, R107, R103 ;  /* 0x0000006b3e127223 */ /* 0x000fe20000010067 */
[----:B------:R-:W0:Y:S01]  /*31d0*/  MUFU.EX2 R21, R21 ;  /* 0x0000001500157308 */ /* 0x000e220000000800 */
[----:B------:R-:W-:Y:S01]  /*31e0*/  FADD.FTZ R23, R23, 1 ;  /* 0x3f80000017177421 */ /* 0x000fe20000010000 */
[----:B------:R-:W-:Y:S01]  /*31f0*/  FMUL.FTZ R93, R81, -1.4426950216293334961 ;  /* 0xbfb8aa3b515d7820 */ /* 0x000fe20000410000 */
[----:B------:R-:W-:Y:S01]  /*3200*/  FFMA.FTZ R19, R63, R106, R104 ;  /* 0x0000006a3f137223 */ /* 0x000fe20000010068 */
[----:B------:R-:W3:Y:S01]  /*3210*/  LDG.E.64.CONSTANT R84, desc[UR18][R84.64] ;  /* 0x0000001254547981 */ /* 0x000ee2000c1e9b00 */
[----:B------:R-:W-:-:S03]  /*3220*/  FMUL.FTZ R92, R18, -1.4426950216293334961 ;  /* 0xbfb8aa3b125c7820 */ /* 0x000fc60000410000 */
[----:B------:R-:W1:Y:S01]  /*3230*/  MUFU.RCP R12, R98 ;  /* 0x00000062000c7308 */ /* 0x000e620000001000 */
[----:B------:R-:W-:Y:S01]  /*3240*/  FMUL.FTZ R20, R19, -1.4426950216293334961 ;  /* 0xbfb8aa3b13147820 */ /* 0x000fe20000410000 */
[----:B------:R-:W-:-:S06]  /*3250*/  FMUL.FTZ R36, R64, R36 ;  /* 0x0000002440247220 */ /* 0x000fcc0000410000 */
[----:B------:R-:W4:Y:S01]  /*3260*/  MUFU.RCP R23, R23 ;  /* 0x0000001700177308 */ /* 0x000f220000001000 */
[----:B------:R-:W-:-:S07]  /*3270*/  HADD2.F32 R16, -RZ, R16.H1_H1 ;  /* 0x30000010ff107230 */ /* 0x000fce0000004100 */
[----:B------:R-:W4:Y:S01]  /*3280*/  MUFU.EX2 R93, R93 ;  /* 0x0000005d005d7308 */ /* 0x000f220000000800 */
[----:B------:R-:W-:Y:S01]  /*3290*/  FFMA.FTZ R88, R0, R36, R101 ;  /* 0x0000002400587223 */ /* 0x000fe20000010065 */
[----:B------:R-:W-:-:S06]  /*32a0*/  FMUL.FTZ R97, R14, R97 ;  /* 0x000000610e617220 */ /* 0x000fcc0000410000 */
[----:B------:R-:W4:Y:S01]  /*32b0*/  MUFU.EX2 R92, R92 ;  /* 0x0000005c005c7308 */ /* 0x000f220000000800 */
[----:B------:R-:W-:Y:S01]  /*32c0*/  FMUL.FTZ R32, R31, R32 ;  /* 0x000000201f207220 */ /* 0x000fe20000410000 */
[----:B------:R-:W-:Y:S01]  /*32d0*/  FMUL.FTZ R96, R95, R96 ;  /* 0x000000605f607220 */ /* 0x000fe20000410000 */
[----:B------:R-:W-:-:S05]  /*32e0*/  HADD2.F32 R31, -RZ, R15.H0_H0 ;  /* 0x2000000fff1f7230 */ /* 0x000fca0000004100 */
[----:B------:R-:W2:Y:S01]  /*32f0*/  MUFU.EX2 R20, R20 ;  /* 0x0000001400147308 */ /* 0x000ea20000000800 */
[----:B0-----:R-:W-:Y:S01]  /*3300*/  FADD.FTZ R95, R21, 1 ;  /* 0x3f800000155f7421 */ /* 0x001fe20000010000 */
[----:B------:R-:W-:Y:S01]  /*3310*/  FMUL.FTZ R35, R16, R35 ;  /* 0x0000002310237220 */ /* 0x000fe20000410000 */
[----:B------:R-:W-:Y:S01]  /*3320*/  FADD.FTZ R21, -R13, 1 ;  /* 0x3f8000000d157421 */ /* 0x000fe20000010100 */
[----:B------:R-:W-:Y:S01]  /*3330*/  FMUL.FTZ R16, R88, -1.4426950216293334961 ;  /* 0xbfb8aa3b58107820 */ /* 0x000fe20000410000 */
[----:B------:R-:W-:Y:S01]  /*3340*/  FMUL.FTZ R26, R26, R97 ;  /* 0x000000611a1a7220 */ /* 0x000fe20000410000 */
[----:B------:R-:W-:Y:S01]  /*3350*/  FADD.FTZ R34, -R80, R34 ;  /* 0x0000002250227221 */ /* 0x000fe20000010100 */
[----:B-1----:R-:W-:Y:S01]  /*3360*/  FADD.FTZ R97, -R12, 1 ;  /* 0x3f8000000c617421 */ /* 0x002fe20000010100 */
[----:B------:R-:W-:Y:S01]  /*3370*/  FADD.FTZ R31, -R80, R31 ;  /* 0x0000001f501f7221 */ /* 0x000fe20000010100 */
[----:B------:R-:W-:Y:S01]  /*3380*/  FFMA.FTZ R86, R86, R21, 1 ;  /* 0x3f80000056567423 */ /* 0x000fe20000010015 */
[----:B----4-:R-:W-:Y:S01]  /*3390*/  FADD.FTZ R21, -R23, 1 ;  /* 0x3f80000017157421 */ /* 0x010fe20000010100 */
[----:B------:R-:W-:Y:S01]  /*33a0*/  FMUL.FTZ R34, R64, R34 ;  /* 0x0000002240227220 */ /* 0x000fe20000410000 */
[----:B------:R-:W-:-:S02]  /*33b0*/  HADD2.F32 R15, -RZ, R15.H1_H1 ;  /* 0x3000000fff0f7230 */ /* 0x000fc40000004100 */
[----:B------:R-:W-:Y:S01]  /*33c0*/  FADD.FTZ R93, R93, 1 ;  /* 0x3f8000005d5d7421 */ /* 0x000fe20000010000 */
[----:B------:R-:W-:Y:S01]  /*33d0*/  FFMA.FTZ R24, R24, R97, 1 ;  /* 0x3f80000018187423 */ /* 0x000fe20000010061 */
[----:B------:R-:W0:Y:S01]  /*33e0*/  MUFU.EX2 R16, R16 ;  /* 0x0000001000107308 */ /* 0x000e220000000800 */
[----:B------:R-:W-:Y:S01]  /*33f0*/  FMUL.FTZ R31, R64, R31 ;  /* 0x0000001f401f7220 */ /* 0x000fe20000410000 */
[----:B------:R-:W-:Y:S01]  /*3400*/  FADD.FTZ R92, R92, 1 ;  /* 0x3f8000005c5c7421 */ /* 0x000fe20000010000 */
[----:B------:R-:W-:Y:S01]  /*3410*/  FFMA.FTZ R22, R22, R21, 1 ;  /* 0x3f80000016167423 */ /* 0x000fe20000010015 */
[----:B------:R-:W-:Y:S01]  /*3420*/  FFMA.FTZ R89, R65, R34, R100 ;  /* 0x0000002241597223 */ /* 0x000fe20000010064 */
[----:B------:R-:W-:Y:S01]  /*3430*/  FMUL.FTZ R21, R12, R24 ;  /* 0x000000180c157220 */ /* 0x000fe20000410000 */
[----:B------:R-:W-:Y:S02]  /*3440*/  FMUL.FTZ R86, R13, R86 ;  /* 0x000000560d567220 */ /* 0x000fe40000410000 */
[----:B------:R-:W1:Y:S01]  /*3450*/  MUFU.RCP R95, R95 ;  /* 0x0000005f005f7308 */ /* 0x000e620000001000 */
[----:B------:R-:W-:Y:S01]  /*3460*/  FADD.FTZ R15, -R80, R15 ;  /* 0x0000000f500f7221 */ /* 0x000fe20000010100 */
[----:B--2---:R-:W-:Y:S01]  /*3470*/  FADD.FTZ R12, R20, 1 ;  /* 0x3f800000140c7421 */ /* 0x004fe20000010000 */
[----:B------:R-:W-:-:S02]  /*3480*/  HADD2.F32 R13, -RZ, R10.H0_H0 ;  /* 0x2000000aff0d7230 */ /* 0x000fc40000004100 */
[----:B------:R-:W-:Y:S01]  /*3490*/  FFMA.FTZ R90, R62, R31, R103 ;  /* 0x0000001f3e5a7223 */ /* 0x000fe20000010067 */
[----:B------:R-:W-:Y:S02]  /*34a0*/  FMUL.FTZ R17, R89, -1.4426950216293334961 ;  /* 0xbfb8aa3b59117820 */ /* 0x000fe40000410000 */
[----:B------:R-:W2:Y:S01]  /*34b0*/  MUFU.RCP R93, R93 ;  /* 0x0000005d005d7308 */ /* 0x000ea20000001000 */
[----:B------:R-:W-:Y:S01]  /*34c0*/  FMUL.FTZ R30, R64, R15 ;  /* 0x0000000f401e7220 */ /* 0x000fe20000410000 */
[----:B------:R-:W-:Y:S01]  /*34d0*/  FMUL.FTZ R20, R23, R22 ;  /* 0x0000001617147220 */ /* 0x000fe20000410000 */
[----:B------:R-:W-:Y:S01]  /*34e0*/  FMUL.FTZ R15, R90, -1.4426950216293334961 ;  /* 0xbfb8aa3b5a0f7820 */ /* 0x000fe20000410000 */
[----:B------:R-:W-:Y:S01]  /*34f0*/  FMUL.FTZ R23, R13, R96 ;  /* 0x000000600d177220 */ /* 0x000fe20000410000 */
[----:B------:R-:W-:-:S03]  /*3500*/  HADD2.F32 R13, -RZ, R11.H0_H0 ;  /* 0x2000000bff0d7230 */ /* 0x000fc60000004100 */
[----:B------:R-:W4:Y:S01]  /*3510*/  MUFU.RCP R92, R92 ;  /* 0x0000005c005c7308 */ /* 0x000f220000001000 */
[----:B------:R-:W-:Y:S02]  /*3520*/  HADD2.F32 R69, -RZ, R8.H0_H0 ;  /* 0x20000008ff457230 */ /* 0x000fe40000004100 */
[----:B------:R-:W-:Y:S02]  /*3530*/  HADD2.F32 R11, -RZ, R11.H1_H1 ;  /* 0x3000000bff0b7230 */ /* 0x000fe40000004100 */
[----:B------:R-:W-:Y:S01]  /*3540*/  FFMA.FTZ R91, R63, R30, R104 ;  /* 0x0000001e3f5b7223 */ /* 0x000fe20000010068 */
[----:B------:R-:W-:Y:S02]  /*3550*/  HADD2.F32 R22, -RZ, R10.H1_H1 ;  /* 0x3000000aff167230 */ /* 0x000fe40000004100 */
[----:B------:R-:W4:Y:S01]  /*3560*/  MUFU.RCP R12, R12 ;  /* 0x0000000c000c7308 */ /* 0x000f220000001000 */
[----:B------:R-:W-:Y:S01]  /*3570*/  FADD.FTZ R29, -R80, R69 ;  /* 0x00000045501d7221 */ /* 0x000fe20000010100 */
[----:B------:R-:W-:Y:S01]  /*3580*/  FMUL.FTZ R20, R11, R20 ;  /* 0x000000140b147220 */ /* 0x000fe20000410000 */
[----:B------:R-:W-:Y:S01]  /*3590*/  FMUL.FTZ R69, R91, -1.4426950216293334961 ;  /* 0xbfb8aa3b5b457820 */ /* 0x000fe20000410000 */
[----:B------:R-:W-:-:S04]  /*35a0*/  FMUL.FTZ R22, R22, R21 ;  /* 0x0000001516167220 */ /* 0x000fc80000410000 */
[----:B------:R-:W4:Y:S01]  /*35b0*/  MUFU.EX2 R17, R17 ;  /* 0x0000001100117308 */ /* 0x000f220000000800 */
[----:B0-----:R-:W-:Y:S01]  /*35c0*/  FADD.FTZ R11, R16, 1 ;  /* 0x3f800000100b7421 */ /* 0x001fe20000010000 */
[----:B------:R-:W-:Y:S02]  /*35d0*/  HADD2.F32 R8, -RZ, R8.H1_H1 ;  /* 0x30000008ff087230 */ /* 0x000fe40000004100 */
[----:B------:R-:W-:Y:S01]  /*35e0*/  FMUL.FTZ R21, R13, R86 ;  /* 0x000000560d157220 */ /* 0x000fe20000410000 */
[----:B-1----:R-:W-:-:S03]  /*35f0*/  FADD.FTZ R16, -R95, 1 ;  /* 0x3f8000005f107421 */ /* 0x002fc60000010100 */
[----:B------:R-:W0:Y:S01]  /*3600*/  MUFU.EX2 R15, R15 ;  /* 0x0000000f000f7308 */ /* 0x000e220000000800 */
[----:B------:R-:W-:Y:S01]  /*3610*/  IADD3 R86, P1, R151, UR26, RZ ;  /* 0x0000001a97567c10 */ /* 0x000fe2000ff3e0ff */
[----:B------:R-:W-:Y:S01]  /*3620*/  FMUL.FTZ R29, R64, R29 ;  /* 0x0000001d401d7220 */ /* 0x000fe20000410000 */
[----:B--2---:R-:W-:Y:S01]  /*3630*/  FADD.FTZ R96, -R93, 1 ;  /* 0x3f8000005d607421 */ /* 0x004fe20000010100 */
[----:B------:R-:W-:Y:S01]  /*3640*/  FFMA.FTZ R16, R87, R16, 1 ;  /* 0x3f80000057107423 */ /* 0x000fe20000010010 */
[----:B------:R-:W-:Y:S01]  /*3650*/  FADD.FTZ R8, -R80, R8 ;  /* 0x0000000850087221 */ /* 0x000fe20000010100 */
[----:B------:R-:W-:Y:S02]  /*3660*/  IADD3.X R87, R152, UR27, RZ, P1, !PT ;  /* 0x0000001b98577c10 */ /* 0x000fe40008ffe4ff */
[----:B------:R1:W2:Y:S01]  /*3670*/  MUFU.EX2 R14, R69 ;  /* 0x00000045000e7308 */ /* 0x0002a20000000800 */
[----:B----4-:R-:W-:Y:S01]  /*3680*/  FADD.FTZ R13, -R92, 1 ;  /* 0x3f8000005c0d7421 */ /* 0x010fe20000010100 */
[----:B------:R-:W-:Y:S01]  /*3690*/  FFMA.FTZ R96, R81, R96, 1 ;  /* 0x3f80000051607423 */ /* 0x000fe20000010060 */
[----:B------:R-:W-:Y:S01]  /*36a0*/  FMUL.FTZ R24, R64, R8 ;  /* 0x0000000840187220 */ /* 0x000fe20000410000 */
[----:B------:R-:W-:Y:S01]  /*36b0*/  FADD.FTZ R81, -R12, 1 ;  /* 0x3f8000000c517421 */ /* 0x000fe20000010100 */
[----:B------:R-:W-:Y:S01]  /*36c0*/  FFMA.FTZ R18, R18, R13, 1 ;  /* 0x3f80000012127423 */ /* 0x000fe2000001000d */
[----:B------:R-:W4:Y:S01]  /*36d0*/  LDG.E.64.CONSTANT R86, desc[UR18][R86.64] ;  /* 0x0000001256567981 */ /* 0x000f22000c1e9b00 */
[----:B-1----:R-:W-:Y:S01]  /*36e0*/  FFMA.FTZ R69, R0, R29, R101 ;  /* 0x0000001d00457223 */ /* 0x002fe20000010065 */
[----:B------:R-:W-:Y:S01]  /*36f0*/  FADD.FTZ R13, R17, 1 ;  /* 0x3f800000110d7421 */ /* 0x000fe20000010000 */
[----:B------:R-:W-:-:S02]  /*3700*/  FFMA.FTZ R8, R65, R24, R100 ;  /* 0x0000001841087223 */ /* 0x000fc40000010064 */
[----:B------:R-:W-:Y:S01]  /*3710*/  FMUL.FTZ R94, R69, -1.4426950216293334961 ;  /* 0xbfb8aa3b455e7820 */ /* 0x000fe20000410000 */
[----:B------:R-:W-:Y:S01]  /*3720*/  FFMA.FTZ R17, R19, R81, 1 ;  /* 0x3f80000013117423 */ /* 0x000fe20000010051 */
[----:B0-----:R-:W-:Y:S01]  /*3730*/  FADD.FTZ R81, R15, 1 ;  /* 0x3f8000000f517421 */ /* 0x001fe20000010000 */
[----:B------:R-:W-:Y:S01]  /*3740*/  FMUL.FTZ R15, R92, R18 ;  /* 0x000000125c0f7220 */ /* 0x000fe20000410000 */
[----:B------:R-:W-:Y:S01]  /*3750*/  FMUL.FTZ R10, R8, -1.4426950216293334961 ;  /* 0xbfb8aa3b080a7820 */ /* 0x000fe20000410000 */
[--C-:B------:R-:W-:Y:S01]  /*3760*/  HADD2.F32 R19, -RZ, R9.reuse.H0_H0 ;  /* 0x20000009ff137230 */ /* 0x100fe20000004100 */
[----:B------:R-:W0:Y:S01]  /*3770*/  MUFU.EX2 R94, R94 ;  /* 0x0000005e005e7308 */ /* 0x000e220000000800 */
[----:B------:R-:W-:Y:S02]  /*3780*/  HADD2.F32 R18, -RZ, R9.H1_H1 ;  /* 0x30000009ff127230 */ /* 0x000fe40000004100 */
[----:B------:R-:W-:Y:S01]  /*3790*/  FMUL.FTZ R16, R95, R16 ;  /* 0x000000105f107220 */ /* 0x000fe20000410000 */
[----:B--2---:R-:W-:Y:S01]  /*37a0*/  FADD.FTZ R14, R14, 1 ;  /* 0x3f8000000e0e7421 */ /* 0x004fe20000010000 */
[----:B------:R-:W-:-:S03]  /*37b0*/  HADD2.F32 R95, -RZ, R6.H0_H0 ;  /* 0x20000006ff5f7230 */ /* 0x000fc60000004100 */
[----:B------:R1:W2:Y:S01]  /*37c0*/  MUFU.RCP R9, R81 ;  /* 0x0000005100097308 */ /* 0x0002a20000001000 */
[----:B------:R-:W-:Y:S01]  /*37d0*/  FMUL.FTZ R93, R93, R96 ;  /* 0x000000605d5d7220 */ /* 0x000fe20000410000 */
[C---:B------:R-:W-:Y:S01]  /*37e0*/  FADD.FTZ R19, -R80.reuse, R19 ;  /* 0x0000001350137221 */ /* 0x040fe20000010100 */
[----:B------:R-:W-:-:S05]  /*37f0*/  FADD.FTZ R18, -R80, R18 ;  /* 0x0000001250127221 */ /* 0x000fca0000010100 */
[----:B------:R-:W-:Y:S01]  /*3800*/  MUFU.EX2 R10, R10 ;  /* 0x0000000a000a7308 */ /* 0x000fe20000000800 */
[C---:B------:R-:W-:Y:S01]  /*3810*/  FMUL.FTZ R19, R64.reuse, R19 ;  /* 0x0000001340137220 */ /* 0x040fe20000410000 */
[----:B------:R-:W-:-:S06]  /*3820*/  FMUL.FTZ R18, R64, R18 ;  /* 0x0000001240127220 */ /* 0x000fcc0000410000 */
[----:B------:R-:W5:Y:S01]  /*3830*/  MUFU.RCP R11, R11 ;  /* 0x0000000b000b7308 */ /* 0x000f620000001000 */
[----:B-1----:R-:W-:-:S07]  /*3840*/  FFMA.FTZ R81, R62, R19, R103 ;  /* 0x000000133e517223 */ /* 0x002fce0000010067 */
[----:B------:R1:W-:Y:S08]  /*3850*/  MUFU.RCP R92, R14 ;  /* 0x0000000e005c7308 */ /* 0x0003f00000001000 */
[----:B------:R-:W5:Y:S01]  /*3860*/  MUFU.RCP R13, R13 ;  /* 0x0000000d000d7308 */ /* 0x000f620000001000 */
[----:B-1----:R-:W-:Y:S01]  /*3870*/  FMUL.FTZ R14, R12, R17 ;  /* 0x000000110c0e7220 */ /* 0x002fe20000410000 */
[----:B------:R-:W-:Y:S01]  /*3880*/  FMUL.FTZ R17, R95, R93 ;  /* 0x0000005d5f117220 */ /* 0x000fe20000410000 */
[----:B------:R-:W-:-:S02]  /*3890*/  HADD2.F32 R95, -RZ, R7.H0_H0 ;  /* 0x20000007ff5f7230 */ /* 0x000fc40000004100 */
[----:B------:R-:W-:Y:S02]  /*38a0*/  HADD2.F32 R7, -RZ, R7.H1_H1 ;  /* 0x30000007ff077230 */ /* 0x000fe40000004100 */
[----:B------:R-:W-:Y:S02]  /*38b0*/  HADD2.F32 R12, -RZ, R6.H1_H1 ;  /* 0x30000006ff0c7230 */ /* 0x000fe40000004100 */
[----:B------:R-:W-:Y:S01]  /*38c0*/  FFMA.FTZ R6, R63, R18, R104 ;  /* 0x000000123f067223 */ /* 0x000fe20000010068 */
[----:B------:R-:W-:Y:S01]  /*38d0*/  FMUL.FTZ R96, R81, -1.4426950216293334961 ;  /* 0xbfb8aa3b51607820 */ /* 0x000fe20000410000 */
[----:B------:R-:W-:Y:S01]  /*38e0*/  FMUL.FTZ R14, R7, R14 ;  /* 0x0000000e070e7220 */ /* 0x000fe20000410000 */
[----:B0-----:R-:W-:Y:S01]  /*38f0*/  FADD.FTZ R7, R94, 1 ;  /* 0x3f8000005e077421 */ /* 0x001fe20000010000 */
[----:B------:R-:W-:Y:S01]  /*3900*/  FMUL.FTZ R16, R12, R16 ;  /* 0x000000100c107220 */ /* 0x000fe20000410000 */
[----:B--2---:R-:W-:Y:S01]  /*3910*/  FADD.FTZ R94, -R9, 1 ;  /* 0x3f800000095e7421 */ /* 0x004fe20000010100 */
[----:B------:R-:W-:Y:S01]  /*3920*/  FMUL.FTZ R12, R6, -1.4426950216293334961 ;  /* 0xbfb8aa3b060c7820 */ /* 0x000fe20000410000 */
[----:B------:R0:W1:Y:S01]  /*3930*/  MUFU.EX2 R93, R96 ;  /* 0x00000060005d7308 */ /* 0x0000620000000800 */
[----:B------:R-:W-:Y:S01]  /*3940*/  FMUL.FTZ R15, R95, R15 ;  /* 0x0000000f5f0f7220 */ /* 0x000fe20000410000 */
[----:B------:R-:W-:Y:S01]  /*3950*/  FFMA.FTZ R90, R90, R94, 1 ;  /* 0x3f8000005a5a7423 */ /* 0x000fe2000001005e */
[----:B-----5:R-:W-:Y:S01]  /*3960*/  FADD.FTZ R95, -R11, 1 ;  /* 0x3f8000000b5f7421 */ /* 0x020fe20000010100 */
[----:B------:R-:W-:Y:S01]  /*3970*/  FADD.FTZ R94, R10, 1 ;  /* 0x3f8000000a5e7421 */ /* 0x000fe20000010000 */
[----:B------:R-:W-:-:S03]  /*3980*/  IADD3.X R148, RZ, R68, RZ, P0, !PT ;  /* 0x00000044ff947210 */ /* 0x000fc600007fe4ff */
[----:B------:R-:W2:Y:S01]  /*3990*/  MUFU.EX2 R12, R12 ;  /* 0x0000000c000c7308 */ /* 0x000ea20000000800 */
[----:B0-----:R-:W-:Y:S01]  /*39a0*/  FADD.FTZ R96, -R13, 1 ;  /* 0x3f8000000d607421 */ /* 0x001fe20000010100 */
[----:B------:R-:W-:Y:S01]  /*39b0*/  FFMA.FTZ R95, R88, R95, 1 ;  /* 0x3f800000585f7423 */ /* 0x000fe2000001005f */
[----:B------:R-:W-:Y:S01]  /*39c0*/  FADD.FTZ R88, -R92, 1 ;  /* 0x3f8000005c587421 */ /* 0x000fe20000010100 */
[----:B------:R-:W-:Y:S01]  /*39d0*/  SHF.L.U64.HI R148, R147, 0x1, R148 ;  /* 0x0000000193947819 */ /* 0x000fe20000010294 */
[----:B------:R-:W-:Y:S01]  /*39e0*/  FFMA.FTZ R89, R89, R96, 1 ;  /* 0x3f80000059597423 */ /* 0x000fe20000010060 */
[----:B------:R-:W-:Y:S02]  /*39f0*/  SHF.L.U32 R147, R147, 0x1, RZ ;  /* 0x0000000193937819 */ /* 0x000fe400000006ff */
[----:B------:R-:W0:Y:S01]  /*3a00*/  MUFU.RCP R7, R7 ;  /* 0x0000000700077308 */ /* 0x000e220000001000 */
[----:B------:R-:W-:Y:S01]  /*3a10*/  FFMA.FTZ R91, R91, R88, 1 ;  /* 0x3f8000005b5b7423 */ /* 0x000fe20000010058 */
[----:B------:R-:W-:Y:S01]  /*3a20*/  FMUL.FTZ R10, R11, R95 ;  /* 0x0000005f0b0a7220 */ /* 0x000fe20000410000 */
[----:B------:R-:W-:-:S05]  /*3a30*/  IADD3 R88, P0, R147, UR24, RZ ;  /* 0x0000001893587c10 */ /* 0x000fca000ff1e0ff */
[----:B------:R-:W5:Y:S01]  /*3a40*/  MUFU.RCP R94, R94 ;  /* 0x0000005e005e7308 */ /* 0x000f620000001000 */
[----:B------:R-:W-:Y:S01]  /*3a50*/  FMUL.FTZ R95, R13, R89 ;  /* 0x000000590d5f7220 */ /* 0x000fe20000410000 */
[--C-:B------:R-:W-:Y:S01]  /*3a60*/  HADD2.F32 R13, -RZ, R4.reuse.H0_H0 ;  /* 0x20000004ff0d7230 */ /* 0x100fe20000004100 */
[----:B------:R-:W-:Y:S01]  /*3a70*/  IADD3.X R89, R148, UR25, RZ, P0, !PT ;  /* 0x0000001994597c10 */ /* 0x000fe200087fe4ff */
[----:B-1----:R-:W-:Y:S01]  /*3a80*/  FADD.FTZ R68, R93, 1 ;  /* 0x3f8000005d447421 */ /* 0x002fe20000010000 */
[----:B------:R-:W-:Y:S01]  /*3a90*/  FMUL.FTZ R11, R9, R90 ;  /* 0x0000005a090b7220 */ /* 0x000fe20000410000 */
[----:B------:R-:W-:Y:S02]  /*3aa0*/  HADD2.F32 R4, -RZ, R4.H1_H1 ;  /* 0x30000004ff047230 */ /* 0x000fe40000004100 */
[----:B------:R-:W-:Y:S01]  /*3ab0*/  FMUL.FTZ R13, R13, R10 ;  /* 0x0000000a0d0d7220 */ /* 0x000fe20000410000 */
[--C-:B------:R-:W-:Y:S02]  /*3ac0*/  HADD2.F32 R9, -RZ, R5.reuse.H0_H0 ;  /* 0x20000005ff097230 */ /* 0x100fe40000004100 */
[----:B--2---:R-:W-:Y:S01]  /*3ad0*/  FADD.FTZ R90, R12, 1 ;  /* 0x3f8000000c5a7421 */ /* 0x004fe20000010000 */
[----:B------:R-:W-:Y:S01]  /*3ae0*/  HADD2.F32 R10, -RZ, R5.H1_H1 ;  /* 0x30000005ff0a7230 */ /* 0x000fe20000004100 */
[----:B------:R-:W2:Y:S01]  /*3af0*/  LDG.E.64.CONSTANT R88, desc[UR18][R88.64] ;  /* 0x0000001258587981 */ /* 0x000ea2000c1e9b00 */
[----:B------:R-:W-:Y:S01]  /*3b00*/  HADD2.F32 R5, -RZ, R2.H0_H0 ;  /* 0x20000002ff057230 */ /* 0x000fe20000004100 */
[----:B------:R-:W1:Y:S01]  /*3b10*/  MUFU.RCP R68, R68 ;  /* 0x0000004400447308 */ /* 0x000e620000001000 */
[----:B------:R-:W-:Y:S01]  /*3b20*/  FMUL.FTZ R12, R4, R95 ;  /* 0x0000005f040c7220 */ /* 0x000fe20000410000 */
[----:B------:R-:W-:Y:S01]  /*3b30*/  FMUL.FTZ R11, R9, R11 ;  /* 0x0000000b090b7220 */ /* 0x000fe20000410000 */
[----:B0-----:R-:W-:Y:S01]  /*3b40*/  FADD.FTZ R93, -R7, 1 ;  /* 0x3f800000075d7421 */ /* 0x001fe20000010100 */
[----:B-----5:R-:W-:Y:S01]  /*3b50*/  FADD.FTZ R9, -R94, 1 ;  /* 0x3f8000005e097421 */ /* 0x020fe20000010100 */
[----:B------:R-:W-:-:S03]  /*3b60*/  FADD.FTZ R5, -R80, R5 ;  /* 0x0000000550057221 */ /* 0x000fc60000010100 */
[----:B------:R1:W0:Y:S01]  /*3b70*/  MUFU.RCP R4, R90 ;  /* 0x0000005a00047308 */ /* 0x0002220000001000 */
[----:B------:R-:W-:Y:S01]  /*3b80*/  FFMA.FTZ R93, R69, R93, 1 ;  /* 0x3f800000455d7423 */ /* 0x000fe2000001005d */
[----:B------:R-:W-:Y:S01]  /*3b90*/  FFMA.FTZ R69, R8, R9, 1 ;  /* 0x3f80000008457423 */ /* 0x000fe20000010009 */
[----:B------:R-:W-:Y:S01]  /*3ba0*/  FMUL.FTZ R9, R64, R5 ;  /* 0x0000000540097220 */ /* 0x000fe20000410000 */
[----:B------:R-:W-:Y:S01]  /*3bb0*/  FMUL.FTZ R91, R92, R91 ;  /* 0x0000005b5c5b7220 */ /* 0x000fe20000410000 */
[----:B------:R-:W-:Y:S02]  /*3bc0*/  HADD2.F32 R2, -RZ, R2.H1_H1 ;  /* 0x30000002ff027230 */ /* 0x000fe40000004100 */
[----:B------:R-:W-:Y:S01]  /*3bd0*/  FFMA.FTZ R92, R0, R9, R101 ;  /* 0x00000009005c7223 */ /* 0x000fe20000010065 */
[----:B-1----:R-:W-:-:S03]  /*3be0*/  FADD.FTZ R90, -R68, 1 ;  /* 0x3f800000445a7421 */ /* 0x002fc60000010100 */
[----:B------:R-:W-:Y:S01]  /*3bf0*/  FMUL.FTZ R5, R92, -1.4426950216293334961 ;  /* 0xbfb8aa3b5c057820 */ /* 0x000fe20000410000 */
[----:B------:R-:W-:Y:S01]  /*3c00*/  FADD.FTZ R8, -R80, R2 ;  /* 0x0000000250087221 */ /* 0x000fe20000010100 */
[----:B------:R-:W-:Y:S01]  /*3c10*/  FMUL.FTZ R10, R10, R91 ;  /* 0x0000005b0a0a7220 */ /* 0x000fe20000410000 */
[--C-:B------:R-:W-:Y:S02]  /*3c20*/  HADD2.F32 R91, -RZ, R3.reuse.H0_H0 ;  /* 0x20000003ff5b7230 */ /* 0x100fe40000004100 */
[----:B------:R-:W-:Y:S01]  /*3c30*/  FFMA.FTZ R90, R81, R90, 1 ;  /* 0x3f800000515a7423 */ /* 0x000fe2000001005a */
[----:B0-----:R-:W-:Y:S01]  /*3c40*/  FADD.FTZ R2, -R4, 1 ;  /* 0x3f80000004027421 */ /* 0x001fe20000010100 */
[----:B------:R-:W0:Y:S01]  /*3c50*/  MUFU.EX2 R5, R5 ;  /* 0x0000000500057308 */ /* 0x000e220000000800 */
[----:B------:R-:W-:Y:S02]  /*3c60*/  FADD.FTZ R91, -R80, R91 ;  /* 0x0000005b505b7221 */ /* 0x000fe40000010100 */
[----:B------:R-:W-:Y:S01]  /*3c70*/  FFMA.FTZ R2, R6, R2, 1 ;  /* 0x3f80000006027423 */ /* 0x000fe20000010002 */
[----:B------:R-:W-:-:S02]  /*3c80*/  HADD2.F32 R6, -RZ, R3.H1_H1 ;  /* 0x30000003ff067230 */ /* 0x000fc40000004100 */
[----:B------:R-:W-:Y:S01]  /*3c90*/  FMUL.FTZ R3, R68, R90 ;  /* 0x0000005a44037220 */ /* 0x000fe20000410000 */
[----:B------:R-:W-:Y:S01]  /*3ca0*/  IADD3 R90, P0, R149, UR26, RZ ;  /* 0x0000001a955a7c10 */ /* 0x000fe2000ff1e0ff */
[----:B------:R-:W-:Y:S01]  /*3cb0*/  FMUL.FTZ R93, R7, R93 ;  /* 0x0000005d075d7220 */ /* 0x000fe20000410000 */
[----:B------:R-:W-:Y:S02]  /*3cc0*/  FMUL.FTZ R7, R64, R91 ;  /* 0x0000005b40077220 */ /* 0x000fe40000410000 */
[----:B------:R-:W-:Y:S01]  /*3cd0*/  IADD3.X R91, R150, UR27, RZ, P0, !PT ;  /* 0x0000001b965b7c10 */ /* 0x000fe200087fe4ff */
[----:B------:R-:W-:Y:S01]  /*3ce0*/  FMUL.FTZ R2, R4, R2 ;  /* 0x0000000204027220 */ /* 0x000fe20000410000 */
[----:B------:R-:W-:-:S04]  /*3cf0*/  HADD2.F32 R4, -RZ, R66.H0_H0 ;  /* 0x20000042ff047230 */ /* 0x000fc80000004100 */
[----:B------:R-:W5:Y:S01]  /*3d00*/  LDG.E.64.CONSTANT R90, desc[UR18][R90.64] ;  /* 0x000000125a5a7981 */ /* 0x000f62000c1e9b00 */
[----:B0-----:R-:W-:Y:S01]  /*3d10*/  FADD.FTZ R98, R5, 1 ;  /* 0x3f80000005627421 */ /* 0x001fe20000010000 */
[----:B------:R-:W-:Y:S01]  /*3d20*/  FMUL.FTZ R5, R4, R93 ;  /* 0x0000005d04057220 */ /* 0x000fe20000410000 */
[----:B------:R-:W-:Y:S02]  /*3d30*/  FMUL.FTZ R8, R64, R8 ;  /* 0x0000000840087220 */ /* 0x000fe40000410000 */
[----:B------:R-:W0:Y:S02]  /*3d40*/  MUFU.RCP R93, R98 ;  /* 0x00000062005d7308 */ /* 0x000e240000001000 */
[----:B------:R-:W-:Y:S01]  /*3d50*/  FFMA.FTZ R81, R65, R8, R100 ;  /* 0x0000000841517223 */ /* 0x000fe20000010064 */
[----:B------:R-:W-:Y:S01]  /*3d60*/  FMUL.FTZ R94, R94, R69 ;  /* 0x000000455e5e7220 */ /* 0x000fe20000410000 */
[----:B------:R-:W-:Y:S01]  /*3d70*/  FFMA.FTZ R69, R62, R7, R103 ;  /* 0x000000073e457223 */ /* 0x000fe20000010067 */
[----:B------:R-:W-:-:S02]  /*3d80*/  HADD2.F32 R4, -RZ, R66.H1_H1 ;  /* 0x30000042ff047230 */ /* 0x000fc40000004100 */
[----:B------:R-:W-:Y:S01]  /*3d90*/  FMUL.FTZ R97, R81, -1.4426950216293334961 ;  /* 0xbfb8aa3b51617820 */ /* 0x000fe20000410000 */
[----:B------:R-:W-:Y:S02]  /*3da0*/  HADD2.F32 R66, -RZ, R67.H0_H0 ;  /* 0x20000043ff427230 */ /* 0x000fe40000004100 */
[----:B------:R-:W-:Y:S01]  /*3db0*/  FADD.FTZ R6, -R80, R6 ;  /* 0x0000000650067221 */ /* 0x000fe20000010100 */
[----:B------:R-:W-:Y:S02]  /*3dc0*/  FMUL.FTZ R95, R69, -1.4426950216293334961 ;  /* 0xbfb8aa3b455f7820 */ /* 0x000fe40000410000 */
[----:B------:R-:W1:Y:S01]  /*3dd0*/  MUFU.EX2 R97, R97 ;  /* 0x0000006100617308 */ /* 0x000e620000000800 */
[----:B------:R-:W-:Y:S01]  /*3de0*/  FMUL.FTZ R3, R66, R3 ;  /* 0x0000000342037220 */ /* 0x000fe20000410000 */
[----:B------:R-:W-:Y:S01]  /*3df0*/  FMUL.FTZ R6, R64, R6 ;  /* 0x0000000640067220 */ /* 0x000fe20000410000 */
[----:B0-----:R-:W-:-:S03]  /*3e00*/  FADD.FTZ R66, -R93, 1 ;  /* 0x3f8000005d427421 */ /* 0x001fc60000010100 */
[----:B------:R-:W-:Y:S02]  /*3e10*/  FFMA.FTZ R68, R63, R6, R104 ;  /* 0x000000063f447223 */ /* 0x000fe40000010068 */
[----:B------:R-:W0:Y:S01]  /*3e20*/  MUFU.EX2 R95, R95 ;  /* 0x0000005f005f7308 */ /* 0x000e220000000800 */
[----:B------:R-:W-:Y:S01]  /*3e30*/  FFMA.FTZ R66, R92, R66, 1 ;  /* 0x3f8000005c427423 */ /* 0x000fe20000010042 */
[----:B------:R-:W-:Y:S01]  /*3e40*/  IADD3 R92, P0, R147, UR26, RZ ;  /* 0x0000001a935c7c10 */ /* 0x000fe2000ff1e0ff */
[----:B------:R-:W-:Y:S02]  /*3e50*/  FMUL.FTZ R96, R68, -1.4426950216293334961 ;  /* 0xbfb8aa3b44607820 */ /* 0x000fe40000410000 */
[----:B------:R-:W-:Y:S01]  /*3e60*/  FMUL.FTZ R66, R93, R66 ;  /* 0x000000425d427220 */ /* 0x000fe20000410000 */
[----:B------:R-:W-:-:S03]  /*3e70*/  IADD3.X R93, R148, UR27, RZ, P0, !PT ;  /* 0x0000001b945d7c10 */ /* 0x000fc600087fe4ff */
[----:B------:R-:W3:Y:S01]  /*3e80*/  MUFU.EX2 R96, R96 ;  /* 0x0000006000607308 */ /* 0x000ee20000000800 */
[----:B-1----:R-:W-:Y:S02]  /*3e90*/  FADD.FTZ R97, R97, 1 ;  /* 0x3f80000061617421 */ /* 0x002fe40000010000 */
[----:B------:R-:W5:Y:S01]  /*3ea0*/  LDG.E.64.CONSTANT R92, desc[UR18][R92.64] ;  /* 0x000000125c5c7981 */ /* 0x000f62000c1e9b00 */
[----:B------:R-:W-:-:S04]  /*3eb0*/  FMUL.FTZ R4, R4, R94 ;  /* 0x0000005e04047220 */ /* 0x000fc80000410000 */
[----:B------:R-:W1:Y:S01]  /*3ec0*/  MUFU.RCP R94, R97 ;  /* 0x00000061005e7308 */ /* 0x000e620000001000 */
[----:B0-----:R-:W-:Y:S01]  /*3ed0*/  FADD.FTZ R95, R95, 1 ;  /* 0x3f8000005f5f7421 */ /* 0x001fe20000010000 */
[----:B------:R-:W-:-:S06]  /*3ee0*/  HADD2.F32 R67, -RZ, R67.H1_H1 ;  /* 0x30000043ff437230 */ /* 0x000fcc0000004100 */
[----:B------:R-:W0:Y:S01]  /*3ef0*/  MUFU.RCP R98, R95 ;  /* 0x0000005f00627308 */ /* 0x000e220000001000 */
[----:B---3--:R-:W-:Y:S01]  /*3f00*/  FADD.FTZ R96, R96, 1 ;  /* 0x3f80000060607421 */ /* 0x008fe20000010000 */
[----:B------:R-:W-:-:S06]  /*3f10*/  FMUL.FTZ R2, R67, R2 ;  /* 0x0000000243027220 */ /* 0x000fcc0000410000 */
[----:B------:R-:W3:Y:S01]  /*3f20*/  MUFU.RCP R99, R96 ;  /* 0x0000006000637308 */ /* 0x000ee20000001000 */
[----:B-1----:R-:W-:-:S04]  /*3f30*/  FADD.FTZ R67, -R94, 1 ;  /* 0x3f8000005e437421 */ /* 0x002fc80000010100 */
[----:B------:R-:W-:Y:S01]  /*3f40*/  FFMA.FTZ R81, R81, R67, 1 ;  /* 0x3f80000051517423 */ /* 0x000fe20000010043 */
[----:B0-----:R-:W-:-:S04]  /*3f50*/  FADD.FTZ R67, -R98, 1 ;  /* 0x3f80000062437421 */ /* 0x001fc80000010100 */
[----:B------:R-:W-:-:S04]  /*3f60*/  FFMA.FTZ R69, R69, R67, 1 ;  /* 0x3f80000045457423 */ /* 0x000fc80000010043 */
[----:B------:R-:W-:Y:S01]  /*3f70*/  FMUL.FTZ R98, R98, R69 ;  /* 0x0000004562627220 */ /* 0x000fe20000410000 */
[--C-:B------:R-:W-:Y:S02]  /*3f80*/  HADD2.F32 R69, -RZ, R70.reuse.H0_H0 ;  /* 0x20000046ff457230 */ /* 0x100fe40000004100 */
[----:B---3--:R-:W-:Y:S01]  /*3f90*/  FADD.FTZ R67, -R99, 1 ;  /* 0x3f80000063437421 */ /* 0x008fe20000010100 */
[----:B------:R-:W-:Y:S02]  /*3fa0*/  HADD2.F32 R70, -RZ, R70.H1_H1 ;  /* 0x30000046ff467230 */ /* 0x000fe40000004100 */
[----:B------:R-:W-:Y:S01]  /*3fb0*/  FADD.FTZ R69, -R80, R69 ;  /* 0x0000004550457221 */ /* 0x000fe20000010100 */
[----:B------:R-:W-:-:S03]  /*3fc0*/  FFMA.FTZ R68, R68, R67, 1 ;  /* 0x3f80000044447423 */ /* 0x000fc60000010043 */
[----:B------:R-:W-:Y:S01]  /*3fd0*/  FMUL.FTZ R69, R64, R69 ;  /* 0x0000004540457220 */ /* 0x000fe20000410000 */
[----:B------:R-:W-:Y:S01]  /*3fe0*/  FMUL.FTZ R99, R99, R68 ;  /* 0x0000004463637220 */ /* 0x000fe20000410000 */
[----:B------:R-:W-:Y:S01]  /*3ff0*/  FADD.FTZ R68, -R80, R70 ;  /* 0x0000004650447221 */ /* 0x000fe20000010100 */
[----:B------:R-:W-:Y:S02]  /*4000*/  HADD2.F32 R67, -RZ, R71.H0_H0 ;  /* 0x20000047ff437230 */ /* 0x000fe40000004100 */
[----:B------:R-:W-:Y:S01]  /*4010*/  FFMA.FTZ R95, R0, R69, R101 ;  /* 0x00000045005f7223 */ /* 0x000fe20000010065 */
[----:B------:R-:W-:-:S03]  /*4020*/  FMUL.FTZ R68, R64, R68 ;  /* 0x0000004440447220 */ /* 0x000fc60000410000 */
[----:B------:R-:W-:Y:S01]  /*4030*/  FMUL.FTZ R105, R95, -1.4426950216293334961 ;  /* 0xbfb8aa3b5f697820 */ /* 0x000fe20000410000 */
[----:B------:R-:W-:Y:S01]  /*4040*/  FADD.FTZ R67, -R80, R67 ;  /* 0x0000004350437221 */ /* 0x000fe20000010100 */
[----:B------:R-:W-:-:S03]  /*4050*/  FFMA.FTZ R96, R65, R68, R100 ;  /* 0x0000004441607223 */ /* 0x000fc60000010064 */
[----:B------:R-:W-:Y:S01]  /*4060*/  FMUL.FTZ R67, R64, R67 ;  /* 0x0000004340437220 */ /* 0x000fe20000410000 */
[----:B------:R-:W0:Y:S01]  /*4070*/  MUFU.EX2 R105, R105 ;  /* 0x0000006900697308 */ /* 0x000e220000000800 */
[----:B------:R-:W-:Y:S01]  /*4080*/  FMUL.FTZ R81, R94, R81 ;  /* 0x000000515e517220 */ /* 0x000fe20000410000 */
[----:B------:R-:W-:Y:S01]  /*4090*/  FMUL.FTZ R70, R96, -1.4426950216293334961 ;  /* 0xbfb8aa3b60467820 */ /* 0x000fe20000410000 */
[----:B------:R-:W-:-:S04]  /*40a0*/  FFMA.FTZ R94, R62, R67, R103 ;  /* 0x000000433e5e7223 */ /* 0x000fc80000010067 */
[----:B------:R-:W-:Y:S01]  /*40b0*/  FMUL.FTZ R102, R94, -1.4426950216293334961 ;  /* 0xbfb8aa3b5e667820 */ /* 0x000fe20000410000 */
[----:B------:R-:W1:Y:S08]  /*40c0*/  MUFU.EX2 R70, R70 ;  /* 0x0000004600467308 */ /* 0x000e700000000800 */
[----:B------:R-:W3:Y:S01]  /*40d0*/  MUFU.EX2 R102, R102 ;  /* 0x0000006600667308 */ /* 0x000ee20000000800 */
[----:B0-----:R-:W-:Y:S01]  /*40e0*/  FADD.FTZ R105, R105, 1 ;  /* 0x3f80000069697421 */ /* 0x001fe20000010000 */
[----:B------:R-:W-:-:S06]  /*40f0*/  HADD2.F32 R97, -RZ, R82.H0_H0 ;  /* 0x20000052ff617230 */ /* 0x000fcc0000004100 */
[----:B------:R-:W0:Y:S01]  /*4100*/  MUFU.RCP R105, R105 ;  /* 0x0000006900697308 */ /* 0x000e220000001000 */
[----:B-1----:R-:W-:Y:S01]  /*4110*/  FADD.FTZ R70, R70, 1 ;  /* 0x3f80000046467421 */ /* 0x002fe20000010000 */
[----:B------:R-:W-:Y:S01]  /*4120*/  FMUL.FTZ R66, R97, R66 ;  /* 0x0000004261427220 */ /* 0x000fe20000410000 */
[----:B------:R-:W-:-:S05]  /*4130*/  HADD2.F32 R82, -RZ, R82.H1_H1 ;  /* 0x30000052ff527230 */ /* 0x000fca0000004100 */
[----:B------:R1:W4:Y:S01]  /*4140*/  MUFU.RCP R97, R70 ;  /* 0x0000004600617308 */ /* 0x0003220000001000 */
[----:B---3--:R-:W-:Y:S01]  /*4150*/  FADD.FTZ R102, R102, 1 ;  /* 0x3f80000066667421 */ /* 0x008fe20000010000 */
[----:B------:R-:W-:-:S06]  /*4160*/  FMUL.FTZ R81, R82, R81 ;  /* 0x0000005152517220 */ /* 0x000fcc0000410000 */
[----:B------:R-:W3:Y:S01]  /*4170*/  MUFU.RCP R164, R102 ;  /* 0x0000006600a47308 */ /* 0x000ee20000001000 */
[--C-:B-1----:R-:W-:Y:S02]  /*4180*/  HADD2.F32 R70, -RZ, R83.reuse.H0_H0 ;  /* 0x20000053ff467230 */ /* 0x102fe40000004100 */
[----:B------:R-:W-:Y:S02]  /*4190*/  HADD2.F32 R82, -RZ, R83.H1_H1 ;  /* 0x30000053ff527230 */ /* 0x000fe40000004100 */
[----:B0-----:R-:W-:Y:S01]  /*41a0*/  FADD.FTZ R83, -R105, 1 ;  /* 0x3f80000069537421 */ /* 0x001fe20000010100 */
[----:B------:R-:W-:-:S03]  /*41b0*/  HADD2.F32 R71, -RZ, R71.H1_H1 ;  /* 0x30000047ff477230 */ /* 0x000fc60000004100 */
[----:B------:R-:W-:Y:S01]  /*41c0*/  FFMA.FTZ R95, R95, R83, 1 ;  /* 0x3f8000005f5f7423 */ /* 0x000fe20000010053 */
[----:B----4-:R-:W-:Y:S01]  /*41d0*/  FADD.FTZ R83, -R97, 1 ;  /* 0x3f80000061537421 */ /* 0x010fe20000010100 */
[----:B------:R-:W-:-:S03]  /*41e0*/  FADD.FTZ R71, -R80, R71 ;  /* 0x0000004750477221 */ /* 0x000fc60000010100 */
[----:B------:R-:W-:Y:S01]  /*41f0*/  FFMA.FTZ R96, R96, R83, 1 ;  /* 0x3f80000060607423 */ /* 0x000fe20000010053 */
[----:B---3--:R-:W-:-:S04]  /*4200*/  FADD.FTZ R83, -R164, 1 ;  /* 0x3f800000a4537421 */ /* 0x008fc80000010100 */
[----:B------:R-:W-:Y:S01]  /*4210*/  FFMA.FTZ R94, R94, R83, 1 ;  /* 0x3f8000005e5e7423 */ /* 0x000fe20000010053 */
[----:B------:R-:W-:Y:S01]  /*4220*/  FMUL.FTZ R83, R64, R71 ;  /* 0x0000004740537220 */ /* 0x000fe20000410000 */
[----:B------:R-:W-:-:S03]  /*4230*/  FMUL.FTZ R96, R97, R96 ;  /* 0x0000006061607220 */ /* 0x000fc60000410000 */
[----:B------:R-:W-:Y:S01]  /*4240*/  FFMA.FTZ R97, R63, R83, R104 ;  /* 0x000000533f617223 */ /* 0x000fe20000010068 */
[----:B------:R-:W-:-:S03]  /*4250*/  FMUL.FTZ R105, R105, R95 ;  /* 0x0000005f69697220 */ /* 0x000fc60000410000 */
[----:B------:R-:W-:Y:S01]  /*4260*/  FMUL.FTZ R95, R97, -1.4426950216293334961 ;  /* 0xbfb8aa3b615f7820 */ /* 0x000fe20000410000 */
[----:B------:R-:W-:-:S05]  /*4270*/  HADD2.F32 R71, -RZ, R84.H0_H0 ;  /* 0x20000054ff477230 */ /* 0x000fca0000004100 */
[----:B------:R-:W0:Y:S01]  /*4280*/  MUFU.EX2 R95, R95 ;  /* 0x0000005f005f7308 */ /* 0x000e220000000800 */
[----:B------:R-:W-:-:S04]  /*4290*/  FADD.FTZ R71, -R80, R71 ;  /* 0x0000004750477221 */ /* 0x000fc80000010100 */
[----:B------:R-:W-:Y:S01]  /*42a0*/  FMUL.FTZ R71, R64, R71 ;  /* 0x0000004740477220 */ /* 0x000fe20000410000 */
[----:B------:R-:W-:-:S03]  /*42b0*/  FMUL.FTZ R70, R70, R98 ;  /* 0x0000006246467220 */ /* 0x000fc60000410000 */
[----:B------:R-:W-:Y:S01]  /*42c0*/  FFMA.FTZ R131, R0, R71, R101 ;  /* 0x0000004700837223 */ /* 0x000fe20000010065 */
[----:B------:R-:W-:-:S03]  /*42d0*/  HADD2.F32 R98, -RZ, R84.H1_H1 ;  /* 0x30000054ff627230 */ /* 0x000fc60000004100 */
[----:B------:R-:W-:Y:S01]  /*42e0*/  FMUL.FTZ R102, R131, -1.4426950216293334961 ;  /* 0xbfb8aa3b83667820 */ /* 0x000fe20000410000 */
[----:B0-----:R-:W-:Y:S01]  /*42f0*/  FADD.FTZ R84, R95, 1 ;  /* 0x3f8000005f547421 */ /* 0x001fe20000010000 */
[----:B------:R-:W-:-:S04]  /*4300*/  FADD.FTZ R98, -R80, R98 ;  /* 0x0000006250627221 */ /* 0x000fc80000010100 */
[----:B------:R-:W0:Y:S01]  /*4310*/  MUFU.EX2 R102, R102 ;  /* 0x0000006600667308 */ /* 0x000e220000000800 */
[----:B------:R-:W-:Y:S01]  /*4320*/  FMUL.FTZ R164, R164, R94 ;  /* 0x0000005ea4a47220 */ /* 0x000fe20000410000 */
[----:B------:R-:W-:Y:S02]  /*4330*/  HADD2.F32 R94, -RZ, R85.H0_H0 ;  /* 0x20000055ff5e7230 */ /* 0x000fe40000004100 */
[----:B------:R-:W-:-:S04]  /*4340*/  FMUL.FTZ R95, R64, R98 ;  /* 0x00000062405f7220 */ /* 0x000fc80000410000 */
[----:B------:R-:W1:Y:S01]  /*4350*/  MUFU.RCP R84, R84 ;  /* 0x0000005400547308 */ /* 0x000e620000001000 */
[----:B------:R-:W-:Y:S01]  /*4360*/  FFMA.FTZ R98, R65, R95, R100 ;  /* 0x0000005f41627223 */ /* 0x000fe20000010064 */
[----:B------:R-:W-:-:S03]  /*4370*/  FADD.FTZ R94, -R80, R94 ;  /* 0x0000005e505e7221 */ /* 0x000fc60000010100 */
[----:B------:R-:W-:Y:S01]  /*4380*/  FMUL.FTZ R163, R98, -1.4426950216293334961 ;  /* 0xbfb8aa3b62a37820 */ /* 0x000fe20000410000 */
[----:B------:R-:W-:Y:S01]  /*4390*/  FMUL.FTZ R94, R64, R94 ;  /* 0x0000005e405e7220 */ /* 0x000fe20000410000 */
[----:B------:R-:W-:Y:S01]  /*43a0*/  FMUL.FTZ R82, R82, R99 ;  /* 0x0000006352527220 */ /* 0x000fe20000410000 */
[----:B0-----:R-:W-:Y:S02]  /*43b0*/  FADD.FTZ R102, R102, 1 ;  /* 0x3f80000066667421 */ /* 0x001fe40000010000 */
[----:B------:R-:W-:Y:S01]  /*43c0*/  FFMA.FTZ R99, R62, R94, R103 ;  /* 0x0000005e3e637223 */ /* 0x000fe20000010067 */
[----:B------:R-:W0:Y:S03]  /*43d0*/  MUFU.EX2 R163, R163 ;  /* 0x000000a300a37308 */ /* 0x000e260000000800 */
[----:B------:R-:W-:Y:S01]  /*43e0*/  FMUL.FTZ R162, R99, -1.4426950216293334961 ;  /* 0xbfb8aa3b63a27820 */ /* 0x000fe20000410000 */
[----:B-1----:R-:W-:-:S04]  /*43f0*/  FADD.FTZ R165, -R84, 1 ;  /* 0x3f80000054a57421 */ /* 0x002fc80000010100 */
[----:B------:R-:W1:Y:S01]  /*4400*/  MUFU.RCP R102, R102 ;  /* 0x0000006600667308 */ /* 0x000e620000001000 */
[----:B------:R-:W-:-:S04]  /*4410*/  FFMA.FTZ R97, R97, R165, 1 ;  /* 0x3f80000061617423 */ /* 0x000fc800000100a5 */
[----:B------:R-:W-:-:S03]  /*4420*/  FMUL.FTZ R97, R84, R97 ;  /* 0x0000006154617220 */ /* 0x000fc60000410000 */
[----:B------:R-:W3:Y:S01]  /*4430*/  MUFU.EX2 R162, R162 ;  /* 0x000000a200a27308 */ /* 0x000ee20000000800 */
[--C-:B------:R-:W-:Y:S02]  /*4440*/  HADD2.F32 R84, -RZ, R86.reuse.H0_H0 ;  /* 0x20000056ff547230 */ /* 0x100fe40000004100 */
[----:B------:R-:W-:Y:S02]  /*4450*/  HADD2.F32 R85, -RZ, R85.H1_H1 ;  /* 0x30000055ff557230 */ /* 0x000fe40000004100 */
[----:B------:R-:W-:Y:S02]  /*4460*/  HADD2.F32 R86, -RZ, R86.H1_H1 ;  /* 0x30000056ff567230 */ /* 0x000fe40000004100 */
[----:B------:R-:W-:Y:S01]  /*4470*/  FMUL.FTZ R84, R84, R105 ;  /* 0x0000006954547220 */ /* 0x000fe20000410000 */
[----:B0-----:R-:W-:Y:S01]  /*4480*/  FADD.FTZ R105, R163, 1 ;  /* 0x3f800000a3697421 */ /* 0x001fe20000010000 */
[----:B------:R-:W-:Y:S01]  /*4490*/  FADD.FTZ R85, -R80, R85 ;  /* 0x0000005550557221 */ /* 0x000fe20000010100 */
[----:B------:R-:W-:Y:S01]  /*44a0*/  FMUL.FTZ R96, R86, R96 ;  /* 0x0000006056607220 */ /* 0x000fe20000410000 */
[----:B-1----:R-:W-:-:S02]  /*44b0*/  FADD.FTZ R86, -R102, 1 ;  /* 0x3f80000066567421 */ /* 0x002fc40000010100 */
[----:B------:R-:W-:Y:S01]  /*44c0*/  FMUL.FTZ R85, R64, R85 ;  /* 0x0000005540557220 */ /* 0x000fe20000410000 */
[----:B------:R-:W0:Y:S01]  /*44d0*/  MUFU.RCP R105, R105 ;  /* 0x0000006900697308 */ /* 0x000e220000001000 */
[----:B------:R-:W-:Y:S01]  /*44e0*/  FFMA.FTZ R131, R131, R86, 1 ;  /* 0x3f80000083837423 */ /* 0x000fe20000010056 */
[----:B---3--:R-:W-:Y:S01]  /*44f0*/  FADD.FTZ R162, R162, 1 ;  /* 0x3f800000a2a27421 */ /* 0x008fe20000010000 */
[----:B------:R-:W-:-:S04]  /*4500*/  FFMA.FTZ R86, R63, R85, R104 ;  /* 0x000000553f567223 */ /* 0x000fc80000010068 */
[----:B------:R-:W-:Y:S01]  /*4510*/  FMUL.FTZ R163, R86, -1.4426950216293334961 ;  /* 0xbfb8aa3b56a37820 */ /* 0x000fe20000410000 */
[----:B------:R-:W1:Y:S01]  /*4520*/  MUFU.RCP R162, R162 ;  /* 0x000000a200a27308 */ /* 0x000e620000001000 */
[----:B------:R3:W-:Y:S01]  /*4530*/  STL [R1], R72 ;  /* 0x0000004801007387 */ /* 0x0007e20000100800 */
[----:B------:R-:W-:-:S06]  /*4540*/  HADD2.F32 R165, -RZ, R87.H1_H1 ;  /* 0x30000057ffa57230 */ /* 0x000fcc0000004100 */
[----:B------:R-:W4:Y:S01]  /*4550*/  MUFU.EX2 R163, R163 ;  /* 0x000000a300a37308 */ /* 0x000f220000000800 */
[----:B---3--:R-:W-:Y:S02]  /*4560*/  HADD2.F32 R72, -RZ, R87.H0_H0 ;  /* 0x20000057ff487230 */ /* 0x008fe40000004100 */
[----:B0-----:R-:W-:-:S04]  /*4570*/  FADD.FTZ R87, -R105, 1 ;  /* 0x3f80000069577421 */ /* 0x001fc80000010100 */
[----:B------:R-:W-:Y:S01]  /*4580*/  FFMA.FTZ R87, R98, R87, 1 ;  /* 0x3f80000062577423 */ /* 0x000fe20000010057 */
[----:B------:R-:W-:-:S03]  /*4590*/  FMUL.FTZ R98, R72, R164 ;  /* 0x000000a448627220 */ /* 0x000fc60000410000 */
[----:B------:R-:W-:Y:S01]  /*45a0*/  FMUL.FTZ R164, R105, R87 ;  /* 0x0000005769a47220 */ /* 0x000fe20000410000 */
[----:B-1----:R-:W-:-:S04]  /*45b0*/  FADD.FTZ R87, -R162, 1 ;  /* 0x3f800000a2577421 */ /* 0x002fc80000010100 */
[----:B------:R-:W-:Y:S01]  /*45c0*/  FFMA.FTZ R87, R99, R87, 1 ;  /* 0x3f80000063577423 */ /* 0x000fe20000010057 */
[----:B----4-:R-:W-:Y:S01]  /*45d0*/  FADD.FTZ R99, R163, 1 ;  /* 0x3f800000a3637421 */ /* 0x010fe20000010000 */
[----:B------:R-:W-:Y:S02]  /*45e0*/  FMUL.FTZ R97, R165, R97 ;  /* 0x00000061a5617220 */ /* 0x000fe40000410000 */
[----:B------:R-:W-:Y:S02]  /*45f0*/  FMUL.FTZ R163, R162, R87 ;  /* 0x00000057a2a37220 */ /* 0x000fe40000410000 */
[----:B------:R0:W1:Y:S01]  /*4600*/  MUFU.RCP R87, R99 ;  /* 0x0000006300577308 */ /* 0x0000620000001000 */
[----:B------:R-:W-:Y:S01]  /*4610*/  FMUL.FTZ R165, R102, R131 ;  /* 0x0000008366a57220 */ /* 0x000fe20000410000 */
[--C-:B--2---:R-:W-:Y:S02]  /*4620*/  HADD2.F32 R102, -RZ, R88.reuse.H1_H1 ;  /* 0x30000058ff667230 */ /* 0x104fe40000004100 */
[----:B0-----:R-:W-:-:S03]  /*4630*/  HADD2.F32 R99, -RZ, R88.H0_H0 ;  /* 0x20000058ff637230 */ /* 0x001fc60000004100 */
[C---:B------:R-:W-:Y:S02]  /*4640*/  FADD.FTZ R102, -R80.reuse, R102 ;  /* 0x0000006650667221 */ /* 0x040fe40000010100 */
[----:B------:R-:W-:Y:S01]  /*4650*/  FADD.FTZ R99, -R80, R99 ;  /* 0x0000006350637221 */ /* 0x000fe20000010100 */
[--C-:B------:R-:W-:Y:S02]  /*4660*/  HADD2.F32 R105, -RZ, R89.reuse.H0_H0 ;  /* 0x20000059ff697230 */ /* 0x100fe40000004100 */
[C---:B------:R-:W-:Y:S01]  /*4670*/  FMUL.FTZ R102, R64.reuse, R102 ;  /* 0x0000006640667220 */ /* 0x040fe20000410000 */
[----:B------:R-:W-:Y:S01]  /*4680*/  FMUL.FTZ R99, R64, R99 ;  /* 0x0000006340637220 */ /* 0x000fe20000410000 */
[----:B------:R-:W-:Y:S02]  /*4690*/  HADD2.F32 R162, -RZ, R89.H1_H1 ;  /* 0x30000059ffa27230 */ /* 0x000fe40000004100 */
[----:B------:R-:W-:Y:S01]  /*46a0*/  FADD.FTZ R105, -R80, R105 ;  /* 0x0000006950697221 */ /* 0x000fe20000010100 */
[----:B------:R-:W-:Y:S01]  /*46b0*/  FFMA.FTZ R88, R0, R99, R101 ;  /* 0x0000006300587223 */ /* 0x000fe20000010065 */
[----:B------:R-:W-:Y:S01]  /*46c0*/  FFMA.FTZ R89, R65, R102, R100 ;  /* 0x0000006641597223 */ /* 0x000fe20000010064 */
[----:B------:R-:W-:Y:S01]  /*46d0*/  FADD.FTZ R162, -R80, R162 ;  /* 0x000000a250a27221 */ /* 0x000fe20000010100 */
[----:B-1----:R-:W-:Y:S01]  /*46e0*/  FADD.FTZ R131, -R87, 1 ;  /* 0x3f80000057837421 */ /* 0x002fe20000010100 */
[----:B------:R-:W-:Y:S01]  /*46f0*/  FMUL.FTZ R80, R88, -1.4426950216293334961 ;  /* 0xbfb8aa3b58507820 */ /* 0x000fe20000410000 */
[----:B------:R-:W-:Y:S01]  /*4700*/  FMUL.FTZ R101, R64, R105 ;  /* 0x0000006940657220 */ /* 0x000fe20000410000 */
[----:B------:R-:W-:Y:S01]  /*4710*/  FMUL.FTZ R100, R89, -1.4426950216293334961 ;  /* 0xbfb8aa3b59647820 */ /* 0x000fe20000410000 */
[----:B------:R-:W-:-:S02]  /*4720*/  FFMA.FTZ R131, R86, R131, 1 ;  /* 0x3f80000056837423 */ /* 0x000fc40000010083 */
[----:B------:R-:W-:Y:S01]  /*4730*/  FFMA.FTZ R86, R62, R101, R103 ;  /* 0x000000653e567223 */ /* 0x000fe20000010067 */
[----:B------:R-:W0:Y:S08]  /*4740*/  MUFU.EX2 R80, R80 ;  /* 0x0000005000507308 */ /* 0x000e300000000800 */
[----:B------:R1:W2:Y:S01]  /*4750*/  MUFU.EX2 R103, R100 ;  /* 0x0000006400677308 */ /* 0x0002a20000000800 */
[----:B------:R-:W-:Y:S01]  /*4760*/  FMUL.FTZ R87, R87, R131 ;  /* 0x0000008357577220 */ /* 0x000fe20000410000 */
[----:B-1----:R-:W-:Y:S01]  /*4770*/  FMUL.FTZ R100, R64, R162 ;  /* 0x000000a240647220 */ /* 0x002fe20000410000 */
[----:B------:R-:W-:-:S03]  /*4780*/  FMUL.FTZ R162, R86, -1.4426950216293334961 ;  /* 0xbfb8aa3b56a27820 */ /* 0x000fc60000410000 */
[----:B------:R-:W-:-:S04]  /*4790*/  FFMA.FTZ R105, R63, R100, R104 ;  /* 0x000000643f697223 */ /* 0x000fc80000010068 */
[----:B------:R-:W-:Y:S01]  /*47a0*/  FMUL.FTZ R131, R105, -1.4426950216293334961 ;  /* 0xbfb8aa3b69837820 */ /* 0x000fe20000410000 */
[----:B------:R0:W1:Y:S01]  /*47b0*/  MUFU.EX2 R104, R162 ;  /* 0x000000a200687308 */ /* 0x0000620000000800 */
[----:B-----5:R-:W-:-:S07]  /*47c0*/  HADD2.F32 R72, -RZ, R90.H0_H0 ;  /* 0x2000005aff487230 */ /* 0x020fce0000004100 */
[----:B------:R-:W3:Y:S01]  /*47d0*/  MUFU.EX2 R131, R131 ;  /* 0x0000008300837308 */ /* 0x000ee20000000800 */
[----:B0-----:R-:W-:Y:S01]  /*47e0*/  FADD.FTZ R162, R80, 1 ;  /* 0x3f80000050a27421 */ /* 0x001fe20000010000 */
[----:B------:R-:W-:Y:S01]  /*47f0*/  FMUL.FTZ R80, R72, R165 ;  /* 0x000000a548507220 */ /* 0x000fe20000410000 */
[----:B------:R-:W-:Y:S02]  /*4800*/  HADD2.F32 R165, -RZ, R90.H1_H1 ;  /* 0x3000005affa57230 */ /* 0x000fe40000004100 */
[----:B--2---:R-:W-:Y:S01]  /*4810*/  FADD.FTZ R90, R103, 1 ;  /* 0x3f800000675a7421 */ /* 0x004fe20000010000 */
[----:B------:R-:W2:Y:S02]  /*4820*/  LDL.LU R72, [R1+0x68] ;  /* 0x0000680001487983 */ /* 0x000ea40000300800 */
[----:B------:R-:W0:Y:S01]  /*4830*/  MUFU.RCP R162, R162 ;  /* 0x000000a200a27308 */ /* 0x000e220000001000 */
[----:B------:R-:W-:Y:S01]  /*4840*/  FMUL.FTZ R103, R165, R164 ;  /* 0x000000a4a5677220 */ /* 0x000fe20000410000 */
[----:B-1----:R-:W-:-:S06]  /*4850*/  FADD.FTZ R104, R104, 1 ;  /* 0x3f80000068687421 */ /* 0x002fcc0000010000 */
[----:B------:R1:W4:Y:S01]  /*4860*/  MUFU.RCP R164, R90 ;  /* 0x0000005a00a47308 */ /* 0x0003220000001000 */
[----:B---3--:R-:W-:Y:S01]  /*4870*/  FADD.FTZ R131, R131, 1 ;  /* 0x3f80000083837421 */ /* 0x008fe20000010000 */
[----:B-1----:R-:W-:-:S05]  /*4880*/  HADD2.F32 R90, -RZ, R91.H0_H0 ;  /* 0x2000005bff5a7230 */ /* 0x002fca0000004100 */
[----:B------:R-:W-:Y:S02]  /*4890*/  FMUL.FTZ R90, R90, R163 ;  /* 0x000000a35a5a7220 */ /* 0x000fe40000410000 */
[----:B------:R1:W3:Y:S02]  /*48a0*/  MUFU.RCP R163, R104 ;  /* 0x0000006800a37308 */ /* 0x0002e40000001000 */
[----:B-1----:R-:W-:-:S06]  /*48b0*/  HADD2.F32 R104, -RZ, R91.H1_H1 ;  /* 0x3000005bff687230 */ /* 0x002fcc0000004100 */
[----:B------:R-:W1:Y:S01]  /*48c0*/  MUFU.RCP R131, R131 ;  /* 0x0000008300837308 */ /* 0x000e620000001000 */
[----:B------:R-:W-:Y:S01]  /*48d0*/  FMUL.FTZ R104, R104, R87 ;  /* 0x0000005768687220 */ /* 0x000fe20000410000 */
[----:B0-----:R-:W-:-:S04]  /*48e0*/  FADD.FTZ R87, -R162, 1 ;  /* 0x3f800000a2577421 */ /* 0x001fc80000010100 */
[----:B------:R-:W-:Y:S01]  /*48f0*/  FFMA.FTZ R87, R88, R87, 1 ;  /* 0x3f80000058577423 */ /* 0x000fe20000010057 */
[----:B----4-:R-:W-:Y:S01]  /*4900*/  FADD.FTZ R88, -R164, 1 ;  /* 0x3f800000a4587421 */ /* 0x010fe20000010100 */
[----:B------:R-:W-:-:S03]  /*4910*/  HADD2.F32 R91, -RZ, R92.H0_H0 ;  /* 0x2000005cff5b7230 */ /* 0x000fc60000004100 */
[----:B------:R-:W-:Y:S01]  /*4920*/  FFMA.FTZ R88, R89, R88, 1 ;  /* 0x3f80000059587423 */ /* 0x000fe20000010058 */
[----:B---3--:R-:W-:Y:S01]  /*4930*/  FADD.FTZ R89, -R163, 1 ;  /* 0x3f800000a3597421 */ /* 0x008fe20000010100 */
[----:B------:R-:W-:-:S03]  /*4940*/  FMUL.FTZ R87, R162, R87 ;  /* 0x00000057a2577220 */ /* 0x000fc60000410000 */
[----:B------:R-:W-:Y:S01]  /*4950*/  FFMA.FTZ R89, R86, R89, 1 ;  /* 0x3f80000056597423 */ /* 0x000fe20000010059 */
[----:B-1----:R-:W-:Y:S01]  /*4960*/  FADD.FTZ R86, -R131, 1 ;  /* 0x3f80000083567421 */ /* 0x002fe20000010100 */
[----:B------:R-:W-:Y:S01]  /*4970*/  FMUL.FTZ R91, R91, R87 ;  /* 0x000000575b5b7220 */ /* 0x000fe20000410000 */
[--C-:B------:R-:W-:Y:S02]  /*4980*/  HADD2.F32 R87, -RZ, R93.reuse.H0_H0 ;  /* 0x2000005dff577230 */ /* 0x100fe40000004100 */
[----:B------:R-:W-:Y:S01]  /*4990*/  FMUL.FTZ R89, R163, R89 ;  /* 0x00000059a3597220 */ /* 0x000fe20000410000 */
[----:B------:R-:W-:Y:S01]  /*49a0*/  FFMA.FTZ R86, R105, R86, 1 ;  /* 0x3f80000069567423 */ /* 0x000fe20000010056 */
[----:B------:R-:W-:Y:S02]  /*49b0*/  HADD2.F32 R105, -RZ, R93.H1_H1 ;  /* 0x3000005dff697230 */ /* 0x000fe40000004100 */
[----:B------:R-:W-:Y:S01]  /*49c0*/  FMUL.FTZ R93, R87, R89 ;  /* 0x00000059575d7220 */ /* 0x000fe20000410000 */
[----:B------:R-:W-:Y:S01]  /*49d0*/  FMUL.FTZ R86, R131, R86 ;  /* 0x0000005683567220 */ /* 0x000fe20000410000 */
[----:B------:R-:W-:Y:S01]  /*49e0*/  FMUL.FTZ R87, R0, R61 ;  /* 0x0000003d00577220 */ /* 0x000fe20000410000 */
[----:B------:R-:W-:-:S02]  /*49f0*/  HADD2.F32 R92, -RZ, R92.H1_H1 ;  /* 0x3000005cff5c7230 */ /* 0x000fc40000004100 */
[----:B------:R-:W-:Y:S01]  /*4a00*/  FMUL.FTZ R88, R164, R88 ;  /* 0x00000058a4587220 */ /* 0x000fe20000410000 */
[----:B------:R-:W-:Y:S01]  /*4a10*/  FMUL.FTZ R105, R105, R86 ;  /* 0x0000005669697220 */ /* 0x000fe20000410000 */
[----:B------:R-:W-:Y:S01]  /*4a20*/  FFMA.FTZ R87, R146, R87, RZ ;  /* 0x0000005792577223 */ /* 0x000fe200000100ff */
[----:B------:R-:W-:Y:S01]  /*4a30*/  FMUL.FTZ R86, R65, R60 ;  /* 0x0000003c41567220 */ /* 0x000fe20000410000 */
[----:B------:R-:W-:Y:S01]  /*4a40*/  FMUL.FTZ R92, R92, R88 ;  /* 0x000000585c5c7220 */ /* 0x000fe20000410000 */
[----:B------:R-:W-:Y:S02]  /*4a50*/  FMUL.FTZ R88, R62, R59 ;  /* 0x0000003b3e587220 */ /* 0x000fe40000410000 */
[----:B------:R-:W-:-:S04]  /*4a60*/  FFMA.FTZ R87, R145, R86, R87 ;  /* 0x0000005691577223 */ /* 0x000fc80000010057 */
[----:B------:R-:W-:Y:S01]  /*4a70*/  FFMA.FTZ R87, R144, R88, R87 ;  /* 0x0000005890577223 */ /* 0x000fe20000010057 */
[----:B------:R-:W-:-:S04]  /*4a80*/  FMUL.FTZ R88, R63, R58 ;  /* 0x0000003a3f587220 */ /* 0x000fc80000410000 */
        /* <DEDUP_REMOVED lines=17> */
[C---:B------:R-:W-:Y:S01]  /*4ba0*/  FMUL.FTZ R88, R0.reuse, R49 ;  /* 0x0000003100587220 */ /* 0x040fe20000410000 */
[----:B------:R-:W-:-:S03]  /*4bb0*/  FFMA.FTZ R86, R0, R61, RZ ;  /* 0x0000003d00567223 */ /* 0x000fc600000100ff */
[----:B------:R-:W-:Y:S01]  /*4bc0*/  FFMA.FTZ R87, R134, R88, R87 ;  /* 0x0000005886577223 */ /* 0x000fe20000010057 */
[C---:B------:R-:W-:Y:S01]  /*4bd0*/  FMUL.FTZ R88, R65.reuse, R48 ;  /* 0x0000003041587220 */ /* 0x040fe20000410000 */
[----:B------:R-:W-:-:S03]  /*4be0*/  FFMA.FTZ R86, R65, R60, R86 ;  /* 0x0000003c41567223 */ /* 0x000fc60000010056 */
        /* <DEDUP_REMOVED lines=16> */
[C---:B------:R-:W-:Y:S01]  /*4cf0*/  FFMA.FTZ R86, R63.reuse, R54, R86 ;  /* 0x000000363f567223 */ /* 0x040fe20000010056 */
[----:B------:R-:W-:-:S03]  /*4d00*/  FMUL.FTZ R88, R63, R42 ;  /* 0x0000002a3f587220 */ /* 0x000fc60000410000 */
        /* <DEDUP_REMOVED lines=8> */
[----:B------:R-:W-:Y:S01]  /*4d90*/  FMUL.FTZ R88, R62, R39 ;  /* 0x000000273e587220 */ /* 0x000fe20000410000 */
[----:B------:R-:W-:-:S03]  /*4da0*/  FFMA.FTZ R86, R63, R50, R86 ;  /* 0x000000323f567223 */ /* 0x000fc60000010056 */
[----:B------:R-:W-:Y:S01]  /*4db0*/  FFMA.FTZ R87, R123, R88, R87 ;  /* 0x000000587b577223 */ /* 0x000fe20000010057 */
[----:B------:R-:W-:Y:S01]  /*4dc0*/  FFMA.FTZ R86, R0, R49, R86 ;  /* 0x0000003100567223 */ /* 0x000fe20000010056 */
        /* <DEDUP_REMOVED lines=16> */
[C---:B------:R-:W-:Y:S02]  /*4ed0*/  FMUL.FTZ R88, R0.reuse, R28 ;  /* 0x0000001c00587220 */ /* 0x040fe40000410000 */
        /* <DEDUP_REMOVED lines=36> */
[C---:B------:R-:W-:Y:S01]  /*5120*/  FFMA.FTZ R86, R65.reuse, R22, R86 ;  /* 0x0000001641567223 */ /* 0x040fe20000010056 */
        /* <DEDUP_REMOVED lines=66> */
[CC--:B------:R-:W-:Y:S02]  /*5550*/  FMUL.FTZ R88, R0.reuse, R91.reuse ;  /* 0x0000005b00587220 */ /* 0x0c0fe40000410000 */
        /* <DEDUP_REMOVED lines=11> */
[----:B------:R-:W-:-:S05]  /*5610*/  FFMA.FTZ R87, R100, R88, R87 ;  /* 0x0000005864577223 */ /* 0x000fca0000010057 */
[----:B------:R0:W-:Y:S04]  /*5620*/  STS.64 [R73], R86 ;  /* 0x0000005649007388 */ /* 0x0001e80000000a00 */
[----:B0-----:R-:W3:Y:S01]  /*5630*/  LDL.LU R73, [R1+0x64] ;  /* 0x0000640001497983 */ /* 0x001ee20000300800 */
[----:B------:R-:W-:Y:S01]  /*5640*/  FFMA.FTZ R78, R146, R61, R78 ;  /* 0x0000003d924e7223 */ /* 0x000fe2000001004e */
[----:B------:R-:W-:Y:S01]  /*5650*/  FADD.FTZ R79, R61, R79 ;  /* 0x0000004f3d4f7221 */ /* 0x000fe20000010000 */
[----:B------:R-:W-:Y:S01]  /*5660*/  FFMA.FTZ R76, R145, R60, R76 ;  /* 0x0000003c914c7223 */ /* 0x000fe2000001004c */
[----:B------:R-:W-:Y:S01]  /*5670*/  FADD.FTZ R77, R60, R77 ;  /* 0x0000004d3c4d7221 */ /* 0x000fe20000010000 */
[----:B------:R-:W-:Y:S01]  /*5680*/  FFMA.FTZ R74, R144, R59, R74 ;  /* 0x0000003b904a7223 */ /* 0x000fe2000001004a */
[----:B------:R-:W-:Y:S01]  /*5690*/  FADD.FTZ R75, R59, R75 ;  /* 0x0000004b3b4b7221 */ /* 0x000fe20000010000 */
[----:B--2---:R-:W-:Y:S01]  /*56a0*/  FFMA.FTZ R72, R143, R58, R72 ;  /* 0x0000003a8f487223 */ /* 0x004fe20000010048 */
        /* <DEDUP_REMOVED lines=42> */
[----:B------:R-:W0:Y:S01]  /*5950*/  S2R R162, SR_TID.X ;  /* 0x0000000000a27919 */ /* 0x000e220000002100 */
[----:B------:R-:W-:Y:S01]  /*5960*/  FFMA.FTZ R78, R117, R28, R78 ;  /* 0x0000001c754e7223 */ /* 0x000fe2000001004e */
[----:B------:R-:W-:Y:S01]  /*5970*/  FADD.FTZ R79, R79, R28 ;  /* 0x0000001c4f4f7221 */ /* 0x000fe20000010000 */
[----:B------:R-:W-:Y:S01]  /*5980*/  FFMA.FTZ R76, R116, R27, R76 ;  /* 0x0000001b744c7223 */ /* 0x000fe2000001004c */
[----:B------:R-:W-:Y:S01]  /*5990*/  FADD.FTZ R77, R77, R27 ;  /* 0x0000001b4d4d7221 */ /* 0x000fe20000010000 */
[----:B------:R-:W-:Y:S01]  /*59a0*/  FFMA.FTZ R74, R115, R26, R74 ;  /* 0x0000001a734a7223 */ /* 0x000fe2000001004a */
[----:B------:R-:W-:Y:S01]  /*59b0*/  FADD.FTZ R75, R75, R26 ;  /* 0x0000001a4b4b7221 */ /* 0x000fe20000010000 */
[----:B------:R-:W-:Y:S01]  /*59c0*/  FFMA.FTZ R72, R114, R25, R72 ;  /* 0x0000001972487223 */ /* 0x000fe20000010048 */
[----:B------:R-:W-:Y:S01]  /*59d0*/  UIADD3 UR14, UP0, UR10, 0x24, URZ ;  /* 0x000000240a0e7890 */ /* 0x000fe2000ff1e03f */
        /* <DEDUP_REMOVED lines=8> */
[----:B------:R-:W-:Y:S01]  /*5a60*/  FFMA.FTZ R78, R109, R17, R78 ;  /* 0x000000116d4e7223 */ /* 0x000fe2000001004e */
[----:B------:R-:W-:Y:S01]  /*5a70*/  UISETP.GE.U32.AND UP0, UPT, UR14, UR21, UPT ;  /* 0x000000150e00728c */ /* 0x000fe2000bf06070 */
[----:B------:R-:W-:Y:S01]  /*5a80*/  FADD.FTZ R79, R79, R17 ;  /* 0x000000114f4f7221 */ /* 0x000fe20000010000 */
[----:B------:R-:W-:Y:S01]  /*5a90*/  FFMA.FTZ R76, R108, R16, R76 ;  /* 0x000000106c4c7223 */ /* 0x000fe2000001004c */
[----:B------:R-:W-:Y:S01]  /*5aa0*/  FADD.FTZ R77, R77, R16 ;  /* 0x000000104d4d7221 */ /* 0x000fe20000010000 */
[----:B------:R-:W-:Y:S01]  /*5ab0*/  FFMA.FTZ R74, R107, R15, R74 ;  /* 0x0000000f6b4a7223 */ /* 0x000fe2000001004a */
[----:B------:R-:W-:Y:S01]  /*5ac0*/  FADD.FTZ R75, R75, R15 ;  /* 0x0000000f4b4b7221 */ /* 0x000fe20000010000 */
[----:B------:R-:W-:Y:S01]  /*5ad0*/  FFMA.FTZ R72, R106, R14, R72 ;  /* 0x0000000e6a487223 */ /* 0x000fe20000010048 */
[----:B------:R-:W-:Y:S01]  /*5ae0*/  UISETP.GE.AND.EX UP0, UPT, UR16, UR11, UPT, UP0 ;  /* 0x0000000b1000728c */ /* 0x000fe2000bf06300 */
        /* <DEDUP_REMOVED lines=14> */
[----:B------:R-:W-:Y:S01]  /*5bd0*/  PLOP3.LUT P1, PT, PT, PT, UP0, 0x80, 0x0 ;  /* 0x000000000000781c */ /* 0x000fe20003f2f008 */
        /* <DEDUP_REMOVED lines=21> */
[----:B0-----:R-:W-:Y:S01]  /*5d30*/  ISETP.GT.U32.AND P0, PT, R162, 0xf, PT ;  /* 0x0000000fa200780c */ /* 0x001fe20003f04070 */
[----:B------:R-:W-:Y:S01]  /*5d40*/  FFMA.FTZ R78, R99, R91, R78 ;  /* 0x0000005b634e7223 */ /* 0x000fe2000001004e */
[----:B------:R-:W-:Y:S01]  /*5d50*/  FADD.FTZ R79, R79, R91 ;  /* 0x0000005b4f4f7221 */ /* 0x000fe20000010000 */
[----:B------:R-:W-:Y:S01]  /*5d60*/  FFMA.FTZ R76, R102, R92, R76 ;  /* 0x0000005c664c7223 */ /* 0x000fe2000001004c */
[----:B------:R-:W-:Y:S01]  /*5d70*/  FADD.FTZ R77, R77, R92 ;  /* 0x0000005c4d4d7221 */ /* 0x000fe20000010000 */
[----:B------:R-:W-:Y:S01]  /*5d80*/  FFMA.FTZ R74, R101, R93, R74 ;  /* 0x0000005d654a7223 */ /* 0x000fe2000001004a */
[----:B------:R-:W-:Y:S01]  /*5d90*/  FADD.FTZ R75, R75, R93 ;  /* 0x0000005d4b4b7221 */ /* 0x000fe20000010000 */
[----:B------:R-:W-:Y:S01]  /*5da0*/  FFMA.FTZ R72, R100, R105, R72 ;  /* 0x0000006964487223 */ /* 0x000fe20000010048 */
[----:B---3--:R-:W-:-:S04]  /*5db0*/  FADD.FTZ R73, R58, R73 ;  /* 0x000000493a497221 */ /* 0x008fc80000010000 */
[----:B------:R-:W-:-:S04]  /*5dc0*/  FADD.FTZ R73, R73, R54 ;  /* 0x0000003649497221 */ /* 0x000fc80000010000 */
        /* <DEDUP_REMOVED lines=13> */
[----:B------:R-:W-:Y:S01]  /*5ea0*/  FADD.FTZ R73, R73, R105 ;  /* 0x0000006949497221 */ /* 0x000fe20000010000 */
[----:B------:R-:W-:Y:S06]  /*5eb0*/  BAR.SYNC.DEFER_BLOCKING 0x0 ;  /* 0x0000000000007b1d */ /* 0x000fec0000010000 */
[----:B------:R-:W-:Y:S05]  /*5ec0*/  @!P1 BRA `(.L_x_3331) ;  /* 0x0000000000bc9947 */ /* 0x000fea0003800000 */
[----:B------:R-:W2:Y:S01]  /*5ed0*/  LDL R88, [R1+0x60] ;  /* 0x0000600001587983 */ /* 0x000ea20000100800 */
[----:B------:R-:W0:Y:S03]  /*5ee0*/  S2R R163, SR_TID.X ;  /* 0x0000000000a37919 */ /* 0x000e260000002100 */
[----:B------:R-:W3:Y:S04]  /*5ef0*/  LDL R165, [R1+0x5c] ;  /* 0x00005c0001a57983 */ /* 0x000ee80000100800 */
[----:B------:R-:W4:Y:S01]  /*5f00*/  LDL R87, [R1+0x54] ;  /* 0x0000540001577983 */ /* 0x000f220000100800 */
[C---:B0-----:R-:W-:Y:S02]  /*5f10*/  SHF.L.U32 R164, R163.reuse, 0x1, RZ ;  /* 0x00000001a3a47819 */ /* 0x041fe400000006ff */
[----:B------:R-:W-:-:S02]  /*5f20*/  LEA R131, R163, UR15, 0x5 ;  /* 0x0000000fa3837c11 */ /* 0x000fc4000f8e28ff */
[----:B------:R-:W-:Y:S02]  /*5f30*/  LOP3.LUT R163, R164, 0x18, RZ, 0xc0, !PT ;  /* 0x00000018a4a37812 */ /* 0x000fe400078ec0ff */
[----:B------:R-:W5:Y:S02]  /*5f40*/  LDL R164, [R1+0x58] ;  /* 0x0000580001a47983 */ /* 0x000f640000100800 */
[----:B------:R-:W-:Y:S02]  /*5f50*/  IADD3 R86, R131, R163, RZ ;  /* 0x000000a383567210 */ /* 0x000fe40007ffe0ff */
[----:B------:R-:W4:Y:S04]  /*5f60*/  LDL R163, [R1+0x50] ;  /* 0x0000500001a37983 */ /* 0x000f280000100800 */
[----:B------:R-:W-:Y:S01]  /*5f70*/  STS.64 [R86], R78 ;  /* 0x0000004e56007388 */ /* 0x000fe20000000a00 */
[----:B------:R-:W0:Y:S02]  /*5f80*/  S2R R89, SR_TID.X ;  /* 0x0000000000597919 */ /* 0x000e240000002100 */
[----:B0-----:R-:W-:-:S04]  /*5f90*/  SHF.R.S32.HI R131, RZ, 0x1f, R89 ;  /* 0x0000001fff837819 */ /* 0x001fc80000011459 */
[----:B------:R-:W-:-:S04]  /*5fa0*/  LEA.HI R131, R131, R89, RZ, 0x2 ;  /* 0x0000005983837211 */ /* 0x000fc800078f10ff */
[----:B------:R-:W-:-:S04]  /*5fb0*/  SHF.R.S32.HI R131, RZ, 0x2, R131 ;  /* 0x00000002ff837819 */ /* 0x000fc80000011483 */
[----:B------:R-:W-:Y:S02]  /*5fc0*/  LEA R131, R131, UR15, 0x5 ;  /* 0x0000000f83837c11 */ /* 0x000fe4000f8e28ff */
[----:B------:R-:W-:-:S04]  /*5fd0*/  SHF.L.U32 R89, R89, 0x1, RZ ;  /* 0x0000000159597819 */ /* 0x000fc800000006ff */
[----:B------:R-:W-:Y:S01]  /*5fe0*/  LOP3.LUT R89, R89, 0x18, RZ, 0xc, !PT ;  /* 0x0000001859597812 */ /* 0x000fe200078e0cff */
[----:B--2---:R0:W-:Y:S02]  /*5ff0*/  STS.64 [R88], R76 ;  /* 0x0000004c58007388 */ /* 0x0041e40000000a00 */
[----:B0-----:R-:W-:Y:S02]  /*6000*/  LEA R88, R162, UR15, 0x5 ;  /* 0x0000000fa2587c11 */ /* 0x001fe4000f8e28ff */
[----:B------:R-:W2:Y:S01]  /*6010*/  LDL R162, [R1+0x4c] ;  /* 0x00004c0001a27983 */ /* 0x000ea20000100800 */
[----:B-----5:R-:W-:-:S03]  /*6020*/  LEA R86, R164, R131, 0x3 ;  /* 0x00000083a4567211 */ /* 0x020fc600078e18ff */
[----:B------:R-:W5:Y:S01]  /*6030*/  LDL R164, [R1+0x48] ;  /* 0x0000480001a47983 */ /* 0x000f620000100800 */
[----:B------:R-:W-:-:S03]  /*6040*/  IADD3 R88, R88, R89, RZ ;  /* 0x0000005958587210 */ /* 0x000fc60007ffe0ff */
[----:B---3--:R-:W-:Y:S04]  /*6050*/  STS.64 [R165], R74 ;  /* 0x0000004aa5007388 */ /* 0x008fe80000000a00 */
[----:B------:R4:W-:Y:S02]  /*6060*/  STS.64 [R88], R72 ;  /* 0x0000004858007388 */ /* 0x0009e40000000a00 */
[----:B----4-:R-:W-:Y:S01]  /*6070*/  LEA R88, R87, R131, 0x3 ;  /* 0x0000008357587211 */ /* 0x010fe200078e18ff */
        /* <DEDUP_REMOVED lines=15> */
[----:B-----5:R-:W-:-:S04]  /*6170*/  IADD3 R88, R164, UR17, RZ ;  /* 0x00000011a4587c10 */ /* 0x020fc8000fffe0ff */
[----:B------:R-:W-:Y:S01]  /*6180*/  SHF.L.U32 R88, R88, 0x1, RZ ;  /* 0x0000000158587819 */ /* 0x000fe200000006ff */
[----:B------:R-:W-:-:S04]  /*6190*/  FADD.FTZ R87, R89, R87 ;  /* 0x0000005759577221 */ /* 0x000fc80000010000 */
[----:B0-----:R-:W-:-:S05]  /*61a0*/  IMAD.WIDE.U32 R88, R88, 0x4, R162 ;  /* 0x0000000458587825 */ /* 0x001fca00078e00a2 */
[----:B------:R0:W-:Y:S02]  /*61b0*/  STG.E.64 desc[UR18][R88.64+0x2400], R86 ;  /* 0x0024005658007986 */ /* 0x0001e4000c101b12 */
.L_x_3331:
[----:B------:R-:W1:Y:S01]  /*61c0*/  S2R R163, SR_TID.X ;  /* 0x0000000000a37919 */ /* 0x000e620000002100 */
[----:B------:R-:W-:Y:S01]  /*61d0*/  BSSY B0, `(.L_x_3332) ;  /* 0x00000d1000007945 */ /* 0x000fe20003800000 */
[----:B0-----:R-:W-:-:S03]  /*61e0*/  CS2R R86, SRZ ;  /* 0x0000000000567805 */ /* 0x001fc6000001ff00 */
[----:B------:R-:W-:Y:S05]  /*61f0*/  @P0 BRA `(.L_x_3333) ;  /* 0x0000000c00380947 */ /* 0x000fea0003800000 */
[----:B------:R-:W-:Y:S01]  /*6200*/  USHF.L.U32 UR5, UR10, 0x2, URZ ;  /* 0x000000020a057899 */ /* 0x000fe2000800063f */
[----:B------:R-:W-:Y:S01]  /*6210*/  MOV R86, 0x50 ;  /* 0x0000005000567802 */ /* 0x000fe20000000f00 */
[----:B------:R-:W-:Y:S01]  /*6220*/  HFMA2.MMA R87, -RZ, RZ, 0, 2.384185791015625e-06 ;  /* 0x00000028ff577435 */ /* 0x000fe200000001ff */
[----:B-1----:R-:W-:Y:S01]  /*6230*/  SHF.L.U32 R162, R163, 0x3, RZ ;  /* 0x00000003a3a27819 */ /* 0x002fe200000006ff */
[----:B------:R-:W-:-:S03]  /*6240*/  ULOP3.LUT UR5, UR5, 0xc, URZ, 0xc0, !UPT ;  /* 0x0000000c05057892 */ /* 0x000fc6000f8ec03f */
        /* <DEDUP_REMOVED lines=201> */
.L_x_3333:
[----:B------:R-:W-:Y:S05]  /*6ee0*/  BSYNC B0 ;  /* 0x0000000000007941 */ /* 0x000fea0003800000 */
.L_x_3332:
[----:B-1----:R-:W-:Y:S01]  /*6ef0*/  LOP3.LUT P2, RZ, R163, 0xfffffff3, RZ, 0xc0, !PT ;  /* 0xfffffff3a3ff7812 */ /* 0x002fe2000784c0ff */
[----:B------:R-:W0:Y:S01]  /*6f00*/  SHFL.BFLY PT, R89, R87, 0x2, 0x1f ;  /* 0x0c401f0057597f89 */ /* 0x000e2200000e0000 */
[----:B------:R-:W-:-:S03]  /*6f10*/  ULOP3.LUT UR5, UR22, 0x3, URZ, 0xc0, !UPT ;  /* 0x0000000316057892 */ /* 0x000fc6000f8ec03f */
[----:B------:R1:W-:Y:S04]  /*6f20*/  STL [R1+0x64], R0 ;  /* 0x0000640001007387 */ /* 0x0003e80000100800 */
[----:B------:R-:W2:Y:S04]  /*6f30*/  SHFL.BFLY PT, R131, R86, 0x2, 0x1f ;  /* 0x0c401f0056837f89 */ /* 0x000ea800000e0000 */
[----:B------:R-:W3:Y:S01]  /*6f40*/  @!P2 LDC R88, c[0x0][0x10] ;  /* 0x00000400ff58ab82 */ /* 0x000ee20000000800 */
[----:B-1----:R-:W1:Y:S07]  /*6f50*/  S2R R0, SR_TID.X ;  /* 0x0000000000007919 */ /* 0x002e6e0000002100 */
[----:B------:R-:W4:Y:S01]  /*6f60*/  @!P2 LDC.64 R164, c[0x0][0x260] ;  /* 0x00009800ffa4ab82 */ /* 0x000f220000000a00 */
[----:B0-----:R-:W-:Y:S01]  /*6f70*/  FADD.FTZ R87, R89, R87 ;  /* 0x0000005759577221 */ /* 0x001fe20000010000 */
[----:B------:R-:W-:Y:S01]  /*6f80*/  MOV R89, UR4 ;  /* 0x0000000400597c02 */ /* 0x000fe20008000f00 */
[----:B--2---:R-:W-:-:S03]  /*6f90*/  FADD.FTZ R86, R131, R86 ;  /* 0x0000005683567221 */ /* 0x004fc60000010000 */
[----:B------:R-:W0:Y:S01]  /*6fa0*/  SHFL.BFLY PT, R131, R87, 0x1, 0x1f ;  /* 0x0c201f0057837f89 */ /* 0x000e2200000e0000 */
[----:B---3--:R-:W-:Y:S01]  /*6fb0*/  @!P2 IMAD R88, R88, R89, UR12 ;  /* 0x0000000c5858ae24 */ /* 0x008fe2000f8e0259 */
[----:B------:R-:W-:Y:S02]  /*6fc0*/  MOV R89, UR5 ;  /* 0x0000000500597c02 */ /* 0x000fe40008000f00 */
[----:B------:R-:W2:Y:S02]  /*6fd0*/  SHFL.BFLY PT, R162, R86, 0x1, 0x1f ;  /* 0x0c201f0056a27f89 */ /* 0x000ea400000e0000 */
[----:B-1----:R-:W-:Y:S02]  /*6fe0*/  LOP3.LUT R89, R89, 0x7ffffffc, R0, 0xf8, !PT ;  /* 0x7ffffffc59597812 */ /* 0x002fe400078ef800 */
[----:B------:R1:W5:Y:S01]  /*6ff0*/  LDL.LU R0, [R1+0x64] ;  /* 0x0000640001007983 */ /* 0x0003620000300800 */
[----:B------:R-:W-:Y:S01]  /*7000*/  UISETP.GE.U32.AND UP0, UPT, UR14, UR21, UPT ;  /* 0x000000150e00728c */ /* 0x000fe2000bf06070 */
[----:B------:R-:W-:-:S03]  /*7010*/  @!P2 LEA R88, R88, R89, 0x4 ;  /* 0x000000595858a211 */ /* 0x000fc600078e20ff */
[----:B------:R-:W-:Y:S01]  /*7020*/  UISETP.GE.AND.EX UP0, UPT, UR16, UR11, UPT, UP0 ;  /* 0x0000000b1000728c */ /* 0x000fe2000bf06300 */
[----:B------:R-:W-:Y:S01]  /*7030*/  @!P2 SHF.L.U32 R88, R88, 0x1, RZ ;  /* 0x000000015858a819 */ /* 0x000fe200000006ff */
[----:B0-----:R-:W-:-:S04]  /*7040*/  FADD.FTZ R87, R87, R131 ;  /* 0x0000008357577221 */ /* 0x001fc80000010000 */
[----:B----4-:R-:W-:Y:S01]  /*7050*/  @!P2 IMAD.WIDE.U32 R88, R88, 0x4, R164 ;  /* 0x000000045858a825 */ /* 0x010fe200078e00a4 */
[----:B------:R-:W-:-:S03]  /*7060*/  PLOP3.LUT P3, PT, PT, PT, UP0, 0x80, 0x0 ;  /* 0x000000000000781c */ /* 0x000fc60003f6f008 */
[----:B--2---:R-:W-:-:S05]  /*7070*/  FADD.FTZ R86, R86, R162 ;  /* 0x000000a256567221 */ /* 0x004fca0000010000 */
[----:B------:R1:W-:Y:S05]  /*7080*/  @!P2 STG.E.64 desc[UR18][R88.64], R86 ;  /* 0x000000565800a986 */ /* 0x0003ea000c101b12 */
[----:B------:R-:W-:Y:S05]  /*7090*/  @P3 BRA `(.L_x_3334) ;  /* 0x00000000005c3947 */ /* 0x000fea0003800000 */
[----:B------:R-:W-:Y:S01]  /*70a0*/  BAR.SYNC.DEFER_BLOCKING 0x0 ;  /* 0x0000000000007b1d */ /* 0x000fe20000010000 */
[----:B------:R-:W-:-:S13]  /*70b0*/  ISETP.NE.AND P3, PT, R163, RZ, PT ;  /* 0x000000ffa300720c */ /* 0x000fda0003f65270 */
[----:B------:R-:W-:Y:S05]  /*70c0*/  @P3 BRA `(.L_x_3335) ;  /* 0x0000000000443947 */ /* 0x000fea0003800000 */
[----:B------:R-:W-:Y:S02]  /*70d0*/  ISETP.NE.AND P3, PT, RZ, UR22, PT ;  /* 0x00000016ff007c0c */ /* 0x000fe4000bf65270 */
[----:B-1----:R-:W-:Y:S02]  /*70e0*/  MOV R88, 0x7ffffffd ;  /* 0x7ffffffd00587802 */ /* 0x002fe40000000f00 */
[----:B------:R-:W-:Y:S02]  /*70f0*/  MOV R86, UR6 ;  /* 0x0000000600567c02 */ /* 0x000fe40008000f00 */
[----:B------:R-:W-:Y:S02]  /*7100*/  SEL R88, R88, 0x1, !P3 ;  /* 0x0000000158587807 */ /* 0x000fe40005800000 */
[----:B------:R-:W-:Y:S01]  /*7110*/  MOV R87, UR7 ;  /* 0x0000000700577c02 */ /* 0x000fe20008000f00 */
[----:B------:R-:W-:Y:S06]  /*7120*/  MEMBAR.ALL.GPU ;  /* 0x0000000000007992 */ /* 0x000fec000000a000 */
[----:B------:R-:W-:-:S00]  /*7130*/  ERRBAR ;  /* 0x00000000000079ab */ /* 0x000fc00000000000 */
[----:B------:R-:W-:Y:S06]  /*7140*/  CGAERRBAR ;  /* 0x00000000000075ab */ /* 0x000fec0000000000 */
[----:B------:R0:W5:Y:S02]  /*7150*/  ATOM.E.ADD.STRONG.GPU PT, R88, desc[UR18][R86.64], R88 ;  /* 0x000000585658798a */ /* 0x00016400081ee1d2 */
.L_x_3336:
        /* <DEDUP_REMOVED lines=8> */
.L_x_3335:
[----:B------:R-:W-:Y:S05]  /*71e0*/  WARPSYNC.ALL ;  /* 0x0000000000007948 */ /* 0x000fea0003800000 */
[----:B------:R-:W-:Y:S06]  /*71f0*/  BAR.SYNC.DEFER_BLOCKING 0x0 ;  /* 0x0000000000007b1d */ /* 0x000fec0000010000 */
[----:B------:R-:W-:Y:S05]  /*7200*/  BRA `(.L_x_3337) ;  /* 0x0000000000547947 */ /* 0x000fea0003800000 */
.L_x_3334:
[----:B-1----:R-:W0:Y:S01]  /*7210*/  S2R R86, SR_TID.X ;  /* 0x0000000000567919 */ /* 0x002e220000002100 */
        /* <DEDUP_REMOVED lines=10> */
.L_x_3339:
        /* <DEDUP_REMOVED lines=8> */
.L_x_3338:
[----:B------:R-:W-:Y:S05]  /*7340*/  WARPSYNC.ALL ;  /* 0x0000000000007948 */ /* 0x000fea0003800000 */
[----:B------:R-:W-:Y:S06]  /*7350*/  BAR.SYNC.DEFER_BLOCKING 0x0 ;  /* 0x0000000000007b1d */ /* 0x000fec0000010000 */
.L_x_3337:
[----:B-1----:R-:W0:Y:S01]  /*7360*/  S2R R86, SR_TID.X ;  /* 0x0000000000567919 */ /* 0x002e220000002100 */
        /* <DEDUP_REMOVED lines=8> */
[----:B------:R-:W-:Y:S01]  /*73f0*/  ULDC.64 UR24, c[0x0][0x210] ;  /* 0x0000840000187ab9 */ /* 0x000fe20000000a00 */
[----:B0-----:R-:W-:Y:S02]  /*7400*/  LOP3.LUT R87, R86, 0x7ffffffc, RZ, 0xc0, !PT ;  /* 0x7ffffffc56577812 */ /* 0x001fe400078ec0ff */
[----:B------:R-:W-:-:S04]  /*7410*/  MOV R86, UR5 ;  /* 0x0000000500567c02 */ /* 0x000fc80008000f00 */
[----:B------:R-:W-:Y:S02]  /*7420*/  @!P0 LEA R86, R86, R87, 0x4 ;  /* 0x0000005756568211 */ /* 0x000fe400078e20ff */
[----:B--2---:R-:W-:-:S04]  /*7430*/  @!P0 LOP3.LUT R87, R162, 0x3, RZ, 0xc0, !PT ;  /* 0x00000003a2578812 */ /* 0x004fc800078ec0ff */
[----:B------:R-:W-:-:S04]  /*7440*/  @!P0 IADD3 R86, R86, R87, RZ ;  /* 0x0000005756568210 */ /* 0x000fc80007ffe0ff */
[----:B------:R-:W-:-:S05]  /*7450*/  @!P0 SHF.L.U32 R86, R86, 0x1, RZ ;  /* 0x0000000156568819 */ /* 0x000fca00000006ff */
[----:B-1----:R-:W-:-:S06]  /*7460*/  @!P0 IMAD.WIDE.U32 R86, R86, 0x4, R88 ;  /* 0x0000000456568825 */ /* 0x002fcc00078e0058 */
[----:B------:R-:W2:Y:S01]  /*7470*/  @!P0 LDG.E.64 R86, desc[UR18][R86.64] ;  /* 0x0000001256568981 */ /* 0x000ea2000c1e1b00 */
[----:B------:R-:W-:Y:S01]  /*7480*/  HFMA2.MMA R88, -RZ, RZ, 0, 0 ;  /* 0x00000000ff587435 */ /* 0x000fe200000001ff */
[----:B------:R-:W-:Y:S01]  /*7490*/  UMOV UR5, 0x400 ;  /* 0x0000040000057882 */ /* 0x000fe20000000000 */
[----:B------:R-:W-:Y:S01]  /*74a0*/  SHF.L.U32 R162, R162, 0x1, RZ ;  /* 0x00000001a2a27819 */ /* 0x000fe200000006ff */
[----:B------:R-:W-:Y:S02]  /*74b0*/  UIADD3 UR5, UR5, 0x3480, URZ ;  /* 0x0000348005057890 */ /* 0x000fe4000fffe03f */
[----:B------:R-:W-:Y:S02]  /*74c0*/  ULOP3.LUT UR10, UR10, 0xc, URZ, 0xc0, !UPT ;  /* 0x0000000c0a0a7892 */ /* 0x000fe4000f8ec03f */
[----:B----4-:R-:W-:Y:S01]  /*74d0*/  ULEA UR5, UR17, UR5, 0x18 ;  /* 0x0000000511057291 */ /* 0x010fe2000f8ec03f */
[----:B--2---:R-:W-:Y:S01]  /*74e0*/  @!P0 FADD.FTZ R88, RZ, R86 ;  /* 0x00000056ff588221 */ /* 0x004fe20000010000 */
        /* <DEDUP_REMOVED lines=11> */
[----:B------:R-:W-:Y:S02]  /*75a0*/  @!P2 LOP3.LUT R88, R162, 0xfffffff8, RZ, 0xc0, !PT ;  /* 0xfffffff8a258a812 */ /* 0x000fe400078ec0ff */
[----:B------:R-:W2:Y:S01]  /*75b0*/  LDL.LU R162, [R1+0x3c] ;  /* 0x00003c0001a27983 */ /* 0x000ea20000300800 */
[----:B------:R-:W-:-:S05]  /*75c0*/  @!P2 FMUL.FTZ R87, R87, 4.8828125727595761418e-05 ;  /* 0x384ccccd5757a820 */ /* 0x000fca0000410000 */
[----:B------:R3:W-:Y:S02]  /*75d0*/  @!P2 STS.64 [R88+UR5], R86 ;  /* 0x000000565800a988 */ /* 0x0007e40008000a05 */
[----:B---3--:R-:W-:Y:S02]  /*75e0*/  IADD3 R86, R131, -UR10, RZ ;  /* 0x8000000a83567c10 */ /* 0x008fe4000fffe0ff */
[----:B------:R-:W3:Y:S02]  /*75f0*/  LDL.LU R131, [R1+0x40] ;  /* 0x0000400001837983 */ /* 0x000ee40000300800 */
[----:B------:R-:W-:Y:S01]  /*7600*/  LEA R86, R86, UR5, 0x3 ;  /* 0x0000000556567c11 */ /* 0x000fe2000f8e18ff */
[----:B------:R-:W-:Y:S06]  /*7610*/  BAR.SYNC.DEFER_BLOCKING 0x0 ;  /* 0x0000000000007b1d */ /* 0x000fec0000010000 */
[----:B------:R-:W0:Y:S02]  /*7620*/  LDS.64 R88, [R86] ;  /* 0x0000000056587984 */ /* 0x000e240000000a00 */
[--C-:B0-----:R-:W-:Y:S01]  /*7630*/  FFMA.FTZ R59, R62, R59, -R88.reuse ;  /* 0x0000003b3e3b7223 */ /* 0x101fe20000010858 */
[--C-:B------:R-:W-:Y:S01]  /*7640*/  FFMA.FTZ R58, R63, R58, -R88.reuse ;  /* 0x0000003a3f3a7223 */ /* 0x100fe20000010858 */
[C-C-:B-----5:R-:W-:Y:S01]  /*7650*/  FFMA.FTZ R61, R0.reuse, R61, -R88.reuse ;  /* 0x0000003d003d7223 */ /* 0x160fe20000010858 */
        /* <DEDUP_REMOVED lines=15> */
[-C--:B------:R-:W-:Y:S01]  /*7750*/  FFMA.FTZ R59, R144, -R89.reuse, R59 ;  /* 0x80000059903b7223 */ /* 0x080fe2000001003b */
[----:B------:R-:W-:-:S02]  /*7760*/  FFMA.FTZ R58, R143, -R89, R58 ;  /* 0x800000598f3a7223 */ /* 0x000fc4000001003a */
[----:B------:R-:W-:Y:S01]  /*7770*/  FFMA.FTZ R99, R99, -R89, R0 ;  /* 0x8000005963637223 */ /* 0x000fe20000010000 */
[C---:B------:R-:W-:Y:S01]  /*7780*/  FMUL.FTZ R0, R64.reuse, R59 ;  /* 0x0000003b40007220 */ /* 0x040fe20000410000 */
[----:B------:R-:W-:-:S05]  /*7790*/  FMUL.FTZ R59, R64, R58 ;  /* 0x0000003a403b7220 */ /* 0x000fca0000410000 */
[----:B------:R-:W-:Y:S02]  /*77a0*/  F2FP.F16.F32.PACK_AB R0, R59, R0 ;  /* 0x000000003b00723e */ /* 0x000fe400000000ff */
[----:B------:R-:W4:Y:S01]  /*77b0*/  LDL.LU R59, [R1+0x34] ;  /* 0x00003400013b7983 */ /* 0x000f220000300800 */
[C-C-:B------:R-:W-:Y:S01]  /*77c0*/  FFMA.FTZ R60, R65.reuse, R60, -R88.reuse ;  /* 0x0000003c413c7223 */ /* 0x140fe20000010858 */
[--C-:B------:R-:W-:Y:S01]  /*77d0*/  FFMA.FTZ R4, R65, R4, -R88.reuse ;  /* 0x0000000441047223 */ /* 0x100fe20000010858 */
[C-C-:B------:R-:W-:Y:S01]  /*77e0*/  FFMA.FTZ R3, R62.reuse, R3, -R88.reuse ;  /* 0x000000033e037223 */ /* 0x140fe20000010858 */
[----:B------:R-:W-:Y:S01]  /*77f0*/  FFMA.FTZ R70, R62, R70, -R88 ;  /* 0x000000463e467223 */ /* 0x000fe20000010858 */
[-C--:B------:R-:W-:Y:S01]  /*7800*/  FFMA.FTZ R61, R146, -R89.reuse, R61 ;  /* 0x80000059923d7223 */ /* 0x080fe2000001003d */
[----:B------:R-:W-:Y:S01]  /*7810*/  FFMA.FTZ R60, R145, -R89, R60 ;  /* 0x80000059913c7223 */ /* 0x000fe2000001003c */
[--C-:B------:R-:W-:Y:S01]  /*7820*/  FFMA.FTZ R25, R63, R25, -R88.reuse ;  /* 0x000000193f197223 */ /* 0x100fe20000010858 */
[----:B------:R-:W-:Y:S01]  /*7830*/  FFMA.FTZ R5, R29, -R89, R5 ;  /* 0x800000591d057223 */ /* 0x000fe20000010005 */
[----:B------:R-:W-:Y:S01]  /*7840*/  FFMA.FTZ R11, R62, R11, -R88 ;  /* 0x0000000b3e0b7223 */ /* 0x000fe20000010858 */
[-C--:B------:R-:W-:Y:S01]  /*7850*/  FFMA.FTZ R29, R24, -R89.reuse, R4 ;  /* 0x80000059181d7223 */ /* 0x080fe20000010004 */
[-C--:B------:R-:W-:Y:S01]  /*7860*/  FFMA.FTZ R19, R19, -R89.reuse, R3 ;  /* 0x8000005913137223 */ /* 0x080fe20000010003 */
[-C--:B------:R-:W-:Y:S01]  /*7870*/  FFMA.FTZ R71, R71, -R89.reuse, R80 ;  /* 0x8000005947477223 */ /* 0x080fe20000010050 */
[--C-:B------:R-:W-:Y:S01]  /*7880*/  FFMA.FTZ R96, R65, R96, -R88.reuse ;  /* 0x0000006041607223 */ /* 0x100fe20000010858 */
[----:B------:R-:W-:Y:S01]  /*7890*/  FFMA.FTZ R2, R63, R2, -R88 ;  /* 0x000000023f027223 */ /* 0x000fe20000010858 */
[----:B------:R-:W-:Y:S01]  /*78a0*/  FFMA.FTZ R7, R7, -R89, R70 ;  /* 0x8000005907077223 */ /* 0x000fe20000010046 */
[C---:B------:R-:W-:Y:S01]  /*78b0*/  FMUL.FTZ R4, R64.reuse, R61 ;  /* 0x0000003d40047220 */ /* 0x040fe20000410000 */
[----:B------:R-:W-:Y:S01]  /*78c0*/  FMUL.FTZ R3, R64, R60 ;  /* 0x0000003c40037220 */ /* 0x000fe20000410000 */
[----:B------:R-:W4:Y:S01]  /*78d0*/  LDL.LU R80, [R1+0x38] ;  /* 0x0000380001507983 */ /* 0x000f220000300800 */
[C-C-:B------:R-:W-:Y:S01]  /*78e0*/  FFMA.FTZ R22, R65.reuse, R22, -R88.reuse ;  /* 0x0000001641167223 */ /* 0x140fe20000010858 */
[--C-:B------:R-:W-:Y:S01]  /*78f0*/  FFMA.FTZ R35, R65, R35, -R88.reuse ;  /* 0x0000002341237223 */ /* 0x100fe20000010858 */
[----:B------:R-:W-:Y:S01]  /*7900*/  FFMA.FTZ R25, R114, -R89, R25 ;  /* 0x8000005972197223 */ /* 0x000fe20000010019 */
[----:B------:R-:W4:Y:S01]  /*7910*/  LDL.LU R70, [R1+0x2c] ;  /* 0x00002c0001467983 */ /* 0x000f220000300800 */
[--C-:B------:R-:W-:Y:S01]  /*7920*/  FFMA.FTZ R39, R62, R39, -R88.reuse ;  /* 0x000000273e277223 */ /* 0x100fe20000010858 */
[-C--:B------:R-:W-:Y:S01]  /*7930*/  FFMA.FTZ R41, R125, -R89.reuse, R41 ;  /* 0x800000597d297223 */ /* 0x080fe20000010029 */
[-C--:B------:R-:W-:Y:S01]  /*7940*/  FFMA.FTZ R37, R121, -R89.reuse, R37 ;  /* 0x8000005979257223 */ /* 0x080fe20000010025 */
[-C--:B------:R-:W-:Y:S01]  /*7950*/  FFMA.FTZ R11, R31, -R89.reuse, R11 ;  /* 0x800000591f0b7223 */ /* 0x080fe2000001000b */
[----:B------:R-:W-:Y:S01]  /*7960*/  FFMA.FTZ R82, R63, R82, -R88 ;  /* 0x000000523f527223 */ /* 0x000fe20000010858 */
[-C--:B------:R-:W-:Y:S01]  /*7970*/  FFMA.FTZ R23, R113, -R89.reuse, R23 ;  /* 0x8000005971177223 */ /* 0x080fe20000010017 */
[-C--:B------:R-:W-:Y:S01]  /*7980*/  FFMA.FTZ R121, R18, -R89.reuse, R2 ;  /* 0x8000005912797223 */ /* 0x080fe20000010002 */
[----:B------:R-:W-:Y:S01]  /*7990*/  FFMA.FTZ R125, R68, -R89, R96 ;  /* 0x80000059447d7223 */ /* 0x000fe20000010060 */
[----:B------:R-:W-:Y:S01]  /*79a0*/  FFMA.FTZ R33, R62, R33, -R88 ;  /* 0x000000213e217223 */ /* 0x000fe20000010858 */
[-C--:B------:R-:W-:Y:S01]  /*79b0*/  FFMA.FTZ R113, R112, -R89.reuse, R22 ;  /* 0x8000005970717223 */ /* 0x080fe20000010016 */
[----:B------:R-:W-:Y:S01]  /*79c0*/  F2FP.F16.F32.PACK_AB R4, R3, R4 ;  /* 0x000000040304723e */ /* 0x000fe200000000ff */
[----:B------:R-:W4:Y:S01]  /*79d0*/  LDL.LU R68, [R1+0x30] ;  /* 0x0000300001447983 */ /* 0x000f220000300800 */
[--C-:B------:R-:W-:Y:S01]  /*79e0*/  FFMA.FTZ R12, R65, R12, -R88.reuse ;  /* 0x0000000c410c7223 */ /* 0x100fe20000010858 */
[----:B------:R-:W-:Y:S01]  /*79f0*/  FFMA.FTZ R10, R63, R10, -R88 ;  /* 0x0000000a3f0a7223 */ /* 0x000fe20000010858 */
[----:B------:R-:W-:Y:S01]  /*7a00*/  FFMA.FTZ R35, R120, -R89, R35 ;  /* 0x8000005978237223 */ /* 0x000fe20000010023 */
[C---:B------:R-:W-:Y:S01]  /*7a10*/  FMUL.FTZ R22, R64.reuse, R25 ;  /* 0x0000001940167220 */ /* 0x040fe20000410000 */
[----:B------:R-:W-:Y:S01]  /*7a20*/  FFMA.FTZ R39, R123, -R89, R39 ;  /* 0x800000597b277223 */ /* 0x000fe20000010027 */
[----:B------:R-:W4:Y:S01]  /*7a30*/  LDL.LU R61, [R1+0x24] ;  /* 0x00002400013d7983 */ /* 0x000f220000300800 */
[----:B------:R-:W-:Y:S01]  /*7a40*/  FMUL.FTZ R25, R64, R11 ;  /* 0x0000000b40197220 */ /* 0x000fe20000410000 */
[----:B------:R-:W-:Y:S01]  /*7a50*/  FFMA.FTZ R123, R6, -R89, R82 ;  /* 0x80000059067b7223 */ /* 0x000fe20000010052 */
[----:B------:R-:W-:Y:S01]  /*7a60*/  FMUL.FTZ R11, R64, R5 ;  /* 0x00000005400b7220 */ /* 0x000fe20000410000 */
[-C--:B------:R-:W-:Y:S01]  /*7a70*/  FFMA.FTZ R33, R119, -R89.reuse, R33 ;  /* 0x8000005977217223 */ /* 0x080fe20000010021 */
[----:B------:R-:W-:Y:S01]  /*7a80*/  PRMT R5, R4, 0x7610, R5 ;  /* 0x0000761004057816 */ /* 0x000fe20000000005 */
[-C--:B------:R-:W-:Y:S01]  /*7a90*/  FFMA.FTZ R119, R34, -R89.reuse, R12 ;  /* 0x8000005922777223 */ /* 0x080fe2000001000c */
[----:B------:R-:W-:Y:S01]  /*7aa0*/  PRMT R6, R4, 0x7632, R6 ;  /* 0x0000763204067816 */ /* 0x000fe20000000006 */
[----:B------:R-:W-:Y:S01]  /*7ab0*/  FFMA.FTZ R31, R30, -R89, R10 ;  /* 0x800000591e1f7223 */ /* 0x000fe2000001000a */
[----:B------:R-:W-:-:S03]  /*7ac0*/  FMUL.FTZ R12, R64, R35 ;  /* 0x00000023400c7220 */ /* 0x000fc60000410000 */
[----:B------:R-:W-:Y:S01]  /*7ad0*/  FMUL.FTZ R34, R64, R31 ;  /* 0x0000001f40227220 */ /* 0x000fe20000410000 */
[----:B--2---:R-:W-:-:S04]  /*7ae0*/  IADD3 R2, P0, R162, UR24, RZ ;  /* 0x00000018a2027c10 */ /* 0x004fc8000ff1e0ff */
[----:B---3--:R-:W-:Y:S02]  /*7af0*/  IADD3.X R3, R131, UR25, RZ, P0, !PT ;  /* 0x0000001983037c10 */ /* 0x008fe400087fe4ff */
[----:B----4-:R-:W-:Y:S02]  /*7b00*/  IADD3 R4, P0, R59, UR24, RZ ;  /* 0x000000183b047c10 */ /* 0x010fe4000ff1e0ff */
[----:B------:R-:W2:Y:S04]  /*7b10*/  LDL.LU R59, [R1+0x28] ;  /* 0x00002800013b7983 */ /* 0x000ea80000300800 */
[----:B------:R-:W3:Y:S04]  /*7b20*/  LDL.LU R35, [R1+0x1c] ;  /* 0x00001c0001237983 */ /* 0x000ee80000300800 */
[----:B------:R-:W4:Y:S01]  /*7b30*/  LDL.LU R31, [R1+0x20] ;  /* 0x00002000011f7983 */ /* 0x000f220000300800 */
[--C-:B------:R-:W-:Y:S01]  /*7b40*/  FFMA.FTZ R56, R65, R56, -R88.reuse ;  /* 0x0000003841387223 */ /* 0x100fe20000010858 */
[--C-:B------:R-:W-:Y:S01]  /*7b50*/  FFMA.FTZ R55, R62, R55, -R88.reuse ;  /* 0x000000373e377223 */ /* 0x100fe20000010858 */
[--C-:B------:R-:W-:Y:S01]  /*7b60*/  FFMA.FTZ R54, R63, R54, -R88.reuse ;  /* 0x000000363f367223 */ /* 0x100fe20000010858 */
[C-C-:B------:R-:W-:Y:S01]  /*7b70*/  FFMA.FTZ R52, R65.reuse, R52, -R88.reuse ;  /* 0x0000003441347223 */ /* 0x140fe20000010858 */
[----:B------:R-:W-:Y:S01]  /*7b80*/  FFMA.FTZ R27, R65, R27, -R88 ;  /* 0x0000001b411b7223 */ /* 0x000fe20000010858 */
[-C--:B------:R-:W-:Y:S01]  /*7b90*/  FFMA.FTZ R57, R142, -R89.reuse, R57 ;  /* 0x800000598e397223 */ /* 0x080fe20000010039 */
[-C--:B------:R-:W-:Y:S01]  /*7ba0*/  FFMA.FTZ R56, R141, -R89.reuse, R56 ;  /* 0x800000598d387223 */ /* 0x080fe20000010038 */
[-C--:B------:R-:W-:Y:S01]  /*7bb0*/  FFMA.FTZ R55, R140, -R89.reuse, R55 ;  /* 0x800000598c377223 */ /* 0x080fe20000010037 */
[----:B------:R-:W-:Y:S01]  /*7bc0*/  FFMA.FTZ R54, R139, -R89, R54 ;  /* 0x800000598b367223 */ /* 0x000fe20000010036 */
[--C-:B------:R-:W-:Y:S01]  /*7bd0*/  FFMA.FTZ R51, R62, R51, -R88.reuse ;  /* 0x000000333e337223 */ /* 0x100fe20000010858 */
[----:B------:R-:W-:Y:S01]  /*7be0*/  FFMA.FTZ R50, R63, R50, -R88 ;  /* 0x000000323f327223 */ /* 0x000fe20000010858 */
[-C--:B------:R-:W-:Y:S01]  /*7bf0*/  FFMA.FTZ R53, R138, -R89.reuse, R53 ;  /* 0x800000598a357223 */ /* 0x080fe20000010035 */
[-C--:B------:R-:W-:Y:S01]  /*7c00*/  FFMA.FTZ R52, R137, -R89.reuse, R52 ;  /* 0x8000005989347223 */ /* 0x080fe20000010034 */
[----:B------:R-:W-:Y:S01]  /*7c10*/  FFMA.FTZ R48, R65, R48, -R88 ;  /* 0x0000003041307223 */ /* 0x000fe20000010858 */
[----:B------:R-:W-:Y:S01]  /*7c20*/  FFMA.FTZ R27, R116, -R89, R27 ;  /* 0x80000059741b7223 */ /* 0x000fe2000001001b */
[C---:B------:R-:W-:Y:S01]  /*7c30*/  FMUL.FTZ R57, R64.reuse, R57 ;  /* 0x0000003940397220 */ /* 0x040fe20000410000 */
[C---:B------:R-:W-:Y:S01]  /*7c40*/  FMUL.FTZ R56, R64.reuse, R56 ;  /* 0x0000003840387220 */ /* 0x040fe20000410000 */
[C---:B------:R-:W-:Y:S01]  /*7c50*/  FMUL.FTZ R55, R64.reuse, R55 ;  /* 0x0000003740377220 */ /* 0x040fe20000410000 */
[----:B------:R-:W-:Y:S01]  /*7c60*/  FMUL.FTZ R54, R64, R54 ;  /* 0x0000003640367220 */ /* 0x000fe20000410000 */
[-C--:B------:R-:W-:Y:S01]  /*7c70*/  FFMA.FTZ R51, R136, -R89.reuse, R51 ;  /* 0x8000005988337223 */ /* 0x080fe20000010033 */
[----:B------:R-:W-:Y:S01]  /*7c80*/  FFMA.FTZ R50, R135, -R89, R50 ;  /* 0x8000005987327223 */ /* 0x000fe20000010032 */
[C---:B------:R-:W-:Y:S01]  /*7c90*/  FMUL.FTZ R53, R64.reuse, R53 ;  /* 0x0000003540357220 */ /* 0x040fe20000410000 */
[----:B------:R-:W-:Y:S01]  /*7ca0*/  FMUL.FTZ R52, R64, R52 ;  /* 0x0000003440347220 */ /* 0x000fe20000410000 */
[--C-:B------:R-:W-:Y:S01]  /*7cb0*/  FFMA.FTZ R47, R62, R47, -R88.reuse ;  /* 0x0000002f3e2f7223 */ /* 0x100fe20000010858 */
[----:B------:R-:W-:Y:S01]  /*7cc0*/  FFMA.FTZ R46, R63, R46, -R88 ;  /* 0x0000002e3f2e7223 */ /* 0x000fe20000010858 */
[-C--:B------:R-:W-:Y:S01]  /*7cd0*/  FFMA.FTZ R49, R134, -R89.reuse, R49 ;  /* 0x8000005986317223 */ /* 0x080fe20000010031 */
[----:B------:R-:W-:Y:S01]  /*7ce0*/  FFMA.FTZ R48, R133, -R89, R48 ;  /* 0x8000005985307223 */ /* 0x000fe20000010030 */
[C---:B------:R-:W-:Y:S01]  /*7cf0*/  FMUL.FTZ R18, R64.reuse, R27 ;  /* 0x0000001b40127220 */ /* 0x040fe20000410000 */
[C-C-:B------:R-:W-:Y:S01]  /*7d00*/  FFMA.FTZ R32, R63.reuse, R32, -R88.reuse ;  /* 0x000000203f207223 */ /* 0x140fe20000010858 */
[----:B------:R-:W-:Y:S01]  /*7d10*/  FMUL.FTZ R27, R64, R7 ;  /* 0x00000007401b7220 */ /* 0x000fe20000410000 */
[----:B------:R0:W-:Y:S01]  /*7d20*/  STG.E.U16 desc[UR18][R2.64], R5 ;  /* 0x0000000502007986 */ /* 0x0001e2000c101512 */
[----:B------:R-:W-:Y:S01]  /*7d30*/  PRMT R7, R0, 0x7632, R7 ;  /* 0x0000763200077816 */ /* 0x000fe20000000007 */
[C-C-:B------:R-:W-:Y:S01]  /*7d40*/  FFMA.FTZ R42, R63.reuse, R42, -R88.reuse ;  /* 0x0000002a3f2a7223 */ /* 0x140fe20000010858 */
[C-C-:B------:R-:W-:Y:S01]  /*7d50*/  FFMA.FTZ R38, R63.reuse, R38, -R88.reuse ;  /* 0x000000263f267223 */ /* 0x140fe20000010858 */
[C-C-:B------:R-:W-:Y:S01]  /*7d60*/  FFMA.FTZ R20, R63.reuse, R20, -R88.reuse ;  /* 0x000000143f147223 */ /* 0x140fe20000010858 */
[C-C-:B------:R-:W-:Y:S01]  /*7d70*/  FFMA.FTZ R14, R63.reuse, R14, -R88.reuse ;  /* 0x0000000e3f0e7223 */ /* 0x140fe20000010858 */
[C-C-:B------:R-:W-:Y:S01]  /*7d80*/  FFMA.FTZ R97, R63.reuse, R97, -R88.reuse ;  /* 0x000000613f617223 */ /* 0x140fe20000010858 */
[C-C-:B------:R-:W-:Y:S01]  /*7d90*/  FFMA.FTZ R104, R63.reuse, R104, -R88.reuse ;  /* 0x000000683f687223 */ /* 0x140fe20000010858 */
[C---:B------:R-:W-:Y:S01]  /*7da0*/  FMUL.FTZ R51, R64.reuse, R51 ;  /* 0x0000003340337220 */ /* 0x040fe20000410000 */
[----:B------:R-:W-:Y:S01]  /*7db0*/  FMUL.FTZ R50, R64, R50 ;  /* 0x0000003240327220 */ /* 0x000fe20000410000 */
[----:B------:R1:W-:Y:S01]  /*7dc0*/  STG.E.U16 desc[UR18][R2.64+0x2], R6 ;  /* 0x0000020602007986 */ /* 0x0003e2000c101512 */
[----:B------:R-:W-:Y:S01]  /*7dd0*/  F2FP.F16.F32.PACK_AB R56, R56, R57 ;  /* 0x000000393838723e */ /* 0x000fe200000000ff */
[----:B------:R-:W-:Y:S01]  /*7de0*/  FFMA.FTZ R63, R63, R105, -R88 ;  /* 0x000000693f3f7223 */ /* 0x000fe20000010858 */
[----:B------:R-:W-:Y:S01]  /*7df0*/  F2FP.F16.F32.PACK_AB R54, R54, R55 ;  /* 0x000000373636723e */ /* 0x000fe200000000ff */
[-C--:B------:R-:W-:Y:S01]  /*7e00*/  FFMA.FTZ R47, R132, -R89.reuse, R47 ;  /* 0x80000059842f7223 */ /* 0x080fe2000001002f */
[----:B0-----:R-:W-:Y:S01]  /*7e10*/  IADD3.X R5, R80, UR25, RZ, P0, !PT ;  /* 0x0000001950057c10 */ /* 0x001fe200087fe4ff */
[----:B------:R-:W-:Y:S01]  /*7e20*/  FFMA.FTZ R46, R130, -R89, R46 ;  /* 0x80000059822e7223 */ /* 0x000fe2000001002e */
[C---:B------:R-:W-:Y:S01]  /*7e30*/  FMUL.FTZ R49, R64.reuse, R49 ;  /* 0x0000003140317220 */ /* 0x040fe20000410000 */
[----:B------:R-:W-:Y:S01]  /*7e40*/  FMUL.FTZ R48, R64, R48 ;  /* 0x0000003040307220 */ /* 0x000fe20000410000 */
[----:B------:R-:W-:Y:S01]  /*7e50*/  F2FP.F16.F32.PACK_AB R52, R52, R53 ;  /* 0x000000353434723e */ /* 0x000fe200000000ff */
[----:B------:R-:W-:Y:S01]  /*7e60*/  FFMA.FTZ R105, R118, -R89, R32 ;  /* 0x8000005976697223 */ /* 0x000fe20000010020 */
[----:B------:R-:W4:Y:S01]  /*7e70*/  LDL.LU R53, [R1+0x14] ;  /* 0x0000140001357983 */ /* 0x000f220000300800 */
[----:B-1----:R-:W-:Y:S01]  /*7e80*/  IADD3 R6, P0, R70, UR24, RZ ;  /* 0x0000001846067c10 */ /* 0x002fe2000ff1e0ff */
[----:B------:R-:W-:Y:S01]  /*7e90*/  FFMA.FTZ R43, R62, R43, -R88 ;  /* 0x0000002b3e2b7223 */ /* 0x000fe20000010858 */
[----:B------:R-:W-:Y:S01]  /*7ea0*/  FMUL.FTZ R32, R64, R29 ;  /* 0x0000001d40207220 */ /* 0x000fe20000410000 */
[----:B------:R0:W-:Y:S01]  /*7eb0*/  STG.E.U16 desc[UR18][R2.64+0x4], R0 ;  /* 0x0000040002007986 */ /* 0x0001e2000c101512 */
[----:B------:R-:W-:Y:S01]  /*7ec0*/  PRMT R29, R56, 0x7632, R29 ;  /* 0x00007632381d7816 */ /* 0x000fe2000000001d */
[C---:B------:R-:W-:Y:S01]  /*7ed0*/  FMUL.FTZ R47, R64.reuse, R47 ;  /* 0x0000002f402f7220 */ /* 0x040fe20000410000 */
[----:B------:R-:W-:Y:S01]  /*7ee0*/  FMUL.FTZ R46, R64, R46 ;  /* 0x0000002e402e7220 */ /* 0x000fe20000410000 */
[----:B------:R1:W-:Y:S01]  /*7ef0*/  STG.E.U16 desc[UR18][R2.64+0x6], R7 ;  /* 0x0000060702007986 */ /* 0x0003e2000c101512 */
[----:B------:R-:W-:Y:S01]  /*7f00*/  F2FP.F16.F32.PACK_AB R50, R50, R51 ;  /* 0x000000333232723e */ /* 0x000fe200000000ff */
[----:B------:R-:W-:Y:S01]  /*7f10*/  FFMA.FTZ R43, R127, -R89, R43 ;  /* 0x800000597f2b7223 */ /* 0x000fe2000001002b */
[----:B------:R-:W-:Y:S01]  /*7f20*/  F2FP.F16.F32.PACK_AB R48, R48, R49 ;  /* 0x000000313030723e */ /* 0x000fe200000000ff */
[----:B------:R-:W4:Y:S01]  /*7f30*/  LDL.LU R51, [R1+0x18] ;  /* 0x0000180001337983 */ /* 0x000f220000300800 */
[----:B------:R-:W-:Y:S01]  /*7f40*/  FFMA.FTZ R87, R126, -R89, R42 ;  /* 0x800000597e577223 */ /* 0x000fe2000001002a */
[----:B0-----:R-:W-:-:S02]  /*7f50*/  PRMT R0, R54, 0x7632, R0 ;  /* 0x0000763236007816 */ /* 0x001fc40000000000 */
[----:B------:R-:W4:Y:S01]  /*7f60*/  LDL.LU R49, [R1+0xc] ;  /* 0x00000c0001317983 */ /* 0x000f220000300800 */
[----:B-1----:R-:W-:Y:S02]  /*7f70*/  IADD3.X R7, R68, UR25, RZ, P0, !PT ;  /* 0x0000001944077c10 */ /* 0x002fe400087fe4ff */
[----:B------:R-:W-:Y:S02]  /*7f80*/  PRMT R3, R52, 0x7632, R3 ;  /* 0x0000763234037816 */ /* 0x000fe40000000003 */
[----:B------:R-:W-:Y:S01]  /*7f90*/  IADD3 R2, P0, R61, UR24, RZ ;  /* 0x000000183d027c10 */ /* 0x000fe2000ff1e0ff */
[----:B------:R-:W-:Y:S01]  /*7fa0*/  STG.E.U16 desc[UR18][R4.64], R56 ;  /* 0x0000003804007986 */ /* 0x000fe2000c101512 */
[----:B------:R-:W-:Y:S01]  /*7fb0*/  F2FP.F16.F32.PACK_AB R46, R46, R47 ;  /* 0x0000002f2e2e723e */ /* 0x000fe200000000ff */
[C---:B------:R-:W-:Y:S02]  /*7fc0*/  FMUL.FTZ R43, R64.reuse, R43 ;  /* 0x0000002b402b7220 */ /* 0x040fe40000410000 */
[----:B------:R-:W-:Y:S01]  /*7fd0*/  STG.E.U16 desc[UR18][R4.64+0x2], R29 ;  /* 0x0000021d04007986 */ /* 0x000fe2000c101512 */
[----:B------:R-:W-:-:S03]  /*7fe0*/  FMUL.FTZ R10, R64, R87 ;  /* 0x00000057400a7220 */ /* 0x000fc60000410000 */
[----:B------:R-:W-:Y:S04]  /*7ff0*/  STG.E.U16 desc[UR18][R4.64+0x4], R54 ;  /* 0x0000043604007986 */ /* 0x000fe8000c101512 */
[----:B------:R0:W-:Y:S04]  /*8000*/  STG.E.U16 desc[UR18][R4.64+0x6], R0 ;  /* 0x0000060004007986 */ /* 0x0001e8000c101512 */
[----:B------:R2:W-:Y:S04]  /*8010*/  STG.E.U16 desc[UR18][R6.64+0x2], R3 ;  /* 0x0000020306007986 */ /* 0x0005e8000c101512 */
[----:B------:R-:W4:Y:S01]  /*8020*/  LDL.LU R47, [R1+0x10] ;  /* 0x00001000012f7983 */ /* 0x000f220000300800 */
[----:B0-----:R-:W-:-:S02]  /*8030*/  PRMT R5, R50, 0x7632, R5 ;  /* 0x0000763232057816 */ /* 0x001fc40000000005 */
[----:B------:R-:W-:Y:S02]  /*8040*/  PRMT R29, R48, 0x7632, R29 ;  /* 0x00007632301d7816 */ /* 0x000fe4000000001d */
[----:B------:R-:W-:Y:S01]  /*8050*/  PRMT R0, R46, 0x7632, R0 ;  /* 0x000076322e007816 */ /* 0x000fe20000000000 */
[----:B------:R4:W-:Y:S01]  /*8060*/  STG.E.U16 desc[UR18][R6.64+0x6], R5 ;  /* 0x0000060506007986 */ /* 0x0009e2000c101512 */
[----:B------:R-:W-:-:S03]  /*8070*/  F2FP.F16.F32.PACK_AB R10, R10, R43 ;  /* 0x0000002b0a0a723e */ /* 0x000fc600000000ff */
[----:B------:R-:W-:Y:S04]  /*8080*/  STG.E.U16 desc[UR18][R6.64], R52 ;  /* 0x0000003406007986 */ /* 0x000fe8000c101512 */
[----:B------:R-:W-:Y:S01]  /*8090*/  STG.E.U16 desc[UR18][R6.64+0x4], R50 ;  /* 0x0000043206007986 */ /* 0x000fe2000c101512 */
[----:B--2---:R-:W-:Y:S02]  /*80a0*/  IADD3.X R3, R59, UR25, RZ, P0, !PT ;  /* 0x000000193b037c10 */ /* 0x004fe400087fe4ff */
[----:B---3--:R-:W-:Y:S02]  /*80b0*/  IADD3 R4, P0, R35, UR24, RZ ;  /* 0x0000001823047c10 */ /* 0x008fe4000ff1e0ff */
[----:B------:R-:W2:Y:S02]  /*80c0*/  LDL.LU R35, [R1+0x4] ;  /* 0x0000040001237983 */ /* 0x000ea40000300800 */
[----:B----4-:R-:W-:-:S02]  /*80d0*/  IADD3.X R5, R31, UR25, RZ, P0, !PT ;  /* 0x000000191f057c10 */ /* 0x010fc400087fe4ff */
[----:B------:R-:W3:Y:S04]  /*80e0*/  LDL.LU R31, [R1+0x8] ;  /* 0x00000800011f7983 */ /* 0x000ee80000300800 */
[----:B------:R-:W-:Y:S04]  /*80f0*/  STG.E.U16 desc[UR18][R2.64], R48 ;  /* 0x0000003002007986 */ /* 0x000fe8000c101512 */
[----:B------:R-:W-:Y:S04]  /*8100*/  STG.E.U16 desc[UR18][R2.64+0x2], R29 ;  /* 0x0000021d02007986 */ /* 0x000fe8000c101512 */
[----:B------:R-:W-:Y:S04]  /*8110*/  STG.E.U16 desc[UR18][R2.64+0x4], R46 ;  /* 0x0000042e02007986 */ /* 0x000fe8000c101512 */
[----:B------:R0:W-:Y:S04]  /*8120*/  STG.E.U16 desc[UR18][R2.64+0x6], R0 ;  /* 0x0000060002007986 */ /* 0x0001e8000c101512 */
[----:B------:R1:W-:Y:S01]  /*8130*/  STG.E.U16 desc[UR18][R4.64+0x4], R10 ;  /* 0x0000040a04007986 */ /* 0x0003e2000c101512 */
[----:B0-----:R-:W-:-:S03]  /*8140*/  PRMT R3, R10, 0x7632, R3 ;  /* 0x000076320a037816 */ /* 0x001fc60000000003 */
[----:B-1----:R-:W4:Y:S01]  /*8150*/  LDL.LU R10, [R1] ;  /* 0x00000000010a7983 */ /* 0x002f220000300800 */
[----:B------:R-:W-:Y:S01]  /*8160*/  FFMA.FTZ R44, R65, R44, -R88 ;  /* 0x0000002c412c7223 */ /* 0x000fe20000010858 */
[----:B------:R-:W-:-:S03]  /*8170*/  FFMA.FTZ R45, R129, -R89, R45 ;  /* 0x80000059812d7223 */ /* 0x000fc6000001002d */
[----:B------:R-:W-:Y:S01]  /*8180*/  FFMA.FTZ R44, R128, -R89, R44 ;  /* 0x80000059802c7223 */ /* 0x000fe2000001002c */
[C---:B------:R-:W-:Y:S01]  /*8190*/  FMUL.FTZ R45, R64.reuse, R45 ;  /* 0x0000002d402d7220 */ /* 0x040fe20000410000 */
[C-C-:B------:R-:W-:Y:S02]  /*81a0*/  FFMA.FTZ R40, R65.reuse, R40, -R88.reuse ;  /* 0x0000002841287223 */ /* 0x140fe40000010858 */
[----:B------:R-:W-:Y:S01]  /*81b0*/  FMUL.FTZ R44, R64, R44 ;  /* 0x0000002c402c7220 */ /* 0x000fe20000410000 */
[C-C-:B------:R-:W-:Y:S01]  /*81c0*/  FFMA.FTZ R26, R62.reuse, R26, -R88.reuse ;  /* 0x0000001a3e1a7223 */ /* 0x140fe20000010858 */
[C-C-:B------:R-:W-:Y:S01]  /*81d0*/  FFMA.FTZ R21, R62.reuse, R21, -R88.reuse ;  /* 0x000000153e157223 */ /* 0x140fe20000010858 */
[C-C-:B------:R-:W-:Y:S01]  /*81e0*/  FFMA.FTZ R15, R62.reuse, R15, -R88.reuse ;  /* 0x0000000f3e0f7223 */ /* 0x140fe20000010858 */
[C-C-:B------:R-:W-:Y:S01]  /*81f0*/  FFMA.FTZ R98, R62.reuse, R98, -R88.reuse ;  /* 0x000000623e627223 */ /* 0x140fe20000010858 */
[C-C-:B------:R-:W-:Y:S01]  /*8200*/  FFMA.FTZ R90, R62.reuse, R90, -R88.reuse ;  /* 0x0000005a3e5a7223 */ /* 0x140fe20000010858 */
[--C-:B------:R-:W-:Y:S01]  /*8210*/  FFMA.FTZ R81, R65, R81, -R88.reuse ;  /* 0x0000005141517223 */ /* 0x100fe20000010858 */
[----:B------:R-:W-:Y:S01]  /*8220*/  FFMA.FTZ R62, R62, R93, -R88 ;  /* 0x0000005d3e3e7223 */ /* 0x000fe20000010858 */
[----:B------:R-:W-:Y:S01]  /*8230*/  F2FP.F16.F32.PACK_AB R44, R44, R45 ;  /* 0x0000002d2c2c723e */ /* 0x000fe200000000ff */
[-C--:B------:R-:W-:Y:S01]  /*8240*/  FFMA.FTZ R91, R124, -R89.reuse, R40 ;  /* 0x800000597c5b7223 */ /* 0x080fe20000010028 */
[-C--:B------:R-:W-:Y:S01]  /*8250*/  FFMA.FTZ R93, R122, -R89.reuse, R38 ;  /* 0x800000597a5d7223 */ /* 0x080fe20000010026 */
[-C--:B------:R-:W-:Y:S01]  /*8260*/  FFMA.FTZ R15, R107, -R89.reuse, R15 ;  /* 0x800000596b0f7223 */ /* 0x080fe2000001000f */
[-C--:B------:R-:W-:Y:S01]  /*8270*/  FFMA.FTZ R107, R106, -R89.reuse, R14 ;  /* 0x800000596a6b7223 */ /* 0x080fe2000001000e */
[----:B------:R-:W-:Y:S01]  /*8280*/  FFMA.FTZ R81, R8, -R89, R81 ;  /* 0x8000005908517223 */ /* 0x000fe20000010051 */
[----:B------:R-:W-:Y:S01]  /*8290*/  PRMT R7, R44, 0x7632, R7 ;  /* 0x000076322c077816 */ /* 0x000fe20000000007 */
[C---:B------:R-:W-:Y:S01]  /*82a0*/  FMUL.FTZ R41, R64.reuse, R41 ;  /* 0x0000002940297220 */ /* 0x040fe20000410000 */
[C---:B------:R-:W-:Y:S01]  /*82b0*/  FMUL.FTZ R8, R64.reuse, R91 ;  /* 0x0000005b40087220 */ /* 0x040fe20000410000 */
[C---:B------:R-:W-:Y:S01]  /*82c0*/  FMUL.FTZ R39, R64.reuse, R39 ;  /* 0x0000002740277220 */ /* 0x040fe20000410000 */
[C---:B------:R-:W-:Y:S01]  /*82d0*/  FMUL.FTZ R14, R64.reuse, R93 ;  /* 0x0000005d400e7220 */ /* 0x040fe20000410000 */
[----:B------:R-:W-:Y:S01]  /*82e0*/  FFMA.FTZ R16, R65, R16, -R88 ;  /* 0x0000001041107223 */ /* 0x000fe20000010858 */
[----:B------:R-:W-:Y:S01]  /*82f0*/  FMUL.FTZ R37, R64, R37 ;  /* 0x0000002540257220 */ /* 0x000fe20000410000 */
[----:B------:R-:W-:Y:S01]  /*8300*/  IADD3 R6, P0, R53, UR24, RZ ;  /* 0x0000001835067c10 */ /* 0x000fe2000ff1e0ff */
[-C--:B------:R-:W-:Y:S01]  /*8310*/  FFMA.FTZ R17, R109, -R89.reuse, R17 ;  /* 0x800000596d117223 */ /* 0x080fe20000010011 */
[----:B------:R0:W-:Y:S01]  /*8320*/  STG.E.U16 desc[UR18][R4.64+0x2], R7 ;  /* 0x0000020704007986 */ /* 0x0001e2000c101512 */
[----:B------:R-:W-:Y:S01]  /*8330*/  FFMA.FTZ R109, R108, -R89, R16 ;  /* 0x800000596c6d7223 */ /* 0x000fe20000010010 */
[----:B------:R-:W-:Y:S01]  /*8340*/  F2FP.F16.F32.PACK_AB R8, R8, R41 ;  /* 0x000000290808723e */ /* 0x000fe200000000ff */
[----:B------:R-:W-:Y:S01]  /*8350*/  FMUL.FTZ R33, R64, R33 ;  /* 0x0000002140217220 */ /* 0x000fe20000410000 */
[----:B------:R-:W-:Y:S01]  /*8360*/  F2FP.F16.F32.PACK_AB R14, R14, R39 ;  /* 0x000000270e0e723e */ /* 0x000fe200000000ff */
[----:B------:R-:W-:Y:S01]  /*8370*/  FMUL.FTZ R16, R64, R105 ;  /* 0x0000006940107220 */ /* 0x000fe20000410000 */
[----:B------:R-:W-:Y:S01]  /*8380*/  F2FP.F16.F32.PACK_AB R12, R12, R37 ;  /* 0x000000250c0c723e */ /* 0x000fe200000000ff */
[-C--:B------:R-:W-:Y:S01]  /*8390*/  FFMA.FTZ R117, R117, -R89.reuse, R28 ;  /* 0x8000005975757223 */ /* 0x080fe2000001001c */
[----:B------:R-:W-:Y:S01]  /*83a0*/  FFMA.FTZ R115, R115, -R89, R26 ;  /* 0x8000005973737223 */ /* 0x000fe2000001001a */
[----:B0-----:R-:W-:-:S02]  /*83b0*/  IADD3.X R7, R51, UR25, RZ, P0, !PT ;  /* 0x0000001933077c10 */ /* 0x001fc400087fe4ff */
[----:B------:R-:W-:Y:S01]  /*83c0*/  IADD3 R2, P0, R49, UR24, RZ ;  /* 0x0000001831027c10 */ /* 0x000fe2000ff1e0ff */
[----:B------:R-:W-:Y:S01]  /*83d0*/  STG.E.U16 desc[UR18][R4.64], R44 ;  /* 0x0000002c04007986 */ /* 0x000fe2000c101512 */
[----:B------:R-:W-:Y:S01]  /*83e0*/  PRMT R29, R8, 0x7632, R29 ;  /* 0x00007632081d7816 */ /* 0x000fe2000000001d */
[-C--:B------:R-:W-:Y:S01]  /*83f0*/  FFMA.FTZ R21, R111, -R89.reuse, R21 ;  /* 0x800000596f157223 */ /* 0x080fe20000010015 */
[----:B------:R-:W-:Y:S01]  /*8400*/  PRMT R0, R14, 0x7632, R0 ;  /* 0x000076320e007816 */ /* 0x000fe20000000000 */
[----:B------:R0:W-:Y:S01]  /*8410*/  STG.E.U16 desc[UR18][R4.64+0x6], R3 ;  /* 0x0000060304007986 */ /* 0x0001e2000c101512 */
[----:B------:R-:W-:Y:S01]  /*8420*/  FFMA.FTZ R111, R110, -R89, R20 ;  /* 0x800000596e6f7223 */ /* 0x000fe20000010014 */
[C---:B------:R-:W-:Y:S01]  /*8430*/  FMUL.FTZ R117, R64.reuse, R117 ;  /* 0x0000007540757220 */ /* 0x040fe20000410000 */
[----:B------:R-:W-:Y:S01]  /*8440*/  FMUL.FTZ R115, R64, R115 ;  /* 0x0000007340737220 */ /* 0x000fe20000410000 */
[----:B------:R-:W-:Y:S01]  /*8450*/  F2FP.F16.F32.PACK_AB R16, R16, R33 ;  /* 0x000000211010723e */ /* 0x000fe200000000ff */
[C---:B------:R-:W-:Y:S01]  /*8460*/  FMUL.FTZ R23, R64.reuse, R23 ;  /* 0x0000001740177220 */ /* 0x040fe20000410000 */
[----:B------:R-:W-:Y:S01]  /*8470*/  FMUL.FTZ R20, R64, R113 ;  /* 0x0000007140147220 */ /* 0x000fe20000410000 */
[----:B------:R1:W-:Y:S01]  /*8480*/  STG.E.U16 desc[UR18][R6.64], R8 ;  /* 0x0000000806007986 */ /* 0x0003e2000c101512 */
[----:B0-----:R-:W-:-:S02]  /*8490*/  IADD3.X R3, R47, UR25, RZ, P0, !PT ;  /* 0x000000192f037c10 */ /* 0x001fc400087fe4ff */
[----:B------:R-:W-:Y:S01]  /*84a0*/  PRMT R5, R12, 0x7632, R5 ;  /* 0x000076320c057816 */ /* 0x000fe20000000005 */
[----:B------:R-:W-:Y:S01]  /*84b0*/  STG.E.U16 desc[UR18][R6.64+0x2], R29 ;  /* 0x0000021d06007986 */ /* 0x000fe2000c101512 */
[----:B------:R-:W-:-:S03]  /*84c0*/  F2FP.F16.F32.PACK_AB R18, R18, R117 ;  /* 0x000000751212723e */ /* 0x000fc600000000ff */
[----:B------:R-:W-:Y:S01]  /*84d0*/  STG.E.U16 desc[UR18][R6.64+0x4], R14 ;  /* 0x0000040e06007986 */ /* 0x000fe2000c101512 */
[----:B------:R-:W-:-:S03]  /*84e0*/  F2FP.F16.F32.PACK_AB R22, R22, R115 ;  /* 0x000000731616723e */ /* 0x000fc600000000ff */
[----:B------:R0:W-:Y:S01]  /*84f0*/  STG.E.U16 desc[UR18][R6.64+0x6], R0 ;  /* 0x0000060006007986 */ /* 0x0001e2000c101512 */
[C---:B------:R-:W-:Y:S01]  /*8500*/  FMUL.FTZ R21, R64.reuse, R21 ;  /* 0x0000001540157220 */ /* 0x040fe20000410000 */
[----:B------:R-:W-:Y:S02]  /*8510*/  FMUL.FTZ R26, R64, R111 ;  /* 0x0000006f401a7220 */ /* 0x000fe40000410000 */
[----:B------:R-:W-:Y:S01]  /*8520*/  STG.E.U16 desc[UR18][R2.64+0x2], R5 ;  /* 0x0000020502007986 */ /* 0x000fe2000c101512 */
[----:B------:R-:W-:Y:S01]  /*8530*/  F2FP.F16.F32.PACK_AB R20, R20, R23 ;  /* 0x000000171414723e */ /* 0x000fe200000000ff */
[----:B------:R-:W-:Y:S01]  /*8540*/  FFMA.FTZ R13, R36, -R89, R13 ;  /* 0x80000059240d7223 */ /* 0x000fe2000001000d */
[----:B-1----:R-:W-:Y:S02]  /*8550*/  PRMT R8, R18, 0x7632, R8 ;  /* 0x0000763212087816 */ /* 0x002fe40000000008 */
[----:B0-----:R-:W-:Y:S01]  /*8560*/  PRMT R7, R16, 0x7632, R7 ;  /* 0x0000763210077816 */ /* 0x001fe20000000007 */
[----:B------:R-:W-:Y:S01]  /*8570*/  STG.E.U16 desc[UR18][R2.64], R12 ;  /* 0x0000000c02007986 */ /* 0x000fe2000c101512 */
[----:B------:R-:W-:Y:S01]  /*8580*/  PRMT R0, R22, 0x7632, R0 ;  /* 0x0000763216007816 */ /* 0x000fe20000000000 */
[----:B------:R-:W-:-:S02]  /*8590*/  FMUL.FTZ R17, R64, R17 ;  /* 0x0000001140117220 */ /* 0x000fc40000410000 */
[----:B------:R-:W-:Y:S01]  /*85a0*/  STG.E.U16 desc[UR18][R2.64+0x4], R16 ;  /* 0x0000041002007986 */ /* 0x000fe2000c101512 */
[C---:B------:R-:W-:Y:S01]  /*85b0*/  FMUL.FTZ R24, R64.reuse, R109 ;  /* 0x0000006d40187220 */ /* 0x040fe20000410000 */
[C---:B------:R-:W-:Y:S02]  /*85c0*/  FMUL.FTZ R15, R64.reuse, R15 ;  /* 0x0000000f400f7220 */ /* 0x040fe40000410000 */
[----:B------:R0:W-:Y:S01]  /*85d0*/  STG.E.U16 desc[UR18][R2.64+0x6], R7 ;  /* 0x0000060702007986 */ /* 0x0001e2000c101512 */
[----:B------:R-:W-:Y:S01]  /*85e0*/  FMUL.FTZ R30, R64, R107 ;  /* 0x0000006b401e7220 */ /* 0x000fe20000410000 */
[----:B------:R-:W-:Y:S01]  /*85f0*/  F2FP.F16.F32.PACK_AB R21, R26, R21 ;  /* 0x000000151a15723e */ /* 0x000fe200000000ff */
[C---:B------:R-:W-:Y:S01]  /*8600*/  FMUL.FTZ R13, R64.reuse, R13 ;  /* 0x0000000d400d7220 */ /* 0x040fe20000410000 */
[----:B------:R-:W-:Y:S01]  /*8610*/  FMUL.FTZ R28, R64, R119 ;  /* 0x00000077401c7220 */ /* 0x000fe20000410000 */
[----:B------:R-:W-:Y:S02]  /*8620*/  F2FP.F16.F32.PACK_AB R17, R24, R17 ;  /* 0x000000111811723e */ /* 0x000fe400000000ff */
[----:B0-----:R-:W-:-:S02]  /*8630*/  PRMT R3, R20, 0x7632, R3 ;  /* 0x0000763214037816 */ /* 0x001fc40000000003 */
[----:B------:R-:W-:Y:S01]  /*8640*/  F2FP.F16.F32.PACK_AB R15, R30, R15 ;  /* 0x0000000f1e0f723e */ /* 0x000fe200000000ff */
[----:B------:R-:W-:Y:S01]  /*8650*/  FMUL.FTZ R19, R64, R19 ;  /* 0x0000001340137220 */ /* 0x000fe20000410000 */
[----:B------:R-:W-:Y:S01]  /*8660*/  F2FP.F16.F32.PACK_AB R13, R28, R13 ;  /* 0x0000000d1c0d723e */ /* 0x000fe200000000ff */
[----:B------:R-:W-:Y:S01]  /*8670*/  FMUL.FTZ R38, R64, R121 ;  /* 0x0000007940267220 */ /* 0x000fe20000410000 */
[----:B------:R-:W-:Y:S01]  /*8680*/  FFMA.FTZ R9, R9, -R89, R66 ;  /* 0x8000005909097223 */ /* 0x000fe20000010042 */
[----:B------:R-:W-:Y:S01]  /*8690*/  F2FP.F16.F32.PACK_AB R25, R34, R25 ;  /* 0x000000192219723e */ /* 0x000fe200000000ff */
[----:B------:R-:W-:Y:S01]  /*86a0*/  FMUL.FTZ R36, R64, R81 ;  /* 0x0000005140247220 */ /* 0x000fe20000410000 */
[----:B------:R-:W-:Y:S01]  /*86b0*/  F2FP.F16.F32.PACK_AB R11, R32, R11 ;  /* 0x0000000b200b723e */ /* 0x000fe200000000ff */
[----:B------:R-:W-:Y:S01]  /*86c0*/  FMUL.FTZ R9, R64, R9 ;  /* 0x0000000940097220 */ /* 0x000fe20000410000 */
[----:B------:R-:W-:Y:S01]  /*86d0*/  F2FP.F16.F32.PACK_AB R19, R38, R19 ;  /* 0x000000132613723e */ /* 0x000fe200000000ff */
[----:B------:R-:W-:Y:S01]  /*86e0*/  FMUL.FTZ R42, R64, R123 ;  /* 0x0000007b402a7220 */ /* 0x000fe20000410000 */
[-C--:B------:R-:W-:Y:S01]  /*86f0*/  FFMA.FTZ R69, R69, -R89.reuse, R84 ;  /* 0x8000005945457223 */ /* 0x080fe20000010054 */
[-C--:B------:R-:W-:Y:S01]  /*8700*/  FFMA.FTZ R67, R67, -R89.reuse, R98 ;  /* 0x8000005943437223 */ /* 0x080fe20000010062 */
[----:B------:R-:W-:Y:S01]  /*8710*/  FFMA.FTZ R97, R83, -R89, R97 ;  /* 0x8000005953617223 */ /* 0x000fe20000010061 */
[----:B------:R-:W-:Y:S01]  /*8720*/  FFMA.FTZ R103, R65, R103, -R88 ;  /* 0x0000006741677223 */ /* 0x000fe20000010858 */
        /* <DEDUP_REMOVED lines=9> */
[----:B------:R-:W-:Y:S01]  /*87c0*/  FFMA.FTZ R65, R65, R92, -R88 ;  /* 0x0000005c41417223 */ /* 0x000fe20000010858 */
[----:B------:R-:W-:Y:S01]  /*87d0*/  FFMA.FTZ R101, R101, -R89, R62 ;  /* 0x8000005965657223 */ /* 0x000fe2000001003e */
[----:B------:R-:W-:Y:S01]  /*87e0*/  F2FP.F16.F32.PACK_AB R40, R40, R69 ;  /* 0x000000452828723e */ /* 0x000fe200000000ff */
[----:B------:R-:W-:Y:S01]  /*87f0*/  FMUL.FTZ R71, R64, R71 ;  /* 0x0000004740477220 */ /* 0x000fe20000410000 */
[----:B------:R-:W-:Y:S01]  /*8800*/  F2FP.F16.F32.PACK_AB R58, R58, R67 ;  /* 0x000000433a3a723e */ /* 0x000fe200000000ff */
[C---:B------:R-:W-:Y:S01]  /*8810*/  FMUL.FTZ R66, R64.reuse, R103 ;  /* 0x0000006740427220 */ /* 0x040fe20000410000 */
[C---:B------:R-:W-:Y:S01]  /*8820*/  FMUL.FTZ R83, R64.reuse, R83 ;  /* 0x0000005340537220 */ /* 0x040fe20000410000 */
[----:B------:R-:W-:Y:S01]  /*8830*/  FMUL.FTZ R62, R64, R85 ;  /* 0x00000055403e7220 */ /* 0x000fe20000410000 */
[-C--:B------:R-:W-:Y:S01]  /*8840*/  FFMA.FTZ R65, R102, -R89.reuse, R65 ;  /* 0x8000005966417223 */ /* 0x080fe20000010041 */
[----:B------:R-:W-:Y:S01]  /*8850*/  FFMA.FTZ R63, R100, -R89, R63 ;  /* 0x80000059643f7223 */ /* 0x000fe2000001003f */
        /* <DEDUP_REMOVED lines=12> */
[----:B---3--:R-:W-:Y:S02]  /*8920*/  IADD3.X R5, R31, UR25, RZ, P0, !PT ;  /* 0x000000191f057c10 */ /* 0x008fe400087fe4ff */
[----:B------:R-:W-:-:S03]  /*8930*/  IADD3 R6, P0, R161, UR24, RZ ;  /* 0x00000018a1067c10 */ /* 0x000fc6000ff1e0ff */
[----:B------:R-:W-:Y:S04]  /*8940*/  STG.E.U16 desc[UR18][R4.64], R18 ;  /* 0x0000001204007986 */ /* 0x000fe8000c101512 */
[----:B------:R0:W-:Y:S04]  /*8950*/  STG.E.U16 desc[UR18][R4.64+0x2], R8 ;  /* 0x0000020804007986 */ /* 0x0001e8000c101512 */
[----:B------:R-:W-:Y:S04]  /*8960*/  STG.E.U16 desc[UR18][R4.64+0x4], R22 ;  /* 0x0000041604007986 */ /* 0x000fe8000c101512 */
[----:B------:R1:W-:Y:S01]  /*8970*/  STG.E.U16 desc[UR18][R4.64+0x6], R0 ;  /* 0x0000060004007986 */ /* 0x0003e2000c101512 */
[----:B0-----:R-:W-:-:S02]  /*8980*/  PRMT R8, R17, 0x7632, R8 ;  /* 0x0000763211087816 */ /* 0x001fc40000000008 */
[----:B----4-:R-:W-:Y:S02]  /*8990*/  IADD3.X R7, R10, UR25, RZ, P0, !PT ;  /* 0x000000190a077c10 */ /* 0x010fe400087fe4ff */
[----:B------:R-:W-:Y:S02]  /*89a0*/  IADD3 R2, P0, R159, UR24, RZ ;  /* 0x000000189f027c10 */ /* 0x000fe4000ff1e0ff */
[----:B-1----:R-:W-:Y:S01]  /*89b0*/  PRMT R5, R21, 0x7632, R5 ;  /* 0x0000763215057816 */ /* 0x002fe20000000005 */
[----:B------:R0:W-:Y:S01]  /*89c0*/  STG.E.U16 desc[UR18][R6.64+0x2], R3 ;  /* 0x0000020306007986 */ /* 0x0001e2000c101512 */
[----:B------:R-:W-:-:S03]  /*89d0*/  PRMT R0, R15, 0x7632, R0 ;  /* 0x000076320f007816 */ /* 0x000fc60000000000 */
[----:B------:R-:W-:Y:S04]  /*89e0*/  STG.E.U16 desc[UR18][R6.64], R20 ;  /* 0x0000001406007986 */ /* 0x000fe8000c101512 */
[----:B------:R-:W-:Y:S01]  /*89f0*/  STG.E.U16 desc[UR18][R6.64+0x4], R21 ;  /* 0x0000041506007986 */ /* 0x000fe2000c101512 */
[----:B0-----:R-:W-:Y:S02]  /*8a00*/  IADD3.X R3, R160, UR25, RZ, P0, !PT ;  /* 0x00000019a0037c10 */ /* 0x001fe400087fe4ff */
[----:B------:R-:W-:Y:S01]  /*8a10*/  IADD3 R4, P0, R157, UR24, RZ ;  /* 0x000000189d047c10 */ /* 0x000fe2000ff1e0ff */
[----:B------:R0:W-:Y:S04]  /*8a20*/  STG.E.U16 desc[UR18][R6.64+0x6], R5 ;  /* 0x0000060506007986 */ /* 0x0001e8000c101512 */
[----:B------:R-:W-:Y:S04]  /*8a30*/  STG.E.U16 desc[UR18][R2.64], R17 ;  /* 0x0000001102007986 */ /* 0x000fe8000c101512 */
[----:B------:R1:W-:Y:S01]  /*8a40*/  STG.E.U16 desc[UR18][R2.64+0x2], R8 ;  /* 0x0000020802007986 */ /* 0x0003e2000c101512 */
[----:B0-----:R-:W-:-:S02]  /*8a50*/  IADD3.X R5, R158, UR25, RZ, P0, !PT ;  /* 0x000000199e057c10 */ /* 0x001fc400087fe4ff */
[----:B------:R-:W-:Y:S02]  /*8a60*/  PRMT R7, R13, 0x7632, R7 ;  /* 0x000076320d077816 */ /* 0x000fe40000000007 */
[----:B------:R-:W-:Y:S01]  /*8a70*/  IADD3 R6, P0, R155, UR24, RZ ;  /* 0x000000189b067c10 */ /* 0x000fe2000ff1e0ff */
[----:B------:R-:W-:Y:S04]  /*8a80*/  STG.E.U16 desc[UR18][R2.64+0x4], R15 ;  /* 0x0000040f02007986 */ /* 0x000fe8000c101512 */
[----:B------:R0:W-:Y:S01]  /*8a90*/  STG.E.U16 desc[UR18][R2.64+0x6], R0 ;  /* 0x0000060002007986 */ /* 0x0001e2000c101512 */
[----:B-1----:R-:W-:-:S03]  /*8aa0*/  PRMT R8, R11, 0x7632, R8 ;  /* 0x000076320b087816 */ /* 0x002fc60000000008 */
[----:B------:R1:W-:Y:S01]  /*8ab0*/  STG.E.U16 desc[UR18][R4.64+0x2], R7 ;  /* 0x0000020704007986 */ /* 0x0003e2000c101512 */
[----:B0-----:R-:W-:Y:S02]  /*8ac0*/  PRMT R3, R25, 0x7632, R3 ;  /* 0x0000763219037816 */ /* 0x001fe40000000003 */
[----:B------:R-:W-:Y:S02]  /*8ad0*/  PRMT R0, R19, 0x7632, R0 ;  /* 0x0000763213007816 */ /* 0x000fe40000000000 */
[----:B-1----:R-:W-:Y:S02]  /*8ae0*/  IADD3.X R7, R156, UR25, RZ, P0, !PT ;  /* 0x000000199c077c10 */ /* 0x002fe400087fe4ff */
[----:B------:R-:W-:Y:S01]  /*8af0*/  IADD3 R2, P0, R153, UR24, RZ ;  /* 0x0000001899027c10 */ /* 0x000fe2000ff1e0ff */
[----:B------:R-:W-:Y:S04]  /*8b00*/  STG.E.U16 desc[UR18][R4.64], R13 ;  /* 0x0000000d04007986 */ /* 0x000fe8000c101512 */
[----:B------:R-:W-:Y:S04]  /*8b10*/  STG.E.U16 desc[UR18][R4.64+0x4], R25 ;  /* 0x0000041904007986 */ /* 0x000fe8000c101512 */
[----:B------:R0:W-:Y:S04]  /*8b20*/  STG.E.U16 desc[UR18][R4.64+0x6], R3 ;  /* 0x0000060304007986 */ /* 0x0001e8000c101512 */
[----:B------:R-:W-:Y:S04]  /*8b30*/  STG.E.U16 desc[UR18][R6.64], R11 ;  /* 0x0000000b06007986 */ /* 0x000fe8000c101512 */
[----:B------:R-:W-:Y:S04]  /*8b40*/  STG.E.U16 desc[UR18][R6.64+0x2], R8 ;  /* 0x0000020806007986 */ /* 0x000fe8000c101512 */
[----:B------:R-:W-:Y:S01]  /*8b50*/  STG.E.U16 desc[UR18][R6.64+0x4], R19 ;  /* 0x0000041306007986 */ /* 0x000fe2000c101512 */
[----:B0-----:R-:W-:-:S02]  /*8b60*/  IADD3.X R3, R154, UR25, RZ, P0, !PT ;  /* 0x000000199a037c10 */ /* 0x001fc400087fe4ff */
[----:B------:R-:W-:Y:S01]  /*8b70*/  PRMT R5, R9, 0x7632, R5 ;  /* 0x0000763209057816 */ /* 0x000fe20000000005 */
[----:B------:R0:W-:Y:S01]  /*8b80*/  STG.E.U16 desc[UR18][R6.64+0x6], R0 ;  /* 0x0000060006007986 */ /* 0x0001e2000c101512 */
[----:B------:R-:W-:-:S03]  /*8b90*/  IADD3 R4, P0, R151, UR24, RZ ;  /* 0x0000001897047c10 */ /* 0x000fc6000ff1e0ff */
[----:B------:R-:W-:Y:S01]  /*8ba0*/  STG.E.U16 desc[UR18][R2.64], R9 ;  /* 0x0000000902007986 */ /* 0x000fe2000c101512 */
[----:B0-----:R-:W-:-:S03]  /*8bb0*/  PRMT R7, R27, 0x7632, R7 ;  /* 0x000076321b077816 */ /* 0x001fc60000000007 */
[----:B------:R0:W-:Y:S01]  /*8bc0*/  STG.E.U16 desc[UR18][R2.64+0x2], R5 ;  /* 0x0000020502007986 */ /* 0x0001e2000c101512 */
[----:B------:R-:W-:-:S03]  /*8bd0*/  PRMT R0, R40, 0x7632, R0 ;  /* 0x0000763228007816 */ /* 0x000fc60000000000 */
[----:B------:R-:W-:Y:S04]  /*8be0*/  STG.E.U16 desc[UR18][R2.64+0x4], R27 ;  /* 0x0000041b02007986 */ /* 0x000fe8000c101512 */
[----:B------:R1:W-:Y:S01]  /*8bf0*/  STG.E.U16 desc[UR18][R2.64+0x6], R7 ;  /* 0x0000060702007986 */ /* 0x0003e2000c101512 */
[----:B0-----:R-:W-:Y:S02]  /*8c00*/  IADD3.X R5, R152, UR25, RZ, P0, !PT ;  /* 0x0000001998057c10 */ /* 0x001fe400087fe4ff */
[----:B------:R-:W-:Y:S02]  /*8c10*/  IADD3 R6, P0, R149, UR24, RZ ;  /* 0x0000001895067c10 */ /* 0x000fe4000ff1e0ff */
[----:B-1----:R-:W-:Y:S01]  /*8c20*/  PRMT R3, R58, 0x7632, R3 ;  /* 0x000076323a037816 */ /* 0x002fe20000000003 */
[----:B------:R-:W-:Y:S01]  /*8c30*/  STG.E.U16 desc[UR18][R4.64], R40 ;  /* 0x0000002804007986 */ /* 0x000fe2000c101512 */
[----:B------:R-:W-:-:S03]  /*8c40*/  IADD3.X R7, R150, UR25, RZ, P0, !PT ;  /* 0x0000001996077c10 */ /* 0x000fc600087fe4ff */
[----:B------:R0:W-:Y:S01]  /*8c50*/  STG.E.U16 desc[UR18][R4.64+0x2], R0 ;  /* 0x0000020004007986 */ /* 0x0001e2000c101512 */
[----:B------:R-:W-:-:S03]  /*8c60*/  IADD3 R2, P0, R147, UR24, RZ ;  /* 0x0000001893027c10 */ /* 0x000fc6000ff1e0ff */
[----:B------:R-:W-:Y:S04]  /*8c70*/  STG.E.U16 desc[UR18][R4.64+0x4], R58 ;  /* 0x0000043a04007986 */ /* 0x000fe8000c101512 */
        /* <DEDUP_REMOVED lines=15> */
.L_x_3330:
        /* <DEDUP_REMOVED lines=80> */
.L_x_3357:
        /* <DEDUP_REMOVED lines=42> */
.L_x_3344:
[----:B------:R-:W-:Y:S05]  /*9510*/  BSYNC B1 ;  /* 0x0000000000017941 */ /* 0x000fea0003800000 */
.L_x_3343:
        /* <DEDUP_REMOVED lines=18> */
.L_x_3347:
        /* <DEDUP_REMOVED lines=55> */
.L_x_3346:
[----:B------:R-:W-:Y:S05]  /*99b0*/  BSYNC B1 ;  /* 0x0000000000017941 */ /* 0x000fea0003800000 */
.L_x_3345:
        /* <DEDUP_REMOVED lines=35> */
.L_x_3349:
[----:B------:R-:W-:Y:S05]  /*9bf0*/  BSYNC B1 ;  /* 0x0000000000017941 */ /* 0x000fea0003800000 */
.L_x_3348:
        /* <DEDUP_REMOVED lines=15> */
.L_x_3342:
[----:B------:R-:W-:Y:S05]  /*9cf0*/  BSYNC B0 ;  /* 0x0000000000007941 */ /* 0x000fea0003800000 */
.L_x_3341:
        /* <DEDUP_REMOVED lines=39> */
.L_x_3366:
        /* <DEDUP_REMOVED lines=43> */
.L_x_3376:
        /* <DEDUP_REMOVED lines=38> */
.L_x_3386:
[----:B0-----:R-:W-:Y:S01]  /*a480*/  FADD.FTZ R30, R25, R30 ;  /* 0x0000001e191e7221 */ /* 0x001fe20000010000 */
[----:B------:R-:W-:-:S04]  /*a490*/  @!P2 F2FP.F16.F32.PACK_AB R25, RZ, R35 ;  /* 0x00000023ff19a23e */ /* 0x000fc800000000ff */
[----:B------:R-:W-:Y:S02]  /*a4a0*/  PRMT R31, R25, 0x7610, R31 ;  /* 0x00007610191f7816 */ /* 0x000fe4000000001f */
[----:B------:R-:W-:Y:S02]  /*a4b0*/  @!P2 F2FP.F16.F32.PACK_AB R30, RZ, R30 ;  /* 0x0000001eff1ea23e */ /* 0x000fe400000000ff */
[----:B------:R-:W-:Y:S01]  /*a4c0*/  MOV R25, R18 ;  /* 0x0000001200197202 */ /* 0x000fe20000000f00 */
[----:B------:R3:W-:Y:S04]  /*a4d0*/  @!P2 STG.E.U16 desc[UR18][R26.64+0x50], R31 ;  /* 0x0000501f1a00a986 */ /* 0x0007e8000c101512 */
[----:B------:R3:W-:Y:S02]  /*a4e0*/  @!P2 STG.E.U16 desc[UR18][R28.64+0x50], R30 ;  /* 0x0000501e1c00a986 */ /* 0x0007e4000c101512 */
.L_x_3352:
[----:B------:R-:W-:Y:S05]  /*a4f0*/  BSYNC B0 ;  /* 0x0000000000007941 */ /* 0x000fea0003800000 */
.L_x_3351:
        /* <DEDUP_REMOVED lines=145> */
.L_x_3420:
[----:B-12---:R-:W-:Y:S01]  /*ae10*/  FADD.FTZ R30, R46, R25 ;  /* 0x000000192e1e7221 */ /* 0x006fe20000010000 */
[----:B------:R-:W-:-:S04]  /*ae20*/  @!P0 F2FP.F16.F32.PACK_AB R25, RZ, R34 ;  /* 0x00000022ff19823e */ /* 0x000fc800000000ff */
[----:B------:R-:W-:Y:S01]  /*ae30*/  @!P0 F2FP.F16.F32.PACK_AB R30, RZ, R30 ;  /* 0x0000001eff1e823e */ /* 0x000fe200000000ff */
[----:B------:R4:W-:Y:S04]  /*ae40*/  @!P0 STG.E.U16 desc[UR18][R26.64+0x78], R25 ;  /* 0x000078191a008986 */ /* 0x0009e8000c101512 */
[----:B------:R4:W-:Y:S02]  /*ae50*/  @!P0 STG.E.U16 desc[UR18][R28.64+0x78], R30 ;  /* 0x0000781e1c008986 */ /* 0x0009e4000c101512 */
.L_x_3350:
[----:B------:R-:W-:Y:S05]  /*ae60*/  WARPSYNC.ALL ;  /* 0x0000000000007948 */ /* 0x000fea0003800000 */
[----:B------:R-:W-:Y:S01]  /*ae70*/  IADD3 R22, R22, 0x480, RZ ;  /* 0x0000048016167810 */ /* 0x000fe20007ffe0ff */
[----:B------:R-:W-:Y:S03]  /*ae80*/  BAR.SYNC.DEFER_BLOCKING 0x0 ;  /* 0x0000000000007b1d */ /* 0x000fe60000010000 */
[----:B------:R-:W-:-:S13]  /*ae90*/  ISETP.GE.AND P0, PT, R22, UR14, PT ;  /* 0x0000000e16007c0c */ /* 0x000fda000bf06270 */
[----:B------:R-:W-:Y:S05]  /*aea0*/  @!P0 BRA `(.L_x_3357) ;  /* 0xffffffe000f08947 */ /* 0x000fea000383ffff */
[----:B------:R-:W-:Y:S05]  /*aeb0*/  EXIT ;  /* 0x000000000000794d */ /* 0x000fea0003800000 */
.L_x_3353:
[----:B-1----:R-:W-:Y:S02]  /*aec0*/  MOV R52, R25 ;  /* 0x0000001900347202 */ /* 0x002fe40000000f00 */
[----:B------:R-:W-:Y:S02]  /*aed0*/  MOV R53, 0x8 ;  /* 0x0000000800357802 */ /* 0x000fe40000000f00 */
[----:B------:R-:W-:Y:S02]  /*aee0*/  MOV R54, 0x101f ;  /* 0x0000101f00367802 */ /* 0x000fe40000000f00 */
[----:B------:R-:W-:-:S07]  /*aef0*/  MOV R51, 0xffff ;  /* 0x0000ffff00337802 */ /* 0x000fce0000000f00 */
[----:B0-2---:R-:W-:Y:S05]  /*af00*/  WARPSYNC.COLLECTIVE R51, `(.L_x_3358) ;  /* 0x0000000033087348 */ /* 0x005fea0003c00000 */
[----:B------:R1:W3:Y:S02]  /*af10*/  SHFL.BFLY P3, R49, R52, R53, R54 ;  /* 0x0c00003534317389 */ /* 0x0002e40000060036 */
[----:B0123--:R-:W-:Y:S01]  /*af20*/  ENDCOLLECTIVE ;  /* 0x000000000000791b */ /* 0x00ffe20003800000 */
.L_x_3358:
[----:B------:R-:W-:Y:S02]  /*af30*/  MOV R52, R26 ;  /* 0x0000001a00347202 */ /* 0x000fe40000000f00 */
[----:B------:R-:W-:-:S07]  /*af40*/  MOV R28, R49 ;  /* 0x00000031001c7202 */ /* 0x000fce0000000f00 */
[----:B------:R-:W-:Y:S05]  /*af50*/  WARPSYNC.COLLECTIVE R51, `(.L_x_3359) ;  /* 0x0000000033087348 */ /* 0x000fea0003c00000 */
[----:B------:R0:W1:Y:S02]  /*af60*/  SHFL.BFLY P3, R49, R52, R53, R54 ;  /* 0x0c00003534317389 */ /* 0x0000640000060036 */
[----:B01----:R-:W-:Y:S01]  /*af70*/  ENDCOLLECTIVE ;  /* 0x000000000000791b */ /* 0x003fe20003800000 */
.L_x_3359:
[----:B------:R-:W-:-:S05]  /*af80*/  FADD.FTZ R28, R28, R25 ;  /* 0x000000191c1c7221 */ /* 0x000fca0000010000 */
[----:B------:R-:W-:Y:S02]  /*af90*/  MOV R52, R28 ;  /* 0x0000001c00347202 */ /* 0x000fe40000000f00 */
[----:B------:R-:W-:Y:S02]  /*afa0*/  MOV R53, 0x4 ;  /* 0x0000000400357802 */ /* 0x000fe40000000f00 */
[----:B------:R-:W-:-:S07]  /*afb0*/  MOV R27, R49 ;  /* 0x00000031001b7202 */ /* 0x000fce0000000f00 */
[----:B------:R-:W-:Y:S05]  /*afc0*/  WARPSYNC.COLLECTIVE R51, `(.L_x_3360) ;  /* 0x0000000033087348 */ /* 0x000fea0003c00000 */
[----:B------:R0:W1:Y:S02]  /*afd0*/  SHFL.BFLY P3, R49, R52, R53, R54 ;  /* 0x0c00003534317389 */ /* 0x0000640000060036 */
[----:B01----:R-:W-:Y:S01]  /*afe0*/  ENDCOLLECTIVE ;  /* 0x000000000000791b */ /* 0x003fe20003800000 */
.L_x_3360:
[----:B------:R-:W-:-:S05]  /*aff0*/  FADD.FTZ R27, R27, R26 ;  /* 0x0000001a1b1b7221 */ /* 0x000fca0000010000 */
[----:B------:R-:W-:Y:S02]  /*b000*/  MOV R52, R27 ;  /* 0x0000001b00347202 */ /* 0x000fe40000000f00 */
[----:B------:R-:W-:-:S07]  /*b010*/  MOV R29, R49 ;  /* 0x00000031001d7202 */ /* 0x000fce0000000f00 */
[----:B------:R-:W-:Y:S05]  /*b020*/  WARPSYNC.COLLECTIVE R51, `(.L_x_3361) ;  /* 0x0000000033087348 */ /* 0x000fea0003c00000 */
[----:B------:R0:W1:Y:S02]  /*b030*/  SHFL.BFLY P3, R49, R52, R53, R54 ;  /* 0x0c00003534317389 */ /* 0x0000640000060036 */
[----:B01----:R-:W-:Y:S01]  /*b040*/  ENDCOLLECTIVE ;  /* 0x000000000000791b */ /* 0x003fe20003800000 */
.L_x_3361:
[----:B------:R-:W-:-:S05]  /*b050*/  FADD.FTZ R29, R28, R29 ;  /* 0x0000001d1c1d7221 */ /* 0x000fca0000010000 */
[----:B------:R-:W-:Y:S02]  /*b060*/  MOV R52, R29 ;  /* 0x0000001d00347202 */ /* 0x000fe40000000f00 */
[----:B------:R-:W-:Y:S02]  /*b070*/  MOV R53, 0x2 ;  /* 0x0000000200357802 */ /* 0x000fe40000000f00 */
[----:B------:R-:W-:-:S07]  /*b080*/  MOV R30, R49 ;  /* 0x00000031001e7202 */ /* 0x000fce0000000f00 */
[----:B------:R-:W-:Y:S05]  /*b090*/  WARPSYNC.COLLECTIVE R51, `(.L_x_3362) ;  /* 0x0000000033087348 */ /* 0x000fea0003c00000 */
[----:B------:R0:W1:Y:S02]  /*b0a0*/  SHFL.BFLY P3, R49, R52, R53, R54 ;  /* 0x0c00003534317389 */ /* 0x0000640000060036 */
[----:B01----:R-:W-:Y:S01]  /*b0b0*/  ENDCOLLECTIVE ;  /* 0x000000000000791b */ /* 0x003fe20003800000 */
.L_x_3362:
[----:B------:R-:W-:-:S05]  /*b0c0*/  FADD.FTZ R30, R27, R30 ;  /* 0x0000001e1b1e7221 */ /* 0x000fca0000010000 */
[----:B------:R-:W-:Y:S02]  /*b0d0*/  MOV R52, R30 ;  /* 0x0000001e00347202 */ /* 0x000fe40000000f00 */
[----:B------:R-:W-:-:S07]  /*b0e0*/  MOV R32, R49 ;  /* 0x0000003100207202 */ /* 0x000fce0000000f00 */
[----:B------:R-:W-:Y:S05]  /*b0f0*/  WARPSYNC.COLLECTIVE R51, `(.L_x_3363) ;  /* 0x0000000033087348 */ /* 0x000fea0003c00000 */
[----:B------:R0:W1:Y:S02]  /*b100*/  SHFL.BFLY P3, R49, R52, R53, R54 ;  /* 0x0c00003534317389 */ /* 0x0000640000060036 */
[----:B01----:R-:W-:Y:S01]  /*b110*/  ENDCOLLECTIVE ;  /* 0x000000000000791b */ /* 0x003fe20003800000 */
.L_x_3363:
[----:B------:R-:W-:-:S05]  /*b120*/  FADD.FTZ R32, R29, R32 ;  /* 0x000000201d207221 */ /* 0x000fca0000010000 */
[----:B------:R-:W-:Y:S02]  /*b130*/  MOV R52, R32 ;  /* 0x0000002000347202 */ /* 0x000fe40000000f00 */
[----:B------:R-:W-:Y:S02]  /*b140*/  MOV R53, 0x1 ;  /* 0x0000000100357802 */ /* 0x000fe40000000f00 */
[----:B------:R-:W-:-:S07]  /*b150*/  MOV R25, R49 ;  /* 0x0000003100197202 */ /* 0x000fce0000000f00 */
[----:B------:R-:W-:Y:S05]  /*b160*/  WARPSYNC.COLLECTIVE R51, `(.L_x_3364) ;  /* 0x0000000033087348 */ /* 0x000fea0003c00000 */
[----:B------:R0:W1:Y:S02]  /*b170*/  SHFL.BFLY P3, R49, R52, R53, R54 ;  /* 0x0c00003534317389 */ /* 0x0000640000060036 */
[----:B01----:R-:W-:Y:S01]  /*b180*/  ENDCOLLECTIVE ;  /* 0x000000000000791b */ /* 0x003fe20003800000 */
.L_x_3364:
[----:B------:R-:W-:-:S05]  /*b190*/  FADD.FTZ R25, R30, R25 ;  /* 0x000000191e197221 */ /* 0x000fca0000010000 */
[----:B------:R-:W-:Y:S02]  /*b1a0*/  MOV R52, R25 ;  /* 0x0000001900347202 */ /* 0x000fe40000000f00 */
[----:B------:R-:W-:-:S07]  /*b1b0*/  MOV R31, R49 ;  /* 0x00000031001f7202 */ /* 0x000fce0000000f00 */
[----:B------:R-:W-:Y:S05]  /*b1c0*/  WARPSYNC.COLLECTIVE R51, `(.L_x_3365) ;  /* 0x0000000033087348 */ /* 0x000fea0003c00000 */
[----:B------:R0:W1:Y:S02]  /*b1d0*/  SHFL.BFLY P3, R49, R52, R53, R54 ;  /* 0x0c00003534317389 */ /* 0x0000640000060036 */
[----:B01----:R-:W-:Y:S01]  /*b1e0*/  ENDCOLLECTIVE ;  /* 0x000000000000791b */ /* 0x003fe20003800000 */
.L_x_3365:
[----:B------:R-:W-:Y:S01]  /*b1f0*/  FADD.FTZ R31, R32, R31 ;  /* 0x0000001f201f7221 */ /* 0x000fe20000010000 */
[----:B------:R-:W-:Y:S01]  /*b200*/  MOV R34, R49 ;  /* 0x0000003100227202 */ /* 0x000fe20000000f00 */
[----:B------:R-:W-:Y:S06]  /*b210*/  BRA `(.L_x_3366) ;  /* 0xffffffec00547947 */ /* 0x000fec000383ffff */
.L_x_3354:
        /* <DEDUP_REMOVED lines=8> */
.L_x_3368:
[----:B------:R-:W-:Y:S05]  /*b2a0*/  BSYNC B1 ;  /* 0x0000000000017941 */ /* 0x000fea0003800000 */
.L_x_3367:
        /* <DEDUP_REMOVED lines=8> */
.L_x_3369:
[----:B------:R-:W-:Y:S01]  /*b330*/  FADD.FTZ R32, R32, R25 ;  /* 0x0000001920207221 */ /* 0x000fe20000010000 */
[----:B------:R-:W-:-:S04]  /*b340*/  HFMA2.MMA R53, -RZ, RZ, 0, 2.384185791015625e-07 ;  /* 0x00000004ff357435 */ /* 0x000fc800000001ff */
[----:B------:R-:W-:Y:S02]  /*b350*/  MOV R52, R32 ;  /* 0x0000002000347202 */ /* 0x000fe40000000f00 */
[----:B------:R-:W-:-:S07]  /*b360*/  MOV R31, R49 ;  /* 0x00000031001f7202 */ /* 0x000fce0000000f00 */
[----:B------:R-:W-:Y:S05]  /*b370*/  WARPSYNC.COLLECTIVE R51, `(.L_x_3370) ;  /* 0x0000000033087348 */ /* 0x000fea0003c00000 */
[----:B------:R0:W1:Y:S02]  /*b380*/  SHFL.BFLY P3, R49, R52, R53, R54 ;  /* 0x0c00003534317389 */ /* 0x0000640000060036 */
[----:B01----:R-:W-:Y:S01]  /*b390*/  ENDCOLLECTIVE ;  /* 0x000000000000791b */ /* 0x003fe20003800000 */
.L_x_3370:
[----:B------:R-:W-:-:S05]  /*b3a0*/  FADD.FTZ R31, R31, R30 ;  /* 0x0000001e1f1f7221 */ /* 0x000fca0000010000 */
[----:B------:R-:W-:Y:S02]  /*b3b0*/  MOV R52, R31 ;  /* 0x0000001f00347202 */ /* 0x000fe40000000f00 */
[----:B------:R-:W-:-:S07]  /*b3c0*/  MOV R33, R49 ;  /* 0x0000003100217202 */ /* 0x000fce0000000f00 */
[----:B------:R-:W-:Y:S05]  /*b3d0*/  WARPSYNC.COLLECTIVE R51, `(.L_x_3371) ;  /* 0x0000000033087348 */ /* 0x000fea0003c00000 */
[----:B------:R0:W1:Y:S02]  /*b3e0*/  SHFL.BFLY P3, R49, R52, R53, R54 ;  /* 0x0c00003534317389 */ /* 0x0000640000060036 */
[----:B01----:R-:W-:Y:S01]  /*b3f0*/  ENDCOLLECTIVE ;  /* 0x000000000000791b */ /* 0x003fe20003800000 */
.L_x_3371:
[----:B------:R-:W-:Y:S01]  /*b400*/  FADD.FTZ R33, R32, R33 ;  /* 0x0000002120217221 */ /* 0x000fe20000010000 */
[----:B------:R-:W-:-:S04]  /*b410*/  HFMA2.MMA R53, -RZ, RZ, 0, 1.1920928955078125e-07 ;  /* 0x00000002ff357435 */ /* 0x000fc800000001ff */
[----:B------:R-:W-:Y:S02]  /*b420*/  MOV R52, R33 ;  /* 0x0000002100347202 */ /* 0x000fe40000000f00 */
[----:B------:R-:W-:-:S07]  /*b430*/  MOV R34, R49 ;  /* 0x0000003100227202 */ /* 0x000fce0000000f00 */
[----:B------:R-:W-:Y:S05]  /*b440*/  WARPSYNC.COLLECTIVE R51, `(.L_x_3372) ;  /* 0x0000000033087348 */ /* 0x000fea0003c00000 */
[----:B------:R0:W1:Y:S02]  /*b450*/  SHFL.BFLY P3, R49, R52, R53, R54 ;  /* 0x0c00003534317389 */ /* 0x0000640000060036 */
[----:B01----:R-:W-:Y:S01]  /*b460*/  ENDCOLLECTIVE ;  /* 0x000000000000791b */ /* 0x003fe20003800000 */
.L_x_3372:
[----:B------:R-:W-:-:S05]  /*b470*/  FADD.FTZ R34, R31, R34 ;  /* 0x000000221f227221 */ /* 0x000fca0000010000 */
[----:B------:R-:W-:Y:S02]  /*b480*/  MOV R52, R34 ;  /* 0x0000002200347202 */ /* 0x000fe40000000f00 */
[----:B------:R-:W-:-:S07]  /*b490*/  MOV R36, R49 ;  /* 0x0000003100247202 */ /* 0x000fce0000000f00 */
[----:B------:R-:W-:Y:S05]  /*b4a0*/  WARPSYNC.COLLECTIVE R51, `(.L_x_3373) ;  /* 0x0000000033087348 */ /* 0x000fea0003c00000 */
[----:B------:R0:W1:Y:S02]  /*b4b0*/  SHFL.BFLY P3, R49, R52, R53, R54 ;  /* 0x0c00003534317389 */ /* 0x0000640000060036 */
[----:B01----:R-:W-:Y:S01]  /*b4c0*/  ENDCOLLECTIVE ;  /* 0x000000000000791b */ /* 0x003fe20003800000 */
.L_x_3373:
[----:B------:R-:W-:Y:S01]  /*b4d0*/  FADD.FTZ R36, R33, R36 ;  /* 0x0000002421247221 */ /* 0x000fe20000010000 */
[----:B------:R-:W-:-:S04]  /*b4e0*/  HFMA2.MMA R53, -RZ, RZ, 0, 5.9604644775390625e-08 ;  /* 0x00000001ff357435 */ /* 0x000fc800000001ff */
[----:B------:R-:W-:Y:S02]  /*b4f0*/  MOV R52, R36 ;  /* 0x0000002400347202 */ /* 0x000fe40000000f00 */
[----:B------:R-:W-:-:S07]  /*b500*/  MOV R25, R49 ;  /* 0x0000003100197202 */ /* 0x000fce0000000f00 */
[----:B------:R-:W-:Y:S05]  /*b510*/  WARPSYNC.COLLECTIVE R51, `(.L_x_3374) ;  /* 0x0000000033087348 */ /* 0x000fea0003c00000 */
[----:B------:R0:W1:Y:S02]  /*b520*/  SHFL.BFLY P3, R49, R52, R53, R54 ;  /* 0x0c00003534317389 */ /* 0x0000640000060036 */
[----:B01----:R-:W-:Y:S01]  /*b530*/  ENDCOLLECTIVE ;  /* 0x000000000000791b */ /* 0x003fe20003800000 */
.L_x_3374:
[----:B------:R-:W-:-:S05]  /*b540*/  FADD.FTZ R25, R34, R25 ;  /* 0x0000001922197221 */ /* 0x000fca0000010000 */
[----:B------:R-:W-:Y:S02]  /*b550*/  MOV R52, R25 ;  /* 0x0000001900347202 */ /* 0x000fe40000000f00 */
[----:B------:R-:W-:-:S07]  /*b560*/  MOV R35, R49 ;  /* 0x0000003100237202 */ /* 0x000fce0000000f00 */
[----:B------:R-:W-:Y:S05]  /*b570*/  WARPSYNC.COLLECTIVE R51, `(.L_x_3375) ;  /* 0x0000000033087348 */ /* 0x000fea0003c00000 */
[----:B------:R0:W1:Y:S02]  /*b580*/  SHFL.BFLY P3, R49, R52, R53, R54 ;  /* 0x0c00003534317389 */ /* 0x0000640000060036 */
[----:B01----:R-:W-:Y:S01]  /*b590*/  ENDCOLLECTIVE ;  /* 0x000000000000791b */ /* 0x003fe20003800000 */
.L_x_3375:
[----:B------:R-:W-:Y:S01]  /*b5a0*/  FADD.FTZ R35, R36, R35 ;  /* 0x0000002324237221 */ /* 0x000fe20000010000 */
[----:B------:R-:W-:Y:S01]  /*b5b0*/  MOV R30, R49 ;  /* 0x00000031001e7202 */ /* 0x000fe20000000f00 */
[----:B------:R-:W-:Y:S06]  /*b5c0*/  BRA `(.L_x_3376) ;  /* 0xffffffec00147947 */ /* 0x000fec000383ffff */
.L_x_3355:
        /* <DEDUP_REMOVED lines=8> */
.L_x_3378:
[----:B------:R-:W-:Y:S05]  /*b650*/  BSYNC B1 ;  /* 0x0000000000017941 */ /* 0x000fea0003800000 */
.L_x_3377:
        /* <DEDUP_REMOVED lines=8> */
.L_x_3379:
[----:B------:R-:W-:Y:S01]  /*b6e0*/  FADD.FTZ R32, R32, R25 ;  /* 0x0000001920207221 */ /* 0x000fe20000010000 */
[----:B------:R-:W-:-:S04]  /*b6f0*/  HFMA2.MMA R53, -RZ, RZ, 0, 2.384185791015625e-07 ;  /* 0x00000004ff357435 */ /* 0x000fc800000001ff */
[----:B------:R-:W-:Y:S02]  /*b700*/  MOV R52, R32 ;  /* 0x0000002000347202 */ /* 0x000fe40000000f00 */
[----:B------:R-:W-:-:S07]  /*b710*/  MOV R31, R49 ;  /* 0x00000031001f7202 */ /* 0x000fce0000000f00 */
[----:B------:R-:W-:Y:S05]  /*b720*/  WARPSYNC.COLLECTIVE R51, `(.L_x_3380) ;  /* 0x0000000033087348 */ /* 0x000fea0003c00000 */
[----:B------:R0:W1:Y:S02]  /*b730*/  SHFL.BFLY P3, R49, R52, R53, R54 ;  /* 0x0c00003534317389 */ /* 0x0000640000060036 */
[----:B01----:R-:W-:Y:S01]  /*b740*/  ENDCOLLECTIVE ;  /* 0x000000000000791b */ /* 0x003fe20003800000 */
.L_x_3380:
[----:B------:R-:W-:-:S05]  /*b750*/  FADD.FTZ R31, R31, R30 ;  /* 0x0000001e1f1f7221 */ /* 0x000fca0000010000 */
[----:B------:R-:W-:Y:S02]  /*b760*/  MOV R52, R31 ;  /* 0x0000001f00347202 */ /* 0x000fe40000000f00 */
[----:B------:R-:W-:-:S07]  /*b770*/  MOV R33, R49 ;  /* 0x0000003100217202 */ /* 0x000fce0000000f00 */
[----:B------:R-:W-:Y:S05]  /*b780*/  WARPSYNC.COLLECTIVE R51, `(.L_x_3381) ;  /* 0x0000000033087348 */ /* 0x000fea0003c00000 */
[----:B------:R0:W1:Y:S02]  /*b790*/  SHFL.BFLY P3, R49, R52, R53, R54 ;  /* 0x0c00003534317389 */ /* 0x0000640000060036 */
[----:B01----:R-:W-:Y:S01]  /*b7a0*/  ENDCOLLECTIVE ;  /* 0x000000000000791b */ /* 0x003fe20003800000 */
.L_x_3381:
[----:B------:R-:W-:Y:S01]  /*b7b0*/  FADD.FTZ R33, R32, R33 ;  /* 0x0000002120217221 */ /* 0x000fe20000010000 */
[----:B------:R-:W-:-:S04]  /*b7c0*/  HFMA2.MMA R53, -RZ, RZ, 0, 1.1920928955078125e-07 ;  /* 0x00000002ff357435 */ /* 0x000fc800000001ff */
[----:B------:R-:W-:Y:S02]  /*b7d0*/  MOV R52, R33 ;  /* 0x0000002100347202 */ /* 0x000fe40000000f00 */
[----:B------:R-:W-:-:S07]  /*b7e0*/  MOV R34, R49 ;  /* 0x0000003100227202 */ /* 0x000fce0000000f00 */
[----:B------:R-:W-:Y:S05]  /*b7f0*/  WARPSYNC.COLLECTIVE R51, `(.L_x_3382) ;  /* 0x0000000033087348 */ /* 0x000fea0003c00000 */
[----:B------:R0:W1:Y:S02]  /*b800*/  SHFL.BFLY P3, R49, R52, R53, R54 ;  /* 0x0c00003534317389 */ /* 0x0000640000060036 */
[----:B01----:R-:W-:Y:S01]  /*b810*/  ENDCOLLECTIVE ;  /* 0x000000000000791b */ /* 0x003fe20003800000 */
.L_x_3382:
[----:B------:R-:W-:-:S05]  /*b820*/  FADD.FTZ R34, R31, R34 ;  /* 0x000000221f227221 */ /* 0x000fca0000010000 */
[----:B------:R-:W-:Y:S02]  /*b830*/  MOV R52, R34 ;  /* 0x0000002200347202 */ /* 0x000fe40000000f00 */
[----:B------:R-:W-:-:S07]  /*b840*/  MOV R36, R49 ;  /* 0x0000003100247202 */ /* 0x000fce0000000f00 */
[----:B------:R-:W-:Y:S05]  /*b850*/  WARPSYNC.COLLECTIVE R51, `(.L_x_3383) ;  /* 0x0000000033087348 */ /* 0x000fea0003c00000 */
[----:B------:R0:W1:Y:S02]  /*b860*/  SHFL.BFLY P3, R49, R52, R53, R54 ;  /* 0x0c00003534317389 */ /* 0x0000640000060036 */
[----:B01----:R-:W-:Y:S01]  /*b870*/  ENDCOLLECTIVE ;  /* 0x000000000000791b */ /* 0x003fe20003800000 */
.L_x_3383:
[----:B------:R-:W-:Y:S01]  /*b880*/  FADD.FTZ R36, R33, R36 ;  /* 0x0000002421247221 */ /* 0x000fe20000010000 */
[----:B------:R-:W-:-:S04]  /*b890*/  HFMA2.MMA R53, -RZ, RZ, 0, 5.9604644775390625e-08 ;  /* 0x00000001ff357435 */ /* 0x000fc800000001ff */
[----:B------:R-:W-:Y:S02]  /*b8a0*/  MOV R52, R36 ;  /* 0x0000002400347202 */ /* 0x000fe40000000f00 */
[----:B------:R-:W-:-:S07]  /*b8b0*/  MOV R25, R49 ;  /* 0x0000003100197202 */ /* 0x000fce0000000f00 */
[----:B------:R-:W-:Y:S05]  /*b8c0*/  WARPSYNC.COLLECTIVE R51, `(.L_x_3384) ;  /* 0x0000000033087348 */ /* 0x000fea0003c00000 */
[----:B------:R0:W1:Y:S02]  /*b8d0*/  SHFL.BFLY P3, R49, R52, R53, R54 ;  /* 0x0c00003534317389 */ /* 0x0000640000060036 */
[----:B01----:R-:W-:Y:S01]  /*b8e0*/  ENDCOLLECTIVE ;  /* 0x000000000000791b */ /* 0x003fe20003800000 */
.L_x_3384:
[----:B------:R-:W-:-:S05]  /*b8f0*/  FADD.FTZ R25, R34, R25 ;  /* 0x0000001922197221 */ /* 0x000fca0000010000 */
[----:B------:R-:W-:Y:S02]  /*b900*/  MOV R52, R25 ;  /* 0x0000001900347202 */ /* 0x000fe40000000f00 */
[----:B------:R-:W-:-:S07]  /*b910*/  MOV R35, R49 ;  /* 0x0000003100237202 */ /* 0x000fce0000000f00 */
[----:B------:R-:W-:Y:S05]  /*b920*/  WARPSYNC.COLLECTIVE R51, `(.L_x_3385) ;  /* 0x0000000033087348 */ /* 0x000fea0003c00000 */
[----:B------:R0:W1:Y:S02]  /*b930*/  SHFL.BFLY P3, R49, R52, R53, R54 ;  /* 0x0c00003534317389 */ /* 0x0000640000060036 */
[----:B01----:R-:W-:Y:S01]  /*b940*/  ENDCOLLECTIVE ;  /* 0x000000000000791b */ /* 0x003fe20003800000 */
.L_x_3385:
[----:B------:R-:W-:Y:S01]  /*b950*/  FADD.FTZ R35, R36, R35 ;  /* 0x0000002324237221 */ /* 0x000fe20000010000 */
[----:B------:R-:W-:Y:S01]  /*b960*/  MOV R30, R49 ;  /* 0x00000031001e7202 */ /* 0x000fe20000000f00 */
[----:B------:R-:W-:Y:S06]  /*b970*/  BRA `(.L_x_3386) ;  /* 0xffffffe800c07947 */ /* 0x000fec000383ffff */
.L_x_3356:
        /* <DEDUP_REMOVED lines=8> */
.L_x_3388:
[----:B------:R-:W-:Y:S05]  /*ba00*/  BSYNC B0 ;  /* 0x0000000000007941 */ /* 0x000fea0003800000 */
.L_x_3387:
        /* <DEDUP_REMOVED lines=11> */
.L_x_3389:
        /* <DEDUP_REMOVED lines=19> */
.L_x_3390:
        /* <DEDUP_REMOVED lines=8> */
.L_x_3391:
        /* <DEDUP_REMOVED lines=11> */
.L_x_3392:
[----:B------:R-:W-:-:S05]  /*bd20*/  FADD.FTZ R27, R28, R27 ;  /* 0x0000001b1c1b7221 */ /* 0x000fca0000010000 */
[----:B------:R-:W-:Y:S02]  /*bd30*/  MOV R52, R27 ;  /* 0x0000001b00347202 */ /* 0x000fe40000000f00 */
[----:B------:R-:W-:-:S07]  /*bd40*/  MOV R29, R49 ;  /* 0x00000031001d7202 */ /* 0x000fce0000000f00 */
[----:B------:R-:W-:Y:S05]  /*bd50*/  WARPSYNC.COLLECTIVE R51, `(.L_x_3393) ;  /* 0x0000000033087348 */ /* 0x000fea0003c00000 */
[----:B------:R0:W1:Y:S02]  /*bd60*/  SHFL.BFLY P3, R49, R52, R53, R54 ;  /* 0x0c00003534317389 */ /* 0x0000640000060036 */
[----:B01----:R-:W-:Y:S01]  /*bd70*/  ENDCOLLECTIVE ;  /* 0x000000000000791b */ /* 0x003fe20003800000 */
.L_x_3393:
        /* <DEDUP_REMOVED lines=8> */
.L_x_3394:
        /* <DEDUP_REMOVED lines=13> */
.L_x_3395:
        /* <DEDUP_REMOVED lines=8> */
.L_x_3396:
        /* <DEDUP_REMOVED lines=10> */
.L_x_3397:
        /* <DEDUP_REMOVED lines=12> */
.L_x_3398:
[----:B------:R-:W-:-:S05]  /*c0b0*/  FADD.FTZ R36, R36, R35 ;  /* 0x0000002324247221 */ /* 0x000fca0000010000 */
[----:B------:R-:W-:Y:S02]  /*c0c0*/  MOV R52, R36 ;  /* 0x0000002400347202 */ /* 0x000fe40000000f00 */
[----:B------:R-:W-:-:S07]  /*c0d0*/  MOV R34, R49 ;  /* 0x0000003100227202 */ /* 0x000fce0000000f00 */
[----:B------:R-:W-:Y:S05]  /*c0e0*/  WARPSYNC.COLLECTIVE R51, `(.L_x_3399) ;  /* 0x0000000033087348 */ /* 0x000fea0003c00000 */
[----:B------:R0:W1:Y:S02]  /*c0f0*/  SHFL.BFLY P3, R49, R52, R53, R54 ;  /* 0x0c00003534317389 */ /* 0x0000640000060036 */
[----:B01----:R-:W-:Y:S01]  /*c100*/  ENDCOLLECTIVE ;  /* 0x000000000000791b */ /* 0x003fe20003800000 */
.L_x_3399:
[----:B------:R-:W-:Y:S01]  /*c110*/  FADD.FTZ R34, R37, R34 ;  /* 0x0000002225227221 */ /* 0x000fe20000010000 */
[----:B------:R-:W-:-:S04]  /*c120*/  HFMA2.MMA R53, -RZ, RZ, 0, 1.1920928955078125e-07 ;  /* 0x00000002ff357435 */ /* 0x000fc800000001ff */
[----:B------:R-:W-:Y:S02]  /*c130*/  MOV R52, R34 ;  /* 0x0000002200347202 */ /* 0x000fe40000000f00 */
[----:B------:R-:W-:-:S07]  /*c140*/  MOV R35, R49 ;  /* 0x0000003100237202 */ /* 0x000fce0000000f00 */
[----:B------:R-:W-:Y:S05]  /*c150*/  WARPSYNC.COLLECTIVE R51, `(.L_x_3400) ;  /* 0x0000000033087348 */ /* 0x000fea0003c00000 */
[----:B------:R0:W1:Y:S02]  /*c160*/  SHFL.BFLY P3, R49, R52, R53, R54 ;  /* 0x0c00003534317389 */ /* 0x0000640000060036 */
[----:B01----:R-:W-:Y:S01]  /*c170*/  ENDCOLLECTIVE ;  /* 0x000000000000791b */ /* 0x003fe20003800000 */
.L_x_3400:
[----:B------:R-:W-:-:S05]  /*c180*/  FADD.FTZ R35, R36, R35 ;  /* 0x0000002324237221 */ /* 0x000fca0000010000 */
[----:B------:R-:W-:Y:S02]  /*c190*/  MOV R52, R35 ;  /* 0x0000002300347202 */ /* 0x000fe40000000f00 */
[----:B------:R-:W-:-:S07]  /*c1a0*/  MOV R37, R49 ;  /* 0x0000003100257202 */ /* 0x000fce0000000f00 */
[----:B------:R-:W-:Y:S05]  /*c1b0*/  WARPSYNC.COLLECTIVE R51, `(.L_x_3401) ;  /* 0x0000000033087348 */ /* 0x000fea0003c00000 */
[----:B------:R0:W1:Y:S02]  /*c1c0*/  SHFL.BFLY P3, R49, R52, R53, R54 ;  /* 0x0c00003534317389 */ /* 0x0000640000060036 */
[----:B01----:R-:W-:Y:S01]  /*c1d0*/  ENDCOLLECTIVE ;  /* 0x000000000000791b */ /* 0x003fe20003800000 */
.L_x_3401:
[----:B------:R-:W-:Y:S01]  /*c1e0*/  FADD.FTZ R37, R34, R37 ;  /* 0x0000002522257221 */ /* 0x000fe20000010000 */
[----:B------:R-:W-:-:S04]  /*c1f0*/  HFMA2.MMA R53, -RZ, RZ, 0, 5.9604644775390625e-08 ;  /* 0x00000001ff357435 */ /* 0x000fc800000001ff */
[----:B------:R-:W-:Y:S02]  /*c200*/  MOV R52, R37 ;  /* 0x0000002500347202 */ /* 0x000fe40000000f00 */
[----:B------:R-:W-:-:S07]  /*c210*/  MOV R36, R49 ;  /* 0x0000003100247202 */ /* 0x000fce0000000f00 */
[----:B------:R-:W-:Y:S05]  /*c220*/  WARPSYNC.COLLECTIVE R51, `(.L_x_3402) ;  /* 0x0000000033087348 */ /* 0x000fea0003c00000 */
[----:B------:R0:W1:Y:S02]  /*c230*/  SHFL.BFLY P3, R49, R52, R53, R54 ;  /* 0x0c00003534317389 */ /* 0x0000640000060036 */
[----:B01----:R-:W-:Y:S01]  /*c240*/  ENDCOLLECTIVE ;  /* 0x000000000000791b */ /* 0x003fe20003800000 */
.L_x_3402:
[----:B------:R-:W-:-:S05]  /*c250*/  FADD.FTZ R36, R35, R36 ;  /* 0x0000002423247221 */ /* 0x000fca0000010000 */
[----:B------:R-:W-:Y:S02]  /*c260*/  MOV R52, R36 ;  /* 0x0000002400347202 */ /* 0x000fe40000000f00 */
[----:B------:R-:W-:-:S07]  /*c270*/  MOV R34, R49 ;  /* 0x0000003100227202 */ /* 0x000fce0000000f00 */
[----:B------:R-:W-:Y:S05]  /*c280*/  WARPSYNC.COLLECTIVE R51, `(.L_x_3403) ;  /* 0x0000000033087348 */ /* 0x000fea0003c00000 */
[----:B------:R0:W1:Y:S02]  /*c290*/  SHFL.BFLY P3, R49, R52, R53, R54 ;  /* 0x0c00003534317389 */ /* 0x0000640000060036 */
[----:B01----:R-:W-:Y:S01]  /*c2a0*/  ENDCOLLECTIVE ;  /* 0x000000000000791b */ /* 0x003fe20003800000 */
.L_x_3403:
        /* <DEDUP_REMOVED lines=8> */
.L_x_3404:
        /* <DEDUP_REMOVED lines=8> */
.L_x_3405:
[----:B------:R-:W-:Y:S01]  /*c3b0*/  FADD.FTZ R44, R44, R41 ;  /* 0x000000292c2c7221 */ /* 0x000fe20000010000 */
[----:B------:R-:W-:-:S04]  /*c3c0*/  HFMA2.MMA R53, -RZ, RZ, 0, 2.384185791015625e-07 ;  /* 0x00000004ff357435 */ /* 0x000fc800000001ff */
[----:B------:R-:W-:Y:S02]  /*c3d0*/  MOV R52, R44 ;  /* 0x0000002c00347202 */ /* 0x000fe40000000f00 */
[----:B------:R-:W-:-:S07]  /*c3e0*/  MOV R43, R49 ;  /* 0x00000031002b7202 */ /* 0x000fce0000000f00 */
[----:B------:R-:W-:Y:S05]  /*c3f0*/  WARPSYNC.COLLECTIVE R51, `(.L_x_3406) ;  /* 0x0000000033087348 */ /* 0x000fea0003c00000 */
[----:B------:R0:W1:Y:S02]  /*c400*/  SHFL.BFLY P3, R49, R52, R53, R54 ;  /* 0x0c00003534317389 */ /* 0x0000640000060036 */
[----:B01----:R-:W-:Y:S01]  /*c410*/  ENDCOLLECTIVE ;  /* 0x000000000000791b */ /* 0x003fe20003800000 */
.L_x_3406:
[----:B------:R-:W-:-:S05]  /*c420*/  FADD.FTZ R43, R43, R42 ;  /* 0x0000002a2b2b7221 */ /* 0x000fca0000010000 */
[----:B------:R-:W-:Y:S02]  /*c430*/  MOV R52, R43 ;  /* 0x0000002b00347202 */ /* 0x000fe40000000f00 */
[----:B------:R-:W-:-:S07]  /*c440*/  MOV R41, R49 ;  /* 0x0000003100297202 */ /* 0x000fce0000000f00 */
[----:B------:R-:W-:Y:S05]  /*c450*/  WARPSYNC.COLLECTIVE R51, `(.L_x_3407) ;  /* 0x0000000033087348 */ /* 0x000fea0003c00000 */
[----:B------:R0:W1:Y:S02]  /*c460*/  SHFL.BFLY P3, R49, R52, R53, R54 ;  /* 0x0c00003534317389 */ /* 0x0000640000060036 */
[----:B01----:R-:W-:Y:S01]  /*c470*/  ENDCOLLECTIVE ;  /* 0x000000000000791b */ /* 0x003fe20003800000 */
.L_x_3407:
[----:B------:R-:W-:Y:S01]  /*c480*/  FADD.FTZ R41, R44, R41 ;  /* 0x000000292c297221 */ /* 0x000fe20000010000 */
[----:B------:R-:W-:-:S04]  /*c490*/  HFMA2.MMA R53, -RZ, RZ, 0, 1.1920928955078125e-07 ;  /* 0x00000002ff357435 */ /* 0x000fc800000001ff */
[----:B------:R-:W-:Y:S02]  /*c4a0*/  MOV R52, R41 ;  /* 0x0000002900347202 */ /* 0x000fe40000000f00 */
[----:B------:R-:W-:-:S07]  /*c4b0*/  MOV R42, R49 ;  /* 0x00000031002a7202 */ /* 0x000fce0000000f00 */
[----:B------:R-:W-:Y:S05]  /*c4c0*/  WARPSYNC.COLLECTIVE R51, `(.L_x_3408) ;  /* 0x0000000033087348 */ /* 0x000fea0003c00000 */
[----:B------:R0:W1:Y:S02]  /*c4d0*/  SHFL.BFLY P3, R49, R52, R53, R54 ;  /* 0x0c00003534317389 */ /* 0x0000640000060036 */
[----:B01----:R-:W-:Y:S01]  /*c4e0*/  ENDCOLLECTIVE ;  /* 0x000000000000791b */ /* 0x003fe20003800000 */
.L_x_3408:
[----:B------:R-:W-:-:S05]  /*c4f0*/  FADD.FTZ R42, R43, R42 ;  /* 0x0000002a2b2a7221 */ /* 0x000fca0000010000 */
[----:B------:R-:W-:Y:S02]  /*c500*/  MOV R52, R42 ;  /* 0x0000002a00347202 */ /* 0x000fe40000000f00 */
[----:B------:R-:W-:-:S07]  /*c510*/  MOV R44, R49 ;  /* 0x00000031002c7202 */ /* 0x000fce0000000f00 */
[----:B------:R-:W-:Y:S05]  /*c520*/  WARPSYNC.COLLECTIVE R51, `(.L_x_3409) ;  /* 0x0000000033087348 */ /* 0x000fea0003c00000 */
[----:B------:R0:W1:Y:S02]  /*c530*/  SHFL.BFLY P3, R49, R52, R53, R54 ;  /* 0x0c00003534317389 */ /* 0x0000640000060036 */
[----:B01----:R-:W-:Y:S01]  /*c540*/  ENDCOLLECTIVE ;  /* 0x000000000000791b */ /* 0x003fe20003800000 */
.L_x_3409:
[----:B------:R-:W-:Y:S01]  /*c550*/  FADD.FTZ R44, R41, R44 ;  /* 0x0000002c292c7221 */ /* 0x000fe20000010000 */
[----:B------:R-:W-:-:S04]  /*c560*/  HFMA2.MMA R53, -RZ, RZ, 0, 5.9604644775390625e-08 ;  /* 0x00000001ff357435 */ /* 0x000fc800000001ff */
[----:B------:R-:W-:Y:S02]  /*c570*/  MOV R52, R44 ;  /* 0x0000002c00347202 */ /* 0x000fe40000000f00 */
[----:B------:R-:W-:-:S07]  /*c580*/  MOV R43, R49 ;  /* 0x00000031002b7202 */ /* 0x000fce0000000f00 */
[----:B------:R-:W-:Y:S05]  /*c590*/  WARPSYNC.COLLECTIVE R51, `(.L_x_3410) ;  /* 0x0000000033087348 */ /* 0x000fea0003c00000 */
[----:B------:R0:W1:Y:S02]  /*c5a0*/  SHFL.BFLY P3, R49, R52, R53, R54 ;  /* 0x0c00003534317389 */ /* 0x0000640000060036 */
[----:B01----:R-:W-:Y:S01]  /*c5b0*/  ENDCOLLECTIVE ;  /* 0x000000000000791b */ /* 0x003fe20003800000 */
.L_x_3410:
[----:B------:R-:W-:-:S05]  /*c5c0*/  FADD.FTZ R42, R42, R43 ;  /* 0x0000002b2a2a7221 */ /* 0x000fca0000010000 */
[----:B------:R-:W-:Y:S02]  /*c5d0*/  MOV R52, R42 ;  /* 0x0000002a00347202 */ /* 0x000fe40000000f00 */
[----:B------:R-:W-:-:S07]  /*c5e0*/  MOV R41, R49 ;  /* 0x0000003100297202 */ /* 0x000fce0000000f00 */
[----:B------:R-:W-:Y:S05]  /*c5f0*/  WARPSYNC.COLLECTIVE R51, `(.L_x_3411) ;  /* 0x0000000033087348 */ /* 0x000fea0003c00000 */
[----:B------:R0:W1:Y:S02]  /*c600*/  SHFL.BFLY P3, R49, R52, R53, R54 ;  /* 0x0c00003534317389 */ /* 0x0000640000060036 */
[----:B01----:R-:W-:Y:S01]  /*c610*/  ENDCOLLECTIVE ;  /* 0x000000000000791b */ /* 0x003fe20003800000 */
.L_x_3411:
[----:B------:R-:W-:Y:S01]  /*c620*/  HFMA2.MMA R53, -RZ, RZ, 0, 4.76837158203125e-07 ;  /* 0x00000008ff357435 */ /* 0x000fe200000001ff */
[----:B------:R-:W-:Y:S02]  /*c630*/  MOV R52, R45 ;  /* 0x0000002d00347202 */ /* 0x000fe40000000f00 */
[----:B------:R-:W-:-:S08]  /*c640*/  MOV R43, R49 ;  /* 0x00000031002b7202 */ /* 0x000fd00000000f00 */
[----:B------:R-:W-:Y:S05]  /*c650*/  WARPSYNC.COLLECTIVE R51, `(.L_x_3412) ;  /* 0x0000000033087348 */ /* 0x000fea0003c00000 */
[----:B------:R0:W1:Y:S02]  /*c660*/  SHFL.BFLY P3, R49, R52, R53, R54 ;  /* 0x0c00003534317389 */ /* 0x0000640000060036 */
[----:B01----:R-:W-:Y:S01]  /*c670*/  ENDCOLLECTIVE ;  /* 0x000000000000791b */ /* 0x003fe20003800000 */
.L_x_3412:
[----:B------:R-:W-:-:S05]  /*c680*/  FADD.FTZ R32, R42, R43 ;  /* 0x0000002b2a207221 */ /* 0x000fca0000010000 */
[----:B------:R-:W-:Y:S02]  /*c690*/  @!P0 F2FP.F16.F32.PACK_AB R32, RZ, R32 ;  /* 0x00000020ff20823e */ /* 0x000fe400000000ff */
[----:B------:R-:W-:Y:S02]  /*c6a0*/  MOV R52, R46 ;  /* 0x0000002e00347202 */ /* 0x000fe40000000f00 */
[----:B------:R-:W-:-:S07]  /*c6b0*/  MOV R50, R49 ;  /* 0x0000003100327202 */ /* 0x000fce0000000f00 */
[----:B------:R-:W-:Y:S05]  /*c6c0*/  WARPSYNC.COLLECTIVE R51, `(.L_x_3413) ;  /* 0x0000000033087348 */ /* 0x000fea0003c00000 */
[----:B------:R0:W1:Y:S02]  /*c6d0*/  SHFL.BFLY P3, R49, R52, R53, R54 ;  /* 0x0c00003534317389 */ /* 0x0000640000060036 */
[----:B01----:R-:W-:Y:S01]  /*c6e0*/  ENDCOLLECTIVE ;  /* 0x000000000000791b */ /* 0x003fe20003800000 */
.L_x_3413:
[----:B------:R-:W-:Y:S01]  /*c6f0*/  FADD.FTZ R50, R50, R45 ;  /* 0x0000002d32327221 */ /* 0x000fe20000010000 */
[----:B------:R-:W-:-:S04]  /*c700*/  HFMA2.MMA R53, -RZ, RZ, 0, 2.384185791015625e-07 ;  /* 0x00000004ff357435 */ /* 0x000fc800000001ff */
[----:B------:R-:W-:Y:S02]  /*c710*/  MOV R52, R50 ;  /* 0x0000003200347202 */ /* 0x000fe40000000f00 */
[----:B------:R-:W-:-:S07]  /*c720*/  MOV R47, R49 ;  /* 0x00000031002f7202 */ /* 0x000fce0000000f00 */
[----:B------:R-:W-:Y:S05]  /*c730*/  WARPSYNC.COLLECTIVE R51, `(.L_x_3414) ;  /* 0x0000000033087348 */ /* 0x000fea0003c00000 */
[----:B------:R0:W1:Y:S02]  /*c740*/  SHFL.BFLY P3, R49, R52, R53, R54 ;  /* 0x0c00003534317389 */ /* 0x0000640000060036 */
[----:B01----:R-:W-:Y:S01]  /*c750*/  ENDCOLLECTIVE ;  /* 0x000000000000791b */ /* 0x003fe20003800000 */
.L_x_3414:
[----:B------:R-:W-:-:S05]  /*c760*/  FADD.FTZ R47, R47, R46 ;  /* 0x0000002e2f2f7221 */ /* 0x000fca0000010000 */
[----:B------:R-:W-:Y:S02]  /*c770*/  MOV R52, R47 ;  /* 0x0000002f00347202 */ /* 0x000fe40000000f00 */
[----:B------:R-:W-:-:S07]  /*c780*/  MOV R45, R49 ;  /* 0x00000031002d7202 */ /* 0x000fce0000000f00 */
[----:B------:R-:W-:Y:S05]  /*c790*/  WARPSYNC.COLLECTIVE R51, `(.L_x_3415) ;  /* 0x0000000033087348 */ /* 0x000fea0003c00000 */
[----:B------:R0:W1:Y:S02]  /*c7a0*/  SHFL.BFLY P3, R49, R52, R53, R54 ;  /* 0x0c00003534317389 */ /* 0x0000640000060036 */
[----:B01----:R-:W-:Y:S01]  /*c7b0*/  ENDCOLLECTIVE ;  /* 0x000000000000791b */ /* 0x003fe20003800000 */
.L_x_3415:
[----:B------:R-:W-:Y:S01]  /*c7c0*/  FADD.FTZ R45, R50, R45 ;  /* 0x0000002d322d7221 */ /* 0x000fe20000010000 */
[----:B------:R-:W-:-:S04]  /*c7d0*/  HFMA2.MMA R53, -RZ, RZ, 0, 1.1920928955078125e-07 ;  /* 0x00000002ff357435 */ /* 0x000fc800000001ff */
[----:B------:R-:W-:Y:S02]  /*c7e0*/  MOV R52, R45 ;  /* 0x0000002d00347202 */ /* 0x000fe40000000f00 */
[----:B------:R-:W-:-:S07]  /*c7f0*/  MOV R46, R49 ;  /* 0x00000031002e7202 */ /* 0x000fce0000000f00 */
[----:B------:R-:W-:Y:S05]  /*c800*/  WARPSYNC.COLLECTIVE R51, `(.L_x_3416) ;  /* 0x0000000033087348 */ /* 0x000fea0003c00000 */
[----:B------:R0:W1:Y:S02]  /*c810*/  SHFL.BFLY P3, R49, R52, R53, R54 ;  /* 0x0c00003534317389 */ /* 0x0000640000060036 */
[----:B01----:R-:W-:Y:S01]  /*c820*/  ENDCOLLECTIVE ;  /* 0x000000000000791b */ /* 0x003fe20003800000 */
.L_x_3416:
[----:B------:R-:W-:-:S05]  /*c830*/  FADD.FTZ R46, R47, R46 ;  /* 0x0000002e2f2e7221 */ /* 0x000fca0000010000 */
[----:B------:R-:W-:Y:S02]  /*c840*/  MOV R52, R46 ;  /* 0x0000002e00347202 */ /* 0x000fe40000000f00 */
[----:B------:R-:W-:-:S07]  /*c850*/  MOV R48, R49 ;  /* 0x0000003100307202 */ /* 0x000fce0000000f00 */
[----:B------:R-:W-:Y:S05]  /*c860*/  WARPSYNC.COLLECTIVE R51, `(.L_x_3417) ;  /* 0x0000000033087348 */ /* 0x000fea0003c00000 */
[----:B------:R0:W1:Y:S02]  /*c870*/  SHFL.BFLY P3, R49, R52, R53, R54 ;  /* 0x0c00003534317389 */ /* 0x0000640000060036 */
[----:B01----:R-:W-:Y:S01]  /*c880*/  ENDCOLLECTIVE ;  /* 0x000000000000791b */ /* 0x003fe20003800000 */
.L_x_3417:
        /* <DEDUP_REMOVED lines=12> */
.L_x_3418:
        /* <DEDUP_REMOVED lines=9> */
.L_x_3419:
[----:B------:R-:W-:Y:S01]  /*c9e0*/  FADD.FTZ R34, R45, R34 ;  /* 0x000000222d227221 */ /* 0x000fe20000010000 */
[----:B------:R-:W-:Y:S01]  /*c9f0*/  MOV R25, R49 ;  /* 0x0000003100197202 */ /* 0x000fe20000000f00 */
[----:B------:R-:W-:Y:S06]  /*ca00*/  BRA `(.L_x_3420) ;  /* 0xffffffe400007947 */ /* 0x000fec000383ffff */
.L_x_3421:
        /* <DEDUP_REMOVED lines=15> */
.L_x_3806:


//--------------------- .text._ZN13group_norm_v218gn_bwd_cuda_kernelI6__halfLi320ELi3ELi16ELi80ELi256ELb1ELb1ELi32ELi320ELi320ELi4ELb1ELi40ELb0ELb0ELNS_15WgradSyncMethodE3ENS_16CompileConditionILi900EEEEEvPT_S6_S6_PKS5_S8_S8_S8_PKfflPfPj --------------------------
	.section	.text._ZN13group_norm_v218gn_bwd_cuda_kernelI6__halfLi320ELi3ELi16ELi80ELi256ELb1ELb1ELi32ELi320ELi320ELi4ELb1ELi40ELb0ELb0ELNS_15WgradSyncMethodE3ENS_16CompileConditionILi900EEEEEvPT_S6_S6_PKS5_S8_S8_S8_PKfflPfPj,"ax",@progbits
	.align	128
        .global         _ZN13group_norm_v218gn_bwd_cuda_kernelI6__halfLi320ELi3ELi16ELi80ELi256ELb1ELb1ELi32ELi320ELi320ELi4ELb1ELi40ELb0ELb0ELNS_15WgradSyncMethodE3ENS_16CompileConditionILi900EEEEEvPT_S6_S6_PKS5_S8_S8_S8_PKfflPfPj
        .type           _ZN13group_norm_v218gn_bwd_cuda_kernelI6__halfLi320ELi3ELi16ELi80ELi256ELb1ELb1ELi32ELi320ELi320ELi4ELb1ELi40ELb0ELb0ELNS_15WgradSyncMethodE3ENS_16CompileConditionILi900EEEEEvPT_S6_S6_PKS5_S8_S8_S8_PKfflPfPj,@function
        .size           _ZN13group_norm_v218gn_bwd_cuda_kernelI6__halfLi320ELi3ELi16ELi80ELi256ELb1ELb1ELi32ELi320ELi320ELi4ELb1ELi40ELb0ELb0ELNS_15WgradSyncMethodE3ENS_16CompileConditionILi900EEEEEvPT_S6_S6_PKS5_S8_S8_S8_PKfflPfPj,(.L_x_3807 - _ZN13group_norm_v218gn_bwd_cuda_kernelI6__halfLi320ELi3ELi16ELi80ELi256ELb1ELb1ELi32ELi320ELi320ELi4ELb1ELi40ELb0ELb0ELNS_15WgradSyncMethodE3ENS_16CompileConditionILi900EEEEEvPT_S6_S6_PKS5_S8_S8_S8_PKfflPfPj)
        .other          _ZN13group_norm_v218gn_bwd_cuda_kernelI6__halfLi320ELi3ELi16ELi80ELi256ELb1ELb1ELi32ELi320ELi320ELi4ELb1ELi40ELb0ELb0ELNS_15WgradSyncMethodE3ENS_16CompileConditionILi900EEEEEvPT_S6_S6_PKS5_S8_S8_S8_PKfflPfPj,@"STO_CUDA_ENTRY STV_DEFAULT"
_ZN13group_norm_v218gn_bwd_cuda_kernelI6__halfLi320ELi3ELi16ELi80ELi256ELb1ELb1ELi32ELi320ELi320ELi4ELb1ELi40ELb0ELb0ELNS_15WgradSyncMethodE3ENS_16CompileConditionILi900EEEEEvPT_S6_S6_PKS5_S8_S8_S8_PKfflPfPj:
.text._ZN13group_norm_v218gn_bwd_cuda_kernelI6__halfLi320ELi3ELi16ELi80ELi256ELb1ELb1ELi32ELi320ELi320ELi4ELb1ELi40ELb0ELb0ELNS_15WgradSyncMethodE3ENS_16CompileConditionILi900EEEEEvPT_S6_S6_PKS5_S8_S8_S8_PKfflPfPj:
        /* <DEDUP_REMOVED lines=32> */
.L_x_3424:
[----:B------:R-:W2:Y:S04]  /*0200*/  LD.E.STRONG.GPU R0, desc[UR12][R2.64] ;  /* 0x0000000c02007980 */ /* 0x000ea8000c10f900 */
[----:B--2---:R-:W-:Y:S01]  /*0210*/  CCTL.IVALL ;  /* 0x00000000ff00798f */ /* 0x004fe20002000000 */
[----:B------:R-:W-:Y:S05]  /*0220*/  YIELD ;  /* 0x0000000000007946 */ /* 0x000fea0003800000 */
[----:B-----5:R-:W-:-:S04]  /*0230*/  LOP3.LUT R0, R0, R5, RZ, 0x3c, !PT ;  /* 0x0000000500007212 */ /* 0x020fc800078e3cff */
[----:B------:R-:W-:-:S13]  /*0240*/  ISETP.GT.AND P0, PT, R0, -0x1, PT ;  /* 0xffffffff0000780c */ /* 0x000fda0003f04270 */
[----:B------:R-:W-:Y:S05]  /*0250*/  @P0 BRA `(.L_x_3424) ;  /* 0xfffffffc00e80947 */ /* 0x000fea000383ffff */
.L_x_3423:
[----:B------:R-:W-:Y:S05]  /*0260*/  WARPSYNC.ALL ;  /* 0x0000000000007948 */ /* 0x000fea0003800000 */
[----:B------:R-:W-:Y:S06]  /*0270*/  BAR.SYNC.DEFER_BLOCKING 0x0 ;  /* 0x0000000000007b1d */ /* 0x000fec0000010000 */
[----:B------:R-:W-:Y:S05]  /*0280*/  BRA `(.L_x_3425) ;  /* 0x0000005c00b47947 */ /* 0x000fea0003800000 */
.L_x_3422:
[----:B------:R-:W0:Y:S01]  /*0290*/  S2R R9, SR_TID.X ;  /* 0x0000000000097919 */ /* 0x000e220000002100 */
[----:B------:R-:W1:Y:S01]  /*02a0*/  S2UR UR8, SR_CgaCtaId ;  /* 0x00000000000879c3 */ /* 0x000e620000008800 */
[----:B------:R-:W-:Y:S01]  /*02b0*/  UMOV UR4, 0x400 ;  /* 0x0000040000047882 */ /* 0x000fe20000000000 */
[----:B------:R-:W-:Y:S01]  /*02c0*/  CS2R R28, SRZ ;  /* 0x00000000001c7805 */ /* 0x000fe2000001ff00 */
[----:B------:R-:W-:-:S04]  /*02d0*/  UIADD3 UR4, UR4, 0x2800, URZ ;  /* 0x0000280004047890 */ /* 0x000fc8000fffe03f */
        /* <DEDUP_REMOVED lines=32> */
[----:B------:R1:W-:Y:S04]  /*04e0*/  STL [R1+0x30], RZ ;  /* 0x000030ff01007387 */ /* 0x0003e80000100800 */
[----:B------:R1:W-:Y:S04]  /*04f0*/  STL [R1+0x28], RZ ;  /* 0x000028ff01007387 */ /* 0x0003e80000100800 */
[----:B------:R1:W-:Y:S02]  /*0500*/  STL [R1+0x18], RZ ;  /* 0x000018ff01007387 */ /* 0x0003e40000100800 */
.L_x_3437:
[----:B-12---:R-:W0:Y:S01]  /*0510*/  S2R R0, SR_TID.X ;  /* 0x0000000000007919 */ /* 0x006e220000002100 */
[----:B------:R-:W-:Y:S01]  /*0520*/  ULOP3.LUT UR9, UR11, 0x3, URZ, 0xc0, !UPT ;  /* 0x000000030b097892 */ /* 0x000fe2000f8ec03f */
[----:B------:R-:W1:Y:S01]  /*0530*/  LDC.64 R14, c[0x0][0x240] ;  /* 0x00009000ff0e7b82 */ /* 0x000e620000000a00 */
[----:B------:R-:W-:Y:S01]  /*0540*/  USHF.L.U32 UR10, UR17, 0x5, URZ ;  /* 0x00000005110a7899 */ /* 0x000fe2000800063f */
[----:B-----5:R-:W-:Y:S01]  /*0550*/  STL [R1+0xf4], R28 ;  /* 0x0000f41c01007387 */ /* 0x020fe20000100800 */
[----:B------:R-:W-:Y:S02]  /*0560*/  UIMAD UR14, UR9, 0x140, URZ ;  /* 0x00000140090e78a4 */ /* 0x000fe4000f8e023f */
[----:B------:R-:W-:Y:S01]  /*0570*/  USHF.R.U64 UR15, UR11, 0x2, UR5 ;  /* 0x000000020b0f7899 */ /* 0x000fe20008001205 */
[----:B------:R-:W-:Y:S01]  /*0580*/  STL [R1+0xf0], R29 ;  /* 0x0000f01d01007387 */ /* 0x000fe20000100800 */
[----:B------:R-:W-:Y:S02]  /*0590*/  ULOP3.LUT UR10, UR10, 0xe0, URZ, 0xc0, !UPT ;  /* 0x000000e00a0a7892 */ /* 0x000fe4000f8ec03f */
[----:B------:R-:W-:Y:S01]  /*05a0*/  USHF.R.U32.HI UR9, URZ, 0x2, UR5 ;  /* 0x000000023f097899 */ /* 0x000fe20008011605 */
[----:B------:R-:W-:Y:S01]  /*05b0*/  ULDC.64 UR18, c[0x0][0x248] ;  /* 0x0000920000127ab9 */ /* 0x000fe20000000a00 */
[----:B------:R-:W-:Y:S01]  /*05c0*/  ULDC.64 UR20, c[0x0][0x228] ;  /* 0x00008a0000147ab9 */ /* 0x000fe20000000a00 */
[----:B0-----:R-:W-:-:S05]  /*05d0*/  IMAD.WIDE.U32 R2, R0, -0x33333333, RZ ;  /* 0xcccccccd00027825 */ /* 0x001fca00078e00ff */
[----:B------:R-:W-:-:S04]  /*05e0*/  SHF.R.U32.HI R49, RZ, 0x6, R3 ;  /* 0x00000006ff317819 */ /* 0x000fc80000011603 */
        /* <DEDUP_REMOVED lines=8> */
[----:B------:R-:W-:Y:S02]  /*0670*/  SHF.R.U32.HI R6, RZ, 0x6, R5 ;  /* 0x00000006ff067819 */ /* 0x000fe40000011605 */
[----:B------:R-:W-:-:S03]  /*0680*/  MOV R5, UR15 ;  /* 0x0000000f00057c02 */ /* 0x000fc60008000f00 */
[----:B------:R0:W-:Y:S01]  /*0690*/  STL [R1+0xa8], R6 ;  /* 0x0000a80601007387 */ /* 0x0001e20000100800 */
[C---:B------:R-:W-:Y:S01]  /*06a0*/  LEA R8, P0, R5.reuse, R6, 0x4 ;  /* 0x0000000605087211 */ /* 0x040fe200078020ff */
[----:B0-----:R-:W-:-:S03]  /*06b0*/  IMAD.WIDE.U32 R6, R5, 0x50000, R2 ;  /* 0x0005000005067825 */ /* 0x001fc600078e0002 */
[----:B------:R-:W-:Y:S02]  /*06c0*/  LEA.HI.X R3, R5, RZ, R0, 0x4, P0 ;  /* 0x000000ff05037211 */ /* 0x000fe400000f2400 */
[----:B------:R-:W-:Y:S01]  /*06d0*/  LEA R24, P0, R8, UR18, 0x3 ;  /* 0x0000001208187c11 */ /* 0x000fe2000f8018ff */
[----:B------:R-:W0:Y:S01]  /*06e0*/  LDC.64 R4, c[0x0][0x238] ;  /* 0x00008e00ff047b82 */ /* 0x000e220000000a00 */
[----:B------:R-:W-:Y:S01]  /*06f0*/  IADD3 R30, R7, UR9, RZ ;  /* 0x00000009071e7c10 */ /* 0x000fe2000fffe0ff */
[----:B-1----:R-:W-:Y:S01]  /*0700*/  IMAD.WIDE R14, R2, 0x2, R14 ;  /* 0x00000002020e7825 */ /* 0x002fe200078e020e */
[----:B------:R-:W-:Y:S01]  /*0710*/  IADD3 R0, P1, R27, R6, RZ ;  /* 0x000000061b007210 */ /* 0x000fe20007f3e0ff */
[----:B------:R-:W-:Y:S01]  /*0720*/  ULDC UR9, c[0x0][0x250] ;  /* 0x0000940000097ab9 */ /* 0x000fe20000000800 */
[----:B------:R-:W-:Y:S01]  /*0730*/  LEA.HI.X R25, R8, UR19, R3, 0x3, P0 ;  /* 0x0000001308197c11 */ /* 0x000fe200080f1c03 */
[----:B------:R-:W-:Y:S01]  /*0740*/  ULDC.64 UR18, c[0x0][0x230] ;  /* 0x00008c0000127ab9 */ /* 0x000fe20000000a00 */
[----:B------:R-:W-:Y:S01]  /*0750*/  IADD3.X R3, RZ, R30, RZ, P1, !PT ;  /* 0x0000001eff037210 */ /* 0x000fe20000ffe4ff */
[----:B------:R-:W2:Y:S01]  /*0760*/  LDG.E.64.CONSTANT R14, desc[UR12][R14.64] ;  /* 0x0000000c0e0e7981 */ /* 0x000ea2000c1e9b00 */
[----:B------:R-:W-:-:S02]  /*0770*/  SHF.L.U32 R23, R0, 0x1, RZ ;  /* 0x0000000100177819 */ /* 0x000fc400000006ff */
[----:B------:R-:W-:Y:S01]  /*0780*/  SHF.L.U64.HI R22, R0, 0x1, R3 ;  /* 0x0000000100167819 */ /* 0x000fe20000010203 */
[----:B------:R-:W3:Y:S01]  /*0790*/  LDG.E.64.CONSTANT R24, desc[UR12][R24.64] ;  /* 0x0000000c18187981 */ /* 0x000ee2000c1e9b00 */
[----:B------:R-:W-:Y:S02]  /*07a0*/  IADD3 R20, P0, R23, UR18, RZ ;  /* 0x0000001217147c10 */ /* 0x000fe4000ff1e0ff */
[----:B------:R-:W-:Y:S01]  /*07b0*/  IADD3 R3, R27, 0x1400, RZ ;  /* 0x000014001b037810 */ /* 0x000fe20007ffe0ff */
[----:B------:R-:W-:Y:S01]  /*07c0*/  STL [R1+0x78], R23 ;  /* 0x0000781701007387 */ /* 0x000fe20000100800 */
[----:B------:R-:W-:Y:S02]  /*07d0*/  IADD3.X R21, R22, UR19, RZ, P0, !PT ;  /* 0x0000001316157c10 */ /* 0x000fe400087fe4ff */
[----:B------:R-:W-:Y:S01]  /*07e0*/  IADD3 R3, P0, R3, R6, RZ ;  /* 0x0000000603037210 */ /* 0x000fe20007f1e0ff */
[----:B------:R1:W-:Y:S03]  /*07f0*/  STL [R1+0xa0], R22 ;  /* 0x0000a01601007387 */ /* 0x0003e60000100800 */
[----:B------:R-:W-:Y:S01]  /*0800*/  IADD3.X R0, RZ, R30, RZ, P0, !PT ;  /* 0x0000001eff007210 */ /* 0x000fe200007fe4ff */
[----:B------:R-:W4:Y:S01]  /*0810*/  LDG.E.64.CONSTANT R20, desc[UR12][R20.64] ;  /* 0x0000000c14147981 */ /* 0x000f22000c1e9b00 */
[C---:B------:R-:W-:Y:S01]  /*0820*/  SHF.L.U32 R17, R3.reuse, 0x1, RZ ;  /* 0x0000000103117819 */ /* 0x040fe200000006ff */
[----:B0-----:R-:W-:Y:S01]  /*0830*/  IMAD.WIDE R4, R2, 0x2, R4 ;  /* 0x0000000202047825 */ /* 0x001fe200078e0204 */
[----:B------:R-:W-:-:S02]  /*0840*/  SHF.L.U64.HI R16, R3, 0x1, R0 ;  /* 0x0000000103107819 */ /* 0x000fc40000010200 */
[----:B------:R-:W-:Y:S02]  /*0850*/  IADD3 R12, P0, R17, UR18, RZ ;  /* 0x00000012110c7c10 */ /* 0x000fe4000ff1e0ff */
[----:B------:R-:W-:Y:S01]  /*0860*/  IADD3 R3, R27, 0x2800, RZ ;  /* 0x000028001b037810 */ /* 0x000fe20007ffe0ff */
[----:B------:R-:W-:Y:S01]  /*0870*/  STL [R1+0x98], R17 ;  /* 0x0000981101007387 */ /* 0x000fe20000100800 */
[----:B------:R-:W-:Y:S02]  /*0880*/  IADD3.X R13, R16, UR19, RZ, P0, !PT ;  /* 0x00000013100d7c10 */ /* 0x000fe400087fe4ff */
[----:B------:R-:W-:Y:S01]  /*0890*/  IADD3 R3, P0, R3, R6, RZ ;  /* 0x0000000603037210 */ /* 0x000fe20007f1e0ff */
[----:B------:R-:W2:Y:S03]  /*08a0*/  LDG.E.64.CONSTANT R4, desc[UR12][R4.64] ;  /* 0x0000000c04047981 */ /* 0x000ea6000c1e9b00 */
[----:B------:R-:W-:Y:S01]  /*08b0*/  IADD3.X R0, RZ, R30, RZ, P0, !PT ;  /* 0x0000001eff007210 */ /* 0x000fe200007fe4ff */
[----:B------:R-:W-:Y:S01]  /*08c0*/  STL [R1+0x9c], R16 ;  /* 0x00009c1001007387 */ /* 0x000fe20000100800 */
[----:B------:R-:W-:-:S02]  /*08d0*/  SHF.L.U32 R11, R3, 0x1, RZ ;  /* 0x00000001030b7819 */ /* 0x000fc400000006ff */
[----:B------:R-:W-:Y:S01]  /*08e0*/  SHF.L.U64.HI R9, R3, 0x1, R0 ;  /* 0x0000000103097819 */ /* 0x000fe20000010200 */
[----:B------:R-:W2:Y:S01]  /*08f0*/  LDG.E.64.CONSTANT R12, desc[UR12][R12.64] ;  /* 0x0000000c0c0c7981 */ /* 0x000ea2000c1e9b00 */
[----:B------:R-:W-:Y:S02]  /*0900*/  IADD3 R18, P0, R11, UR18, RZ ;  /* 0x000000120b127c10 */ /* 0x000fe4000ff1e0ff */
[----:B------:R-:W-:Y:S02]  /*0910*/  IADD3 R3, R27, 0x3c00, RZ ;  /* 0x00003c001b037810 */ /* 0x000fe40007ffe0ff */
[----:B------:R-:W-:Y:S02]  /*0920*/  IADD3.X R19, R9, UR19, RZ, P0, !PT ;  /* 0x0000001309137c10 */ /* 0x000fe400087fe4ff */
[----:B------:R-:W-:-:S04]  /*0930*/  IADD3 R3, P0, R3, R6, RZ ;  /* 0x0000000603037210 */ /* 0x000fc80007f1e0ff */
[----:B------:R-:W-:Y:S01]  /*0940*/  IADD3.X R0, RZ, R30, RZ, P0, !PT ;  /* 0x0000001eff007210 */ /* 0x000fe200007fe4ff */
[----:B------:R-:W-:Y:S01]  /*0950*/  STL [R1+0x90], R11 ;  /* 0x0000900b01007387 */ /* 0x000fe20000100800 */
[C---:B------:R-:W-:Y:S02]  /*0960*/  SHF.L.U32 R10, R3.reuse, 0x1, RZ ;  /* 0x00000001030a7819 */ /* 0x040fe400000006ff */
[----:B------:R-:W-:Y:S01]  /*0970*/  SHF.L.U64.HI R26, R3, 0x1, R0 ;  /* 0x00000001031a7819 */ /* 0x000fe20000010200 */
[----:B------:R-:W2:Y:S01]  /*0980*/  LDG.E.64.CONSTANT R18, desc[UR12][R18.64] ;  /* 0x0000000c12127981 */ /* 0x000ea2000c1e9b00 */
[----:B------:R-:W-:-:S04]  /*0990*/  IADD3 R34, P0, R10, UR18, RZ ;  /* 0x000000120a227c10 */ /* 0x000fc8000ff1e0ff */
[----:B------:R-:W-:Y:S02]  /*09a0*/  IADD3.X R35, R26, UR19, RZ, P0, !PT ;  /* 0x000000131a237c10 */ /* 0x000fe400087fe4ff */
[----:B------:R-:W-:Y:S02]  /*09b0*/  IADD3 R42, P0, R23, UR20, RZ ;  /* 0x00000014172a7c10 */ /* 0x000fe4000ff1e0ff */
[----:B------:R-:W-:Y:S02]  /*09c0*/  IADD3 R3, R27, 0x5000, RZ ;  /* 0x000050001b037810 */ /* 0x000fe40007ffe0ff */
[----:B------:R-:W-:Y:S01]  /*09d0*/  IADD3.X R43, R22, UR21, RZ, P0, !PT ;  /* 0x00000015162b7c10 */ /* 0x000fe200087fe4ff */
[----:B------:R0:W-:Y:S01]  /*09e0*/  STL [R1+0x94], R9 ;  /* 0x0000940901007387 */ /* 0x0001e20000100800 */
[----:B------:R-:W-:Y:S02]  /*09f0*/  IADD3 R32, P0, R17, UR20, RZ ;  /* 0x0000001411207c10 */ /* 0x000fe4000ff1e0ff */
[----:B------:R-:W-:Y:S01]  /*0a00*/  IADD3 R3, P1, R3, R6, RZ ;  /* 0x0000000603037210 */ /* 0x000fe20007f3e0ff */
[----:B------:R-:W2:Y:S01]  /*0a10*/  LDG.E.64.CONSTANT R34, desc[UR12][R34.64] ;  /* 0x0000000c22227981 */ /* 0x000ea2000c1e9b00 */
[----:B------:R-:W-:-:S02]  /*0a20*/  IADD3.X R33, R16, UR21, RZ, P0, !PT ;  /* 0x0000001510217c10 */ /* 0x000fc400087fe4ff */
[----:B-1----:R-:W-:Y:S01]  /*0a30*/  IADD3 R22, P0, R11, UR20, RZ ;  /* 0x000000140b167c10 */ /* 0x002fe2000ff1e0ff */
[----:B------:R-:W2:Y:S01]  /*0a40*/  LDG.E.64.CONSTANT R42, desc[UR12][R42.64] ;  /* 0x0000000c2a2a7981 */ /* 0x000ea2000c1e9b00 */
[----:B------:R-:W-:Y:S02]  /*0a50*/  IADD3.X R0, RZ, R30, RZ, P1, !PT ;  /* 0x0000001eff007210 */ /* 0x000fe40000ffe4ff */
[----:B------:R-:W-:Y:S01]  /*0a60*/  SHF.L.U32 R31, R3, 0x1, RZ ;  /* 0x00000001031f7819 */ /* 0x000fe200000006ff */
[----:B------:R-:W2:Y:S01]  /*0a70*/  LDG.E.64.CONSTANT R32, desc[UR12][R32.64] ;  /* 0x0000000c20207981 */ /* 0x000ea2000c1e9b00 */
[----:B------:R-:W-:Y:S02]  /*0a80*/  IADD3.X R23, R9, UR21, RZ, P0, !PT ;  /* 0x0000001509177c10 */ /* 0x000fe400087fe4ff */
[----:B------:R-:W-:Y:S02]  /*0a90*/  SHF.L.U64.HI R36, R3, 0x1, R0 ;  /* 0x0000000103247819 */ /* 0x000fe40000010200 */
[----:B------:R-:W-:-:S02]  /*0aa0*/  IADD3 R8, P0, R31, UR18, RZ ;  /* 0x000000121f087c10 */ /* 0x000fc4000ff1e0ff */
[----:B------:R-:W2:Y:S02]  /*0ab0*/  LDG.E.64.CONSTANT R22, desc[UR12][R22.64] ;  /* 0x0000000c16167981 */ /* 0x000ea4000c1e9b00 */
[----:B0-----:R-:W-:-:S06]  /*0ac0*/  IADD3.X R9, R36, UR19, RZ, P0, !PT ;  /* 0x0000001324097c10 */ /* 0x001fcc00087fe4ff */
[----:B------:R-:W2:Y:S01]  /*0ad0*/  LDG.E.64.CONSTANT R8, desc[UR12][R8.64] ;  /* 0x0000000c08087981 */ /* 0x000ea2000c1e9b00 */
[----:B------:R-:W-:-:S04]  /*0ae0*/  IADD3 R3, R27, 0x6400, RZ ;  /* 0x000064001b037810 */ /* 0x000fc80007ffe0ff */
[----:B------:R-:W-:-:S04]  /*0af0*/  IADD3 R3, P0, R3, R6, RZ ;  /* 0x0000000603037210 */ /* 0x000fc80007f1e0ff */
[----:B------:R-:W-:Y:S02]  /*0b00*/  IADD3.X R0, RZ, R30, RZ, P0, !PT ;  /* 0x0000001eff007210 */ /* 0x000fe400007fe4ff */
[C---:B------:R-:W-:Y:S02]  /*0b10*/  SHF.L.U32 R57, R3.reuse, 0x1, RZ ;  /* 0x0000000103397819 */ /* 0x040fe400000006ff */
[----:B------:R-:W-:Y:S01]  /*0b20*/  SHF.L.U64.HI R28, R3, 0x1, R0 ;  /* 0x00000001031c7819 */ /* 0x000fe20000010200 */
[----:B------:R0:W-:Y:S04]  /*0b30*/  STL [R1+0x88], R10 ;  /* 0x0000880a01007387 */ /* 0x0001e80000100800 */
[----:B------:R-:W-:Y:S04]  /*0b40*/  STL [R1+0x8c], R26 ;  /* 0x00008c1a01007387 */ /* 0x000fe80000100800 */
[----:B------:R-:W-:Y:S04]  /*0b50*/  STL [R1+0x80], R31 ;  /* 0x0000801f01007387 */ /* 0x000fe80000100800 */
[----:B------:R-:W-:Y:S01]  /*0b60*/  STL [R1+0x84], R36 ;  /* 0x0000842401007387 */ /* 0x000fe20000100800 */
[----:B0-----:R-:W-:-:S02]  /*0b70*/  IADD3 R10, P0, R10, UR20, RZ ;  /* 0x000000140a0a7c10 */ /* 0x001fc4000ff1e0ff */
[----:B------:R-:W-:Y:S02]  /*0b80*/  IADD3 R16, P1, R57, UR18, RZ ;  /* 0x0000001239107c10 */ /* 0x000fe4000ff3e0ff */
[----:B------:R-:W-:Y:S02]  /*0b90*/  IADD3.X R11, R26, UR21, RZ, P0, !PT ;  /* 0x000000151a0b7c10 */ /* 0x000fe400087fe4ff */
[----:B------:R-:W-:-:S04]  /*0ba0*/  IADD3.X R17, R28, UR19, RZ, P1, !PT ;  /* 0x000000131c117c10 */ /* 0x000fc80008ffe4ff */
[----:B------:R-:W2:Y:S04]  /*0bb0*/  LDG.E.64.CONSTANT R10, desc[UR12][R10.64] ;  /* 0x0000000c0a0a7981 */ /* 0x000ea8000c1e9b00 */
[----:B------:R-:W2:Y:S01]  /*0bc0*/  LDG.E.64.CONSTANT R16, desc[UR12][R16.64] ;  /* 0x0000000c10107981 */ /* 0x000ea2000c1e9b00 */
[----:B---3--:R-:W-:-:S06]  /*0bd0*/  FADD.FTZ R2, R25, UR9 ;  /* 0x0000000919027e21 */ /* 0x008fcc0008010000 */
[----:B------:R-:W0:Y:S01]  /*0be0*/  MUFU.RSQ R2, R2 ;  /* 0x0000000200027308 */ /* 0x000e220000001400 */
[----:B----4-:R-:W-:-:S05]  /*0bf0*/  HADD2.F32 R3, -RZ, R20.H0_H0 ;  /* 0x20000014ff037230 */ /* 0x010fca0000004100 */
[----:B------:R-:W-:Y:S01]  /*0c00*/  FADD.FTZ R3, -R24, R3 ;  /* 0x0000000318037221 */ /* 0x000fe20000010100 */
[----:B------:R-:W-:Y:S02]  /*0c10*/  HADD2.F32 R20, -RZ, R20.H1_H1 ;  /* 0x30000014ff147230 */ /* 0x000fe40000004100 */
[----:B--2---:R-:W-:Y:S02]  /*0c20*/  HADD2.F32 R60, -RZ, R14.H0_H0 ;  /* 0x2000000eff3c7230 */ /* 0x004fe40000004100 */
[----:B0-----:R-:W-:Y:S01]  /*0c30*/  FMUL.FTZ R7, R2, R3 ;  /* 0x0000000302077220 */ /* 0x001fe20000410000 */
[----:B------:R-:W-:Y:S02]  /*0c40*/  HADD2.F32 R0, -RZ, R4.H0_H0 ;  /* 0x20000004ff007230 */ /* 0x000fe40000004100 */
[----:B------:R-:W-:-:S03]  /*0c50*/  FADD.FTZ R20, -R24, R20 ;  /* 0x0000001418147221 */ /* 0x000fc60000010100 */
[----:B------:R-:W-:Y:S01]  /*0c60*/  FFMA.FTZ R50, R7, R0, R60 ;  /* 0x0000000007327223 */ /* 0x000fe2000001003c */
[----:B------:R-:W-:Y:S02]  /*0c70*/  HADD2.F32 R3, -RZ, R4.H1_H1 ;  /* 0x30000004ff037230 */ /* 0x000fe40000004100 */
[----:B------:R-:W-:Y:S02]  /*0c80*/  HADD2.F32 R61, -RZ, R14.H1_H1 ;  /* 0x3000000eff3d7230 */ /* 0x000fe40000004100 */
[----:B------:R-:W-:Y:S02]  /*0c90*/  HADD2.F32 R25, -RZ, R15.H0_H0 ;  /* 0x2000000fff197230 */ /* 0x000fe40000004100 */
[----:B------:R-:W-:Y:S02]  /*0ca0*/  HADD2.F32 R4, -RZ, R5.H0_H0 ;  /* 0x20000005ff047230 */ /* 0x000fe40000004100 */
[----:B------:R-:W-:Y:S02]  /*0cb0*/  HADD2.F32 R58, -RZ, R15.H1_H1 ;  /* 0x3000000fff3a7230 */ /* 0x000fe40000004100 */
[----:B------:R-:W-:-:S02]  /*0cc0*/  HADD2.F32 R15, -RZ, R12.H1_H1 ;  /* 0x3000000cff0f7230 */ /* 0x000fc40000004100 */
[----:B------:R-:W-:Y:S02]  /*0cd0*/  HADD2.F32 R5, -RZ, R5.H1_H1 ;  /* 0x30000005ff057230 */ /* 0x000fe40000004100 */
[----:B------:R-:W-:-:S06]  /*0ce0*/  FMUL.FTZ R53, R50, -1.4426950216293334961 ;  /* 0xbfb8aa3b32357820 */ /* 0x000fcc0000410000 */
[----:B------:R-:W-:Y:S01]  /*0cf0*/  MUFU.EX2 R53, R53 ;  /* 0x0000003500357308 */ /* 0x000fe20000000800 */
[----:B------:R0:W-:Y:S04]  /*0d00*/  STL [R1+0x118], R9 ;  /* 0x0001180901007387 */ /* 0x0001e80000100800 */
[----:B------:R-:W-:Y:S04]  /*0d10*/  STL [R1+0x74], R57 ;  /* 0x0000743901007387 */ /* 0x000fe80000100800 */
[----:B------:R-:W-:Y:S04]  /*0d20*/  STL [R1+0x7c], R28 ;  /* 0x00007c1c01007387 */ /* 0x000fe80000100800 */
[----:B------:R1:W-:Y:S01]  /*0d30*/  STL [R1+0x60], R7 ;  /* 0x0000600701007387 */ /* 0x0003e20000100800 */
[----:B0-----:R-:W-:Y:S01]  /*0d40*/  FMUL.FTZ R9, R2, R20 ;  /* 0x0000001402097220 */ /* 0x001fe20000410000 */
[----:B-1----:R-:W-:-:S04]  /*0d50*/  HADD2.F32 R7, -RZ, R21.H0_H0 ;  /* 0x20000015ff077230 */ /* 0x002fc80000004100 */
[----:B------:R0:W-:Y:S01]  /*0d60*/  STL [R1+0x3c], R9 ;  /* 0x00003c0901007387 */ /* 0x0001e20000100800 */
[----:B------:R-:W-:Y:S01]  /*0d70*/  FFMA.FTZ R46, R9, R3, R61 ;  /* 0x00000003092e7223 */ /* 0x000fe2000001003d */
[----:B------:R-:W-:Y:S01]  /*0d80*/  FADD.FTZ R14, -R24, R7 ;  /* 0x00000007180e7221 */ /* 0x000fe20000010100 */
[----:B------:R-:W-:-:S03]  /*0d90*/  HADD2.F32 R7, -RZ, R21.H1_H1 ;  /* 0x30000015ff077230 */ /* 0x000fc60000004100 */
[----:B0-----:R-:W-:Y:S01]  /*0da0*/  FMUL.FTZ R9, R2, R14 ;  /* 0x0000000e02097220 */ /* 0x001fe20000410000 */
[----:B------:R-:W-:Y:S02]  /*0db0*/  HADD2.F32 R14, -RZ, R12.H0_H0 ;  /* 0x2000000cff0e7230 */ /* 0x000fe40000004100 */
[C---:B------:R-:W-:Y:S01]  /*0dc0*/  FADD.FTZ R7, -R24.reuse, R7 ;  /* 0x0000000718077221 */ /* 0x040fe20000010100 */
[----:B------:R-:W-:Y:S02]  /*0dd0*/  STL [R1], R25 ;  /* 0x0000001901007387 */ /* 0x000fe40000100800 */
[----:B------:R-:W-:Y:S01]  /*0de0*/  FADD.FTZ R14, -R24, R14 ;  /* 0x0000000e180e7221 */ /* 0x000fe20000010100 */
[----:B------:R-:W-:Y:S01]  /*0df0*/  FMUL.FTZ R29, R2, R7 ;  /* 0x00000007021d7220 */ /* 0x000fe20000410000 */
[--C-:B------:R-:W-:Y:S01]  /*0e00*/  HADD2.F32 R7, -RZ, R13.reuse.H0_H0 ;  /* 0x2000000dff077230 */ /* 0x100fe20000004100 */
[----:B------:R0:W-:Y:S01]  /*0e10*/  STL [R1+0x54], R9 ;  /* 0x0000540901007387 */ /* 0x0001e20000100800 */
[----:B------:R-:W-:Y:S01]  /*0e20*/  FFMA.FTZ R44, R9, R4, R25 ;  /* 0x00000004092c7223 */ /* 0x000fe20000010019 */
[----:B------:R-:W-:Y:S01]  /*0e30*/  FMUL.FTZ R54, R46, -1.4426950216293334961 ;  /* 0xbfb8aa3b2e367820 */ /* 0x000fe20000410000 */
[----:B------:R-:W-:Y:S01]  /*0e40*/  HADD2.F32 R20, -RZ, R13.H1_H1 ;  /* 0x3000000dff147230 */ /* 0x000fe20000004100 */
[----:B------:R-:W-:Y:S01]  /*0e50*/  IADD3 R12, R27, 0x7800, RZ ;  /* 0x000078001b0c7810 */ /* 0x000fe20007ffe0ff */
[----:B------:R-:W-:Y:S01]  /*0e60*/  STL [R1+0x4], R58 ;  /* 0x0000043a01007387 */ /* 0x000fe20000100800 */
[C---:B------:R-:W-:Y:S01]  /*0e70*/  FADD.FTZ R13, -R24.reuse, R15 ;  /* 0x0000000f180d7221 */ /* 0x040fe20000010100 */
[----:B------:R-:W-:Y:S01]  /*0e80*/  FADD.FTZ R7, -R24, R7 ;  /* 0x0000000718077221 */ /* 0x000fe20000010100 */
[----:B0-----:R-:W-:Y:S01]  /*0e90*/  FMUL.FTZ R9, R2, R14 ;  /* 0x0000000e02097220 */ /* 0x001fe20000410000 */
[----:B------:R-:W-:Y:S01]  /*0ea0*/  STL [R1+0x4c], R29 ;  /* 0x00004c1d01007387 */ /* 0x000fe20000100800 */
[----:B------:R-:W-:Y:S01]  /*0eb0*/  IADD3 R14, P0, R31, UR20, RZ ;  /* 0x000000141f0e7c10 */ /* 0x000fe2000ff1e0ff */
[----:B------:R-:W-:Y:S01]  /*0ec0*/  FMUL.FTZ R55, R44, -1.4426950216293334961 ;  /* 0xbfb8aa3b2c377820 */ /* 0x000fe20000410000 */
[----:B------:R-:W-:Y:S01]  /*0ed0*/  FFMA.FTZ R31, R0, R9, R60 ;  /* 0x00000009001f7223 */ /* 0x000fe2000001003c */
[----:B------:R-:W-:Y:S01]  /*0ee0*/  STL [R1+0x110], R29 ;  /* 0x0001101d01007387 */ /* 0x000fe20000100800 */
[----:B------:R-:W-:Y:S01]  /*0ef0*/  IADD3 R12, P1, R12, R6, RZ ;  /* 0x000000060c0c7210 */ /* 0x000fe20007f3e0ff */
[----:B------:R-:W-:-:S02]  /*0f00*/  FFMA.FTZ R45, R29, R5, R58 ;  /* 0x000000051d2d7223 */ /* 0x000fc4000001003a */
[----:B------:R0:W-:Y:S01]  /*0f10*/  STL [R1+0x44], R9 ;  /* 0x0000440901007387 */ /* 0x0001e20000100800 */
[----:B------:R-:W1:Y:S01]  /*0f20*/  MUFU.EX2 R54, R54 ;  /* 0x0000003600367308 */ /* 0x000e620000000800 */
[C---:B------:R-:W-:Y:S01]  /*0f30*/  FMUL.FTZ R7, R2.reuse, R7 ;  /* 0x0000000702077220 */ /* 0x040fe20000410000 */
[----:B------:R-:W-:Y:S01]  /*0f40*/  FMUL.FTZ R26, R45, -1.4426950216293334961 ;  /* 0xbfb8aa3b2d1a7820 */ /* 0x000fe20000410000 */
[----:B0-----:R-:W-:Y:S01]  /*0f50*/  FMUL.FTZ R9, R2, R13 ;  /* 0x0000000d02097220 */ /* 0x001fe20000410000 */
[----:B------:R-:W-:-:S04]  /*0f60*/  IADD3.X R13, RZ, R30, RZ, P1, !PT ;  /* 0x0000001eff0d7210 */ /* 0x000fc80000ffe4ff */
[----:B------:R-:W0:Y:S01]  /*0f70*/  MUFU.EX2 R55, R55 ;  /* 0x0000003700377308 */ /* 0x000e220000000800 */
[----:B------:R-:W-:Y:S01]  /*0f80*/  FFMA.FTZ R37, R4, R7, R25 ;  /* 0x0000000704257223 */ /* 0x000fe20000010019 */
[----:B------:R-:W-:Y:S01]  /*0f90*/  STL [R1+0x5c], R9 ;  /* 0x00005c0901007387 */ /* 0x000fe20000100800 */
[----:B------:R-:W-:Y:S01]  /*0fa0*/  SHF.L.U64.HI R59, R12, 0x1, R13 ;  /* 0x000000010c3b7819 */ /* 0x000fe2000001020d */
[--C-:B------:R-:W-:Y:S02]  /*0fb0*/  HADD2.F32 R13, -RZ, R18.reuse.H1_H1 ;  /* 0x30000012ff0d7230 */ /* 0x100fe40000004100 */
[----:B------:R2:W-:Y:S02]  /*0fc0*/  STL [R1+0x40], R7 ;  /* 0x0000400701007387 */ /* 0x0005e40000100800 */
[----:B------:R-:W3:Y:S01]  /*0fd0*/  MUFU.EX2 R26, R26 ;  /* 0x0000001a001a7308 */ /* 0x000ee20000000800 */
[----:B------:R-:W-:Y:S01]  /*0fe0*/  IADD3.X R15, R36, UR21, RZ, P0, !PT ;  /* 0x00000015240f7c10 */ /* 0x000fe200087fe4ff */
[----:B------:R-:W-:Y:S01]  /*0ff0*/  FADD.FTZ R20, -R24, R20 ;  /* 0x0000001418147221 */ /* 0x000fe20000010100 */
[----:B------:R-:W-:Y:S01]  /*1000*/  FFMA.FTZ R36, R3, R9, R61 ;  /* 0x0000000903247223 */ /* 0x000fe2000001003d */
[----:B--2---:R-:W-:-:S02]  /*1010*/  HADD2.F32 R7, -RZ, R18.H0_H0 ;  /* 0x20000012ff077230 */ /* 0x004fc40000004100 */
[----:B------:R-:W-:Y:S01]  /*1020*/  FADD.FTZ R13, -R24, R13 ;  /* 0x0000000d180d7221 */ /* 0x000fe20000010100 */
[--C-:B------:R-:W-:Y:S01]  /*1030*/  HADD2.F32 R18, -RZ, R19.reuse.H0_H0 ;  /* 0x20000013ff127230 */ /* 0x100fe20000004100 */
[----:B------:R-:W-:Y:S01]  /*1040*/  SHF.L.U32 R9, R12, 0x1, RZ ;  /* 0x000000010c097819 */ /* 0x000fe200000006ff */
[----:B-1----:R-:W-:Y:S01]  /*1050*/  FADD.FTZ R54, R54, 1 ;  /* 0x3f80000036367421 */ /* 0x002fe20000010000 */
[----:B------:R-:W-:Y:S01]  /*1060*/  FADD.FTZ R7, -R24, R7 ;  /* 0x0000000718077221 */ /* 0x000fe20000010100 */
[----:B------:R-:W-:Y:S01]  /*1070*/  FMUL.FTZ R29, R2, R20 ;  /* 0x00000014021d7220 */ /* 0x000fe20000410000 */
[----:B------:R-:W-:Y:S01]  /*1080*/  FADD.FTZ R18, -R24, R18 ;  /* 0x0000001218127221 */ /* 0x000fe20000010100 */
[----:B------:R-:W-:Y:S02]  /*1090*/  HADD2.F32 R19, -RZ, R19.H1_H1 ;  /* 0x30000013ff137230 */ /* 0x000fe40000004100 */
[C---:B------:R-:W-:Y:S01]  /*10a0*/  FMUL.FTZ R7, R2.reuse, R7 ;  /* 0x0000000702077220 */ /* 0x040fe20000410000 */
[C---:B------:R-:W-:Y:S01]  /*10b0*/  FMUL.FTZ R13, R2.reuse, R13 ;  /* 0x0000000d020d7220 */ /* 0x040fe20000410000 */
[----:B------:R-:W-:Y:S01]  /*10c0*/  STL [R1+0x70], R9 ;  /* 0x0000700901007387 */ /* 0x000fe20000100800 */
[----:B------:R-:W-:Y:S01]  /*10d0*/  FMUL.FTZ R18, R2, R18 ;  /* 0x0000001202127220 */ /* 0x000fe20000410000 */
[----:B------:R-:W-:Y:S01]  /*10e0*/  FMUL.FTZ R47, R36, -1.4426950216293334961 ;  /* 0xbfb8aa3b242f7820 */ /* 0x000fe20000410000 */
[----:B------:R-:W-:Y:S01]  /*10f0*/  FADD.FTZ R19, -R24, R19 ;  /* 0x0000001318137221 */ /* 0x000fe20000010100 */
[----:B------:R-:W-:Y:S01]  /*1100*/  STL [R1+0x6c], R59 ;  /* 0x00006c3b01007387 */ /* 0x000fe20000100800 */
[----:B------:R-:W-:Y:S01]  /*1110*/  FADD.FTZ R53, R53, 1 ;  /* 0x3f80000035357421 */ /* 0x000fe20000010000 */
[----:B------:R-:W-:-:S02]  /*1120*/  FMUL.FTZ R51, R31, -1.4426950216293334961 ;  /* 0xbfb8aa3b1f337820 */ /* 0x000fc40000410000 */
[----:B------:R-:W-:Y:S01]  /*1130*/  STL [R1+0x58], R29 ;  /* 0x0000581d01007387 */ /* 0x000fe20000100800 */
[----:B------:R-:W-:Y:S01]  /*1140*/  FFMA.FTZ R38, R5, R29, R58 ;  /* 0x0000001d05267223 */ /* 0x000fe2000001003a */
[----:B------:R-:W-:Y:S02]  /*1150*/  FFMA.FTZ R25, R4, R18, R25 ;  /* 0x0000001204197223 */ /* 0x000fe40000010019 */
[----:B------:R-:W-:Y:S01]  /*1160*/  STL [R1+0x50], R7 ;  /* 0x0000500701007387 */ /* 0x000fe20000100800 */
[----:B0-----:R-:W-:Y:S01]  /*1170*/  FADD.FTZ R55, R55, 1 ;  /* 0x3f80000037377421 */ /* 0x001fe20000010000 */
[----:B------:R-:W0:Y:S02]  /*1180*/  MUFU.RCP R54, R54 ;  /* 0x0000003600367308 */ /* 0x000e240000001000 */
[----:B------:R-:W-:Y:S01]  /*1190*/  STL [R1+0x48], R13 ;  /* 0x0000480d01007387 */ /* 0x000fe20000100800 */
[----:B------:R-:W-:-:S03]  /*11a0*/  FMUL.FTZ R12, R37, -1.4426950216293334961 ;  /* 0xbfb8aa3b250c7820 */ /* 0x000fc60000410000 */
[----:B------:R1:W-:Y:S02]  /*11b0*/  STL [R1+0x38], R18 ;  /* 0x0000381201007387 */ /* 0x0003e40000100800 */
[----:B------:R-:W2:Y:S01]  /*11c0*/  MUFU.EX2 R47, R47 ;  /* 0x0000002f002f7308 */ /* 0x000ea20000000800 */
[----:B------:R-:W-:Y:S01]  /*11d0*/  FMUL.FTZ R48, R38, -1.4426950216293334961 ;  /* 0xbfb8aa3b26307820 */ /* 0x000fe20000410000 */
[----:B---3--:R-:W-:Y:S01]  /*11e0*/  FADD.FTZ R56, R26, 1 ;  /* 0x3f8000001a387421 */ /* 0x008fe20000010000 */
[----:B------:R-:W3:Y:S01]  /*11f0*/  LDG.E.64.CONSTANT R14, desc[UR12][R14.64] ;  /* 0x0000000c0e0e7981 */ /* 0x000ee2000c1e9b00 */
[----:B-1----:R-:W-:Y:S01]  /*1200*/  FMUL.FTZ R18, R2, R19 ;  /* 0x0000001302127220 */ /* 0x002fe20000410000 */
[----:B------:R-:W-:-:S03]  /*1210*/  HFMA2.MMA R19, -RZ, RZ, 0, 2.384185791015625e-06 ;  /* 0x00000028ff137435 */ /* 0x000fc600000001ff */
[----:B------:R-:W-:Y:S01]  /*1220*/  MUFU.RCP R53, R53 ;  /* 0x0000003500357308 */ /* 0x000fe20000001000 */
[----:B------:R-:W-:Y:S01]  /*1230*/  IADD3 R20, P0, R9, UR18, RZ ;  /* 0x0000001209147c10 */ /* 0x000fe2000ff1e0ff */
[----:B------:R-:W-:-:S06]  /*1240*/  FFMA.FTZ R26, R5, R18, R58 ;  /* 0x00000012051a7223 */ /* 0x000fcc000001003a */
[----:B------:R-:W1:Y:S01]  /*1250*/  MUFU.EX2 R51, R51 ;  /* 0x0000003300337308 */ /* 0x000e620000000800 */
[----:B------:R-:W-:Y:S01]  /*1260*/  IADD3.X R21, R59, UR19, RZ, P0, !PT ;  /* 0x000000133b157c10 */ /* 0x000fe200087fe4ff */
[----:B------:R4:W-:Y:S06]  /*1270*/  STL [R1+0x24], R18 ;  /* 0x0000241201007387 */ /* 0x0009ec0000100800 */
[----:B------:R-:W1:Y:S01]  /*1280*/  MUFU.RCP R55, R55 ;  /* 0x0000003700377308 */ /* 0x000e620000001000 */
[----:B------:R-:W-:-:S07]  /*1290*/  IMAD R52, R52, R19, UR8 ;  /* 0x0000000834347e24 */ /* 0x000fce000f8e0213 */
[----:B------:R-:W1:Y:S01]  /*12a0*/  MUFU.EX2 R12, R12 ;  /* 0x0000000c000c7308 */ /* 0x000e620000000800 */
[----:B----4-:R-:W-:Y:S01]  /*12b0*/  IADD3 R18, P0, R57, UR20, RZ ;  /* 0x0000001439127c10 */ /* 0x010fe2000ff1e0ff */
[----:B------:R-:W-:-:S06]  /*12c0*/  FMUL.FTZ R57, R26, -1.4426950216293334961 ;  /* 0xbfb8aa3b1a397820 */ /* 0x000fcc0000410000 */
[----:B------:R-:W4:Y:S01]  /*12d0*/  MUFU.EX2 R48, R48 ;  /* 0x0000003000307308 */ /* 0x000f220000000800 */
[----:B------:R-:W-:-:S07]  /*12e0*/  IADD3.X R19, R28, UR21, RZ, P0, !PT ;  /* 0x000000151c137c10 */ /* 0x000fce00087fe4ff */
[----:B------:R-:W4:Y:S01]  /*12f0*/  MUFU.RCP R56, R56 ;  /* 0x0000003800387308 */ /* 0x000f220000001000 */
[----:B------:R-:W-:Y:S01]  /*1300*/  LEA R28, R49, R52, 0x3 ;  /* 0x00000034311c7211 */ /* 0x000fe200078e18ff */
[----:B------:R-:W-:Y:S01]  /*1310*/  FFMA.FTZ R7, R0, R7, R60 ;  /* 0x0000000700077223 */ /* 0x000fe2000001003c */
[----:B------:R-:W-:Y:S01]  /*1320*/  IADD3 R58, R27, 0x8c00, RZ ;  /* 0x00008c001b3a7810 */ /* 0x000fe20007ffe0ff */
[----:B0-----:R-:W-:Y:S01]  /*1330*/  FADD.FTZ R52, -R54, 1 ;  /* 0x3f80000036347421 */ /* 0x001fe20000010100 */
[----:B--2---:R-:W-:Y:S01]  /*1340*/  FADD.FTZ R47, R47, 1 ;  /* 0x3f8000002f2f7421 */ /* 0x004fe20000010000 */
[----:B------:R-:W-:Y:S01]  /*1350*/  FMUL.FTZ R39, R7, -1.4426950216293334961 ;  /* 0xbfb8aa3b07277820 */ /* 0x000fe20000410000 */
[----:B-1----:R-:W-:Y:S01]  /*1360*/  FADD.FTZ R51, R51, 1 ;  /* 0x3f80000033337421 */ /* 0x002fe20000010000 */
[----:B------:R0:W-:Y:S01]  /*1370*/  MUFU.EX2 R27, R57 ;  /* 0x00000039001b7308 */ /* 0x0001e20000000800 */
[----:B------:R-:W-:Y:S01]  /*1380*/  IADD3 R49, P0, R58, R6, RZ ;  /* 0x000000063a317210 */ /* 0x000fe20007f1e0ff */
[----:B------:R-:W-:Y:S01]  /*1390*/  FFMA.FTZ R52, R46, R52, 1 ;  /* 0x3f8000002e347423 */ /* 0x000fe20000010034 */
[----:B------:R-:W-:Y:S01]  /*13a0*/  FADD.FTZ R6, -R55, 1 ;  /* 0x3f80000037067421 */ /* 0x000fe20000010100 */
[----:B------:R-:W-:Y:S01]  /*13b0*/  FFMA.FTZ R13, R3, R13, R61 ;  /* 0x0000000d030d7223 */ /* 0x000fe2000001003d */
[----:B------:R-:W-:Y:S01]  /*13c0*/  FADD.FTZ R12, R12, 1 ;  /* 0x3f8000000c0c7421 */ /* 0x000fe20000010000 */
[----:B----4-:R-:W-:Y:S01]  /*13d0*/  FADD.FTZ R48, R48, 1 ;  /* 0x3f80000030307421 */ /* 0x010fe20000010000 */
[----:B------:R-:W2:Y:S01]  /*13e0*/  LDG.E.64.CONSTANT R20, desc[UR12][R20.64] ;  /* 0x0000000c14147981 */ /* 0x000ea2000c1e9b00 */
[----:B0-----:R-:W-:Y:S01]  /*13f0*/  FADD.FTZ R57, -R53, 1 ;  /* 0x3f80000035397421 */ /* 0x001fe20000010100 */
[----:B------:R-:W0:Y:S01]  /*1400*/  MUFU.RCP R46, R47 ;  /* 0x0000002f002e7308 */ /* 0x000e220000001000 */
[----:B------:R-:W-:Y:S01]  /*1410*/  FFMA.FTZ R6, R44, R6, 1 ;  /* 0x3f8000002c067423 */ /* 0x000fe20000010006 */
[----:B------:R-:W4:Y:S01]  /*1420*/  LDG.E.64.CONSTANT R18, desc[UR12][R18.64] ;  /* 0x0000000c12127981 */ /* 0x000f22000c1e9b00 */
[----:B------:R-:W-:Y:S01]  /*1430*/  FFMA.FTZ R57, R50, R57, 1 ;  /* 0x3f80000032397423 */ /* 0x000fe20000010039 */
[----:B------:R-:W-:-:S04]  /*1440*/  FMUL.FTZ R40, R13, -1.4426950216293334961 ;  /* 0xbfb8aa3b0d287820 */ /* 0x000fc80000410000 */
[----:B------:R1:W-:Y:S01]  /*1450*/  MUFU.RCP R50, R51 ;  /* 0x0000003300327308 */ /* 0x0003e20000001000 */
[----:B------:R-:W-:Y:S01]  /*1460*/  FMUL.FTZ R55, R55, R6 ;  /* 0x0000000637377220 */ /* 0x000fe20000410000 */
[----:B------:R-:W-:Y:S02]  /*1470*/  HADD2.F32 R6, -RZ, R42.H0_H0 ;  /* 0x2000002aff067230 */ /* 0x000fe40000004100 */
[----:B------:R-:W-:-:S04]  /*1480*/  FMUL.FTZ R44, R54, R52 ;  /* 0x00000034362c7220 */ /* 0x000fc80000410000 */
[----:B------:R-:W0:Y:S01]  /*1490*/  MUFU.EX2 R39, R39 ;  /* 0x0000002700277308 */ /* 0x000e220000000800 */
[----:B-1----:R-:W-:Y:S01]  /*14a0*/  FADD.FTZ R51, -R56, 1 ;  /* 0x3f80000038337421 */ /* 0x002fe20000010100 */
[----:B------:R-:W-:-:S03]  /*14b0*/  HADD2.F32 R42, -RZ, R42.H1_H1 ;  /* 0x3000002aff2a7230 */ /* 0x000fc60000004100 */
[----:B------:R-:W-:-:S03]  /*14c0*/  FFMA.FTZ R51, R45, R51, 1 ;  /* 0x3f8000002d337423 */ /* 0x000fc60000010033 */
[----:B------:R-:W1:Y:S01]  /*14d0*/  MUFU.RCP R47, R12 ;  /* 0x0000000c002f7308 */ /* 0x000e620000001000 */
[----:B------:R-:W-:Y:S02]  /*14e0*/  HADD2.F32 R52, -RZ, R43.H1_H1 ;  /* 0x3000002bff347230 */ /* 0x000fe40000004100 */
[----:B------:R-:W-:Y:S01]  /*14f0*/  FMUL.FTZ R51, R56, R51 ;  /* 0x0000003338337220 */ /* 0x000fe20000410000 */
[----:B------:R-:W-:-:S04]  /*1500*/  FMUL.FTZ R44, R42, R44 ;  /* 0x0000002c2a2c7220 */ /* 0x000fc80000410000 */
[----:B------:R-:W1:Y:S01]  /*1510*/  MUFU.RCP R48, R48 ;  /* 0x0000003000307308 */ /* 0x000e620000001000 */
[----:B------:R-:W-:Y:S01]  /*1520*/  FMUL.FTZ R42, R52, R51 ;  /* 0x00000033342a7220 */ /* 0x000fe20000410000 */
[----:B0-----:R-:W-:-:S06]  /*1530*/  FADD.FTZ R51, -R46, 1 ;  /* 0x3f8000002e337421 */ /* 0x001fcc0000010100 */
[----:B------:R-:W0:Y:S01]  /*1540*/  MUFU.EX2 R40, R40 ;  /* 0x0000002800287308 */ /* 0x000e220000000800 */
[--C-:B------:R-:W-:Y:S02]  /*1550*/  HADD2.F32 R45, -RZ, R34.reuse.H0_H0 ;  /* 0x20000022ff2d7230 */ /* 0x100fe40000004100 */
[----:B------:R-:W-:Y:S01]  /*1560*/  FFMA.FTZ R51, R36, R51, 1 ;  /* 0x3f80000024337423 */ /* 0x000fe20000010033 */
[----:B------:R-:W-:Y:S01]  /*1570*/  IADD3.X R30, RZ, R30, RZ, P0, !PT ;  /* 0x0000001eff1e7210 */ /* 0x000fe200007fe4ff */
[----:B------:R-:W-:Y:S01]  /*1580*/  FADD.FTZ R36, R39, 1 ;  /* 0x3f80000027247421 */ /* 0x000fe20000010000 */
[----:B-1----:R-:W-:Y:S01]  /*1590*/  FADD.FTZ R39, -R47, 1 ;  /* 0x3f8000002f277421 */ /* 0x002fe20000010100 */
[----:B------:R-:W-:Y:S01]  /*15a0*/  FADD.FTZ R45, -R24, R45 ;  /* 0x0000002d182d7221 */ /* 0x000fe20000010100 */
[----:B------:R-:W-:Y:S01]  /*15b0*/  FMUL.FTZ R57, R53, R57 ;  /* 0x0000003935397220 */ /* 0x000fe20000410000 */
[----:B------:R-:W-:Y:S01]  /*15c0*/  HADD2.F32 R34, -RZ, R34.H1_H1 ;  /* 0x30000022ff227230 */ /* 0x000fe20000004100 */
[C---:B------:R-:W-:Y:S01]  /*15d0*/  SHF.L.U64.HI R29, R49.reuse, 0x1, R30 ;  /* 0x00000001311d7819 */ /* 0x040fe2000001021e */
[----:B------:R1:W-:Y:S01]  /*15e0*/  STL [R1+0xa4], R28 ;  /* 0x0000a41c01007387 */ /* 0x0003e20000100800 */
[----:B------:R-:W-:Y:S01]  /*15f0*/  SHF.L.U32 R53, R49, 0x1, RZ ;  /* 0x0000000131357819 */ /* 0x000fe200000006ff */
[----:B------:R-:W-:Y:S01]  /*1600*/  FADD.FTZ R49, -R48, 1 ;  /* 0x3f80000030317421 */ /* 0x000fe20000010100 */
[----:B------:R-:W-:Y:S01]  /*1610*/  FFMA.FTZ R39, R37, R39, 1 ;  /* 0x3f80000025277423 */ /* 0x000fe20000010027 */
[----:B------:R-:W-:Y:S01]  /*1620*/  FMUL.FTZ R6, R6, R57 ;  /* 0x0000003906067220 */ /* 0x000fe20000410000 */
[----:B0-----:R-:W-:Y:S01]  /*1630*/  FADD.FTZ R37, R40, 1 ;  /* 0x3f80000028257421 */ /* 0x001fe20000010000 */
[----:B------:R-:W-:Y:S01]  /*1640*/  FMUL.FTZ R40, R46, R51 ;  /* 0x000000332e287220 */ /* 0x000fe20000410000 */
[----:B-1----:R-:W-:Y:S01]  /*1650*/  FMUL.FTZ R28, R2, R45 ;  /* 0x0000002d021c7220 */ /* 0x002fe20000410000 */
[----:B------:R-:W-:Y:S01]  /*1660*/  FADD.FTZ R46, -R24, R34 ;  /* 0x00000022182e7221 */ /* 0x000fe20000010100 */
[----:B------:R-:W-:Y:S01]  /*1670*/  FFMA.FTZ R38, R38, R49, 1 ;  /* 0x3f80000026267423 */ /* 0x000fe20000010031 */
[----:B------:R-:W-:-:S02]  /*1680*/  HADD2.F32 R34, -RZ, R35.H0_H0 ;  /* 0x20000023ff227230 */ /* 0x000fc40000004100 */
[----:B------:R-:W-:Y:S01]  /*1690*/  FADD.FTZ R27, R27, 1 ;  /* 0x3f8000001b1b7421 */ /* 0x000fe20000010000 */
[----:B------:R0:W-:Y:S01]  /*16a0*/  STL [R1+0x20], R28 ;  /* 0x0000201c01007387 */ /* 0x0001e20000100800 */
[----:B------:R-:W-:Y:S01]  /*16b0*/  FFMA.FTZ R12, R0, R28, R60 ;  /* 0x0000001c000c7223 */ /* 0x000fe2000001003c */
[----:B------:R-:W-:Y:S01]  /*16c0*/  FMUL.FTZ R38, R48, R38 ;  /* 0x0000002630267220 */ /* 0x000fe20000410000 */
[----:B------:R-:W-:Y:S01]  /*16d0*/  FADD.FTZ R48, -R24, R34 ;  /* 0x0000002218307221 */ /* 0x000fe20000010100 */
[----:B------:R1:W-:Y:S01]  /*16e0*/  STL [R1+0x114], R6 ;  /* 0x0001140601007387 */ /* 0x0003e20000100800 */
[----:B------:R1:W-:Y:S01]  /*16f0*/  MUFU.RCP R49, R27 ;  /* 0x0000001b00317308 */ /* 0x0003e20000001000 */
[----:B0-----:R-:W-:Y:S02]  /*1700*/  FMUL.FTZ R28, R2, R46 ;  /* 0x0000002e021c7220 */ /* 0x001fe40000410000 */
[----:B-1----:R-:W3:Y:S01]  /*1710*/  LDL.LU R6, [R1] ;  /* 0x0000000001067983 */ /* 0x002ee20000300800 */
[----:B------:R-:W-:-:S02]  /*1720*/  HADD2.F32 R27, -RZ, R32.H1_H1 ;  /* 0x30000020ff1b7230 */ /* 0x000fc40000004100 */
[----:B------:R-:W-:Y:S01]  /*1730*/  FFMA.FTZ R34, R3, R28, R61 ;  /* 0x0000001c03227223 */ /* 0x000fe2000001003d */
[----:B------:R-:W-:Y:S04]  /*1740*/  STL [R1+0x68], R29 ;  /* 0x0000681d01007387 */ /* 0x000fe80000100800 */
[----:B------:R-:W-:Y:S01]  /*1750*/  STL [R1+0x64], R53 ;  /* 0x0000643501007387 */ /* 0x000fe20000100800 */
[----:B------:R-:W-:-:S03]  /*1760*/  FMUL.FTZ R40, R27, R40 ;  /* 0x000000281b287220 */ /* 0x000fc60000410000 */
[----:B------:R0:W-:Y:S01]  /*1770*/  STL [R1+0x14], R28 ;  /* 0x0000141c01007387 */ /* 0x0001e20000100800 */
[----:B------:R-:W1:Y:S01]  /*1780*/  MUFU.RCP R36, R36 ;  /* 0x0000002400247308 */ /* 0x000e620000001000 */
[----:B0-----:R-:W-:-:S07]  /*1790*/  FMUL.FTZ R28, R2, R48 ;  /* 0x00000030021c7220 */ /* 0x001fce0000410000 */
[----:B------:R-:W0:Y:S01]  /*17a0*/  MUFU.RCP R37, R37 ;  /* 0x0000002500257308 */ /* 0x000e220000001000 */
[----:B------:R-:W-:Y:S04]  /*17b0*/  STL [R1+0x10], R28 ;  /* 0x0000101c01007387 */ /* 0x000fe80000100800 */
[----:B------:R-:W-:Y:S01]  /*17c0*/  STL [R1+0xf8], R28 ;  /* 0x0000f81c01007387 */ /* 0x000fe20000100800 */
[----:B------:R-:W-:-:S03]  /*17d0*/  HADD2.F32 R46, -RZ, R35.H1_H1 ;  /* 0x30000023ff2e7230 */ /* 0x000fc60000004100 */
[----:B------:R1:W-:Y:S02]  /*17e0*/  STL [R1+0x10c], R40 ;  /* 0x00010c2801007387 */ /* 0x0003e40000100800 */
[----:B------:R-:W-:Y:S02]  /*17f0*/  FADD.FTZ R46, -R24, R46 ;  /* 0x0000002e182e7221 */ /* 0x000fe40000010100 */
[----:B-1----:R-:W2:Y:S02]  /*1800*/  LDL.LU R40, [R1+0x4] ;  /* 0x0000040001287983 */ /* 0x002ea40000300800 */
[----:B------:R-:W-:Y:S01]  /*1810*/  FMUL.FTZ R51, R2, R46 ;  /* 0x0000002e02337220 */ /* 0x000fe20000410000 */
[--C-:B------:R-:W-:Y:S02]  /*1820*/  HADD2.F32 R46, -RZ, R33.reuse.H0_H0 ;  /* 0x20000021ff2e7230 */ /* 0x100fe40000004100 */
[----:B------:R-:W-:Y:S02]  /*1830*/  HADD2.F32 R48, -RZ, R33.H1_H1 ;  /* 0x30000021ff307230 */ /* 0x000fe40000004100 */
[----:B------:R-:W-:-:S04]  /*1840*/  FADD.FTZ R33, -R36, 1 ;  /* 0x3f80000024217421 */ /* 0x000fc80000010100 */
[----:B------:R-:W-:Y:S01]  /*1850*/  FFMA.FTZ R33, R7, R33, 1 ;  /* 0x3f80000007217423 */ /* 0x000fe20000010021 */
[----:B0-----:R-:W-:-:S04]  /*1860*/  FADD.FTZ R7, -R37, 1 ;  /* 0x3f80000025077421 */ /* 0x001fc80000010100 */
[----:B------:R-:W-:Y:S01]  /*1870*/  FFMA.FTZ R7, R13, R7, 1 ;  /* 0x3f8000000d077423 */ /* 0x000fe20000010007 */
[----:B------:R-:W-:Y:S01]  /*1880*/  FADD.FTZ R52, -R50, 1 ;  /* 0x3f80000032347421 */ /* 0x000fe20000010100 */
[----:B------:R-:W-:Y:S02]  /*1890*/  FMUL.FTZ R39, R47, R39 ;  /* 0x000000272f277220 */ /* 0x000fe40000410000 */
[----:B------:R-:W-:Y:S01]  /*18a0*/  FMUL.FTZ R7, R37, R7 ;  /* 0x0000000725077220 */ /* 0x000fe20000410000 */
[--C-:B------:R-:W-:Y:S02]  /*18b0*/  HADD2.F32 R37, -RZ, R22.reuse.H0_H0 ;  /* 0x20000016ff257230 */ /* 0x100fe40000004100 */
[----:B------:R-:W-:Y:S01]  /*18c0*/  FMUL.FTZ R33, R36, R33 ;  /* 0x0000002124217220 */ /* 0x000fe20000410000 */
[----:B------:R-:W-:Y:S01]  /*18d0*/  FFMA.FTZ R31, R31, R52, 1 ;  /* 0x3f8000001f1f7423 */ /* 0x000fe20000010034 */
[----:B------:R-:W-:Y:S01]  /*18e0*/  FMUL.FTZ R39, R46, R39 ;  /* 0x000000272e277220 */ /* 0x000fe20000410000 */
[----:B------:R-:W-:Y:S01]  /*18f0*/  IADD3 R30, P0, R53, UR18, RZ ;  /* 0x00000012351e7c10 */ /* 0x000fe2000ff1e0ff */
[----:B------:R-:W-:Y:S01]  /*1900*/  FMUL.FTZ R37, R37, R33 ;  /* 0x0000002125257220 */ /* 0x000fe20000410000 */
[----:B------:R-:W-:Y:S01]  /*1910*/  FMUL.FTZ R50, R50, R31 ;  /* 0x0000001f32327220 */ /* 0x000fe20000410000 */
[----:B------:R0:W-:Y:S01]  /*1920*/  STL [R1+0xc], R51 ;  /* 0x00000c3301007387 */ /* 0x0001e20000100800 */
[----:B------:R-:W-:Y:S01]  /*1930*/  IADD3.X R31, R29, UR19, RZ, P0, !PT ;  /* 0x000000131d1f7c10 */ /* 0x000fe200087fe4ff */
[----:B------:R-:W-:Y:S01]  /*1940*/  HADD2.F32 R36, -RZ, R22.H1_H1 ;  /* 0x30000016ff247230 */ /* 0x000fe20000004100 */
[----:B------:R-:W-:Y:S01]  /*1950*/  IADD3 R22, P0, R9, UR20, RZ ;  /* 0x0000001409167c10 */ /* 0x000fe2000ff1e0ff */
[----:B------:R-:W-:Y:S04]  /*1960*/  STL [R1+0x108], R39 ;  /* 0x0001082701007387 */ /* 0x000fe80000100800 */
[----:B------:R-:W-:Y:S04]  /*1970*/  STL [R1+0x104], R37 ;  /* 0x0001042501007387 */ /* 0x000fe80000100800 */
[----:B------:R-:W4:Y:S04]  /*1980*/  LDL.LU R9, [R1+0x118] ;  /* 0x0001180001097983 */ /* 0x000f280000300800 */
[----:B------:R-:W4:Y:S01]  /*1990*/  LDG.E.64.CONSTANT R30, desc[UR12][R30.64] ;  /* 0x0000000c1e1e7981 */ /* 0x000f22000c1e9b00 */
[----:B------:R-:W-:-:S06]  /*19a0*/  FMUL.FTZ R41, R25, -1.4426950216293334961 ;  /* 0xbfb8aa3b19297820 */ /* 0x000fcc0000410000 */
[----:B------:R-:W1:Y:S01]  /*19b0*/  MUFU.EX2 R41, R41 ;  /* 0x0000002900297308 */ /* 0x000e620000000800 */
[----:B------:R-:W-:Y:S02]  /*19c0*/  HADD2.F32 R45, -RZ, R43.H0_H0 ;  /* 0x2000002bff2d7230 */ /* 0x000fe40000004100 */
[----:B------:R-:W-:-:S03]  /*19d0*/  FMUL.FTZ R35, R34, -1.4426950216293334961 ;  /* 0xbfb8aa3b22237820 */ /* 0x000fc60000410000 */
[----:B------:R-:W-:Y:S01]  /*19e0*/  FMUL.FTZ R43, R45, R55 ;  /* 0x000000372d2b7220 */ /* 0x000fe20000410000 */
[----:B------:R-:W-:Y:S01]  /*19f0*/  FMUL.FTZ R45, R12, -1.4426950216293334961 ;  /* 0xbfb8aa3b0c2d7820 */ /* 0x000fe20000410000 */
[----:B-1----:R-:W-:-:S04]  /*1a00*/  FADD.FTZ R41, R41, 1 ;  /* 0x3f80000029297421 */ /* 0x002fc80000010000 */
[----:B------:R1:W0:Y:S02]  /*1a10*/  MUFU.RCP R47, R41 ;  /* 0x00000029002f7308 */ /* 0x0002240000001000 */
[----:B-1----:R-:W-:-:S05]  /*1a20*/  HADD2.F32 R41, -RZ, R32.H0_H0 ;  /* 0x20000020ff297230 */ /* 0x002fca0000004100 */
[----:B------:R-:W-:Y:S02]  /*1a30*/  FMUL.FTZ R41, R41, R50 ;  /* 0x0000003229297220 */ /* 0x000fe40000410000 */
[----:B------:R-:W1:Y:S08]  /*1a40*/  MUFU.EX2 R50, R35 ;  /* 0x0000002300327308 */ /* 0x000e700000000800 */
[----:B------:R-:W1:Y:S01]  /*1a50*/  MUFU.EX2 R45, R45 ;  /* 0x0000002d002d7308 */ /* 0x000e620000000800 */
[----:B------:R-:W-:Y:S01]  /*1a60*/  FMUL.FTZ R36, R36, R7 ;  /* 0x0000000724247220 */ /* 0x000fe20000410000 */
[----:B------:R-:W-:Y:S01]  /*1a70*/  FMUL.FTZ R38, R48, R38 ;  /* 0x0000002630267220 */ /* 0x000fe20000410000 */
[----:B------:R-:W-:-:S02]  /*1a80*/  HADD2.F32 R13, -RZ, R23.H0_H0 ;  /* 0x20000017ff0d7230 */ /* 0x000fc40000004100 */
[----:B0-----:R-:W-:Y:S01]  /*1a90*/  FADD.FTZ R48, -R47, 1 ;  /* 0x3f8000002f307421 */ /* 0x001fe20000010100 */
[----:B------:R-:W-:Y:S01]  /*1aa0*/  HADD2.F32 R7, -RZ, R23.H1_H1 ;  /* 0x30000017ff077230 */ /* 0x000fe20000004100 */
[----:B------:R-:W-:Y:S02]  /*1ab0*/  IADD3.X R23, R59, UR21, RZ, P0, !PT ;  /* 0x000000153b177c10 */ /* 0x000fe400087fe4ff */
[----:B------:R-:W-:Y:S01]  /*1ac0*/  FFMA.FTZ R25, R25, R48, 1 ;  /* 0x3f80000019197423 */ /* 0x000fe20000010030 */
[----:B-1----:R-:W-:-:S03]  /*1ad0*/  FADD.FTZ R50, R50, 1 ;  /* 0x3f80000032327421 */ /* 0x002fc60000010000 */
[----:B------:R-:W4:Y:S01]  /*1ae0*/  LDG.E.64.CONSTANT R22, desc[UR12][R22.64] ;  /* 0x0000000c16167981 */ /* 0x000f22000c1e9b00 */
[----:B------:R-:W-:Y:S01]  /*1af0*/  FMUL.FTZ R25, R47, R25 ;  /* 0x000000192f197220 */ /* 0x000fe20000410000 */
[----:B------:R0:W-:Y:S01]  /*1b00*/  MUFU.RCP R33, R50 ;  /* 0x0000003200217308 */ /* 0x0001e20000001000 */
[----:B------:R-:W-:-:S07]  /*1b10*/  FADD.FTZ R45, R45, 1 ;  /* 0x3f8000002d2d7421 */ /* 0x000fce0000010000 */
[----:B------:R-:W-:Y:S01]  /*1b20*/  MUFU.RCP R48, R45 ;  /* 0x0000002d00307308 */ /* 0x000fe20000001000 */
[----:B------:R-:W-:-:S05]  /*1b30*/  HADD2.F32 R59, -RZ, R8.H1_H1 ;  /* 0x30000008ff3b7230 */ /* 0x000fca0000004100 */
[----:B------:R-:W-:-:S04]  /*1b40*/  FADD.FTZ R59, -R24, R59 ;  /* 0x0000003b183b7221 */ /* 0x000fc80000010100 */
[----:B------:R-:W-:Y:S01]  /*1b50*/  FMUL.FTZ R59, R2, R59 ;  /* 0x0000003b023b7220 */ /* 0x000fe20000410000 */
[--C-:B0-----:R-:W-:Y:S02]  /*1b60*/  HADD2.F32 R50, -RZ, R16.reuse.H0_H0 ;  /* 0x20000010ff327230 */ /* 0x101fe40000004100 */
[----:B------:R-:W-:-:S03]  /*1b70*/  HADD2.F32 R16, -RZ, R16.H1_H1 ;  /* 0x30000010ff107230 */ /* 0x000fc60000004100 */
[C---:B------:R-:W-:Y:S02]  /*1b80*/  FADD.FTZ R50, -R24.reuse, R50 ;  /* 0x0000003218327221 */ /* 0x040fe40000010100 */
[----:B------:R-:W-:Y:S02]  /*1b90*/  FADD.FTZ R16, -R24, R16 ;  /* 0x0000001018107221 */ /* 0x000fe40000010100 */
[C---:B------:R-:W-:Y:S02]  /*1ba0*/  FMUL.FTZ R56, R2.reuse, R50 ;  /* 0x0000003202387220 */ /* 0x040fe40000410000 */
[----:B------:R-:W-:-:S04]  /*1bb0*/  FMUL.FTZ R55, R2, R16 ;  /* 0x0000001002377220 */ /* 0x000fc80000410000 */
[----:B------:R-:W-:Y:S01]  /*1bc0*/  FFMA.FTZ R16, R3, R55, R61 ;  /* 0x0000003703107223 */ /* 0x000fe2000001003d */
[----:B---3--:R-:W-:-:S04]  /*1bd0*/  FFMA.FTZ R32, R4, R28, R6 ;  /* 0x0000001c04207223 */ /* 0x008fc80000010006 */
[----:B------:R-:W-:-:S06]  /*1be0*/  FMUL.FTZ R35, R32, -1.4426950216293334961 ;  /* 0xbfb8aa3b20237820 */ /* 0x000fcc0000410000 */
[----:B------:R-:W0:Y:S02]  /*1bf0*/  MUFU.EX2 R35, R35 ;  /* 0x0000002300237308 */ /* 0x000e240000000800 */
[----:B0-----:R-:W-:Y:S01]  /*1c00*/  FADD.FTZ R47, R35, 1 ;  /* 0x3f800000232f7421 */ /* 0x001fe20000010000 */
[----:B--2---:R-:W-:-:S04]  /*1c10*/  FFMA.FTZ R27, R5, R51, R40 ;  /* 0x00000033051b7223 */ /* 0x004fc80000010028 */
[----:B------:R-:W-:-:S06]  /*1c20*/  FMUL.FTZ R46, R27, -1.4426950216293334961 ;  /* 0xbfb8aa3b1b2e7820 */ /* 0x000fcc0000410000 */
[----:B------:R-:W0:Y:S01]  /*1c30*/  MUFU.EX2 R46, R46 ;  /* 0x0000002e002e7308 */ /* 0x000e220000000800 */
[----:B------:R-:W-:Y:S01]  /*1c40*/  FMUL.FTZ R35, R13, R25 ;  /* 0x000000190d237220 */ /* 0x000fe20000410000 */
[----:B------:R-:W-:-:S06]  /*1c50*/  HADD2.F32 R13, -RZ, R8.H0_H0 ;  /* 0x20000008ff0d7230 */ /* 0x000fcc0000004100 */
[----:B------:R-:W1:Y:S01]  /*1c60*/  MUFU.RCP R47, R47 ;  /* 0x0000002f002f7308 */ /* 0x000e620000001000 */
[----:B------:R-:W-:Y:S01]  /*1c70*/  FADD.FTZ R13, -R24, R13 ;  /* 0x0000000d180d7221 */ /* 0x000fe20000010100 */
[----:B------:R-:W-:Y:S01]  /*1c80*/  FADD.FTZ R51, -R49, 1 ;  /* 0x3f80000031337421 */ /* 0x000fe20000010100 */
[----:B0-----:R-:W-:Y:S02]  /*1c90*/  FADD.FTZ R46, R46, 1 ;  /* 0x3f8000002e2e7421 */ /* 0x001fe40000010000 */
[----:B------:R-:W-:Y:S01]  /*1ca0*/  FMUL.FTZ R28, R2, R13 ;  /* 0x0000000d021c7220 */ /* 0x000fe20000410000 */
[----:B------:R-:W-:Y:S01]  /*1cb0*/  FFMA.FTZ R51, R26, R51, 1 ;  /* 0x3f8000001a337423 */ /* 0x000fe20000010033 */
[----:B------:R-:W-:Y:S02]  /*1cc0*/  FADD.FTZ R8, -R33, 1 ;  /* 0x3f80000021087421 */ /* 0x000fe40000010100 */
[----:B------:R-:W0:Y:S01]  /*1cd0*/  MUFU.RCP R46, R46 ;  /* 0x0000002e002e7308 */ /* 0x000e220000001000 */
[----:B------:R-:W-:Y:S01]  /*1ce0*/  FADD.FTZ R26, -R48, 1 ;  /* 0x3f800000301a7421 */ /* 0x000fe20000010100 */
[----:B------:R-:W-:Y:S01]  /*1cf0*/  FFMA.FTZ R13, R0, R28, R60 ;  /* 0x0000001c000d7223 */ /* 0x000fe2000001003c */
[----:B------:R-:W-:Y:S01]  /*1d00*/  FFMA.FTZ R34, R34, R8, 1 ;  /* 0x3f80000022227423 */ /* 0x000fe20000010008 */
[----:B----4-:R-:W-:-:S02]  /*1d10*/  HADD2.F32 R58, -RZ, R9.H0_H0 ;  /* 0x20000009ff3a7230 */ /* 0x010fc40000004100 */
[----:B------:R-:W-:Y:S01]  /*1d20*/  FFMA.FTZ R26, R12, R26, 1 ;  /* 0x3f8000000c1a7423 */ /* 0x000fe2000001001a */
[----:B------:R-:W-:Y:S01]  /*1d30*/  FMUL.FTZ R8, R13, -1.4426950216293334961 ;  /* 0xbfb8aa3b0d087820 */ /* 0x000fe20000410000 */
[----:B-1----:R-:W-:Y:S01]  /*1d40*/  FADD.FTZ R45, -R47, 1 ;  /* 0x3f8000002f2d7421 */ /* 0x002fe20000010100 */
[----:B------:R-:W-:Y:S01]  /*1d50*/  FFMA.FTZ R12, R3, R59, R61 ;  /* 0x0000003b030c7223 */ /* 0x000fe2000001003d */
[----:B------:R-:W-:Y:S01]  /*1d60*/  FADD.FTZ R58, -R24, R58 ;  /* 0x0000003a183a7221 */ /* 0x000fe20000010100 */
[----:B------:R-:W-:Y:S02]  /*1d70*/  HADD2.F32 R57, -RZ, R9.H1_H1 ;  /* 0x30000009ff397230 */ /* 0x000fe40000004100 */
[----:B------:R-:W-:Y:S01]  /*1d80*/  FFMA.FTZ R45, R32, R45, 1 ;  /* 0x3f800000202d7423 */ /* 0x000fe2000001002d */
[----:B------:R-:W-:Y:S01]  /*1d90*/  FMUL.FTZ R32, R12, -1.4426950216293334961 ;  /* 0xbfb8aa3b0c207820 */ /* 0x000fe20000410000 */
[----:B------:R-:W1:Y:S01]  /*1da0*/  MUFU.EX2 R8, R8 ;  /* 0x0000000800087308 */ /* 0x000e620000000800 */
[----:B------:R-:W-:Y:S01]  /*1db0*/  FMUL.FTZ R58, R2, R58 ;  /* 0x0000003a023a7220 */ /* 0x000fe20000410000 */
[----:B------:R-:W-:Y:S01]  /*1dc0*/  FADD.FTZ R57, -R24, R57 ;  /* 0x0000003918397221 */ /* 0x000fe20000010100 */
[----:B------:R-:W-:Y:S01]  /*1dd0*/  FMUL.FTZ R51, R49, R51 ;  /* 0x0000003331337220 */ /* 0x000fe20000410000 */
[----:B0-----:R-:W-:Y:S01]  /*1de0*/  FADD.FTZ R49, -R46, 1 ;  /* 0x3f8000002e317421 */ /* 0x001fe20000010100 */
[----:B------:R-:W-:Y:S01]  /*1df0*/  FFMA.FTZ R25, R4, R58, R6 ;  /* 0x0000003a04197223 */ /* 0x000fe20000010006 */
[----:B------:R-:W-:-:S02]  /*1e00*/  FMUL.FTZ R57, R2, R57 ;  /* 0x0000003902397220 */ /* 0x000fc40000410000 */
[----:B------:R-:W0:Y:S01]  /*1e10*/  MUFU.EX2 R32, R32 ;  /* 0x0000002000207308 */ /* 0x000e220000000800 */
[----:B------:R-:W-:Y:S01]  /*1e20*/  FFMA.FTZ R49, R27, R49, 1 ;  /* 0x3f8000001b317423 */ /* 0x000fe20000010031 */
[----:B------:R-:W-:Y:S01]  /*1e30*/  FMUL.FTZ R27, R25, -1.4426950216293334961 ;  /* 0xbfb8aa3b191b7820 */ /* 0x000fe20000410000 */
[----:B------:R-:W-:Y:S01]  /*1e40*/  FMUL.FTZ R9, R33, R34 ;  /* 0x0000002221097220 */ /* 0x000fe20000410000 */
[----:B------:R-:W-:Y:S01]  /*1e50*/  FFMA.FTZ R33, R5, R57, R40 ;  /* 0x0000003905217223 */ /* 0x000fe20000010028 */
[----:B------:R-:W-:Y:S01]  /*1e60*/  FMUL.FTZ R47, R47, R45 ;  /* 0x0000002d2f2f7220 */ /* 0x000fe20000410000 */
[----:B------:R-:W-:Y:S02]  /*1e70*/  FMUL.FTZ R46, R46, R49 ;  /* 0x000000312e2e7220 */ /* 0x000fe40000410000 */
[----:B------:R-:W2:Y:S01]  /*1e80*/  MUFU.EX2 R34, R27 ;  /* 0x0000001b00227308 */ /* 0x000ea20000000800 */
[----:B------:R-:W-:Y:S01]  /*1e90*/  FMUL.FTZ R45, R33, -1.4426950216293334961 ;  /* 0xbfb8aa3b212d7820 */ /* 0x000fe20000410000 */
[----:B------:R-:W-:Y:S01]  /*1ea0*/  FMUL.FTZ R48, R48, R26 ;  /* 0x0000001a30307220 */ /* 0x000fe20000410000 */
[----:B------:R-:W-:-:S02]  /*1eb0*/  HADD2.F32 R49, -RZ, R10.H0_H0 ;  /* 0x2000000aff317230 */ /* 0x000fc40000004100 */
[----:B------:R-:W-:Y:S01]  /*1ec0*/  FMUL.FTZ R7, R7, R51 ;  /* 0x0000003307077220 */ /* 0x000fe20000410000 */
[----:B-1----:R-:W-:Y:S02]  /*1ed0*/  FADD.FTZ R51, R8, 1 ;  /* 0x3f80000008337421 */ /* 0x002fe40000010000 */
[----:B------:R-:W1:Y:S01]  /*1ee0*/  MUFU.EX2 R45, R45 ;  /* 0x0000002d002d7308 */ /* 0x000e620000000800 */
[----:B------:R-:W-:Y:S01]  /*1ef0*/  FMUL.FTZ R8, R49, R48 ;  /* 0x0000003031087220 */ /* 0x000fe20000410000 */
[----:B0-----:R-:W-:Y:S01]  /*1f00*/  FADD.FTZ R32, R32, 1 ;  /* 0x3f80000020207421 */ /* 0x001fe20000010000 */
[----:B------:R-:W-:-:S05]  /*1f10*/  HADD2.F32 R10, -RZ, R10.H1_H1 ;  /* 0x3000000aff0a7230 */ /* 0x000fca0000004100 */
[----:B------:R-:W0:Y:S01]  /*1f20*/  MUFU.RCP R48, R51 ;  /* 0x0000003300307308 */ /* 0x000e220000001000 */
[----:B--2---:R-:W-:Y:S01]  /*1f30*/  FADD.FTZ R34, R34, 1 ;  /* 0x3f80000022227421 */ /* 0x004fe20000010000 */
[----:B------:R-:W-:Y:S01]  /*1f40*/  FMUL.FTZ R9, R10, R9 ;  /* 0x000000090a097220 */ /* 0x000fe20000410000 */
[----:B------:R-:W-:-:S05]  /*1f50*/  HADD2.F32 R10, -RZ, R11.H0_H0 ;  /* 0x2000000bff0a7230 */ /* 0x000fca0000004100 */
[----:B------:R2:W3:Y:S01]  /*1f60*/  MUFU.RCP R49, R32 ;  /* 0x0000002000317308 */ /* 0x0004e20000001000 */
[----:B------:R-:W-:Y:S02]  /*1f70*/  HADD2.F32 R11, -RZ, R11.H1_H1 ;  /* 0x3000000bff0b7230 */ /* 0x000fe40000004100 */
[----:B-1----:R-:W-:-:S03]  /*1f80*/  FADD.FTZ R45, R45, 1 ;  /* 0x3f8000002d2d7421 */ /* 0x002fc60000010000 */
[----:B------:R-:W-:Y:S02]  /*1f90*/  FMUL.FTZ R11, R11, R46 ;  /* 0x0000002e0b0b7220 */ /* 0x000fe40000410000 */
[----:B------:R-:W1:Y:S01]  /*1fa0*/  MUFU.RCP R34, R34 ;  /* 0x0000002200227308 */ /* 0x000e620000001000 */
[----:B0-----:R-:W-:Y:S01]  /*1fb0*/  FADD.FTZ R46, -R48, 1 ;  /* 0x3f800000302e7421 */ /* 0x001fe20000010100 */
[----:B--2---:R-:W-:Y:S01]  /*1fc0*/  FFMA.FTZ R32, R0, R56, R60 ;  /* 0x0000003800207223 */ /* 0x004fe2000001003c */
[----:B------:R-:W-:Y:S02]  /*1fd0*/  FMUL.FTZ R10, R10, R47 ;  /* 0x0000002f0a0a7220 */ /* 0x000fe40000410000 */
[----:B------:R-:W-:Y:S01]  /*1fe0*/  FFMA.FTZ R46, R13, R46, 1 ;  /* 0x3f8000000d2e7423 */ /* 0x000fe2000001002e */
[----:B------:R-:W-:Y:S02]  /*1ff0*/  FMUL.FTZ R47, R32, -1.4426950216293334961 ;  /* 0xbfb8aa3b202f7820 */ /* 0x000fe40000410000 */
[----:B------:R-:W0:Y:S01]  /*2000*/  MUFU.RCP R45, R45 ;  /* 0x0000002d002d7308 */ /* 0x000e220000001000 */
[----:B---3--:R-:W-:-:S04]  /*2010*/  FADD.FTZ R13, -R49, 1 ;  /* 0x3f800000310d7421 */ /* 0x008fc80000010100 */
[----:B------:R-:W-:Y:S01]  /*2020*/  FFMA.FTZ R13, R12, R13, 1 ;  /* 0x3f8000000c0d7423 */ /* 0x000fe2000001000d */
[----:B------:R-:W-:Y:S02]  /*2030*/  FMUL.FTZ R12, R16, -1.4426950216293334961 ;  /* 0xbfb8aa3b100c7820 */ /* 0x000fe40000410000 */
[----:B------:R-:W2:Y:S01]  /*2040*/  MUFU.EX2 R47, R47 ;  /* 0x0000002f002f7308 */ /* 0x000ea20000000800 */
[----:B------:R-:W-:Y:S01]  /*2050*/  FMUL.FTZ R48, R48, R46 ;  /* 0x0000002e30307220 */ /* 0x000fe20000410000 */
[----:B-1----:R-:W-:-:S04]  /*2060*/  FADD.FTZ R46, -R34, 1 ;  /* 0x3f800000222e7421 */ /* 0x002fc80000010100 */
[----:B------:R-:W-:Y:S02]  /*2070*/  FFMA.FTZ R46, R25, R46, 1 ;  /* 0x3f800000192e7423 */ /* 0x000fe4000001002e */
[----:B------:R-:W1:Y:S01]  /*2080*/  MUFU.EX2 R12, R12 ;  /* 0x0000000c000c7308 */ /* 0x000e620000000800 */
[----:B0-----:R-:W-:Y:S01]  /*2090*/  FADD.FTZ R25, -R45, 1 ;  /* 0x3f8000002d197421 */ /* 0x001fe20000010100 */
[----:B------:R-:W-:Y:S01]  /*20a0*/  FMUL.FTZ R46, R34, R46 ;  /* 0x0000002e222e7220 */ /* 0x000fe20000410000 */
[----:B------:R-:W-:Y:S02]  /*20b0*/  HADD2.F32 R34, -RZ, R17.H0_H0 ;  /* 0x20000011ff227230 */ /* 0x000fe40000004100 */
[----:B------:R-:W-:-:S03]  /*20c0*/  FFMA.FTZ R25, R33, R25, 1 ;  /* 0x3f80000021197423 */ /* 0x000fc60000010019 */
[----:B------:R-:W-:Y:S01]  /*20d0*/  FADD.FTZ R54, -R24, R34 ;  /* 0x0000002218367221 */ /* 0x000fe20000010100 */
[----:B--2---:R-:W-:Y:S01]  /*20e0*/  FADD.FTZ R47, R47, 1 ;  /* 0x3f8000002f2f7421 */ /* 0x004fe20000010000 */
[----:B------:R-:W-:Y:S01]  /*20f0*/  FMUL.FTZ R45, R45, R25 ;  /* 0x000000192d2d7220 */ /* 0x000fe20000410000 */
[----:B------:R-:W-:Y:S02]  /*2100*/  HADD2.F32 R25, -RZ, R14.H1_H1 ;  /* 0x3000000eff197230 */ /* 0x000fe40000004100 */
[----:B------:R-:W-:Y:S01]  /*2110*/  FMUL.FTZ R13, R49, R13 ;  /* 0x0000000d310d7220 */ /* 0x000fe20000410000 */
[----:B------:R1:W0:Y:S01]  /*2120*/  MUFU.RCP R33, R47 ;  /* 0x0000002f00217308 */ /* 0x0002220000001000 */
[----:B------:R-:W-:Y:S02]  /*2130*/  FMUL.FTZ R54, R2, R54 ;  /* 0x0000003602367220 */ /* 0x000fe40000410000 */
[----:B------:R-:W-:Y:S02]  /*2140*/  FMUL.FTZ R13, R25, R13 ;  /* 0x0000000d190d7220 */ /* 0x000fe40000410000 */
[----:B------:R-:W-:Y:S01]  /*2150*/  FFMA.FTZ R25, R4, R54, R6 ;  /* 0x0000003604197223 */ /* 0x000fe20000010006 */
[----:B-1----:R-:W-:-:S04]  /*2160*/  FADD.FTZ R47, R12, 1 ;  /* 0x3f8000000c2f7421 */ /* 0x002fc80000010000 */
[----:B------:R1:W2:Y:S01]  /*2170*/  MUFU.RCP R34, R47 ;  /* 0x0000002f00227308 */ /* 0x0002a20000001000 */
[----:B------:R-:W-:Y:S01]  /*2180*/  IADD3 R26, P0, R53, UR20, RZ ;  /* 0x00000014351a7c10 */ /* 0x000fe2000ff1e0ff */
[----:B-1----:R-:W-:Y:S01]  /*2190*/  FMUL.FTZ R47, R25, -1.4426950216293334961 ;  /* 0xbfb8aa3b192f7820 */ /* 0x002fe20000410000 */
[----:B------:R-:W-:Y:S02]  /*21a0*/  HADD2.F32 R53, -RZ, R17.H1_H1 ;  /* 0x30000011ff357230 */ /* 0x000fe40000004100 */
[----:B0-----:R-:W-:-:S03]  /*21b0*/  FADD.FTZ R17, -R33, 1 ;  /* 0x3f80000021117421 */ /* 0x001fc60000010100 */
[----:B------:R-:W0:Y:S01]  /*21c0*/  MUFU.EX2 R47, R47 ;  /* 0x0000002f002f7308 */ /* 0x000e220000000800 */
[----:B------:R-:W-:Y:S01]  /*21d0*/  FFMA.FTZ R32, R32, R17, 1 ;  /* 0x3f80000020207423 */ /* 0x000fe20000010011 */
[----:B--2---:R-:W-:Y:S01]  /*21e0*/  FADD.FTZ R17, -R34, 1 ;  /* 0x3f80000022117421 */ /* 0x004fe20000010100 */
[----:B------:R-:W-:Y:S01]  /*21f0*/  FADD.FTZ R53, -R24, R53 ;  /* 0x0000003518357221 */ /* 0x000fe20000010100 */
[----:B------:R-:W-:Y:S02]  /*2200*/  HADD2.F32 R12, -RZ, R14.H0_H0 ;  /* 0x2000000eff0c7230 */ /* 0x000fe40000004100 */
[--C-:B------:R-:W-:Y:S02]  /*2210*/  HADD2.F32 R14, -RZ, R15.reuse.H0_H0 ;  /* 0x2000000fff0e7230 */ /* 0x100fe40000004100 */
[----:B------:R-:W-:Y:S01]  /*2220*/  FFMA.FTZ R17, R16, R17, 1 ;  /* 0x3f80000010117423 */ /* 0x000fe20000010011 */
[----:B------:R-:W-:Y:S01]  /*2230*/  FMUL.FTZ R53, R2, R53 ;  /* 0x0000003502357220 */ /* 0x000fe20000410000 */
[----:B------:R-:W-:-:S02]  /*2240*/  HADD2.F32 R15, -RZ, R15.H1_H1 ;  /* 0x3000000fff0f7230 */ /* 0x000fc40000004100 */
[----:B------:R-:W-:Y:S01]  /*2250*/  FMUL.FTZ R17, R34, R17 ;  /* 0x0000001122117220 */ /* 0x000fe20000410000 */
[----:B------:R-:W-:Y:S01]  /*2260*/  FMUL.FTZ R14, R14, R46 ;  /* 0x0000002e0e0e7220 */ /* 0x000fe20000410000 */
[----:B------:R-:W-:Y:S01]  /*2270*/  FFMA.FTZ R46, R5, R53, R40 ;  /* 0x00000035052e7223 */ /* 0x000fe20000010028 */
[----:B0-----:R-:W-:Y:S01]  /*2280*/  FADD.FTZ R34, R47, 1 ;  /* 0x3f8000002f227421 */ /* 0x001fe20000010000 */
[----:B------:R-:W-:Y:S01]  /*2290*/  FMUL.FTZ R15, R15, R45 ;  /* 0x0000002d0f0f7220 */ /* 0x000fe20000410000 */
[----:B------:R-:W-:Y:S01]  /*22a0*/  FMUL.FTZ R16, R33, R32 ;  /* 0x0000002021107220 */ /* 0x000fe20000410000 */
[----:B------:R-:W-:Y:S01]  /*22b0*/  FMUL.FTZ R45, R46, -1.4426950216293334961 ;  /* 0xbfb8aa3b2e2d7820 */ /* 0x000fe20000410000 */
[--C-:B------:R-:W-:Y:S02]  /*22c0*/  HADD2.F32 R32, -RZ, R20.reuse.H0_H0 ;  /* 0x20000014ff207230 */ /* 0x100fe40000004100 */
[----:B------:R-:W0:Y:S03]  /*22d0*/  MUFU.RCP R34, R34 ;  /* 0x0000002200227308 */ /* 0x000e260000001000 */
[----:B------:R-:W-:Y:S01]  /*22e0*/  FADD.FTZ R32, -R24, R32 ;  /* 0x0000002018207221 */ /* 0x000fe20000010100 */
[----:B------:R-:W-:-:S04]  /*22f0*/  HADD2.F32 R51, -RZ, R20.H1_H1 ;  /* 0x30000014ff337230 */ /* 0x000fc80000004100 */
[----:B------:R-:W1:Y:S01]  /*2300*/  MUFU.EX2 R45, R45 ;  /* 0x0000002d002d7308 */ /* 0x000e620000000800 */
[----:B------:R-:W-:Y:S01]  /*2310*/  FMUL.FTZ R52, R2, R32 ;  /* 0x0000002002347220 */ /* 0x000fe20000410000 */
[----:B------:R-:W-:-:S03]  /*2320*/  FADD.FTZ R51, -R24, R51 ;  /* 0x0000003318337221 */ /* 0x000fc60000010100 */
[----:B------:R-:W-:Y:S01]  /*2330*/  FFMA.FTZ R32, R0, R52, R60 ;  /* 0x0000003400207223 */ /* 0x000fe2000001003c */
[----:B------:R-:W-:-:S03]  /*2340*/  FMUL.FTZ R51, R2, R51 ;  /* 0x0000003302337220 */ /* 0x000fc60000410000 */
[----:B------:R-:W-:Y:S01]  /*2350*/  FMUL.FTZ R33, R32, -1.4426950216293334961 ;  /* 0xbfb8aa3b20217820 */ /* 0x000fe20000410000 */
[----:B0-----:R-:W-:-:S04]  /*2360*/  FADD.FTZ R47, -R34, 1 ;  /* 0x3f800000222f7421 */ /* 0x001fc80000010100 */
[----:B------:R-:W-:Y:S01]  /*2370*/  FFMA.FTZ R47, R25, R47, 1 ;  /* 0x3f800000192f7423 */ /* 0x000fe2000001002f */
[----:B------:R-:W-:Y:S01]  /*2380*/  FFMA.FTZ R25, R3, R51, R61 ;  /* 0x0000003303197223 */ /* 0x000fe2000001003d */
[----:B------:R-:W0:Y:S01]  /*2390*/  MUFU.EX2 R33, R33 ;  /* 0x0000002100217308 */ /* 0x000e220000000800 */
[----:B-1----:R-:W-:Y:S02]  /*23a0*/  FADD.FTZ R45, R45, 1 ;  /* 0x3f8000002d2d7421 */ /* 0x002fe40000010000 */
[----:B------:R-:W-:-:S05]  /*23b0*/  FMUL.FTZ R20, R25, -1.4426950216293334961 ;  /* 0xbfb8aa3b19147820 */ /* 0x000fca0000410000 */
[----:B------:R-:W1:Y:S08]  /*23c0*/  MUFU.RCP R45, R45 ;  /* 0x0000002d002d7308 */ /* 0x000e700000001000 */
[----:B------:R-:W2:Y:S01]  /*23d0*/  MUFU.EX2 R20, R20 ;  /* 0x0000001400147308 */ /* 0x000ea20000000800 */
[----:B0-----:R-:W-:Y:S01]  /*23e0*/  FADD.FTZ R33, R33, 1 ;  /* 0x3f80000021217421 */ /* 0x001fe20000010000 */
[----:B------:R-:W-:-:S06]  /*23f0*/  FMUL.FTZ R34, R34, R47 ;  /* 0x0000002f22227220 */ /* 0x000fcc0000410000 */
[----:B------:R-:W0:Y:S01]  /*2400*/  MUFU.RCP R33, R33 ;  /* 0x0000002100217308 */ /* 0x000e220000001000 */
[----:B-1----:R-:W-:-:S04]  /*2410*/  FADD.FTZ R47, -R45, 1 ;  /* 0x3f8000002d2f7421 */ /* 0x002fc80000010100 */
[----:B------:R-:W-:Y:S01]  /*2420*/  FFMA.FTZ R47, R46, R47, 1 ;  /* 0x3f8000002e2f7423 */ /* 0x000fe2000001002f */
[--C-:B------:R-:W-:Y:S02]  /*2430*/  HADD2.F32 R46, -RZ, R18.reuse.H0_H0 ;  /* 0x20000012ff2e7230 */ /* 0x100fe40000004100 */
[----:B--2---:R-:W-:Y:S01]  /*2440*/  FADD.FTZ R20, R20, 1 ;  /* 0x3f80000014147421 */ /* 0x004fe20000010000 */
[----:B------:R-:W-:-:S05]  /*2450*/  HADD2.F32 R18, -RZ, R18.H1_H1 ;  /* 0x30000012ff127230 */ /* 0x000fca0000004100 */
[----:B------:R-:W1:Y:S01]  /*2460*/  MUFU.RCP R20, R20 ;  /* 0x0000001400147308 */ /* 0x000e620000001000 */
[----:B------:R-:W-:Y:S01]  /*2470*/  FMUL.FTZ R17, R18, R17 ;  /* 0x0000001112117220 */ /* 0x000fe20000410000 */
[----:B------:R-:W-:Y:S02]  /*2480*/  HADD2.F32 R18, -RZ, R19.H0_H0 ;  /* 0x20000013ff127230 */ /* 0x000fe40000004100 */
[----:B------:R-:W-:-:S03]  /*2490*/  FMUL.FTZ R12, R12, R48 ;  /* 0x000000300c0c7220 */ /* 0x000fc60000410000 */
[----:B------:R-:W-:Y:S01]  /*24a0*/  FMUL.FTZ R18, R18, R34 ;  /* 0x0000002212127220 */ /* 0x000fe20000410000 */
[----:B0-----:R-:W-:Y:S01]  /*24b0*/  FADD.FTZ R34, -R33, 1 ;  /* 0x3f80000021227421 */ /* 0x001fe20000010100 */
[--C-:B------:R-:W-:Y:S02]  /*24c0*/  HADD2.F32 R48, -RZ, R21.reuse.H0_H0 ;  /* 0x20000015ff307230 */ /* 0x100fe40000004100 */
[----:B------:R-:W-:Y:S02]  /*24d0*/  HADD2.F32 R21, -RZ, R21.H1_H1 ;  /* 0x30000015ff157230 */ /* 0x000fe40000004100 */
[----:B------:R-:W-:Y:S01]  /*24e0*/  FFMA.FTZ R32, R32, R34, 1 ;  /* 0x3f80000020207423 */ /* 0x000fe20000010022 */
[----:B------:R-:W-:Y:S01]  /*24f0*/  IADD3.X R27, R29, UR21, RZ, P0, !PT ;  /* 0x000000151d1b7c10 */ /* 0x000fe200087fe4ff */
[----:B------:R-:W-:Y:S02]  /*2500*/  FADD.FTZ R48, -R24, R48 ;  /* 0x0000003018307221 */ /* 0x000fe40000010100 */
[----:B------:R-:W-:Y:S01]  /*2510*/  FMUL.FTZ R29, R33, R32 ;  /* 0x00000020211d7220 */ /* 0x000fe20000410000 */
[----:B-1----:R-:W-:Y:S01]  /*2520*/  FADD.FTZ R32, -R20, 1 ;  /* 0x3f80000014207421 */ /* 0x002fe20000010100 */
[----:B------:R-:W-:Y:S01]  /*2530*/  FADD.FTZ R50, -R24, R21 ;  /* 0x0000001518327221 */ /* 0x000fe20000010100 */
[C---:B------:R-:W-:Y:S01]  /*2540*/  FMUL.FTZ R48, R2.reuse, R48 ;  /* 0x0000003002307220 */ /* 0x040fe20000410000 */
[----:B------:R-:W-:Y:S01]  /*2550*/  STL [R1+0x100], R35 ;  /* 0x0001002301007387 */ /* 0x000fe20000100800 */
[----:B------:R-:W-:Y:S01]  /*2560*/  FFMA.FTZ R32, R25, R32, 1 ;  /* 0x3f80000019207423 */ /* 0x000fe20000010020 */
[----:B------:R-:W-:Y:S01]  /*2570*/  FMUL.FTZ R50, R2, R50 ;  /* 0x0000003202327220 */ /* 0x000fe20000410000 */
[----:B------:R-:W-:Y:S01]  /*2580*/  FFMA.FTZ R34, R4, R48, R6 ;  /* 0x0000003004227223 */ /* 0x000fe20000010006 */
[----:B------:R-:W-:Y:S04]  /*2590*/  STL [R1+0xfc], R7 ;  /* 0x0000fc0701007387 */ /* 0x000fe80000100800 */
[----:B------:R0:W-:Y:S01]  /*25a0*/  STL [R1+0x8], R28 ;  /* 0x0000081c01007387 */ /* 0x0001e20000100800 */
[----:B------:R-:W-:Y:S01]  /*25b0*/  FMUL.FTZ R21, R34, -1.4426950216293334961 ;  /* 0xbfb8aa3b22157820 */ /* 0x000fe20000410000 */
[----:B------:R-:W-:-:S02]  /*25c0*/  HADD2.F32 R49, -RZ, R30.H0_H0 ;  /* 0x2000001eff317230 */ /* 0x000fc40000004100 */
[----:B------:R-:W-:Y:S01]  /*25d0*/  FMUL.FTZ R45, R45, R47 ;  /* 0x0000002f2d2d7220 */ /* 0x000fe20000410000 */
[----:B------:R-:W-:Y:S01]  /*25e0*/  FMUL.FTZ R16, R46, R16 ;  /* 0x000000102e107220 */ /* 0x000fe20000410000 */
[----:B------:R-:W-:Y:S01]  /*25f0*/  HADD2.F32 R19, -RZ, R19.H1_H1 ;  /* 0x30000013ff137230 */ /* 0x000fe20000004100 */
[----:B------:R-:W2:Y:S01]  /*2600*/  LDG.E.64.CONSTANT R26, desc[UR12][R26.64] ;  /* 0x0000000c1a1a7981 */ /* 0x000ea2000c1e9b00 */
[----:B0-----:R-:W-:Y:S01]  /*2610*/  FMUL.FTZ R28, R20, R32 ;  /* 0x00000020141c7220 */ /* 0x001fe20000410000 */
[----:B------:R-:W-:-:S04]  /*2620*/  FFMA.FTZ R20, R5, R50, R40 ;  /* 0x0000003205147223 */ /* 0x000fc80000010028 */
[----:B------:R-:W-:Y:S01]  /*2630*/  FMUL.FTZ R32, R20, -1.4426950216293334961 ;  /* 0xbfb8aa3b14207820 */ /* 0x000fe20000410000 */
[----:B------:R-:W0:Y:S01]  /*2640*/  MUFU.EX2 R21, R21 ;  /* 0x0000001500157308 */ /* 0x000e220000000800 */
[----:B------:R-:W-:Y:S01]  /*2650*/  FADD.FTZ R49, -R24, R49 ;  /* 0x0000003118317221 */ /* 0x000fe20000010100 */
[----:B------:R-:W-:-:S06]  /*2660*/  HADD2.F32 R47, -RZ, R30.H1_H1 ;  /* 0x3000001eff2f7230 */ /* 0x000fcc0000004100 */
[----:B------:R-:W1:Y:S01]  /*2670*/  MUFU.EX2 R32, R32 ;  /* 0x0000002000207308 */ /* 0x000e620000000800 */
[----:B------:R-:W-:Y:S01]  /*2680*/  FMUL.FTZ R49, R2, R49 ;  /* 0x0000003102317220 */ /* 0x000fe20000410000 */
[----:B------:R-:W-:Y:S01]  /*2690*/  FADD.FTZ R47, -R24, R47 ;  /* 0x0000002f182f7221 */ /* 0x000fe20000010100 */
[--C-:B------:R-:W-:Y:S02]  /*26a0*/  HADD2.F32 R46, -RZ, R31.reuse.H0_H0 ;  /* 0x2000001fff2e7230 */ /* 0x100fe40000004100 */
[----:B------:R-:W-:Y:S01]  /*26b0*/  FFMA.FTZ R25, R0, R49, R60 ;  /* 0x0000003100197223 */ /* 0x000fe2000001003c */
[----:B------:R-:W-:Y:S01]  /*26c0*/  FMUL.FTZ R47, R2, R47 ;  /* 0x0000002f022f7220 */ /* 0x000fe20000410000 */
[----:B------:R-:W-:Y:S01]  /*26d0*/  FMUL.FTZ R19, R19, R45 ;  /* 0x0000002d13137220 */ /* 0x000fe20000410000 */
[----:B------:R-:W-:Y:S01]  /*26e0*/  FADD.FTZ R46, -R24, R46 ;  /* 0x0000002e182e7221 */ /* 0x000fe20000010100 */
[----:B0-----:R-:W-:Y:S01]  /*26f0*/  FADD.FTZ R21, R21, 1 ;  /* 0x3f80000015157421 */ /* 0x001fe20000010000 */
[----:B------:R-:W-:-:S02]  /*2700*/  HADD2.F32 R45, -RZ, R31.H1_H1 ;  /* 0x3000001fff2d7230 */ /* 0x000fc40000004100 */
[----:B------:R-:W-:Y:S01]  /*2710*/  FMUL.FTZ R30, R25, -1.4426950216293334961 ;  /* 0xbfb8aa3b191e7820 */ /* 0x000fe20000410000 */
[----:B------:R-:W-:Y:S01]  /*2720*/  FFMA.FTZ R31, R3, R47, R61 ;  /* 0x0000002f031f7223 */ /* 0x000fe2000001003d */
[----:B------:R-:W-:Y:S01]  /*2730*/  FMUL.FTZ R46, R2, R46 ;  /* 0x0000002e022e7220 */ /* 0x000fe20000410000 */
[----:B-1----:R-:W-:Y:S02]  /*2740*/  FADD.FTZ R32, R32, 1 ;  /* 0x3f80000020207421 */ /* 0x002fe40000010000 */
[----:B------:R-:W-:Y:S01]  /*2750*/  FMUL.FTZ R60, R31, -1.4426950216293334961 ;  /* 0xbfb8aa3b1f3c7820 */ /* 0x000fe20000410000 */
[----:B------:R-:W-:Y:S08]  /*2760*/  MUFU.RCP R21, R21 ;  /* 0x0000001500157308 */ /* 0x000ff00000001000 */
[----:B------:R-:W0:Y:S08]  /*2770*/  MUFU.EX2 R30, R30 ;  /* 0x0000001e001e7308 */ /* 0x000e300000000800 */
[----:B------:R1:W-:Y:S02]  /*2780*/  MUFU.RCP R61, R32 ;  /* 0x00000020003d7308 */ /* 0x0003e40000001000 */
[----:B-1----:R-:W-:-:S06]  /*2790*/  FFMA.FTZ R32, R4, R46, R6 ;  /* 0x0000002e04207223 */ /* 0x002fcc0000010006 */
[----:B------:R-:W1:Y:S01]  /*27a0*/  MUFU.EX2 R60, R60 ;  /* 0x0000003c003c7308 */ /* 0x000e620000000800 */
[----:B------:R-:W-:Y:S01]  /*27b0*/  FADD.FTZ R45, -R24, R45 ;  /* 0x0000002d182d7221 */ /* 0x000fe20000010100 */
[----:B0-----:R-:W-:Y:S01]  /*27c0*/  FADD.FTZ R30, R30, 1 ;  /* 0x3f8000001e1e7421 */ /* 0x001fe20000010000 */
[----:B------:R-:W-:Y:S01]  /*27d0*/  FMUL.FTZ R33, R32, -1.4426950216293334961 ;  /* 0xbfb8aa3b20217820 */ /* 0x000fe20000410000 */
[----:B------:R-:W3:Y:S05]  /*27e0*/  LDL.LU R6, [R1+0x114] ;  /* 0x0001140001067983 */ /* 0x000eea0000300800 */
[----:B------:R-:W0:Y:S01]  /*27f0*/  MUFU.EX2 R33, R33 ;  /* 0x0000002100217308 */ /* 0x000e220000000800 */
[----:B------:R-:W-:Y:S01]  /*2800*/  FADD.FTZ R24, -R21, 1 ;  /* 0x3f80000015187421 */ /* 0x000fe20000010100 */
[----:B------:R-:W-:-:S03]  /*2810*/  FMUL.FTZ R45, R2, R45 ;  /* 0x0000002d022d7220 */ /* 0x000fc60000410000 */
[----:B------:R-:W-:Y:S01]  /*2820*/  FFMA.FTZ R34, R34, R24, 1 ;  /* 0x3f80000022227423 */ /* 0x000fe20000010018 */
[----:B------:R-:W-:Y:S01]  /*2830*/  FFMA.FTZ R24, R5, R45, R40 ;  /* 0x0000002d05187223 */ /* 0x000fe20000010028 */
[----:B-1----:R-:W-:Y:S01]  /*2840*/  FADD.FTZ R60, R60, 1 ;  /* 0x3f8000003c3c7421 */ /* 0x002fe20000010000 */
[----:B------:R-:W1:Y:S01]  /*2850*/  MUFU.RCP R30, R30 ;  /* 0x0000001e001e7308 */ /* 0x000e620000001000 */
[----:B------:R-:W-:Y:S01]  /*2860*/  FMUL.FTZ R34, R21, R34 ;  /* 0x0000002215227220 */ /* 0x000fe20000410000 */
[----:B------:R-:W-:-:S06]  /*2870*/  FMUL.FTZ R21, R24, -1.4426950216293334961 ;  /* 0xbfb8aa3b18157820 */ /* 0x000fcc0000410000 */
[----:B------:R-:W4:Y:S01]  /*2880*/  MUFU.RCP R60, R60 ;  /* 0x0000003c003c7308 */ /* 0x000f220000001000 */
[----:B0-----:R-:W-:-:S07]  /*2890*/  FADD.FTZ R33, R33, 1 ;  /* 0x3f80000021217421 */ /* 0x001fce0000010000 */
[----:B------:R0:W-:Y:S01]  /*28a0*/  MUFU.EX2 R7, R21 ;  /* 0x0000001500077308 */ /* 0x0001e20000000800 */
[----:B------:R1:W-:Y:S04]  /*28b0*/  STL [R1+0xbc], R2 ;  /* 0x0000bc0201007387 */ /* 0x0003e80000100800 */
[----:B------:R-:W3:Y:S01]  /*28c0*/  LDL R40, [R1+0x44] ;  /* 0x0000440001287983 */ /* 0x000ee20000100800 */
[----:B0-----:R-:W-:Y:S02]  /*28d0*/  FADD.FTZ R21, -R61, 1 ;  /* 0x3f8000003d157421 */ /* 0x001fe40000010100 */
[----:B------:R-:W0:Y:S01]  /*28e0*/  MUFU.RCP R33, R33 ;  /* 0x0000002100217308 */ /* 0x000e220000001000 */
[----:B------:R-:W3:Y:S01]  /*28f0*/  LDL R39, [R1+0x5c] ;  /* 0x00005c0001277983 */ /* 0x000ee20000100800 */
[----:B------:R-:W-:-:S03]  /*2900*/  FFMA.FTZ R21, R20, R21, 1 ;  /* 0x3f80000014157423 */ /* 0x000fc60000010015 */
[----:B------:R-:W3:Y:S01]  /*2910*/  LDL R37, [R1+0x58] ;  /* 0x0000580001257983 */ /* 0x000ee20000100800 */
[----:B-1----:R-:W-:Y:S01]  /*2920*/  FMUL.FTZ R2, R61, R21 ;  /* 0x000000153d027220 */ /* 0x002fe20000410000 */
[----:B------:R-:W-:Y:S02]  /*2930*/  FADD.FTZ R61, -R30, 1 ;  /* 0x3f8000001e3d7421 */ /* 0x000fe40000010100 */
[----:B------:R-:W3:Y:S02]  /*2940*/  LDL R35, [R1+0x48] ;  /* 0x0000480001237983 */ /* 0x000ee40000100800 */
[----:B------:R-:W-:Y:S01]  /*2950*/  FFMA.FTZ R25, R25, R61, 1 ;  /* 0x3f80000019197423 */ /* 0x000fe2000001003d */
[----:B----4-:R-:W-:Y:S01]  /*2960*/  FADD.FTZ R61, -R60, 1 ;  /* 0x3f8000003c3d7421 */ /* 0x010fe20000010100 */
[--C-:B------:R-:W-:Y:S02]  /*2970*/  HADD2.F32 R20, -RZ, R22.reuse.H0_H0 ;  /* 0x20000016ff147230 */ /* 0x100fe40000004100 */
[----:B------:R-:W-:-:S02]  /*2980*/  HADD2.F32 R21, -RZ, R22.H1_H1 ;  /* 0x30000016ff157230 */ /* 0x000fc40000004100 */
[----:B------:R-:W-:Y:S01]  /*2990*/  FFMA.FTZ R61, R31, R61, 1 ;  /* 0x3f8000001f3d7423 */ /* 0x000fe2000001003d */
[--C-:B------:R-:W-:Y:S02]  /*29a0*/  HADD2.F32 R22, -RZ, R23.reuse.H0_H0 ;  /* 0x20000017ff167230 */ /* 0x100fe40000004100 */
[----:B------:R-:W-:Y:S02]  /*29b0*/  HADD2.F32 R31, -RZ, R23.H1_H1 ;  /* 0x30000017ff1f7230 */ /* 0x000fe40000004100 */
[----:B0-----:R-:W-:Y:S01]  /*29c0*/  FADD.FTZ R23, -R33, 1 ;  /* 0x3f80000021177421 */ /* 0x001fe20000010100 */
[----:B------:R-:W-:Y:S02]  /*29d0*/  FMUL.FTZ R61, R60, R61 ;  /* 0x0000003d3c3d7220 */ /* 0x000fe40000410000 */
[----:B------:R-:W4:Y:S01]  /*29e0*/  LDL R60, [R1+0x60] ;  /* 0x00006000013c7983 */ /* 0x000f220000100800 */
[----:B------:R-:W-:-:S04]  /*29f0*/  FFMA.FTZ R32, R32, R23, 1 ;  /* 0x3f80000020207423 */ /* 0x000fc80000010017 */
[----:B------:R-:W-:Y:S02]  /*2a00*/  FMUL.FTZ R32, R33, R32 ;  /* 0x0000002021207220 */ /* 0x000fe40000410000 */
[----:B------:R-:W4:Y:S01]  /*2a10*/  LDL R33, [R1+0x3c] ;  /* 0x00003c0001217983 */ /* 0x000f220000100800 */
[----:B------:R-:W-:-:S03]  /*2a20*/  FMUL.FTZ R20, R20, R29 ;  /* 0x0000001d14147220 */ /* 0x000fc60000410000 */
[----:B------:R-:W4:Y:S01]  /*2a30*/  LDL R29, [R1+0x54] ;  /* 0x00005400011d7983 */ /* 0x000f220000100800 */
[----:B------:R-:W-:Y:S01]  /*2a40*/  FMUL.FTZ R22, R22, R34 ;  /* 0x0000002216167220 */ /* 0x000fe20000410000 */
[----:B------:R-:W-:Y:S01]  /*2a50*/  FADD.FTZ R34, R7, 1 ;  /* 0x3f80000007227421 */ /* 0x000fe20000010000 */
[----:B------:R-:W-:Y:S01]  /*2a60*/  FMUL.FTZ R25, R30, R25 ;  /* 0x000000191e197220 */ /* 0x000fe20000410000 */
[----:B------:R-:W-:Y:S01]  /*2a70*/  FMUL.FTZ R21, R21, R28 ;  /* 0x0000001c15157220 */ /* 0x000fe20000410000 */
[----:B------:R-:W-:Y:S01]  /*2a80*/  FMUL.FTZ R23, R31, R2 ;  /* 0x000000021f177220 */ /* 0x000fe20000410000 */
[----:B------:R-:W4:Y:S02]  /*2a90*/  LDL R7, [R1+0x38] ;  /* 0x0000380001077983 */ /* 0x000f240000100800 */
[----:B------:R-:W0:Y:S02]  /*2aa0*/  MUFU.RCP R34, R34 ;  /* 0x0000002200227308 */ /* 0x000e240000001000 */
[----:B------:R-:W4:Y:S04]  /*2ab0*/  LDL R31, [R1+0x40] ;  /* 0x00004000011f7983 */ /* 0x000f280000100800 */
[----:B------:R-:W4:Y:S04]  /*2ac0*/  LDL R28, [R1+0x24] ;  /* 0x00002400011c7983 */ /* 0x000f280000100800 */
[----:B------:R-:W4:Y:S01]  /*2ad0*/  LDL R2, [R1+0xc] ;  /* 0x00000c0001027983 */ /* 0x000f220000100800 */
[----:B0-----:R-:W-:-:S04]  /*2ae0*/  FADD.FTZ R30, -R34, 1 ;  /* 0x3f800000221e7421 */ /* 0x001fc80000010100 */
[----:B------:R-:W-:-:S04]  /*2af0*/  FFMA.FTZ R30, R24, R30, 1 ;  /* 0x3f800000181e7423 */ /* 0x000fc8000001001e */
[----:B------:R-:W-:Y:S01]  /*2b00*/  FMUL.FTZ R34, R34, R30 ;  /* 0x0000001e22227220 */ /* 0x000fe20000410000 */
[----:B------:R-:W-:Y:S01]  /*2b10*/  FMUL.FTZ R30, R3, R44 ;  /* 0x0000002c031e7220 */ /* 0x000fe20000410000 */
[----:B--2---:R-:W-:-:S05]  /*2b20*/  HADD2.F32 R24, -RZ, R26.H0_H0 ;  /* 0x2000001aff187230 */ /* 0x004fca0000004100 */
[----:B------:R-:W-:Y:S01]  /*2b30*/  FMUL.FTZ R24, R24, R25 ;  /* 0x0000001918187220 */ /* 0x000fe20000410000 */
[----:B------:R-:W-:-:S05]  /*2b40*/  HADD2.F32 R25, -RZ, R26.H1_H1 ;  /* 0x3000001aff197230 */ /* 0x000fca0000004100 */
[----:B------:R-:W-:Y:S02]  /*2b50*/  FMUL.FTZ R25, R25, R61 ;  /* 0x0000003d19197220 */ /* 0x000fe40000410000 */
[----:B------:R-:W2:Y:S01]  /*2b60*/  LDL R61, [R1+0x8] ;  /* 0x00000800013d7983 */ /* 0x000ea20000100800 */
[----:B---3--:R-:W-:-:S04]  /*2b70*/  FMUL.FTZ R26, R0, R6 ;  /* 0x00000006001a7220 */ /* 0x008fc80000410000 */
[----:B----4-:R-:W-:-:S04]  /*2b80*/  FFMA.FTZ R26, R60, R26, RZ ;  /* 0x0000001a3c1a7223 */ /* 0x010fc800000100ff */
[----:B------:R-:W-:Y:S01]  /*2b90*/  FFMA.FTZ R26, R33, R30, R26 ;  /* 0x0000001e211a7223 */ /* 0x000fe2000001001a */
[----:B------:R-:W-:-:S04]  /*2ba0*/  FMUL.FTZ R30, R4, R43 ;  /* 0x0000002b041e7220 */ /* 0x000fc80000410000 */
[----:B------:R-:W-:Y:S02]  /*2bb0*/  FFMA.FTZ R26, R29, R30, R26 ;  /* 0x0000001e1d1a7223 */ /* 0x000fe4000001001a */
[----:B------:R-:W3:Y:S01]  /*2bc0*/  LDL.LU R29, [R1+0x110] ;  /* 0x00011000011d7983 */ /* 0x000ee20000300800 */
[----:B------:R-:W-:-:S04]  /*2bd0*/  FMUL.FTZ R30, R5, R42 ;  /* 0x0000002a051e7220 */ /* 0x000fc80000410000 */
[----:B---3--:R-:W-:Y:S01]  /*2be0*/  FFMA.FTZ R26, R29, R30, R26 ;  /* 0x0000001e1d1a7223 */ /* 0x008fe2000001001a */
[----:B------:R-:W-:-:S04]  /*2bf0*/  FMUL.FTZ R30, R0, R41 ;  /* 0x00000029001e7220 */ /* 0x000fc80000410000 */
[----:B------:R-:W-:Y:S02]  /*2c00*/  FFMA.FTZ R26, R40, R30, R26 ;  /* 0x0000001e281a7223 */ /* 0x000fe4000001001a */
[----:B------:R-:W3:Y:S02]  /*2c10*/  LDL.LU R40, [R1+0x10c] ;  /* 0x00010c0001287983 */ /* 0x000ee40000300800 */
[----:B---3--:R-:W-:-:S04]  /*2c20*/  FMUL.FTZ R30, R3, R40 ;  /* 0x00000028031e7220 */ /* 0x008fc80000410000 */
[----:B------:R-:W-:Y:S02]  /*2c30*/  FFMA.FTZ R30, R39, R30, R26 ;  /* 0x0000001e271e7223 */ /* 0x000fe4000001001a */
[----:B------:R-:W3:Y:S02]  /*2c40*/  LDL.LU R39, [R1+0x108] ;  /* 0x0001080001277983 */ /* 0x000ee40000300800 */
[----:B---3--:R-:W-:-:S04]  /*2c50*/  FMUL.FTZ R26, R4, R39 ;  /* 0x00000027041a7220 */ /* 0x008fc80000410000 */
[----:B------:R-:W-:Y:S01]  /*2c60*/  FFMA.FTZ R30, R31, R26, R30 ;  /* 0x0000001a1f1e7223 */ /* 0x000fe2000001001e */
[----:B------:R-:W-:Y:S01]  /*2c70*/  FMUL.FTZ R31, R5, R38 ;  /* 0x00000026051f7220 */ /* 0x000fe20000410000 */
[----:B------:R-:W-:-:S03]  /*2c80*/  HADD2.F32 R26, -RZ, R27.H0_H0 ;  /* 0x2000001bff1a7230 */ /* 0x000fc60000004100 */
[----:B------:R-:W-:Y:S02]  /*2c90*/  FFMA.FTZ R30, R37, R31, R30 ;  /* 0x0000001f251e7223 */ /* 0x000fe4000001001e */
[----:B------:R-:W3:Y:S01]  /*2ca0*/  LDL.LU R37, [R1+0x104] ;  /* 0x0001040001257983 */ /* 0x000ee20000300800 */
[----:B------:R-:W-:-:S03]  /*2cb0*/  FMUL.FTZ R26, R26, R32 ;  /* 0x000000201a1a7220 */ /* 0x000fc60000410000 */
[----:B------:R-:W4:Y:S01]  /*2cc0*/  LDL R32, [R1+0x50] ;  /* 0x0000500001207983 */ /* 0x000f220000100800 */
[----:B------:R-:W-:-:S05]  /*2cd0*/  HADD2.F32 R27, -RZ, R27.H1_H1 ;  /* 0x3000001bff1b7230 */ /* 0x000fca0000004100 */
[----:B------:R-:W-:Y:S02]  /*2ce0*/  FMUL.FTZ R27, R27, R34 ;  /* 0x000000221b1b7220 */ /* 0x000fe40000410000 */
[----:B------:R-:W2:Y:S01]  /*2cf0*/  LDL R34, [R1+0x14] ;  /* 0x0000140001227983 */ /* 0x000ea20000100800 */
[----:B---3--:R-:W-:-:S04]  /*2d00*/  FMUL.FTZ R31, R0, R37 ;  /* 0x00000025001f7220 */ /* 0x008fc80000410000 */
[----:B----4-:R-:W-:Y:S01]  /*2d10*/  FFMA.FTZ R31, R32, R31, R30 ;  /* 0x0000001f201f7223 */ /* 0x010fe2000001001e */
[----:B------:R-:W-:-:S04]  /*2d20*/  FMUL.FTZ R32, R3, R36 ;  /* 0x0000002403207220 */ /* 0x000fc80000410000 */
[----:B------:R-:W-:Y:S02]  /*2d30*/  FFMA.FTZ R31, R35, R32, R31 ;  /* 0x00000020231f7223 */ /* 0x000fe4000001001f */
[----:B------:R-:W3:Y:S01]  /*2d40*/  LDL.LU R35, [R1+0x100] ;  /* 0x0001000001237983 */ /* 0x000ee20000300800 */
[----:B------:R-:W-:Y:S01]  /*2d50*/  FFMA.FTZ R30, R0, R6, RZ ;  /* 0x00000006001e7223 */ /* 0x000fe200000100ff */
[----:B---3--:R-:W-:-:S04]  /*2d60*/  FMUL.FTZ R32, R4, R35 ;  /* 0x0000002304207220 */ /* 0x008fc80000410000 */
[----:B------:R-:W-:Y:S02]  /*2d70*/  FFMA.FTZ R32, R7, R32, R31 ;  /* 0x0000002007207223 */ /* 0x000fe4000001001f */
[----:B------:R-:W3:Y:S01]  /*2d80*/  LDL.LU R7, [R1+0xfc] ;  /* 0x0000fc0001077983 */ /* 0x000ee20000300800 */
[----:B------:R-:W-:-:S04]  /*2d90*/  FFMA.FTZ R30, R3, R44, R30 ;  /* 0x0000002c031e7223 */ /* 0x000fc8000001001e */
[----:B------:R-:W-:-:S04]  /*2da0*/  FFMA.FTZ R30, R4, R43, R30 ;  /* 0x0000002b041e7223 */ /* 0x000fc8000001001e */
[----:B------:R-:W-:-:S04]  /*2db0*/  FFMA.FTZ R30, R5, R42, R30 ;  /* 0x0000002a051e7223 */ /* 0x000fc8000001001e */
[----:B------:R-:W-:Y:S01]  /*2dc0*/  FFMA.FTZ R30, R0, R41, R30 ;  /* 0x00000029001e7223 */ /* 0x000fe2000001001e */
[----:B---3--:R-:W-:-:S04]  /*2dd0*/  FMUL.FTZ R31, R5, R7 ;  /* 0x00000007051f7220 */ /* 0x008fc80000410000 */
[----:B------:R-:W-:Y:S02]  /*2de0*/  FFMA.FTZ R31, R28, R31, R32 ;  /* 0x0000001f1c1f7223 */ /* 0x000fe40000010020 */
[----:B------:R-:W3:Y:S04]  /*2df0*/  LDL.LU R28, [R1+0xf8] ;  /* 0x0000f800011c7983 */ /* 0x000ee80000300800 */
[----:B------:R0:W-:Y:S04]  /*2e00*/  STL [R1+0xec], R41 ;  /* 0x0000ec2901007387 */ /* 0x0001e80000100800 */
[----:B0-----:R-:W4:Y:S01]  /*2e10*/  LDL R41, [R1+0x20] ;  /* 0x0000200001297983 */ /* 0x001f220000100800 */
[----:B------:R-:W-:Y:S01]  /*2e20*/  FMUL.FTZ R32, R0, R8 ;  /* 0x0000000800207220 */ /* 0x000fe20000410000 */
[----:B------:R-:W-:-:S04]  /*2e30*/  FFMA.FTZ R30, R3, R40, R30 ;  /* 0x00000028031e7223 */ /* 0x000fc8000001001e */
[----:B------:R-:W-:Y:S01]  /*2e40*/  FFMA.FTZ R30, R4, R39, R30 ;  /* 0x00000027041e7223 */ /* 0x000fe2000001001e */
[----:B------:R0:W-:Y:S03]  /*2e50*/  STL [R1+0xe8], R40 ;  /* 0x0000e82801007387 */ /* 0x0001e60000100800 */
[----:B------:R-:W-:Y:S01]  /*2e60*/  FFMA.FTZ R30, R5, R38, R30 ;  /* 0x00000026051e7223 */ /* 0x000fe2000001001e */
[----:B------:R1:W-:Y:S04]  /*2e70*/  STL [R1+0xe4], R39 ;  /* 0x0000e42701007387 */ /* 0x0003e80000100800 */
[----:B------:R1:W-:Y:S01]  /*2e80*/  STL [R1+0xe0], R38 ;  /* 0x0000e02601007387 */ /* 0x0003e20000100800 */
[----:B------:R-:W-:-:S04]  /*2e90*/  FFMA.FTZ R30, R0, R37, R30 ;  /* 0x00000025001e7223 */ /* 0x000fc8000001001e */
[----:B------:R-:W-:-:S04]  /*2ea0*/  FFMA.FTZ R30, R3, R36, R30 ;  /* 0x00000024031e7223 */ /* 0x000fc8000001001e */
[----:B------:R-:W-:-:S04]  /*2eb0*/  FFMA.FTZ R30, R4, R35, R30 ;  /* 0x00000023041e7223 */ /* 0x000fc8000001001e */
[----:B------:R-:W-:-:S04]  /*2ec0*/  FFMA.FTZ R30, R5, R7, R30 ;  /* 0x00000007051e7223 */ /* 0x000fc8000001001e */
[----:B------:R-:W-:-:S04]  /*2ed0*/  FFMA.FTZ R30, R0, R8, R30 ;  /* 0x00000008001e7223 */ /* 0x000fc8000001001e */
[----:B------:R-:W-:-:S04]  /*2ee0*/  FFMA.FTZ R30, R3, R9, R30 ;  /* 0x00000009031e7223 */ /* 0x000fc8000001001e */
[----:B------:R-:W-:Y:S01]  /*2ef0*/  FFMA.FTZ R30, R4, R10, R30 ;  /* 0x0000000a041e7223 */ /* 0x000fe2000001001e */
[----:B----4-:R-:W-:Y:S01]  /*2f00*/  FFMA.FTZ R31, R41, R32, R31 ;  /* 0x00000020291f7223 */ /* 0x010fe2000001001f */
[----:B------:R-:W-:-:S04]  /*2f10*/  FMUL.FTZ R32, R3, R9 ;  /* 0x0000000903207220 */ /* 0x000fc80000410000 */
[----:B--2---:R-:W-:Y:S01]  /*2f20*/  FFMA.FTZ R32, R34, R32, R31 ;  /* 0x0000002022207223 */ /* 0x004fe2000001001f */
[----:B------:R-:W-:-:S04]  /*2f30*/  FMUL.FTZ R31, R4, R10 ;  /* 0x0000000a041f7220 */ /* 0x000fc80000410000 */
[----:B---3--:R-:W-:Y:S01]  /*2f40*/  FFMA.FTZ R31, R28, R31, R32 ;  /* 0x0000001f1c1f7223 */ /* 0x008fe20000010020 */
[----:B------:R-:W-:Y:S01]  /*2f50*/  FMUL.FTZ R32, R5, R11 ;  /* 0x0000000b05207220 */ /* 0x000fe20000410000 */
[----:B------:R-:W2:Y:S04]  /*2f60*/  LDL.LU R28, [R1+0x28] ;  /* 0x00002800011c7983 */ /* 0x000ea80000300800 */
[----:B------:R-:W3:Y:S01]  /*2f70*/  LDL.LU R41, [R1+0x18] ;  /* 0x0000180001297983 */ /* 0x000ee20000300800 */
[----:B------:R-:W-:-:S03]  /*2f80*/  FFMA.FTZ R31, R2, R32, R31 ;  /* 0x00000020021f7223 */ /* 0x000fc6000001001f */
[----:B------:R-:W3:Y:S04]  /*2f90*/  LDL R34, [R1+0x54] ;  /* 0x0000540001227983 */ /* 0x000ee80000100800 */
[----:B0-----:R-:W4:Y:S04]  /*2fa0*/  LDL R40, [R1+0x44] ;  /* 0x0000440001287983 */ /* 0x001f280000100800 */
[----:B-1----:R-:W4:Y:S04]  /*2fb0*/  LDL R39, [R1+0x5c] ;  /* 0x00005c0001277983 */ /* 0x002f280000100800 */
[----:B------:R-:W4:Y:S01]  /*2fc0*/  LDL R38, [R1+0x40] ;  /* 0x0000400001267983 */ /* 0x000f220000100800 */
[----:B------:R-:W-:-:S03]  /*2fd0*/  FMUL.FTZ R32, R0, R12 ;  /* 0x0000000c00207220 */ /* 0x000fc60000410000 */
[----:B------:R0:W-:Y:S01]  /*2fe0*/  STL [R1+0xdc], R37 ;  /* 0x0000dc2501007387 */ /* 0x0001e20000100800 */
[----:B------:R-:W-:Y:S01]  /*2ff0*/  FFMA.FTZ R32, R61, R32, R31 ;  /* 0x000000203d207223 */ /* 0x000fe2000001001f */
[----:B------:R-:W-:Y:S02]  /*3000*/  FMUL.FTZ R31, R3, R13 ;  /* 0x0000000d031f7220 */ /* 0x000fe40000410000 */
[----:B0-----:R-:W4:Y:S04]  /*3010*/  LDL R37, [R1+0x58] ;  /* 0x0000580001257983 */ /* 0x001f280000100800 */
[----:B------:R0:W-:Y:S01]  /*3020*/  STL [R1+0xd8], R36 ;  /* 0x0000d82401007387 */ /* 0x0001e20000100800 */
[----:B------:R-:W-:-:S03]  /*3030*/  FFMA.FTZ R31, R59, R31, R32 ;  /* 0x0000001f3b1f7223 */ /* 0x000fc60000010020 */
[----:B0-----:R-:W4:Y:S04]  /*3040*/  LDL R36, [R1+0x50] ;  /* 0x0000500001247983 */ /* 0x001f280000100800 */
[----:B------:R0:W-:Y:S04]  /*3050*/  STL [R1+0xc0], R2 ;  /* 0x0000c00201007387 */ /* 0x0001e80000100800 */
[----:B0-----:R-:W3:Y:S04]  /*3060*/  LDL.LU R2, [R1+0x30] ;  /* 0x0000300001027983 */ /* 0x001ee80000300800 */
[----:B------:R0:W-:Y:S04]  /*3070*/  STL [R1+0xd4], R35 ;  /* 0x0000d42301007387 */ /* 0x0001e80000100800 */
[----:B0-----:R-:W4:Y:S04]  /*3080*/  LDL R35, [R1+0x48] ;  /* 0x0000480001237983 */ /* 0x001f280000100800 */
[----:B------:R0:W-:Y:S04]  /*3090*/  STL [R1+0xc4], R61 ;  /* 0x0000c43d01007387 */ /* 0x0001e80000100800 */
[----:B0-----:R-:W4:Y:S04]  /*30a0*/  LDL.LU R61, [R1+0xa4] ;  /* 0x0000a400013d7983 */ /* 0x001f280000300800 */
[----:B------:R0:W-:Y:S04]  /*30b0*/  STL [R1+0xd0], R7 ;  /* 0x0000d00701007387 */ /* 0x0001e80000100800 */
[----:B0-----:R-:W4:Y:S04]  /*30c0*/  LDL R7, [R1+0x38] ;  /* 0x0000380001077983 */ /* 0x001f280000100800 */
[----:B------:R0:W-:Y:S04]  /*30d0*/  STL [R1+0xc8], R59 ;  /* 0x0000c83b01007387 */ /* 0x0001e80000100800 */
[----:B0-----:R-:W4:Y:S01]  /*30e0*/  LDL R59, [R1+0x20] ;  /* 0x00002000013b7983 */ /* 0x001f220000100800 */
[----:B------:R-:W-:Y:S01]  /*30f0*/  FMUL.FTZ R32, R4, R14 ;  /* 0x0000000e04207220 */ /* 0x000fe20000410000 */
[----:B------:R-:W-:-:S03]  /*3100*/  FFMA.FTZ R30, R5, R11, R30 ;  /* 0x0000000b051e7223 */ /* 0x000fc6000001001e */
[----:B------:R-:W-:Y:S01]  /*3110*/  FFMA.FTZ R31, R58, R32, R31 ;  /* 0x000000203a1f7223 */ /* 0x000fe2000001001f */
        /* <DEDUP_REMOVED lines=42> */
[----:B--2---:R-:W-:Y:S01]  /*33c0*/  FFMA.FTZ R33, R33, R44, R28 ;  /* 0x0000002c21217223 */ /* 0x004fe2000001001c */
[----:B---3--:R-:W-:-:S03]  /*33d0*/  FFMA.FTZ R60, R60, R6, R2 ;  /* 0x000000063c3c7223 */ /* 0x008fc60000010002 */
[----:B----4-:R-:W-:Y:S04]  /*33e0*/  STS.64 [R61], R30 ;  /* 0x0000001e3d007388 */ /* 0x010fe80000000a00 */
[----:B------:R0:W-:Y:S04]  /*33f0*/  STL [R1+0xcc], R59 ;  /* 0x0000cc3b01007387 */ /* 0x0001e80000100800 */
[----:B0-----:R-:W2:Y:S04]  /*3400*/  LDL R59, [R1+0x24] ;  /* 0x00002400013b7983 */ /* 0x001ea80000100800 */
[----:B------:R-:W3:Y:S04]  /*3410*/  LDL.LU R32, [R1+0x1c] ;  /* 0x00001c0001207983 */ /* 0x000ee80000300800 */
[----:B------:R-:W4:Y:S04]  /*3420*/  LDL.LU R30, [R1+0x34] ;  /* 0x00003400011e7983 */ /* 0x000f280000300800 */
[----:B------:R-:W3:Y:S04]  /*3430*/  LDL.LU R31, [R1+0x2c] ;  /* 0x00002c00011f7983 */ /* 0x000ee80000300800 */
[----:B------:R-:W4:Y:S04]  /*3440*/  LDL R61, [R1+0x14] ;  /* 0x00001400013d7983 */ /* 0x000f280000100800 */
[----:B------:R-:W3:Y:S04]  /*3450*/  LDL R2, [R1+0x10] ;  /* 0x0000100001027983 */ /* 0x000ee80000100800 */
[----:B------:R-:W2:Y:S01]  /*3460*/  LDL.LU R28, [R1+0xf4] ;  /* 0x0000f400011c7983 */ /* 0x000ea20000300800 */
[----:B------:R-:W-:-:S02]  /*3470*/  FFMA.FTZ R34, R34, R43, R41 ;  /* 0x0000002b22227223 */ /* 0x000fc40000010029 */
[----:B------:R-:W0:Y:S01]  /*3480*/  S2R R41, SR_TID.X ;  /* 0x0000000000297919 */ /* 0x000e220000002100 */
[----:B------:R-:W-:Y:S01]  /*3490*/  BAR.SYNC.DEFER_BLOCKING 0x0 ;  /* 0x0000000000007b1d */ /* 0x000fe20000010000 */
[----:B0-----:R-:W-:Y:S01]  /*34a0*/  ISETP.GT.U32.AND P1, PT, R41, 0xf, PT ;  /* 0x0000000f2900780c */ /* 0x001fe20003f24070 */
[----:B--2---:R-:W-:-:S04]  /*34b0*/  FFMA.FTZ R28, R29, R42, R28 ;  /* 0x0000002a1d1c7223 */ /* 0x004fc8000001001c */
[----:B------:R-:W2:Y:S04]  /*34c0*/  LDL.LU R29, [R1+0xf0] ;  /* 0x0000f000011d7983 */ /* 0x000ea80000300800 */
[----:B------:R-:W4:Y:S02]  /*34d0*/  LDL.LU R41, [R1+0xec] ;  /* 0x0000ec0001297983 */ /* 0x000f240000300800 */
[----:B----4-:R-:W-:Y:S02]  /*34e0*/  FFMA.FTZ R60, R40, R41, R60 ;  /* 0x00000029283c7223 */ /* 0x010fe4000001003c */
[----:B------:R-:W4:Y:S02]  /*34f0*/  LDL.LU R40, [R1+0xe8] ;  /* 0x0000e80001287983 */ /* 0x000f240000300800 */
[----:B----4-:R-:W-:-:S02]  /*3500*/  FFMA.FTZ R33, R39, R40, R33 ;  /* 0x0000002827217223 */ /* 0x010fc40000010021 */
[----:B------:R-:W4:Y:S02]  /*3510*/  LDL.LU R39, [R1+0xe4] ;  /* 0x0000e40001277983 */ /* 0x000f240000300800 */
[----:B----4-:R-:W-:Y:S02]  /*3520*/  FFMA.FTZ R34, R38, R39, R34 ;  /* 0x0000002726227223 */ /* 0x010fe40000010022 */
        /* <DEDUP_REMOVED lines=10> */
[----:B------:R-:W4:Y:S01]  /*35d0*/  LDL.LU R59, [R1+0xcc] ;  /* 0x0000cc00013b7983 */ /* 0x000f220000300800 */
[----:B------:R-:W-:Y:S01]  /*35e0*/  FFMA.FTZ R33, R61, R9, R33 ;  /* 0x000000093d217223 */ /* 0x000fe20000010021 */
[----:B---3--:R-:W-:Y:S01]  /*35f0*/  FFMA.FTZ R34, R2, R10, R34 ;  /* 0x0000000a02227223 */ /* 0x008fe20000010022 */
[----:B------:R-:W-:Y:S01]  /*3600*/  FADD.FTZ R30, R6, R30 ;  /* 0x0000001e061e7221 */ /* 0x000fe20000010000 */
[----:B------:R-:W-:Y:S01]  /*3610*/  FADD.FTZ R31, R44, R31 ;  /* 0x0000001f2c1f7221 */ /* 0x000fe20000010000 */
[----:B------:R-:W-:Y:S02]  /*3620*/  FADD.FTZ R32, R43, R32 ;  /* 0x000000202b207221 */ /* 0x000fe40000010000 */
[----:B------:R-:W-:Y:S01]  /*3630*/  FADD.FTZ R30, R30, R41 ;  /* 0x000000291e1e7221 */ /* 0x000fe20000010000 */
[----:B----4-:R-:W-:Y:S02]  /*3640*/  FFMA.FTZ R60, R59, R8, R60 ;  /* 0x000000083b3c7223 */ /* 0x010fe4000001003c */
[----:B------:R-:W3:Y:S04]  /*3650*/  LDL.LU R59, [R1+0xc8] ;  /* 0x0000c800013b7983 */ /* 0x000ee80000300800 */
[----:B------:R-:W4:Y:S04]  /*3660*/  LDL.LU R61, [R1+0xc4] ;  /* 0x0000c400013d7983 */ /* 0x000f280000300800 */
[----:B------:R-:W4:Y:S01]  /*3670*/  LDL.LU R2, [R1+0xc0] ;  /* 0x0000c00001027983 */ /* 0x000f220000300800 */
[----:B------:R-:W-:Y:S01]  /*3680*/  FADD.FTZ R31, R31, R40 ;  /* 0x000000281f1f7221 */ /* 0x000fe20000010000 */
[----:B------:R-:W-:Y:S01]  /*3690*/  FADD.FTZ R32, R32, R39 ;  /* 0x0000002720207221 */ /* 0x000fe20000010000 */
[----:B------:R-:W-:-:S02]  /*36a0*/  FADD.FTZ R30, R30, R37 ;  /* 0x000000251e1e7221 */ /* 0x000fc40000010000 */
[----:B------:R-:W-:Y:S01]  /*36b0*/  FADD.FTZ R31, R31, R36 ;  /* 0x000000241f1f7221 */ /* 0x000fe20000010000 */
[----:B------:R-:W-:Y:S01]  /*36c0*/  FADD.FTZ R32, R32, R35 ;  /* 0x0000002320207221 */ /* 0x000fe20000010000 */
[----:B------:R-:W-:Y:S02]  /*36d0*/  FADD.FTZ R30, R30, R8 ;  /* 0x000000081e1e7221 */ /* 0x000fe40000010000 */
[----:B------:R-:W-:Y:S01]  /*36e0*/  FADD.FTZ R31, R31, R9 ;  /* 0x000000091f1f7221 */ /* 0x000fe20000010000 */
[----:B------:R-:W-:Y:S01]  /*36f0*/  FADD.FTZ R32, R32, R10 ;  /* 0x0000000a20207221 */ /* 0x000fe20000010000 */
[----:B------:R-:W-:Y:S01]  /*3700*/  FADD.FTZ R30, R30, R12 ;  /* 0x0000000c1e1e7221 */ /* 0x000fe20000010000 */
[----:B------:R-:W-:Y:S01]  /*3710*/  FFMA.FTZ R34, R58, R14, R34 ;  /* 0x0000000e3a227223 */ /* 0x000fe20000010022 */
        /* <DEDUP_REMOVED lines=8> */
[----:B------:R-:W-:Y:S01]  /*37a0*/  UIADD3 UR9, UP0, UR11, 0x28, URZ ;  /* 0x000000280b097890 */ /* 0x000fe2000ff1e03f */
[----:B------:R-:W-:Y:S01]  /*37b0*/  FADD.FTZ R31, R31, R21 ;  /* 0x000000151f1f7221 */ /* 0x000fe20000010000 */
[----:B------:R-:W-:Y:S01]  /*37c0*/  FADD.FTZ R32, R32, R22 ;  /* 0x0000001620207221 */ /* 0x000fe20000010000 */
[----:B------:R-:W-:Y:S01]  /*37d0*/  FADD.FTZ R30, R30, R24 ;  /* 0x000000181e1e7221 */ /* 0x000fe20000010000 */
[----:B--2---:R-:W-:Y:S01]  /*37e0*/  FADD.FTZ R29, R42, R29 ;  /* 0x0000001d2a1d7221 */ /* 0x004fe20000010000 */
[----:B------:R-:W-:Y:S01]  /*37f0*/  FFMA.FTZ R34, R46, R26, R34 ;  /* 0x0000001a2e227223 */ /* 0x000fe20000010022 */
[----:B------:R-:W-:Y:S01]  /*3800*/  UIADD3.X UR10, URZ, UR5, URZ, UP0, !UPT ;  /* 0x000000053f0a7290 */ /* 0x000fe200087fe43f */
[----:B------:R-:W-:Y:S01]  /*3810*/  FADD.FTZ R32, R32, R26 ;  /* 0x0000001a20207221 */ /* 0x000fe20000010000 */
[----:B------:R-:W-:Y:S01]  /*3820*/  UISETP.GE.U32.AND UP0, UPT, UR9, UR16, UPT ;  /* 0x000000100900728c */ /* 0x000fe2000bf06070 */
[----:B------:R-:W-:-:S03]  /*3830*/  FADD.FTZ R29, R29, R38 ;  /* 0x000000261d1d7221 */ /* 0x000fc60000010000 */
[----:B------:R-:W-:Y:S01]  /*3840*/  UISETP.GE.AND.EX UP0, UPT, UR10, UR7, UPT, UP0 ;  /* 0x000000070a00728c */ /* 0x000fe2000bf06300 */
[----:B------:R-:W-:-:S04]  /*3850*/  FADD.FTZ R29, R29, R7 ;  /* 0x000000071d1d7221 */ /* 0x000fc80000010000 */
[----:B------:R-:W-:Y:S01]  /*3860*/  FADD.FTZ R29, R29, R11 ;  /* 0x0000000b1d1d7221 */ /* 0x000fe20000010000 */
[----:B------:R-:W-:-:S03]  /*3870*/  PLOP3.LUT P0, PT, PT, PT, UP0, 0x80, 0x0 ;  /* 0x000000000000781c */ /* 0x000fc60003f0f008 */
[----:B------:R-:W-:-:S04]  /*3880*/  FADD.FTZ R29, R29, R15 ;  /* 0x0000000f1d1d7221 */ /* 0x000fc80000010000 */
[----:B------:R-:W-:-:S04]  /*3890*/  FADD.FTZ R29, R29, R19 ;  /* 0x000000131d1d7221 */ /* 0x000fc80000010000 */
[----:B------:R-:W-:-:S04]  /*38a0*/  FADD.FTZ R29, R29, R23 ;  /* 0x000000171d1d7221 */ /* 0x000fc80000010000 */
[----:B------:R-:W-:Y:S01]  /*38b0*/  FADD.FTZ R29, R29, R27 ;  /* 0x0000001b1d1d7221 */ /* 0x000fe20000010000 */
[----:B---3--:R-:W-:Y:S01]  /*38c0*/  FFMA.FTZ R33, R59, R13, R33 ;  /* 0x0000000d3b217223 */ /* 0x008fe20000010021 */
[----:B----4-:R-:W-:-:S04]  /*38d0*/  FFMA.FTZ R60, R61, R12, R60 ;  /* 0x0000000c3d3c7223 */ /* 0x010fc8000001003c */
[----:B------:R-:W-:Y:S01]  /*38e0*/  FFMA.FTZ R60, R56, R16, R60 ;  /* 0x00000010383c7223 */ /* 0x000fe2000001003c */
[----:B------:R-:W-:-:S03]  /*38f0*/  FFMA.FTZ R33, R55, R17, R33 ;  /* 0x0000001137217223 */ /* 0x000fc60000010021 */
[----:B------:R-:W-:Y:S01]  /*3900*/  FFMA.FTZ R60, R52, R20, R60 ;  /* 0x00000014343c7223 */ /* 0x000fe2000001003c */
[----:B------:R-:W-:-:S03]  /*3910*/  FFMA.FTZ R33, R51, R21, R33 ;  /* 0x0000001533217223 */ /* 0x000fc60000010021 */
[----:B------:R-:W-:Y:S01]  /*3920*/  FFMA.FTZ R61, R49, R24, R60 ;  /* 0x00000018313d7223 */ /* 0x000fe2000001003c */
[----:B------:R-:W-:Y:S01]  /*3930*/  FFMA.FTZ R28, R2, R11, R28 ;  /* 0x0000000b021c7223 */ /* 0x000fe2000001001c */
[----:B------:R-:W-:Y:S01]  /*3940*/  FFMA.FTZ R60, R47, R25, R33 ;  /* 0x000000192f3c7223 */ /* 0x000fe20000010021 */
[----:B------:R0:W5:Y:S04]  /*3950*/  LDL.LU R2, [R1+0xbc] ;  /* 0x0000bc0001027983 */ /* 0x0001680000300800 */
[----:B------:R1:W-:Y:S04]  /*3960*/  STL [R1+0x30], R61 ;  /* 0x0000303d01007387 */ /* 0x0003e80000100800 */
[----:B------:R0:W-:Y:S01]  /*3970*/  STL [R1+0x34], R30 ;  /* 0x0000341e01007387 */ /* 0x0001e20000100800 */
[----:B-1----:R-:W-:-:S03]  /*3980*/  FADD.FTZ R61, R31, R25 ;  /* 0x000000191f3d7221 */ /* 0x002fc60000010000 */
[----:B------:R0:W-:Y:S04]  /*3990*/  STL [R1+0x28], R60 ;  /* 0x0000283c01007387 */ /* 0x0001e80000100800 */
[----:B------:R0:W-:Y:S04]  /*39a0*/  STL [R1+0x18], R34 ;  /* 0x0000182201007387 */ /* 0x0001e80000100800 */
[----:B------:R0:W-:Y:S04]  /*39b0*/  STL [R1+0x2c], R61 ;  /* 0x00002c3d01007387 */ /* 0x0001e80000100800 */
[----:B------:R0:W-:Y:S01]  /*39c0*/  STL [R1+0x1c], R32 ;  /* 0x00001c2001007387 */ /* 0x0001e20000100800 */
[----:B------:R-:W-:-:S04]  /*39d0*/  FFMA.FTZ R28, R57, R15, R28 ;  /* 0x0000000f391c7223 */ /* 0x000fc8000001001c */
[----:B------:R-:W-:-:S04]  /*39e0*/  FFMA.FTZ R28, R53, R19, R28 ;  /* 0x00000013351c7223 */ /* 0x000fc8000001001c */
[----:B------:R-:W-:-:S04]  /*39f0*/  FFMA.FTZ R28, R50, R23, R28 ;  /* 0x00000017321c7223 */ /* 0x000fc8000001001c */
[----:B------:R-:W-:Y:S01]  /*3a00*/  FFMA.FTZ R28, R45, R27, R28 ;  /* 0x0000001b2d1c7223 */ /* 0x000fe2000001001c */
[----:B0-----:R-:W-:Y:S06]  /*3a10*/  @!P0 BRA `(.L_x_3426) ;  /* 0x0000000400048947 */ /* 0x001fec0003800000 */
[----:B------:R0:W-:Y:S04]  /*3a20*/  STL.64 [R1+0xc8], R4 ;  /* 0x0000c80401007387 */ /* 0x0001e80000100a00 */
[----:B0-----:R-:W2:Y:S01]  /*3a30*/  LDL R4, [R1+0x30] ;  /* 0x0000300001047983 */ /* 0x001ea20000100800 */
[----:B------:R-:W-:Y:S01]  /*3a40*/  MOV R5, R30 ;  /* 0x0000001e00057202 */ /* 0x000fe20000000f00 */
[----:B------:R-:W0:Y:S01]  /*3a50*/  S2UR UR15, SR_CgaCtaId ;  /* 0x00000000000f79c3 */ /* 0x000e220000008800 */
[----:B------:R-:W-:Y:S01]  /*3a60*/  UMOV UR5, 0x400 ;  /* 0x0000040000057882 */ /* 0x000fe20000000000 */
[----:B------:R-:W1:Y:S01]  /*3a70*/  S2R R30, SR_TID.X ;  /* 0x00000000001e7919 */ /* 0x000e620000002100 */
[----:B-----5:R3:W-:Y:S04]  /*3a80*/  STL.64 [R1+0xc0], R2 ;  /* 0x0000c00201007387 */ /* 0x0207e80000100a00 */
[----:B------:R-:W4:Y:S01]  /*3a90*/  LDL R33, [R1+0xb4] ;  /* 0x0000b40001217983 */ /* 0x000f220000100800 */
[----:B---3--:R-:W-:-:S02]  /*3aa0*/  MOV R3, R32 ;  /* 0x0000002000037202 */ /* 0x008fc40000000f00 */
[----:B------:R-:W-:Y:S01]  /*3ab0*/  MOV R2, R34 ;  /* 0x0000002200027202 */ /* 0x000fe20000000f00 */
[----:B0-----:R-:W-:Y:S01]  /*3ac0*/  ULEA UR5, UR15, UR5, 0x18 ;  /* 0x000000050f057291 */ /* 0x001fe2000f8ec03f */
[----:B-1----:R-:W-:-:S05]  /*3ad0*/  SHF.L.U32 R31, R30, 0x1, RZ ;  /* 0x000000011e1f7819 */ /* 0x002fca00000006ff */
[----:B------:R-:W-:Y:S02]  /*3ae0*/  LEA R30, R30, UR5, 0x5 ;  /* 0x000000051e1e7c11 */ /* 0x000fe4000f8e28ff */
[----:B------:R-:W-:-:S04]  /*3af0*/  LOP3.LUT R31, R31, 0x18, RZ, 0xc0, !PT ;  /* 0x000000181f1f7812 */ /* 0x000fc800078ec0ff */
[----:B------:R-:W-:-:S05]  /*3b00*/  IADD3 R32, R30, R31, RZ ;  /* 0x0000001f1e207210 */ /* 0x000fca0007ffe0ff */
[----:B--2---:R0:W-:Y:S02]  /*3b10*/  STS.64 [R32], R4 ;  /* 0x0000000420007388 */ /* 0x0041e40000000a00 */
[----:B0-----:R-:W-:Y:S02]  /*3b20*/  LOP3.LUT R32, R31, 0x8, RZ, 0x3c, !PT ;  /* 0x000000081f207812 */ /* 0x001fe400078e3cff */
[----:B------:R0:W5:Y:S02]  /*3b30*/  LDL.LU.64 R4, [R1+0xc8] ;  /* 0x0000c80001047983 */ /* 0x0001640000300a00 */
[----:B------:R-:W-:-:S05]  /*3b40*/  IADD3 R32, R30, R32, RZ ;  /* 0x000000201e207210 */ /* 0x000fca0007ffe0ff */
[----:B------:R1:W-:Y:S02]  /*3b50*/  STS.64 [R32], R60 ;  /* 0x0000003c20007388 */ /* 0x0003e40000000a00 */
[----:B-1----:R-:W-:Y:S02]  /*3b60*/  LOP3.LUT R32, R31, 0x10, RZ, 0x3c, !PT ;  /* 0x000000101f207812 */ /* 0x002fe400078e3cff */
[----:B------:R-:W2:Y:S02]  /*3b70*/  LDL R61, [R1+0xb0] ;  /* 0x0000b000013d7983 */ /* 0x000ea40000100800 */
[----:B------:R-:W-:-:S05]  /*3b80*/  IADD3 R32, R30, R32, RZ ;  /* 0x000000201e207210 */ /* 0x000fca0007ffe0ff */
[----:B------:R1:W-:Y:S04]  /*3b90*/  STS.64 [R32], R2 ;  /* 0x0000000220007388 */ /* 0x0003e80000000a00 */
[----:B-1----:R0:W5:Y:S04]  /*3ba0*/  LDL.LU.64 R2, [R1+0xc0] ;  /* 0x0000c00001027983 */ /* 0x0021680000300a00 */
[----:B------:R-:W3:Y:S04]  /*3bb0*/  LDL R32, [R1+0xb8] ;  /* 0x0000b80001207983 */ /* 0x000ee80000100800 */
[----:B------:R-:W2:Y:S01]  /*3bc0*/  LDL R60, [R1+0xac] ;  /* 0x0000ac00013c7983 */ /* 0x000ea20000100800 */
[----:B------:R-:W1:Y:S02]  /*3bd0*/  S2R R31, SR_TID.X ;  /* 0x00000000001f7919 */ /* 0x000e640000002100 */
[----:B-1----:R-:W-:-:S04]  /*3be0*/  SHF.R.S32.HI R34, RZ, 0x1f, R31 ;  /* 0x0000001fff227819 */ /* 0x002fc8000001141f */
[----:B------:R-:W-:Y:S02]  /*3bf0*/  LEA.HI R34, R34, R31, RZ, 0x2 ;  /* 0x0000001f22227211 */ /* 0x000fe400078f10ff */
[----:B------:R-:W-:-:S04]  /*3c00*/  SHF.L.U32 R31, R31, 0x1, RZ ;  /* 0x000000011f1f7819 */ /* 0x000fc800000006ff */
        /* <DEDUP_REMOVED lines=10> */
[-C--:B---3--:R-:W-:Y:S02]  /*3cb0*/  LEA R30, R32, R34.reuse, 0x3 ;  /* 0x00000022201e7211 */ /* 0x088fe400078e18ff */
[----:B----4-:R-:W-:-:S04]  /*3cc0*/  LEA R32, R33, R34, 0x3 ;  /* 0x0000002221207211 */ /* 0x010fc800078e18ff */
[----:B------:R-:W1:Y:S04]  /*3cd0*/  LDS.64 R30, [R30] ;  /* 0x000000001e1e7984 */ /* 0x000e680000000a00 */
[----:B------:R-:W3:Y:S01]  /*3ce0*/  LDS.64 R32, [R32+0xa00] ;  /* 0x000a000020207984 */ /* 0x000ee20000000a00 */
[----:B-1----:R-:W-:Y:S01]  /*3cf0*/  FADD.FTZ R30, RZ, R30 ;  /* 0x0000001eff1e7221 */ /* 0x002fe20000010000 */
[----:B------:R-:W-:-:S03]  /*3d00*/  FADD.FTZ R31, RZ, R31 ;  /* 0x0000001fff1f7221 */ /* 0x000fc60000010000 */
[----:B---3--:R-:W-:Y:S01]  /*3d10*/  FADD.FTZ R32, R30, R32 ;  /* 0x000000201e207221 */ /* 0x008fe20000010000 */
[----:B--2---:R-:W-:Y:S01]  /*3d20*/  LEA R30, R61, R34, 0x3 ;  /* 0x000000223d1e7211 */ /* 0x004fe200078e18ff */
[----:B------:R-:W-:-:S05]  /*3d30*/  FADD.FTZ R33, R31, R33 ;  /* 0x000000211f217221 */ /* 0x000fca0000010000 */
[----:B------:R-:W1:Y:S02]  /*3d40*/  LDS.64 R30, [R30+0x1400] ;  /* 0x001400001e1e7984 */ /* 0x000e640000000a00 */
[----:B-1----:R-:W-:Y:S01]  /*3d50*/  FADD.FTZ R32, R32, R30 ;  /* 0x0000001e20207221 */ /* 0x002fe20000010000 */
[----:B------:R-:W-:Y:S01]  /*3d60*/  LEA R30, R60, R34, 0x3 ;  /* 0x000000223c1e7211 */ /* 0x000fe200078e18ff */
[----:B------:R-:W-:Y:S01]  /*3d70*/  FADD.FTZ R33, R33, R31 ;  /* 0x0000001f21217221 */ /* 0x000fe20000010000 */
[----:B------:R-:W1:Y:S04]  /*3d80*/  LDC.64 R60, c[0x0][0x260] ;  /* 0x00009800ff3c7b82 */ /* 0x000e680000000a00 */
[----:B------:R-:W2:Y:S01]  /*3d90*/  LDS.64 R30, [R30+0x1e00] ;  /* 0x001e00001e1e7984 */ /* 0x000ea20000000a00 */
[----:B------:R-:W3:Y:S01]  /*3da0*/  S2R R34, SR_TID.X ;  /* 0x0000000000227919 */ /* 0x000ee20000002100 */
[----:B--2---:R-:W-:Y:S01]  /*3db0*/  FADD.FTZ R30, R32, R30 ;  /* 0x0000001e201e7221 */ /* 0x004fe20000010000 */
[----:B------:R-:W-:-:S05]  /*3dc0*/  MOV R32, UR5 ;  /* 0x0000000500207c02 */ /* 0x000fca0008000f00 */
[----:B---3--:R-:W-:-:S05]  /*3dd0*/  IMAD R32, R32, 0x500, R34 ;  /* 0x0000050020207824 */ /* 0x008fca00078e0222 */
[----:B------:R-:W-:-:S04]  /*3de0*/  IADD3 R32, R32, UR14, RZ ;  /* 0x0000000e20207c10 */ /* 0x000fc8000fffe0ff */
[----:B------:R-:W-:Y:S01]  /*3df0*/  SHF.L.U32 R32, R32, 0x1, RZ ;  /* 0x0000000120207819 */ /* 0x000fe200000006ff */
[----:B------:R-:W-:-:S04]  /*3e00*/  FADD.FTZ R31, R33, R31 ;  /* 0x0000001f211f7221 */ /* 0x000fc80000010000 */
[----:B-1----:R-:W-:-:S05]  /*3e10*/  IMAD.WIDE.U32 R32, R32, 0x4, R60 ;  /* 0x0000000420207825 */ /* 0x002fca00078e003c */
[----:B------:R0:W-:Y:S02]  /*3e20*/  STG.E.64 desc[UR12][R32.64+0x5000], R30 ;  /* 0x0050001e20007986 */ /* 0x0001e4000c101b0c */
.L_x_3426:
[----:B------:R-:W-:Y:S01]  /*3e30*/  BSSY B0, `(.L_x_3427) ;  /* 0x00000d2000007945 */ /* 0x000fe20003800000 */
[----:B0-----:R-:W-:-:S03]  /*3e40*/  CS2R R30, SRZ ;  /* 0x00000000001e7805 */ /* 0x001fc6000001ff00 */
[----:B------:R-:W-:Y:S05]  /*3e50*/  @P1 BRA `(.L_x_3428) ;  /* 0x0000000c003c1947 */ /* 0x000fea0003800000 */
[----:B------:R-:W0:Y:S01]  /*3e60*/  S2R R33, SR_TID.X ;  /* 0x0000000000217919 */ /* 0x000e220000002100 */
[----:B------:R-:W-:Y:S01]  /*3e70*/  USHF.L.U32 UR5, UR11, 0x2, URZ ;  /* 0x000000020b057899 */ /* 0x000fe2000800063f */
[----:B------:R-:W-:Y:S01]  /*3e80*/  MOV R30, 0x50 ;  /* 0x00000050001e7802 */ /* 0x000fe20000000f00 */
[----:B------:R-:W-:Y:S02]  /*3e90*/  HFMA2.MMA R31, -RZ, RZ, 0, 2.384185791015625e-06 ;  /* 0x00000028ff1f7435 */ /* 0x000fe400000001ff */
[----:B------:R-:W-:Y:S01]  /*3ea0*/  ULOP3.LUT UR5, UR5, 0xc, URZ, 0xc0, !UPT ;  /* 0x0000000c05057892 */ /* 0x000fe2000f8ec03f */
[----:B------:R-:W-:-:S05]  /*3eb0*/  HFMA2.MMA R61, -RZ, RZ, 0, 2.384185791015625e-06 ;  /* 0x00000028ff3d7435 */ /* 0x000fca00000001ff */
[C---:B0-----:R-:W-:Y:S02]  /*3ec0*/  LEA.HI R34, R33.reuse, UR5, RZ, 0x1e ;  /* 0x0000000521227c11 */ /* 0x041fe4000f8ff0ff */
        /* <DEDUP_REMOVED lines=179> */
[C---:B------:R-:W-:Y:S01]  /*4a00*/  IADD3 R30, R34.reuse, 0x48, RZ ;  /* 0x00000048221e7810 */ /* 0x040fe20007ffe0ff */
        /* <DEDUP_REMOVED lines=20> */
.L_x_3428:
[----:B------:R-:W-:Y:S05]  /*4b50*/  BSYNC B0 ;  /* 0x0000000000007941 */ /* 0x000fea0003800000 */
.L_x_3427:
        /* <DEDUP_REMOVED lines=24> */
.L_x_3430:
[----:B------:R-:W-:Y:S05]  /*4ce0*/  BSYNC B0 ;  /* 0x0000000000007941 */ /* 0x000fea0003800000 */
.L_x_3429:
        /* <DEDUP_REMOVED lines=17> */
.L_x_3433:
[----:B------:R-:W2:Y:S04]  /*4e00*/  LD.E.STRONG.GPU R33, desc[UR12][R30.64] ;  /* 0x0000000c1e217980 */ /* 0x000ea8000c10f900 */
[----:B--2---:R-:W-:Y:S01]  /*4e10*/  CCTL.IVALL ;  /* 0x00000000ff00798f */ /* 0x004fe20002000000 */
[----:B------:R-:W-:Y:S05]  /*4e20*/  YIELD ;  /* 0x0000000000007946 */ /* 0x000fea0003800000 */
[----:B-----5:R-:W-:-:S04]  /*4e30*/  LOP3.LUT R33, R33, R32, RZ, 0x3c, !PT ;  /* 0x0000002021217212 */ /* 0x020fc800078e3cff */
[----:B------:R-:W-:-:S13]  /*4e40*/  ISETP.GT.AND P1, PT, R33, -0x1, PT ;  /* 0xffffffff2100780c */ /* 0x000fda0003f24270 */
[----:B------:R-:W-:Y:S05]  /*4e50*/  @P1 BRA `(.L_x_3433) ;  /* 0xfffffffc00e81947 */ /* 0x000fea000383ffff */
.L_x_3432:
[----:B------:R-:W-:Y:S05]  /*4e60*/  WARPSYNC.ALL ;  /* 0x0000000000007948 */ /* 0x000fea0003800000 */
[----:B------:R-:W-:Y:S06]  /*4e70*/  BAR.SYNC.DEFER_BLOCKING 0x0 ;  /* 0x0000000000007b1d */ /* 0x000fec0000010000 */
[----:B------:R-:W-:Y:S05]  /*4e80*/  BRA `(.L_x_3434) ;  /* 0x0000000000687947 */ /* 0x000fea0003800000 */
.L_x_3431:
        /* <DEDUP_REMOVED lines=18> */
.L_x_3436:
[----:B------:R-:W2:Y:S04]  /*4fb0*/  LD.E.STRONG.GPU R33, desc[UR12][R30.64] ;  /* 0x0000000c1e217980 */ /* 0x000ea8000c10f900 */
[----:B--2---:R-:W-:Y:S01]  /*4fc0*/  CCTL.IVALL ;  /* 0x00000000ff00798f */ /* 0x004fe20002000000 */
[----:B------:R-:W-:Y:S05]  /*4fd0*/  YIELD ;  /* 0x0000000000007946 */ /* 0x000fea0003800000 */
[----:B-----5:R-:W-:-:S04]  /*4fe0*/  LOP3.LUT R33, R33, R32, RZ, 0x3c, !PT ;  /* 0x0000002021217212 */ /* 0x020fc800078e3cff */
[----:B------:R-:W-:-:S13]  /*4ff0*/  ISETP.GT.AND P1, PT, R33, -0x1, PT ;  /* 0xffffffff2100780c */ /* 0x000fda0003f24270 */
[----:B------:R-:W-:Y:S05]  /*5000*/  @P1 BRA `(.L_x_3436) ;  /* 0xfffffffc00e81947 */ /* 0x000fea000383ffff */
.L_x_3435:
[----:B------:R-:W-:Y:S05]  /*5010*/  WARPSYNC.ALL ;  /* 0x0000000000007948 */ /* 0x000fea0003800000 */
[----:B------:R-:W-:Y:S06]  /*5020*/  BAR.SYNC.DEFER_BLOCKING 0x0 ;  /* 0x0000000000007b1d */ /* 0x000fec0000010000 */
.L_x_3434:
[----:B------:R-:W1:Y:S01]  /*5030*/  S2R R60, SR_TID.X ;  /* 0x00000000003c7919 */ /* 0x000e620000002100 */
[----:B------:R-:W2:Y:S01]  /*5040*/  LDL.LU R34, [R1+0xa8] ;  /* 0x0000a80001227983 */ /* 0x000ea20000300800 */
[----:B0-----:R-:W-:Y:S01]  /*5050*/  MOV R31, UR4 ;  /* 0x00000004001f7c02 */ /* 0x001fe20008000f00 */
[----:B------:R-:W0:Y:S01]  /*5060*/  S2UR UR14, SR_CgaCtaId ;  /* 0x00000000000e79c3 */ /* 0x000e220000008800 */
[----:B------:R-:W-:Y:S01]  /*5070*/  UMOV UR5, 0x400 ;  /* 0x0000040000057882 */ /* 0x000fe20000000000 */
[----:B------:R-:W-:Y:S01]  /*5080*/  USHF.L.U32 UR11, UR11, 0x2, URZ ;  /* 0x000000020b0b7899 */ /* 0x000fe2000800063f */
[----:B------:R-:W-:Y:S01]  /*5090*/  STL [R1+0xd8], R50 ;  /* 0x0000d83201007387 */ /* 0x000fe20000100800 */
[----:B-1----:R-:W-:Y:S01]  /*50a0*/  ISETP.GT.U32.AND P1, PT, R60, 0x1f, PT ;  /* 0x0000001f3c00780c */ /* 0x002fe20003f24070 */
[----:B------:R-:W-:Y:S02]  /*50b0*/  UIADD3 UR5, UR5, 0x3480, URZ ;  /* 0x0000348005057890 */ /* 0x000fe4000fffe03f */
[----:B------:R-:W-:Y:S10]  /*50c0*/  STL [R1+0xd4], R49 ;  /* 0x0000d43101007387 */ /* 0x000ff40000100800 */
[----:B------:R-:W1:Y:S08]  /*50d0*/  @!P1 LDC R30, c[0x0][0x10] ;  /* 0x00000400ff1e9b82 */ /* 0x000e700000000800 */
[----:B------:R-:W3:Y:S01]  /*50e0*/  @!P1 LDC.64 R32, c[0x0][0x260] ;  /* 0x00009800ff209b82 */ /* 0x000ee20000000a00 */
[----:B0-----:R-:W-:Y:S01]  /*50f0*/  ULEA UR5, UR14, UR5, 0x18 ;  /* 0x000000050e057291 */ /* 0x001fe2000f8ec03f */
[----:B------:R-:W-:Y:S01]  /*5100*/  STL [R1+0xd0], R47 ;  /* 0x0000d02f01007387 */ /* 0x000fe20000100800 */
[----:B------:R-:W-:Y:S01]  /*5110*/  ULOP3.LUT UR11, UR11, 0xc, URZ, 0xc0, !UPT ;  /* 0x0000000c0b0b7892 */ /* 0x000fe2000f8ec03f */
[----:B------:R-:W-:-:S02]  /*5120*/  ULDC.64 UR14, c[0x0][0x210] ;  /* 0x00008400000e7ab9 */ /* 0x000fc40000000a00 */
[----:B-----5:R-:W-:Y:S04]  /*5130*/  STL [R1+0xcc], R2 ;  /* 0x0000cc0201007387 */ /* 0x020fe80000100800 */
[----:B------:R-:W-:Y:S04]  /*5140*/  STL [R1+0xc8], R46 ;  /* 0x0000c82e01007387 */ /* 0x000fe80000100800 */
[----:B------:R-:W-:Y:S01]  /*5150*/  STL [R1+0xc4], R45 ;  /* 0x0000c42d01007387 */ /* 0x000fe20000100800 */
[----:B-1----:R-:W-:Y:S01]  /*5160*/  @!P1 IMAD R30, R30, R31, UR6 ;  /* 0x000000061e1e9e24 */ /* 0x002fe2000f8e021f */
[----:B------:R-:W-:-:S02]  /*5170*/  @!P1 LOP3.LUT R31, R60, 0x7ffffff8, RZ, 0xc0, !PT ;  /* 0x7ffffff83c1f9812 */ /* 0x000fc400078ec0ff */
[----:B------:R-:W-:Y:S02]  /*5180*/  STL [R1+0xc0], R29 ;  /* 0x0000c01d01007387 */ /* 0x000fe40000100800 */
[----:B------:R-:W-:Y:S02]  /*5190*/  @!P1 LEA R30, R30, R31, 0x5 ;  /* 0x0000001f1e1e9211 */ /* 0x000fe400078e28ff */
[----:B------:R-:W-:Y:S01]  /*51a0*/  STL [R1+0xbc], R28 ;  /* 0x0000bc1c01007387 */ /* 0x000fe20000100800 */
[----:B------:R-:W-:-:S04]  /*51b0*/  @!P1 LOP3.LUT R31, R60, 0x7, RZ, 0xc0, !PT ;  /* 0x000000073c1f9812 */ /* 0x000fc800078ec0ff */
[----:B------:R-:W-:-:S04]  /*51c0*/  @!P1 IADD3 R30, R30, R31, RZ ;  /* 0x0000001f1e1e9210 */ /* 0x000fc80007ffe0ff */
[----:B------:R-:W-:-:S05]  /*51d0*/  @!P1 SHF.L.U32 R30, R30, 0x1, RZ ;  /* 0x000000011e1e9819 */ /* 0x000fca00000006ff */
[----:B---3--:R-:W-:-:S06]  /*51e0*/  @!P1 IMAD.WIDE.U32 R30, R30, 0x4, R32 ;  /* 0x000000041e1e9825 */ /* 0x008fcc00078e0020 */
[----:B------:R-:W3:Y:S01]  /*51f0*/  @!P1 LDG.E.64 R30, desc[UR12][R30.64] ;  /* 0x0000000c1e1e9981 */ /* 0x000ee2000c1e1b00 */
[----:B------:R-:W-:-:S06]  /*5200*/  HFMA2.MMA R32, -RZ, RZ, 0, 0 ;  /* 0x00000000ff207435 */ /* 0x000fcc00000001ff */
        /* <DEDUP_REMOVED lines=20> */
[----:B--2---:R-:W-:Y:S02]  /*5350*/  IADD3 R30, R34, -UR11, RZ ;  /* 0x8000000b221e7c10 */ /* 0x004fe4000fffe0ff */
[----:B------:R-:W2:Y:S02]  /*5360*/  LDL.LU R34, [R1+0x60] ;  /* 0x0000600001227983 */ /* 0x000ea40000300800 */
[----:B------:R-:W-:Y:S01]  /*5370*/  LEA R30, R30, UR5, 0x3 ;  /* 0x000000051e1e7c11 */ /* 0x000fe2000f8e18ff */
[----:B------:R-:W-:Y:S06]  /*5380*/  BAR.SYNC.DEFER_BLOCKING 0x0 ;  /* 0x0000000000007b1d */ /* 0x000fec0000010000 */
[----:B------:R-:W3:Y:S04]  /*5390*/  LDL.LU R31, [R1+0x3c] ;  /* 0x00003c00011f7983 */ /* 0x000ee80000300800 */
[----:B------:R-:W4:Y:S04]  /*53a0*/  LDL.LU R50, [R1+0x54] ;  /* 0x0000540001327983 */ /* 0x000f280000300800 */
[----:B------:R-:W4:Y:S04]  /*53b0*/  LDL.LU R49, [R1+0x4c] ;  /* 0x00004c0001317983 */ /* 0x000f280000300800 */
[----:B------:R-:W4:Y:S04]  /*53c0*/  LDL.LU R47, [R1+0x44] ;  /* 0x00004400012f7983 */ /* 0x000f280000300800 */
[----:B------:R0:W1:Y:S04]  /*53d0*/  LDS.64 R32, [R30] ;  /* 0x000000001e207984 */ /* 0x0000680000000a00 */
[----:B------:R-:W4:Y:S04]  /*53e0*/  LDL.LU R2, [R1+0x5c] ;  /* 0x00005c0001027983 */ /* 0x000f280000300800 */
[----:B------:R-:W4:Y:S04]  /*53f0*/  LDL.LU R46, [R1+0x40] ;  /* 0x00004000012e7983 */ /* 0x000f280000300800 */
[----:B------:R-:W4:Y:S04]  /*5400*/  LDL.LU R45, [R1+0x58] ;  /* 0x00005800012d7983 */ /* 0x000f280000300800 */
[----:B------:R-:W4:Y:S04]  /*5410*/  LDL.LU R29, [R1+0x50] ;  /* 0x00005000011d7983 */ /* 0x000f280000300800 */
[----:B------:R-:W4:Y:S04]  /*5420*/  LDL.LU R28, [R1+0x48] ;  /* 0x00004800011c7983 */ /* 0x000f280000300800 */
[----:B0-----:R-:W4:Y:S01]  /*5430*/  LDL.LU R30, [R1+0x24] ;  /* 0x00002400011e7983 */ /* 0x001f220000300800 */
[C-C-:B-1----:R-:W-:Y:S01]  /*5440*/  FFMA.FTZ R6, R0.reuse, R6, -R32.reuse ;  /* 0x0000000600067223 */ /* 0x142fe20000010820 */
[C-C-:B------:R-:W-:Y:S01]  /*5450*/  FFMA.FTZ R41, R0.reuse, R41, -R32.reuse ;  /* 0x0000002900297223 */ /* 0x140fe20000010820 */
[C-C-:B------:R-:W-:Y:S01]  /*5460*/  FFMA.FTZ R37, R0.reuse, R37, -R32.reuse ;  /* 0x0000002500257223 */ /* 0x140fe20000010820 */
[C-C-:B------:R-:W-:Y:S01]  /*5470*/  FFMA.FTZ R8, R0.reuse, R8, -R32.reuse ;  /* 0x0000000800087223 */ /* 0x140fe20000010820 */
[C-C-:B------:R-:W-:Y:S01]  /*5480*/  FFMA.FTZ R12, R0.reuse, R12, -R32.reuse ;  /* 0x0000000c000c7223 */ /* 0x140fe20000010820 */
[C-C-:B------:R-:W-:Y:S01]  /*5490*/  FFMA.FTZ R16, R0.reuse, R16, -R32.reuse ;  /* 0x0000001000107223 */ /* 0x140fe20000010820 */
[C-C-:B------:R-:W-:Y:S01]  /*54a0*/  FFMA.FTZ R20, R0.reuse, R20, -R32.reuse ;  /* 0x0000001400147223 */ /* 0x140fe20000010820 */
[----:B------:R-:W-:-:S02]  /*54b0*/  FFMA.FTZ R0, R0, R24, -R32 ;  /* 0x0000001800007223 */ /* 0x000fc40000010820 */
[----:B------:R-:W4:Y:S01]  /*54c0*/  LDL.LU R24, [R1+0x38] ;  /* 0x0000380001187983 */ /* 0x000f220000300800 */
[C-C-:B------:R-:W-:Y:S01]  /*54d0*/  FFMA.FTZ R44, R3.reuse, R44, -R32.reuse ;  /* 0x0000002c032c7223 */ /* 0x140fe20000010820 */
[C-C-:B------:R-:W-:Y:S01]  /*54e0*/  FFMA.FTZ R43, R4.reuse, R43, -R32.reuse ;  /* 0x0000002b042b7223 */ /* 0x140fe20000010820 */
[C-C-:B------:R-:W-:Y:S01]  /*54f0*/  FFMA.FTZ R40, R3.reuse, R40, -R32.reuse ;  /* 0x0000002803287223 */ /* 0x140fe20000010820 */
[----:B------:R-:W4:Y:S01]  /*5500*/  LDL.LU R61, [R1+0x20] ;  /* 0x00002000013d7983 */ /* 0x000f220000300800 */
[C-C-:B------:R-:W-:Y:S01]  /*5510*/  FFMA.FTZ R36, R3.reuse, R36, -R32.reuse ;  /* 0x0000002403247223 */ /* 0x140fe20000010820 */
[C-C-:B------:R-:W-:Y:S01]  /*5520*/  FFMA.FTZ R9, R3.reuse, R9, -R32.reuse ;  /* 0x0000000903097223 */ /* 0x140fe20000010820 */
[C-C-:B------:R-:W-:Y:S01]  /*5530*/  FFMA.FTZ R13, R3.reuse, R13, -R32.reuse ;  /* 0x0000000d030d7223 */ /* 0x140fe20000010820 */
[----:B------:R-:W4:Y:S01]  /*5540*/  LDL.LU R60, [R1+0x14] ;  /* 0x00001400013c7983 */ /* 0x000f220000300800 */
        /* <DEDUP_REMOVED lines=17> */
[----:B------:R-:W-:Y:S01]  /*5660*/  FFMA.FTZ R5, R5, R27, -R32 ;  /* 0x0000001b05057223 */ /* 0x000fe20000010820 */
[----:B--2---:R-:W-:-:S02]  /*5670*/  FFMA.FTZ R6, R34, -R33, R6 ;  /* 0x8000002122067223 */ /* 0x004fc40000010006 */
[----:B------:R-:W2:Y:S04]  /*5680*/  LDL.LU R34, [R1+0x10] ;  /* 0x0000100001227983 */ /* 0x000ea80000300800 */
[----:B------:R-:W2:Y:S01]  /*5690*/  LDL.LU R32, [R1+0xc] ;  /* 0x00000c0001207983 */ /* 0x000ea20000300800 */
[----:B---3--:R-:W-:-:S03]  /*56a0*/  FFMA.FTZ R44, R31, -R33, R44 ;  /* 0x800000211f2c7223 */ /* 0x008fc6000001002c */
[----:B------:R-:W3:Y:S01]  /*56b0*/  LDL.LU R31, [R1+0x8] ;  /* 0x00000800011f7983 */ /* 0x000ee20000300800 */
[----:B----4-:R-:W-:-:S03]  /*56c0*/  FFMA.FTZ R43, R50, -R33, R43 ;  /* 0x80000021322b7223 */ /* 0x010fc6000001002b */
[----:B------:R-:W4:Y:S01]  /*56d0*/  LDL.LU R50, [R1+0xd8] ;  /* 0x0000d80001327983 */ /* 0x000f220000300800 */
[----:B------:R-:W-:-:S03]  /*56e0*/  FFMA.FTZ R42, R49, -R33, R42 ;  /* 0x80000021312a7223 */ /* 0x000fc6000001002a */
        /* <DEDUP_REMOVED lines=10> */
[----:B------:R0:W5:Y:S01]  /*5790*/  LDL.LU R29, [R1+0xc0] ;  /* 0x0000c000011d7983 */ /* 0x0001620000300800 */
[----:B------:R-:W-:-:S03]  /*57a0*/  FFMA.FTZ R36, R28, -R33, R36 ;  /* 0x800000211c247223 */ /* 0x000fc60000010024 */
[----:B------:R0:W5:Y:S01]  /*57b0*/  LDL.LU R28, [R1+0xbc] ;  /* 0x0000bc00011c7983 */ /* 0x0001620000300800 */
[----:B------:R-:W-:-:S03]  /*57c0*/  FFMA.FTZ R7, R30, -R33, R7 ;  /* 0x800000211e077223 */ /* 0x000fc60000010007 */
[----:B------:R-:W4:Y:S01]  /*57d0*/  LDL.LU R30, [R1+0x78] ;  /* 0x00007800011e7983 */ /* 0x000f220000300800 */
[----:B------:R-:W-:-:S03]  /*57e0*/  FFMA.FTZ R35, R24, -R33, R35 ;  /* 0x8000002118237223 */ /* 0x000fc60000010023 */
[----:B------:R-:W4:Y:S01]  /*57f0*/  LDL.LU R24, [R1+0xa0] ;  /* 0x0000a00001187983 */ /* 0x000f220000300800 */
[----:B--2---:R-:W-:-:S03]  /*5800*/  FFMA.FTZ R10, R34, -R33, R10 ;  /* 0x80000021220a7223 */ /* 0x004fc6000001000a */
[----:B------:R-:W2:Y:S01]  /*5810*/  LDL.LU R34, [R1+0x98] ;  /* 0x0000980001227983 */ /* 0x000ea20000300800 */
[----:B------:R-:W-:-:S03]  /*5820*/  FFMA.FTZ R11, R32, -R33, R11 ;  /* 0x80000021200b7223 */ /* 0x000fc6000001000b */
[----:B------:R-:W2:Y:S01]  /*5830*/  LDL.LU R32, [R1+0x9c] ;  /* 0x00009c0001207983 */ /* 0x000ea20000300800 */
[----:B---3--:R-:W-:-:S03]  /*5840*/  FFMA.FTZ R12, R31, -R33, R12 ;  /* 0x800000211f0c7223 */ /* 0x008fc6000001000c */
[----:B------:R-:W3:Y:S01]  /*5850*/  LDL.LU R31, [R1+0x90] ;  /* 0x00009000011f7983 */ /* 0x000ee20000300800 */
        /* <DEDUP_REMOVED lines=12> */
[-C--:B----4-:R-:W-:Y:S01]  /*5920*/  FFMA.FTZ R23, R50, -R33.reuse, R23 ;  /* 0x8000002132177223 */ /* 0x090fe20000010017 */
[-C--:B------:R-:W-:Y:S01]  /*5930*/  FFMA.FTZ R0, R49, -R33.reuse, R0 ;  /* 0x8000002131007223 */ /* 0x080fe20000010000 */
[----:B------:R-:W-:Y:S01]  /*5940*/  FFMA.FTZ R3, R47, -R33, R3 ;  /* 0x800000212f037223 */ /* 0x000fe20000010003 */
[C---:B------:R-:W-:Y:S01]  /*5950*/  FMUL.FTZ R43, R2.reuse, R43 ;  /* 0x0000002b022b7220 */ /* 0x040fe20000410000 */
[----:B------:R-:W-:Y:S01]  /*5960*/  FMUL.FTZ R42, R2, R42 ;  /* 0x0000002a022a7220 */ /* 0x000fe20000410000 */
[----:B------:R-:W-:-:S04]  /*5970*/  FFMA.FTZ R46, R46, -R33, R4 ;  /* 0x800000212e2e7223 */ /* 0x000fc80000010004 */
[----:B------:R-:W-:Y:S01]  /*5980*/  F2FP.F16.F32.PACK_AB R42, R42, R43 ;  /* 0x0000002b2a2a723e */ /* 0x000fe200000000ff */
[----:B------:R-:W-:Y:S01]  /*5990*/  FFMA.FTZ R33, R45, -R33, R5 ;  /* 0x800000212d217223 */ /* 0x000fe20000010005 */
[C---:B------:R-:W-:Y:S01]  /*59a0*/  FMUL.FTZ R6, R2.reuse, R6 ;  /* 0x0000000602067220 */ /* 0x040fe20000410000 */
[C---:B------:R-:W-:Y:S01]  /*59b0*/  FMUL.FTZ R44, R2.reuse, R44 ;  /* 0x0000002c022c7220 */ /* 0x040fe20000410000 */
[C---:B------:R-:W-:Y:S01]  /*59c0*/  FMUL.FTZ R41, R2.reuse, R41 ;  /* 0x0000002902297220 */ /* 0x040fe20000410000 */
[C---:B------:R-:W-:Y:S01]  /*59d0*/  FMUL.FTZ R40, R2.reuse, R40 ;  /* 0x0000002802287220 */ /* 0x040fe20000410000 */
[----:B------:R-:W-:Y:S01]  /*59e0*/  FMUL.FTZ R39, R2, R39 ;  /* 0x0000002702277220 */ /* 0x000fe20000410000 */
[----:B------:R-:W-:Y:S02]  /*59f0*/  IADD3 R4, P1, R30, UR14, RZ ;  /* 0x0000000e1e047c10 */ /* 0x000fe4000ff3e0ff */
[----:B------:R-:W4:Y:S01]  /*5a00*/  LDL.LU R30, [R1+0x94] ;  /* 0x00009400011e7983 */ /* 0x000f220000300800 */
[C---:B------:R-:W-:Y:S01]  /*5a10*/  FMUL.FTZ R38, R2.reuse, R38 ;  /* 0x0000002602267220 */ /* 0x040fe20000410000 */
[----:B------:R-:W-:-:S02]  /*5a20*/  FMUL.FTZ R37, R2, R37 ;  /* 0x0000002502257220 */ /* 0x000fc40000410000 */
[----:B------:R-:W4:Y:S01]  /*5a30*/  LDL.LU R43, [R1+0x88] ;  /* 0x00008800012b7983 */ /* 0x000f220000300800 */
        /* <DEDUP_REMOVED lines=18> */
[----:B------:R-:W-:Y:S01]  /*5b60*/  IADD3.X R5, R24, UR15, RZ, P1, !PT ;  /* 0x0000000f18057c10 */ /* 0x000fe20008ffe4ff */
[C---:B------:R-:W-:Y:S01]  /*5b70*/  FMUL.FTZ R23, R2.reuse, R23 ;  /* 0x0000001702177220 */ /* 0x040fe20000410000 */
[C---:B------:R-:W-:Y:S01]  /*5b80*/  FMUL.FTZ R0, R2.reuse, R0 ;  /* 0x0000000002007220 */ /* 0x040fe20000410000 */
[C---:B------:R-:W-:Y:S01]  /*5b90*/  FMUL.FTZ R24, R2.reuse, R3 ;  /* 0x0000000302187220 */ /* 0x040fe20000410000 */
[C---:B------:R-:W-:Y:S01]  /*5ba0*/  FMUL.FTZ R46, R2.reuse, R46 ;  /* 0x0000002e022e7220 */ /* 0x040fe20000410000 */
[----:B------:R-:W-:Y:S01]  /*5bb0*/  FMUL.FTZ R33, R2, R33 ;  /* 0x0000002102217220 */ /* 0x000fe20000410000 */
[----:B--2---:R-:W-:-:S02]  /*5bc0*/  IADD3 R2, P1, R34, UR14, RZ ;  /* 0x0000000e22027c10 */ /* 0x004fc4000ff3e0ff */
[----:B------:R-:W2:Y:S01]  /*5bd0*/  LDL.LU R34, [R1+0x8c] ;  /* 0x00008c0001227983 */ /* 0x000ea20000300800 */
[----:B------:R-:W-:Y:S02]  /*5be0*/  F2FP.F16.F32.PACK_AB R6, R44, R6 ;  /* 0x000000062c06723e */ /* 0x000fe400000000ff */
[----:B------:R-:W-:Y:S02]  /*5bf0*/  PRMT R25, R42, 0x7632, R25 ;  /* 0x000076322a197816 */ /* 0x000fe40000000019 */
[----:B------:R-:W-:Y:S01]  /*5c00*/  PRMT R3, R6, 0x7632, R3 ;  /* 0x0000763206037816 */ /* 0x000fe20000000003 */
[----:B------:R1:W-:Y:S01]  /*5c10*/  STG.E.U16 desc[UR12][R4.64], R6 ;  /* 0x0000000604007986 */ /* 0x0003e2000c10150c */
[----:B------:R-:W-:Y:S02]  /*5c20*/  F2FP.F16.F32.PACK_AB R40, R40, R41 ;  /* 0x000000292828723e */ /* 0x000fe400000000ff */
[----:B------:R-:W-:Y:S01]  /*5c30*/  F2FP.F16.F32.PACK_AB R38, R38, R39 ;  /* 0x000000272626723e */ /* 0x000fe200000000ff */
[----:B------:R0:W-:Y:S01]  /*5c40*/  STG.E.U16 desc[UR12][R4.64+0x2], R3 ;  /* 0x0000020304007986 */ /* 0x0001e2000c10150c */
[----:B------:R-:W-:-:S03]  /*5c50*/  F2FP.F16.F32.PACK_AB R36, R36, R37 ;  /* 0x000000252424723e */ /* 0x000fc600000000ff */
[----:B------:R-:W-:Y:S01]  /*5c60*/  STG.E.U16 desc[UR12][R4.64+0x4], R42 ;  /* 0x0000042a04007986 */ /* 0x000fe2000c10150c */
[----:B------:R-:W-:-:S03]  /*5c70*/  PRMT R26, R40, 0x7632, R26 ;  /* 0x00007632281a7816 */ /* 0x000fc6000000001a */
[----:B------:R3:W-:Y:S01]  /*5c80*/  STG.E.U16 desc[UR12][R4.64+0x6], R25 ;  /* 0x0000061904007986 */ /* 0x0007e2000c10150c */
[----:B-1----:R-:W-:Y:S02]  /*5c90*/  PRMT R6, R38, 0x7632, R6 ;  /* 0x0000763226067816 */ /* 0x002fe40000000006 */
[----:B0-----:R-:W-:Y:S02]  /*5ca0*/  IADD3.X R3, R32, UR15, RZ, P1, !PT ;  /* 0x0000000f20037c10 */ /* 0x001fe40008ffe4ff */
[----:B------:R-:W2:Y:S01]  /*5cb0*/  LDL.LU R32, [R1+0x80] ;  /* 0x0000800001207983 */ /* 0x000ea20000300800 */
[----:B------:R-:W-:Y:S02]  /*5cc0*/  PRMT R27, R36, 0x7632, R27 ;  /* 0x00007632241b7816 */ /* 0x000fe4000000001b */
[----:B---3--:R-:W-:Y:S02]  /*5cd0*/  IADD3 R4, P1, R31, UR14, RZ ;  /* 0x0000000e1f047c10 */ /* 0x008fe4000ff3e0ff */
[----:B------:R-:W3:Y:S01]  /*5ce0*/  LDL.LU R31, [R1+0x84] ;  /* 0x00008400011f7983 */ /* 0x000ee20000300800 */
[----:B------:R-:W-:-:S02]  /*5cf0*/  F2FP.F16.F32.PACK_AB R7, R7, R35 ;  /* 0x000000230707723e */ /* 0x000fc400000000ff */
[----:B------:R-:W-:Y:S01]  /*5d00*/  F2FP.F16.F32.PACK_AB R8, R9, R8 ;  /* 0x000000080908723e */ /* 0x000fe200000000ff */
[----:B------:R-:W-:Y:S04]  /*5d10*/  STG.E.U16 desc[UR12][R2.64], R40 ;  /* 0x0000002802007986 */ /* 0x000fe8000c10150c */
[----:B------:R-:W-:Y:S04]  /*5d20*/  STG.E.U16 desc[UR12][R2.64+0x2], R26 ;  /* 0x0000021a02007986 */ /* 0x000fe8000c10150c */
[----:B------:R-:W-:Y:S01]  /*5d30*/  STG.E.U16 desc[UR12][R2.64+0x4], R38 ;  /* 0x0000042602007986 */ /* 0x000fe2000c10150c */
[----:B----4-:R-:W-:-:S03]  /*5d40*/  IADD3.X R5, R30, UR15, RZ, P1, !PT ;  /* 0x0000000f1e057c10 */ /* 0x010fc60008ffe4ff */
[----:B------:R0:W-:Y:S04]  /*5d50*/  STG.E.U16 desc[UR12][R2.64+0x6], R6 ;  /* 0x0000060602007986 */ /* 0x0001e8000c10150c */
[----:B------:R-:W4:Y:S01]  /*5d60*/  LDL.LU R30, [R1+0x74] ;  /* 0x00007400011e7983 */ /* 0x000f220000300800 */
[----:B------:R-:W-:-:S03]  /*5d70*/  PRMT R9, R7, 0x7632, R9 ;  /* 0x0000763207097816 */ /* 0x000fc60000000009 */
[----:B------:R1:W-:Y:S01]  /*5d80*/  STG.E.U16 desc[UR12][R4.64+0x2], R27 ;  /* 0x0000021b04007986 */ /* 0x0003e2000c10150c */
[----:B------:R-:W-:Y:S02]  /*5d90*/  F2FP.F16.F32.PACK_AB R10, R11, R10 ;  /* 0x0000000a0b0a723e */ /* 0x000fe400000000ff */
[----:B0-----:R-:W-:Y:S02]  /*5da0*/  IADD3 R2, P1, R43, UR14, RZ ;  /* 0x0000000e2b027c10 */ /* 0x001fe4000ff3e0ff */
[----:B------:R-:W-:Y:S01]  /*5db0*/  PRMT R11, R8, 0x7632, R11 ;  /* 0x00007632080b7816 */ /* 0x000fe2000000000b */
[----:B-1----:R-:W4:Y:S04]  /*5dc0*/  LDL.LU R27, [R1+0x7c] ;  /* 0x00007c00011b7983 */ /* 0x002f280000300800 */
[----:B------:R-:W4:Y:S04]  /*5dd0*/  LDL.LU R26, [R1+0x70] ;  /* 0x00007000011a7983 */ /* 0x000f280000300800 */
[----:B------:R-:W-:Y:S04]  /*5de0*/  STG.E.U16 desc[UR12][R4.64], R36 ;  /* 0x0000002404007986 */ /* 0x000fe8000c10150c */
[----:B------:R0:W-:Y:S04]  /*5df0*/  STG.E.U16 desc[UR12][R4.64+0x4], R7 ;  /* 0x0000040704007986 */ /* 0x0001e8000c10150c */
[----:B------:R-:W-:Y:S04]  /*5e00*/  STG.E.U16 desc[UR12][R4.64+0x6], R9 ;  /* 0x0000060904007986 */ /* 0x000fe8000c10150c */
[----:B------:R-:W4:Y:S01]  /*5e10*/  LDL.LU R25, [R1+0x6c] ;  /* 0x00006c0001197983 */ /* 0x000f220000300800 */
[----:B0-----:R-:W-:-:S02]  /*5e20*/  PRMT R7, R10, 0x7632, R7 ;  /* 0x000076320a077816 */ /* 0x001fc40000000007 */
[----:B--2---:R-:W-:-:S05]  /*5e30*/  IADD3.X R3, R34, UR15, RZ, P1, !PT ;  /* 0x0000000f22037c10 */ /* 0x004fca0008ffe4ff */
[----:B------:R0:W-:Y:S04]  /*5e40*/  STG.E.U16 desc[UR12][R2.64+0x2], R11 ;  /* 0x0000020b02007986 */ /* 0x0001e8000c10150c */
[----:B------:R1:W-:Y:S04]  /*5e50*/  STG.E.U16 desc[UR12][R2.64+0x4], R10 ;  /* 0x0000040a02007986 */ /* 0x0003e8000c10150c */
[----:B0-----:R-:W2:Y:S04]  /*5e60*/  LDL.LU R11, [R1+0x64] ;  /* 0x00006400010b7983 */ /* 0x001ea80000300800 */
[----:B-1----:R-:W2:Y:S01]  /*5e70*/  LDL.LU R10, [R1+0x68] ;  /* 0x00006800010a7983 */ /* 0x002ea20000300800 */
[----:B------:R-:W-:-:S02]  /*5e80*/  F2FP.F16.F32.PACK_AB R12, R13, R12 ;  /* 0x0000000c0d0c723e */ /* 0x000fc400000000ff */
[----:B------:R-:W-:Y:S02]  /*5e90*/  IADD3 R4, P1, R32, UR14, RZ ;  /* 0x0000000e20047c10 */ /* 0x000fe4000ff3e0ff */
[----:B------:R-:W-:Y:S01]  /*5ea0*/  F2FP.F16.F32.PACK_AB R14, R15, R14 ;  /* 0x0000000e0f0e723e */ /* 0x000fe200000000ff */
[----:B------:R-:W-:Y:S01]  /*5eb0*/  STG.E.U16 desc[UR12][R2.64], R8 ;  /* 0x0000000802007986 */ /* 0x000fe2000c10150c */
[----:B------:R-:W-:-:S03]  /*5ec0*/  PRMT R9, R12, 0x7632, R9 ;  /* 0x000076320c097816 */ /* 0x000fc60000000009 */
[----:B------:R0:W-:Y:S01]  /*5ed0*/  STG.E.U16 desc[UR12][R2.64+0x6], R7 ;  /* 0x0000060702007986 */ /* 0x0001e2000c10150c */
[----:B---3--:R-:W-:Y:S02]  /*5ee0*/  IADD3.X R5, R31, UR15, RZ, P1, !PT ;  /* 0x0000000f1f057c10 */ /* 0x008fe40008ffe4ff */
[----:B------:R-:W-:Y:S02]  /*5ef0*/  F2FP.F16.F32.PACK_AB R16, R17, R16 ;  /* 0x000000101110723e */ /* 0x000fe400000000ff */
[----:B------:R-:W-:Y:S01]  /*5f00*/  F2FP.F16.F32.PACK_AB R18, R19, R18 ;  /* 0x000000121312723e */ /* 0x000fe200000000ff */
[----:B------:R-:W-:Y:S01]  /*5f10*/  STG.E.U16 desc[UR12][R4.64], R12 ;  /* 0x0000000c04007986 */ /* 0x000fe2000c10150c */
[----:B0-----:R-:W-:-:S03]  /*5f20*/  PRMT R3, R14, 0x7632, R3 ;  /* 0x000076320e037816 */ /* 0x001fc60000000003 */
[----:B------:R-:W-:Y:S01]  /*5f30*/  STG.E.U16 desc[UR12][R4.64+0x2], R9 ;  /* 0x0000020904007986 */ /* 0x000fe2000c10150c */
[----:B------:R-:W-:-:S03]  /*5f40*/  PRMT R8, R16, 0x7632, R8 ;  /* 0x0000763210087816 */ /* 0x000fc60000000008 */
[----:B------:R-:W-:Y:S01]  /*5f50*/  STG.E.U16 desc[UR12][R4.64+0x4], R14 ;  /* 0x0000040e04007986 */ /* 0x000fe2000c10150c */
[----:B------:R-:W-:-:S03]  /*5f60*/  F2FP.F16.F32.PACK_AB R20, R21, R20 ;  /* 0x000000141514723e */ /* 0x000fc600000000ff */
[----:B------:R0:W-:Y:S01]  /*5f70*/  STG.E.U16 desc[UR12][R4.64+0x6], R3 ;  /* 0x0000060304007986 */ /* 0x0001e2000c10150c */
[----:B----4-:R-:W-:Y:S02]  /*5f80*/  IADD3 R6, P1, R30, UR14, RZ ;  /* 0x0000000e1e067c10 */ /* 0x010fe4000ff3e0ff */
[----:B------:R-:W-:Y:S02]  /*5f90*/  F2FP.F16.F32.PACK_AB R22, R23, R22 ;  /* 0x000000161716723e */ /* 0x000fe400000000ff */
[----:B0-----:R-:W-:Y:S02]  /*5fa0*/  PRMT R5, R18, 0x7632, R5 ;  /* 0x0000763212057816 */ /* 0x001fe40000000005 */
[----:B------:R-:W-:Y:S02]  /*5fb0*/  IADD3.X R7, R27, UR15, RZ, P1, !PT ;  /* 0x0000000f1b077c10 */ /* 0x000fe40008ffe4ff */
[----:B------:R-:W-:-:S03]  /*5fc0*/  IADD3 R2, P1, R26, UR14, RZ ;  /* 0x0000000e1a027c10 */ /* 0x000fc6000ff3e0ff */
[----:B------:R-:W-:Y:S01]  /*5fd0*/  STG.E.U16 desc[UR12][R6.64], R16 ;  /* 0x0000001006007986 */ /* 0x000fe2000c10150c */
[----:B------:R-:W-:-:S03]  /*5fe0*/  F2FP.F16.F32.PACK_AB R0, R24, R0 ;  /* 0x000000001800723e */ /* 0x000fc600000000ff */
[----:B------:R0:W-:Y:S01]  /*5ff0*/  STG.E.U16 desc[UR12][R6.64+0x2], R8 ;  /* 0x0000020806007986 */ /* 0x0001e2000c10150c */
[----:B------:R-:W-:-:S03]  /*6000*/  F2FP.F16.F32.PACK_AB R33, R33, R46 ;  /* 0x0000002e2121723e */ /* 0x000fc600000000ff */
[----:B------:R-:W-:Y:S04]  /*6010*/  STG.E.U16 desc[UR12][R6.64+0x4], R18 ;  /* 0x0000041206007986 */ /* 0x000fe8000c10150c */
[----:B------:R1:W-:Y:S01]  /*6020*/  STG.E.U16 desc[UR12][R6.64+0x6], R5 ;  /* 0x0000060506007986 */ /* 0x0003e2000c10150c */
[----:B------:R-:W-:Y:S02]  /*6030*/  IADD3.X R3, R25, UR15, RZ, P1, !PT ;  /* 0x0000000f19037c10 */ /* 0x000fe40008ffe4ff */
[----:B0-----:R-:W-:Y:S02]  /*6040*/  PRMT R8, R22, 0x7632, R8 ;  /* 0x0000763216087816 */ /* 0x001fe40000000008 */
[----:B-1----:R-:W-:Y:S01]  /*6050*/  PRMT R7, R20, 0x7632, R7 ;  /* 0x0000763214077816 */ /* 0x002fe20000000007 */
[----:B------:R-:W-:Y:S01]  /*6060*/  STG.E.U16 desc[UR12][R2.64], R20 ;  /* 0x0000001402007986 */ /* 0x000fe2000c10150c */
[----:B------:R-:W-:-:S03]  /*6070*/  PRMT R6, R33, 0x7632, R6 ;  /* 0x0000763221067816 */ /* 0x000fc60000000006 */
[----:B------:R-:W-:Y:S04]  /*6080*/  STG.E.U16 desc[UR12][R2.64+0x2], R7 ;  /* 0x0000020702007986 */ /* 0x000fe8000c10150c */
[----:B------:R-:W-:Y:S04]  /*6090*/  STG.E.U16 desc[UR12][R2.64+0x4], R22 ;  /* 0x0000041602007986 */ /* 0x000fe8000c10150c */
[----:B------:R0:W-:Y:S02]  /*60a0*/  STG.E.U16 desc[UR12][R2.64+0x6], R8 ;  /* 0x0000060802007986 */ /* 0x0001e4000c10150c */
[----:B0-----:R-:W-:Y:S01]  /*60b0*/  PRMT R3, R0, 0x7632, R3 ;  /* 0x0000763200037816 */ /* 0x001fe20000000003 */
[----:B------:R-:W-:Y:S01]  /*60c0*/  ULOP3.LUT UR4, UR4, 0x1, URZ, 0x3c, !UPT ;  /* 0x0000000104047892 */ /* 0x000fe2000f8e3c3f */
[----:B------:R-:W-:Y:S01]  /*60d0*/  UMOV UR5, UR10 ;  /* 0x0000000a00057c82 */ /* 0x000fe20008000000 */
[----:B------:R-:W-:Y:S01]  /*60e0*/  UMOV UR11, UR9 ;  /* 0x00000009000b7c82 */ /* 0x000fe20008000000 */
[----:B--2---:R-:W-:-:S04]  /*60f0*/  IADD3 R4, P1, R11, UR14, RZ ;  /* 0x0000000e0b047c10 */ /* 0x004fc8000ff3e0ff */
[----:B------:R-:W-:-:S05]  /*6100*/  IADD3.X R5, R10, UR15, RZ, P1, !PT ;  /* 0x0000000f0a057c10 */ /* 0x000fca0008ffe4ff */
[----:B------:R2:W-:Y:S04]  /*6110*/  STG.E.U16 desc[UR12][R4.64], R0 ;  /* 0x0000000004007986 */ /* 0x0005e8000c10150c */
[----:B------:R2:W-:Y:S04]  /*6120*/  STG.E.U16 desc[UR12][R4.64+0x2], R3 ;  /* 0x0000020304007986 */ /* 0x0005e8000c10150c */
[----:B------:R2:W-:Y:S04]  /*6130*/  STG.E.U16 desc[UR12][R4.64+0x4], R33 ;  /* 0x0000042104007986 */ /* 0x0005e8000c10150c */
[----:B------:R2:W-:Y:S01]  /*6140*/  STG.E.U16 desc[UR12][R4.64+0x6], R6 ;  /* 0x0000060604007986 */ /* 0x0005e2000c10150c */
[----:B------:R-:W-:Y:S05]  /*6150*/  @!P0 BRA `(.L_x_3437) ;  /* 0xffffffa000ec8947 */ /* 0x000fea000383ffff */
.L_x_3425:
        /* <DEDUP_REMOVED lines=56> */
.L_x_3454:
        /* <DEDUP_REMOVED lines=45> */
.L_x_3441:
[----:B------:R-:W-:Y:S05]  /*67b0*/  BSYNC B1 ;  /* 0x0000000000017941 */ /* 0x000fea0003800000 */
.L_x_3440:
        /* <DEDUP_REMOVED lines=21> */
.L_x_3444:
[----:B------:R-:W2:Y:S04]  /*6910*/  LDG.E.64 R16, desc[UR12][R14.64+-0x32000] ;  /* 0xfce0000c0e107981 */ /* 0x000ea8000c1e1b00 */
[----:B------:R-:W3:Y:S04]  /*6920*/  LDG.E.64 R18, desc[UR12][R14.64+-0x19000] ;  /* 0xfe70000c0e127981 */ /* 0x000ee8000c1e1b00 */
[----:B------:R-:W4:Y:S04]  /*6930*/  LDG.E.64 R20, desc[UR12][R14.64] ;  /* 0x0000000c0e147981 */ /* 0x000f28000c1e1b00 */
        /* <DEDUP_REMOVED lines=52> */
.L_x_3443:
[----:B------:R-:W-:Y:S05]  /*6c80*/  BSYNC B1 ;  /* 0x0000000000017941 */ /* 0x000fea0003800000 */
.L_x_3442:
        /* <DEDUP_REMOVED lines=11> */
[----:B------:R-:W4:Y:S04]  /*6d40*/  LDG.E.64 R26, desc[UR12][R14.64+0x4b000] ;  /* 0x04b0000c0e1a7981 */ /* 0x000f28000c1e1b00 */
[----:B-----5:R-:W4:Y:S04]  /*6d50*/  LDG.E.64 R28, desc[UR12][R14.64+0x64000] ;  /* 0x0640000c0e1c7981 */ /* 0x020f28000c1e1b00 */
        /* <DEDUP_REMOVED lines=22> */
.L_x_3446:
[----:B------:R-:W-:Y:S05]  /*6ec0*/  BSYNC B1 ;  /* 0x0000000000017941 */ /* 0x000fea0003800000 */
.L_x_3445:
        /* <DEDUP_REMOVED lines=15> */
.L_x_3439:
[----:B------:R-:W-:Y:S05]  /*6fc0*/  BSYNC B0 ;  /* 0x0000000000007941 */ /* 0x000fea0003800000 */
.L_x_3438:
        /* <DEDUP_REMOVED lines=50> */
.L_x_3463:
        /* <DEDUP_REMOVED lines=28> */
[----:B-----5:R-:W-:Y:S01]  /*74b0*/  MOV R29, 0xffff ;  /* 0x0000ffff001d7802 */ /* 0x020fe20000000f00 */
        /* <DEDUP_REMOVED lines=17> */
.L_x_3473:
        /* <DEDUP_REMOVED lines=41> */
.L_x_3483:
[----:B--2---:R-:W-:Y:S01]  /*7860*/  FADD.FTZ R15, R14, R30 ;  /* 0x0000001e0e0f7221 */ /* 0x004fe20000010000 */
[----:B------:R-:W-:-:S04]  /*7870*/  @!P1 F2FP.F16.F32.PACK_AB R14, RZ, R24 ;  /* 0x00000018ff0e923e */ /* 0x000fc800000000ff */
[----:B------:R-:W-:Y:S01]  /*7880*/  @!P1 F2FP.F16.F32.PACK_AB R15, RZ, R15 ;  /* 0x0000000fff0f923e */ /* 0x000fe200000000ff */
[----:B------:R3:W-:Y:S03]  /*7890*/  @!P1 STG.E.U16 desc[UR12][R16.64+0x50], R14 ;  /* 0x0000500e10009986 */ /* 0x0007e6000c10150c */
[----:B------:R-:W-:Y:S02]  /*78a0*/  PRMT R20, R15, 0x7610, R20 ;  /* 0x000076100f147816 */ /* 0x000fe40000000014 */
[----:B------:R-:W-:-:S03]  /*78b0*/  LEA.HI R15, R56, 0x3c, RZ, 0x1c ;  /* 0x0000003c380f7811 */ /* 0x000fc600078fe0ff */
[----:B------:R3:W-:Y:S04]  /*78c0*/  @!P1 STG.E.U16 desc[UR12][R18.64+0x50], R20 ;  /* 0x0000501412009986 */ /* 0x0007e8000c10150c */
.L_x_3449:
[----:B------:R-:W-:Y:S05]  /*78d0*/  BSYNC B0 ;  /* 0x0000000000007941 */ /* 0x000fea0003800000 */
.L_x_3448:
        /* <DEDUP_REMOVED lines=38> */
[----:B-----5:R-:W-:Y:S02]  /*7b40*/  MOV R29, 0xffff ;  /* 0x0000ffff001d7802 */ /* 0x020fe40000000f00 */
        /* <DEDUP_REMOVED lines=22> */
[----:B------:R-:W3:Y:S01]  /*7cb0*/  SHFL.BFLY PT, R30, R17, 0x4, 0x101f ;  /* 0x0c901f00111e7f89 */ /* 0x000ee200000e0000 */
        /* <DEDUP_REMOVED lines=50> */
[----:B------:R-:W4:Y:S04]  /*7fe0*/  SHFL.BFLY PT, R23, R38, 0x2, 0x101f ;  /* 0x0c501f0026177f89 */ /* 0x000f2800000e0000 */
[----:B------:R-:W4:Y:S01]  /*7ff0*/  SHFL.BFLY PT, R24, R37, 0x2, 0x101f ;  /* 0x0c501f0025187f89 */ /* 0x000f2200000e0000 */
[----:B0-----:R-:W-:Y:S01]  /*8000*/  FADD.FTZ R42, R42, R41 ;  /* 0x000000292a2a7221 */ /* 0x001fe20000010000 */
[----:B------:R-:W-:-:S02]  /*8010*/  IADD3 R41, R15, R6, RZ ;  /* 0x000000060f297210 */ /* 0x000fc40007ffe0ff */
[----:B------:R-:W0:Y:S01]  /*8020*/  SHFL.BFLY PT, R14, R17, 0x1, 0x101f ;  /* 0x0c301f00110e7f89 */ /* 0x000e2200000e0000 */
[----:B---3--:R-:W-:Y:S01]  /*8030*/  FADD.FTZ R16, R16, R19 ;  /* 0x0000001310107221 */ /* 0x008fe20000010000 */
[----:B-1----:R-:W-:Y:S02]  /*8040*/  FADD.FTZ R31, R31, R20 ;  /* 0x000000141f1f7221 */ /* 0x002fe40000010000 */
[----:B------:R-:W1:Y:S02]  /*8050*/  SHFL.BFLY PT, R43, R42, 0x2, 0x101f ;  /* 0x0c501f002a2b7f89 */ /* 0x000e6400000e0000 */
[----:B------:R-:W-:Y:S01]  /*8060*/  @!P0 F2FP.F16.F32.PACK_AB R30, RZ, R16 ;  /* 0x00000010ff1e823e */ /* 0x000fe200000000ff */
[----:B--2---:R-:W-:Y:S01]  /*8070*/  FADD.FTZ R35, R35, R18 ;  /* 0x0000001223237221 */ /* 0x004fe20000010000 */
[----:B------:R-:W2:Y:S01]  /*8080*/  SHFL.BFLY PT, R32, R31, 0x2, 0x101f ;  /* 0x0c501f001f207f89 */ /* 0x000ea200000e0000 */
[----:B------:R-:W3:Y:S01]  /*8090*/  @!P0 LDC.64 R18, c[0x0][0x220] ;  /* 0x00008800ff128b82 */ /* 0x000ee20000000a00 */
[----:B----4-:R-:W-:-:S02]  /*80a0*/  FADD.FTZ R36, R36, R21 ;  /* 0x0000001524247221 */ /* 0x010fc40000010000 */
[----:B------:R-:W4:Y:S01]  /*80b0*/  SHFL.BFLY PT, R34, R35, 0x1, 0x101f ;  /* 0x0c301f0023227f89 */ /* 0x000f2200000e0000 */
[----:B------:R-:W-:-:S03]  /*80c0*/  FADD.FTZ R38, R38, R23 ;  /* 0x0000001726267221 */ /* 0x000fc60000010000 */
[----:B------:R-:W4:Y:S01]  /*80d0*/  SHFL.BFLY PT, R33, R36, 0x1, 0x101f ;  /* 0x0c301f0024217f89 */ /* 0x000f2200000e0000 */
[----:B------:R-:W4:Y:S01]  /*80e0*/  @!P0 LDC.64 R22, c[0x0][0x220] ;  /* 0x00008800ff168b82 */ /* 0x000f220000000a00 */
[----:B------:R-:W-:Y:S02]  /*80f0*/  FADD.FTZ R37, R37, R24 ;  /* 0x0000001825257221 */ /* 0x000fe40000010000 */
[----:B------:R-:W4:Y:S01]  /*8100*/  SHFL.BFLY PT, R39, R38, 0x1, 0x101f ;  /* 0x0c301f0026277f89 */ /* 0x000f2200000e0000 */
[----:B0-----:R-:W-:-:S03]  /*8110*/  FADD.FTZ R44, R17, R14 ;  /* 0x0000000e112c7221 */ /* 0x001fc60000010000 */
[----:B------:R-:W0:Y:S01]  /*8120*/  SHFL.BFLY PT, R40, R37, 0x1, 0x101f ;  /* 0x0c301f0025287f89 */ /* 0x000e2200000e0000 */
[----:B------:R-:W0:Y:S01]  /*8130*/  @!P0 LDC.64 R24, c[0x0][0x218] ;  /* 0x00008600ff188b82 */ /* 0x000e220000000a00 */
[----:B------:R-:W-:Y:S01]  /*8140*/  @!P0 F2FP.F16.F32.PACK_AB R44, RZ, R44 ;  /* 0x0000002cff2c823e */ /* 0x000fe200000000ff */
[----:B-1----:R-:W-:Y:S01]  /*8150*/  FADD.FTZ R42, R42, R43 ;  /* 0x0000002b2a2a7221 */ /* 0x002fe20000010000 */
[----:B--2---:R-:W-:-:S05]  /*8160*/  FADD.FTZ R31, R31, R32 ;  /* 0x000000201f1f7221 */ /* 0x004fca0000010000 */
[----:B------:R-:W1:Y:S01]  /*8170*/  @!P0 LDC.64 R20, c[0x0][0x218] ;  /* 0x00008600ff148b82 */ /* 0x000e620000000a00 */
[----:B---3--:R-:W-:-:S04]  /*8180*/  @!P0 IMAD.WIDE R18, R41, 0x2, R18 ;  /* 0x0000000229128825 */ /* 0x008fc800078e0212 */
[----:B----4-:R-:W-:Y:S01]  /*8190*/  FADD.FTZ R34, R35, R34 ;  /* 0x0000002223227221 */ /* 0x010fe20000010000 */
[----:B------:R-:W-:Y:S01]  /*81a0*/  MOV R35, 0xffff ;  /* 0x0000ffff00237802 */ /* 0x000fe20000000f00 */
[----:B------:R-:W-:Y:S01]  /*81b0*/  FADD.FTZ R33, R36, R33 ;  /* 0x0000002124217221 */ /* 0x000fe20000010000 */
[----:B------:R-:W2:Y:S01]  /*81c0*/  @!P0 LDC.64 R16, c[0x0][0x218] ;  /* 0x00008600ff108b82 */ /* 0x000ea20000000a00 */
[----:B------:R-:W-:-:S03]  /*81d0*/  @!P0 IMAD.WIDE R22, R41, 0x2, R22 ;  /* 0x0000000229168825 */ /* 0x000fc600078e0216 */
[----:B------:R-:W3:Y:S01]  /*81e0*/  SHFL.BFLY PT, R35, R42, 0x1, 0x101f ;  /* 0x0c301f002a237f89 */ /* 0x000ee200000e0000 */
[----:B------:R-:W-:Y:S01]  /*81f0*/  FADD.FTZ R38, R38, R39 ;  /* 0x0000002726267221 */ /* 0x000fe20000010000 */
[----:B0-----:R-:W-:Y:S02]  /*8200*/  FADD.FTZ R37, R37, R40 ;  /* 0x0000002825257221 */ /* 0x001fe40000010000 */
[----:B------:R-:W0:Y:S01]  /*8210*/  @!P0 LDC.64 R14, c[0x0][0x220] ;  /* 0x00008800ff0e8b82 */ /* 0x000e220000000a00 */
[----:B------:R-:W-:Y:S01]  /*8220*/  @!P0 IMAD.WIDE R24, R41, 0x2, R24 ;  /* 0x0000000229188825 */ /* 0x000fe200078e0218 */
[----:B------:R-:W-:-:S04]  /*8230*/  @!P0 F2FP.F16.F32.PACK_AB R26, RZ, R38 ;  /* 0x00000026ff1a823e */ /* 0x000fc800000000ff */
        /* <DEDUP_REMOVED lines=15> */
.L_x_3517:
        /* <DEDUP_REMOVED lines=9> */
.L_x_3447:
        /* <DEDUP_REMOVED lines=8> */
.L_x_3450:
[----:B-----5:R-:W-:Y:S01]  /*8440*/  HFMA2.MMA R28, -RZ, RZ, 0, 4.76837158203125e-07 ;  /* 0x00000008ff1c7435 */ /* 0x020fe200000001ff */
[----:B-1----:R-:W-:Y:S02]  /*8450*/  MOV R29, R14 ;  /* 0x0000000e001d7202 */ /* 0x002fe40000000f00 */
[----:B------:R-:W-:Y:S02]  /*8460*/  MOV R27, 0x101f ;  /* 0x0000101f001b7802 */ /* 0x000fe40000000f00 */
[----:B------:R-:W-:-:S07]  /*8470*/  MOV R26, 0xffff ;  /* 0x0000ffff001a7802 */ /* 0x000fce0000000f00 */
[----:B0-2---:R-:W-:Y:S05]  /*8480*/  WARPSYNC.COLLECTIVE R26, `(.L_x_3455) ;  /* 0x000000001a087348 */ /* 0x005fea0003c00000 */
[----:B------:R1:W3:Y:S02]  /*8490*/  SHFL.BFLY P2, R30, R29, R28, R27 ;  /* 0x0c00001c1d1e7389 */ /* 0x0002e4000004001b */
[----:B0123--:R-:W-:Y:S01]  /*84a0*/  ENDCOLLECTIVE ;  /* 0x000000000000791b */ /* 0x00ffe20003800000 */
.L_x_3455:
[----:B------:R-:W-:Y:S02]  /*84b0*/  MOV R29, R15 ;  /* 0x0000000f001d7202 */ /* 0x000fe40000000f00 */
[----:B------:R-:W-:-:S07]  /*84c0*/  MOV R17, R30 ;  /* 0x0000001e00117202 */ /* 0x000fce0000000f00 */
[----:B------:R-:W-:Y:S05]  /*84d0*/  WARPSYNC.COLLECTIVE R26, `(.L_x_3456) ;  /* 0x000000001a087348 */ /* 0x000fea0003c00000 */
[----:B------:R0:W1:Y:S02]  /*84e0*/  SHFL.BFLY P2, R30, R29, R28, R27 ;  /* 0x0c00001c1d1e7389 */ /* 0x000064000004001b */
[----:B01----:R-:W-:Y:S01]  /*84f0*/  ENDCOLLECTIVE ;  /* 0x000000000000791b */ /* 0x003fe20003800000 */
.L_x_3456:
[----:B------:R-:W-:Y:S01]  /*8500*/  FADD.FTZ R17, R17, R14 ;  /* 0x0000000e11117221 */ /* 0x000fe20000010000 */
[----:B------:R-:W-:-:S04]  /*8510*/  HFMA2.MMA R28, -RZ, RZ, 0, 2.384185791015625e-07 ;  /* 0x00000004ff1c7435 */ /* 0x000fc800000001ff */
[----:B------:R-:W-:Y:S02]  /*8520*/  MOV R29, R17 ;  /* 0x00000011001d7202 */ /* 0x000fe40000000f00 */
[----:B------:R-:W-:-:S07]  /*8530*/  MOV R16, R30 ;  /* 0x0000001e00107202 */ /* 0x000fce0000000f00 */
[----:B------:R-:W-:Y:S05]  /*8540*/  WARPSYNC.COLLECTIVE R26, `(.L_x_3457) ;  /* 0x000000001a087348 */ /* 0x000fea0003c00000 */
[----:B------:R0:W1:Y:S02]  /*8550*/  SHFL.BFLY P2, R30, R29, R28, R27 ;  /* 0x0c00001c1d1e7389 */ /* 0x000064000004001b */
[----:B01----:R-:W-:Y:S01]  /*8560*/  ENDCOLLECTIVE ;  /* 0x000000000000791b */ /* 0x003fe20003800000 */
.L_x_3457:
[----:B------:R-:W-:-:S05]  /*8570*/  FADD.FTZ R16, R16, R15 ;  /* 0x0000000f10107221 */ /* 0x000fca0000010000 */
[----:B------:R-:W-:Y:S02]  /*8580*/  MOV R29, R16 ;  /* 0x00000010001d7202 */ /* 0x000fe40000000f00 */
[----:B------:R-:W-:-:S07]  /*8590*/  MOV R18, R30 ;  /* 0x0000001e00127202 */ /* 0x000fce0000000f00 */
[----:B------:R-:W-:Y:S05]  /*85a0*/  WARPSYNC.COLLECTIVE R26, `(.L_x_3458) ;  /* 0x000000001a087348 */ /* 0x000fea0003c00000 */
[----:B------:R0:W1:Y:S02]  /*85b0*/  SHFL.BFLY P2, R30, R29, R28, R27 ;  /* 0x0c00001c1d1e7389 */ /* 0x000064000004001b */
[----:B01----:R-:W-:Y:S01]  /*85c0*/  ENDCOLLECTIVE ;  /* 0x000000000000791b */ /* 0x003fe20003800000 */
.L_x_3458:
[----:B------:R-:W-:Y:S01]  /*85d0*/  FADD.FTZ R18, R17, R18 ;  /* 0x0000001211127221 */ /* 0x000fe20000010000 */
[----:B------:R-:W-:-:S04]  /*85e0*/  HFMA2.MMA R28, -RZ, RZ, 0, 1.1920928955078125e-07 ;  /* 0x00000002ff1c7435 */ /* 0x000fc800000001ff */
[----:B------:R-:W-:Y:S02]  /*85f0*/  MOV R29, R18 ;  /* 0x00000012001d7202 */ /* 0x000fe40000000f00 */
[----:B------:R-:W-:-:S07]  /*8600*/  MOV R19, R30 ;  /* 0x0000001e00137202 */ /* 0x000fce0000000f00 */
[----:B------:R-:W-:Y:S05]  /*8610*/  WARPSYNC.COLLECTIVE R26, `(.L_x_3459) ;  /* 0x000000001a087348 */ /* 0x000fea0003c00000 */
[----:B------:R0:W1:Y:S02]  /*8620*/  SHFL.BFLY P2, R30, R29, R28, R27 ;  /* 0x0c00001c1d1e7389 */ /* 0x000064000004001b */
[----:B01----:R-:W-:Y:S01]  /*8630*/  ENDCOLLECTIVE ;  /* 0x000000000000791b */ /* 0x003fe20003800000 */
.L_x_3459:
[----:B------:R-:W-:-:S05]  /*8640*/  FADD.FTZ R19, R16, R19 ;  /* 0x0000001310137221 */ /* 0x000fca0000010000 */
[----:B------:R-:W-:Y:S02]  /*8650*/  MOV R29, R19 ;  /* 0x00000013001d7202 */ /* 0x000fe40000000f00 */
[----:B------:R-:W-:-:S07]  /*8660*/  MOV R21, R30 ;  /* 0x0000001e00157202 */ /* 0x000fce0000000f00 */
[----:B------:R-:W-:Y:S05]  /*8670*/  WARPSYNC.COLLECTIVE R26, `(.L_x_3460) ;  /* 0x000000001a087348 */ /* 0x000fea0003c00000 */
[----:B------:R0:W1:Y:S02]  /*8680*/  SHFL.BFLY P2, R30, R29, R28, R27 ;  /* 0x0c00001c1d1e7389 */ /* 0x000064000004001b */
[----:B01----:R-:W-:Y:S01]  /*8690*/  ENDCOLLECTIVE ;  /* 0x000000000000791b */ /* 0x003fe20003800000 */
.L_x_3460:
[----:B------:R-:W-:Y:S01]  /*86a0*/  FADD.FTZ R21, R18, R21 ;  /* 0x0000001512157221 */ /* 0x000fe20000010000 */
[----:B------:R-:W-:-:S04]  /*86b0*/  HFMA2.MMA R28, -RZ, RZ, 0, 5.9604644775390625e-08 ;  /* 0x00000001ff1c7435 */ /* 0x000fc800000001ff */
[----:B------:R-:W-:Y:S02]  /*86c0*/  MOV R29, R21 ;  /* 0x00000015001d7202 */ /* 0x000fe40000000f00 */
[----:B------:R-:W-:-:S07]  /*86d0*/  MOV R14, R30 ;  /* 0x0000001e000e7202 */ /* 0x000fce0000000f00 */
[----:B------:R-:W-:Y:S05]  /*86e0*/  WARPSYNC.COLLECTIVE R26, `(.L_x_3461) ;  /* 0x000000001a087348 */ /* 0x000fea0003c00000 */
[----:B------:R0:W1:Y:S02]  /*86f0*/  SHFL.BFLY P2, R30, R29, R28, R27 ;  /* 0x0c00001c1d1e7389 */ /* 0x000064000004001b */
[----:B01----:R-:W-:Y:S01]  /*8700*/  ENDCOLLECTIVE ;  /* 0x000000000000791b */ /* 0x003fe20003800000 */
.L_x_3461:
[----:B------:R-:W-:-:S05]  /*8710*/  FADD.FTZ R14, R19, R14 ;  /* 0x0000000e130e7221 */ /* 0x000fca0000010000 */
[----:B------:R-:W-:Y:S02]  /*8720*/  MOV R29, R14 ;  /* 0x0000000e001d7202 */ /* 0x000fe40000000f00 */
[----:B------:R-:W-:-:S07]  /*8730*/  MOV R20, R30 ;  /* 0x0000001e00147202 */ /* 0x000fce0000000f00 */
[----:B------:R-:W-:Y:S05]  /*8740*/  WARPSYNC.COLLECTIVE R26, `(.L_x_3462) ;  /* 0x000000001a087348 */ /* 0x000fea0003c00000 */
[----:B------:R0:W1:Y:S02]  /*8750*/  SHFL.BFLY P2, R30, R29, R28, R27 ;  /* 0x0c00001c1d1e7389 */ /* 0x000064000004001b */
[----:B01----:R-:W-:Y:S01]  /*8760*/  ENDCOLLECTIVE ;  /* 0x000000000000791b */ /* 0x003fe20003800000 */
.L_x_3462:
[----:B------:R-:W-:Y:S01]  /*8770*/  FADD.FTZ R20, R21, R20 ;  /* 0x0000001415147221 */ /* 0x000fe20000010000 */
[----:B------:R-:W-:Y:S06]  /*8780*/  BRA `(.L_x_3463) ;  /* 0xffffffe800d87947 */ /* 0x000fec000383ffff */
.L_x_3451:
[----:B-----5:R-:W-:Y:S01]  /*8790*/  HFMA2.MMA R28, -RZ, RZ, 0, 4.76837158203125e-07 ;  /* 0x00000008ff1c7435 */ /* 0x020fe200000001ff */
[----:B------:R-:W-:Y:S01]  /*87a0*/  BSSY B1, `(.L_x_3464) ;  /* 0x0000007000017945 */ /* 0x000fe20003800000 */
[----:B-1----:R-:W-:Y:S02]  /*87b0*/  MOV R29, R14 ;  /* 0x0000000e001d7202 */ /* 0x002fe40000000f00 */
[----:B------:R-:W-:Y:S02]  /*87c0*/  MOV R27, 0x101f ;  /* 0x0000101f001b7802 */ /* 0x000fe40000000f00 */
[----:B------:R-:W-:-:S07]  /*87d0*/  MOV R26, 0xffff ;  /* 0x0000ffff001a7802 */ /* 0x000fce0000000f00 */
[----:B0-2---:R-:W-:Y:S05]  /*87e0*/  WARPSYNC.COLLECTIVE R26, `(.L_x_3465) ;  /* 0x000000001a087348 */ /* 0x005fea0003c00000 */
[----:B------:R1:W3:Y:S02]  /*87f0*/  SHFL.BFLY P2, R30, R29, R28, R27 ;  /* 0x0c00001c1d1e7389 */ /* 0x0002e4000004001b */
[----:B0123--:R-:W-:Y:S01]  /*8800*/  ENDCOLLECTIVE ;  /* 0x000000000000791b */ /* 0x00ffe20003800000 */
.L_x_3465:
[----:B------:R-:W-:Y:S05]  /*8810*/  BSYNC B1 ;  /* 0x0000000000017941 */ /* 0x000fea0003800000 */
.L_x_3464:
        /* <DEDUP_REMOVED lines=8> */
.L_x_3466:
[----:B------:R-:W-:Y:S01]  /*88a0*/  FADD.FTZ R21, R21, R14 ;  /* 0x0000000e15157221 */ /* 0x000fe20000010000 */
[----:B------:R-:W-:-:S04]  /*88b0*/  HFMA2.MMA R28, -RZ, RZ, 0, 2.384185791015625e-07 ;  /* 0x00000004ff1c7435 */ /* 0x000fc800000001ff */
[----:B------:R-:W-:Y:S02]  /*88c0*/  MOV R29, R21 ;  /* 0x00000015001d7202 */ /* 0x000fe40000000f00 */
[----:B------:R-:W-:-:S07]  /*88d0*/  MOV R20, R30 ;  /* 0x0000001e00147202 */ /* 0x000fce0000000f00 */
[----:B------:R-:W-:Y:S05]  /*88e0*/  WARPSYNC.COLLECTIVE R26, `(.L_x_3467) ;  /* 0x000000001a087348 */ /* 0x000fea0003c00000 */
[----:B------:R0:W1:Y:S02]  /*88f0*/  SHFL.BFLY P2, R30, R29, R28, R27 ;  /* 0x0c00001c1d1e7389 */ /* 0x000064000004001b */
[----:B01----:R-:W-:Y:S01]  /*8900*/  ENDCOLLECTIVE ;  /* 0x000000000000791b */ /* 0x003fe20003800000 */
.L_x_3467:
[----:B------:R-:W-:-:S05]  /*8910*/  FADD.FTZ R20, R20, R15 ;  /* 0x0000000f14147221 */ /* 0x000fca0000010000 */
[----:B------:R-:W-:Y:S02]  /*8920*/  MOV R29, R20 ;  /* 0x00000014001d7202 */ /* 0x000fe40000000f00 */
[----:B------:R-:W-:-:S07]  /*8930*/  MOV R22, R30 ;  /* 0x0000001e00167202 */ /* 0x000fce0000000f00 */
[----:B------:R-:W-:Y:S05]  /*8940*/  WARPSYNC.COLLECTIVE R26, `(.L_x_3468) ;  /* 0x000000001a087348 */ /* 0x000fea0003c00000 */
[----:B------:R0:W1:Y:S02]  /*8950*/  SHFL.BFLY P2, R30, R29, R28, R27 ;  /* 0x0c00001c1d1e7389 */ /* 0x000064000004001b */
[----:B01----:R-:W-:Y:S01]  /*8960*/  ENDCOLLECTIVE ;  /* 0x000000000000791b */ /* 0x003fe20003800000 */
.L_x_3468:
[----:B------:R-:W-:Y:S01]  /*8970*/  FADD.FTZ R22, R21, R22 ;  /* 0x0000001615167221 */ /* 0x000fe20000010000 */
[----:B------:R-:W-:-:S04]  /*8980*/  HFMA2.MMA R28, -RZ, RZ, 0, 1.1920928955078125e-07 ;  /* 0x00000002ff1c7435 */ /* 0x000fc800000001ff */
[----:B------:R-:W-:Y:S02]  /*8990*/  MOV R29, R22 ;  /* 0x00000016001d7202 */ /* 0x000fe40000000f00 */
[----:B------:R-:W-:-:S07]  /*89a0*/  MOV R23, R30 ;  /* 0x0000001e00177202 */ /* 0x000fce0000000f00 */
[----:B------:R-:W-:Y:S05]  /*89b0*/  WARPSYNC.COLLECTIVE R26, `(.L_x_3469) ;  /* 0x000000001a087348 */ /* 0x000fea0003c00000 */
[----:B------:R0:W1:Y:S02]  /*89c0*/  SHFL.BFLY P2, R30, R29, R28, R27 ;  /* 0x0c00001c1d1e7389 */ /* 0x000064000004001b */
[----:B01----:R-:W-:Y:S01]  /*89d0*/  ENDCOLLECTIVE ;  /* 0x000000000000791b */ /* 0x003fe20003800000 */
.L_x_3469:
[----:B------:R-:W-:-:S05]  /*89e0*/  FADD.FTZ R23, R20, R23 ;  /* 0x0000001714177221 */ /* 0x000fca0000010000 */
[----:B------:R-:W-:Y:S02]  /*89f0*/  MOV R29, R23 ;  /* 0x00000017001d7202 */ /* 0x000fe40000000f00 */
[----:B------:R-:W-:-:S07]  /*8a00*/  MOV R25, R30 ;  /* 0x0000001e00197202 */ /* 0x000fce0000000f00 */
[----:B------:R-:W-:Y:S05]  /*8a10*/  WARPSYNC.COLLECTIVE R26, `(.L_x_3470) ;  /* 0x000000001a087348 */ /* 0x000fea0003c00000 */
[----:B------:R0:W1:Y:S02]  /*8a20*/  SHFL.BFLY P2, R30, R29, R28, R27 ;  /* 0x0c00001c1d1e7389 */ /* 0x000064000004001b */
[----:B01----:R-:W-:Y:S01]  /*8a30*/  ENDCOLLECTIVE ;  /* 0x000000000000791b */ /* 0x003fe20003800000 */
.L_x_3470:
[----:B------:R-:W-:Y:S01]  /*8a40*/  FADD.FTZ R25, R22, R25 ;  /* 0x0000001916197221 */ /* 0x000fe20000010000 */
[----:B------:R-:W-:-:S04]  /*8a50*/  HFMA2.MMA R28, -RZ, RZ, 0, 5.9604644775390625e-08 ;  /* 0x00000001ff1c7435 */ /* 0x000fc800000001ff */
[----:B------:R-:W-:Y:S02]  /*8a60*/  MOV R29, R25 ;  /* 0x00000019001d7202 */ /* 0x000fe40000000f00 */
[----:B------:R-:W-:-:S07]  /*8a70*/  MOV R14, R30 ;  /* 0x0000001e000e7202 */ /* 0x000fce0000000f00 */
[----:B------:R-:W-:Y:S05]  /*8a80*/  WARPSYNC.COLLECTIVE R26, `(.L_x_3471) ;  /* 0x000000001a087348 */ /* 0x000fea0003c00000 */
[----:B------:R0:W1:Y:S02]  /*8a90*/  SHFL.BFLY P2, R30, R29, R28, R27 ;  /* 0x0c00001c1d1e7389 */ /* 0x000064000004001b */
[----:B01----:R-:W-:Y:S01]  /*8aa0*/  ENDCOLLECTIVE ;  /* 0x000000000000791b */ /* 0x003fe20003800000 */
.L_x_3471:
[----:B------:R-:W-:-:S05]  /*8ab0*/  FADD.FTZ R14, R23, R14 ;  /* 0x0000000e170e7221 */ /* 0x000fca0000010000 */
[----:B------:R-:W-:Y:S02]  /*8ac0*/  MOV R29, R14 ;  /* 0x0000000e001d7202 */ /* 0x000fe40000000f00 */
[----:B------:R-:W-:-:S07]  /*8ad0*/  MOV R24, R30 ;  /* 0x0000001e00187202 */ /* 0x000fce0000000f00 */
[----:B------:R-:W-:Y:S05]  /*8ae0*/  WARPSYNC.COLLECTIVE R26, `(.L_x_3472) ;  /* 0x000000001a087348 */ /* 0x000fea0003c00000 */
[----:B------:R0:W1:Y:S02]  /*8af0*/  SHFL.BFLY P2, R30, R29, R28, R27 ;  /* 0x0c00001c1d1e7389 */ /* 0x000064000004001b */
[----:B01----:R-:W-:Y:S01]  /*8b00*/  ENDCOLLECTIVE ;  /* 0x000000000000791b */ /* 0x003fe20003800000 */
.L_x_3472:
[----:B------:R-:W-:Y:S01]  /*8b10*/  FADD.FTZ R24, R25, R24 ;  /* 0x0000001819187221 */ /* 0x000fe20000010000 */
[----:B------:R-:W-:Y:S06]  /*8b20*/  BRA `(.L_x_3473) ;  /* 0xffffffe800a87947 */ /* 0x000fec000383ffff */
.L_x_3452:
        /* <DEDUP_REMOVED lines=8> */
.L_x_3475:
[----:B------:R-:W-:Y:S05]  /*8bb0*/  BSYNC B1 ;  /* 0x0000000000017941 */ /* 0x000fea0003800000 */
.L_x_3474:
        /* <DEDUP_REMOVED lines=8> */
.L_x_3476:
[----:B------:R-:W-:Y:S01]  /*8c40*/  FADD.FTZ R21, R21, R14 ;  /* 0x0000000e15157221 */ /* 0x000fe20000010000 */
[----:B------:R-:W-:-:S04]  /*8c50*/  HFMA2.MMA R28, -RZ, RZ, 0, 2.384185791015625e-07 ;  /* 0x00000004ff1c7435 */ /* 0x000fc800000001ff */
[----:B------:R-:W-:Y:S02]  /*8c60*/  MOV R29, R21 ;  /* 0x00000015001d7202 */ /* 0x000fe40000000f00 */
[----:B------:R-:W-:-:S07]  /*8c70*/  MOV R20, R30 ;  /* 0x0000001e00147202 */ /* 0x000fce0000000f00 */
[----:B------:R-:W-:Y:S05]  /*8c80*/  WARPSYNC.COLLECTIVE R26, `(.L_x_3477) ;  /* 0x000000001a087348 */ /* 0x000fea0003c00000 */
[----:B------:R0:W1:Y:S02]  /*8c90*/  SHFL.BFLY P2, R30, R29, R28, R27 ;  /* 0x0c00001c1d1e7389 */ /* 0x000064000004001b */
[----:B01----:R-:W-:Y:S01]  /*8ca0*/  ENDCOLLECTIVE ;  /* 0x000000000000791b */ /* 0x003fe20003800000 */
.L_x_3477:
[----:B------:R-:W-:-:S05]  /*8cb0*/  FADD.FTZ R20, R20, R15 ;  /* 0x0000000f14147221 */ /* 0x000fca0000010000 */
[----:B------:R-:W-:Y:S02]  /*8cc0*/  MOV R29, R20 ;  /* 0x00000014001d7202 */ /* 0x000fe40000000f00 */
[----:B------:R-:W-:-:S07]  /*8cd0*/  MOV R22, R30 ;  /* 0x0000001e00167202 */ /* 0x000fce0000000f00 */
[----:B------:R-:W-:Y:S05]  /*8ce0*/  WARPSYNC.COLLECTIVE R26, `(.L_x_3478) ;  /* 0x000000001a087348 */ /* 0x000fea0003c00000 */
[----:B------:R0:W1:Y:S02]  /*8cf0*/  SHFL.BFLY P2, R30, R29, R28, R27 ;  /* 0x0c00001c1d1e7389 */ /* 0x000064000004001b */
[----:B01----:R-:W-:Y:S01]  /*8d00*/  ENDCOLLECTIVE ;  /* 0x000000000000791b */ /* 0x003fe20003800000 */
.L_x_3478:
[----:B------:R-:W-:Y:S01]  /*8d10*/  FADD.FTZ R22, R21, R22 ;  /* 0x0000001615167221 */ /* 0x000fe20000010000 */
[----:B------:R-:W-:-:S04]  /*8d20*/  HFMA2.MMA R28, -RZ, RZ, 0, 1.1920928955078125e-07 ;  /* 0x00000002ff1c7435 */ /* 0x000fc800000001ff */
[----:B------:R-:W-:Y:S02]  /*8d30*/  MOV R29, R22 ;  /* 0x00000016001d7202 */ /* 0x000fe40000000f00 */
[----:B------:R-:W-:-:S07]  /*8d40*/  MOV R23, R30 ;  /* 0x0000001e00177202 */ /* 0x000fce0000000f00 */
[----:B------:R-:W-:Y:S05]  /*8d50*/  WARPSYNC.COLLECTIVE R26, `(.L_x_3479) ;  /* 0x000000001a087348 */ /* 0x000fea0003c00000 */
[----:B------:R0:W1:Y:S02]  /*8d60*/  SHFL.BFLY P2, R30, R29, R28, R27 ;  /* 0x0c00001c1d1e7389 */ /* 0x000064000004001b */
[----:B01----:R-:W-:Y:S01]  /*8d70*/  ENDCOLLECTIVE ;  /* 0x000000000000791b */ /* 0x003fe20003800000 */
.L_x_3479:
[----:B------:R-:W-:-:S05]  /*8d80*/  FADD.FTZ R23, R20, R23 ;  /* 0x0000001714177221 */ /* 0x000fca0000010000 */
[----:B------:R-:W-:Y:S02]  /*8d90*/  MOV R29, R23 ;  /* 0x00000017001d7202 */ /* 0x000fe40000000f00 */
[----:B------:R-:W-:-:S07]  /*8da0*/  MOV R25, R30 ;  /* 0x0000001e00197202 */ /* 0x000fce0000000f00 */
[----:B------:R-:W-:Y:S05]  /*8db0*/  WARPSYNC.COLLECTIVE R26, `(.L_x_3480) ;  /* 0x000000001a087348 */ /* 0x000fea0003c00000 */
[----:B------:R0:W1:Y:S02]  /*8dc0*/  SHFL.BFLY P2, R30, R29, R28, R27 ;  /* 0x0c00001c1d1e7389 */ /* 0x000064000004001b */
[----:B01----:R-:W-:Y:S01]  /*8dd0*/  ENDCOLLECTIVE ;  /* 0x000000000000791b */ /* 0x003fe20003800000 */
.L_x_3480:
[----:B------:R-:W-:Y:S01]  /*8de0*/  FADD.FTZ R25, R22, R25 ;  /* 0x0000001916197221 */ /* 0x000fe20000010000 */
[----:B------:R-:W-:-:S04]  /*8df0*/  HFMA2.MMA R28, -RZ, RZ, 0, 5.9604644775390625e-08 ;  /* 0x00000001ff1c7435 */ /* 0x000fc800000001ff */
[----:B------:R-:W-:Y:S02]  /*8e00*/  MOV R29, R25 ;  /* 0x00000019001d7202 */ /* 0x000fe40000000f00 */
[----:B------:R-:W-:-:S07]  /*8e10*/  MOV R14, R30 ;  /* 0x0000001e000e7202 */ /* 0x000fce0000000f00 */
[----:B------:R-:W-:Y:S05]  /*8e20*/  WARPSYNC.COLLECTIVE R26, `(.L_x_3481) ;  /* 0x000000001a087348 */ /* 0x000fea0003c00000 */
[----:B------:R0:W1:Y:S02]  /*8e30*/  SHFL.BFLY P2, R30, R29, R28, R27 ;  /* 0x0c00001c1d1e7389 */ /* 0x000064000004001b */
[----:B01----:R-:W-:Y:S01]  /*8e40*/  ENDCOLLECTIVE ;  /* 0x000000000000791b */ /* 0x003fe20003800000 */
.L_x_3481:
[----:B------:R-:W-:-:S05]  /*8e50*/  FADD.FTZ R14, R23, R14 ;  /* 0x0000000e170e7221 */ /* 0x000fca0000010000 */
[----:B------:R-:W-:Y:S02]  /*8e60*/  MOV R29, R14 ;  /* 0x0000000e001d7202 */ /* 0x000fe40000000f00 */
[----:B------:R-:W-:-:S07]  /*8e70*/  MOV R24, R30 ;  /* 0x0000001e00187202 */ /* 0x000fce0000000f00 */
[----:B------:R-:W-:Y:S05]  /*8e80*/  WARPSYNC.COLLECTIVE R26, `(.L_x_3482) ;  /* 0x000000001a087348 */ /* 0x000fea0003c00000 */
[----:B------:R0:W1:Y:S02]  /*8e90*/  SHFL.BFLY P2, R30, R29, R28, R27 ;  /* 0x0c00001c1d1e7389 */ /* 0x000064000004001b */
[----:B01----:R-:W-:Y:S01]  /*8ea0*/  ENDCOLLECTIVE ;  /* 0x000000000000791b */ /* 0x003fe20003800000 */
.L_x_3482:
[----:B------:R-:W-:Y:S01]  /*8eb0*/  FADD.FTZ R24, R25, R24 ;  /* 0x0000001819187221 */ /* 0x000fe20000010000 */
[----:B------:R-:W-:Y:S06]  /*8ec0*/  BRA `(.L_x_3483) ;  /* 0xffffffe800647947 */ /* 0x000fec000383ffff */
.L_x_3453:
        /* <DEDUP_REMOVED lines=8> */
.L_x_3485:
[----:B------:R-:W-:Y:S05]  /*8f50*/  BSYNC B0 ;  /* 0x0000000000007941 */ /* 0x000fea0003800000 */
.L_x_3484:
        /* <DEDUP_REMOVED lines=10> */
.L_x_3486:
        /* <DEDUP_REMOVED lines=17> */
.L_x_3487:
[----:B------:R-:W-:Y:S02]  /*9110*/  MOV R29, R17 ;  /* 0x00000011001d7202 */ /* 0x000fe40000000f00 */
[----:B------:R-:W-:-:S07]  /*9120*/  MOV R16, R30 ;  /* 0x0000001e00107202 */ /* 0x000fce0000000f00 */
[----:B------:R-:W-:Y:S05]  /*9130*/  WARPSYNC.COLLECTIVE R26, `(.L_x_3488) ;  /* 0x000000001a087348 */ /* 0x000fea0003c00000 */
[----:B------:R0:W1:Y:S02]  /*9140*/  SHFL.BFLY P2, R30, R29, R28, R27 ;  /* 0x0c00001c1d1e7389 */ /* 0x000064000004001b */
[----:B01----:R-:W-:Y:S01]  /*9150*/  ENDCOLLECTIVE ;  /* 0x000000000000791b */ /* 0x003fe20003800000 */
.L_x_3488:
        /* <DEDUP_REMOVED lines=13> */
.L_x_3489:
[----:B------:R0:W1:Y:S04]  /*9230*/  @!P0 LDS R37, [R22] ;  /* 0x0000000016258984 */ /* 0x0000680000000800 */
[----:B------:R0:W2:Y:S01]  /*9240*/  @!P0 LDS R38, [R22+0x500] ;  /* 0x0005000016268984 */ /* 0x0000a20000000800 */
[----:B------:R-:W-:Y:S02]  /*9250*/  MOV R29, R14 ;  /* 0x0000000e001d7202 */ /* 0x000fe40000000f00 */
[----:B------:R-:W-:-:S07]  /*9260*/  MOV R16, R30 ;  /* 0x0000001e00107202 */ /* 0x000fce0000000f00 */
[----:B012---:R-:W-:Y:S05]  /*9270*/  WARPSYNC.COLLECTIVE R26, `(.L_x_3490) ;  /* 0x000000001a087348 */ /* 0x007fea0003c00000 */
[----:B------:R3:W4:Y:S02]  /*9280*/  SHFL.BFLY P2, R30, R29, R28, R27 ;  /* 0x0c00001c1d1e7389 */ /* 0x000724000004001b */
[----:B01234-:R-:W-:Y:S01]  /*9290*/  ENDCOLLECTIVE ;  /* 0x000000000000791b */ /* 0x01ffe20003800000 */
.L_x_3490:
        /* <DEDUP_REMOVED lines=9> */
.L_x_3491:
[----:B------:R-:W-:Y:S02]  /*9330*/  MOV R29, R17 ;  /* 0x00000011001d7202 */ /* 0x000fe40000000f00 */
[----:B------:R-:W-:-:S07]  /*9340*/  MOV R19, R30 ;  /* 0x0000001e00137202 */ /* 0x000fce0000000f00 */
[----:B------:R-:W-:Y:S05]  /*9350*/  WARPSYNC.COLLECTIVE R26, `(.L_x_3492) ;  /* 0x000000001a087348 */ /* 0x000fea0003c00000 */
[----:B------:R0:W1:Y:S02]  /*9360*/  SHFL.BFLY P2, R30, R29, R28, R27 ;  /* 0x0c00001c1d1e7389 */ /* 0x000064000004001b */
[----:B01----:R-:W-:Y:S01]  /*9370*/  ENDCOLLECTIVE ;  /* 0x000000000000791b */ /* 0x003fe20003800000 */
.L_x_3492:
[----:B------:R-:W-:Y:S01]  /*9380*/  FADD.FTZ R16, R16, R19 ;  /* 0x0000001310107221 */ /* 0x000fe20000010000 */
[----:B------:R-:W-:Y:S01]  /*9390*/  HFMA2.MMA R28, -RZ, RZ, 0, 4.76837158203125e-07 ;  /* 0x00000008ff1c7435 */ /* 0x000fe200000001ff */
[----:B------:R-:W-:Y:S02]  /*93a0*/  MOV R29, R32 ;  /* 0x00000020001d7202 */ /* 0x000fe40000000f00 */
[----:B------:R-:W-:-:S08]  /*93b0*/  MOV R14, R30 ;  /* 0x0000001e000e7202 */ /* 0x000fd00000000f00 */
[----:B------:R-:W-:Y:S05]  /*93c0*/  WARPSYNC.COLLECTIVE R26, `(.L_x_3493) ;  /* 0x000000001a087348 */ /* 0x000fea0003c00000 */
[----:B------:R0:W1:Y:S02]  /*93d0*/  SHFL.BFLY P2, R30, R29, R28, R27 ;  /* 0x0c00001c1d1e7389 */ /* 0x000064000004001b */
[----:B01----:R-:W-:Y:S01]  /*93e0*/  ENDCOLLECTIVE ;  /* 0x000000000000791b */ /* 0x003fe20003800000 */
.L_x_3493:
[----:B------:R-:W-:Y:S01]  /*93f0*/  FADD.FTZ R44, R17, R14 ;  /* 0x0000000e112c7221 */ /* 0x000fe20000010000 */
[----:B------:R-:W-:Y:S02]  /*9400*/  MOV R29, R34 ;  /* 0x00000022001d7202 */ /* 0x000fe40000000f00 */
[----:B------:R-:W-:-:S07]  /*9410*/  MOV R31, R30 ;  /* 0x0000001e001f7202 */ /* 0x000fce0000000f00 */
[----:B------:R-:W-:Y:S05]  /*9420*/  WARPSYNC.COLLECTIVE R26, `(.L_x_3494) ;  /* 0x000000001a087348 */ /* 0x000fea0003c00000 */
[----:B------:R0:W1:Y:S02]  /*9430*/  SHFL.BFLY P2, R30, R29, R28, R27 ;  /* 0x0c00001c1d1e7389 */ /* 0x000064000004001b */
[----:B01----:R-:W-:Y:S01]  /*9440*/  ENDCOLLECTIVE ;  /* 0x000000000000791b */ /* 0x003fe20003800000 */
.L_x_3494:
[----:B------:R-:W-:Y:S01]  /*9450*/  FADD.FTZ R31, R31, R32 ;  /* 0x000000201f1f7221 */ /* 0x000fe20000010000 */
[----:B------:R-:W-:-:S04]  /*9460*/  HFMA2.MMA R28, -RZ, RZ, 0, 2.384185791015625e-07 ;  /* 0x00000004ff1c7435 */ /* 0x000fc800000001ff */
[----:B------:R-:W-:Y:S02]  /*9470*/  MOV R29, R31 ;  /* 0x0000001f001d7202 */ /* 0x000fe40000000f00 */
[----:B------:R-:W-:-:S07]  /*9480*/  MOV R33, R30 ;  /* 0x0000001e00217202 */ /* 0x000fce0000000f00 */
[----:B------:R-:W-:Y:S05]  /*9490*/  WARPSYNC.COLLECTIVE R26, `(.L_x_3495) ;  /* 0x000000001a087348 */ /* 0x000fea0003c00000 */
[----:B------:R0:W1:Y:S02]  /*94a0*/  SHFL.BFLY P2, R30, R29, R28, R27 ;  /* 0x0c00001c1d1e7389 */ /* 0x000064000004001b */
[----:B01----:R-:W-:Y:S01]  /*94b0*/  ENDCOLLECTIVE ;  /* 0x000000000000791b */ /* 0x003fe20003800000 */
.L_x_3495:
[----:B------:R-:W-:-:S05]  /*94c0*/  FADD.FTZ R33, R33, R34 ;  /* 0x0000002221217221 */ /* 0x000fca0000010000 */
[----:B------:R-:W-:Y:S02]  /*94d0*/  MOV R29, R33 ;  /* 0x00000021001d7202 */ /* 0x000fe40000000f00 */
[----:B------:R-:W-:-:S07]  /*94e0*/  MOV R20, R30 ;  /* 0x0000001e00147202 */ /* 0x000fce0000000f00 */
[----:B------:R-:W-:Y:S05]  /*94f0*/  WARPSYNC.COLLECTIVE R26, `(.L_x_3496) ;  /* 0x000000001a087348 */ /* 0x000fea0003c00000 */
[----:B------:R0:W1:Y:S02]  /*9500*/  SHFL.BFLY P2, R30, R29, R28, R27 ;  /* 0x0c00001c1d1e7389 */ /* 0x000064000004001b */
[----:B01----:R-:W-:Y:S01]  /*9510*/  ENDCOLLECTIVE ;  /* 0x000000000000791b */ /* 0x003fe20003800000 */
.L_x_3496:
[----:B------:R-:W-:Y:S01]  /*9520*/  FADD.FTZ R35, R31, R20 ;  /* 0x000000141f237221 */ /* 0x000fe20000010000 */
[----:B------:R-:W-:-:S04]  /*9530*/  HFMA2.MMA R28, -RZ, RZ, 0, 1.1920928955078125e-07 ;  /* 0x00000002ff1c7435 */ /* 0x000fc800000001ff */
[----:B------:R-:W-:Y:S02]  /*9540*/  MOV R29, R35 ;  /* 0x00000023001d7202 */ /* 0x000fe40000000f00 */
[----:B------:R-:W-:-:S07]  /*9550*/  MOV R36, R30 ;  /* 0x0000001e00247202 */ /* 0x000fce0000000f00 */
[----:B------:R-:W-:Y:S05]  /*9560*/  WARPSYNC.COLLECTIVE R26, `(.L_x_3497) ;  /* 0x000000001a087348 */ /* 0x000fea0003c00000 */
[----:B------:R0:W1:Y:S02]  /*9570*/  SHFL.BFLY P2, R30, R29, R28, R27 ;  /* 0x0c00001c1d1e7389 */ /* 0x000064000004001b */
[----:B01----:R-:W-:Y:S01]  /*9580*/  ENDCOLLECTIVE ;  /* 0x000000000000791b */ /* 0x003fe20003800000 */
.L_x_3497:
[----:B------:R-:W-:-:S05]  /*9590*/  FADD.FTZ R36, R33, R36 ;  /* 0x0000002421247221 */ /* 0x000fca0000010000 */
[----:B------:R-:W-:Y:S02]  /*95a0*/  MOV R29, R36 ;  /* 0x00000024001d7202 */ /* 0x000fe40000000f00 */
[----:B------:R-:W-:-:S07]  /*95b0*/  MOV R18, R30 ;  /* 0x0000001e00127202 */ /* 0x000fce0000000f00 */
[----:B------:R-:W-:Y:S05]  /*95c0*/  WARPSYNC.COLLECTIVE R26, `(.L_x_3498) ;  /* 0x000000001a087348 */ /* 0x000fea0003c00000 */
[----:B------:R0:W1:Y:S02]  /*95d0*/  SHFL.BFLY P2, R30, R29, R28, R27 ;  /* 0x0c00001c1d1e7389 */ /* 0x000064000004001b */
[----:B01----:R-:W-:Y:S01]  /*95e0*/  ENDCOLLECTIVE ;  /* 0x000000000000791b */ /* 0x003fe20003800000 */
.L_x_3498:
        /* <DEDUP_REMOVED lines=8> */
.L_x_3499:
[----:B------:R-:W-:Y:S01]  /*9670*/  FADD.FTZ R36, R36, R21 ;  /* 0x0000001524247221 */ /* 0x000fe20000010000 */
[----:B------:R-:W-:-:S04]  /*9680*/  HFMA2.MMA R21, -RZ, RZ, 0, 0 ;  /* 0x00000000ff157435 */ /* 0x000fc800000001ff */
[----:B------:R-:W-:Y:S02]  /*9690*/  MOV R29, R36 ;  /* 0x00000024001d7202 */ /* 0x000fe40000000f00 */
[----:B------:R-:W-:-:S07]  /*96a0*/  MOV R34, R30 ;  /* 0x0000001e00227202 */ /* 0x000fce0000000f00 */
[----:B------:R-:W-:Y:S05]  /*96b0*/  WARPSYNC.COLLECTIVE R26, `(.L_x_3500) ;  /* 0x000000001a087348 */ /* 0x000fea0003c00000 */
[----:B------:R0:W1:Y:S02]  /*96c0*/  SHFL.BFLY P2, R30, R29, R28, R27 ;  /* 0x0c00001c1d1e7389 */ /* 0x000064000004001b */
[----:B01----:R-:W-:Y:S01]  /*96d0*/  ENDCOLLECTIVE ;  /* 0x000000000000791b */ /* 0x003fe20003800000 */
.L_x_3500:
[----:B------:R-:W-:Y:S01]  /*96e0*/  FADD.FTZ R34, R35, R34 ;  /* 0x0000002223227221 */ /* 0x000fe20000010000 */
[----:B------:R-:W-:Y:S01]  /*96f0*/  HFMA2.MMA R28, -RZ, RZ, 0, 4.76837158203125e-07 ;  /* 0x00000008ff1c7435 */ /* 0x000fe200000001ff */
[----:B------:R-:W-:Y:S02]  /*9700*/  MOV R29, R24 ;  /* 0x00000018001d7202 */ /* 0x000fe40000000f00 */
[----:B------:R-:W-:-:S08]  /*9710*/  MOV R33, R30 ;  /* 0x0000001e00217202 */ /* 0x000fd00000000f00 */
[----:B------:R-:W-:Y:S05]  /*9720*/  WARPSYNC.COLLECTIVE R26, `(.L_x_3501) ;  /* 0x000000001a087348 */ /* 0x000fea0003c00000 */
[----:B------:R0:W1:Y:S02]  /*9730*/  SHFL.BFLY P2, R30, R29, R28, R27 ;  /* 0x0c00001c1d1e7389 */ /* 0x000064000004001b */
[----:B01----:R-:W-:Y:S01]  /*9740*/  ENDCOLLECTIVE ;  /* 0x000000000000791b */ /* 0x003fe20003800000 */
.L_x_3501:
[----:B------:R-:W-:Y:S01]  /*9750*/  FADD.FTZ R33, R36, R33 ;  /* 0x0000002124217221 */ /* 0x000fe20000010000 */
[----:B------:R-:W-:Y:S02]  /*9760*/  MOV R29, R23 ;  /* 0x00000017001d7202 */ /* 0x000fe40000000f00 */
[----:B------:R-:W-:-:S07]  /*9770*/  MOV R37, R30 ;  /* 0x0000001e00257202 */ /* 0x000fce0000000f00 */
[----:B------:R-:W-:Y:S05]  /*9780*/  WARPSYNC.COLLECTIVE R26, `(.L_x_3502) ;  /* 0x000000001a087348 */ /* 0x000fea0003c00000 */
[----:B------:R0:W1:Y:S02]  /*9790*/  SHFL.BFLY P2, R30, R29, R28, R27 ;  /* 0x0c00001c1d1e7389 */ /* 0x000064000004001b */
[----:B01----:R-:W-:Y:S01]  /*97a0*/  ENDCOLLECTIVE ;  /* 0x000000000000791b */ /* 0x003fe20003800000 */
.L_x_3502:
        /* <DEDUP_REMOVED lines=8> */
.L_x_3503:
        /* <DEDUP_REMOVED lines=8> */
.L_x_3504:
        /* <DEDUP_REMOVED lines=10> */
.L_x_3505:
[----:B------:R0:W1:Y:S04]  /*9950*/  @!P0 LDS R22, [R39] ;  /* 0x0000000027168984 */ /* 0x0000680000000800 */
[----:B------:R0:W2:Y:S01]  /*9960*/  @!P0 LDS R20, [R39+0x500] ;  /* 0x0005000027148984 */ /* 0x0000a20000000800 */
[----:B------:R-:W-:Y:S02]  /*9970*/  MOV R29, R37 ;  /* 0x00000025001d7202 */ /* 0x000fe40000000f00 */
[----:B------:R-:W-:-:S07]  /*9980*/  MOV R23, R30 ;  /* 0x0000001e00177202 */ /* 0x000fce0000000f00 */
[----:B012---:R-:W-:Y:S05]  /*9990*/  WARPSYNC.COLLECTIVE R26, `(.L_x_3506) ;  /* 0x000000001a087348 */ /* 0x007fea0003c00000 */
[----:B------:R3:W4:Y:S02]  /*99a0*/  SHFL.BFLY P2, R30, R29, R28, R27 ;  /* 0x0c00001c1d1e7389 */ /* 0x000724000004001b */
[----:B01234-:R-:W-:Y:S01]  /*99b0*/  ENDCOLLECTIVE ;  /* 0x000000000000791b */ /* 0x01ffe20003800000 */
.L_x_3506:
        /* <DEDUP_REMOVED lines=9> */
.L_x_3507:
        /* <DEDUP_REMOVED lines=9> */
.L_x_3508:
[----:B------:R-:W-:Y:S01]  /*9ae0*/  FADD.FTZ R38, R38, R39 ;  /* 0x0000002726267221 */ /* 0x000fe20000010000 */
[----:B------:R-:W-:Y:S01]  /*9af0*/  HFMA2.MMA R28, -RZ, RZ, 0, 4.76837158203125e-07 ;  /* 0x00000008ff1c7435 */ /* 0x000fe200000001ff */
[----:B------:R-:W-:Y:S02]  /*9b00*/  MOV R29, R21 ;  /* 0x00000015001d7202 */ /* 0x000fe40000000f00 */
[----:B------:R-:W-:-:S08]  /*9b10*/  MOV R40, R30 ;  /* 0x0000001e00287202 */ /* 0x000fd00000000f00 */
[----:B------:R-:W-:Y:S05]  /*9b20*/  WARPSYNC.COLLECTIVE R26, `(.L_x_3509) ;  /* 0x000000001a087348 */ /* 0x000fea0003c00000 */
[----:B------:R0:W1:Y:S02]  /*9b30*/  SHFL.BFLY P2, R30, R29, R28, R27 ;  /* 0x0c00001c1d1e7389 */ /* 0x000064000004001b */
[----:B01----:R-:W-:Y:S01]  /*9b40*/  ENDCOLLECTIVE ;  /* 0x000000000000791b */ /* 0x003fe20003800000 */
.L_x_3509:
[----:B------:R-:W-:Y:S01]  /*9b50*/  FADD.FTZ R37, R37, R40 ;  /* 0x0000002825257221 */ /* 0x000fe20000010000 */
[----:B------:R-:W-:Y:S02]  /*9b60*/  MOV R29, R18 ;  /* 0x00000012001d7202 */ /* 0x000fe40000000f00 */
[----:B------:R-:W-:-:S07]  /*9b70*/  MOV R42, R30 ;  /* 0x0000001e002a7202 */ /* 0x000fce0000000f00 */
[----:B------:R-:W-:Y:S05]  /*9b80*/  WARPSYNC.COLLECTIVE R26, `(.L_x_3510) ;  /* 0x000000001a087348 */ /* 0x000fea0003c00000 */
[----:B------:R0:W1:Y:S02]  /*9b90*/  SHFL.BFLY P2, R30, R29, R28, R27 ;  /* 0x0c00001c1d1e7389 */ /* 0x000064000004001b */
[----:B01----:R-:W-:Y:S01]  /*9ba0*/  ENDCOLLECTIVE ;  /* 0x000000000000791b */ /* 0x003fe20003800000 */
.L_x_3510:
[----:B------:R-:W-:Y:S01]  /*9bb0*/  FADD.FTZ R42, R42, R21 ;  /* 0x000000152a2a7221 */ /* 0x000fe20000010000 */
[----:B------:R-:W-:-:S04]  /*9bc0*/  HFMA2.MMA R28, -RZ, RZ, 0, 2.384185791015625e-07 ;  /* 0x00000004ff1c7435 */ /* 0x000fc800000001ff */
[----:B------:R-:W-:Y:S02]  /*9bd0*/  MOV R29, R42 ;  /* 0x0000002a001d7202 */ /* 0x000fe40000000f00 */
[----:B------:R-:W-:-:S07]  /*9be0*/  MOV R23, R30 ;  /* 0x0000001e00177202 */ /* 0x000fce0000000f00 */
[----:B------:R-:W-:Y:S05]  /*9bf0*/  WARPSYNC.COLLECTIVE R26, `(.L_x_3511) ;  /* 0x000000001a087348 */ /* 0x000fea0003c00000 */
[----:B------:R0:W1:Y:S02]  /*9c00*/  SHFL.BFLY P2, R30, R29, R28, R27 ;  /* 0x0c00001c1d1e7389 */ /* 0x000064000004001b */
[----:B01----:R-:W-:Y:S01]  /*9c10*/  ENDCOLLECTIVE ;  /* 0x000000000000791b */ /* 0x003fe20003800000 */
.L_x_3511:
        /* <DEDUP_REMOVED lines=8> */
.L_x_3512:
        /* <DEDUP_REMOVED lines=12> */
.L_x_3513:
[----:B------:R-:W-:Y:S01]  /*9d60*/  FADD.FTZ R31, R31, R20 ;  /* 0x000000141f1f7221 */ /* 0x000fe20000010000 */
[C---:B------:R-:W-:Y:S01]  /*9d70*/  @!P0 IMAD.WIDE R14, R41.reuse, 0x2, R14 ;  /* 0x00000002290e8825 */ /* 0x040fe200078e020e */
[----:B------:R-:W0:Y:S03]  /*9d80*/  @!P0 LDC.64 R20, c[0x0][0x218] ;  /* 0x00008600ff148b82 */ /* 0x000e260000000a00 */
        /* <DEDUP_REMOVED lines=10> */
.L_x_3514:
        /* <DEDUP_REMOVED lines=14> */
.L_x_3515:
        /* <DEDUP_REMOVED lines=11> */
.L_x_3516:
[----:B------:R-:W-:Y:S01]  /*9fc0*/  FADD.FTZ R35, R42, R35 ;  /* 0x000000232a237221 */ /* 0x000fe20000010000 */
[----:B------:R-:W-:Y:S06]  /*9fd0*/  BRA `(.L_x_3517) ;  /* 0xffffffe000d47947 */ /* 0x000fec000383ffff */
.L_x_3518:
        /* <DEDUP_REMOVED lines=10> */
.L_x_3807:


//--------------------- .text._ZN13group_norm_v218gn_bwd_cuda_kernelI6__halfLi320ELi2ELi16ELi80ELi256ELb1ELb1ELi32ELi320ELi320ELi4ELb1ELi36ELb0ELb0ELNS_15WgradSyncMethodE3ENS_16CompileConditionILi900EEEEEvPT_S6_S6_PKS5_S8_S8_S8_PKfflPfPj --------------------------
	.section	.text._ZN13group_norm_v218gn_bwd_cuda_kernelI6__halfLi320ELi2ELi16ELi80ELi256ELb1ELb1ELi32ELi320ELi320ELi4ELb1ELi36ELb0ELb0ELNS_15WgradSyncMethodE3ENS_16CompileConditionILi900EEEEEvPT_S6_S6_PKS5_S8_S8_S8_PKfflPfPj,"ax",@progbits
	.align	128
        .global         _ZN13group_norm_v218gn_bwd_cuda_kernelI6__halfLi320ELi2ELi16ELi80ELi256ELb1ELb1ELi32ELi320ELi320ELi4ELb1ELi36ELb0ELb0ELNS_15WgradSyncMethodE3ENS_16CompileConditionILi900EEEEEvPT_S6_S6_PKS5_S8_S8_S8_PKfflPfPj
        .type           _ZN13group_norm_v218gn_bwd_cuda_kernelI6__halfLi320ELi2ELi16ELi80ELi256ELb1ELb1ELi32ELi320ELi320ELi4ELb1ELi36ELb0ELb0ELNS_15WgradSyncMethodE3ENS_16CompileConditionILi900EEEEEvPT_S6_S6_PKS5_S8_S8_S8_PKfflPfPj,@function
        .size           _ZN13group_norm_v218gn_bwd_cuda_kernelI6__halfLi320ELi2ELi16ELi80ELi256ELb1ELb1ELi32ELi320ELi320ELi4ELb1ELi36ELb0ELb0ELNS_15WgradSyncMethodE3ENS_16CompileConditionILi900EEEEEvPT_S6_S6_PKS5_S8_S8_S8_PKfflPfPj,(.L_x_3808 - _ZN13group_norm_v218gn_bwd_cuda_kernelI6__halfLi320ELi2ELi16ELi80ELi256ELb1ELb1ELi32ELi320ELi320ELi4ELb1ELi36ELb0ELb0ELNS_15WgradSyncMethodE3ENS_16CompileConditionILi900EEEEEvPT_S6_S6_PKS5_S8_S8_S8_PKfflPfPj)
        .other          _ZN13group_norm_v218gn_bwd_cuda_kernelI6__halfLi320ELi2ELi16ELi80ELi256ELb1ELb1ELi32ELi320ELi320ELi4ELb1ELi36ELb0ELb0ELNS_15WgradSyncMethodE3ENS_16CompileConditionILi900EEEEEvPT_S6_S6_PKS5_S8_S8_S8_PKfflPfPj,@"STO_CUDA_ENTRY STV_DEFAULT"
_ZN13group_norm_v218gn_bwd_cuda_kernelI6__halfLi320ELi2ELi16ELi80ELi256ELb1ELb1ELi32ELi320ELi320ELi4ELb1ELi36ELb0ELb0ELNS_15WgradSyncMethodE3ENS_16CompileConditionILi900EEEEEvPT_S6_S6_PKS5_S8_S8_S8_PKfflPfPj:
.text._ZN13group_norm_v218gn_bwd_cuda_kernelI6__halfLi320ELi2ELi16ELi80ELi256ELb1ELb1ELi32ELi320ELi320ELi4ELb1ELi36ELb0ELb0ELNS_15WgradSyncMethodE3ENS_16CompileConditionILi900EEEEEvPT_S6_S6_PKS5_S8_S8_S8_PKfflPfPj:
        /* <DEDUP_REMOVED lines=32> */
.L_x_3521:
[----:B------:R-:W2:Y:S04]  /*0200*/  LD.E.STRONG.GPU R0, desc[UR12][R2.64] ;  /* 0x0000000c02007980 */ /* 0x000ea8000c10f900 */
[----:B--2---:R-:W-:Y:S01]  /*0210*/  CCTL.IVALL ;  /* 0x00000000ff00798f */ /* 0x004fe20002000000 */
[----:B------:R-:W-:Y:S05]  /*0220*/  YIELD ;  /* 0x0000000000007946 */ /* 0x000fea0003800000 */
[----:B-----5:R-:W-:-:S04]  /*0230*/  LOP3.LUT R0, R0, R5, RZ, 0x3c, !PT ;  /* 0x0000000500007212 */ /* 0x020fc800078e3cff */
[----:B------:R-:W-:-:S13]  /*0240*/  ISETP.GT.AND P0, PT, R0, -0x1, PT ;  /* 0xffffffff0000780c */ /* 0x000fda0003f04270 */
[----:B------:R-:W-:Y:S05]  /*0250*/  @P0 BRA `(.L_x_3521) ;  /* 0xfffffffc00e80947 */ /* 0x000fea000383ffff */
.L_x_3520:
[----:B------:R-:W-:Y:S05]  /*0260*/  WARPSYNC.ALL ;  /* 0x0000000000007948 */ /* 0x000fea0003800000 */
[----:B------:R-:W-:Y:S06]  /*0270*/  BAR.SYNC.DEFER_BLOCKING 0x0 ;  /* 0x0000000000007b1d */ /* 0x000fec0000010000 */
[----:B------:R-:W-:Y:S05]  /*0280*/  BRA `(.L_x_3522) ;  /* 0x0000005400347947 */ /* 0x000fea0003800000 */
.L_x_3519:
        /* <DEDUP_REMOVED lines=37> */
.L_x_3534:
[----:B-1----:R-:W0:Y:S01]  /*04e0*/  S2R R0, SR_TID.X ;  /* 0x0000000000007919 */ /* 0x002e220000002100 */
[----:B------:R-:W-:Y:S01]  /*04f0*/  ULOP3.LUT UR9, UR11, 0x3, URZ, 0xc0, !UPT ;  /* 0x000000030b097892 */ /* 0x000fe2000f8ec03f */
[----:B--2---:R-:W1:Y:S01]  /*0500*/  LDC.64 R4, c[0x0][0x238] ;  /* 0x00008e00ff047b82 */ /* 0x004e620000000a00 */
[----:B------:R-:W-:Y:S01]  /*0510*/  USHF.L.U32 UR10, UR17, 0x5, URZ ;  /* 0x00000005110a7899 */ /* 0x000fe2000800063f */
[----:B------:R-:W-:Y:S01]  /*0520*/  STL [R1+0x48], R45 ;  /* 0x0000482d01007387 */ /* 0x000fe20000100800 */
[----:B------:R-:W-:Y:S02]  /*0530*/  UIMAD UR14, UR9, 0x140, URZ ;  /* 0x00000140090e78a4 */ /* 0x000fe4000f8e023f */
[----:B------:R-:W-:Y:S01]  /*0540*/  USHF.R.U64 UR15, UR11, 0x2, UR5 ;  /* 0x000000020b0f7899 */ /* 0x000fe20008001205 */
[----:B------:R-:W-:Y:S01]  /*0550*/  STL [R1+0x44], R46 ;  /* 0x0000442e01007387 */ /* 0x000fe20000100800 */
[----:B------:R-:W-:Y:S02]  /*0560*/  ULOP3.LUT UR10, UR10, 0xe0, URZ, 0xc0, !UPT ;  /* 0x000000e00a0a7892 */ /* 0x000fe4000f8ec03f */
[----:B------:R-:W-:Y:S01]  /*0570*/  USHF.R.U32.HI UR9, URZ, 0x2, UR5 ;  /* 0x000000023f097899 */ /* 0x000fe20008011605 */
[----:B------:R-:W-:Y:S01]  /*0580*/  STL [R1+0x40], R47 ;  /* 0x0000402f01007387 */ /* 0x000fe20000100800 */
[----:B------:R-:W-:Y:S01]  /*0590*/  MOV R7, UR15 ;  /* 0x0000000f00077c02 */ /* 0x000fe20008000f00 */
[----:B------:R-:W-:Y:S01]  /*05a0*/  ULDC.64 UR18, c[0x0][0x248] ;  /* 0x0000920000127ab9 */ /* 0x000fe20000000a00 */
[----:B------:R-:W-:Y:S01]  /*05b0*/  ULDC.64 UR20, c[0x0][0x228] ;  /* 0x00008a0000147ab9 */ /* 0x000fe20000000a00 */
[----:B------:R-:W-:Y:S04]  /*05c0*/  STL [R1+0x3c], R48 ;  /* 0x00003c3001007387 */ /* 0x000fe80000100800 */
[----:B------:R2:W-:Y:S01]  /*05d0*/  STL [R1+0x38], R49 ;  /* 0x0000383101007387 */ /* 0x0005e20000100800 */
[----:B0-----:R-:W-:-:S05]  /*05e0*/  IMAD.WIDE.U32 R2, R0, -0x33333333, RZ ;  /* 0xcccccccd00027825 */ /* 0x001fca00078e00ff */
[----:B--2---:R-:W-:-:S04]  /*05f0*/  SHF.R.U32.HI R49, RZ, 0x6, R3 ;  /* 0x00000006ff317819 */ /* 0x004fc80000011603 */
[C---:B------:R-:W-:Y:S01]  /*0600*/  IADD3 R32, R49.reuse, UR10, RZ ;  /* 0x0000000a31207c10 */ /* 0x040fe2000fffe0ff */
[----:B------:R-:W-:Y:S01]  /*0610*/  IMAD R48, R49, -0x50, R0 ;  /* 0xffffffb031307824 */ /* 0x000fe200078e0200 */
[----:B------:R-:W-:Y:S01]  /*0620*/  MOV R0, UR9 ;  /* 0x0000000900007c02 */ /* 0x000fe20008000f00 */
[----:B------:R-:W-:Y:S02]  /*0630*/  UIMAD UR9, UR9, 0x50000, URZ ;  /* 0x00050000090978a4 */ /* 0x000fe4000f8e023f */
        /* <DEDUP_REMOVED lines=9> */
[----:B-1----:R-:W-:Y:S01]  /*06d0*/  IMAD.WIDE R4, R24, 0x2, R4 ;  /* 0x0000000218047825 */ /* 0x002fe200078e0204 */
[----:B------:R-:W-:-:S05]  /*06e0*/  ULDC UR9, c[0x0][0x250] ;  /* 0x0000940000097ab9 */ /* 0x000fca0000000800 */
[----:B------:R-:W3:Y:S01]  /*06f0*/  LDG.E.64.CONSTANT R4, desc[UR12][R4.64] ;  /* 0x0000000c04047981 */ /* 0x000ee2000c1e9b00 */
[----:B--2---:R-:W-:-:S04]  /*0700*/  LEA R6, P0, R7, R6, 0x4 ;  /* 0x0000000607067211 */ /* 0x004fc800078020ff */
[----:B------:R-:W-:Y:S02]  /*0710*/  LEA.HI.X R7, R7, RZ, R0, 0x4, P0 ;  /* 0x000000ff07077211 */ /* 0x000fe400000f2400 */
[----:B------:R-:W-:Y:S02]  /*0720*/  LEA R38, P0, R6, UR18, 0x3 ;  /* 0x0000001206267c11 */ /* 0x000fe4000f8018ff */
[----:B------:R-:W-:Y:S02]  /*0730*/  IADD3 R0, P1, R32, R8, RZ ;  /* 0x0000000820007210 */ /* 0x000fe40007f3e0ff */
[----:B------:R-:W-:Y:S01]  /*0740*/  LEA.HI.X R39, R6, UR19, R7, 0x3, P0 ;  /* 0x0000001306277c11 */ /* 0x000fe200080f1c07 */
[----:B------:R-:W-:Y:S01]  /*0750*/  ULDC.64 UR18, c[0x0][0x230] ;  /* 0x00008c0000127ab9 */ /* 0x000fe20000000a00 */
[----:B------:R-:W-:Y:S02]  /*0760*/  IADD3.X R7, RZ, R22, RZ, P1, !PT ;  /* 0x00000016ff077210 */ /* 0x000fe40000ffe4ff */
[----:B------:R-:W-:-:S02]  /*0770*/  SHF.L.U32 R15, R0, 0x1, RZ ;  /* 0x00000001000f7819 */ /* 0x000fc400000006ff */
[----:B------:R-:W-:Y:S01]  /*0780*/  SHF.L.U64.HI R11, R0, 0x1, R7 ;  /* 0x00000001000b7819 */ /* 0x000fe20000010207 */
[----:B------:R-:W2:Y:S01]  /*0790*/  LDG.E.64.CONSTANT R38, desc[UR12][R38.64] ;  /* 0x0000000c26267981 */ /* 0x000ea2000c1e9b00 */
[----:B------:R-:W-:Y:S01]  /*07a0*/  IADD3 R20, P0, R15, UR18, RZ ;  /* 0x000000120f147c10 */ /* 0x000fe2000ff1e0ff */
[----:B0-----:R-:W-:Y:S02]  /*07b0*/  IMAD.WIDE R24, R24, 0x2, R2 ;  /* 0x0000000218187825 */ /* 0x001fe400078e0202 */
[----:B------:R-:W-:Y:S01]  /*07c0*/  STL [R1+0x1c], R15 ;  /* 0x00001c0f01007387 */ /* 0x000fe20000100800 */
[----:B------:R-:W-:-:S03]  /*07d0*/  IADD3.X R21, R11, UR19, RZ, P0, !PT ;  /* 0x000000130b157c10 */ /* 0x000fc600087fe4ff */
[----:B------:R-:W4:Y:S04]  /*07e0*/  LDG.E.64.CONSTANT R24, desc[UR12][R24.64] ;  /* 0x0000000c18187981 */ /* 0x000f28000c1e9b00 */
[----:B------:R-:W5:Y:S01]  /*07f0*/  LDG.E.64.CONSTANT R20, desc[UR12][R20.64] ;  /* 0x0000000c14147981 */ /* 0x000f62000c1e9b00 */
        /* <DEDUP_REMOVED lines=9> */
[----:B------:R-:W3:Y:S01]  /*0890*/  LDG.E.64.CONSTANT R12, desc[UR12][R12.64] ;  /* 0x0000000c0c0c7981 */ /* 0x000ee2000c1e9b00 */
[----:B------:R-:W-:Y:S02]  /*08a0*/  IADD3.X R0, RZ, R22, RZ, P0, !PT ;  /* 0x00000016ff007210 */ /* 0x000fe400007fe4ff */
[C---:B------:R-:W-:Y:S02]  /*08b0*/  SHF.L.U32 R16, R3.reuse, 0x1, RZ ;  /* 0x0000000103107819 */ /* 0x040fe400000006ff */
[----:B------:R-:W-:Y:S02]  /*08c0*/  SHF.L.U64.HI R23, R3, 0x1, R0 ;  /* 0x0000000103177819 */ /* 0x000fe40000010200 */
[----:B------:R-:W-:-:S04]  /*08d0*/  IADD3 R28, P0, R16, UR18, RZ ;  /* 0x00000012101c7c10 */ /* 0x000fc8000ff1e0ff */
[----:B------:R-:W-:-:S06]  /*08e0*/  IADD3.X R29, R23, UR19, RZ, P0, !PT ;  /* 0x00000013171d7c10 */ /* 0x000fcc00087fe4ff */
[----:B------:R-:W3:Y:S01]  /*08f0*/  LDG.E.64.CONSTANT R28, desc[UR12][R28.64] ;  /* 0x0000000c1c1c7981 */ /* 0x000ee2000c1e9b00 */
[----:B------:R-:W-:-:S04]  /*0900*/  IADD3 R6, P0, R15, UR20, RZ ;  /* 0x000000140f067c10 */ /* 0x000fc8000ff1e0ff */
[----:B------:R-:W-:Y:S02]  /*0910*/  IADD3.X R7, R11, UR21, RZ, P0, !PT ;  /* 0x000000150b077c10 */ /* 0x000fe400087fe4ff */
[----:B------:R-:W-:-:S04]  /*0920*/  IADD3 R3, R32, 0x3c00, RZ ;  /* 0x00003c0020037810 */ /* 0x000fc80007ffe0ff */
[----:B------:R-:W3:Y:S01]  /*0930*/  LDG.E.64.CONSTANT R6, desc[UR12][R6.64] ;  /* 0x0000000c06067981 */ /* 0x000ee2000c1e9b00 */
[----:B------:R-:W-:-:S03]  /*0940*/  IADD3 R3, P1, R3, R8, RZ ;  /* 0x0000000803037210 */ /* 0x000fc60007f3e0ff */
[----:B------:R-:W-:Y:S01]  /*0950*/  STL [R1+0x20], R11 ;  /* 0x0000200b01007387 */ /* 0x000fe20000100800 */
[----:B------:R-:W-:-:S03]  /*0960*/  IADD3.X R0, RZ, R22, RZ, P1, !PT ;  /* 0x00000016ff007210 */ /* 0x000fc60000ffe4ff */
[----:B------:R0:W-:Y:S01]  /*0970*/  STL [R1+0x14], R10 ;  /* 0x0000140a01007387 */ /* 0x0001e20000100800 */
[C---:B------:R-:W-:Y:S02]  /*0980*/  SHF.L.U32 R30, R3.reuse, 0x1, RZ ;  /* 0x00000001031e7819 */ /* 0x040fe400000006ff */
[----:B------:R-:W-:Y:S02]  /*0990*/  SHF.L.U64.HI R26, R3, 0x1, R0 ;  /* 0x00000001031a7819 */ /* 0x000fe40000010200 */
[----:B0-----:R-:W-:-:S04]  /*09a0*/  IADD3 R10, P0, R10, UR20, RZ ;  /* 0x000000140a0a7c10 */ /* 0x001fc8000ff1e0ff */
[----:B------:R-:W-:Y:S02]  /*09b0*/  IADD3.X R11, R14, UR21, RZ, P0, !PT ;  /* 0x000000150e0b7c10 */ /* 0x000fe400087fe4ff */
[----:B------:R-:W-:-:S04]  /*09c0*/  IADD3 R18, P0, R30, UR18, RZ ;  /* 0x000000121e127c10 */ /* 0x000fc8000ff1e0ff */
[----:B------:R-:W3:Y:S01]  /*09d0*/  LDG.E.64.CONSTANT R10, desc[UR12][R10.64] ;  /* 0x0000000c0a0a7981 */ /* 0x000ee2000c1e9b00 */
[----:B------:R-:W-:-:S06]  /*09e0*/  IADD3.X R19, R26, UR19, RZ, P0, !PT ;  /* 0x000000131a137c10 */ /* 0x000fcc00087fe4ff */
[----:B------:R-:W3:Y:S01]  /*09f0*/  LDG.E.64.CONSTANT R18, desc[UR12][R18.64] ;  /* 0x0000000c12127981 */ /* 0x000ee2000c1e9b00 */
[----:B------:R-:W-:-:S04]  /*0a00*/  IADD3 R3, R32, 0x5000, RZ ;  /* 0x0000500020037810 */ /* 0x000fc80007ffe0ff */
[----:B------:R-:W-:Y:S01]  /*0a10*/  IADD3 R3, P0, R3, R8, RZ ;  /* 0x0000000803037210 */ /* 0x000fe20007f1e0ff */
[----:B------:R0:W-:Y:S03]  /*0a20*/  STL [R1+0x18], R14 ;  /* 0x0000180e01007387 */ /* 0x0001e60000100800 */
[----:B------:R-:W-:Y:S02]  /*0a30*/  IADD3.X R0, RZ, R22, RZ, P0, !PT ;  /* 0x00000016ff007210 */ /* 0x000fe400007fe4ff */
[C---:B------:R-:W-:Y:S02]  /*0a40*/  SHF.L.U32 R93, R3.reuse, 0x1, RZ ;  /* 0x00000001035d7819 */ /* 0x040fe400000006ff */
[----:B------:R-:W-:Y:S02]  /*0a50*/  SHF.L.U64.HI R34, R3, 0x1, R0 ;  /* 0x0000000103227819 */ /* 0x000fe40000010200 */
[----:B0-----:R-:W-:-:S04]  /*0a60*/  IADD3 R14, P0, R93, UR18, RZ ;  /* 0x000000125d0e7c10 */ /* 0x001fc8000ff1e0ff */
[----:B------:R-:W-:Y:S01]  /*0a70*/  IADD3.X R15, R34, UR19, RZ, P0, !PT ;  /* 0x00000013220f7c10 */ /* 0x000fe200087fe4ff */
[----:B------:R0:W-:Y:S05]  /*0a80*/  STL [R1+0xc], R16 ;  /* 0x00000c1001007387 */ /* 0x0001ea0000100800 */
[----:B------:R-:W3:Y:S01]  /*0a90*/  LDG.E.64.CONSTANT R14, desc[UR12][R14.64] ;  /* 0x0000000c0e0e7981 */ /* 0x000ee2000c1e9b00 */
[----:B0-----:R-:W-:-:S04]  /*0aa0*/  IADD3 R16, P0, R16, UR20, RZ ;  /* 0x0000001410107c10 */ /* 0x001fc8000ff1e0ff */
[----:B------:R-:W-:-:S06]  /*0ab0*/  IADD3.X R17, R23, UR21, RZ, P0, !PT ;  /* 0x0000001517117c10 */ /* 0x000fcc00087fe4ff */
[----:B------:R-:W3:Y:S04]  /*0ac0*/  LDG.E.64.CONSTANT R16, desc[UR12][R16.64] ;  /* 0x0000000c10107981 */ /* 0x000ee8000c1e9b00 */
[----:B------:R5:W-:Y:S01]  /*0ad0*/  STL [R1+0x10], R23 ;  /* 0x0000101701007387 */ /* 0x000be20000100800 */
[----:B------:R-:W-:-:S04]  /*0ae0*/  IADD3 R9, R32, 0x6400, RZ ;  /* 0x0000640020097810 */ /* 0x000fc80007ffe0ff */
[----:B------:R-:W-:Y:S01]  /*0af0*/  IADD3 R9, P1, R9, R8, RZ ;  /* 0x0000000809097210 */ /* 0x000fe20007f3e0ff */
[----:B------:R-:W-:Y:S03]  /*0b00*/  STL [R1+0x4], R30 ;  /* 0x0000041e01007387 */ /* 0x000fe60000100800 */
[----:B------:R-:W-:Y:S02]  /*0b10*/  IADD3.X R88, RZ, R22, RZ, P1, !PT ;  /* 0x00000016ff587210 */ /* 0x000fe40000ffe4ff */
[C---:B------:R-:W-:Y:S01]  /*0b20*/  SHF.L.U32 R87, R9.reuse, 0x1, RZ ;  /* 0x0000000109577819 */ /* 0x040fe200000006ff */
[----:B------:R0:W-:Y:S01]  /*0b30*/  STL [R1+0x8], R26 ;  /* 0x0000081a01007387 */ /* 0x0001e20000100800 */
[----:B------:R-:W-:Y:S02]  /*0b40*/  SHF.L.U64.HI R88, R9, 0x1, R88 ;  /* 0x0000000109587819 */ /* 0x000fe40000010258 */
[----:B------:R-:W-:-:S02]  /*0b50*/  IADD3 R86, R32, 0x7800, RZ ;  /* 0x0000780020567810 */ /* 0x000fc40007ffe0ff */
[----:B------:R-:W-:-:S04]  /*0b60*/  IADD3 R83, R32, 0x8c00, RZ ;  /* 0x00008c0020537810 */ /* 0x000fc80007ffe0ff */
[----:B------:R-:W-:Y:S01]  /*0b70*/  IADD3 R83, P1, R83, R8, RZ ;  /* 0x0000000853537210 */ /* 0x000fe20007f3e0ff */
[----:B--2---:R-:W-:-:S06]  /*0b80*/  FADD.FTZ R2, R39, UR9 ;  /* 0x0000000927027e21 */ /* 0x004fcc0008010000 */
[----:B------:R-:W1:Y:S01]  /*0b90*/  MUFU.RSQ R2, R2 ;  /* 0x0000000200027308 */ /* 0x000e620000001400 */
[--C-:B-----5:R-:W-:Y:S02]  /*0ba0*/  HADD2.F32 R23, -RZ, R20.reuse.H0_H0 ;  /* 0x20000014ff177230 */ /* 0x120fe40000004100 */
[----:B------:R-:W-:Y:S01]  /*0bb0*/  HADD2.F32 R27, -RZ, R20.H1_H1 ;  /* 0x30000014ff1b7230 */ /* 0x000fe20000004100 */
[----:B------:R-:W-:Y:S01]  /*0bc0*/  IADD3 R20, P0, R30, UR20, RZ ;  /* 0x000000141e147c10 */ /* 0x000fe2000ff1e0ff */
[--C-:B------:R-:W-:Y:S02]  /*0bd0*/  HADD2.F32 R31, -RZ, R21.reuse.H0_H0 ;  /* 0x20000015ff1f7230 */ /* 0x100fe40000004100 */
[----:B------:R-:W-:Y:S01]  /*0be0*/  HADD2.F32 R35, -RZ, R21.H1_H1 ;  /* 0x30000015ff237230 */ /* 0x000fe20000004100 */
[----:B------:R-:W-:-:S06]  /*0bf0*/  IADD3.X R21, R26, UR21, RZ, P0, !PT ;  /* 0x000000151a157c10 */ /* 0x000fcc00087fe4ff */
[----:B------:R-:W2:Y:S01]  /*0c00*/  LDG.E.64.CONSTANT R20, desc[UR12][R20.64] ;  /* 0x0000000c14147981 */ /* 0x000ea2000c1e9b00 */
[----:B------:R-:W-:Y:S01]  /*0c10*/  FADD.FTZ R27, -R38, R27 ;  /* 0x0000001b261b7221 */ /* 0x000fe20000010100 */
[----:B0-----:R-:W-:-:S03]  /*0c20*/  IADD3 R26, P0, R87, UR18, RZ ;  /* 0x00000012571a7c10 */ /* 0x001fc6000ff1e0ff */
[----:B-1----:R-:W-:Y:S01]  /*0c30*/  FMUL.FTZ R80, R2, R27 ;  /* 0x0000001b02507220 */ /* 0x002fe20000410000 */
[----:B------:R-:W-:-:S06]  /*0c40*/  IADD3.X R27, R88, UR19, RZ, P0, !PT ;  /* 0x00000013581b7c10 */ /* 0x000fcc00087fe4ff */
[----:B------:R-:W5:Y:S01]  /*0c50*/  LDG.E.64.CONSTANT R26, desc[UR12][R26.64] ;  /* 0x0000000c1a1a7981 */ /* 0x000f62000c1e9b00 */
[--C-:B----4-:R-:W-:Y:S02]  /*0c60*/  HADD2.F32 R91, -RZ, R24.reuse.H0_H0 ;  /* 0x20000018ff5b7230 */ /* 0x110fe40000004100 */
[----:B------:R-:W-:Y:S01]  /*0c70*/  HADD2.F32 R92, -RZ, R24.H1_H1 ;  /* 0x30000018ff5c7230 */ /* 0x000fe20000004100 */
[----:B------:R-:W-:Y:S01]  /*0c80*/  IADD3 R24, P0, R93, UR20, RZ ;  /* 0x000000145d187c10 */ /* 0x000fe2000ff1e0ff */
[--C-:B------:R-:W-:Y:S02]  /*0c90*/  HADD2.F32 R51, -RZ, R25.reuse.H0_H0 ;  /* 0x20000019ff337230 */ /* 0x100fe40000004100 */
[--C-:B------:R-:W-:Y:S02]  /*0ca0*/  HADD2.F32 R47, -RZ, R25.reuse.H1_H1 ;  /* 0x30000019ff2f7230 */ /* 0x100fe40000004100 */
[----:B------:R-:W-:Y:S01]  /*0cb0*/  HADD2.F32 R45, -RZ, R25.H0_H0 ;  /* 0x20000019ff2d7230 */ /* 0x000fe20000004100 */
[----:B------:R-:W-:Y:S01]  /*0cc0*/  IADD3.X R25, R34, UR21, RZ, P0, !PT ;  /* 0x0000001522197c10 */ /* 0x000fe200087fe4ff */
[----:B------:R-:W-:-:S05]  /*0cd0*/  FADD.FTZ R23, -R38, R23 ;  /* 0x0000001726177221 */ /* 0x000fca0000010100 */
[----:B------:R-:W4:Y:S01]  /*0ce0*/  LDG.E.64.CONSTANT R24, desc[UR12][R24.64] ;  /* 0x0000000c18187981 */ /* 0x000f22000c1e9b00 */
[----:B---3--:R-:W-:Y:S02]  /*0cf0*/  HADD2.F32 R0, -RZ, R4.H0_H0 ;  /* 0x20000004ff007230 */ /* 0x008fe40000004100 */
[----:B------:R-:W-:-:S04]  /*0d00*/  FMUL.FTZ R81, R2, R23 ;  /* 0x0000001702517220 */ /* 0x000fc80000410000 */
[----:B------:R-:W-:-:S04]  /*0d10*/  FFMA.FTZ R33, R81, R0, R91 ;  /* 0x0000000051217223 */ /* 0x000fc8000001005b */
[----:B------:R-:W-:-:S06]  /*0d20*/  FMUL.FTZ R59, R33, -1.4426950216293334961 ;  /* 0xbfb8aa3b213b7820 */ /* 0x000fcc0000410000 */
[----:B------:R-:W0:Y:S01]  /*0d30*/  MUFU.EX2 R59, R59 ;  /* 0x0000003b003b7308 */ /* 0x000e220000000800 */
[----:B------:R-:W-:Y:S01]  /*0d40*/  FADD.FTZ R31, -R38, R31 ;  /* 0x0000001f261f7221 */ /* 0x000fe20000010100 */
[----:B------:R-:W-:-:S03]  /*0d50*/  HADD2.F32 R9, -RZ, R12.H0_H0 ;  /* 0x2000000cff097230 */ /* 0x000fc60000004100 */
[----:B------:R-:W-:Y:S01]  /*0d60*/  FMUL.FTZ R82, R2, R31 ;  /* 0x0000001f02527220 */ /* 0x000fe20000410000 */
[----:B------:R-:W-:Y:S02]  /*0d70*/  HADD2.F32 R31, -RZ, R12.H1_H1 ;  /* 0x3000000cff1f7230 */ /* 0x000fe40000004100 */
[----:B------:R-:W-:-:S04]  /*0d80*/  FADD.FTZ R23, -R38, R9 ;  /* 0x0000000926177221 */ /* 0x000fc80000010100 */
[----:B------:R-:W-:Y:S01]  /*0d90*/  FMUL.FTZ R78, R2, R23 ;  /* 0x00000017024e7220 */ /* 0x000fe20000410000 */
[----:B------:R-:W-:Y:S01]  /*0da0*/  FADD.FTZ R31, -R38, R31 ;  /* 0x0000001f261f7221 */ /* 0x000fe20000010100 */
[----:B------:R-:W-:Y:S02]  /*0db0*/  HADD2.F32 R23, -RZ, R13.H0_H0 ;  /* 0x2000000dff177230 */ /* 0x000fe40000004100 */
[----:B0-----:R-:W-:Y:S01]  /*0dc0*/  FADD.FTZ R59, R59, 1 ;  /* 0x3f8000003b3b7421 */ /* 0x001fe20000010000 */
[----:B------:R-:W-:Y:S01]  /*0dd0*/  FMUL.FTZ R77, R2, R31 ;  /* 0x0000001f024d7220 */ /* 0x000fe20000410000 */
[--C-:B------:R-:W-:Y:S02]  /*0de0*/  HADD2.F32 R31, -RZ, R28.reuse.H1_H1 ;  /* 0x3000001cff1f7230 */ /* 0x100fe40000004100 */
[----:B------:R-:W-:Y:S02]  /*0df0*/  FADD.FTZ R23, -R38, R23 ;  /* 0x0000001726177221 */ /* 0x000fe40000010100 */
[----:B------:R-:W0:Y:S01]  /*0e00*/  MUFU.RCP R59, R59 ;  /* 0x0000003b003b7308 */ /* 0x000e220000001000 */
[----:B------:R-:W-:Y:S01]  /*0e10*/  IADD3 R86, P0, R86, R8, RZ ;  /* 0x0000000856567210 */ /* 0x000fe20007f1e0ff */
[----:B------:R-:W-:Y:S01]  /*0e20*/  FMUL.FTZ R76, R2, R23 ;  /* 0x00000017024c7220 */ /* 0x000fe20000410000 */
[----:B------:R-:W-:Y:S01]  /*0e30*/  FADD.FTZ R73, -R38, R31 ;  /* 0x0000001f26497221 */ /* 0x000fe20000010100 */
[----:B------:R-:W-:Y:S01]  /*0e40*/  HADD2.F32 R23, -RZ, R28.H0_H0 ;  /* 0x2000001cff177230 */ /* 0x000fe20000004100 */
[----:B------:R-:W-:Y:S01]  /*0e50*/  IADD3.X R28, RZ, R22, RZ, P0, !PT ;  /* 0x00000016ff1c7210 */ /* 0x000fe200007fe4ff */
[----:B------:R-:W-:Y:S01]  /*0e60*/  HADD2.F32 R31, -RZ, R29.H0_H0 ;  /* 0x2000001dff1f7230 */ /* 0x000fe20000004100 */
[----:B------:R-:W-:Y:S01]  /*0e70*/  SHF.L.U32 R85, R86, 0x1, RZ ;  /* 0x0000000156557819 */ /* 0x000fe200000006ff */
[----:B------:R-:W-:-:S02]  /*0e80*/  HADD2.F32 R4, -RZ, R4.H1_H1 ;  /* 0x30000004ff047230 */ /* 0x000fc40000004100 */
[----:B------:R-:W-:Y:S01]  /*0e90*/  FADD.FTZ R35, -R38, R35 ;  /* 0x0000002326237221 */ /* 0x000fe20000010100 */
[----:B------:R-:W-:Y:S01]  /*0ea0*/  HADD2.F32 R39, -RZ, R5.H0_H0 ;  /* 0x20000005ff277230 */ /* 0x000fe20000004100 */
[----:B------:R-:W-:Y:S01]  /*0eb0*/  SHF.L.U64.HI R86, R86, 0x1, R28 ;  /* 0x0000000156567819 */ /* 0x000fe2000001021c */
[----:B------:R-:W-:Y:S02]  /*0ec0*/  HADD2.F32 R71, -RZ, R29.H1_H1 ;  /* 0x3000001dff477230 */ /* 0x000fe40000004100 */
[----:B------:R-:W-:Y:S01]  /*0ed0*/  FADD.FTZ R29, -R38, R31 ;  /* 0x0000001f261d7221 */ /* 0x000fe20000010100 */
[----:B------:R-:W-:Y:S01]  /*0ee0*/  IADD3 R28, P0, R85, UR18, RZ ;  /* 0x00000012551c7c10 */ /* 0x000fe2000ff1e0ff */
[----:B------:R-:W-:Y:S02]  /*0ef0*/  HADD2.F32 R3, -RZ, R5.H1_H1 ;  /* 0x30000005ff037230 */ /* 0x000fe40000004100 */
[----:B------:R-:W-:Y:S01]  /*0f00*/  FFMA.FTZ R53, R80, R4, R92 ;  /* 0x0000000450357223 */ /* 0x000fe2000001005c */
[----:B------:R-:W-:Y:S01]  /*0f10*/  FMUL.FTZ R79, R2, R35 ;  /* 0x00000023024f7220 */ /* 0x000fe20000410000 */
[----:B------:R-:W-:Y:S01]  /*0f20*/  FFMA.FTZ R51, R82, R39, R51 ;  /* 0x0000002752337223 */ /* 0x000fe20000010033 */
[----:B------:R-:W-:Y:S01]  /*0f30*/  FMUL.FTZ R72, R2, R29 ;  /* 0x0000001d02487220 */ /* 0x000fe20000410000 */
[----:B------:R-:W-:Y:S01]  /*0f40*/  IADD3.X R29, R86, UR19, RZ, P0, !PT ;  /* 0x00000013561d7c10 */ /* 0x000fe200087fe4ff */
[----:B------:R-:W-:Y:S01]  /*0f50*/  FMUL.FTZ R55, R53, -1.4426950216293334961 ;  /* 0xbfb8aa3b35377820 */ /* 0x000fe20000410000 */
[----:B0-----:R-:W-:Y:S01]  /*0f60*/  FADD.FTZ R32, -R59, 1 ;  /* 0x3f8000003b207421 */ /* 0x001fe20000010100 */
[----:B------:R-:W-:Y:S01]  /*0f70*/  FFMA.FTZ R9, R79, R3, R47 ;  /* 0x000000034f097223 */ /* 0x000fe2000001002f */
[----:B------:R-:W-:-:S02]  /*0f80*/  FMUL.FTZ R40, R51, -1.4426950216293334961 ;  /* 0xbfb8aa3b33287820 */ /* 0x000fc40000410000 */
[----:B------:R-:W-:Y:S01]  /*0f90*/  FFMA.FTZ R8, R33, R32, 1 ;  /* 0x3f80000021087423 */ /* 0x000fe20000010020 */
[----:B------:R-:W-:Y:S01]  /*0fa0*/  FMUL.FTZ R57, R9, -1.4426950216293334961 ;  /* 0xbfb8aa3b09397820 */ /* 0x000fe20000410000 */
[----:B------:R-:W-:Y:S01]  /*0fb0*/  IADD3 R32, P0, R87, UR20, RZ ;  /* 0x0000001457207c10 */ /* 0x000fe2000ff1e0ff */
[----:B------:R-:W3:Y:S01]  /*0fc0*/  LDG.E.64.CONSTANT R28, desc[UR12][R28.64] ;  /* 0x0000000c1c1c7981 */ /* 0x000ee2000c1e9b00 */
[----:B------:R-:W0:Y:S01]  /*0fd0*/  MUFU.EX2 R55, R55 ;  /* 0x0000003700377308 */ /* 0x000e220000000800 */
[----:B------:R-:W-:Y:S02]  /*0fe0*/  HADD2.F32 R13, -RZ, R13.H1_H1 ;  /* 0x3000000dff0d7230 */ /* 0x000fe40000004100 */
[----:B------:R-:W-:Y:S01]  /*0ff0*/  FFMA.FTZ R30, R0, R78, R91 ;  /* 0x0000004e001e7223 */ /* 0x000fe2000001005b */
[----:B------:R-:W-:-:S04]  /*1000*/  IADD3.X R33, R88, UR21, RZ, P0, !PT ;  /* 0x0000001558217c10 */ /* 0x000fc800087fe4ff */
[----:B------:R-:W1:Y:S01]  /*1010*/  MUFU.EX2 R40, R40 ;  /* 0x0000002800287308 */ /* 0x000e620000000800 */
[----:B------:R-:W-:Y:S01]  /*1020*/  FMUL.FTZ R62, R30, -1.4426950216293334961 ;  /* 0xbfb8aa3b1e3e7820 */ /* 0x000fe20000410000 */
[----:B------:R-:W-:Y:S02]  /*1030*/  HADD2.F32 R52, -RZ, R5.H0_H0 ;  /* 0x20000005ff347230 */ /* 0x000fe40000004100 */
[----:B------:R-:W-:Y:S01]  /*1040*/  FADD.FTZ R75, -R38, R13 ;  /* 0x0000000d264b7221 */ /* 0x000fe20000010100 */
[----:B------:R-:W-:Y:S01]  /*1050*/  FFMA.FTZ R12, R4, R77, R92 ;  /* 0x0000004d040c7223 */ /* 0x000fe2000001005c */
[----:B------:R-:W3:Y:S02]  /*1060*/  LDG.E.64.CONSTANT R32, desc[UR12][R32.64] ;  /* 0x0000000c20207981 */ /* 0x000ee4000c1e9b00 */
[----:B------:R-:W1:Y:S01]  /*1070*/  MUFU.EX2 R57, R57 ;  /* 0x0000003900397308 */ /* 0x000e620000000800 */
[----:B------:R-:W-:Y:S01]  /*1080*/  FMUL.FTZ R75, R2, R75 ;  /* 0x0000004b024b7220 */ /* 0x000fe20000410000 */
[----:B------:R-:W-:Y:S01]  /*1090*/  FMUL.FTZ R36, R12, -1.4426950216293334961 ;  /* 0xbfb8aa3b0c247820 */ /* 0x000fe20000410000 */
[----:B------:R-:W-:Y:S01]  /*10a0*/  FFMA.FTZ R13, R52, R76, R45 ;  /* 0x0000004c340d7223 */ /* 0x000fe2000001002d */
[----:B------:R-:W-:Y:S01]  /*10b0*/  FADD.FTZ R23, -R38, R23 ;  /* 0x0000001726177221 */ /* 0x000fe20000010100 */
[----:B------:R-:W-:-:S03]  /*10c0*/  FFMA.FTZ R35, R3, R75, R47 ;  /* 0x0000004b03237223 */ /* 0x000fc6000001002f */
[----:B------:R-:W1:Y:S01]  /*10d0*/  MUFU.EX2 R62, R62 ;  /* 0x0000003e003e7308 */ /* 0x000e620000000800 */
[----:B------:R-:W-:Y:S01]  /*10e0*/  FMUL.FTZ R50, R13, -1.4426950216293334961 ;  /* 0xbfb8aa3b0d327820 */ /* 0x000fe20000410000 */
[----:B0-----:R-:W-:Y:S01]  /*10f0*/  FADD.FTZ R55, R55, 1 ;  /* 0x3f80000037377421 */ /* 0x001fe20000010000 */
[----:B------:R-:W-:Y:S01]  /*1100*/  FMUL.FTZ R74, R2, R23 ;  /* 0x00000017024a7220 */ /* 0x000fe20000410000 */
[----:B------:R-:W-:Y:S01]  /*1110*/  FMUL.FTZ R61, R35, -1.4426950216293334961 ;  /* 0xbfb8aa3b233d7820 */ /* 0x000fe20000410000 */
[----:B-1----:R-:W-:-:S03]  /*1120*/  FADD.FTZ R40, R40, 1 ;  /* 0x3f80000028287421 */ /* 0x002fc60000010000 */
[----:B------:R-:W0:Y:S01]  /*1130*/  MUFU.EX2 R36, R36 ;  /* 0x0000002400247308 */ /* 0x000e220000000800 */
[----:B------:R-:W-:Y:S01]  /*1140*/  FMUL.FTZ R73, R2, R73 ;  /* 0x0000004902497220 */ /* 0x000fe20000410000 */
[----:B------:R-:W-:Y:S01]  /*1150*/  FFMA.FTZ R23, R0, R74, R91 ;  /* 0x0000004a00177223 */ /* 0x000fe2000001005b */
[----:B------:R-:W-:Y:S01]  /*1160*/  FADD.FTZ R57, R57, 1 ;  /* 0x3f80000039397421 */ /* 0x000fe20000010000 */
[----:B------:R1:W-:Y:S01]  /*1170*/  STL [R1], R34 ;  /* 0x0000002201007387 */ /* 0x0003e20000100800 */
[----:B------:R-:W-:-:S03]  /*1180*/  FFMA.FTZ R31, R4, R73, R92 ;  /* 0x00000049041f7223 */ /* 0x000fc6000001005c */
[----:B------:R-:W0:Y:S01]  /*1190*/  MUFU.EX2 R50, R50 ;  /* 0x0000003200327308 */ /* 0x000e220000000800 */
[----:B------:R-:W-:-:S07]  /*11a0*/  FMUL.FTZ R56, R23, -1.4426950216293334961 ;  /* 0xbfb8aa3b17387820 */ /* 0x000fce0000410000 */
[----:B------:R-:W0:Y:S01]  /*11b0*/  MUFU.RCP R60, R55 ;  /* 0x00000037003c7308 */ /* 0x000e220000001000 */
[----:B-1----:R-:W-:Y:S01]  /*11c0*/  FFMA.FTZ R34, R52, R72, R45 ;  /* 0x0000004834227223 */ /* 0x002fe2000001002d */
[----:B------:R-:W-:-:S06]  /*11d0*/  FMUL.FTZ R54, R31, -1.4426950216293334961 ;  /* 0xbfb8aa3b1f367820 */ /* 0x000fcc0000410000 */
[----:B------:R1:W0:Y:S01]  /*11e0*/  MUFU.RCP R55, R40 ;  /* 0x0000002800377308 */ /* 0x0002220000001000 */
[----:B------:R-:W-:Y:S01]  /*11f0*/  FMUL.FTZ R41, R34, -1.4426950216293334961 ;  /* 0xbfb8aa3b22297820 */ /* 0x000fe20000410000 */
[----:B------:R-:W-:-:S06]  /*1200*/  FADD.FTZ R71, -R38, R71 ;  /* 0x0000004726477221 */ /* 0x000fcc0000010100 */
[----:B------:R-:W0:Y:S01]  /*1210*/  MUFU.EX2 R61, R61 ;  /* 0x0000003d003d7308 */ /* 0x000e220000000800 */
[----:B-1----:R-:W-:-:S07]  /*1220*/  FADD.FTZ R40, R62, 1 ;  /* 0x3f8000003e287421 */ /* 0x002fce0000010000 */
[----:B------:R-:W1:Y:S01]  /*1230*/  MUFU.RCP R57, R57 ;  /* 0x0000003900397308 */ /* 0x000e620000001000 */
[----:B------:R-:W-:Y:S01]  /*1240*/  FMUL.FTZ R71, R2, R71 ;  /* 0x0000004702477220 */ /* 0x000fe20000410000 */
[----:B0-----:R-:W-:-:S06]  /*1250*/  FADD.FTZ R36, R36, 1 ;  /* 0x3f80000024247421 */ /* 0x001fcc0000010000 */
[----:B------:R-:W0:Y:S01]  /*1260*/  MUFU.EX2 R56, R56 ;  /* 0x0000003800387308 */ /* 0x000e220000000800 */
[----:B------:R-:W-:Y:S01]  /*1270*/  FFMA.FTZ R58, R3, R71, R47 ;  /* 0x00000047033a7223 */ /* 0x000fe2000001002f */
[----:B------:R-:W-:Y:S01]  /*1280*/  FADD.FTZ R50, R50, 1 ;  /* 0x3f80000032327421 */ /* 0x000fe20000010000 */
[----:B------:R-:W-:-:S05]  /*1290*/  FADD.FTZ R64, -R60, 1 ;  /* 0x3f8000003c407421 */ /* 0x000fca0000010100 */
[----:B------:R-:W0:Y:S01]  /*12a0*/  MUFU.EX2 R54, R54 ;  /* 0x0000003600367308 */ /* 0x000e220000000800 */
[----:B------:R-:W-:-:S07]  /*12b0*/  FADD.FTZ R62, -R55, 1 ;  /* 0x3f800000373e7421 */ /* 0x000fce0000010100 */
[----:B------:R-:W0:Y:S01]  /*12c0*/  MUFU.EX2 R41, R41 ;  /* 0x0000002900297308 */ /* 0x000e220000000800 */
[----:B------:R-:W-:-:S07]  /*12d0*/  FADD.FTZ R63, R61, 1 ;  /* 0x3f8000003d3f7421 */ /* 0x000fce0000010000 */
[----:B------:R-:W0:Y:S01]  /*12e0*/  MUFU.RCP R40, R40 ;  /* 0x0000002800287308 */ /* 0x000e220000001000 */
[----:B------:R-:W-:Y:S01]  /*12f0*/  FMUL.FTZ R37, R58, -1.4426950216293334961 ;  /* 0xbfb8aa3b3a257820 */ /* 0x000fe20000410000 */
[----:B------:R-:W-:Y:S01]  /*1300*/  FFMA.FTZ R61, R53, R64, 1 ;  /* 0x3f800000353d7423 */ /* 0x000fe20000010040 */
[----:B------:R-:W-:Y:S01]  /*1310*/  FFMA.FTZ R53, R51, R62, 1 ;  /* 0x3f80000033357423 */ /* 0x000fe2000001003e */
[----:B-1----:R-:W-:-:S04]  /*1320*/  FADD.FTZ R62, -R57, 1 ;  /* 0x3f800000393e7421 */ /* 0x002fc80000010100 */
[----:B------:R-:W1:Y:S01]  /*1330*/  MUFU.RCP R36, R36 ;  /* 0x0000002400247308 */ /* 0x000e620000001000 */
[----:B------:R-:W-:Y:S01]  /*1340*/  FFMA.FTZ R62, R9, R62, 1 ;  /* 0x3f800000093e7423 */ /* 0x000fe2000001003e */
[----:B0-----:R-:W-:Y:S01]  /*1350*/  FADD.FTZ R56, R56, 1 ;  /* 0x3f80000038387421 */ /* 0x001fe20000010000 */
[----:B------:R-:W-:-:S05]  /*1360*/  HADD2.F32 R9, -RZ, R6.H0_H0 ;  /* 0x20000006ff097230 */ /* 0x000fca0000004100 */
[----:B------:R-:W0:Y:S01]  /*1370*/  MUFU.RCP R50, R50 ;  /* 0x0000003200327308 */ /* 0x000e220000001000 */
[----:B------:R-:W-:Y:S01]  /*1380*/  FMUL.FTZ R8, R59, R8 ;  /* 0x000000083b087220 */ /* 0x000fe20000410000 */
[----:B------:R-:W-:-:S06]  /*1390*/  FMUL.FTZ R55, R55, R53 ;  /* 0x0000003537377220 */ /* 0x000fcc0000410000 */
[----:B------:R-:W-:Y:S01]  /*13a0*/  MUFU.RCP R51, R63 ;  /* 0x0000003f00337308 */ /* 0x000fe20000001000 */
[----:B------:R-:W-:Y:S01]  /*13b0*/  FADD.FTZ R53, R54, 1 ;  /* 0x3f80000036357421 */ /* 0x000fe20000010000 */
[----:B------:R-:W-:Y:S01]  /*13c0*/  FADD.FTZ R41, R41, 1 ;  /* 0x3f80000029297421 */ /* 0x000fe20000010000 */
[----:B------:R-:W-:Y:S01]  /*13d0*/  FMUL.FTZ R62, R57, R62 ;  /* 0x0000003e393e7220 */ /* 0x000fe20000410000 */
[----:B------:R-:W-:-:S04]  /*13e0*/  FADD.FTZ R54, -R40, 1 ;  /* 0x3f80000028367421 */ /* 0x000fc80000010100 */
[----:B------:R-:W0:Y:S01]  /*13f0*/  MUFU.EX2 R37, R37 ;  /* 0x0000002500257308 */ /* 0x000e220000000800 */
[----:B------:R-:W-:Y:S02]  /*1400*/  HADD2.F32 R57, -RZ, R6.H1_H1 ;  /* 0x30000006ff397230 */ /* 0x000fe40000004100 */
[----:B------:R-:W-:Y:S01]  /*1410*/  FMUL.FTZ R6, R9, R8 ;  /* 0x0000000809067220 */ /* 0x000fe20000410000 */
[----:B------:R-:W-:Y:S02]  /*1420*/  HADD2.F32 R8, -RZ, R7.H0_H0 ;  /* 0x20000007ff087230 */ /* 0x000fe40000004100 */
[----:B------:R-:W-:Y:S01]  /*1430*/  FFMA.FTZ R54, R30, R54, 1 ;  /* 0x3f8000001e367423 */ /* 0x000fe20000010036 */
[----:B-1----:R-:W-:Y:S01]  /*1440*/  FADD.FTZ R30, -R36, 1 ;  /* 0x3f800000241e7421 */ /* 0x002fe20000010100 */
[----:B------:R-:W1:Y:S01]  /*1450*/  MUFU.RCP R56, R56 ;  /* 0x0000003800387308 */ /* 0x000e620000001000 */
[----:B------:R-:W-:Y:S01]  /*1460*/  FMUL.FTZ R8, R8, R55 ;  /* 0x0000003708087220 */ /* 0x000fe20000410000 */
[----:B0-----:R-:W-:-:S06]  /*1470*/  FADD.FTZ R55, -R50, 1 ;  /* 0x3f80000032377421 */ /* 0x001fcc0000010100 */
[----:B------:R0:W1:Y:S01]  /*1480*/  MUFU.RCP R59, R41 ;  /* 0x00000029003b7308 */ /* 0x0000620000001000 */
[----:B------:R-:W-:Y:S01]  /*1490*/  FFMA.FTZ R12, R12, R30, 1 ;  /* 0x3f8000000c0c7423 */ /* 0x000fe2000001001e */
[----:B------:R-:W-:Y:S01]  /*14a0*/  FADD.FTZ R30, R37, 1 ;  /* 0x3f800000251e7421 */ /* 0x000fe20000010000 */
[----:B------:R-:W-:Y:S01]  /*14b0*/  FFMA.FTZ R55, R13, R55, 1 ;  /* 0x3f8000000d377423 */ /* 0x000fe20000010037 */
[--C-:B------:R-:W-:Y:S02]  /*14c0*/  HADD2.F32 R37, -RZ, R10.reuse.H0_H0 ;  /* 0x2000000aff257230 */ /* 0x100fe40000004100 */
[----:B------:R-:W-:Y:S01]  /*14d0*/  FMUL.FTZ R12, R36, R12 ;  /* 0x0000000c240c7220 */ /* 0x000fe20000410000 */
[----:B0-----:R-:W-:Y:S01]  /*14e0*/  FADD.FTZ R41, -R51, 1 ;  /* 0x3f80000033297421 */ /* 0x001fe20000010100 */
[----:B------:R-:W-:Y:S02]  /*14f0*/  HADD2.F32 R36, -RZ, R10.H1_H1 ;  /* 0x3000000aff247230 */ /* 0x000fe40000004100 */
[----:B------:R-:W-:Y:S01]  /*1500*/  FMUL.FTZ R54, R40, R54 ;  /* 0x0000003628367220 */ /* 0x000fe20000410000 */
[----:B------:R-:W-:Y:S01]  /*1510*/  FFMA.FTZ R41, R35, R41, 1 ;  /* 0x3f80000023297423 */ /* 0x000fe20000010029 */
[----:B------:R-:W-:-:S02]  /*1520*/  HADD2.F32 R13, -RZ, R11.H0_H0 ;  /* 0x2000000bff0d7230 */ /* 0x000fc40000004100 */
[----:B------:R-:W-:Y:S01]  /*1530*/  FMUL.FTZ R55, R50, R55 ;  /* 0x0000003732377220 */ /* 0x000fe20000410000 */
[----:B------:R-:W-:Y:S02]  /*1540*/  HADD2.F32 R35, -RZ, R11.H1_H1 ;  /* 0x3000000bff237230 */ /* 0x000fe40000004100 */
[----:B------:R-:W-:Y:S01]  /*1550*/  FMUL.FTZ R41, R51, R41 ;  /* 0x0000002933297220 */ /* 0x000fe20000410000 */
[----:B------:R-:W-:Y:S01]  /*1560*/  FMUL.FTZ R10, R37, R54 ;  /* 0x00000036250a7220 */ /* 0x000fe20000410000 */
[----:B------:R-:W-:Y:S01]  /*1570*/  FMUL.FTZ R11, R36, R12 ;  /* 0x0000000c240b7220 */ /* 0x000fe20000410000 */
[----:B-1----:R-:W-:Y:S01]  /*1580*/  FADD.FTZ R40, -R56, 1 ;  /* 0x3f80000038287421 */ /* 0x002fe20000010100 */
[----:B------:R-:W-:Y:S02]  /*1590*/  HADD2.F32 R36, -RZ, R18.H0_H0 ;  /* 0x20000012ff247230 */ /* 0x000fe40000004100 */
[----:B------:R-:W-:Y:S01]  /*15a0*/  FADD.FTZ R37, -R59, 1 ;  /* 0x3f8000003b257421 */ /* 0x000fe20000010100 */
[----:B------:R-:W-:Y:S01]  /*15b0*/  FMUL.FTZ R12, R13, R55 ;  /* 0x000000370d0c7220 */ /* 0x000fe20000410000 */
[----:B------:R-:W-:Y:S01]  /*15c0*/  FMUL.FTZ R13, R35, R41 ;  /* 0x00000029230d7220 */ /* 0x000fe20000410000 */
[----:B------:R-:W-:Y:S01]  /*15d0*/  FFMA.FTZ R35, R23, R40, 1 ;  /* 0x3f80000017237423 */ /* 0x000fe20000010028 */
[----:B------:R-:W-:Y:S01]  /*15e0*/  FFMA.FTZ R23, R34, R37, 1 ;  /* 0x3f80000022177423 */ /* 0x000fe20000010025 */
[----:B------:R-:W-:Y:S01]  /*15f0*/  IADD3.X R84, RZ, R22, RZ, P1, !PT ;  /* 0x00000016ff547210 */ /* 0x000fe20000ffe4ff */
[----:B------:R-:W-:Y:S01]  /*1600*/  FADD.FTZ R37, -R38, R36 ;  /* 0x0000002426257221 */ /* 0x000fe20000010100 */
[----:B------:R-:W-:-:S02]  /*1610*/  IADD3 R36, P0, R85, UR20, RZ ;  /* 0x0000001455247c10 */ /* 0x000fc4000ff1e0ff */
[C---:B------:R-:W-:Y:S01]  /*1620*/  SHF.L.U64.HI R84, R83.reuse, 0x1, R84 ;  /* 0x0000000153547819 */ /* 0x040fe20000010254 */
[----:B------:R-:W-:Y:S01]  /*1630*/  FMUL.FTZ R70, R2, R37 ;  /* 0x0000002502467220 */ /* 0x000fe20000410000 */
[----:B------:R-:W-:Y:S02]  /*1640*/  SHF.L.U32 R83, R83, 0x1, RZ ;  /* 0x0000000153537819 */ /* 0x000fe400000006ff */
[----:B------:R-:W-:Y:S02]  /*1650*/  IADD3.X R37, R86, UR21, RZ, P0, !PT ;  /* 0x0000001556257c10 */ /* 0x000fe400087fe4ff */
[----:B------:R-:W-:-:S04]  /*1660*/  IADD3 R50, P1, R83, UR18, RZ ;  /* 0x0000001253327c10 */ /* 0x000fc8000ff3e0ff */
[----:B------:R-:W3:Y:S01]  /*1670*/  LDG.E.64.CONSTANT R36, desc[UR12][R36.64] ;  /* 0x0000000c24247981 */ /* 0x000ee2000c1e9b00 */
[----:B------:R-:W-:Y:S01]  /*1680*/  IADD3.X R51, R84, UR19, RZ, P1, !PT ;  /* 0x0000001354337c10 */ /* 0x000fe20008ffe4ff */
[----:B------:R-:W0:Y:S05]  /*1690*/  MUFU.RCP R53, R53 ;  /* 0x0000003500357308 */ /* 0x000e2a0000001000 */
[----:B------:R-:W3:Y:S03]  /*16a0*/  LDG.E.64.CONSTANT R50, desc[UR12][R50.64] ;  /* 0x0000000c32327981 */ /* 0x000ee6000c1e9b00 */
[----:B------:R-:W1:Y:S01]  /*16b0*/  MUFU.RCP R30, R30 ;  /* 0x0000001e001e7308 */ /* 0x000e620000001000 */
[----:B0-----:R-:W-:-:S04]  /*16c0*/  FADD.FTZ R41, -R53, 1 ;  /* 0x3f80000035297421 */ /* 0x001fc80000010100 */
[----:B------:R-:W-:Y:S01]  /*16d0*/  FFMA.FTZ R31, R31, R41, 1 ;  /* 0x3f8000001f1f7423 */ /* 0x000fe20000010029 */
[----:B------:R-:W-:Y:S02]  /*16e0*/  HADD2.F32 R41, -RZ, R18.H1_H1 ;  /* 0x30000012ff297230 */ /* 0x000fe40000004100 */
[----:B------:R-:W-:Y:S01]  /*16f0*/  FFMA.FTZ R18, R0, R70, R91 ;  /* 0x0000004600127223 */ /* 0x000fe2000001005b */
[----:B------:R-:W-:-:S03]  /*1700*/  FMUL.FTZ R56, R56, R35 ;  /* 0x0000002338387220 */ /* 0x000fc60000410000 */
[----:B------:R-:W-:Y:S01]  /*1710*/  FMUL.FTZ R54, R18, -1.4426950216293334961 ;  /* 0xbfb8aa3b12367820 */ /* 0x000fe20000410000 */
[--C-:B------:R-:W-:Y:S02]  /*1720*/  HADD2.F32 R35, -RZ, R19.reuse.H0_H0 ;  /* 0x20000013ff237230 */ /* 0x100fe40000004100 */
[----:B------:R-:W-:Y:S01]  /*1730*/  FADD.FTZ R41, -R38, R41 ;  /* 0x0000002926297221 */ /* 0x000fe20000010100 */
[----:B------:R-:W-:Y:S02]  /*1740*/  HADD2.F32 R67, -RZ, R19.H1_H1 ;  /* 0x30000013ff437230 */ /* 0x000fe40000004100 */
[----:B------:R-:W0:Y:S01]  /*1750*/  MUFU.EX2 R54, R54 ;  /* 0x0000003600367308 */ /* 0x000e220000000800 */
[----:B------:R-:W-:Y:S01]  /*1760*/  FMUL.FTZ R69, R2, R41 ;  /* 0x0000002902457220 */ /* 0x000fe20000410000 */
[C---:B------:R-:W-:Y:S01]  /*1770*/  FADD.FTZ R68, -R38.reuse, R35 ;  /* 0x0000002326447221 */ /* 0x040fe20000010100 */
[----:B------:R-:W-:Y:S02]  /*1780*/  FADD.FTZ R67, -R38, R67 ;  /* 0x0000004326437221 */ /* 0x000fe40000010100 */
[----:B------:R-:W-:Y:S01]  /*1790*/  FFMA.FTZ R19, R4, R69, R92 ;  /* 0x0000004504137223 */ /* 0x000fe2000001005c */
[C---:B------:R-:W-:Y:S01]  /*17a0*/  FMUL.FTZ R68, R2.reuse, R68 ;  /* 0x0000004402447220 */ /* 0x040fe20000410000 */
[----:B------:R-:W-:Y:S01]  /*17b0*/  FMUL.FTZ R67, R2, R67 ;  /* 0x0000004302437220 */ /* 0x000fe20000410000 */
[----:B-1----:R-:W-:Y:S01]  /*17c0*/  FADD.FTZ R40, -R30, 1 ;  /* 0x3f8000001e287421 */ /* 0x002fe20000010100 */
[----:B------:R-:W-:Y:S01]  /*17d0*/  FMUL.FTZ R31, R53, R31 ;  /* 0x0000001f351f7220 */ /* 0x000fe20000410000 */
[----:B------:R-:W-:Y:S01]  /*17e0*/  FMUL.FTZ R53, R19, -1.4426950216293334961 ;  /* 0xbfb8aa3b13357820 */ /* 0x000fe20000410000 */
[----:B------:R-:W-:Y:S01]  /*17f0*/  FFMA.FTZ R34, R52, R68, R45 ;  /* 0x0000004434227223 */ /* 0x000fe2000001002d */
[----:B------:R-:W-:Y:S01]  /*1800*/  FFMA.FTZ R35, R3, R67, R47 ;  /* 0x0000004303237223 */ /* 0x000fe2000001002f */
[----:B------:R-:W-:-:S02]  /*1810*/  FFMA.FTZ R58, R58, R40, 1 ;  /* 0x3f8000003a3a7423 */ /* 0x000fc40000010028 */
[----:B------:R-:W-:Y:S01]  /*1820*/  FMUL.FTZ R40, R34, -1.4426950216293334961 ;  /* 0xbfb8aa3b22287820 */ /* 0x000fe20000410000 */
[----:B------:R-:W-:Y:S01]  /*1830*/  FMUL.FTZ R41, R35, -1.4426950216293334961 ;  /* 0xbfb8aa3b23297820 */ /* 0x000fe20000410000 */
[----:B------:R-:W1:Y:S01]  /*1840*/  MUFU.EX2 R53, R53 ;  /* 0x0000003500357308 */ /* 0x000e620000000800 */
[----:B0-----:R-:W-:Y:S01]  /*1850*/  FADD.FTZ R54, R54, 1 ;  /* 0x3f80000036367421 */ /* 0x001fe20000010000 */
[--C-:B------:R-:W-:Y:S02]  /*1860*/  HADD2.F32 R66, -RZ, R14.reuse.H0_H0 ;  /* 0x2000000eff427230 */ /* 0x100fe40000004100 */
[----:B------:R-:W-:Y:S02]  /*1870*/  HADD2.F32 R65, -RZ, R14.H1_H1 ;  /* 0x3000000eff417230 */ /* 0x000fe40000004100 */
[----:B------:R-:W-:Y:S02]  /*1880*/  HADD2.F32 R14, -RZ, R15.H0_H0 ;  /* 0x2000000fff0e7230 */ /* 0x000fe40000004100 */
[----:B------:R-:W0:Y:S01]  /*1890*/  MUFU.EX2 R40, R40 ;  /* 0x0000002800287308 */ /* 0x000e220000000800 */
[C---:B------:R-:W-:Y:S01]  /*18a0*/  FADD.FTZ R66, -R38.reuse, R66 ;  /* 0x0000004226427221 */ /* 0x040fe20000010100 */
[C---:B------:R-:W-:Y:S01]  /*18b0*/  FADD.FTZ R65, -R38.reuse, R65 ;  /* 0x0000004126417221 */ /* 0x040fe20000010100 */
[----:B------:R-:W-:-:S05]  /*18c0*/  FADD.FTZ R14, -R38, R14 ;  /* 0x0000000e260e7221 */ /* 0x000fca0000010100 */
[----:B------:R-:W2:Y:S01]  /*18d0*/  MUFU.EX2 R41, R41 ;  /* 0x0000002900297308 */ /* 0x000ea20000000800 */
[----:B------:R-:W-:Y:S01]  /*18e0*/  FMUL.FTZ R61, R60, R61 ;  /* 0x0000003d3c3d7220 */ /* 0x000fe20000410000 */
[----:B------:R-:W-:-:S06]  /*18f0*/  FMUL.FTZ R66, R2, R66 ;  /* 0x0000004202427220 */ /* 0x000fcc0000410000 */
[----:B------:R-:W5:Y:S01]  /*1900*/  MUFU.RCP R54, R54 ;  /* 0x0000003600367308 */ /* 0x000f620000001000 */
[C---:B------:R-:W-:Y:S01]  /*1910*/  FMUL.FTZ R64, R2.reuse, R14 ;  /* 0x0000000e02407220 */ /* 0x040fe20000410000 */
[----:B------:R-:W-:Y:S01]  /*1920*/  FMUL.FTZ R65, R2, R65 ;  /* 0x0000004102417220 */ /* 0x000fe20000410000 */
[--C-:B------:R-:W-:Y:S02]  /*1930*/  HADD2.F32 R14, -RZ, R16.reuse.H0_H0 ;  /* 0x20000010ff0e7230 */ /* 0x100fe40000004100 */
[----:B------:R-:W-:Y:S02]  /*1940*/  HADD2.F32 R60, -RZ, R16.H1_H1 ;  /* 0x30000010ff3c7230 */ /* 0x000fe40000004100 */
[----:B------:R-:W-:Y:S02]  /*1950*/  HADD2.F32 R16, -RZ, R15.H1_H1 ;  /* 0x3000000fff107230 */ /* 0x000fe40000004100 */
[----:B------:R-:W-:Y:S01]  /*1960*/  FFMA.FTZ R22, R0, R66, R91 ;  /* 0x0000004200167223 */ /* 0x000fe2000001005b */
[----:B------:R-:W-:Y:S01]  /*1970*/  FMUL.FTZ R59, R59, R23 ;  /* 0x000000173b3b7220 */ /* 0x000fe20000410000 */
[----:B------:R-:W-:Y:S01]  /*1980*/  FFMA.FTZ R23, R4, R65, R92 ;  /* 0x0000004104177223 */ /* 0x000fe2000001005c */
[----:B-1----:R-:W-:Y:S01]  /*1990*/  FADD.FTZ R53, R53, 1 ;  /* 0x3f80000035357421 */ /* 0x002fe20000010000 */
[----:B------:R-:W-:-:S02]  /*19a0*/  HADD2.F32 R9, -RZ, R7.H1_H1 ;  /* 0x30000007ff097230 */ /* 0x000fc40000004100 */
[----:B------:R-:W-:Y:S01]  /*19b0*/  FADD.FTZ R63, -R38, R16 ;  /* 0x00000010263f7221 */ /* 0x000fe20000010100 */
[----:B------:R-:W-:Y:S01]  /*19c0*/  FMUL.FTZ R7, R57, R61 ;  /* 0x0000003d39077220 */ /* 0x000fe20000410000 */
[----:B------:R-:W-:Y:S01]  /*19d0*/  FMUL.FTZ R55, R22, -1.4426950216293334961 ;  /* 0xbfb8aa3b16377820 */ /* 0x000fe20000410000 */
[----:B------:R-:W-:Y:S01]  /*19e0*/  FMUL.FTZ R15, R60, R31 ;  /* 0x0000001f3c0f7220 */ /* 0x000fe20000410000 */
[----:B------:R-:W-:Y:S01]  /*19f0*/  FMUL.FTZ R57, R23, -1.4426950216293334961 ;  /* 0xbfb8aa3b17397820 */ /* 0x000fe20000410000 */
[----:B------:R2:W1:Y:S01]  /*1a00*/  MUFU.RCP R60, R53 ;  /* 0x00000035003c7308 */ /* 0x0004620000001000 */
[----:B0-----:R-:W-:Y:S01]  /*1a10*/  FADD.FTZ R40, R40, 1 ;  /* 0x3f80000028287421 */ /* 0x001fe20000010000 */
[----:B------:R-:W-:Y:S01]  /*1a20*/  FMUL.FTZ R58, R30, R58 ;  /* 0x0000003a1e3a7220 */ /* 0x000fe20000410000 */
[----:B------:R-:W-:Y:S01]  /*1a30*/  FFMA.FTZ R30, R52, R64, R45 ;  /* 0x00000040341e7223 */ /* 0x000fe2000001002d */
[----:B------:R-:W-:Y:S01]  /*1a40*/  FMUL.FTZ R63, R2, R63 ;  /* 0x0000003f023f7220 */ /* 0x000fe20000410000 */
[----:B------:R-:W-:-:S02]  /*1a50*/  HADD2.F32 R16, -RZ, R17.H0_H0 ;  /* 0x20000011ff107230 */ /* 0x000fc40000004100 */
[----:B--2---:R-:W-:Y:S01]  /*1a60*/  FADD.FTZ R53, R41, 1 ;  /* 0x3f80000029357421 */ /* 0x004fe20000010000 */
[----:B-----5:R-:W-:Y:S01]  /*1a70*/  FADD.FTZ R41, -R54, 1 ;  /* 0x3f80000036297421 */ /* 0x020fe20000010100 */
[----:B------:R-:W0:Y:S01]  /*1a80*/  MUFU.EX2 R55, R55 ;  /* 0x0000003700377308 */ /* 0x000e220000000800 */
[----:B------:R-:W-:Y:S01]  /*1a90*/  FMUL.FTZ R14, R14, R56 ;  /* 0x000000380e0e7220 */ /* 0x000fe20000410000 */
[----:B------:R-:W-:Y:S01]  /*1aa0*/  FMUL.FTZ R56, R30, -1.4426950216293334961 ;  /* 0xbfb8aa3b1e387820 */ /* 0x000fe20000410000 */
[----:B------:R-:W-:Y:S01]  /*1ab0*/  FFMA.FTZ R31, R3, R63, R47 ;  /* 0x0000003f031f7223 */ /* 0x000fe2000001002f */
[----:B------:R-:W-:Y:S01]  /*1ac0*/  FFMA.FTZ R41, R18, R41, 1 ;  /* 0x3f80000012297423 */ /* 0x000fe20000010029 */
[----:B------:R-:W-:-:S03]  /*1ad0*/  FMUL.FTZ R16, R16, R59 ;  /* 0x0000003b10107220 */ /* 0x000fc60000410000 */
[----:B------:R-:W2:Y:S01]  /*1ae0*/  MUFU.EX2 R57, R57 ;  /* 0x0000003900397308 */ /* 0x000ea20000000800 */
[----:B------:R-:W-:-:S07]  /*1af0*/  FMUL.FTZ R59, R31, -1.4426950216293334961 ;  /* 0xbfb8aa3b1f3b7820 */ /* 0x000fce0000410000 */
[----:B------:R-:W5:Y:S08]  /*1b00*/  MUFU.RCP R40, R40 ;  /* 0x0000002800287308 */ /* 0x000f700000001000 */
[----:B------:R1:W4:Y:S08]  /*1b10*/  MUFU.RCP R18, R53 ;  /* 0x0000003500127308 */ /* 0x0003300000001000 */
[----:B------:R-:W4:Y:S01]  /*1b20*/  MUFU.EX2 R56, R56 ;  /* 0x0000003800387308 */ /* 0x000f220000000800 */
[----:B-1----:R-:W-:Y:S01]  /*1b30*/  FADD.FTZ R53, -R60, 1 ;  /* 0x3f8000003c357421 */ /* 0x002fe20000010100 */
[----:B------:R-:W-:-:S06]  /*1b40*/  FMUL.FTZ R41, R54, R41 ;  /* 0x0000002936297220 */ /* 0x000fcc0000410000 */
[----:B------:R-:W1:Y:S01]  /*1b50*/  MUFU.EX2 R59, R59 ;  /* 0x0000003b003b7308 */ /* 0x000e620000000800 */
[----:B------:R-:W-:Y:S01]  /*1b60*/  FFMA.FTZ R19, R19, R53, 1 ;  /* 0x3f80000013137423 */ /* 0x000fe20000010035 */
[----:B0-----:R-:W-:Y:S01]  /*1b70*/  FADD.FTZ R53, R55, 1 ;  /* 0x3f80000037357421 */ /* 0x001fe20000010000 */
[----:B--2---:R-:W-:Y:S01]  /*1b80*/  FADD.FTZ R54, R57, 1 ;  /* 0x3f80000039367421 */ /* 0x004fe20000010000 */
[----:B-----5:R-:W-:Y:S01]  /*1b90*/  FADD.FTZ R55, -R40, 1 ;  /* 0x3f80000028377421 */ /* 0x020fe20000010100 */
[----:B----4-:R-:W-:-:S03]  /*1ba0*/  FADD.FTZ R57, -R18, 1 ;  /* 0x3f80000012397421 */ /* 0x010fc60000010100 */
[----:B------:R-:W-:Y:S01]  /*1bb0*/  FFMA.FTZ R55, R34, R55, 1 ;  /* 0x3f80000022377423 */ /* 0x000fe20000010037 */
[----:B------:R-:W-:Y:S01]  /*1bc0*/  FFMA.FTZ R57, R35, R57, 1 ;  /* 0x3f80000023397423 */ /* 0x000fe20000010039 */
[----:B------:R-:W-:Y:S01]  /*1bd0*/  FADD.FTZ R34, R56, 1 ;  /* 0x3f80000038227421 */ /* 0x000fe20000010000 */
[--C-:B------:R-:W-:Y:S02]  /*1be0*/  HADD2.F32 R56, -RZ, R20.reuse.H0_H0 ;  /* 0x20000014ff387230 */ /* 0x100fe40000004100 */
[----:B------:R-:W-:Y:S01]  /*1bf0*/  FMUL.FTZ R35, R40, R55 ;  /* 0x0000003728237220 */ /* 0x000fe20000410000 */
[----:B------:R-:W-:Y:S01]  /*1c00*/  FMUL.FTZ R55, R18, R57 ;  /* 0x0000003912377220 */ /* 0x000fe20000410000 */
[----:B------:R-:W-:Y:S01]  /*1c10*/  IADD3 R40, P0, R83, UR20, RZ ;  /* 0x0000001453287c10 */ /* 0x000fe2000ff1e0ff */
[----:B------:R-:W0:Y:S01]  /*1c20*/  MUFU.RCP R53, R53 ;  /* 0x0000003500357308 */ /* 0x000e220000001000 */
[----:B-1----:R-:W-:Y:S01]  /*1c30*/  FADD.FTZ R57, R59, 1 ;  /* 0x3f8000003b397421 */ /* 0x002fe20000010000 */
[----:B------:R-:W-:Y:S01]  /*1c40*/  FMUL.FTZ R18, R56, R41 ;  /* 0x0000002938127220 */ /* 0x000fe20000410000 */
[----:B------:R-:W-:Y:S01]  /*1c50*/  IADD3.X R41, R84, UR21, RZ, P0, !PT ;  /* 0x0000001554297c10 */ /* 0x000fe200087fe4ff */
[----:B------:R-:W-:-:S04]  /*1c60*/  HADD2.F32 R20, -RZ, R20.H1_H1 ;  /* 0x30000014ff147230 */ /* 0x000fc80000004100 */
[----:B------:R-:W1:Y:S01]  /*1c70*/  MUFU.RCP R54, R54 ;  /* 0x0000003600367308 */ /* 0x000e620000001000 */
[----:B------:R-:W-:Y:S01]  /*1c80*/  FMUL.FTZ R19, R60, R19 ;  /* 0x000000133c137220 */ /* 0x000fe20000410000 */
[----:B------:R-:W2:Y:S06]  /*1c90*/  LDG.E.64.CONSTANT R40, desc[UR12][R40.64] ;  /* 0x0000000c28287981 */ /* 0x000eac000c1e9b00 */
[----:B------:R-:W4:Y:S01]  /*1ca0*/  MUFU.RCP R57, R57 ;  /* 0x0000003900397308 */ /* 0x000f220000001000 */
[----:B------:R-:W-:Y:S01]  /*1cb0*/  FMUL.FTZ R19, R20, R19 ;  /* 0x0000001314137220 */ /* 0x000fe20000410000 */
[----:B------:R-:W-:-:S06]  /*1cc0*/  HADD2.F32 R20, -RZ, R21.H0_H0 ;  /* 0x20000015ff147230 */ /* 0x000fcc0000004100 */
[----:B------:R-:W5:Y:S01]  /*1cd0*/  MUFU.RCP R34, R34 ;  /* 0x0000002200227308 */ /* 0x000f620000001000 */
[----:B------:R-:W-:Y:S01]  /*1ce0*/  FMUL.FTZ R9, R9, R62 ;  /* 0x0000003e09097220 */ /* 0x000fe20000410000 */
[--C-:B------:R-:W-:Y:S02]  /*1cf0*/  HADD2.F32 R62, -RZ, R26.reuse.H0_H0 ;  /* 0x2000001aff3e7230 */ /* 0x100fe40000004100 */
[----:B------:R-:W-:Y:S01]  /*1d00*/  FMUL.FTZ R20, R20, R35 ;  /* 0x0000002314147220 */ /* 0x000fe20000410000 */
[----:B0-----:R-:W-:Y:S01]  /*1d10*/  FADD.FTZ R35, -R53, 1 ;  /* 0x3f80000035237421 */ /* 0x001fe20000010100 */
[----:B------:R-:W-:Y:S02]  /*1d20*/  HADD2.F32 R21, -RZ, R21.H1_H1 ;  /* 0x30000015ff157230 */ /* 0x000fe40000004100 */
[----:B-1----:R-:W-:Y:S01]  /*1d30*/  FADD.FTZ R56, -R54, 1 ;  /* 0x3f80000036387421 */ /* 0x002fe20000010100 */
[----:B------:R-:W-:Y:S01]  /*1d40*/  FADD.FTZ R62, -R38, R62 ;  /* 0x0000003e263e7221 */ /* 0x000fe20000010100 */
[----:B------:R-:W-:-:S02]  /*1d50*/  HADD2.F32 R26, -RZ, R26.H1_H1 ;  /* 0x3000001aff1a7230 */ /* 0x000fc40000004100 */
[----:B------:R-:W-:Y:S01]  /*1d60*/  FFMA.FTZ R22, R22, R35, 1 ;  /* 0x3f80000016167423 */ /* 0x000fe20000010023 */
[----:B----4-:R-:W-:Y:S01]  /*1d70*/  FADD.FTZ R35, -R57, 1 ;  /* 0x3f80000039237421 */ /* 0x010fe20000010100 */
[----:B------:R-:W-:Y:S01]  /*1d80*/  FMUL.FTZ R21, R21, R55 ;  /* 0x0000003715157220 */ /* 0x000fe20000410000 */
[----:B------:R-:W-:Y:S01]  /*1d90*/  FMUL.FTZ R62, R2, R62 ;  /* 0x0000003e023e7220 */ /* 0x000fe20000410000 */
[----:B------:R-:W-:Y:S01]  /*1da0*/  FFMA.FTZ R23, R23, R56, 1 ;  /* 0x3f80000017177423 */ /* 0x000fe20000010038 */
[----:B------:R-:W-:Y:S01]  /*1db0*/  FADD.FTZ R56, -R38, R26 ;  /* 0x0000001a26387221 */ /* 0x000fe20000010100 */
[----:B------:R-:W-:Y:S01]  /*1dc0*/  FFMA.FTZ R31, R31, R35, 1 ;  /* 0x3f8000001f1f7423 */ /* 0x000fe20000010023 */
[----:B-----5:R-:W-:Y:S01]  /*1dd0*/  FADD.FTZ R55, -R34, 1 ;  /* 0x3f80000022377421 */ /* 0x020fe20000010100 */
[----:B------:R-:W-:Y:S01]  /*1de0*/  FFMA.FTZ R26, R0, R62, R91 ;  /* 0x0000003e001a7223 */ /* 0x000fe2000001005b */
[----:B------:R-:W-:Y:S01]  /*1df0*/  FMUL.FTZ R22, R53, R22 ;  /* 0x0000001635167220 */ /* 0x000fe20000410000 */
[----:B------:R-:W-:-:S02]  /*1e00*/  HADD2.F32 R53, -RZ, R27.H0_H0 ;  /* 0x2000001bff357230 */ /* 0x000fc40000004100 */
[----:B------:R-:W-:Y:S01]  /*1e10*/  FFMA.FTZ R30, R30, R55, 1 ;  /* 0x3f8000001e1e7423 */ /* 0x000fe20000010037 */
[----:B------:R-:W-:Y:S01]  /*1e20*/  FMUL.FTZ R56, R2, R56 ;  /* 0x0000003802387220 */ /* 0x000fe20000410000 */
[----:B------:R-:W-:Y:S01]  /*1e30*/  FMUL.FTZ R57, R57, R31 ;  /* 0x0000001f39397220 */ /* 0x000fe20000410000 */
[----:B------:R-:W-:Y:S01]  /*1e40*/  FMUL.FTZ R35, R26, -1.4426950216293334961 ;  /* 0xbfb8aa3b1a237820 */ /* 0x000fe20000410000 */
[----:B------:R-:W-:Y:S02]  /*1e50*/  HADD2.F32 R31, -RZ, R24.H0_H0 ;  /* 0x20000018ff1f7230 */ /* 0x000fe40000004100 */
[----:B------:R-:W-:Y:S01]  /*1e60*/  FMUL.FTZ R34, R34, R30 ;  /* 0x0000001e22227220 */ /* 0x000fe20000410000 */
[----:B------:R-:W-:Y:S01]  /*1e70*/  FFMA.FTZ R30, R4, R56, R92 ;  /* 0x00000038041e7223 */ /* 0x000fe2000001005c */
[----:B------:R-:W-:Y:S01]  /*1e80*/  FADD.FTZ R53, -R38, R53 ;  /* 0x0000003526357221 */ /* 0x000fe20000010100 */
[----:B------:R-:W-:Y:S01]  /*1e90*/  FMUL.FTZ R22, R31, R22 ;  /* 0x000000161f167220 */ /* 0x000fe20000410000 */
[----:B------:R-:W0:Y:S01]  /*1ea0*/  MUFU.EX2 R35, R35 ;  /* 0x0000002300237308 */ /* 0x000e220000000800 */
[----:B------:R-:W-:Y:S01]  /*1eb0*/  FMUL.FTZ R31, R30, -1.4426950216293334961 ;  /* 0xbfb8aa3b1e1f7820 */ /* 0x000fe20000410000 */
[----:B------:R-:W-:Y:S01]  /*1ec0*/  FMUL.FTZ R55, R2, R53 ;  /* 0x0000003502377220 */ /* 0x000fe20000410000 */
[----:B------:R-:W-:-:S02]  /*1ed0*/  HADD2.F32 R17, -RZ, R17.H1_H1 ;  /* 0x30000011ff117230 */ /* 0x000fc40000004100 */
[----:B------:R-:W-:Y:S01]  /*1ee0*/  FMUL.FTZ R23, R54, R23 ;  /* 0x0000001736177220 */ /* 0x000fe20000410000 */
[----:B------:R-:W-:Y:S02]  /*1ef0*/  HADD2.F32 R53, -RZ, R24.H1_H1 ;  /* 0x30000018ff357230 */ /* 0x000fe40000004100 */
[----:B------:R-:W-:Y:S01]  /*1f00*/  HADD2.F32 R54, -RZ, R27.H1_H1 ;  /* 0x3000001bff367230 */ /* 0x000fe20000004100 */
[----:B------:R1:W4:Y:S01]  /*1f10*/  MUFU.EX2 R24, R31 ;  /* 0x0000001f00187308 */ /* 0x0003220000000800 */
[----:B------:R-:W-:-:S03]  /*1f20*/  FMUL.FTZ R17, R17, R58 ;  /* 0x0000003a11117220 */ /* 0x000fc60000410000 */
[----:B------:R-:W-:Y:S01]  /*1f30*/  FADD.FTZ R54, -R38, R54 ;  /* 0x0000003626367221 */ /* 0x000fe20000010100 */
[----:B-1----:R-:W-:-:S04]  /*1f40*/  FFMA.FTZ R31, R52, R55, R45 ;  /* 0x00000037341f7223 */ /* 0x002fc8000001002d */
[----:B------:R-:W-:Y:S01]  /*1f50*/  FMUL.FTZ R58, R31, -1.4426950216293334961 ;  /* 0xbfb8aa3b1f3a7820 */ /* 0x000fe20000410000 */
[----:B------:R-:W-:Y:S01]  /*1f60*/  FMUL.FTZ R54, R2, R54 ;  /* 0x0000003602367220 */ /* 0x000fe20000410000 */
[----:B0-----:R-:W-:-:S04]  /*1f70*/  FADD.FTZ R35, R35, 1 ;  /* 0x3f80000023237421 */ /* 0x001fc80000010000 */
[----:B------:R-:W0:Y:S01]  /*1f80*/  MUFU.EX2 R58, R58 ;  /* 0x0000003a003a7308 */ /* 0x000e220000000800 */
[----:B------:R-:W-:Y:S01]  /*1f90*/  FFMA.FTZ R27, R3, R54, R47 ;  /* 0x00000036031b7223 */ /* 0x000fe2000001002f */
[----:B------:R-:W-:-:S06]  /*1fa0*/  FMUL.FTZ R23, R53, R23 ;  /* 0x0000001735177220 */ /* 0x000fcc0000410000 */
[----:B------:R1:W5:Y:S01]  /*1fb0*/  MUFU.RCP R53, R35 ;  /* 0x0000002300357308 */ /* 0x0003620000001000 */
[----:B----4-:R-:W-:Y:S01]  /*1fc0*/  FADD.FTZ R60, R24, 1 ;  /* 0x3f800000183c7421 */ /* 0x010fe20000010000 */
[----:B-1----:R-:W-:Y:S01]  /*1fd0*/  FMUL.FTZ R35, R27, -1.4426950216293334961 ;  /* 0xbfb8aa3b1b237820 */ /* 0x002fe20000410000 */
[----:B0-----:R-:W-:-:S05]  /*1fe0*/  FADD.FTZ R58, R58, 1 ;  /* 0x3f8000003a3a7421 */ /* 0x001fca0000010000 */
[----:B------:R-:W0:Y:S01]  /*1ff0*/  MUFU.EX2 R35, R35 ;  /* 0x0000002300237308 */ /* 0x000e220000000800 */
[----:B------:R-:W-:-:S07]  /*2000*/  HADD2.F32 R59, -RZ, R25.H0_H0 ;  /* 0x20000019ff3b7230 */ /* 0x000fce0000004100 */
[----:B------:R-:W1:Y:S01]  /*2010*/  MUFU.RCP R60, R60 ;  /* 0x0000003c003c7308 */ /* 0x000e620000001000 */
[----:B------:R-:W-:Y:S01]  /*2020*/  FMUL.FTZ R24, R59, R34 ;  /* 0x000000223b187220 */ /* 0x000fe20000410000 */
[----:B-----5:R-:W-:-:S06]  /*2030*/  FADD.FTZ R34, -R53, 1 ;  /* 0x3f80000035227421 */ /* 0x020fcc0000010100 */
[----:B------:R-:W4:Y:S01]  /*2040*/  MUFU.RCP R58, R58 ;  /* 0x0000003a003a7308 */ /* 0x000f220000001000 */
[----:B------:R-:W-:Y:S01]  /*2050*/  FFMA.FTZ R34, R26, R34, 1 ;  /* 0x3f8000001a227423 */ /* 0x000fe20000010022 */
[----:B0-----:R-:W-:-:S03]  /*2060*/  FADD.FTZ R35, R35, 1 ;  /* 0x3f80000023237421 */ /* 0x001fc60000010000 */
[----:B------:R-:W-:-:S03]  /*2070*/  FMUL.FTZ R34, R53, R34 ;  /* 0x0000002235227220 */ /* 0x000fc60000410000 */
[----:B------:R-:W0:Y:S01]  /*2080*/  MUFU.RCP R53, R35 ;  /* 0x0000002300357308 */ /* 0x000e220000001000 */
[----:B-1----:R-:W-:-:S04]  /*2090*/  FADD.FTZ R26, -R60, 1 ;  /* 0x3f8000003c1a7421 */ /* 0x002fc80000010100 */
[----:B------:R-:W-:Y:S01]  /*20a0*/  FFMA.FTZ R30, R30, R26, 1 ;  /* 0x3f8000001e1e7423 */ /* 0x000fe2000001001a */
[----:B----4-:R-:W-:-:S04]  /*20b0*/  FADD.FTZ R26, -R58, 1 ;  /* 0x3f8000003a1a7421 */ /* 0x010fc80000010100 */
[----:B------:R-:W-:Y:S01]  /*20c0*/  FFMA.FTZ R26, R31, R26, 1 ;  /* 0x3f8000001f1a7423 */ /* 0x000fe2000001001a */
[----:B------:R-:W-:Y:S01]  /*20d0*/  FMUL.FTZ R31, R60, R30 ;  /* 0x0000001e3c1f7220 */ /* 0x000fe20000410000 */
[--C-:B---3--:R-:W-:Y:S02]  /*20e0*/  HADD2.F32 R30, -RZ, R28.reuse.H0_H0 ;  /* 0x2000001cff1e7230 */ /* 0x108fe40000004100 */
[----:B------:R-:W-:Y:S01]  /*20f0*/  FMUL.FTZ R58, R58, R26 ;  /* 0x0000001a3a3a7220 */ /* 0x000fe20000410000 */
[----:B0-----:R-:W-:Y:S02]  /*2100*/  FADD.FTZ R35, -R53, 1 ;  /* 0x3f80000035237421 */ /* 0x001fe40000010100 */
[----:B------:R-:W-:Y:S01]  /*2110*/  FADD.FTZ R26, -R38, R30 ;  /* 0x0000001e261a7221 */ /* 0x000fe20000010100 */
[----:B------:R-:W-:Y:S02]  /*2120*/  HADD2.F32 R28, -RZ, R28.H1_H1 ;  /* 0x3000001cff1c7230 */ /* 0x000fe40000004100 */
[----:B------:R-:W-:Y:S01]  /*2130*/  FFMA.FTZ R30, R27, R35, 1 ;  /* 0x3f8000001b1e7423 */ /* 0x000fe20000010023 */
[----:B------:R-:W-:-:S02]  /*2140*/  HADD2.F32 R27, -RZ, R32.H0_H0 ;  /* 0x20000020ff1b7230 */ /* 0x000fc40000004100 */
[----:B------:R-:W-:Y:S01]  /*2150*/  FMUL.FTZ R26, R2, R26 ;  /* 0x0000001a021a7220 */ /* 0x000fe20000410000 */
[----:B------:R-:W-:-:S03]  /*2160*/  FADD.FTZ R28, -R38, R28 ;  /* 0x0000001c261c7221 */ /* 0x000fc60000010100 */
[----:B------:R-:W-:Y:S01]  /*2170*/  FFMA.FTZ R35, R0, R26, R91 ;  /* 0x0000001a00237223 */ /* 0x000fe2000001005b */
[----:B------:R-:W-:Y:S01]  /*2180*/  FMUL.FTZ R27, R27, R34 ;  /* 0x000000221b1b7220 */ /* 0x000fe20000410000 */
[----:B------:R-:W-:Y:S02]  /*2190*/  HADD2.F32 R34, -RZ, R29.H0_H0 ;  /* 0x2000001dff227230 */ /* 0x000fe40000004100 */
[----:B------:R-:W-:Y:S02]  /*21a0*/  HADD2.F32 R25, -RZ, R25.H1_H1 ;  /* 0x30000019ff197230 */ /* 0x000fe40000004100 */
[----:B------:R-:W-:Y:S01]  /*21b0*/  FMUL.FTZ R59, R35, -1.4426950216293334961 ;  /* 0xbfb8aa3b233b7820 */ /* 0x000fe20000410000 */
[----:B------:R-:W-:Y:S01]  /*21c0*/  FMUL.FTZ R28, R2, R28 ;  /* 0x0000001c021c7220 */ /* 0x000fe20000410000 */
[----:B------:R-:W-:Y:S01]  /*21d0*/  FADD.FTZ R34, -R38, R34 ;  /* 0x0000002226227221 */ /* 0x000fe20000010100 */
[----:B------:R-:W-:Y:S01]  /*21e0*/  FMUL.FTZ R53, R53, R30 ;  /* 0x0000001e35357220 */ /* 0x000fe20000410000 */
[----:B------:R-:W-:Y:S01]  /*21f0*/  FMUL.FTZ R25, R25, R57 ;  /* 0x0000003919197220 */ /* 0x000fe20000410000 */
[----:B------:R-:W-:Y:S01]  /*2200*/  FFMA.FTZ R57, R4, R28, R92 ;  /* 0x0000001c04397223 */ /* 0x000fe2000001005c */
[----:B------:R-:W0:Y:S01]  /*2210*/  MUFU.EX2 R59, R59 ;  /* 0x0000003b003b7308 */ /* 0x000e220000000800 */
[----:B------:R-:W-:-:S02]  /*2220*/  HADD2.F32 R30, -RZ, R29.H1_H1 ;  /* 0x3000001dff1e7230 */ /* 0x000fc40000004100 */
[----:B------:R-:W-:Y:S01]  /*2230*/  FMUL.FTZ R29, R2, R34 ;  /* 0x00000022021d7220 */ /* 0x000fe20000410000 */
[----:B------:R-:W-:Y:S02]  /*2240*/  FMUL.FTZ R89, R57, -1.4426950216293334961 ;  /* 0xbfb8aa3b39597820 */ /* 0x000fe40000410000 */
[----:B------:R-:W-:Y:S01]  /*2250*/  FADD.FTZ R30, -R38, R30 ;  /* 0x0000001e261e7221 */ /* 0x000fe20000010100 */
[----:B------:R-:W-:-:S03]  /*2260*/  FFMA.FTZ R60, R52, R29, R45 ;  /* 0x0000001d343c7223 */ /* 0x000fc6000001002d */
[----:B------:R-:W1:Y:S01]  /*2270*/  MUFU.EX2 R89, R89 ;  /* 0x0000005900597308 */ /* 0x000e620000000800 */
[----:B------:R-:W-:Y:S01]  /*2280*/  FMUL.FTZ R30, R2, R30 ;  /* 0x0000001e021e7220 */ /* 0x000fe20000410000 */
[----:B------:R-:W-:-:S03]  /*2290*/  FMUL.FTZ R90, R60, -1.4426950216293334961 ;  /* 0xbfb8aa3b3c5a7820 */ /* 0x000fc60000410000 */
[----:B------:R-:W-:-:S03]  /*22a0*/  FFMA.FTZ R34, R3, R30, R47 ;  /* 0x0000001e03227223 */ /* 0x000fc6000001002f */
[----:B------:R-:W3:Y:S01]  /*22b0*/  MUFU.EX2 R90, R90 ;  /* 0x0000005a005a7308 */ /* 0x000ee20000000800 */
[----:B0-----:R-:W-:Y:S01]  /*22c0*/  FADD.FTZ R59, R59, 1 ;  /* 0x3f8000003b3b7421 */ /* 0x001fe20000010000 */
[----:B------:R-:W-:Y:S01]  /*22d0*/  FMUL.FTZ R61, R34, -1.4426950216293334961 ;  /* 0xbfb8aa3b223d7820 */ /* 0x000fe20000410000 */
[----:B------:R-:W-:-:S05]  /*22e0*/  HADD2.F32 R32, -RZ, R32.H1_H1 ;  /* 0x30000020ff207230 */ /* 0x000fca0000004100 */
[----:B------:R-:W0:Y:S01]  /*22f0*/  MUFU.RCP R59, R59 ;  /* 0x0000003b003b7308 */ /* 0x000e220000001000 */
[----:B-1----:R-:W-:-:S07]  /*2300*/  FADD.FTZ R89, R89, 1 ;  /* 0x3f80000059597421 */ /* 0x002fce0000010000 */
[----:B------:R-:W1:Y:S01]  /*2310*/  MUFU.EX2 R61, R61 ;  /* 0x0000003d003d7308 */ /* 0x000e620000000800 */
[----:B------:R-:W-:Y:S01]  /*2320*/  FMUL.FTZ R31, R32, R31 ;  /* 0x0000001f201f7220 */ /* 0x000fe20000410000 */
[----:B---3--:R-:W-:Y:S01]  /*2330*/  FADD.FTZ R90, R90, 1 ;  /* 0x3f8000005a5a7421 */ /* 0x008fe20000010000 */
[----:B------:R-:W-:-:S05]  /*2340*/  HADD2.F32 R32, -RZ, R33.H0_H0 ;  /* 0x20000021ff207230 */ /* 0x000fca0000004100 */
[----:B------:R-:W3:Y:S01]  /*2350*/  MUFU.RCP R89, R89 ;  /* 0x0000005900597308 */ /* 0x000ee20000001000 */
[----:B------:R-:W-:Y:S01]  /*2360*/  FMUL.FTZ R32, R32, R58 ;  /* 0x0000003a20207220 */ /* 0x000fe20000410000 */
[----:B0-----:R-:W-:-:S06]  /*2370*/  FADD.FTZ R58, -R59, 1 ;  /* 0x3f8000003b3a7421 */ /* 0x001fcc0000010100 */
[----:B------:R-:W0:Y:S01]  /*2380*/  MUFU.RCP R90, R90 ;  /* 0x0000005a005a7308 */ /* 0x000e220000001000 */
[----:B-1----:R-:W-:Y:S01]  /*2390*/  FADD.FTZ R61, R61, 1 ;  /* 0x3f8000003d3d7421 */ /* 0x002fe20000010000 */
[----:B------:R-:W-:-:S06]  /*23a0*/  FFMA.FTZ R58, R35, R58, 1 ;  /* 0x3f800000233a7423 */ /* 0x000fcc000001003a */
[----:B------:R3:W1:Y:S02]  /*23b0*/  MUFU.RCP R35, R61 ;  /* 0x0000003d00237308 */ /* 0x0006640000001000 */
[----:B---3--:R-:W-:-:S04]  /*23c0*/  FADD.FTZ R61, -R89, 1 ;  /* 0x3f800000593d7421 */ /* 0x008fc80000010100 */
[----:B------:R-:W-:Y:S01]  /*23d0*/  FFMA.FTZ R61, R57, R61, 1 ;  /* 0x3f800000393d7423 */ /* 0x000fe2000001003d */
[----:B------:R-:W-:Y:S02]  /*23e0*/  HADD2.F32 R57, -RZ, R33.H1_H1 ;  /* 0x30000021ff397230 */ /* 0x000fe40000004100 */
[----:B0-----:R-:W-:-:S04]  /*23f0*/  FADD.FTZ R33, -R90, 1 ;  /* 0x3f8000005a217421 */ /* 0x001fc80000010100 */
[----:B------:R-:W-:Y:S01]  /*2400*/  FFMA.FTZ R60, R60, R33, 1 ;  /* 0x3f8000003c3c7423 */ /* 0x000fe20000010021 */
[----:B------:R-:W-:Y:S01]  /*2410*/  FMUL.FTZ R33, R57, R53 ;  /* 0x0000003539217220 */ /* 0x000fe20000410000 */
[----:B-1----:R-:W-:Y:S01]  /*2420*/  FADD.FTZ R53, -R35, 1 ;  /* 0x3f80000023357421 */ /* 0x002fe20000010100 */
[----:B------:R-:W-:-:S03]  /*2430*/  FMUL.FTZ R61, R89, R61 ;  /* 0x0000003d593d7220 */ /* 0x000fc60000410000 */
[----:B------:R-:W-:Y:S01]  /*2440*/  FFMA.FTZ R53, R34, R53, 1 ;  /* 0x3f80000022357423 */ /* 0x000fe20000010035 */
[--C-:B------:R-:W-:Y:S02]  /*2450*/  HADD2.F32 R34, -RZ, R36.reuse.H0_H0 ;  /* 0x20000024ff227230 */ /* 0x100fe40000004100 */
[----:B------:R-:W-:Y:S02]  /*2460*/  HADD2.F32 R36, -RZ, R36.H1_H1 ;  /* 0x30000024ff247230 */ /* 0x000fe40000004100 */
[----:B------:R-:W-:-:S03]  /*2470*/  FMUL.FTZ R46, R35, R53 ;  /* 0x00000035232e7220 */ /* 0x000fc60000410000 */
[----:B------:R-:W-:Y:S01]  /*2480*/  FMUL.FTZ R35, R36, R61 ;  /* 0x0000003d24237220 */ /* 0x000fe20000410000 */
[--C-:B------:R-:W-:Y:S02]  /*2490*/  HADD2.F32 R61, -RZ, R50.reuse.H0_H0 ;  /* 0x20000032ff3d7230 */ /* 0x100fe40000004100 */
[----:B------:R-:W-:Y:S01]  /*24a0*/  FMUL.FTZ R89, R90, R60 ;  /* 0x0000003c5a597220 */ /* 0x000fe20000410000 */
[----:B------:R-:W-:Y:S02]  /*24b0*/  HADD2.F32 R60, -RZ, R50.H1_H1 ;  /* 0x30000032ff3c7230 */ /* 0x000fe40000004100 */
[----:B------:R-:W-:Y:S01]  /*24c0*/  FADD.FTZ R61, -R38, R61 ;  /* 0x0000003d263d7221 */ /* 0x000fe20000010100 */
[----:B------:R-:W-:-:S03]  /*24d0*/  FMUL.FTZ R58, R59, R58 ;  /* 0x0000003a3b3a7220 */ /* 0x000fc60000410000 */
[----:B------:R-:W-:Y:S01]  /*24e0*/  FMUL.FTZ R61, R2, R61 ;  /* 0x0000003d023d7220 */ /* 0x000fe20000410000 */
[----:B------:R-:W-:Y:S01]  /*24f0*/  FADD.FTZ R60, -R38, R60 ;  /* 0x0000003c263c7221 */ /* 0x000fe20000010100 */
[----:B------:R-:W-:Y:S01]  /*2500*/  FMUL.FTZ R34, R34, R58 ;  /* 0x0000003a22227220 */ /* 0x000fe20000410000 */
[--C-:B------:R-:W-:Y:S02]  /*2510*/  HADD2.F32 R58, -RZ, R51.reuse.H0_H0 ;  /* 0x20000033ff3a7230 */ /* 0x100fe40000004100 */
[----:B------:R-:W-:Y:S01]  /*2520*/  FFMA.FTZ R59, R0, R61, R91 ;  /* 0x0000003d003b7223 */ /* 0x000fe2000001005b */
[----:B------:R-:W-:Y:S02]  /*2530*/  HADD2.F32 R57, -RZ, R51.H1_H1 ;  /* 0x30000033ff397230 */ /* 0x000fe40000004100 */
[----:B------:R-:W-:Y:S01]  /*2540*/  FMUL.FTZ R60, R2, R60 ;  /* 0x0000003c023c7220 */ /* 0x000fe20000410000 */
[----:B------:R-:W-:Y:S01]  /*2550*/  FMUL.FTZ R36, R59, -1.4426950216293334961 ;  /* 0xbfb8aa3b3b247820 */ /* 0x000fe20000410000 */
[C---:B------:R-:W-:Y:S01]  /*2560*/  FADD.FTZ R58, -R38.reuse, R58 ;  /* 0x0000003a263a7221 */ /* 0x040fe20000010100 */
[----:B------:R-:W-:Y:S01]  /*2570*/  FADD.FTZ R57, -R38, R57 ;  /* 0x0000003926397221 */ /* 0x000fe20000010100 */
[----:B------:R-:W-:-:S02]  /*2580*/  FFMA.FTZ R38, R4, R60, R92 ;  /* 0x0000003c04267223 */ /* 0x000fc4000001005c */
[----:B------:R0:W1:Y:S01]  /*2590*/  MUFU.EX2 R92, R36 ;  /* 0x00000024005c7308 */ /* 0x0000620000000800 */
[----:B------:R-:W-:-:S04]  /*25a0*/  FMUL.FTZ R58, R2, R58 ;  /* 0x0000003a023a7220 */ /* 0x000fc80000410000 */
[----:B------:R-:W-:Y:S01]  /*25b0*/  FFMA.FTZ R51, R52, R58, R45 ;  /* 0x0000003a34337223 */ /* 0x000fe2000001002d */
[----:B------:R-:W-:Y:S01]  /*25c0*/  FMUL.FTZ R91, R0, R6 ;  /* 0x00000006005b7220 */ /* 0x000fe20000410000 */
[----:B------:R-:W-:Y:S01]  /*25d0*/  FMUL.FTZ R57, R2, R57 ;  /* 0x0000003902397220 */ /* 0x000fe20000410000 */
[----:B------:R-:W-:Y:S01]  /*25e0*/  FMUL.FTZ R90, R38, -1.4426950216293334961 ;  /* 0xbfb8aa3b265a7820 */ /* 0x000fe20000410000 */
[----:B0-----:R-:W-:Y:S02]  /*25f0*/  HADD2.F32 R36, -RZ, R37.H0_H0 ;  /* 0x20000025ff247230 */ /* 0x001fe40000004100 */
[----:B------:R-:W-:Y:S01]  /*2600*/  FMUL.FTZ R50, R51, -1.4426950216293334961 ;  /* 0xbfb8aa3b33327820 */ /* 0x000fe20000410000 */
[----:B------:R-:W-:Y:S01]  /*2610*/  FFMA.FTZ R91, R81, R91, RZ ;  /* 0x0000005b515b7223 */ /* 0x000fe200000100ff */
[----:B------:R-:W3:Y:S01]  /*2620*/  LDL.LU R45, [R1+0x48] ;  /* 0x00004800012d7983 */ /* 0x000ee20000300800 */
[----:B------:R-:W-:-:S03]  /*2630*/  FMUL.FTZ R36, R36, R89 ;  /* 0x0000005924247220 */ /* 0x000fc60000410000 */
[----:B------:R-:W0:Y:S01]  /*2640*/  MUFU.EX2 R50, R50 ;  /* 0x0000003200327308 */ /* 0x000e220000000800 */
[----:B-1----:R-:W-:Y:S01]  /*2650*/  FADD.FTZ R89, R92, 1 ;  /* 0x3f8000005c597421 */ /* 0x002fe20000010000 */
[----:B------:R-:W-:-:S04]  /*2660*/  FMUL.FTZ R92, R4, R7 ;  /* 0x00000007045c7220 */ /* 0x000fc80000410000 */
[----:B------:R-:W-:Y:S01]  /*2670*/  FFMA.FTZ R91, R80, R92, R91 ;  /* 0x0000005c505b7223 */ /* 0x000fe2000001005b */
[----:B------:R-:W-:Y:S01]  /*2680*/  FFMA.FTZ R92, R0, R6, RZ ;  /* 0x00000006005c7223 */ /* 0x000fe200000100ff */
[----:B------:R-:W-:-:S03]  /*2690*/  FFMA.FTZ R53, R3, R57, R47 ;  /* 0x0000003903357223 */ /* 0x000fc6000001002f */
[----:B------:R-:W-:Y:S01]  /*26a0*/  FFMA.FTZ R92, R4, R7, R92 ;  /* 0x00000007045c7223 */ /* 0x000fe2000001005c */
[----:B------:R-:W1:Y:S03]  /*26b0*/  MUFU.EX2 R90, R90 ;  /* 0x0000005a005a7308 */ /* 0x000e660000000800 */
[CC--:B------:R-:W-:Y:S01]  /*26c0*/  FFMA.FTZ R47, R39.reuse, R8.reuse, R92 ;  /* 0x00000008272f7223 */ /* 0x0c0fe2000001005c */
[----:B------:R-:W-:Y:S01]  /*26d0*/  FMUL.FTZ R39, R39, R8 ;  /* 0x0000000827277220 */ /* 0x000fe20000410000 */
[----:B0-----:R-:W-:-:S03]  /*26e0*/  FADD.FTZ R92, R50, 1 ;  /* 0x3f800000325c7421 */ /* 0x001fc60000010000 */
[----:B------:R-:W-:Y:S01]  /*26f0*/  FFMA.FTZ R50, R82, R39, R91 ;  /* 0x0000002752327223 */ /* 0x000fe2000001005b */
[----:B------:R-:W-:-:S06]  /*2700*/  FMUL.FTZ R91, R53, -1.4426950216293334961 ;  /* 0xbfb8aa3b355b7820 */ /* 0x000fcc0000410000 */
[----:B------:R-:W0:Y:S01]  /*2710*/  MUFU.EX2 R91, R91 ;  /* 0x0000005b005b7308 */ /* 0x000e220000000800 */
[----:B-1----:R-:W-:-:S07]  /*2720*/  FADD.FTZ R90, R90, 1 ;  /* 0x3f8000005a5a7421 */ /* 0x002fce0000010000 */
[----:B------:R-:W1:Y:S08]  /*2730*/  MUFU.RCP R89, R89 ;  /* 0x0000005900597308 */ /* 0x000e700000001000 */
[----:B------:R-:W4:Y:S01]  /*2740*/  MUFU.RCP R90, R90 ;  /* 0x0000005a005a7308 */ /* 0x000f220000001000 */
[----:B0-----:R-:W-:-:S07]  /*2750*/  FADD.FTZ R39, R91, 1 ;  /* 0x3f8000005b277421 */ /* 0x001fce0000010000 */
[----:B------:R-:W0:Y:S01]  /*2760*/  MUFU.RCP R92, R92 ;  /* 0x0000005c005c7308 */ /* 0x000e220000001000 */
[----:B-1----:R-:W-:-:S07]  /*2770*/  FADD.FTZ R91, -R89, 1 ;  /* 0x3f800000595b7421 */ /* 0x002fce0000010100 */
[----:B------:R-:W1:Y:S01]  /*2780*/  MUFU.RCP R39, R39 ;  /* 0x0000002700277308 */ /* 0x000e620000001000 */
[----:B------:R-:W-:Y:S01]  /*2790*/  FFMA.FTZ R91, R59, R91, 1 ;  /* 0x3f8000003b5b7423 */ /* 0x000fe2000001005b */
[----:B----4-:R-:W-:-:S04]  /*27a0*/  FADD.FTZ R59, -R90, 1 ;  /* 0x3f8000005a3b7421 */ /* 0x010fc80000010100 */
[----:B------:R-:W-:Y:S01]  /*27b0*/  FFMA.FTZ R59, R38, R59, 1 ;  /* 0x3f800000263b7423 */ /* 0x000fe2000001003b */
[----:B0-----:R-:W-:-:S04]  /*27c0*/  FADD.FTZ R38, -R92, 1 ;  /* 0x3f8000005c267421 */ /* 0x001fc80000010100 */
[----:B------:R-:W-:Y:S01]  /*27d0*/  FFMA.FTZ R38, R51, R38, 1 ;  /* 0x3f80000033267423 */ /* 0x000fe20000010026 */
[----:B-1----:R-:W-:-:S04]  /*27e0*/  FADD.FTZ R51, -R39, 1 ;  /* 0x3f80000027337421 */ /* 0x002fc80000010100 */
[----:B------:R-:W-:Y:S01]  /*27f0*/  FFMA.FTZ R51, R53, R51, 1 ;  /* 0x3f80000035337423 */ /* 0x000fe20000010033 */
[----:B------:R-:W-:Y:S01]  /*2800*/  FMUL.FTZ R92, R92, R38 ;  /* 0x000000265c5c7220 */ /* 0x000fe20000410000 */
[--C-:B--2---:R-:W-:Y:S02]  /*2810*/  HADD2.F32 R38, -RZ, R40.reuse.H0_H0 ;  /* 0x20000028ff267230 */ /* 0x104fe40000004100 */
[----:B------:R-:W-:Y:S01]  /*2820*/  FMUL.FTZ R51, R39, R51 ;  /* 0x0000003327337220 */ /* 0x000fe20000410000 */
[----:B------:R-:W-:Y:S02]  /*2830*/  HADD2.F32 R39, -RZ, R40.H1_H1 ;  /* 0x30000028ff277230 */ /* 0x000fe40000004100 */
[--C-:B------:R-:W-:Y:S02]  /*2840*/  HADD2.F32 R40, -RZ, R41.reuse.H0_H0 ;  /* 0x20000029ff287230 */ /* 0x100fe40000004100 */
[----:B------:R-:W-:-:S05]  /*2850*/  HADD2.F32 R41, -RZ, R41.H1_H1 ;  /* 0x30000029ff297230 */ /* 0x000fca0000004100 */
[----:B------:R-:W-:Y:S01]  /*2860*/  FMUL.FTZ R41, R41, R51 ;  /* 0x0000003329297220 */ /* 0x000fe20000410000 */
        /* <DEDUP_REMOVED lines=14> */
[----:B------:R-:W-:Y:S01]  /*2950*/  FMUL.FTZ R50, R52, R16 ;  /* 0x0000001034327220 */ /* 0x000fe20000410000 */
[----:B------:R-:W-:-:S03]  /*2960*/  FFMA.FTZ R53, R3, R9, R47 ;  /* 0x0000000903357223 */ /* 0x000fc6000001002f */
[----:B------:R-:W-:Y:S01]  /*2970*/  FFMA.FTZ R51, R72, R50, R51 ;  /* 0x0000003248337223 */ /* 0x000fe20000010033 */
[----:B------:R-:W-:-:S04]  /*2980*/  FMUL.FTZ R50, R3, R17 ;  /* 0x0000001103327220 */ /* 0x000fc80000410000 */
[----:B------:R-:W-:Y:S01]  /*2990*/  FFMA.FTZ R51, R71, R50, R51 ;  /* 0x0000003247337223 */ /* 0x000fe20000010033 */
[C---:B------:R-:W-:Y:S01]  /*29a0*/  FFMA.FTZ R50, R0.reuse, R10, R53 ;  /* 0x0000000a00327223 */ /* 0x040fe20000010035 */
[----:B------:R-:W-:-:S03]  /*29b0*/  FMUL.FTZ R53, R0, R18 ;  /* 0x0000001200357220 */ /* 0x000fc60000410000 */
[----:B------:R-:W-:Y:S01]  /*29c0*/  FFMA.FTZ R50, R4, R11, R50 ;  /* 0x0000000b04327223 */ /* 0x000fe20000010032 */
[----:B------:R-:W-:-:S03]  /*29d0*/  FFMA.FTZ R51, R70, R53, R51 ;  /* 0x0000003546337223 */ /* 0x000fc60000010033 */
        /* <DEDUP_REMOVED lines=41> */
[----:B------:R-:W-:Y:S02]  /*2c70*/  HADD2.F32 R37, -RZ, R37.H1_H1 ;  /* 0x30000025ff257230 */ /* 0x000fe40000004100 */
[----:B------:R-:W-:Y:S01]  /*2c80*/  FFMA.FTZ R50, R52, R32, R50 ;  /* 0x0000002034327223 */ /* 0x000fe20000010032 */
[----:B------:R-:W-:Y:S01]  /*2c90*/  FFMA.FTZ R53, R28, R53, R51 ;  /* 0x000000351c357223 */ /* 0x000fe20000010033 */
[----:B------:R-:W-:-:S02]  /*2ca0*/  FMUL.FTZ R51, R52, R36 ;  /* 0x0000002434337220 */ /* 0x000fc40000410000 */
[----:B------:R-:W-:Y:S01]  /*2cb0*/  FFMA.FTZ R50, R3, R33, R50 ;  /* 0x0000002103327223 */ /* 0x000fe20000010032 */
[----:B------:R-:W-:Y:S01]  /*2cc0*/  FMUL.FTZ R37, R37, R46 ;  /* 0x0000002e25257220 */ /* 0x000fe20000410000 */
[----:B------:R-:W-:Y:S01]  /*2cd0*/  FMUL.FTZ R91, R89, R91 ;  /* 0x0000005b595b7220 */ /* 0x000fe20000410000 */
[----:B------:R-:W-:Y:S01]  /*2ce0*/  FFMA.FTZ R51, R29, R51, R53 ;  /* 0x000000331d337223 */ /* 0x000fe20000010035 */
[----:B------:R-:W-:Y:S01]  /*2cf0*/  FFMA.FTZ R50, R0, R34, R50 ;  /* 0x0000002200327223 */ /* 0x000fe20000010032 */
        /* <DEDUP_REMOVED lines=8> */
[----:B------:R-:W-:Y:S01]  /*2d80*/  HFMA2.MMA R59, -RZ, RZ, 0, 2.384185791015625e-06 ;  /* 0x00000028ff3b7435 */ /* 0x000fe200000001ff */
[----:B------:R-:W-:Y:S01]  /*2d90*/  FFMA.FTZ R51, R61, R53, R51 ;  /* 0x000000353d337223 */ /* 0x000fe20000010033 */
[----:B------:R-:W-:Y:S01]  /*2da0*/  FMUL.FTZ R53, R4, R39 ;  /* 0x0000002704357220 */ /* 0x000fe20000410000 */
[----:B------:R-:W-:Y:S01]  /*2db0*/  FFMA.FTZ R50, R3, R37, R50 ;  /* 0x0000002503327223 */ /* 0x000fe20000010032 */
[----:B------:R-:W-:Y:S01]  /*2dc0*/  FMUL.FTZ R40, R40, R92 ;  /* 0x0000005c28287220 */ /* 0x000fe20000410000 */
[----:B------:R-:W2:Y:S01]  /*2dd0*/  LDL.LU R46, [R1+0x44] ;  /* 0x00004400012e7983 */ /* 0x000ea20000300800 */
[----:B------:R-:W-:Y:S01]  /*2de0*/  FFMA.FTZ R51, R60, R53, R51 ;  /* 0x000000353c337223 */ /* 0x000fe20000010033 */
[----:B------:R-:W-:-:S02]  /*2df0*/  FFMA.FTZ R53, R0, R38, R50 ;  /* 0x0000002600357223 */ /* 0x000fc40000010032 */
[----:B------:R-:W4:Y:S01]  /*2e00*/  LDL.LU R47, [R1+0x40] ;  /* 0x00004000012f7983 */ /* 0x000f220000300800 */
[----:B------:R-:W-:Y:S02]  /*2e10*/  IMAD R59, R48, R59, UR8 ;  /* 0x00000008303b7e24 */ /* 0x000fe4000f8e023b */
[----:B------:R-:W-:Y:S01]  /*2e20*/  FFMA.FTZ R53, R4, R39, R53 ;  /* 0x0000002704357223 */ /* 0x000fe20000010035 */
[CC--:B------:R-:W-:Y:S01]  /*2e30*/  FMUL.FTZ R50, R52.reuse, R40.reuse ;  /* 0x0000002834327220 */ /* 0x0c0fe20000410000 */
[----:B------:R-:W5:Y:S02]  /*2e40*/  LDL.LU R48, [R1+0x3c] ;  /* 0x00003c0001307983 */ /* 0x000f640000300800 */
[----:B------:R-:W-:Y:S01]  /*2e50*/  FFMA.FTZ R53, R52, R40, R53 ;  /* 0x0000002834357223 */ /* 0x000fe20000010035 */
[----:B------:R-:W-:Y:S02]  /*2e60*/  LEA R52, R49, R59, 0x3 ;  /* 0x0000003b31347211 */ /* 0x000fe400078e18ff */
[----:B------:R-:W5:Y:S01]  /*2e70*/  LDL.LU R49, [R1+0x38] ;  /* 0x0000380001317983 */ /* 0x000f620000300800 */
[----:B------:R-:W-:Y:S01]  /*2e80*/  UIADD3 UR9, UP0, UR11, 0x24, URZ ;  /* 0x000000240b097890 */ /* 0x000fe2000ff1e03f */
[----:B------:R-:W0:Y:S01]  /*2e90*/  S2R R92, SR_TID.X ;  /* 0x00000000005c7919 */ /* 0x000e220000002100 */
        /* <DEDUP_REMOVED lines=8> */
[----:B------:R-:W-:Y:S01]  /*2f20*/  FFMA.FTZ R42, R74, R14, R42 ;  /* 0x0000000e4a2a7223 */ /* 0x000fe2000001002a */
[----:B------:R-:W-:Y:S01]  /*2f30*/  UISETP.GE.AND.EX UP0, UPT, UR10, UR7, UPT, UP0 ;  /* 0x000000070a00728c */ /* 0x000fe2000bf06300 */
[----:B------:R-:W-:Y:S01]  /*2f40*/  FADD.FTZ R43, R43, R14 ;  /* 0x0000000e2b2b7221 */ /* 0x000fe20000010000 */
[----:B------:R-:W-:Y:S01]  /*2f50*/  FFMA.FTZ R44, R73, R15, R44 ;  /* 0x0000000f492c7223 */ /* 0x000fe2000001002c */
[----:B------:R-:W-:Y:S01]  /*2f60*/  FFMA.FTZ R42, R70, R18, R42 ;  /* 0x00000012462a7223 */ /* 0x000fe2000001002a */
[----:B------:R-:W-:Y:S01]  /*2f70*/  FFMA.FTZ R51, R58, R50, R51 ;  /* 0x000000323a337223 */ /* 0x000fe20000010033 */
[----:B------:R-:W-:Y:S01]  /*2f80*/  FADD.FTZ R43, R43, R18 ;  /* 0x000000122b2b7221 */ /* 0x000fe20000010000 */
[----:B------:R-:W-:Y:S01]  /*2f90*/  FFMA.FTZ R44, R69, R19, R44 ;  /* 0x00000013452c7223 */ /* 0x000fe2000001002c */
[----:B------:R-:W-:Y:S01]  /*2fa0*/  PLOP3.LUT P0, PT, PT, PT, UP0, 0x80, 0x0 ;  /* 0x000000000000781c */ /* 0x000fe20003f0f008 */
[----:B------:R-:W-:Y:S01]  /*2fb0*/  FMUL.FTZ R50, R3, R41 ;  /* 0x0000002903327220 */ /* 0x000fe20000410000 */
[----:B------:R-:W-:Y:S01]  /*2fc0*/  FFMA.FTZ R42, R66, R22, R42 ;  /* 0x00000016422a7223 */ /* 0x000fe2000001002a */
[----:B------:R-:W-:Y:S01]  /*2fd0*/  FADD.FTZ R43, R43, R22 ;  /* 0x000000162b2b7221 */ /* 0x000fe20000010000 */
[----:B------:R-:W-:Y:S01]  /*2fe0*/  FFMA.FTZ R44, R65, R23, R44 ;  /* 0x00000017412c7223 */ /* 0x000fe2000001002c */
[----:B------:R-:W-:Y:S01]  /*2ff0*/  FFMA.FTZ R51, R57, R50, R51 ;  /* 0x0000003239337223 */ /* 0x000fe20000010033 */
[----:B------:R-:W-:Y:S01]  /*3000*/  FFMA.FTZ R50, R3, R41, R53 ;  /* 0x0000002903327223 */ /* 0x000fe20000010035 */
[----:B---3--:R-:W-:-:S04]  /*3010*/  FADD.FTZ R45, R7, R45 ;  /* 0x0000002d072d7221 */ /* 0x008fc80000010000 */
[----:B------:R-:W-:-:S04]  /*3020*/  FADD.FTZ R45, R45, R11 ;  /* 0x0000000b2d2d7221 */ /* 0x000fc80000010000 */
[----:B------:R-:W-:-:S04]  /*3030*/  FADD.FTZ R45, R45, R15 ;  /* 0x0000000f2d2d7221 */ /* 0x000fc80000010000 */
[----:B------:R-:W-:-:S04]  /*3040*/  FADD.FTZ R45, R45, R19 ;  /* 0x000000132d2d7221 */ /* 0x000fc80000010000 */
[----:B------:R-:W-:Y:S01]  /*3050*/  FADD.FTZ R45, R45, R23 ;  /* 0x000000172d2d7221 */ /* 0x000fe20000010000 */
        /* <DEDUP_REMOVED lines=9> */
[----:B0-----:R-:W-:Y:S01]  /*30f0*/  ISETP.GT.U32.AND P1, PT, R92, 0xf, PT ;  /* 0x0000000f5c00780c */ /* 0x001fe20003f24070 */
[----:B------:R-:W-:Y:S01]  /*3100*/  FFMA.FTZ R42, R61, R38, R42 ;  /* 0x000000263d2a7223 */ /* 0x000fe2000001002a */
[----:B------:R-:W-:Y:S01]  /*3110*/  FADD.FTZ R43, R43, R38 ;  /* 0x000000262b2b7221 */ /* 0x000fe20000010000 */
[----:B------:R-:W-:Y:S01]  /*3120*/  FFMA.FTZ R44, R60, R39, R44 ;  /* 0x000000273c2c7223 */ /* 0x000fe2000001002c */
[----:B------:R-:W-:Y:S01]  /*3130*/  FADD.FTZ R45, R45, R39 ;  /* 0x000000272d2d7221 */ /* 0x000fe20000010000 */
[----:B------:R-:W-:Y:S01]  /*3140*/  BAR.SYNC.DEFER_BLOCKING 0x0 ;  /* 0x0000000000007b1d */ /* 0x000fe20000010000 */
[----:B--2---:R-:W-:Y:S01]  /*3150*/  FFMA.FTZ R46, R82, R8, R46 ;  /* 0x00000008522e7223 */ /* 0x004fe2000001002e */
[----:B----4-:R-:W-:Y:S01]  /*3160*/  FADD.FTZ R47, R8, R47 ;  /* 0x0000002f082f7221 */ /* 0x010fe20000010000 */
[----:B-----5:R-:W-:-:S02]  /*3170*/  FFMA.FTZ R48, R79, R9, R48 ;  /* 0x000000094f307223 */ /* 0x020fc40000010030 */
[----:B------:R-:W-:Y:S01]  /*3180*/  FFMA.FTZ R46, R76, R12, R46 ;  /* 0x0000000c4c2e7223 */ /* 0x000fe2000001002e */
[----:B------:R-:W-:Y:S01]  /*3190*/  FADD.FTZ R49, R9, R49 ;  /* 0x0000003109317221 */ /* 0x000fe20000010000 */
[----:B------:R-:W-:Y:S01]  /*31a0*/  FADD.FTZ R47, R47, R12 ;  /* 0x0000000c2f2f7221 */ /* 0x000fe20000010000 */
[----:B------:R-:W-:Y:S02]  /*31b0*/  FFMA.FTZ R48, R75, R13, R48 ;  /* 0x0000000d4b307223 */ /* 0x000fe40000010030 */
        /* <DEDUP_REMOVED lines=25> */
[----:B-1----:R-:W-:Y:S06]  /*3350*/  @!P0 BRA `(.L_x_3523) ;  /* 0x0000000000d48947 */ /* 0x002fec0003800000 */
[----:B------:R-:W2:Y:S04]  /*3360*/  LDL R53, [R1+0x34] ;  /* 0x0000340001357983 */ /* 0x000ea80000100800 */
[----:B------:R-:W3:Y:S04]  /*3370*/  LDL R91, [R1+0x30] ;  /* 0x00003000015b7983 */ /* 0x000ee80000100800 */
[----:B------:R-:W4:Y:S04]  /*3380*/  LDL R90, [R1+0x2c] ;  /* 0x00002c00015a7983 */ /* 0x000f280000100800 */
[----:B------:R-:W5:Y:S01]  /*3390*/  LDL R89, [R1+0x28] ;  /* 0x0000280001597983 */ /* 0x000f620000100800 */
[----:B------:R-:W0:Y:S01]  /*33a0*/  S2UR UR15, SR_CgaCtaId ;  /* 0x00000000000f79c3 */ /* 0x000e220000008800 */
[----:B------:R-:W-:Y:S01]  /*33b0*/  UMOV UR5, 0x400 ;  /* 0x0000040000057882 */ /* 0x000fe20000000000 */
[----:B------:R-:W-:-:S04]  /*33c0*/  SHF.L.U32 R51, R92, 0x1, RZ ;  /* 0x000000015c337819 */ /* 0x000fc800000006ff */
[----:B------:R-:W-:Y:S01]  /*33d0*/  LOP3.LUT R51, R51, 0x18, RZ, 0xc0, !PT ;  /* 0x0000001833337812 */ /* 0x000fe200078ec0ff */
        /* <DEDUP_REMOVED lines=9> */
[C---:B------:R-:W-:Y:S02]  /*3470*/  IADD3 R52, R50.reuse, R52, RZ ;  /* 0x0000003432347210 */ /* 0x040fe40007ffe0ff */
[----:B------:R-:W-:-:S03]  /*3480*/  IADD3 R51, R50, R51, RZ ;  /* 0x0000003332337210 */ /* 0x000fc60007ffe0ff */
[----:B------:R0:W-:Y:S04]  /*3490*/  STS.64 [R52], R46 ;  /* 0x0000002e34007388 */ /* 0x0001e80000000a00 */
[----:B------:R-:W-:Y:S01]  /*34a0*/  STS.64 [R51], R48 ;  /* 0x0000003033007388 */ /* 0x000fe20000000a00 */
[----:B0-----:R-:W0:Y:S02]  /*34b0*/  S2R R52, SR_TID.X ;  /* 0x0000000000347919 */ /* 0x001e240000002100 */
[----:B0-----:R-:W-:-:S04]  /*34c0*/  SHF.R.S32.HI R59, RZ, 0x1f, R52 ;  /* 0x0000001fff3b7819 */ /* 0x001fc80000011434 */
[----:B------:R-:W-:-:S04]  /*34d0*/  LEA.HI R59, R59, R52, RZ, 0x2 ;  /* 0x000000343b3b7211 */ /* 0x000fc800078f10ff */
[----:B------:R-:W-:-:S04]  /*34e0*/  SHF.R.S32.HI R59, RZ, 0x2, R59 ;  /* 0x00000002ff3b7819 */ /* 0x000fc8000001143b */
        /* <DEDUP_REMOVED lines=12> */
[-C--:B----4-:R-:W-:Y:S01]  /*35b0*/  LEA R50, R90, R59.reuse, 0x3 ;  /* 0x0000003b5a327211 */ /* 0x090fe200078e18ff */
[----:B------:R-:W-:Y:S01]  /*35c0*/  FADD.FTZ R53, R51, R53 ;  /* 0x0000003533357221 */ /* 0x000fe20000010000 */
[----:B------:R-:W0:Y:S04]  /*35d0*/  LDC.64 R90, c[0x0][0x260] ;  /* 0x00009800ff5a7b82 */ /* 0x000e280000000a00 */
[----:B------:R-:W1:Y:S02]  /*35e0*/  LDS.64 R50, [R50+0x1400] ;  /* 0x0014000032327984 */ /* 0x000e640000000a00 */
[----:B-1----:R-:W-:Y:S01]  /*35f0*/  FADD.FTZ R52, R52, R50 ;  /* 0x0000003234347221 */ /* 0x002fe20000010000 */
[----:B-----5:R-:W-:Y:S01]  /*3600*/  LEA R50, R89, R59, 0x3 ;  /* 0x0000003b59327211 */ /* 0x020fe200078e18ff */
[----:B------:R-:W-:-:S05]  /*3610*/  FADD.FTZ R53, R53, R51 ;  /* 0x0000003335357221 */ /* 0x000fca0000010000 */
[----:B------:R-:W1:Y:S02]  /*3620*/  LDS.64 R50, [R50+0x1e00] ;  /* 0x001e000032327984 */ /* 0x000e640000000a00 */
[----:B-1----:R-:W-:Y:S01]  /*3630*/  FADD.FTZ R50, R52, R50 ;  /* 0x0000003234327221 */ /* 0x002fe20000010000 */
[----:B------:R-:W-:Y:S01]  /*3640*/  MOV R52, UR5 ;  /* 0x0000000500347c02 */ /* 0x000fe20008000f00 */
[----:B------:R-:W-:-:S04]  /*3650*/  FADD.FTZ R51, R53, R51 ;  /* 0x0000003335337221 */ /* 0x000fc80000010000 */
[----:B------:R-:W-:-:S05]  /*3660*/  IMAD R52, R52, 0x500, R92 ;  /* 0x0000050034347824 */ /* 0x000fca00078e025c */
[----:B------:R-:W-:-:S04]  /*3670*/  IADD3 R52, R52, UR14, RZ ;  /* 0x0000000e34347c10 */ /* 0x000fc8000fffe0ff */
[----:B------:R-:W-:-:S05]  /*3680*/  SHF.L.U32 R52, R52, 0x1, RZ ;  /* 0x0000000134347819 */ /* 0x000fca00000006ff */
[----:B0-----:R-:W-:-:S05]  /*3690*/  IMAD.WIDE.U32 R52, R52, 0x4, R90 ;  /* 0x0000000434347825 */ /* 0x001fca00078e005a */
[----:B------:R0:W-:Y:S02]  /*36a0*/  STG.E.64 desc[UR12][R52.64+0x4800], R50 ;  /* 0x0048003234007986 */ /* 0x0001e4000c101b0c */
.L_x_3523:
        /* <DEDUP_REMOVED lines=209> */
.L_x_3525:
[----:B------:R-:W-:Y:S05]  /*43c0*/  BSYNC B0 ;  /* 0x0000000000007941 */ /* 0x000fea0003800000 */
.L_x_3524:
        /* <DEDUP_REMOVED lines=23> */
.L_x_3527:
[----:B------:R-:W-:Y:S05]  /*4540*/  BSYNC B0 ;  /* 0x0000000000007941 */ /* 0x000fea0003800000 */
.L_x_3526:
        /* <DEDUP_REMOVED lines=17> */
.L_x_3530:
[----:B------:R-:W2:Y:S04]  /*4660*/  LD.E.STRONG.GPU R53, desc[UR12][R50.64] ;  /* 0x0000000c32357980 */ /* 0x000ea8000c10f900 */
[----:B--2---:R-:W-:Y:S01]  /*4670*/  CCTL.IVALL ;  /* 0x00000000ff00798f */ /* 0x004fe20002000000 */
[----:B------:R-:W-:Y:S05]  /*4680*/  YIELD ;  /* 0x0000000000007946 */ /* 0x000fea0003800000 */
[----:B-----5:R-:W-:-:S04]  /*4690*/  LOP3.LUT R53, R53, R52, RZ, 0x3c, !PT ;  /* 0x0000003435357212 */ /* 0x020fc800078e3cff */
[----:B------:R-:W-:-:S13]  /*46a0*/  ISETP.GT.AND P1, PT, R53, -0x1, PT ;  /* 0xffffffff3500780c */ /* 0x000fda0003f24270 */
[----:B------:R-:W-:Y:S05]  /*46b0*/  @P1 BRA `(.L_x_3530) ;  /* 0xfffffffc00e81947 */ /* 0x000fea000383ffff */
.L_x_3529:
[----:B------:R-:W-:Y:S05]  /*46c0*/  WARPSYNC.ALL ;  /* 0x0000000000007948 */ /* 0x000fea0003800000 */
[----:B------:R-:W-:Y:S06]  /*46d0*/  BAR.SYNC.DEFER_BLOCKING 0x0 ;  /* 0x0000000000007b1d */ /* 0x000fec0000010000 */
[----:B------:R-:W-:Y:S05]  /*46e0*/  BRA `(.L_x_3531) ;  /* 0x0000000000687947 */ /* 0x000fea0003800000 */
.L_x_3528:
        /* <DEDUP_REMOVED lines=18> */
.L_x_3533:
[----:B------:R-:W2:Y:S04]  /*4810*/  LD.E.STRONG.GPU R53, desc[UR12][R50.64] ;  /* 0x0000000c32357980 */ /* 0x000ea8000c10f900 */
[----:B--2---:R-:W-:Y:S01]  /*4820*/  CCTL.IVALL ;  /* 0x00000000ff00798f */ /* 0x004fe20002000000 */
[----:B------:R-:W-:Y:S05]  /*4830*/  YIELD ;  /* 0x0000000000007946 */ /* 0x000fea0003800000 */
[----:B-----5:R-:W-:-:S04]  /*4840*/  LOP3.LUT R53, R53, R52, RZ, 0x3c, !PT ;  /* 0x0000003435357212 */ /* 0x020fc800078e3cff */
[----:B------:R-:W-:-:S13]  /*4850*/  ISETP.GT.AND P1, PT, R53, -0x1, PT ;  /* 0xffffffff3500780c */ /* 0x000fda0003f24270 */
[----:B------:R-:W-:Y:S05]  /*4860*/  @P1 BRA `(.L_x_3533) ;  /* 0xfffffffc00e81947 */ /* 0x000fea000383ffff */
.L_x_3532:
[----:B------:R-:W-:Y:S05]  /*4870*/  WARPSYNC.ALL ;  /* 0x0000000000007948 */ /* 0x000fea0003800000 */
[----:B------:R-:W-:Y:S06]  /*4880*/  BAR.SYNC.DEFER_BLOCKING 0x0 ;  /* 0x0000000000007b1d */ /* 0x000fec0000010000 */
.L_x_3531:
[----:B------:R-:W1:Y:S01]  /*4890*/  S2R R89, SR_TID.X ;  /* 0x0000000000597919 */ /* 0x000e620000002100 */
[----:B------:R-:W2:Y:S01]  /*48a0*/  LDL.LU R59, [R1+0x24] ;  /* 0x00002400013b7983 */ /* 0x000ea20000300800 */
[----:B0-----:R-:W-:Y:S01]  /*48b0*/  MOV R51, UR4 ;  /* 0x0000000400337c02 */ /* 0x001fe20008000f00 */
[----:B------:R-:W0:Y:S01]  /*48c0*/  S2UR UR14, SR_CgaCtaId ;  /* 0x00000000000e79c3 */ /* 0x000e220000008800 */
[----:B------:R-:W-:Y:S01]  /*48d0*/  UMOV UR5, 0x400 ;  /* 0x0000040000057882 */ /* 0x000fe20000000000 */
[----:B------:R-:W-:Y:S01]  /*48e0*/  USHF.L.U32 UR11, UR11, 0x2, URZ ;  /* 0x000000020b0b7899 */ /* 0x000fe2000800063f */
[----:B------:R-:W3:Y:S01]  /*48f0*/  LDL.LU R90, [R1+0x1c] ;  /* 0x00001c00015a7983 */ /* 0x000ee20000300800 */
[----:B-1----:R-:W-:-:S13]  /*4900*/  ISETP.GT.U32.AND P1, PT, R89, 0x1f, PT ;  /* 0x0000001f5900780c */ /* 0x002fda0003f24070 */
[----:B------:R-:W1:Y:S08]  /*4910*/  @!P1 LDC R50, c[0x0][0x10] ;  /* 0x00000400ff329b82 */ /* 0x000e700000000800 */
[----:B------:R-:W4:Y:S01]  /*4920*/  @!P1 LDC.64 R52, c[0x0][0x260] ;  /* 0x00009800ff349b82 */ /* 0x000f220000000a00 */
[----:B-1----:R-:W-:Y:S01]  /*4930*/  @!P1 IMAD R50, R50, R51, UR6 ;  /* 0x0000000632329e24 */ /* 0x002fe2000f8e0233 */
[----:B------:R-:W-:-:S04]  /*4940*/  @!P1 LOP3.LUT R51, R89, 0x7ffffff8, RZ, 0xc0, !PT ;  /* 0x7ffffff859339812 */ /* 0x000fc800078ec0ff */
[----:B------:R-:W-:Y:S02]  /*4950*/  @!P1 LEA R50, R50, R51, 0x5 ;  /* 0x0000003332329211 */ /* 0x000fe400078e28ff */
[----:B------:R-:W-:-:S04]  /*4960*/  @!P1 LOP3.LUT R51, R89, 0x7, RZ, 0xc0, !PT ;  /* 0x0000000759339812 */ /* 0x000fc800078ec0ff */
[----:B------:R-:W-:-:S04]  /*4970*/  @!P1 IADD3 R50, R50, R51, RZ ;  /* 0x0000003332329210 */ /* 0x000fc80007ffe0ff */
[----:B------:R-:W-:-:S05]  /*4980*/  @!P1 SHF.L.U32 R50, R50, 0x1, RZ ;  /* 0x0000000132329819 */ /* 0x000fca00000006ff */
[----:B----4-:R-:W-:-:S06]  /*4990*/  @!P1 IMAD.WIDE.U32 R50, R50, 0x4, R52 ;  /* 0x0000000432329825 */ /* 0x010fcc00078e0034 */
[----:B------:R-:W4:Y:S01]  /*49a0*/  @!P1 LDG.E.64 R50, desc[UR12][R50.64] ;  /* 0x0000000c32329981 */ /* 0x000f22000c1e1b00 */
[----:B------:R-:W-:Y:S01]  /*49b0*/  HFMA2.MMA R52, -RZ, RZ, 0, 0 ;  /* 0x00000000ff347435 */ /* 0x000fe200000001ff */
[----:B------:R-:W-:Y:S02]  /*49c0*/  UIADD3 UR5, UR5, 0x3480, URZ ;  /* 0x0000348005057890 */ /* 0x000fe4000fffe03f */
[----:B------:R-:W-:Y:S02]  /*49d0*/  ULOP3.LUT UR11, UR11, 0xc, URZ, 0xc0, !UPT ;  /* 0x0000000c0b0b7892 */ /* 0x000fe4000f8ec03f */
[----:B0-----:R-:W-:-:S03]  /*49e0*/  ULEA UR5, UR14, UR5, 0x18 ;  /* 0x000000050e057291 */ /* 0x001fc6000f8ec03f */
[----:B------:R-:W-:Y:S01]  /*49f0*/  ULDC.64 UR14, c[0x0][0x210] ;  /* 0x00008400000e7ab9 */ /* 0x000fe20000000a00 */
[----:B----4-:R-:W-:Y:S01]  /*4a00*/  @!P1 FADD.FTZ R52, RZ, R50 ;  /* 0x00000032ff349221 */ /* 0x010fe20000010000 */
        /* <DEDUP_REMOVED lines=17> */
[----:B------:R-:W-:Y:S01]  /*4b20*/  @!P1 FMUL.FTZ R51, R51, 4.8828125727595761418e-05 ;  /* 0x384ccccd33339820 */ /* 0x000fe20000410000 */
[----:B------:R-:W4:Y:S04]  /*4b30*/  LDL.LU R89, [R1+0x20] ;  /* 0x0000200001597983 */ /* 0x000f280000300800 */
[----:B------:R2:W-:Y:S02]  /*4b40*/  @!P1 STS.64 [R52+UR5], R50 ;  /* 0x0000003234009988 */ /* 0x0005e40008000a05 */
[----:B--2---:R-:W-:-:S04]  /*4b50*/  IADD3 R50, R59, -UR11, RZ ;  /* 0x8000000b3b327c10 */ /* 0x004fc8000fffe0ff */
[----:B------:R-:W-:Y:S01]  /*4b60*/  LEA R50, R50, UR5, 0x3 ;  /* 0x0000000532327c11 */ /* 0x000fe2000f8e18ff */
[----:B------:R-:W-:Y:S06]  /*4b70*/  BAR.SYNC.DEFER_BLOCKING 0x0 ;  /* 0x0000000000007b1d */ /* 0x000fec0000010000 */
[----:B------:R-:W0:Y:S02]  /*4b80*/  LDS.64 R52, [R50] ;  /* 0x0000000032347984 */ /* 0x000e240000000a00 */
[C-C-:B0-----:R-:W-:Y:S01]  /*4b90*/  FFMA.FTZ R6, R0.reuse, R6, -R52.reuse ;  /* 0x0000000600067223 */ /* 0x141fe20000010834 */
[C-C-:B------:R-:W-:Y:S01]  /*4ba0*/  FFMA.FTZ R10, R0.reuse, R10, -R52.reuse ;  /* 0x0000000a000a7223 */ /* 0x140fe20000010834 */
[C-C-:B------:R-:W-:Y:S01]  /*4bb0*/  FFMA.FTZ R14, R0.reuse, R14, -R52.reuse ;  /* 0x0000000e000e7223 */ /* 0x140fe20000010834 */
[C-C-:B------:R-:W-:Y:S01]  /*4bc0*/  FFMA.FTZ R18, R0.reuse, R18, -R52.reuse ;  /* 0x0000001200127223 */ /* 0x140fe20000010834 */
[C-C-:B------:R-:W-:Y:S01]  /*4bd0*/  FFMA.FTZ R22, R0.reuse, R22, -R52.reuse ;  /* 0x0000001600167223 */ /* 0x140fe20000010834 */
[C-C-:B------:R-:W-:Y:S01]  /*4be0*/  FFMA.FTZ R27, R0.reuse, R27, -R52.reuse ;  /* 0x0000001b001b7223 */ /* 0x140fe20000010834 */
[C-C-:B------:R-:W-:Y:S01]  /*4bf0*/  FFMA.FTZ R34, R0.reuse, R34, -R52.reuse ;  /* 0x0000002200227223 */ /* 0x140fe20000010834 */
[----:B------:R-:W-:Y:S01]  /*4c00*/  FFMA.FTZ R0, R0, R38, -R52 ;  /* 0x0000002600007223 */ /* 0x000fe20000010834 */
[----:B------:R-:W-:-:S02]  /*4c10*/  HADD2.F32 R38, -RZ, R5.H0_H0 ;  /* 0x20000005ff267230 */ /* 0x000fc40000004100 */
[----:B------:R-:W-:Y:S02]  /*4c20*/  HADD2.F32 R5, -RZ, R5.H0_H0 ;  /* 0x20000005ff057230 */ /* 0x000fe40000004100 */
        /* <DEDUP_REMOVED lines=24> */
[----:B------:R-:W2:Y:S01]  /*4db0*/  LDL.LU R52, [R1+0x14] ;  /* 0x0000140001347983 */ /* 0x000ea20000300800 */
[----:B------:R-:W-:-:S03]  /*4dc0*/  FFMA.FTZ R39, R82, -R53, R38 ;  /* 0x8000003552277223 */ /* 0x000fc60000010026 */
[----:B------:R-:W5:Y:S01]  /*4dd0*/  LDL.LU R50, [R1+0x18] ;  /* 0x0000180001327983 */ /* 0x000f620000300800 */
[----:B------:R-:W-:-:S03]  /*4de0*/  FFMA.FTZ R61, R61, -R53, R0 ;  /* 0x800000353d3d7223 */ /* 0x000fc60000010000 */
[----:B------:R-:W5:Y:S01]  /*4df0*/  LDL.LU R40, [R1+0xc] ;  /* 0x00000c0001287983 */ /* 0x000f620000300800 */
[----:B------:R-:W-:-:S03]  /*4e00*/  FMUL.FTZ R0, R2, R39 ;  /* 0x0000002702007220 */ /* 0x000fc60000410000 */
[----:B------:R-:W5:Y:S01]  /*4e10*/  LDL.LU R39, [R1+0x10] ;  /* 0x0000100001277983 */ /* 0x000f620000300800 */
[----:B------:R-:W-:-:S03]  /*4e20*/  FFMA.FTZ R29, R29, -R53, R36 ;  /* 0x800000351d1d7223 */ /* 0x000fc60000010024 */
[----:B------:R-:W5:Y:S01]  /*4e30*/  LDL.LU R38, [R1+0x4] ;  /* 0x0000040001267983 */ /* 0x000f620000300800 */
[----:B------:R-:W-:-:S03]  /*4e40*/  FFMA.FTZ R15, R73, -R53, R15 ;  /* 0x80000035490f7223 */ /* 0x000fc6000001000f */
[----:B------:R-:W5:Y:S01]  /*4e50*/  LDL.LU R36, [R1+0x8] ;  /* 0x0000080001247983 */ /* 0x000f620000300800 */
[----:B------:R-:W-:Y:S01]  /*4e60*/  FFMA.FTZ R73, R72, -R53, R16 ;  /* 0x8000003548497223 */ /* 0x000fe20000010010 */
[----:B------:R-:W-:Y:S02]  /*4e70*/  FMUL.FTZ R16, R2, R15 ;  /* 0x0000000f02107220 */ /* 0x000fe40000410000 */
[----:B------:R-:W5:Y:S01]  /*4e80*/  LDL.LU R15, [R1] ;  /* 0x00000000010f7983 */ /* 0x000f620000300800 */
[-C--:B------:R-:W-:Y:S01]  /*4e90*/  FFMA.FTZ R9, R79, -R53.reuse, R9 ;  /* 0x800000354f097223 */ /* 0x080fe20000010009 */
[-C--:B------:R-:W-:Y:S01]  /*4ea0*/  FFMA.FTZ R6, R81, -R53.reuse, R6 ;  /* 0x8000003551067223 */ /* 0x080fe20000010006 */
[-C--:B------:R-:W-:Y:S01]  /*4eb0*/  FFMA.FTZ R7, R80, -R53.reuse, R7 ;  /* 0x8000003550077223 */ /* 0x080fe20000010007 */
[-C--:B------:R-:W-:Y:S01]  /*4ec0*/  FFMA.FTZ R11, R77, -R53.reuse, R11 ;  /* 0x800000354d0b7223 */ /* 0x080fe2000001000b */
[----:B------:R-:W-:Y:S01]  /*4ed0*/  FFMA.FTZ R13, R75, -R53, R13 ;  /* 0x800000354b0d7223 */ /* 0x000fe2000001000d */
[----:B------:R-:W-:Y:S01]  /*4ee0*/  FMUL.FTZ R9, R2, R9 ;  /* 0x0000000902097220 */ /* 0x000fe20000410000 */
[-C--:B------:R-:W-:Y:S01]  /*4ef0*/  FFMA.FTZ R17, R71, -R53.reuse, R17 ;  /* 0x8000003547117223 */ /* 0x080fe20000010011 */
[-C--:B------:R-:W-:Y:S01]  /*4f00*/  FFMA.FTZ R19, R69, -R53.reuse, R19 ;  /* 0x8000003545137223 */ /* 0x080fe20000010013 */
[-C--:B------:R-:W-:Y:S01]  /*4f10*/  FFMA.FTZ R21, R67, -R53.reuse, R21 ;  /* 0x8000003543157223 */ /* 0x080fe20000010015 */
[-C--:B------:R-:W-:Y:S01]  /*4f20*/  FFMA.FTZ R23, R65, -R53.reuse, R23 ;  /* 0x8000003541177223 */ /* 0x080fe20000010017 */
[-C--:B------:R-:W-:Y:S01]  /*4f30*/  FFMA.FTZ R25, R63, -R53.reuse, R25 ;  /* 0x800000353f197223 */ /* 0x080fe20000010019 */
[----:B------:R-:W-:Y:S01]  /*4f40*/  FFMA.FTZ R75, R60, -R53, R4 ;  /* 0x800000353c4b7223 */ /* 0x000fe20000010004 */
        /* <DEDUP_REMOVED lines=17> */
[----:B---3--:R-:W-:Y:S01]  /*5060*/  IADD3 R4, P1, R90, UR14, RZ ;  /* 0x0000000e5a047c10 */ /* 0x008fe2000ff3e0ff */
[----:B------:R-:W-:Y:S01]  /*5070*/  FFMA.FTZ R3, R57, -R53, R3 ;  /* 0x8000003539037223 */ /* 0x000fe20000010003 */
[----:B------:R-:W-:Y:S01]  /*5080*/  F2FP.F16.F32.PACK_AB R0, R9, R0 ;  /* 0x000000000900723e */ /* 0x000fe200000000ff */
[C---:B------:R-:W-:Y:S01]  /*5090*/  FMUL.FTZ R41, R2.reuse, R41 ;  /* 0x0000002902297220 */ /* 0x040fe20000410000 */
        /* <DEDUP_REMOVED lines=28> */
[----:B------:R-:W-:Y:S02]  /*5260*/  PRMT R11, R0, 0x7632, R11 ;  /* 0x00007632000b7816 */ /* 0x000fe4000000000b */
[----:B------:R-:W-:Y:S02]  /*5270*/  F2FP.F16.F32.PACK_AB R41, R32, R41 ;  /* 0x000000292029723e */ /* 0x000fe400000000ff */
[----:B------:R-:W-:Y:S02]  /*5280*/  F2FP.F16.F32.PACK_AB R51, R34, R51 ;  /* 0x000000332233723e */ /* 0x000fe400000000ff */
[----:B------:R-:W-:Y:S02]  /*5290*/  F2FP.F16.F32.PACK_AB R16, R16, R59 ;  /* 0x0000003b1010723e */ /* 0x000fe400000000ff */
[----:B------:R-:W-:Y:S02]  /*52a0*/  PRMT R13, R41, 0x7632, R13 ;  /* 0x00007632290d7816 */ /* 0x000fe4000000000d */
[----:B------:R-:W-:-:S02]  /*52b0*/  F2FP.F16.F32.PACK_AB R24, R24, R73 ;  /* 0x000000491818723e */ /* 0x000fc400000000ff */
[----:B------:R-:W-:Y:S02]  /*52c0*/  F2FP.F16.F32.PACK_AB R12, R12, R71 ;  /* 0x000000470c0c723e */ /* 0x000fe400000000ff */
[----:B------:R-:W-:Y:S02]  /*52d0*/  F2FP.F16.F32.PACK_AB R26, R26, R69 ;  /* 0x000000451a1a723e */ /* 0x000fe400000000ff */
[----:B------:R-:W-:Y:S02]  /*52e0*/  F2FP.F16.F32.PACK_AB R14, R14, R67 ;  /* 0x000000430e0e723e */ /* 0x000fe400000000ff */
[----:B------:R-:W-:Y:S02]  /*52f0*/  F2FP.F16.F32.PACK_AB R22, R22, R65 ;  /* 0x000000411616723e */ /* 0x000fe400000000ff */
[----:B------:R-:W-:Y:S02]  /*5300*/  F2FP.F16.F32.PACK_AB R10, R10, R27 ;  /* 0x0000001b0a0a723e */ /* 0x000fe400000000ff */
[----:B------:R-:W-:-:S02]  /*5310*/  F2FP.F16.F32.PACK_AB R20, R20, R55 ;  /* 0x000000371414723e */ /* 0x000fc400000000ff */
[----:B------:R-:W-:Y:S02]  /*5320*/  F2FP.F16.F32.PACK_AB R28, R28, R63 ;  /* 0x0000003f1c1c723e */ /* 0x000fe400000000ff */
[----:B------:R-:W-:Y:S02]  /*5330*/  F2FP.F16.F32.PACK_AB R18, R18, R29 ;  /* 0x0000001d1212723e */ /* 0x000fe400000000ff */
[----:B------:R-:W-:Y:S02]  /*5340*/  F2FP.F16.F32.PACK_AB R8, R8, R61 ;  /* 0x0000003d0808723e */ /* 0x000fe400000000ff */
[----:B------:R-:W-:Y:S02]  /*5350*/  F2FP.F16.F32.PACK_AB R9, R30, R9 ;  /* 0x000000091e09723e */ /* 0x000fe400000000ff */
[----:B----4-:R-:W-:-:S05]  /*5360*/  IADD3.X R5, R89, UR15, RZ, P1, !PT ;  /* 0x0000000f59057c10 */ /* 0x010fca0008ffe4ff */
[----:B------:R-:W-:Y:S04]  /*5370*/  STG.E.U16 desc[UR12][R4.64], R6 ;  /* 0x0000000604007986 */ /* 0x000fe8000c10150c */
[----:B------:R0:W-:Y:S04]  /*5380*/  STG.E.U16 desc[UR12][R4.64+0x4], R0 ;  /* 0x0000040004007986 */ /* 0x0001e8000c10150c */
[----:B------:R-:W-:Y:S04]  /*5390*/  STG.E.U16 desc[UR12][R4.64+0x2], R7 ;  /* 0x0000020704007986 */ /* 0x000fe8000c10150c */
[----:B------:R1:W-:Y:S01]  /*53a0*/  STG.E.U16 desc[UR12][R4.64+0x6], R11 ;  /* 0x0000060b04007986 */ /* 0x0003e2000c10150c */
[----:B0-----:R-:W-:-:S02]  /*53b0*/  PRMT R0, R51, 0x7632, R0 ;  /* 0x0000763233007816 */ /* 0x001fc40000000000 */
[----:B-1----:R-:W-:Y:S02]  /*53c0*/  PRMT R5, R16, 0x7632, R5 ;  /* 0x0000763210057816 */ /* 0x002fe40000000005 */
[----:B------:R-:W-:Y:S01]  /*53d0*/  PRMT R11, R12, 0x7632, R11 ;  /* 0x000076320c0b7816 */ /* 0x000fe2000000000b */
[----:B------:R-:W-:Y:S01]  /*53e0*/  ULOP3.LUT UR4, UR4, 0x1, URZ, 0x3c, !UPT ;  /* 0x0000000104047892 */ /* 0x000fe2000f8e3c3f */
[----:B------:R-:W-:Y:S01]  /*53f0*/  UMOV UR5, UR10 ;  /* 0x0000000a00057c82 */ /* 0x000fe20008000000 */
[----:B------:R-:W-:Y:S01]  /*5400*/  UMOV UR11, UR9 ;  /* 0x00000009000b7c82 */ /* 0x000fe20008000000 */
[----:B--2---:R-:W-:-:S04]  /*5410*/  IADD3 R2, P1, R52, UR14, RZ ;  /* 0x0000000e34027c10 */ /* 0x004fc8000ff3e0ff */
[----:B-----5:R-:W-:Y:S02]  /*5420*/  IADD3.X R3, R50, UR15, RZ, P1, !PT ;  /* 0x0000000f32037c10 */ /* 0x020fe40008ffe4ff */
[----:B------:R-:W-:-:S04]  /*5430*/  IADD3 R6, P1, R40, UR14, RZ ;  /* 0x0000000e28067c10 */ /* 0x000fc8000ff3e0ff */
[----:B------:R-:W-:Y:S01]  /*5440*/  IADD3.X R7, R39, UR15, RZ, P1, !PT ;  /* 0x0000000f27077c10 */ /* 0x000fe20008ffe4ff */
[----:B------:R-:W-:Y:S01]  /*5450*/  STG.E.U16 desc[UR12][R2.64], R41 ;  /* 0x0000002902007986 */ /* 0x000fe2000c10150c */
[----:B------:R-:W-:-:S03]  /*5460*/  IADD3 R4, P1, R38, UR14, RZ ;  /* 0x0000000e26047c10 */ /* 0x000fc6000ff3e0ff */
[----:B------:R-:W-:Y:S04]  /*5470*/  STG.E.U16 desc[UR12][R2.64+0x2], R13 ;  /* 0x0000020d02007986 */ /* 0x000fe8000c10150c */
[----:B------:R-:W-:Y:S04]  /*5480*/  STG.E.U16 desc[UR12][R2.64+0x4], R51 ;  /* 0x0000043302007986 */ /* 0x000fe8000c10150c */
[----:B------:R0:W-:Y:S04]  /*5490*/  STG.E.U16 desc[UR12][R2.64+0x6], R0 ;  /* 0x0000060002007986 */ /* 0x0001e8000c10150c */
[----:B------:R1:W-:Y:S01]  /*54a0*/  STG.E.U16 desc[UR12][R6.64+0x2], R5 ;  /* 0x0000020506007986 */ /* 0x0003e2000c10150c */
[----:B0-----:R-:W-:-:S02]  /*54b0*/  PRMT R3, R24, 0x7632, R3 ;  /* 0x0000763218037816 */ /* 0x001fc40000000003 */
        /* <DEDUP_REMOVED lines=42> */
.L_x_3522:
        /* <DEDUP_REMOVED lines=12> */
[----:B------:R-:W-:Y:S01]  /*5820*/  MOV R15, 0xffffffff ;  /* 0xffffffff000f7802 */ /* 0x000fe20000000f00 */
        /* <DEDUP_REMOVED lines=43> */
.L_x_3551:
        /* <DEDUP_REMOVED lines=46> */
.L_x_3538:
[----:B------:R-:W-:Y:S05]  /*5dc0*/  BSYNC B1 ;  /* 0x0000000000017941 */ /* 0x000fea0003800000 */
.L_x_3537:
        /* <DEDUP_REMOVED lines=21> */
.L_x_3541:
        /* <DEDUP_REMOVED lines=55> */
.L_x_3540:
[----:B------:R-:W-:Y:S05]  /*6290*/  BSYNC B1 ;  /* 0x0000000000017941 */ /* 0x000fea0003800000 */
.L_x_3539:
        /* <DEDUP_REMOVED lines=35> */
.L_x_3543:
[----:B------:R-:W-:Y:S05]  /*64d0*/  BSYNC B1 ;  /* 0x0000000000017941 */ /* 0x000fea0003800000 */
.L_x_3542:
        /* <DEDUP_REMOVED lines=15> */
.L_x_3536:
[----:B------:R-:W-:Y:S05]  /*65d0*/  BSYNC B0 ;  /* 0x0000000000007941 */ /* 0x000fea0003800000 */
.L_x_3535:
        /* <DEDUP_REMOVED lines=49> */
.L_x_3560:
        /* <DEDUP_REMOVED lines=45> */
.L_x_3570:
        /* <DEDUP_REMOVED lines=39> */
.L_x_3580:
[----:B--2---:R-:W-:Y:S01]  /*6e30*/  FADD.FTZ R17, R25, R23 ;  /* 0x0000001719117221 */ /* 0x004fe20000010000 */
[----:B------:R-:W-:Y:S02]  /*6e40*/  @!P1 F2FP.F16.F32.PACK_AB R15, RZ, R31 ;  /* 0x0000001fff0f923e */ /* 0x000fe400000000ff */
[----:B------:R-:W-:Y:S02]  /*6e50*/  LEA.HI R26, R16, 0x3c, RZ, 0x1c ;  /* 0x0000003c101a7811 */ /* 0x000fe400078fe0ff */
[----:B------:R-:W-:Y:S01]  /*6e60*/  @!P1 F2FP.F16.F32.PACK_AB R17, RZ, R17 ;  /* 0x00000011ff11923e */ /* 0x000fe200000000ff */
[----:B------:R3:W-:Y:S04]  /*6e70*/  @!P1 STG.E.U16 desc[UR12][R18.64+0x50], R15 ;  /* 0x0000500f12009986 */ /* 0x0007e8000c10150c */
[----:B------:R3:W-:Y:S02]  /*6e80*/  @!P1 STG.E.U16 desc[UR12][R20.64+0x50], R17 ;  /* 0x0000501114009986 */ /* 0x0007e4000c10150c */
.L_x_3546:
[----:B------:R-:W-:Y:S05]  /*6e90*/  BSYNC B0 ;  /* 0x0000000000007941 */ /* 0x000fea0003800000 */
.L_x_3545:
        /* <DEDUP_REMOVED lines=161> */
.L_x_3614:
        /* <DEDUP_REMOVED lines=9> */
.L_x_3544:
        /* <DEDUP_REMOVED lines=8> */
.L_x_3547:
[----:B------:R-:W-:Y:S01]  /*79c0*/  HFMA2.MMA R17, -RZ, RZ, 0, 4.76837158203125e-07 ;  /* 0x00000008ff117435 */ /* 0x000fe200000001ff */
[----:B-1----:R-:W-:Y:S02]  /*79d0*/  MOV R24, R18 ;  /* 0x0000001200187202 */ /* 0x002fe40000000f00 */
[----:B------:R-:W-:Y:S02]  /*79e0*/  MOV R22, 0x101f ;  /* 0x0000101f00167802 */ /* 0x000fe40000000f00 */
[----:B0-----:R-:W-:-:S07]  /*79f0*/  MOV R15, 0xffff ;  /* 0x0000ffff000f7802 */ /* 0x001fce0000000f00 */
[----:B--2---:R-:W-:Y:S05]  /*7a00*/  WARPSYNC.COLLECTIVE R15, `(.L_x_3552) ;  /* 0x000000000f087348 */ /* 0x004fea0003c00000 */
[----:B------:R0:W1:Y:S02]  /*7a10*/  SHFL.BFLY P2, R23, R24, R17, R22 ;  /* 0x0c00001118177389 */ /* 0x0000640000040016 */
[----:B012---:R-:W-:Y:S01]  /*7a20*/  ENDCOLLECTIVE ;  /* 0x000000000000791b */ /* 0x007fe20003800000 */
.L_x_3552:
[----:B------:R-:W-:Y:S02]  /*7a30*/  MOV R24, R19 ;  /* 0x0000001300187202 */ /* 0x000fe40000000f00 */
[----:B------:R-:W-:-:S07]  /*7a40*/  MOV R21, R23 ;  /* 0x0000001700157202 */ /* 0x000fce0000000f00 */
[----:B------:R-:W-:Y:S05]  /*7a50*/  WARPSYNC.COLLECTIVE R15, `(.L_x_3553) ;  /* 0x000000000f087348 */ /* 0x000fea0003c00000 */
[----:B------:R0:W1:Y:S02]  /*7a60*/  SHFL.BFLY P2, R23, R24, R17, R22 ;  /* 0x0c00001118177389 */ /* 0x0000640000040016 */
[----:B01----:R-:W-:Y:S01]  /*7a70*/  ENDCOLLECTIVE ;  /* 0x000000000000791b */ /* 0x003fe20003800000 */
.L_x_3553:
[----:B------:R-:W-:Y:S01]  /*7a80*/  FADD.FTZ R21, R21, R18 ;  /* 0x0000001215157221 */ /* 0x000fe20000010000 */
[----:B------:R-:W-:-:S04]  /*7a90*/  HFMA2.MMA R17, -RZ, RZ, 0, 2.384185791015625e-07 ;  /* 0x00000004ff117435 */ /* 0x000fc800000001ff */
[----:B------:R-:W-:Y:S02]  /*7aa0*/  MOV R24, R21 ;  /* 0x0000001500187202 */ /* 0x000fe40000000f00 */
[----:B------:R-:W-:-:S07]  /*7ab0*/  MOV R20, R23 ;  /* 0x0000001700147202 */ /* 0x000fce0000000f00 */
[----:B------:R-:W-:Y:S05]  /*7ac0*/  WARPSYNC.COLLECTIVE R15, `(.L_x_3554) ;  /* 0x000000000f087348 */ /* 0x000fea0003c00000 */
[----:B------:R0:W1:Y:S02]  /*7ad0*/  SHFL.BFLY P2, R23, R24, R17, R22 ;  /* 0x0c00001118177389 */ /* 0x0000640000040016 */
[----:B01----:R-:W-:Y:S01]  /*7ae0*/  ENDCOLLECTIVE ;  /* 0x000000000000791b */ /* 0x003fe20003800000 */
.L_x_3554:
[----:B------:R-:W-:-:S05]  /*7af0*/  FADD.FTZ R20, R20, R19 ;  /* 0x0000001314147221 */ /* 0x000fca0000010000 */
[----:B------:R-:W-:Y:S02]  /*7b00*/  MOV R24, R20 ;  /* 0x0000001400187202 */ /* 0x000fe40000000f00 */
[----:B------:R-:W-:-:S07]  /*7b10*/  MOV R26, R23 ;  /* 0x00000017001a7202 */ /* 0x000fce0000000f00 */
[----:B------:R-:W-:Y:S05]  /*7b20*/  WARPSYNC.COLLECTIVE R15, `(.L_x_3555) ;  /* 0x000000000f087348 */ /* 0x000fea0003c00000 */
[----:B------:R0:W1:Y:S02]  /*7b30*/  SHFL.BFLY P2, R23, R24, R17, R22 ;  /* 0x0c00001118177389 */ /* 0x0000640000040016 */
[----:B01----:R-:W-:Y:S01]  /*7b40*/  ENDCOLLECTIVE ;  /* 0x000000000000791b */ /* 0x003fe20003800000 */
.L_x_3555:
[----:B------:R-:W-:Y:S01]  /*7b50*/  FADD.FTZ R26, R21, R26 ;  /* 0x0000001a151a7221 */ /* 0x000fe20000010000 */
[----:B------:R-:W-:-:S04]  /*7b60*/  HFMA2.MMA R17, -RZ, RZ, 0, 1.1920928955078125e-07 ;  /* 0x00000002ff117435 */ /* 0x000fc800000001ff */
[----:B------:R-:W-:Y:S02]  /*7b70*/  MOV R24, R26 ;  /* 0x0000001a00187202 */ /* 0x000fe40000000f00 */
[----:B------:R-:W-:-:S07]  /*7b80*/  MOV R25, R23 ;  /* 0x0000001700197202 */ /* 0x000fce0000000f00 */
[----:B------:R-:W-:Y:S05]  /*7b90*/  WARPSYNC.COLLECTIVE R15, `(.L_x_3556) ;  /* 0x000000000f087348 */ /* 0x000fea0003c00000 */
[----:B------:R0:W1:Y:S02]  /*7ba0*/  SHFL.BFLY P2, R23, R24, R17, R22 ;  /* 0x0c00001118177389 */ /* 0x0000640000040016 */
[----:B01----:R-:W-:Y:S01]  /*7bb0*/  ENDCOLLECTIVE ;  /* 0x000000000000791b */ /* 0x003fe20003800000 */
.L_x_3556:
[----:B------:R-:W-:-:S05]  /*7bc0*/  FADD.FTZ R25, R20, R25 ;  /* 0x0000001914197221 */ /* 0x000fca0000010000 */
[----:B------:R-:W-:Y:S02]  /*7bd0*/  MOV R24, R25 ;  /* 0x0000001900187202 */ /* 0x000fe40000000f00 */
[----:B------:R-:W-:-:S07]  /*7be0*/  MOV R27, R23 ;  /* 0x00000017001b7202 */ /* 0x000fce0000000f00 */
[----:B------:R-:W-:Y:S05]  /*7bf0*/  WARPSYNC.COLLECTIVE R15, `(.L_x_3557) ;  /* 0x000000000f087348 */ /* 0x000fea0003c00000 */
[----:B------:R0:W1:Y:S02]  /*7c00*/  SHFL.BFLY P2, R23, R24, R17, R22 ;  /* 0x0c00001118177389 */ /* 0x0000640000040016 */
[----:B01----:R-:W-:Y:S01]  /*7c10*/  ENDCOLLECTIVE ;  /* 0x000000000000791b */ /* 0x003fe20003800000 */
.L_x_3557:
[----:B------:R-:W-:Y:S01]  /*7c20*/  FADD.FTZ R27, R26, R27 ;  /* 0x0000001b1a1b7221 */ /* 0x000fe20000010000 */
[----:B------:R-:W-:-:S04]  /*7c30*/  HFMA2.MMA R17, -RZ, RZ, 0, 5.9604644775390625e-08 ;  /* 0x00000001ff117435 */ /* 0x000fc800000001ff */
[----:B------:R-:W-:Y:S02]  /*7c40*/  MOV R24, R27 ;  /* 0x0000001b00187202 */ /* 0x000fe40000000f00 */
[----:B------:R-:W-:-:S07]  /*7c50*/  MOV R18, R23 ;  /* 0x0000001700127202 */ /* 0x000fce0000000f00 */
[----:B------:R-:W-:Y:S05]  /*7c60*/  WARPSYNC.COLLECTIVE R15, `(.L_x_3558) ;  /* 0x000000000f087348 */ /* 0x000fea0003c00000 */
[----:B------:R0:W1:Y:S02]  /*7c70*/  SHFL.BFLY P2, R23, R24, R17, R22 ;  /* 0x0c00001118177389 */ /* 0x0000640000040016 */
[----:B01----:R-:W-:Y:S01]  /*7c80*/  ENDCOLLECTIVE ;  /* 0x000000000000791b */ /* 0x003fe20003800000 */
.L_x_3558:
[----:B------:R-:W-:-:S05]  /*7c90*/  FADD.FTZ R28, R25, R18 ;  /* 0x00000012191c7221 */ /* 0x000fca0000010000 */
[----:B------:R-:W-:Y:S02]  /*7ca0*/  MOV R24, R28 ;  /* 0x0000001c00187202 */ /* 0x000fe40000000f00 */
[----:B------:R-:W-:-:S07]  /*7cb0*/  MOV R30, R23 ;  /* 0x00000017001e7202 */ /* 0x000fce0000000f00 */
[----:B------:R-:W-:Y:S05]  /*7cc0*/  WARPSYNC.COLLECTIVE R15, `(.L_x_3559) ;  /* 0x000000000f087348 */ /* 0x000fea0003c00000 */
[----:B------:R0:W1:Y:S02]  /*7cd0*/  SHFL.BFLY P2, R23, R24, R17, R22 ;  /* 0x0c00001118177389 */ /* 0x0000640000040016 */
[----:B01----:R-:W-:Y:S01]  /*7ce0*/  ENDCOLLECTIVE ;  /* 0x000000000000791b */ /* 0x003fe20003800000 */
.L_x_3559:
[----:B------:R-:W-:Y:S01]  /*7cf0*/  FADD.FTZ R30, R27, R30 ;  /* 0x0000001e1b1e7221 */ /* 0x000fe20000010000 */
[----:B------:R-:W-:Y:S06]  /*7d00*/  BRA `(.L_x_3560) ;  /* 0xffffffe800f87947 */ /* 0x000fec000383ffff */
.L_x_3548:
        /* <DEDUP_REMOVED lines=8> */
.L_x_3562:
[----:B------:R-:W-:Y:S05]  /*7d90*/  BSYNC B1 ;  /* 0x0000000000017941 */ /* 0x000fea0003800000 */
.L_x_3561:
        /* <DEDUP_REMOVED lines=8> */
.L_x_3563:
[----:B------:R-:W-:Y:S01]  /*7e20*/  FADD.FTZ R28, R28, R25 ;  /* 0x000000191c1c7221 */ /* 0x000fe20000010000 */
[----:B------:R-:W-:-:S04]  /*7e30*/  HFMA2.MMA R17, -RZ, RZ, 0, 2.384185791015625e-07 ;  /* 0x00000004ff117435 */ /* 0x000fc800000001ff */
[----:B------:R-:W-:Y:S02]  /*7e40*/  MOV R24, R28 ;  /* 0x0000001c00187202 */ /* 0x000fe40000000f00 */
[----:B------:R-:W-:-:S07]  /*7e50*/  MOV R27, R23 ;  /* 0x00000017001b7202 */ /* 0x000fce0000000f00 */
[----:B------:R-:W-:Y:S05]  /*7e60*/  WARPSYNC.COLLECTIVE R15, `(.L_x_3564) ;  /* 0x000000000f087348 */ /* 0x000fea0003c00000 */
[----:B------:R0:W1:Y:S02]  /*7e70*/  SHFL.BFLY P2, R23, R24, R17, R22 ;  /* 0x0c00001118177389 */ /* 0x0000640000040016 */
[----:B01----:R-:W-:Y:S01]  /*7e80*/  ENDCOLLECTIVE ;  /* 0x000000000000791b */ /* 0x003fe20003800000 */
.L_x_3564:
[----:B------:R-:W-:-:S05]  /*7e90*/  FADD.FTZ R27, R27, R26 ;  /* 0x0000001a1b1b7221 */ /* 0x000fca0000010000 */
[----:B------:R-:W-:Y:S02]  /*7ea0*/  MOV R24, R27 ;  /* 0x0000001b00187202 */ /* 0x000fe40000000f00 */
[----:B------:R-:W-:-:S07]  /*7eb0*/  MOV R29, R23 ;  /* 0x00000017001d7202 */ /* 0x000fce0000000f00 */
[----:B------:R-:W-:Y:S05]  /*7ec0*/  WARPSYNC.COLLECTIVE R15, `(.L_x_3565) ;  /* 0x000000000f087348 */ /* 0x000fea0003c00000 */
[----:B------:R0:W1:Y:S02]  /*7ed0*/  SHFL.BFLY P2, R23, R24, R17, R22 ;  /* 0x0c00001118177389 */ /* 0x0000640000040016 */
[----:B01----:R-:W-:Y:S01]  /*7ee0*/  ENDCOLLECTIVE ;  /* 0x000000000000791b */ /* 0x003fe20003800000 */
.L_x_3565:
[----:B------:R-:W-:Y:S01]  /*7ef0*/  FADD.FTZ R29, R28, R29 ;  /* 0x0000001d1c1d7221 */ /* 0x000fe20000010000 */
[----:B------:R-:W-:-:S04]  /*7f00*/  HFMA2.MMA R17, -RZ, RZ, 0, 1.1920928955078125e-07 ;  /* 0x00000002ff117435 */ /* 0x000fc800000001ff */
[----:B------:R-:W-:Y:S02]  /*7f10*/  MOV R24, R29 ;  /* 0x0000001d00187202 */ /* 0x000fe40000000f00 */
[----:B------:R-:W-:-:S07]  /*7f20*/  MOV R30, R23 ;  /* 0x00000017001e7202 */ /* 0x000fce0000000f00 */
[----:B------:R-:W-:Y:S05]  /*7f30*/  WARPSYNC.COLLECTIVE R15, `(.L_x_3566) ;  /* 0x000000000f087348 */ /* 0x000fea0003c00000 */
[----:B------:R0:W1:Y:S02]  /*7f40*/  SHFL.BFLY P2, R23, R24, R17, R22 ;  /* 0x0c00001118177389 */ /* 0x0000640000040016 */
[----:B01----:R-:W-:Y:S01]  /*7f50*/  ENDCOLLECTIVE ;  /* 0x000000000000791b */ /* 0x003fe20003800000 */
.L_x_3566:
[----:B------:R-:W-:-:S05]  /*7f60*/  FADD.FTZ R30, R27, R30 ;  /* 0x0000001e1b1e7221 */ /* 0x000fca0000010000 */
[----:B------:R-:W-:Y:S02]  /*7f70*/  MOV R24, R30 ;  /* 0x0000001e00187202 */ /* 0x000fe40000000f00 */
[----:B------:R-:W-:-:S07]  /*7f80*/  MOV R32, R23 ;  /* 0x0000001700207202 */ /* 0x000fce0000000f00 */
[----:B------:R-:W-:Y:S05]  /*7f90*/  WARPSYNC.COLLECTIVE R15, `(.L_x_3567) ;  /* 0x000000000f087348 */ /* 0x000fea0003c00000 */
[----:B------:R0:W1:Y:S02]  /*7fa0*/  SHFL.BFLY P2, R23, R24, R17, R22 ;  /* 0x0c00001118177389 */ /* 0x0000640000040016 */
[----:B01----:R-:W-:Y:S01]  /*7fb0*/  ENDCOLLECTIVE ;  /* 0x000000000000791b */ /* 0x003fe20003800000 */
.L_x_3567:
[----:B------:R-:W-:Y:S01]  /*7fc0*/  FADD.FTZ R32, R29, R32 ;  /* 0x000000201d207221 */ /* 0x000fe20000010000 */
[----:B------:R-:W-:-:S04]  /*7fd0*/  HFMA2.MMA R17, -RZ, RZ, 0, 5.9604644775390625e-08 ;  /* 0x00000001ff117435 */ /* 0x000fc800000001ff */
[----:B------:R-:W-:Y:S02]  /*7fe0*/  MOV R24, R32 ;  /* 0x0000002000187202 */ /* 0x000fe40000000f00 */
[----:B------:R-:W-:-:S07]  /*7ff0*/  MOV R25, R23 ;  /* 0x0000001700197202 */ /* 0x000fce0000000f00 */
[----:B------:R-:W-:Y:S05]  /*8000*/  WARPSYNC.COLLECTIVE R15, `(.L_x_3568) ;  /* 0x000000000f087348 */ /* 0x000fea0003c00000 */
[----:B------:R0:W1:Y:S02]  /*8010*/  SHFL.BFLY P2, R23, R24, R17, R22 ;  /* 0x0c00001118177389 */ /* 0x0000640000040016 */
[----:B01----:R-:W-:Y:S01]  /*8020*/  ENDCOLLECTIVE ;  /* 0x000000000000791b */ /* 0x003fe20003800000 */
.L_x_3568:
[----:B------:R-:W-:-:S05]  /*8030*/  FADD.FTZ R25, R30, R25 ;  /* 0x000000191e197221 */ /* 0x000fca0000010000 */
[----:B------:R-:W-:Y:S02]  /*8040*/  MOV R24, R25 ;  /* 0x0000001900187202 */ /* 0x000fe40000000f00 */
[----:B------:R-:W-:-:S07]  /*8050*/  MOV R31, R23 ;  /* 0x00000017001f7202 */ /* 0x000fce0000000f00 */
[----:B------:R-:W-:Y:S05]  /*8060*/  WARPSYNC.COLLECTIVE R15, `(.L_x_3569) ;  /* 0x000000000f087348 */ /* 0x000fea0003c00000 */
[----:B------:R0:W1:Y:S02]  /*8070*/  SHFL.BFLY P2, R23, R24, R17, R22 ;  /* 0x0c00001118177389 */ /* 0x0000640000040016 */
[----:B01----:R-:W-:Y:S01]  /*8080*/  ENDCOLLECTIVE ;  /* 0x000000000000791b */ /* 0x003fe20003800000 */
.L_x_3569:
[----:B------:R-:W-:Y:S01]  /*8090*/  FADD.FTZ R31, R32, R31 ;  /* 0x0000001f201f7221 */ /* 0x000fe20000010000 */
[----:B------:R-:W-:Y:S06]  /*80a0*/  BRA `(.L_x_3570) ;  /* 0xffffffe800c47947 */ /* 0x000fec000383ffff */
.L_x_3549:
        /* <DEDUP_REMOVED lines=8> */
.L_x_3572:
[----:B------:R-:W-:Y:S05]  /*8130*/  BSYNC B1 ;  /* 0x0000000000017941 */ /* 0x000fea0003800000 */
.L_x_3571:
        /* <DEDUP_REMOVED lines=8> */
.L_x_3573:
[----:B------:R-:W-:Y:S01]  /*81c0*/  FADD.FTZ R28, R28, R25 ;  /* 0x000000191c1c7221 */ /* 0x000fe20000010000 */
[----:B------:R-:W-:-:S04]  /*81d0*/  HFMA2.MMA R17, -RZ, RZ, 0, 2.384185791015625e-07 ;  /* 0x00000004ff117435 */ /* 0x000fc800000001ff */
[----:B------:R-:W-:Y:S02]  /*81e0*/  MOV R24, R28 ;  /* 0x0000001c00187202 */ /* 0x000fe40000000f00 */
[----:B------:R-:W-:-:S07]  /*81f0*/  MOV R27, R23 ;  /* 0x00000017001b7202 */ /* 0x000fce0000000f00 */
[----:B------:R-:W-:Y:S05]  /*8200*/  WARPSYNC.COLLECTIVE R15, `(.L_x_3574) ;  /* 0x000000000f087348 */ /* 0x000fea0003c00000 */
[----:B------:R0:W1:Y:S02]  /*8210*/  SHFL.BFLY P2, R23, R24, R17, R22 ;  /* 0x0c00001118177389 */ /* 0x0000640000040016 */
[----:B01----:R-:W-:Y:S01]  /*8220*/  ENDCOLLECTIVE ;  /* 0x000000000000791b */ /* 0x003fe20003800000 */
.L_x_3574:
[----:B------:R-:W-:-:S05]  /*8230*/  FADD.FTZ R27, R27, R26 ;  /* 0x0000001a1b1b7221 */ /* 0x000fca0000010000 */
[----:B------:R-:W-:Y:S02]  /*8240*/  MOV R24, R27 ;  /* 0x0000001b00187202 */ /* 0x000fe40000000f00 */
[----:B------:R-:W-:-:S07]  /*8250*/  MOV R29, R23 ;  /* 0x00000017001d7202 */ /* 0x000fce0000000f00 */
[----:B------:R-:W-:Y:S05]  /*8260*/  WARPSYNC.COLLECTIVE R15, `(.L_x_3575) ;  /* 0x000000000f087348 */ /* 0x000fea0003c00000 */
[----:B------:R0:W1:Y:S02]  /*8270*/  SHFL.BFLY P2, R23, R24, R17, R22 ;  /* 0x0c00001118177389 */ /* 0x0000640000040016 */
[----:B01----:R-:W-:Y:S01]  /*8280*/  ENDCOLLECTIVE ;  /* 0x000000000000791b */ /* 0x003fe20003800000 */
.L_x_3575:
[----:B------:R-:W-:Y:S01]  /*8290*/  FADD.FTZ R29, R28, R29 ;  /* 0x0000001d1c1d7221 */ /* 0x000fe20000010000 */
[----:B------:R-:W-:-:S04]  /*82a0*/  HFMA2.MMA R17, -RZ, RZ, 0, 1.1920928955078125e-07 ;  /* 0x00000002ff117435 */ /* 0x000fc800000001ff */
[----:B------:R-:W-:Y:S02]  /*82b0*/  MOV R24, R29 ;  /* 0x0000001d00187202 */ /* 0x000fe40000000f00 */
[----:B------:R-:W-:-:S07]  /*82c0*/  MOV R30, R23 ;  /* 0x00000017001e7202 */ /* 0x000fce0000000f00 */
[----:B------:R-:W-:Y:S05]  /*82d0*/  WARPSYNC.COLLECTIVE R15, `(.L_x_3576) ;  /* 0x000000000f087348 */ /* 0x000fea0003c00000 */
[----:B------:R0:W1:Y:S02]  /*82e0*/  SHFL.BFLY P2, R23, R24, R17, R22 ;  /* 0x0c00001118177389 */ /* 0x0000640000040016 */
[----:B01----:R-:W-:Y:S01]  /*82f0*/  ENDCOLLECTIVE ;  /* 0x000000000000791b */ /* 0x003fe20003800000 */
.L_x_3576:
[----:B------:R-:W-:-:S05]  /*8300*/  FADD.FTZ R30, R27, R30 ;  /* 0x0000001e1b1e7221 */ /* 0x000fca0000010000 */
[----:B------:R-:W-:Y:S02]  /*8310*/  MOV R24, R30 ;  /* 0x0000001e00187202 */ /* 0x000fe40000000f00 */
[----:B------:R-:W-:-:S07]  /*8320*/  MOV R32, R23 ;  /* 0x0000001700207202 */ /* 0x000fce0000000f00 */
[----:B------:R-:W-:Y:S05]  /*8330*/  WARPSYNC.COLLECTIVE R15, `(.L_x_3577) ;  /* 0x000000000f087348 */ /* 0x000fea0003c00000 */
[----:B------:R0:W1:Y:S02]  /*8340*/  SHFL.BFLY P2, R23, R24, R17, R22 ;  /* 0x0c00001118177389 */ /* 0x0000640000040016 */
[----:B01----:R-:W-:Y:S01]  /*8350*/  ENDCOLLECTIVE ;  /* 0x000000000000791b */ /* 0x003fe20003800000 */
.L_x_3577:
[----:B------:R-:W-:Y:S01]  /*8360*/  FADD.FTZ R32, R29, R32 ;  /* 0x000000201d207221 */ /* 0x000fe20000010000 */
[----:B------:R-:W-:-:S04]  /*8370*/  HFMA2.MMA R17, -RZ, RZ, 0, 5.9604644775390625e-08 ;  /* 0x00000001ff117435 */ /* 0x000fc800000001ff */
[----:B------:R-:W-:Y:S02]  /*8380*/  MOV R24, R32 ;  /* 0x0000002000187202 */ /* 0x000fe40000000f00 */
[----:B------:R-:W-:-:S07]  /*8390*/  MOV R25, R23 ;  /* 0x0000001700197202 */ /* 0x000fce0000000f00 */
[----:B------:R-:W-:Y:S05]  /*83a0*/  WARPSYNC.COLLECTIVE R15, `(.L_x_3578) ;  /* 0x000000000f087348 */ /* 0x000fea0003c00000 */
[----:B------:R0:W1:Y:S02]  /*83b0*/  SHFL.BFLY P2, R23, R24, R17, R22 ;  /* 0x0c00001118177389 */ /* 0x0000640000040016 */
[----:B01----:R-:W-:Y:S01]  /*83c0*/  ENDCOLLECTIVE ;  /* 0x000000000000791b */ /* 0x003fe20003800000 */
.L_x_3578:
[----:B------:R-:W-:-:S05]  /*83d0*/  FADD.FTZ R25, R30, R25 ;  /* 0x000000191e197221 */ /* 0x000fca0000010000 */
[----:B------:R-:W-:Y:S02]  /*83e0*/  MOV R24, R25 ;  /* 0x0000001900187202 */ /* 0x000fe40000000f00 */
[----:B------:R-:W-:-:S07]  /*83f0*/  MOV R31, R23 ;  /* 0x00000017001f7202 */ /* 0x000fce0000000f00 */
[----:B------:R-:W-:Y:S05]  /*8400*/  WARPSYNC.COLLECTIVE R15, `(.L_x_3579) ;  /* 0x000000000f087348 */ /* 0x000fea0003c00000 */
[----:B------:R0:W1:Y:S02]  /*8410*/  SHFL.BFLY P2, R23, R24, R17, R22 ;  /* 0x0c00001118177389 */ /* 0x0000640000040016 */
[----:B01----:R-:W-:Y:S01]  /*8420*/  ENDCOLLECTIVE ;  /* 0x000000000000791b */ /* 0x003fe20003800000 */
.L_x_3579:
[----:B------:R-:W-:Y:S01]  /*8430*/  FADD.FTZ R31, R32, R31 ;  /* 0x0000001f201f7221 */ /* 0x000fe20000010000 */
[----:B------:R-:W-:Y:S06]  /*8440*/  BRA `(.L_x_3580) ;  /* 0xffffffe800787947 */ /* 0x000fec000383ffff */
.L_x_3550:
        /* <DEDUP_REMOVED lines=8> */
.L_x_3582:
[----:B------:R-:W-:Y:S05]  /*84d0*/  BSYNC B0 ;  /* 0x0000000000007941 */ /* 0x000fea0003800000 */
.L_x_3581:
        /* <DEDUP_REMOVED lines=10> */
.L_x_3583:
        /* <DEDUP_REMOVED lines=17> */
.L_x_3584:
[----:B------:R-:W-:Y:S01]  /*8690*/  HFMA2.MMA R25, -RZ, RZ, 0, 0 ;  /* 0x00000000ff197435 */ /* 0x000fe200000001ff */
[----:B------:R-:W-:Y:S02]  /*86a0*/  MOV R24, R18 ;  /* 0x0000001200187202 */ /* 0x000fe40000000f00 */
[----:B------:R-:W-:-:S08]  /*86b0*/  MOV R20, R23 ;  /* 0x0000001700147202 */ /* 0x000fd00000000f00 */
[----:B------:R-:W-:Y:S05]  /*86c0*/  WARPSYNC.COLLECTIVE R15, `(.L_x_3585) ;  /* 0x000000000f087348 */ /* 0x000fea0003c00000 */
[----:B------:R0:W1:Y:S02]  /*86d0*/  SHFL.BFLY P2, R23, R24, R17, R22 ;  /* 0x0c00001118177389 */ /* 0x0000640000040016 */
[----:B01----:R-:W-:Y:S01]  /*86e0*/  ENDCOLLECTIVE ;  /* 0x000000000000791b */ /* 0x003fe20003800000 */
.L_x_3585:
        /* <DEDUP_REMOVED lines=9> */
.L_x_3586:
[----:B------:R-:W-:Y:S02]  /*8780*/  MOV R24, R21 ;  /* 0x0000001500187202 */ /* 0x000fe40000000f00 */
[----:B------:R-:W-:-:S07]  /*8790*/  MOV R19, R23 ;  /* 0x0000001700137202 */ /* 0x000fce0000000f00 */
[----:B------:R-:W-:Y:S05]  /*87a0*/  WARPSYNC.COLLECTIVE R15, `(.L_x_3587) ;  /* 0x000000000f087348 */ /* 0x000fea0003c00000 */
[----:B------:R0:W1:Y:S02]  /*87b0*/  SHFL.BFLY P2, R23, R24, R17, R22 ;  /* 0x0c00001118177389 */ /* 0x0000640000040016 */
[----:B01----:R-:W-:Y:S01]  /*87c0*/  ENDCOLLECTIVE ;  /* 0x000000000000791b */ /* 0x003fe20003800000 */
.L_x_3587:
        /* <DEDUP_REMOVED lines=9> */
.L_x_3588:
        /* <DEDUP_REMOVED lines=10> */
.L_x_3589:
[----:B------:R-:W-:Y:S01]  /*8900*/  FADD.FTZ R19, R19, R28 ;  /* 0x0000001c13137221 */ /* 0x000fe20000010000 */
[----:B------:R-:W-:Y:S01]  /*8910*/  HFMA2.MMA R17, -RZ, RZ, 0, 4.76837158203125e-07 ;  /* 0x00000008ff117435 */ /* 0x000fe200000001ff */
[----:B------:R-:W-:Y:S02]  /*8920*/  MOV R24, R25 ;  /* 0x0000001900187202 */ /* 0x000fe40000000f00 */
[----:B------:R-:W-:-:S08]  /*8930*/  MOV R27, R23 ;  /* 0x00000017001b7202 */ /* 0x000fd00000000f00 */
[----:B------:R-:W-:Y:S05]  /*8940*/  WARPSYNC.COLLECTIVE R15, `(.L_x_3590) ;  /* 0x000000000f087348 */ /* 0x000fea0003c00000 */
[----:B------:R0:W1:Y:S02]  /*8950*/  SHFL.BFLY P2, R23, R24, R17, R22 ;  /* 0x0c00001118177389 */ /* 0x0000640000040016 */
[----:B01----:R-:W-:Y:S01]  /*8960*/  ENDCOLLECTIVE ;  /* 0x000000000000791b */ /* 0x003fe20003800000 */
.L_x_3590:
[----:B------:R-:W-:Y:S02]  /*8970*/  @!P0 MOV R33, R36 ;  /* 0x0000002400218202 */ /* 0x000fe40000000f00 */
[----:B------:R-:W-:Y:S02]  /*8980*/  @!P0 MOV R31, R35 ;  /* 0x00000023001f8202 */ /* 0x000fe40000000f00 */
[----:B------:R-:W-:Y:S02]  /*8990*/  MOV R24, R29 ;  /* 0x0000001d00187202 */ /* 0x000fe40000000f00 */
[----:B------:R-:W-:-:S07]  /*89a0*/  MOV R30, R23 ;  /* 0x00000017001e7202 */ /* 0x000fce0000000f00 */
[----:B------:R-:W-:Y:S05]  /*89b0*/  WARPSYNC.COLLECTIVE R15, `(.L_x_3591) ;  /* 0x000000000f087348 */ /* 0x000fea0003c00000 */
[----:B------:R0:W1:Y:S02]  /*89c0*/  SHFL.BFLY P2, R23, R24, R17, R22 ;  /* 0x0c00001118177389 */ /* 0x0000640000040016 */
[----:B01----:R-:W-:Y:S01]  /*89d0*/  ENDCOLLECTIVE ;  /* 0x000000000000791b */ /* 0x003fe20003800000 */
.L_x_3591:
[----:B------:R-:W-:Y:S01]  /*89e0*/  FADD.FTZ R30, R30, R25 ;  /* 0x000000191e1e7221 */ /* 0x000fe20000010000 */
[----:B------:R-:W-:-:S04]  /*89f0*/  HFMA2.MMA R17, -RZ, RZ, 0, 2.384185791015625e-07 ;  /* 0x00000004ff117435 */ /* 0x000fc800000001ff */
[----:B------:R-:W-:Y:S02]  /*8a00*/  MOV R24, R30 ;  /* 0x0000001e00187202 */ /* 0x000fe40000000f00 */
[----:B------:R-:W-:-:S07]  /*8a10*/  MOV R32, R23 ;  /* 0x0000001700207202 */ /* 0x000fce0000000f00 */
[----:B------:R-:W-:Y:S05]  /*8a20*/  WARPSYNC.COLLECTIVE R15, `(.L_x_3592) ;  /* 0x000000000f087348 */ /* 0x000fea0003c00000 */
[----:B------:R0:W1:Y:S02]  /*8a30*/  SHFL.BFLY P2, R23, R24, R17, R22 ;  /* 0x0c00001118177389 */ /* 0x0000640000040016 */
[----:B01----:R-:W-:Y:S01]  /*8a40*/  ENDCOLLECTIVE ;  /* 0x000000000000791b */ /* 0x003fe20003800000 */
.L_x_3592:
[----:B------:R-:W-:-:S05]  /*8a50*/  FADD.FTZ R32, R32, R29 ;  /* 0x0000001d20207221 */ /* 0x000fca0000010000 */
[----:B------:R-:W-:Y:S02]  /*8a60*/  MOV R24, R32 ;  /* 0x0000002000187202 */ /* 0x000fe40000000f00 */
[----:B------:R-:W-:-:S07]  /*8a70*/  MOV R25, R23 ;  /* 0x0000001700197202 */ /* 0x000fce0000000f00 */
[----:B------:R-:W-:Y:S05]  /*8a80*/  WARPSYNC.COLLECTIVE R15, `(.L_x_3593) ;  /* 0x000000000f087348 */ /* 0x000fea0003c00000 */
[----:B------:R0:W1:Y:S02]  /*8a90*/  SHFL.BFLY P2, R23, R24, R17, R22 ;  /* 0x0c00001118177389 */ /* 0x0000640000040016 */
[----:B01----:R-:W-:Y:S01]  /*8aa0*/  ENDCOLLECTIVE ;  /* 0x000000000000791b */ /* 0x003fe20003800000 */
.L_x_3593:
[----:B------:R-:W-:Y:S01]  /*8ab0*/  FADD.FTZ R25, R30, R25 ;  /* 0x000000191e197221 */ /* 0x000fe20000010000 */
[----:B------:R-:W-:-:S04]  /*8ac0*/  HFMA2.MMA R17, -RZ, RZ, 0, 1.1920928955078125e-07 ;  /* 0x00000002ff117435 */ /* 0x000fc800000001ff */
[----:B------:R-:W-:Y:S02]  /*8ad0*/  MOV R24, R25 ;  /* 0x0000001900187202 */ /* 0x000fe40000000f00 */
[----:B------:R-:W-:-:S07]  /*8ae0*/  MOV R29, R23 ;  /* 0x00000017001d7202 */ /* 0x000fce0000000f00 */
[----:B------:R-:W-:Y:S05]  /*8af0*/  WARPSYNC.COLLECTIVE R15, `(.L_x_3594) ;  /* 0x000000000f087348 */ /* 0x000fea0003c00000 */
[----:B------:R0:W1:Y:S02]  /*8b00*/  SHFL.BFLY P2, R23, R24, R17, R22 ;  /* 0x0c00001118177389 */ /* 0x0000640000040016 */
[----:B01----:R-:W-:Y:S01]  /*8b10*/  ENDCOLLECTIVE ;  /* 0x000000000000791b */ /* 0x003fe20003800000 */
.L_x_3594:
[----:B------:R-:W-:-:S05]  /*8b20*/  FADD.FTZ R29, R32, R29 ;  /* 0x0000001d201d7221 */ /* 0x000fca0000010000 */
[----:B------:R-:W-:Y:S02]  /*8b30*/  MOV R24, R29 ;  /* 0x0000001d00187202 */ /* 0x000fe40000000f00 */
[----:B------:R-:W-:-:S07]  /*8b40*/  MOV R20, R23 ;  /* 0x0000001700147202 */ /* 0x000fce0000000f00 */
[----:B------:R-:W-:Y:S05]  /*8b50*/  WARPSYNC.COLLECTIVE R15, `(.L_x_3595) ;  /* 0x000000000f087348 */ /* 0x000fea0003c00000 */
[----:B------:R0:W1:Y:S02]  /*8b60*/  SHFL.BFLY P2, R23, R24, R17, R22 ;  /* 0x0c00001118177389 */ /* 0x0000640000040016 */
[----:B01----:R-:W-:Y:S01]  /*8b70*/  ENDCOLLECTIVE ;  /* 0x000000000000791b */ /* 0x003fe20003800000 */
.L_x_3595:
        /* <DEDUP_REMOVED lines=8> */
.L_x_3596:
[----:B------:R-:W-:-:S05]  /*8c00*/  FADD.FTZ R34, R29, R34 ;  /* 0x000000221d227221 */ /* 0x000fca0000010000 */
[----:B------:R-:W-:Y:S02]  /*8c10*/  MOV R24, R34 ;  /* 0x0000002200187202 */ /* 0x000fe40000000f00 */
[----:B------:R-:W-:-:S07]  /*8c20*/  MOV R36, R23 ;  /* 0x0000001700247202 */ /* 0x000fce0000000f00 */
[----:B------:R-:W-:Y:S05]  /*8c30*/  WARPSYNC.COLLECTIVE R15, `(.L_x_3597) ;  /* 0x000000000f087348 */ /* 0x000fea0003c00000 */
[----:B------:R0:W1:Y:S02]  /*8c40*/  SHFL.BFLY P2, R23, R24, R17, R22 ;  /* 0x0c00001118177389 */ /* 0x0000640000040016 */
[----:B01----:R-:W-:Y:S01]  /*8c50*/  ENDCOLLECTIVE ;  /* 0x000000000000791b */ /* 0x003fe20003800000 */
.L_x_3597:
[----:B------:R-:W-:Y:S01]  /*8c60*/  FADD.FTZ R25, R25, R36 ;  /* 0x0000002419197221 */ /* 0x000fe20000010000 */
[----:B------:R-:W-:Y:S01]  /*8c70*/  HFMA2.MMA R17, -RZ, RZ, 0, 4.76837158203125e-07 ;  /* 0x00000008ff117435 */ /* 0x000fe200000001ff */
[----:B------:R-:W-:Y:S02]  /*8c80*/  MOV R24, R31 ;  /* 0x0000001f00187202 */ /* 0x000fe40000000f00 */
[----:B------:R-:W-:-:S08]  /*8c90*/  MOV R35, R23 ;  /* 0x0000001700237202 */ /* 0x000fd00000000f00 */
[----:B------:R-:W-:Y:S05]  /*8ca0*/  WARPSYNC.COLLECTIVE R15, `(.L_x_3598) ;  /* 0x000000000f087348 */ /* 0x000fea0003c00000 */
[----:B------:R0:W1:Y:S02]  /*8cb0*/  SHFL.BFLY P2, R23, R24, R17, R22 ;  /* 0x0c00001118177389 */ /* 0x0000640000040016 */
[----:B01----:R-:W-:Y:S01]  /*8cc0*/  ENDCOLLECTIVE ;  /* 0x000000000000791b */ /* 0x003fe20003800000 */
.L_x_3598:
[----:B------:R-:W-:Y:S02]  /*8cd0*/  MOV R24, R33 ;  /* 0x0000002100187202 */ /* 0x000fe40000000f00 */
[----:B------:R-:W-:-:S07]  /*8ce0*/  MOV R38, R23 ;  /* 0x0000001700267202 */ /* 0x000fce0000000f00 */
[----:B------:R-:W-:Y:S05]  /*8cf0*/  WARPSYNC.COLLECTIVE R15, `(.L_x_3599) ;  /* 0x000000000f087348 */ /* 0x000fea0003c00000 */
[----:B------:R0:W1:Y:S02]  /*8d00*/  SHFL.BFLY P2, R23, R24, R17, R22 ;  /* 0x0c00001118177389 */ /* 0x0000640000040016 */
[----:B01----:R-:W-:Y:S01]  /*8d10*/  ENDCOLLECTIVE ;  /* 0x000000000000791b */ /* 0x003fe20003800000 */
.L_x_3599:
[----:B------:R-:W-:Y:S01]  /*8d20*/  FADD.FTZ R38, R38, R31 ;  /* 0x0000001f26267221 */ /* 0x000fe20000010000 */
[----:B------:R-:W-:-:S04]  /*8d30*/  HFMA2.MMA R17, -RZ, RZ, 0, 2.384185791015625e-07 ;  /* 0x00000004ff117435 */ /* 0x000fc800000001ff */
[----:B------:R-:W-:Y:S02]  /*8d40*/  MOV R24, R38 ;  /* 0x0000002600187202 */ /* 0x000fe40000000f00 */
[----:B------:R-:W-:-:S07]  /*8d50*/  MOV R40, R23 ;  /* 0x0000001700287202 */ /* 0x000fce0000000f00 */
[----:B------:R-:W-:Y:S05]  /*8d60*/  WARPSYNC.COLLECTIVE R15, `(.L_x_3600) ;  /* 0x000000000f087348 */ /* 0x000fea0003c00000 */
[----:B------:R0:W1:Y:S02]  /*8d70*/  SHFL.BFLY P2, R23, R24, R17, R22 ;  /* 0x0c00001118177389 */ /* 0x0000640000040016 */
[----:B01----:R-:W-:Y:S01]  /*8d80*/  ENDCOLLECTIVE ;  /* 0x000000000000791b */ /* 0x003fe20003800000 */
.L_x_3600:
[----:B------:R-:W-:-:S05]  /*8d90*/  FADD.FTZ R40, R40, R33 ;  /* 0x0000002128287221 */ /* 0x000fca0000010000 */
[----:B------:R-:W-:Y:S02]  /*8da0*/  MOV R24, R40 ;  /* 0x0000002800187202 */ /* 0x000fe40000000f00 */
[----:B------:R-:W-:-:S07]  /*8db0*/  MOV R31, R23 ;  /* 0x00000017001f7202 */ /* 0x000fce0000000f00 */
[----:B------:R-:W-:Y:S05]  /*8dc0*/  WARPSYNC.COLLECTIVE R15, `(.L_x_3601) ;  /* 0x000000000f087348 */ /* 0x000fea0003c00000 */
[----:B------:R0:W1:Y:S02]  /*8dd0*/  SHFL.BFLY P2, R23, R24, R17, R22 ;  /* 0x0c00001118177389 */ /* 0x0000640000040016 */
[----:B01----:R-:W-:Y:S01]  /*8de0*/  ENDCOLLECTIVE ;  /* 0x000000000000791b */ /* 0x003fe20003800000 */
.L_x_3601:
        /* <DEDUP_REMOVED lines=10> */
.L_x_3602:
        /* <DEDUP_REMOVED lines=9> */
.L_x_3603:
        /* <DEDUP_REMOVED lines=8> */
.L_x_3604:
        /* <DEDUP_REMOVED lines=10> */
.L_x_3605:
        /* <DEDUP_REMOVED lines=9> */
.L_x_3606:
[----:B------:R-:W-:Y:S01]  /*90d0*/  FADD.FTZ R41, R41, R42 ;  /* 0x0000002a29297221 */ /* 0x000fe20000010000 */
[----:B------:R-:W-:Y:S02]  /*90e0*/  MOV R24, R39 ;  /* 0x0000002700187202 */ /* 0x000fe40000000f00 */
[----:B------:R-:W-:-:S07]  /*90f0*/  MOV R46, R23 ;  /* 0x00000017002e7202 */ /* 0x000fce0000000f00 */
[----:B------:R-:W-:Y:S05]  /*9100*/  WARPSYNC.COLLECTIVE R15, `(.L_x_3607) ;  /* 0x000000000f087348 */ /* 0x000fea0003c00000 */
[----:B------:R0:W1:Y:S02]  /*9110*/  SHFL.BFLY P2, R23, R24, R17, R22 ;  /* 0x0c00001118177389 */ /* 0x0000640000040016 */
[----:B01----:R-:W-:Y:S01]  /*9120*/  ENDCOLLECTIVE ;  /* 0x000000000000791b */ /* 0x003fe20003800000 */
.L_x_3607:
[----:B------:R-:W-:Y:S01]  /*9130*/  FADD.FTZ R46, R46, R37 ;  /* 0x000000252e2e7221 */ /* 0x000fe20000010000 */
[----:B------:R-:W-:-:S04]  /*9140*/  HFMA2.MMA R17, -RZ, RZ, 0, 2.384185791015625e-07 ;  /* 0x00000004ff117435 */ /* 0x000fc800000001ff */
[----:B------:R-:W-:Y:S02]  /*9150*/  MOV R24, R46 ;  /* 0x0000002e00187202 */ /* 0x000fe40000000f00 */
[----:B------:R-:W-:-:S07]  /*9160*/  MOV R44, R23 ;  /* 0x00000017002c7202 */ /* 0x000fce0000000f00 */
[----:B------:R-:W-:Y:S05]  /*9170*/  WARPSYNC.COLLECTIVE R15, `(.L_x_3608) ;  /* 0x000000000f087348 */ /* 0x000fea0003c00000 */
[----:B------:R0:W1:Y:S02]  /*9180*/  SHFL.BFLY P2, R23, R24, R17, R22 ;  /* 0x0c00001118177389 */ /* 0x0000640000040016 */
[----:B01----:R-:W-:Y:S01]  /*9190*/  ENDCOLLECTIVE ;  /* 0x000000000000791b */ /* 0x003fe20003800000 */
.L_x_3608:
[----:B------:R-:W-:Y:S01]  /*91a0*/  FADD.FTZ R38, R44, R39 ;  /* 0x000000272c267221 */ /* 0x000fe20000010000 */
[----:B------:R-:W-:-:S04]  /*91b0*/  FADD.FTZ R44, R18, R27 ;  /* 0x0000001b122c7221 */ /* 0x000fc80000010000 */
[----:B------:R-:W-:Y:S02]  /*91c0*/  MOV R24, R38 ;  /* 0x0000002600187202 */ /* 0x000fe40000000f00 */
[----:B------:R-:W-:-:S07]  /*91d0*/  MOV R37, R23 ;  /* 0x0000001700257202 */ /* 0x000fce0000000f00 */
[----:B------:R-:W-:Y:S05]  /*91e0*/  WARPSYNC.COLLECTIVE R15, `(.L_x_3609) ;  /* 0x000000000f087348 */ /* 0x000fea0003c00000 */
[----:B------:R0:W1:Y:S02]  /*91f0*/  SHFL.BFLY P2, R23, R24, R17, R22 ;  /* 0x0c00001118177389 */ /* 0x0000640000040016 */
[----:B01----:R-:W-:Y:S01]  /*9200*/  ENDCOLLECTIVE ;  /* 0x000000000000791b */ /* 0x003fe20003800000 */
.L_x_3609:
        /* <DEDUP_REMOVED lines=13> */
.L_x_3610:
        /* <DEDUP_REMOVED lines=12> */
.L_x_3611:
        /* <DEDUP_REMOVED lines=19> */
.L_x_3612:
        /* <DEDUP_REMOVED lines=8> */
.L_x_3613:
[----:B------:R-:W-:Y:S01]  /*9550*/  FADD.FTZ R33, R46, R33 ;  /* 0x000000212e217221 */ /* 0x000fe20000010000 */
[----:B------:R-:W-:Y:S06]  /*9560*/  BRA `(.L_x_3614) ;  /* 0xffffffe000d07947 */ /* 0x000fec000383ffff */
.L_x_3615:
        /* <DEDUP_REMOVED lines=9> */
.L_x_3808:


//--------------------- .text._ZN13group_norm_v214gn_cuda_kernelI6__halfLi320ELi1ELi32ELi40ELi256ELb0ELi256ELi40ELi40ELi4ELb0ELi116ELb0ELb0ENS_16CompileConditionILi900EEEEEvPT_PKS4_S7_S7_flPfS8_Pj --------------------------
	.section	.text._ZN13group_norm_v214gn_cuda_kernelI6__halfLi320ELi1ELi32ELi40ELi256ELb0ELi256ELi40ELi40ELi4ELb0ELi116ELb0ELb0ENS_16CompileConditionILi900EEEEEvPT_PKS4_S7_S7_flPfS8_Pj,"ax",@progbits
	.align	128
        .global         _ZN13group_norm_v214gn_cuda_kernelI6__halfLi320ELi1ELi32ELi40ELi256ELb0ELi256ELi40ELi40ELi4ELb0ELi116ELb0ELb0ENS_16CompileConditionILi900EEEEEvPT_PKS4_S7_S7_flPfS8_Pj
        .type           _ZN13group_norm_v214gn_cuda_kernelI6__halfLi320ELi1ELi32ELi40ELi256ELb0ELi256ELi40ELi40ELi4ELb0ELi116ELb0ELb0ENS_16CompileConditionILi900EEEEEvPT_PKS4_S7_S7_flPfS8_Pj,@function
        .size           _ZN13group_norm_v214gn_cuda_kernelI6__halfLi320ELi1ELi32ELi40ELi256ELb0ELi256ELi40ELi40ELi4ELb0ELi116ELb0ELb0ENS_16CompileConditionILi900EEEEEvPT_PKS4_S7_S7_flPfS8_Pj,(.L_x_3809 - _ZN13group_norm_v214gn_cuda_kernelI6__halfLi320ELi1ELi32ELi40ELi256ELb0ELi256ELi40ELi40ELi4ELb0ELi116ELb0ELb0ENS_16CompileConditionILi900EEEEEvPT_PKS4_S7_S7_flPfS8_Pj)
        .other          _ZN13group_norm_v214gn_cuda_kernelI6__halfLi320ELi1ELi32ELi40ELi256ELb0ELi256ELi40ELi40ELi4ELb0ELi116ELb0ELb0ENS_16CompileConditionILi900EEEEEvPT_PKS4_S7_S7_flPfS8_Pj,@"STO_CUDA_ENTRY STV_DEFAULT"
_ZN13group_norm_v214gn_cuda_kernelI6__halfLi320ELi1ELi32ELi40ELi256ELb0ELi256ELi40ELi40ELi4ELb0ELi116ELb0ELb0ENS_16CompileConditionILi900EEEEEvPT_PKS4_S7_S7_flPfS8_Pj:
.text._ZN13group_norm_v214gn_cuda_kernelI6__halfLi320ELi1ELi32ELi40ELi256ELb0ELi256ELi40ELi40ELi4ELb0ELi116ELb0ELb0ENS_16CompileConditionILi900EEEEEvPT_PKS4_S7_S7_flPfS8_Pj:
        /* <DEDUP_REMOVED lines=37> */
[----:B------:R-:W-:Y:S01]  /*0250*/  LOP3.LUT P0, RZ, R37, 0x1f, RZ, 0xc0, !PT ;  /* 0x0000001f25ff7812 */ /* 0x000fe2000780c0ff */
[--C-:B--2---:R-:W-:Y:S02]  /*0260*/  HADD2.F32 R0, -RZ, R6.reuse.H0_H0 ;  /* 0x20000006ff007230 */ /* 0x104fe40000004100 */
[----:B------:R-:W-:-:S03]  /*0270*/  HADD2.F32 R9, -RZ, R6.H1_H1 ;  /* 0x30000006ff097230 */ /* 0x000fc60000004100 */
[----:B0-----:R-:W-:Y:S01]  /*0280*/  FADD.FTZ R4, RZ, R0 ;  /* 0x00000000ff047221 */ /* 0x001fe20000010000 */
[----:B------:R-:W-:Y:S01]  /*0290*/  FFMA.FTZ R6, R0, R0, RZ ;  /* 0x0000000000067223 */ /* 0x000fe200000100ff */
[--C-:B------:R-:W-:Y:S02]  /*02a0*/  HADD2.F32 R8, -RZ, R7.reuse.H0_H0 ;  /* 0x20000007ff087230 */ /* 0x100fe40000004100 */
[----:B------:R-:W-:Y:S01]  /*02b0*/  FADD.FTZ R5, R4, R9 ;  /* 0x0000000904057221 */ /* 0x000fe20000010000 */
[----:B------:R-:W-:Y:S01]  /*02c0*/  FFMA.FTZ R15, R9, R9, R6 ;  /* 0x00000009090f7223 */ /* 0x000fe20000010006 */
[----:B------:R-:W-:Y:S02]  /*02d0*/  HADD2.F32 R7, -RZ, R7.H1_H1 ;  /* 0x30000007ff077230 */ /* 0x000fe40000004100 */
[----:B------:R-:W-:Y:S01]  /*02e0*/  FADD.FTZ R4, R5, R8 ;  /* 0x0000000805047221 */ /* 0x000fe20000010000 */
[----:B------:R-:W-:Y:S01]  /*02f0*/  FFMA.FTZ R32, R8, R8, R15 ;  /* 0x0000000808207223 */ /* 0x000fe2000001000f */
[----:B---3--:R-:W-:-:S02]  /*0300*/  HADD2.F32 R6, -RZ, R2.H0_H0 ;  /* 0x20000002ff067230 */ /* 0x008fc40000004100 */
[----:B------:R-:W-:Y:S01]  /*0310*/  FADD.FTZ R15, R4, R7 ;  /* 0x00000007040f7221 */ /* 0x000fe20000010000 */
[----:B------:R-:W-:Y:S01]  /*0320*/  FFMA.FTZ R33, R7, R7, R32 ;  /* 0x0000000707217223 */ /* 0x000fe20000010020 */
[----:B------:R-:W-:Y:S02]  /*0330*/  HADD2.F32 R5, -RZ, R2.H1_H1 ;  /* 0x30000002ff057230 */ /* 0x000fe40000004100 */
[----:B------:R-:W-:Y:S01]  /*0340*/  FADD.FTZ R2, R15, R6 ;  /* 0x000000060f027221 */ /* 0x000fe20000010000 */
[----:B------:R-:W-:Y:S01]  /*0350*/  FFMA.FTZ R32, R6, R6, R33 ;  /* 0x0000000606207223 */ /* 0x000fe20000010021 */
[--C-:B------:R-:W-:Y:S02]  /*0360*/  HADD2.F32 R4, -RZ, R3.reuse.H0_H0 ;  /* 0x20000003ff047230 */ /* 0x100fe40000004100 */
[----:B------:R-:W-:Y:S01]  /*0370*/  FADD.FTZ R15, R2, R5 ;  /* 0x00000005020f7221 */ /* 0x000fe20000010000 */
[----:B------:R-:W-:Y:S01]  /*0380*/  FFMA.FTZ R33, R5, R5, R32 ;  /* 0x0000000505217223 */ /* 0x000fe20000010020 */
[----:B------:R-:W-:-:S02]  /*0390*/  HADD2.F32 R3, -RZ, R3.H1_H1 ;  /* 0x30000003ff037230 */ /* 0x000fc40000004100 */
[----:B------:R-:W-:Y:S01]  /*03a0*/  FADD.FTZ R32, R15, R4 ;  /* 0x000000040f207221 */ /* 0x000fe20000010000 */
[----:B------:R-:W-:Y:S01]  /*03b0*/  FFMA.FTZ R34, R4, R4, R33 ;  /* 0x0000000404227223 */ /* 0x000fe20000010021 */
[--C-:B----4-:R-:W-:Y:S02]  /*03c0*/  HADD2.F32 R2, -RZ, R26.reuse.H0_H0 ;  /* 0x2000001aff027230 */ /* 0x110fe40000004100 */
[----:B------:R-:W-:Y:S01]  /*03d0*/  FADD.FTZ R15, R32, R3 ;  /* 0x00000003200f7221 */ /* 0x000fe20000010000 */
[----:B------:R-:W-:Y:S01]  /*03e0*/  FFMA.FTZ R33, R3, R3, R34 ;  /* 0x0000000303217223 */ /* 0x000fe20000010022 */
[----:B------:R-:W-:Y:S02]  /*03f0*/  HADD2.F32 R32, -RZ, R26.H1_H1 ;  /* 0x3000001aff207230 */ /* 0x000fe40000004100 */
[----:B------:R-:W-:Y:S01]  /*0400*/  FADD.FTZ R35, R15, R2 ;  /* 0x000000020f237221 */ /* 0x000fe20000010000 */
[----:B------:R-:W-:Y:S01]  /*0410*/  FFMA.FTZ R33, R2, R2, R33 ;  /* 0x0000000202217223 */ /* 0x000fe20000010021 */
[----:B------:R-:W-:-:S02]  /*0420*/  HADD2.F32 R15, -RZ, R27.H0_H0 ;  /* 0x2000001bff0f7230 */ /* 0x000fc40000004100 */
        /* <DEDUP_REMOVED lines=11> */
[--C-:B------:R-:W-:Y:S02]  /*04e0*/  HADD2.F32 R35, -RZ, R29.reuse.H0_H0 ;  /* 0x2000001dff237230 */ /* 0x100fe40000004100 */
        /* <DEDUP_REMOVED lines=52> */
[----:B------:R-:W-:-:S03]  /*0830*/  FFMA.FTZ R39, R26, R26, R39 ;  /* 0x0000001a1a277223 */ /* 0x000fc60000010027 */
[----:B------:R-:W-:Y:S01]  /*0840*/  FADD.FTZ R27, R27, R38 ;  /* 0x000000261b1b7221 */ /* 0x000fe20000010000 */
[----:B------:R-:W-:-:S04]  /*0850*/  FFMA.FTZ R39, R38, R38, R39 ;  /* 0x0000002626277223 */ /* 0x000fc80000010027 */
        /* <DEDUP_REMOVED lines=14> */
[----:B------:R-:W2:Y:S01]  /*0940*/  @!P0 S2R R26, SR_CgaCtaId ;  /* 0x00000000001a8919 */ /* 0x000ea20000008800 */
[----:B0-----:R-:W-:Y:S01]  /*0950*/  FADD.FTZ R38, R42, R27 ;  /* 0x0000001b2a267221 */ /* 0x001fe20000010000 */
[----:B-1----:R-:W-:-:S04]  /*0960*/  FADD.FTZ R40, R44, R39 ;  /* 0x000000272c287221 */ /* 0x002fc80000010000 */
[----:B------:R-:W0:Y:S04]  /*0970*/  SHFL.BFLY PT, R39, R38, 0x1, 0x1f ;  /* 0x0c201f0026277f89 */ /* 0x000e2800000e0000 */
[----:B------:R-:W1:Y:S01]  /*0980*/  SHFL.BFLY PT, R27, R40, 0x1, 0x1f ;  /* 0x0c201f00281b7f89 */ /* 0x000e6200000e0000 */
[----:B------:R-:W-:Y:S02]  /*0990*/  @!P0 MOV R43, 0x400 ;  /* 0x00000400002b8802 */ /* 0x000fe40000000f00 */
[----:B------:R-:W-:Y:S02]  /*09a0*/  @!P0 SHF.R.U32.HI R41, RZ, 0x2, R37 ;  /* 0x00000002ff298819 */ /* 0x000fe40000011625 */
[----:B--2---:R-:W-:Y:S02]  /*09b0*/  @!P0 LEA R26, R26, R43, 0x18 ;  /* 0x0000002b1a1a8211 */ /* 0x004fe400078ec0ff */
[----:B------:R-:W-:-:S04]  /*09c0*/  @!P0 LOP3.LUT R41, R41, 0x3ffffff8, RZ, 0xc0, !PT ;  /* 0x3ffffff829298812 */ /* 0x000fc800078ec0ff */
[----:B------:R-:W-:Y:S01]  /*09d0*/  @!P0 IADD3 R41, R41, R26, RZ ;  /* 0x0000001a29298210 */ /* 0x000fe20007ffe0ff */
[----:B0-----:R-:W-:Y:S01]  /*09e0*/  FADD.FTZ R26, R38, R39 ;  /* 0x00000027261a7221 */ /* 0x001fe20000010000 */
[----:B-1----:R-:W-:-:S05]  /*09f0*/  FADD.FTZ R27, R40, R27 ;  /* 0x0000001b281b7221 */ /* 0x002fca0000010000 */
        /* <DEDUP_REMOVED lines=28> */
.L_x_3628:
[----:B------:R-:W-:Y:S01]  /*0bc0*/  ISETP.NE.AND P0, PT, R37, RZ, PT ;  /* 0x000000ff2500720c */ /* 0x000fe20003f05270 */
[----:B0--3--:R-:W-:-:S12]  /*0bd0*/  FADD.FTZ R38, R43, R27 ;  /* 0x0000001b2b267221 */ /* 0x009fd80000010000 */
[----:B------:R-:W0:Y:S01]  /*0be0*/  @!P0 S2R R40, SR_CgaCtaId ;  /* 0x0000000000288919 */ /* 0x000e220000008800 */
[----:B------:R-:W-:Y:S01]  /*0bf0*/  @!P0 FMUL.FTZ R26, R26, 9.7656251455191522837e-05 ;  /* 0x38cccccd1a1a8820 */ /* 0x000fe20000410000 */
[----:B------:R-:W-:-:S03]  /*0c00*/  @!P0 MOV R39, 0x400 ;  /* 0x0000040000278802 */ /* 0x000fc60000000f00 */
[----:B------:R-:W-:-:S04]  /*0c10*/  @!P0 FMUL.FTZ R27, R26, R26 ;  /* 0x0000001a1a1b8220 */ /* 0x000fc80000410000 */
[----:B------:R-:W-:-:S05]  /*0c20*/  @!P0 FFMA.FTZ R27, R38, 9.7656251455191522837e-05, -R27 ;  /* 0x38cccccd261b8823 */ /* 0x000fca000001081b */
[----:B------:R-:W-:Y:S02]  /*0c30*/  @!P0 FMNMX.FTZ R27, RZ, R27, !PT ;  /* 0x0000001bff1b8209 */ /* 0x000fe40007810000 */
[----:B0-----:R-:W-:-:S05]  /*0c40*/  @!P0 LEA R39, R40, R39, 0x18 ;  /* 0x0000002728278211 */ /* 0x001fca00078ec0ff */
[----:B------:R0:W-:Y:S02]  /*0c50*/  @!P0 STS.64 [R39+0x50], R26 ;  /* 0x0000501a27008388 */ /* 0x0001e40000000a00 */
.L_x_3616:
        /* <DEDUP_REMOVED lines=12> */
[----:B0-----:R-:W0:Y:S01]  /*0d20*/  LDC.64 R38, c[0x0][0x240] ;  /* 0x00009000ff267b82 */ /* 0x001e220000000a00 */
[----:B-1----:R-:W-:Y:S02]  /*0d30*/  ULEA UR4, UR5, UR4, 0x18 ;  /* 0x0000000405047291 */ /* 0x002fe4000f8ec03f */
[----:B0-----:R-:W-:-:S07]  /*0d40*/  IMAD.WIDE.U32 R38, R37, 0x8, R38 ;  /* 0x0000000825267825 */ /* 0x001fce00078e0026 */
[----:B------:R-:W0:Y:S04]  /*0d50*/  LDS.64 R26, [UR4+0x50] ;  /* 0x00005004ff1a7984 */ /* 0x000e280008000a00 */
[----:B0-----:R1:W-:Y:S02]  /*0d60*/  STG.E.64 desc[UR6][R38.64], R26 ;  /* 0x0000001a26007986 */ /* 0x0013e4000c101b06 */
.L_x_3619:
[----:B------:R-:W-:Y:S05]  /*0d70*/  BSYNC B0 ;  /* 0x0000000000007941 */ /* 0x000fea0003800000 */
.L_x_3618:
[----:B------:R-:W2:Y:S01]  /*0d80*/  S2UR UR5, SR_CgaCtaId ;  /* 0x00000000000579c3 */ /* 0x000ea20000008800 */
[----:B------:R-:W-:Y:S01]  /*0d90*/  IADD3 R14, RZ, -R13, RZ ;  /* 0x8000000dff0e7210 */ /* 0x000fe20007ffe0ff */
[----:B------:R-:W-:Y:S01]  /*0da0*/  UMOV UR4, 0x400 ;  /* 0x0000040000047882 */ /* 0x000fe20000000000 */
[----:B------:R-:W-:Y:S01]  /*0db0*/  IMAD.WIDE.U32 R12, R12, -0x33333333, RZ ;  /* 0xcccccccd0c0c7825 */ /* 0x000fe200078e00ff */
[----:B------:R-:W-:Y:S01]  /*0dc0*/  UIADD3 UR4, UR4, 0x50, URZ ;  /* 0x0000005004047890 */ /* 0x000fe2000fffe03f */
[----:B------:R-:W-:Y:S02]  /*0dd0*/  MOV R12, R14 ;  /* 0x0000000e000c7202 */ /* 0x000fe40000000f00 */
[----:B------:R-:W-:Y:S02]  /*0de0*/  HADD2.F32 R37, -RZ, R31.H0_H0 ;  /* 0x2000001fff257230 */ /* 0x000fe40000004100 */
[----:B------:R-:W-:Y:S01]  /*0df0*/  LEA.HI R12, R13, R12, RZ, 0x1b ;  /* 0x0000000c0d0c7211 */ /* 0x000fe200078fd8ff */
[----:B01----:R-:W-:-:S02]  /*0e00*/  HADD2.F32 R39, -RZ, R25.H0_H0 ;  /* 0x20000019ff277230 */ /* 0x003fc40000004100 */
[----:B------:R-:W-:Y:S02]  /*0e10*/  HADD2.F32 R43, -RZ, R22.H0_H0 ;  /* 0x20000016ff2b7230 */ /* 0x000fe40000004100 */
[----:B------:R-:W-:Y:S02]  /*0e20*/  HADD2.F32 R45, -RZ, R23.H0_H0 ;  /* 0x20000017ff2d7230 */ /* 0x000fe40000004100 */
[----:B------:R-:W-:Y:S02]  /*0e30*/  HADD2.F32 R31, -RZ, R31.H1_H1 ;  /* 0x3000001fff1f7230 */ /* 0x000fe40000004100 */
[----:B------:R-:W-:Y:S02]  /*0e40*/  HADD2.F32 R41, -RZ, R24.H1_H1 ;  /* 0x30000018ff297230 */ /* 0x000fe40000004100 */
[----:B------:R-:W-:Y:S02]  /*0e50*/  HADD2.F32 R25, -RZ, R25.H1_H1 ;  /* 0x30000019ff197230 */ /* 0x000fe40000004100 */
[----:B------:R-:W-:Y:S01]  /*0e60*/  HADD2.F32 R22, -RZ, R22.H1_H1 ;  /* 0x30000016ff167230 */ /* 0x000fe20000004100 */
[----:B--2---:R-:W-:Y:S01]  /*0e70*/  ULEA UR4, UR5, UR4, 0x18 ;  /* 0x0000000405047291 */ /* 0x004fe2000f8ec03f */
[----:B------:R-:W-:-:S02]  /*0e80*/  HADD2.F32 R23, -RZ, R23.H1_H1 ;  /* 0x30000017ff177230 */ /* 0x000fc40000004100 */
[--C-:B------:R-:W-:Y:S02]  /*0e90*/  HADD2.F32 R14, -RZ, R21.reuse.H0_H0 ;  /* 0x20000015ff0e7230 */ /* 0x100fe40000004100 */
[----:B------:R-:W-:Y:S01]  /*0ea0*/  HADD2.F32 R21, -RZ, R21.H1_H1 ;  /* 0x30000015ff157230 */ /* 0x000fe20000004100 */
[----:B------:R-:W-:Y:S01]  /*0eb0*/  LEA R12, R12, UR4, 0x3 ;  /* 0x000000040c0c7c11 */ /* 0x000fe2000f8e18ff */
[----:B------:R-:W-:Y:S02]  /*0ec0*/  ULDC.64 UR4, c[0x0][0x210] ;  /* 0x0000840000047ab9 */ /* 0x000fe40000000a00 */
[C---:B------:R-:W-:Y:S01]  /*0ed0*/  LEA R26, P0, R11.reuse, UR4, 0x1 ;  /* 0x000000040b1a7c11 */ /* 0x040fe2000f8008ff */
[----:B------:R-:W-:Y:S02]  /*0ee0*/  ULDC UR4, c[0x0][0x230] ;  /* 0x00008c0000047ab9 */ /* 0x000fe40000000800 */
[----:B------:R-:W0:Y:S01]  /*0ef0*/  LDS.64 R12, [R12] ;  /* 0x000000000c0c7984 */ /* 0x000e220000000a00 */
[----:B------:R-:W-:Y:S01]  /*0f00*/  LEA.HI.X R27, R11, UR5, R10, 0x1, P0 ;  /* 0x000000050b1b7c11 */ /* 0x000fe200080f0c0a */
[----:B------:R-:W-:-:S02]  /*0f10*/  HADD2.F32 R11, -RZ, R24.H0_H0 ;  /* 0x20000018ff0b7230 */ /* 0x000fc40000004100 */
[--C-:B------:R-:W-:Y:S02]  /*0f20*/  HADD2.F32 R10, -RZ, R20.reuse.H0_H0 ;  /* 0x20000014ff0a7230 */ /* 0x100fe40000004100 */
[----:B------:R-:W-:Y:S02]  /*0f30*/  HADD2.F32 R20, -RZ, R20.H1_H1 ;  /* 0x30000014ff147230 */ /* 0x000fe40000004100 */
        /* <DEDUP_REMOVED lines=34> */
[----:B-----5:R-:W-:-:S02]  /*1160*/  HADD2.F32 R21, -RZ, R18.H0_H0 ;  /* 0x20000012ff157230 */ /* 0x020fc40000004100 */
[----:B0-----:R-:W-:Y:S01]  /*1170*/  FMUL.FTZ R0, R0, R13 ;  /* 0x0000000d00007220 */ /* 0x001fe20000410000 */
[--C-:B------:R-:W-:Y:S02]  /*1180*/  HADD2.F32 R11, -RZ, R16.reuse.H0_H0 ;  /* 0x20000010ff0b7230 */ /* 0x100fe40000004100 */
        /* <DEDUP_REMOVED lines=31> */
[----:B------:R-:W-:-:S02]  /*1380*/  HADD2.F32 R31, -RZ, R16.H1_H1 ;  /* 0x30000010ff1f7230 */ /* 0x000fc40000004100 */
[--C-:B------:R-:W-:Y:S01]  /*1390*/  FFMA.FTZ R0, R0, R21, R11.reuse ;  /* 0x0000001500007223 */ /* 0x100fe2000001000b */
[C-C-:B------:R-:W-:Y:S01]  /*13a0*/  FFMA.FTZ R6, R21.reuse, R6, R11.reuse ;  /* 0x0000000615067223 */ /* 0x140fe2000001000b */
[C-C-:B------:R-:W-:Y:S01]  /*13b0*/  FFMA.FTZ R2, R21.reuse, R2, R11.reuse ;  /* 0x0000000215027223 */ /* 0x140fe2000001000b */
[C-C-:B------:R-:W-:Y:S01]  /*13c0*/  FFMA.FTZ R33, R21.reuse, R33, R11.reuse ;  /* 0x0000002115217223 */ /* 0x140fe2000001000b */
[C-C-:B------:R-:W-:Y:S01]  /*13d0*/  FFMA.FTZ R29, R21.reuse, R29, R11.reuse ;  /* 0x0000001d151d7223 */ /* 0x140fe2000001000b */
[C-C-:B------:R-:W-:Y:S01]  /*13e0*/  FFMA.FTZ R40, R21.reuse, R40, R11.reuse ;  /* 0x0000002815287223 */ /* 0x140fe2000001000b */
[C-C-:B------:R-:W-:Y:S01]  /*13f0*/  FFMA.FTZ R43, R21.reuse, R43, R11.reuse ;  /* 0x0000002b152b7223 */ /* 0x140fe2000001000b */
[----:B------:R-:W-:Y:S01]  /*1400*/  FFMA.FTZ R10, R21, R10, R11 ;  /* 0x0000000a150a7223 */ /* 0x000fe2000001000b */
[----:B------:R-:W-:Y:S02]  /*1410*/  HADD2.F32 R13, -RZ, R18.H1_H1 ;  /* 0x30000012ff0d7230 */ /* 0x000fe40000004100 */
[----:B------:R-:W-:-:S02]  /*1420*/  HADD2.F32 R16, -RZ, R19.H0_H0 ;  /* 0x20000013ff107230 */ /* 0x000fc40000004100 */
[----:B------:R-:W-:Y:S02]  /*1430*/  HADD2.F32 R11, -RZ, R17.H0_H0 ;  /* 0x20000011ff0b7230 */ /* 0x000fe40000004100 */
[--C-:B------:R-:W-:Y:S01]  /*1440*/  FFMA.FTZ R9, R9, R13, R31.reuse ;  /* 0x0000000d09097223 */ /* 0x100fe2000001001f */
[----:B------:R-:W-:Y:S02]  /*1450*/  HADD2.F32 R19, -RZ, R19.H1_H1 ;  /* 0x30000013ff137230 */ /* 0x000fe40000004100 */
[----:B------:R-:W-:Y:S01]  /*1460*/  FFMA.FTZ R28, R13, R28, R31 ;  /* 0x0000001c0d1c7223 */ /* 0x000fe2000001001f */
[----:B------:R-:W-:Y:S02]  /*1470*/  HADD2.F32 R18, -RZ, R17.H1_H1 ;  /* 0x30000011ff127230 */ /* 0x000fe40000004100 */
        /* <DEDUP_REMOVED lines=8> */
[--C-:B------:R-:W-:Y:S01]  /*1500*/  FFMA.FTZ R11, R7, R19, R18.reuse ;  /* 0x00000013070b7223 */ /* 0x100fe20000010012 */
[--C-:B------:R-:W-:Y:S01]  /*1510*/  FFMA.FTZ R7, R19, R3, R18.reuse ;  /* 0x0000000313077223 */ /* 0x100fe20000010012 */
[--C-:B------:R-:W-:Y:S01]  /*1520*/  FFMA.FTZ R5, R13, R5, R31.reuse ;  /* 0x000000050d057223 */ /* 0x100fe2000001001f */
[----:B------:R-:W-:Y:S01]  /*1530*/  F2FP.F16.F32.PACK_AB R9, R9, R0 ;  /* 0x000000000909723e */ /* 0x000fe200000000ff */
[--C-:B------:R-:W-:Y:S01]  /*1540*/  FFMA.FTZ R21, R13, R32, R31.reuse ;  /* 0x000000200d157223 */ /* 0x100fe2000001001f */
[----:B------:R-:W-:Y:S01]  /*1550*/  F2FP.F16.F32.PACK_AB R8, R11, R8 ;  /* 0x000000080b08723e */ /* 0x000fe200000000ff */
[--C-:B------:R-:W-:Y:S01]  /*1560*/  FFMA.FTZ R34, R19, R34, R18.reuse ;  /* 0x0000002213227223 */ /* 0x100fe20000010012 */
[----:B------:R-:W-:Y:S01]  /*1570*/  F2FP.F16.F32.PACK_AB R4, R7, R4 ;  /* 0x000000040704723e */ /* 0x000fe200000000ff */
[C-C-:B------:R-:W-:Y:S01]  /*1580*/  FFMA.FTZ R30, R13.reuse, R30, R31.reuse ;  /* 0x0000001e0d1e7223 */ /* 0x140fe2000001001f */
[----:B------:R-:W-:Y:S01]  /*1590*/  F2FP.F16.F32.PACK_AB R28, R28, R33 ;  /* 0x000000211c1c723e */ /* 0x000fe200000000ff */
[--C-:B------:R-:W-:Y:S01]  /*15a0*/  FFMA.FTZ R37, R13, R42, R31.reuse ;  /* 0x0000002a0d257223 */ /* 0x100fe2000001001f */
[----:B------:R-:W-:Y:S01]  /*15b0*/  FFMA.FTZ R36, R19, R36, R18 ;  /* 0x0000002413247223 */ /* 0x000fe20000010012 */
[----:B------:R-:W-:Y:S01]  /*15c0*/  PRMT R16, R9, 0x7632, R16 ;  /* 0x0000763209107816 */ /* 0x000fe20000000010 */
[----:B------:R0:W-:Y:S01]  /*15d0*/  STG.E.U16 desc[UR6][R26.64], R9 ;  /* 0x000000091a007986 */ /* 0x0001e2000c101506 */
[----:B------:R-:W-:Y:S01]  /*15e0*/  F2FP.F16.F32.PACK_AB R5, R5, R6 ;  /* 0x000000060505723e */ /* 0x000fe200000000ff */
[----:B------:R-:W-:Y:S01]  /*15f0*/  FFMA.FTZ R3, R19, R38, R18 ;  /* 0x0000002613037223 */ /* 0x000fe20000010012 */
[----:B------:R-:W-:Y:S01]  /*1600*/  PRMT R6, R8, 0x7632, R6 ;  /* 0x0000763208067816 */ /* 0x000fe20000000006 */
[----:B------:R1:W-:Y:S01]  /*1610*/  STG.E.U16 desc[UR6][R26.64+0x14004], R4 ;  /* 0x014004041a007986 */ /* 0x0003e2000c101506 */
[----:B------:R-:W-:Y:S01]  /*1620*/  F2FP.F16.F32.PACK_AB R2, R21, R2 ;  /* 0x000000021502723e */ /* 0x000fe200000000ff */
[--C-:B------:R-:W-:Y:S01]  /*1630*/  FFMA.FTZ R22, R13, R22, R31.reuse ;  /* 0x000000160d167223 */ /* 0x100fe2000001001f */
[----:B------:R-:W-:Y:S01]  /*1640*/  F2FP.F16.F32.PACK_AB R15, R34, R15 ;  /* 0x0000000f220f723e */ /* 0x000fe200000000ff */
[C-C-:B------:R-:W-:Y:S01]  /*1650*/  FFMA.FTZ R25, R19.reuse, R25, R18.reuse ;  /* 0x0000001913197223 */ /* 0x140fe20000010012 */
[--C-:B------:R-:W-:Y:S01]  /*1660*/  FFMA.FTZ R0, R19, R23, R18.reuse ;  /* 0x0000001713007223 */ /* 0x100fe20000010012 */
[----:B------:R-:W-:Y:S01]  /*1670*/  F2FP.F16.F32.PACK_AB R35, R36, R35 ;  /* 0x000000232423723e */ /* 0x000fe200000000ff */
[----:B------:R-:W-:Y:S01]  /*1680*/  FFMA.FTZ R13, R13, R20, R31 ;  /* 0x000000140d0d7223 */ /* 0x000fe2000001001f */
[----:B0-----:R-:W-:Y:S01]  /*1690*/  PRMT R9, R4, 0x7632, R9 ;  /* 0x0000763204097816 */ /* 0x001fe20000000009 */
[----:B------:R-:W-:Y:S01]  /*16a0*/  FFMA.FTZ R19, R19, R12, R18 ;  /* 0x0000000c13137223 */ /* 0x000fe20000010012 */
[----:B------:R-:W-:Y:S01]  /*16b0*/  F2FP.F16.F32.PACK_AB R29, R30, R29 ;  /* 0x0000001d1e1d723e */ /* 0x000fe200000000ff */
[----:B------:R0:W-:Y:S01]  /*16c0*/  STG.E.U16 desc[UR6][R26.64+0x6], R6 ;  /* 0x000006061a007986 */ /* 0x0001e2000c101506 */
[----:B-1----:R-:W-:-:S02]  /*16d0*/  PRMT R4, R28, 0x7632, R4 ;  /* 0x000076321c047816 */ /* 0x002fc40000000004 */
[----:B------:R-:W-:Y:S01]  /*16e0*/  F2FP.F16.F32.PACK_AB R37, R37, R40 ;  /* 0x000000282525723e */ /* 0x000fe200000000ff */
[----:B------:R1:W-:Y:S01]  /*16f0*/  STG.E.U16 desc[UR6][R26.64+0x14000], R5 ;  /* 0x014000051a007986 */ /* 0x0003e2000c101506 */
[----:B------:R-:W-:Y:S02]  /*1700*/  PRMT R7, R5, 0x7632, R7 ;  /* 0x0000763205077816 */ /* 0x000fe40000000007 */
[----:B------:R-:W-:Y:S01]  /*1710*/  PRMT R11, R2, 0x7632, R11 ;  /* 0x00007632020b7816 */ /* 0x000fe2000000000b */
[----:B------:R2:W-:Y:S01]  /*1720*/  STG.E.U16 desc[UR6][R26.64+0x28000], R2 ;  /* 0x028000021a007986 */ /* 0x0005e2000c101506 */
[----:B------:R-:W-:Y:S02]  /*1730*/  F2FP.F16.F32.PACK_AB R3, R3, R24 ;  /* 0x000000180303723e */ /* 0x000fe400000000ff */
[----:B------:R-:W-:Y:S01]  /*1740*/  F2FP.F16.F32.PACK_AB R25, R25, R44 ;  /* 0x0000002c1919723e */ /* 0x000fe200000000ff */
[----:B------:R3:W-:Y:S01]  /*1750*/  STG.E.U16 desc[UR6][R26.64+0x3c002], R4 ;  /* 0x03c002041a007986 */ /* 0x0007e2000c101506 */
[----:B0-----:R-:W-:-:S02]  /*1760*/  PRMT R6, R15, 0x7632, R6 ;  /* 0x000076320f067816 */ /* 0x001fc40000000006 */
[----:B------:R-:W-:Y:S01]  /*1770*/  F2FP.F16.F32.PACK_AB R22, R22, R43 ;  /* 0x0000002b1616723e */ /* 0x000fe200000000ff */
[----:B------:R-:W-:Y:S01]  /*1780*/  STG.E.U16 desc[UR6][R26.64+0x50004], R3 ;  /* 0x050004031a007986 */ /* 0x000fe2000c101506 */
[----:B-1----:R-:W-:Y:S02]  /*1790*/  PRMT R5, R35, 0x7632, R5 ;  /* 0x0000763223057816 */ /* 0x002fe40000000005 */
[----:B------:R-:W-:Y:S01]  /*17a0*/  F2FP.F16.F32.PACK_AB R0, R0, R45 ;  /* 0x0000002d0000723e */ /* 0x000fe200000000ff */
[----:B------:R0:W-:Y:S01]  /*17b0*/  STG.E.U16 desc[UR6][R26.64+0x28006], R6 ;  /* 0x028006061a007986 */ /* 0x0001e2000c101506 */
[----:B--2---:R-:W-:Y:S02]  /*17c0*/  PRMT R2, R29, 0x7632, R2 ;  /* 0x000076321d027816 */ /* 0x004fe40000000002 */
[----:B------:R-:W-:Y:S01]  /*17d0*/  F2FP.F16.F32.PACK_AB R10, R13, R10 ;  /* 0x0000000a0d0a723e */ /* 0x000fe200000000ff */
[----:B------:R1:W-:Y:S01]  /*17e0*/  STG.E.U16 desc[UR6][R26.64+0x3c006], R5 ;  /* 0x03c006051a007986 */ /* 0x0003e2000c101506 */
[----:B---3--:R-:W-:-:S02]  /*17f0*/  PRMT R4, R37, 0x7632, R4 ;  /* 0x0000763225047816 */ /* 0x008fc40000000004 */
[----:B------:R-:W-:Y:S01]  /*1800*/  F2FP.F16.F32.PACK_AB R14, R19, R14 ;  /* 0x0000000e130e723e */ /* 0x000fe200000000ff */
[----:B------:R2:W-:Y:S01]  /*1810*/  STG.E.U16 desc[UR6][R26.64+0x50002], R2 ;  /* 0x050002021a007986 */ /* 0x0005e2000c101506 */
[----:B------:R-:W-:Y:S02]  /*1820*/  PRMT R13, R0, 0x7632, R13 ;  /* 0x00007632000d7816 */ /* 0x000fe4000000000d */
[----:B0-----:R-:W-:Y:S01]  /*1830*/  PRMT R6, R3, 0x7632, R6 ;  /* 0x0000763203067816 */ /* 0x001fe20000000006 */
[----:B------:R0:W-:Y:S01]  /*1840*/  STG.E.U16 desc[UR6][R26.64+0x64002], R4 ;  /* 0x064002041a007986 */ /* 0x0001e2000c101506 */
[----:B------:R-:W-:Y:S02]  /*1850*/  PRMT R3, R10, 0x7632, R3 ;  /* 0x000076320a037816 */ /* 0x000fe40000000003 */
[----:B-1----:R-:W-:Y:S01]  /*1860*/  PRMT R5, R22, 0x7632, R5 ;  /* 0x0000763216057816 */ /* 0x002fe20000000005 */
[----:B------:R-:W-:Y:S01]  /*1870*/  STG.E.U16 desc[UR6][R26.64+0x2], R16 ;  /* 0x000002101a007986 */ /* 0x000fe2000c101506 */
[----:B--2---:R-:W-:-:S03]  /*1880*/  PRMT R2, R25, 0x7632, R2 ;  /* 0x0000763219027816 */ /* 0x004fc60000000002 */
        /* <DEDUP_REMOVED lines=22> */
.L_x_3617:
[----:B------:R-:W-:Y:S01]  /*19f0*/  HFMA2.MMA R40, -RZ, RZ, 0, 4.76837158203125e-07 ;  /* 0x00000008ff287435 */ /* 0x000fe200000001ff */
[----:B0-----:R-:W-:Y:S02]  /*1a00*/  MOV R38, 0xffffffff ;  /* 0xffffffff00267802 */ /* 0x001fe40000000f00 */
[----:B-1----:R-:W-:Y:S02]  /*1a10*/  MOV R41, R26 ;  /* 0x0000001a00297202 */ /* 0x002fe40000000f00 */
[----:B------:R-:W-:-:S07]  /*1a20*/  MOV R39, 0x1f ;  /* 0x0000001f00277802 */ /* 0x000fce0000000f00 */
[----:B-----5:R-:W-:Y:S05]  /*1a30*/  WARPSYNC.COLLECTIVE R38, `(.L_x_3620) ;  /* 0x0000000026087348 */ /* 0x020fea0003c00000 */
[----:B------:R0:W1:Y:S02]  /*1a40*/  SHFL.BFLY P0, R38, R41, R40, R39 ;  /* 0x0c00002829267389 */ /* 0x0000640000000027 */
[----:B01---5:R-:W-:Y:S01]  /*1a50*/  ENDCOLLECTIVE ;  /* 0x000000000000791b */ /* 0x023fe20003800000 */
.L_x_3620:
[----:B------:R-:W-:Y:S02]  /*1a60*/  MOV R41, R27 ;  /* 0x0000001b00297202 */ /* 0x000fe40000000f00 */
[----:B------:R-:W-:Y:S02]  /*1a70*/  MOV R43, R38 ;  /* 0x00000026002b7202 */ /* 0x000fe40000000f00 */
[----:B------:R-:W-:-:S03]  /*1a80*/  MOV R38, 0xffffffff ;  /* 0xffffffff00267802 */ /* 0x000fc60000000f00 */
[----:B------:R-:W-:-:S07]  /*1a90*/  FADD.FTZ R26, R43, R26 ;  /* 0x0000001a2b1a7221 */ /* 0x000fce0000010000 */
[----:B------:R-:W-:Y:S05]  /*1aa0*/  WARPSYNC.COLLECTIVE R38, `(.L_x_3621) ;  /* 0x0000000026087348 */ /* 0x000fea0003c00000 */
[----:B------:R0:W1:Y:S02]  /*1ab0*/  SHFL.BFLY P0, R38, R41, R40, R39 ;  /* 0x0c00002829267389 */ /* 0x0000640000000027 */
[----:B01----:R-:W-:Y:S01]  /*1ac0*/  ENDCOLLECTIVE ;  /* 0x000000000000791b */ /* 0x003fe20003800000 */
.L_x_3621:
[----:B------:R-:W-:Y:S01]  /*1ad0*/  HFMA2.MMA R40, -RZ, RZ, 0, 2.384185791015625e-07 ;  /* 0x00000004ff287435 */ /* 0x000fe200000001ff */
[----:B------:R-:W-:Y:S02]  /*1ae0*/  MOV R41, R26 ;  /* 0x0000001a00297202 */ /* 0x000fe40000000f00 */
[----:B------:R-:W-:Y:S02]  /*1af0*/  MOV R42, R38 ;  /* 0x00000026002a7202 */ /* 0x000fe40000000f00 */
[----:B------:R-:W-:-:S03]  /*1b00*/  MOV R38, 0xffffffff ;  /* 0xffffffff00267802 */ /* 0x000fc60000000f00 */
[----:B------:R-:W-:-:S07]  /*1b10*/  FADD.FTZ R42, R42, R27 ;  /* 0x0000001b2a2a7221 */ /* 0x000fce0000010000 */
[----:B------:R-:W-:Y:S05]  /*1b20*/  WARPSYNC.COLLECTIVE R38, `(.L_x_3622) ;  /* 0x0000000026087348 */ /* 0x000fea0003c00000 */
[----:B------:R0:W1:Y:S02]  /*1b30*/  SHFL.BFLY P0, R38, R41, R40, R39 ;  /* 0x0c00002829267389 */ /* 0x0000640000000027 */
[----:B01----:R-:W-:Y:S01]  /*1b40*/  ENDCOLLECTIVE ;  /* 0x000000000000791b */ /* 0x003fe20003800000 */
.L_x_3622:
[----:B------:R-:W-:Y:S02]  /*1b50*/  MOV R41, R42 ;  /* 0x0000002a00297202 */ /* 0x000fe40000000f00 */
[----:B------:R-:W-:Y:S02]  /*1b60*/  MOV R45, R38 ;  /* 0x00000026002d7202 */ /* 0x000fe40000000f00 */
[----:B------:R-:W-:-:S03]  /*1b70*/  MOV R38, 0xffffffff ;  /* 0xffffffff00267802 */ /* 0x000fc60000000f00 */
[----:B------:R-:W-:-:S07]  /*1b80*/  FADD.FTZ R45, R26, R45 ;  /* 0x0000002d1a2d7221 */ /* 0x000fce0000010000 */
[----:B------:R-:W-:Y:S05]  /*1b90*/  WARPSYNC.COLLECTIVE R38, `(.L_x_3623) ;  /* 0x0000000026087348 */ /* 0x000fea0003c00000 */
[----:B------:R0:W1:Y:S02]  /*1ba0*/  SHFL.BFLY P0, R38, R41, R40, R39 ;  /* 0x0c00002829267389 */ /* 0x0000640000000027 */
[----:B01----:R-:W-:Y:S01]  /*1bb0*/  ENDCOLLECTIVE ;  /* 0x000000000000791b */ /* 0x003fe20003800000 */
.L_x_3623:
[----:B------:R-:W-:Y:S01]  /*1bc0*/  HFMA2.MMA R40, -RZ, RZ, 0, 1.1920928955078125e-07 ;  /* 0x00000002ff287435 */ /* 0x000fe200000001ff */
[----:B------:R-:W-:Y:S02]  /*1bd0*/  MOV R41, R45 ;  /* 0x0000002d00297202 */ /* 0x000fe40000000f00 */
[----:B------:R-:W-:Y:S02]  /*1be0*/  MOV R43, R38 ;  /* 0x00000026002b7202 */ /* 0x000fe40000000f00 */
[----:B------:R-:W-:-:S03]  /*1bf0*/  MOV R38, 0xffffffff ;  /* 0xffffffff00267802 */ /* 0x000fc60000000f00 */
[----:B------:R-:W-:-:S07]  /*1c00*/  FADD.FTZ R42, R42, R43 ;  /* 0x0000002b2a2a7221 */ /* 0x000fce0000010000 */
[----:B------:R-:W-:Y:S05]  /*1c10*/  WARPSYNC.COLLECTIVE R38, `(.L_x_3624) ;  /* 0x0000000026087348 */ /* 0x000fea0003c00000 */
[----:B------:R0:W1:Y:S02]  /*1c20*/  SHFL.BFLY P0, R38, R41, R40, R39 ;  /* 0x0c00002829267389 */ /* 0x0000640000000027 */
[----:B01----:R-:W-:Y:S01]  /*1c30*/  ENDCOLLECTIVE ;  /* 0x000000000000791b */ /* 0x003fe20003800000 */
.L_x_3624:
[----:B------:R-:W-:Y:S02]  /*1c40*/  MOV R41, R42 ;  /* 0x0000002a00297202 */ /* 0x000fe40000000f00 */
[----:B------:R-:W-:Y:S02]  /*1c50*/  MOV R44, R38 ;  /* 0x00000026002c7202 */ /* 0x000fe40000000f00 */
[----:B------:R-:W-:-:S03]  /*1c60*/  MOV R38, 0xffffffff ;  /* 0xffffffff00267802 */ /* 0x000fc60000000f00 */
[----:B------:R-:W-:-:S07]  /*1c70*/  FADD.FTZ R45, R45, R44 ;  /* 0x0000002c2d2d7221 */ /* 0x000fce0000010000 */
[----:B------:R-:W-:Y:S05]  /*1c80*/  WARPSYNC.COLLECTIVE R38, `(.L_x_3625) ;  /* 0x0000000026087348 */ /* 0x000fea0003c00000 */
[----:B------:R0:W1:Y:S02]  /*1c90*/  SHFL.BFLY P0, R38, R41, R40, R39 ;  /* 0x0c00002829267389 */ /* 0x0000640000000027 */
[----:B01----:R-:W-:Y:S01]  /*1ca0*/  ENDCOLLECTIVE ;  /* 0x000000000000791b */ /* 0x003fe20003800000 */
.L_x_3625:
[----:B------:R-:W-:Y:S01]  /*1cb0*/  HFMA2.MMA R40, -RZ, RZ, 0, 5.9604644775390625e-08 ;  /* 0x00000001ff287435 */ /* 0x000fe200000001ff */
[----:B------:R-:W-:Y:S02]  /*1cc0*/  MOV R41, R45 ;  /* 0x0000002d00297202 */ /* 0x000fe40000000f00 */
[----:B------:R-:W-:Y:S02]  /*1cd0*/  MOV R43, R38 ;  /* 0x00000026002b7202 */ /* 0x000fe40000000f00 */
[----:B------:R-:W-:-:S03]  /*1ce0*/  MOV R38, 0xffffffff ;  /* 0xffffffff00267802 */ /* 0x000fc60000000f00 */
[----:B------:R-:W-:-:S07]  /*1cf0*/  FADD.FTZ R43, R42, R43 ;  /* 0x0000002b2a2b7221 */ /* 0x000fce0000010000 */
[----:B------:R-:W-:Y:S05]  /*1d00*/  WARPSYNC.COLLECTIVE R38, `(.L_x_3626) ;  /* 0x0000000026087348 */ /* 0x000fea0003c00000 */
[----:B------:R0:W1:Y:S02]  /*1d10*/  SHFL.BFLY P0, R38, R41, R40, R39 ;  /* 0x0c00002829267389 */ /* 0x0000640000000027 */
[----:B01----:R-:W-:Y:S01]  /*1d20*/  ENDCOLLECTIVE ;  /* 0x000000000000791b */ /* 0x003fe20003800000 */
.L_x_3626:
[----:B------:R-:W-:Y:S02]  /*1d30*/  MOV R41, R43 ;  /* 0x0000002b00297202 */ /* 0x000fe40000000f00 */
[----:B------:R-:W-:Y:S02]  /*1d40*/  MOV R44, R38 ;  /* 0x00000026002c7202 */ /* 0x000fe40000000f00 */
[----:B------:R-:W-:-:S03]  /*1d50*/  MOV R38, 0xffffffff ;  /* 0xffffffff00267802 */ /* 0x000fc60000000f00 */
[----:B------:R-:W-:-:S07]  /*1d60*/  FADD.FTZ R26, R45, R44 ;  /* 0x0000002c2d1a7221 */ /* 0x000fce0000010000 */
[----:B------:R-:W-:Y:S05]  /*1d70*/  WARPSYNC.COLLECTIVE R38, `(.L_x_3627) ;  /* 0x0000000026087348 */ /* 0x000fea0003c00000 */
[----:B------:R0:W1:Y:S02]  /*1d80*/  SHFL.BFLY P0, R38, R41, R40, R39 ;  /* 0x0c00002829267389 */ /* 0x0000640000000027 */
[----:B01----:R-:W-:Y:S01]  /*1d90*/  ENDCOLLECTIVE ;  /* 0x000000000000791b */ /* 0x003fe20003800000 */
.L_x_3627:
[----:B------:R-:W-:Y:S01]  /*1da0*/  MOV R27, R38 ;  /* 0x00000026001b7202 */ /* 0x000fe20000000f00 */
[----:B------:R-:W-:Y:S06]  /*1db0*/  BRA `(.L_x_3628) ;  /* 0xffffffec00807947 */ /* 0x000fec000383ffff */
.L_x_3629:
        /* <DEDUP_REMOVED lines=12> */
.L_x_3809:


//--------------------- .text._ZN13group_norm_v214gn_cuda_kernelI6__halfLi320ELi1ELi32ELi40ELi256ELb0ELi256ELi40ELi40ELi4ELb0ELi148ELb0ELb0ENS_16CompileConditionILi900EEEEEvPT_PKS4_S7_S7_flPfS8_Pj --------------------------
	.section	.text._ZN13group_norm_v214gn_cuda_kernelI6__halfLi320ELi1ELi32ELi40ELi256ELb0ELi256ELi40ELi40ELi4ELb0ELi148ELb0ELb0ENS_16CompileConditionILi900EEEEEvPT_PKS4_S7_S7_flPfS8_Pj,"ax",@progbits
	.align	128
        .global         _ZN13group_norm_v214gn_cuda_kernelI6__halfLi320ELi1ELi32ELi40ELi256ELb0ELi256ELi40ELi40ELi4ELb0ELi148ELb0ELb0ENS_16CompileConditionILi900EEEEEvPT_PKS4_S7_S7_flPfS8_Pj
        .type           _ZN13group_norm_v214gn_cuda_kernelI6__halfLi320ELi1ELi32ELi40ELi256ELb0ELi256ELi40ELi40ELi4ELb0ELi148ELb0ELb0ENS_16CompileConditionILi900EEEEEvPT_PKS4_S7_S7_flPfS8_Pj,@function
        .size           _ZN13group_norm_v214gn_cuda_kernelI6__halfLi320ELi1ELi32ELi40ELi256ELb0ELi256ELi40ELi40ELi4ELb0ELi148ELb0ELb0ENS_16CompileConditionILi900EEEEEvPT_PKS4_S7_S7_flPfS8_Pj,(.L_x_3810 - _ZN13group_norm_v214gn_cuda_kernelI6__halfLi320ELi1ELi32ELi40ELi256ELb0ELi256ELi40ELi40ELi4ELb0ELi148ELb0ELb0ENS_16CompileConditionILi900EEEEEvPT_PKS4_S7_S7_flPfS8_Pj)
        .other          _ZN13group_norm_v214gn_cuda_kernelI6__halfLi320ELi1ELi32ELi40ELi256ELb0ELi256ELi40ELi40ELi4ELb0ELi148ELb0ELb0ENS_16CompileConditionILi900EEEEEvPT_PKS4_S7_S7_flPfS8_Pj,@"STO_CUDA_ENTRY STV_DEFAULT"
_ZN13group_norm_v214gn_cuda_kernelI6__halfLi320ELi1ELi32ELi40ELi256ELb0ELi256ELi40ELi40ELi4ELb0ELi148ELb0ELb0ENS_16CompileConditionILi900EEEEEvPT_PKS4_S7_S7_flPfS8_Pj:
.text._ZN13group_norm_v214gn_cuda_kernelI6__halfLi320ELi1ELi32ELi40ELi256ELb0ELi256ELi40ELi40ELi4ELb0ELi148ELb0ELb0ENS_16CompileConditionILi900EEEEEvPT_PKS4_S7_S7_flPfS8_Pj:
        /* <DEDUP_REMOVED lines=188> */
.L_x_3642:
        /* <DEDUP_REMOVED lines=10> */
.L_x_3630:
        /* <DEDUP_REMOVED lines=17> */
.L_x_3633:
[----:B------:R-:W-:Y:S05]  /*0d70*/  BSYNC B0 ;  /* 0x0000000000007941 */ /* 0x000fea0003800000 */
.L_x_3632:
        /* <DEDUP_REMOVED lines=199> */
.L_x_3631:
[----:B------:R-:W-:Y:S01]  /*19f0*/  HFMA2.MMA R40, -RZ, RZ, 0, 4.76837158203125e-07 ;  /* 0x00000008ff287435 */ /* 0x000fe200000001ff */
[----:B0-----:R-:W-:Y:S02]  /*1a00*/  MOV R38, 0xffffffff ;  /* 0xffffffff00267802 */ /* 0x001fe40000000f00 */
[----:B-1----:R-:W-:Y:S02]  /*1a10*/  MOV R41, R26 ;  /* 0x0000001a00297202 */ /* 0x002fe40000000f00 */
[----:B------:R-:W-:-:S07]  /*1a20*/  MOV R39, 0x1f ;  /* 0x0000001f00277802 */ /* 0x000fce0000000f00 */
[----:B-----5:R-:W-:Y:S05]  /*1a30*/  WARPSYNC.COLLECTIVE R38, `(.L_x_3634) ;  /* 0x0000000026087348 */ /* 0x020fea0003c00000 */
[----:B------:R0:W1:Y:S02]  /*1a40*/  SHFL.BFLY P0, R38, R41, R40, R39 ;  /* 0x0c00002829267389 */ /* 0x0000640000000027 */
[----:B01---5:R-:W-:Y:S01]  /*1a50*/  ENDCOLLECTIVE ;  /* 0x000000000000791b */ /* 0x023fe20003800000 */
.L_x_3634:
[----:B------:R-:W-:Y:S02]  /*1a60*/  MOV R41, R27 ;  /* 0x0000001b00297202 */ /* 0x000fe40000000f00 */
[----:B------:R-:W-:Y:S02]  /*1a70*/  MOV R43, R38 ;  /* 0x00000026002b7202 */ /* 0x000fe40000000f00 */
[----:B------:R-:W-:-:S03]  /*1a80*/  MOV R38, 0xffffffff ;  /* 0xffffffff00267802 */ /* 0x000fc60000000f00 */
[----:B------:R-:W-:-:S07]  /*1a90*/  FADD.FTZ R26, R43, R26 ;  /* 0x0000001a2b1a7221 */ /* 0x000fce0000010000 */
[----:B------:R-:W-:Y:S05]  /*1aa0*/  WARPSYNC.COLLECTIVE R38, `(.L_x_3635) ;  /* 0x0000000026087348 */ /* 0x000fea0003c00000 */
[----:B------:R0:W1:Y:S02]  /*1ab0*/  SHFL.BFLY P0, R38, R41, R40, R39 ;  /* 0x0c00002829267389 */ /* 0x0000640000000027 */
[----:B01----:R-:W-:Y:S01]  /*1ac0*/  ENDCOLLECTIVE ;  /* 0x000000000000791b */ /* 0x003fe20003800000 */
.L_x_3635:
        /* <DEDUP_REMOVED lines=8> */
.L_x_3636:
[----:B------:R-:W-:Y:S02]  /*1b50*/  MOV R41, R42 ;  /* 0x0000002a00297202 */ /* 0x000fe40000000f00 */
[----:B------:R-:W-:Y:S02]  /*1b60*/  MOV R45, R38 ;  /* 0x00000026002d7202 */ /* 0x000fe40000000f00 */
[----:B------:R-:W-:-:S03]  /*1b70*/  MOV R38, 0xffffffff ;  /* 0xffffffff00267802 */ /* 0x000fc60000000f00 */
[----:B------:R-:W-:-:S07]  /*1b80*/  FADD.FTZ R45, R26, R45 ;  /* 0x0000002d1a2d7221 */ /* 0x000fce0000010000 */
[----:B------:R-:W-:Y:S05]  /*1b90*/  WARPSYNC.COLLECTIVE R38, `(.L_x_3637) ;  /* 0x0000000026087348 */ /* 0x000fea0003c00000 */
[----:B------:R0:W1:Y:S02]  /*1ba0*/  SHFL.BFLY P0, R38, R41, R40, R39 ;  /* 0x0c00002829267389 */ /* 0x0000640000000027 */
[----:B01----:R-:W-:Y:S01]  /*1bb0*/  ENDCOLLECTIVE ;  /* 0x000000000000791b */ /* 0x003fe20003800000 */
.L_x_3637:
        /* <DEDUP_REMOVED lines=8> */
.L_x_3638:
[----:B------:R-:W-:Y:S02]  /*1c40*/  MOV R41, R42 ;  /* 0x0000002a00297202 */ /* 0x000fe40000000f00 */
[----:B------:R-:W-:Y:S02]  /*1c50*/  MOV R44, R38 ;  /* 0x00000026002c7202 */ /* 0x000fe40000000f00 */
[----:B------:R-:W-:-:S03]  /*1c60*/  MOV R38, 0xffffffff ;  /* 0xffffffff00267802 */ /* 0x000fc60000000f00 */
[----:B------:R-:W-:-:S07]  /*1c70*/  FADD.FTZ R45, R45, R44 ;  /* 0x0000002c2d2d7221 */ /* 0x000fce0000010000 */
[----:B------:R-:W-:Y:S05]  /*1c80*/  WARPSYNC.COLLECTIVE R38, `(.L_x_3639) ;  /* 0x0000000026087348 */ /* 0x000fea0003c00000 */
[----:B------:R0:W1:Y:S02]  /*1c90*/  SHFL.BFLY P0, R38, R41, R40, R39 ;  /* 0x0c00002829267389 */ /* 0x0000640000000027 */
[----:B01----:R-:W-:Y:S01]  /*1ca0*/  ENDCOLLECTIVE ;  /* 0x000000000000791b */ /* 0x003fe20003800000 */
.L_x_3639:
        /* <DEDUP_REMOVED lines=8> */
.L_x_3640:
[----:B------:R-:W-:Y:S02]  /*1d30*/  MOV R41, R43 ;  /* 0x0000002b00297202 */ /* 0x000fe40000000f00 */
[----:B------:R-:W-:Y:S02]  /*1d40*/  MOV R44, R38 ;  /* 0x00000026002c7202 */ /* 0x000fe40000000f00 */
[----:B------:R-:W-:-:S03]  /*1d50*/  MOV R38, 0xffffffff ;  /* 0xffffffff00267802 */ /* 0x000fc60000000f00 */
[----:B------:R-:W-:-:S07]  /*1d60*/  FADD.FTZ R26, R45, R44 ;  /* 0x0000002c2d1a7221 */ /* 0x000fce0000010000 */
[----:B------:R-:W-:Y:S05]  /*1d70*/  WARPSYNC.COLLECTIVE R38, `(.L_x_3641) ;  /* 0x0000000026087348 */ /* 0x000fea0003c00000 */
[----:B------:R0:W1:Y:S02]  /*1d80*/  SHFL.BFLY P0, R38, R41, R40, R39 ;  /* 0x0c00002829267389 */ /* 0x0000640000000027 */
[----:B01----:R-:W-:Y:S01]  /*1d90*/  ENDCOLLECTIVE ;  /* 0x000000000000791b */ /* 0x003fe20003800000 */
.L_x_3641:
[----:B------:R-:W-:Y:S01]  /*1da0*/  MOV R27, R38 ;  /* 0x00000026001b7202 */ /* 0x000fe20000000f00 */
[----:B------:R-:W-:Y:S06]  /*1db0*/  BRA `(.L_x_3642) ;  /* 0xffffffec00807947 */ /* 0x000fec000383ffff */
.L_x_3643:
        /* <DEDUP_REMOVED lines=12> */
.L_x_3810:


//--------------------- .text._ZN13group_norm_v214gn_cuda_kernelI6__halfLi320ELi3ELi16ELi80ELi256ELb1ELi4ELi320ELi320ELi4ELb1ELi5ELb0ELb0ENS_16CompileConditionILi900EEEEEvPT_PKS4_S7_S7_flPfS8_Pj --------------------------
	.section	.text._ZN13group_norm_v214gn_cuda_kernelI6__halfLi320ELi3ELi16ELi80ELi256ELb1ELi4ELi320ELi320ELi4ELb1ELi5ELb0ELb0ENS_16CompileConditionILi900EEEEEvPT_PKS4_S7_S7_flPfS8_Pj,"ax",@progbits
	.align	128
        .global         _ZN13group_norm_v214gn_cuda_kernelI6__halfLi320ELi3ELi16ELi80ELi256ELb1ELi4ELi320ELi320ELi4ELb1ELi5ELb0ELb0ENS_16CompileConditionILi900EEEEEvPT_PKS4_S7_S7_flPfS8_Pj
        .type           _ZN13group_norm_v214gn_cuda_kernelI6__halfLi320ELi3ELi16ELi80ELi256ELb1ELi4ELi320ELi320ELi4ELb1ELi5ELb0ELb0ENS_16CompileConditionILi900EEEEEvPT_PKS4_S7_S7_flPfS8_Pj,@function
        .size           _ZN13group_norm_v214gn_cuda_kernelI6__halfLi320ELi3ELi16ELi80ELi256ELb1ELi4ELi320ELi320ELi4ELb1ELi5ELb0ELb0ENS_16CompileConditionILi900EEEEEvPT_PKS4_S7_S7_flPfS8_Pj,(.L_x_3811 - _ZN13group_norm_v214gn_cuda_kernelI6__halfLi320ELi3ELi16ELi80ELi256ELb1ELi4ELi320ELi320ELi4ELb1ELi5ELb0ELb0ENS_16CompileConditionILi900EEEEEvPT_PKS4_S7_S7_flPfS8_Pj)
        .other          _ZN13group_norm_v214gn_cuda_kernelI6__halfLi320ELi3ELi16ELi80ELi256ELb1ELi4ELi320ELi320ELi4ELb1ELi5ELb0ELb0ENS_16CompileConditionILi900EEEEEvPT_PKS4_S7_S7_flPfS8_Pj,@"STO_CUDA_ENTRY STV_DEFAULT"
_ZN13group_norm_v214gn_cuda_kernelI6__halfLi320ELi3ELi16ELi80ELi256ELb1ELi4ELi320ELi320ELi4ELb1ELi5ELb0ELb0ENS_16CompileConditionILi900EEEEEvPT_PKS4_S7_S7_flPfS8_Pj:
.text._ZN13group_norm_v214gn_cuda_kernelI6__halfLi320ELi3ELi16ELi80ELi256ELb1ELi4ELi320ELi320ELi4ELb1ELi5ELb0ELb0ENS_16CompileConditionILi900EEEEEvPT_PKS4_S7_S7_flPfS8_Pj:
        /* <DEDUP_REMOVED lines=15> */
[----:B0-----:R-:W-:-:S04]  /*00f0*/  IMAD.WIDE.U32 R6, R2, -0x33333333, RZ ;  /* 0xcccccccd02067825 */ /* 0x001fc800078e00ff */
[----:B-1----:R-:W-:Y:S01]  /*0100*/  IMAD.SHL.U32 R3, R4, 0x4, RZ ;  /* 0x0000000404037824 */ /* 0x002fe200078e00ff */
[----:B------:R-:W-:Y:S02]  /*0110*/  SHF.R.U32.HI R7, RZ, 0x6, R7 ;  /* 0x00000006ff077819 */ /* 0x000fe40000011607 */
[----:B--2---:R-:W-:Y:S01]  /*0120*/  LEA R5, R8, R5, 0x18 ;  /* 0x0000000508057211 */ /* 0x004fe200078ec0ff */
[----:B------:R-:W-:Y:S01]  /*0130*/  IMAD.MOV.U32 R8, RZ, RZ, RZ ;  /* 0x000000ffff087224 */ /* 0x000fe200078e00ff */
[----:B------:R-:W-:Y:S01]  /*0140*/  LOP3.LUT R3, R3, 0xfc, RZ, 0xc0, !PT ;  /* 0x000000fc03037812 */ /* 0x000fe200078ec0ff */
[----:B------:R-:W-:-:S03]  /*0150*/  IMAD R14, R7, -0x50, R2 ;  /* 0xffffffb0070e7824 */ /* 0x000fc600078e0202 */
[----:B------:R-:W-:Y:S01]  /*0160*/  IADD3 R3, R3, R7, RZ ;  /* 0x0000000703037210 */ /* 0x000fe20007ffe0ff */
[----:B------:R-:W-:Y:S02]  /*0170*/  IMAD R6, R14, 0x28, R5 ;  /* 0x000000280e067824 */ /* 0x000fe400078e0205 */
[----:B------:R-:W-:Y:S02]  /*0180*/  IMAD.MOV.U32 R5, RZ, RZ, R0 ;  /* 0x000000ffff057224 */ /* 0x000fe400078e0000 */
[----:B------:R-:W-:Y:S01]  /*0190*/  IMAD R12, R3, 0x500, RZ ;  /* 0x00000500030c7824 */ /* 0x000fe200078e02ff */
[----:B------:R-:W-:-:S07]  /*01a0*/  LEA R6, R7, R6, 0x3 ;  /* 0x0000000607067211 */ /* 0x000fce00078e18ff */
.L_x_3652:
[----:B------:R-:W-:Y:S01]  /*01b0*/  HFMA2.MMA R13, -RZ, RZ, 0, 0 ;  /* 0x00000000ff0d7435 */ /* 0x000fe200000001ff */
[C---:B0-----:R-:W-:Y:S01]  /*01c0*/  LOP3.LUT R17, R5.reuse, 0x3, RZ, 0xc0, !PT ;  /* 0x0000000305117812 */ /* 0x041fe200078ec0ff */
[----:B------:R-:W-:Y:S01]  /*01d0*/  ULDC.64 UR6, c[0x0][0x218] ;  /* 0x0000860000067ab9 */ /* 0x000fe20000000a00 */
[--C-:B------:R-:W-:Y:S01]  /*01e0*/  SHF.R.U64 R11, R5, 0x2, R8.reuse ;  /* 0x00000002050b7819 */ /* 0x100fe20000001208 */
[----:B------:R-:W0:Y:S01]  /*01f0*/  LDC.64 R18, c[0x0][0x220] ;  /* 0x00008800ff127b82 */ /* 0x000e220000000a00 */
[----:B------:R-:W-:Y:S01]  /*0200*/  SHF.R.U32.HI R3, RZ, 0x2, R8 ;  /* 0x00000002ff037819 */ /* 0x000fe20000011608 */
[----:B------:R-:W-:Y:S02]  /*0210*/  IMAD R17, R17, 0x140, RZ ;  /* 0x0000014011117824 */ /* 0x000fe400078e02ff */
[----:B------:R-:W-:-:S04]  /*0220*/  IMAD.WIDE.U32 R10, R11, 0x50000, R12 ;  /* 0x000500000b0a7825 */ /* 0x000fc800078e000c */
[----:B------:R-:W1:Y:S01]  /*0230*/  LDC.64 R20, c[0x0][0x228] ;  /* 0x00008a00ff147b82 */ /* 0x000e620000000a00 */
[----:B------:R-:W-:Y:S02]  /*0240*/  IMAD R7, R14, 0x4, R17 ;  /* 0x000000040e077824 */ /* 0x000fe400078e0211 */
[----:B------:R-:W-:-:S03]  /*0250*/  IMAD R9, R3, 0x50000, RZ ;  /* 0x0005000003097824 */ /* 0x000fc600078e02ff */
[----:B------:R-:W-:Y:S02]  /*0260*/  SHF.R.S32.HI R3, RZ, 0x1f, R7 ;  /* 0x0000001fff037819 */ /* 0x000fe40000011407 */
[----:B------:R-:W-:-:S04]  /*0270*/  IADD3 R10, P0, R7, R10, RZ ;  /* 0x0000000a070a7210 */ /* 0x000fc80007f1e0ff */
[----:B------:R-:W-:Y:S02]  /*0280*/  IADD3.X R3, R3, R11, R9, P0, !PT ;  /* 0x0000000b03037210 */ /* 0x000fe400007fe409 */
[C---:B------:R-:W-:Y:S02]  /*0290*/  SHF.L.U32 R9, R10.reuse, 0x1, RZ ;  /* 0x000000010a097819 */ /* 0x040fe400000006ff */
        /* <DEDUP_REMOVED lines=10> */
[----:B------:R-:W-:Y:S01]  /*0340*/  CS2R R38, SRZ ;  /* 0x0000000000267805 */ /* 0x000fe2000001ff00 */
[----:B--2---:R-:W-:-:S02]  /*0350*/  HADD2.F32 R3, -RZ, R22.H0_H0 ;  /* 0x20000016ff037230 */ /* 0x004fc40000004100 */
[----:B------:R-:W-:Y:S02]  /*0360*/  HADD2.F32 R11, -RZ, R22.H1_H1 ;  /* 0x30000016ff0b7230 */ /* 0x000fe40000004100 */
[--C-:B------:R-:W-:Y:S02]  /*0370*/  HADD2.F32 R13, -RZ, R23.reuse.H0_H0 ;  /* 0x20000017ff0d7230 */ /* 0x100fe40000004100 */
[----:B------:R-:W-:Y:S01]  /*0380*/  FADD.FTZ R16, RZ, R3 ;  /* 0x00000003ff107221 */ /* 0x000fe20000010000 */
[----:B------:R-:W-:Y:S01]  /*0390*/  FFMA.FTZ R24, R3, R3, RZ ;  /* 0x0000000303187223 */ /* 0x000fe200000100ff */
[----:B------:R-:W-:Y:S02]  /*03a0*/  HADD2.F32 R15, -RZ, R23.H1_H1 ;  /* 0x30000017ff0f7230 */ /* 0x000fe40000004100 */
[----:B------:R-:W-:Y:S01]  /*03b0*/  FADD.FTZ R16, R16, R11 ;  /* 0x0000000b10107221 */ /* 0x000fe20000010000 */
[----:B------:R-:W-:-:S03]  /*03c0*/  FFMA.FTZ R24, R11, R11, R24 ;  /* 0x0000000b0b187223 */ /* 0x000fc60000010018 */
[----:B------:R-:W-:Y:S01]  /*03d0*/  FADD.FTZ R16, R16, R13 ;  /* 0x0000000d10107221 */ /* 0x000fe20000010000 */
[----:B------:R-:W-:-:S03]  /*03e0*/  FFMA.FTZ R24, R13, R13, R24 ;  /* 0x0000000d0d187223 */ /* 0x000fc60000010018 */
[----:B------:R-:W-:Y:S01]  /*03f0*/  FADD.FTZ R22, R16, R15 ;  /* 0x0000000f10167221 */ /* 0x000fe20000010000 */
[----:B------:R-:W-:-:S05]  /*0400*/  FFMA.FTZ R23, R15, R15, R24 ;  /* 0x0000000f0f177223 */ /* 0x000fca0000010018 */
        /* <DEDUP_REMOVED lines=22> */
[----:B------:R-:W-:Y:S02]  /*0570*/  LEA.HI R35, R24, R35, RZ, 0x2 ;  /* 0x0000002318237211 */ /* 0x000fe400078f10ff */
[----:B------:R-:W-:Y:S02]  /*0580*/  IADD3 R22, R16, 0x4, RZ ;  /* 0x0000000410167810 */ /* 0x000fe40007ffe0ff */
[----:B------:R-:W-:Y:S02]  /*0590*/  SHF.R.S32.HI R24, RZ, 0x1f, R31 ;  /* 0x0000001fff187819 */ /* 0x000fe4000001141f */
[----:B------:R-:W-:Y:S02]  /*05a0*/  LEA.HI R29, R26, R29, RZ, 0x2 ;  /* 0x0000001d1a1d7211 */ /* 0x000fe400078f10ff */
[----:B------:R-:W-:Y:S02]  /*05b0*/  IADD3 R26, R16, 0x20, RZ ;  /* 0x00000020101a7810 */ /* 0x000fe40007ffe0ff */
[----:B------:R-:W-:-:S02]  /*05c0*/  SHF.R.S32.HI R17, RZ, 0x1f, R22 ;  /* 0x0000001fff117819 */ /* 0x000fc40000011416 */
[----:B------:R-:W-:Y:S02]  /*05d0*/  LEA.HI R31, R24, R31, RZ, 0x2 ;  /* 0x0000001f181f7211 */ /* 0x000fe400078f10ff */
[----:B------:R-:W-:Y:S02]  /*05e0*/  SHF.R.S32.HI R24, RZ, 0x1f, R27 ;  /* 0x0000001fff187819 */ /* 0x000fe4000001141b */
[----:B------:R-:W-:Y:S02]  /*05f0*/  SHF.R.S32.HI R23, RZ, 0x1f, R26 ;  /* 0x0000001fff177819 */ /* 0x000fe4000001141a */
[C---:B------:R-:W-:Y:S02]  /*0600*/  IADD3 R47, R16.reuse, 0x30, RZ ;  /* 0x00000030102f7810 */ /* 0x040fe40007ffe0ff */
[C---:B------:R-:W-:Y:S02]  /*0610*/  IADD3 R41, R16.reuse, 0x18, RZ ;  /* 0x0000001810297810 */ /* 0x040fe40007ffe0ff */
[----:B------:R-:W-:Y:S01]  /*0620*/  LEA.HI R22, R17, R22, RZ, 0x2 ;  /* 0x0000001611167211 */ /* 0x000fe200078f10ff */
[----:B------:R-:W-:Y:S01]  /*0630*/  VIADD R17, R16, 0x1c ;  /* 0x0000001c10117836 */ /* 0x000fe20000000000 */
[----:B------:R-:W-:-:S02]  /*0640*/  LEA.HI R27, R24, R27, RZ, 0x2 ;  /* 0x0000001b181b7211 */ /* 0x000fc400078f10ff */
[----:B------:R-:W-:Y:S02]  /*0650*/  LEA.HI R26, R23, R26, RZ, 0x2 ;  /* 0x0000001a171a7211 */ /* 0x000fe400078f10ff */
[----:B------:R-:W-:Y:S02]  /*0660*/  SHF.R.S32.HI R24, RZ, 0x1f, R47 ;  /* 0x0000001fff187819 */ /* 0x000fe4000001142f */
[----:B------:R-:W-:Y:S02]  /*0670*/  SHF.R.S32.HI R28, RZ, 0x1f, R41 ;  /* 0x0000001fff1c7819 */ /* 0x000fe40000011429 */
[----:B------:R-:W-:Y:S02]  /*0680*/  SHF.R.S32.HI R23, RZ, 0x1f, R16 ;  /* 0x0000001fff177819 */ /* 0x000fe40000011410 */
[----:B------:R-:W-:Y:S02]  /*0690*/  SHF.R.S32.HI R30, RZ, 0x1f, R17 ;  /* 0x0000001fff1e7819 */ /* 0x000fe40000011411 */
[----:B------:R-:W-:-:S02]  /*06a0*/  LEA.HI R47, R24, R47, RZ, 0x2 ;  /* 0x0000002f182f7211 */ /* 0x000fc400078f10ff */
[----:B------:R-:W-:Y:S02]  /*06b0*/  LEA.HI R41, R28, R41, RZ, 0x2 ;  /* 0x000000291c297211 */ /* 0x000fe400078f10ff */
[C---:B------:R-:W-:Y:S02]  /*06c0*/  IADD3 R38, R16.reuse, 0x24, RZ ;  /* 0x0000002410267810 */ /* 0x040fe40007ffe0ff */
[C---:B------:R-:W-:Y:S02]  /*06d0*/  IADD3 R53, R16.reuse, 0x38, RZ ;  /* 0x0000003810357810 */ /* 0x040fe40007ffe0ff */
[----:B------:R-:W-:Y:S02]  /*06e0*/  LEA.HI R24, R23, R16, RZ, 0x2 ;  /* 0x0000001017187211 */ /* 0x000fe400078f10ff */
[C---:B------:R-:W-:Y:S02]  /*06f0*/  IADD3 R28, R16.reuse, 0x2c, RZ ;  /* 0x0000002c101c7810 */ /* 0x040fe40007ffe0ff */
[----:B------:R-:W-:-:S02]  /*0700*/  IADD3 R39, R16, 0x3c, RZ ;  /* 0x0000003c10277810 */ /* 0x000fc40007ffe0ff */
[----:B-1----:R-:W-:Y:S02]  /*0710*/  LEA R42, R25, R42, 0x18 ;  /* 0x0000002a192a7211 */ /* 0x002fe400078ec0ff */
[----:B------:R-:W-:Y:S02]  /*0720*/  LEA.HI R17, R30, R17, RZ, 0x2 ;  /* 0x000000111e117211 */ /* 0x000fe400078f10ff */
[----:B------:R-:W-:Y:S02]  /*0730*/  SHF.R.S32.HI R25, RZ, 0x1f, R38 ;  /* 0x0000001fff197819 */ /* 0x000fe40000011426 */
[----:B------:R-:W-:Y:S02]  /*0740*/  SHF.R.S32.HI R30, RZ, 0x1f, R53 ;  /* 0x0000001fff1e7819 */ /* 0x000fe40000011435 */
[----:B------:R-:W-:Y:S02]  /*0750*/  SHF.R.S32.HI R24, RZ, 0x2, R24 ;  /* 0x00000002ff187819 */ /* 0x000fe40000011418 */
[----:B------:R-:W-:-:S02]  /*0760*/  SHF.R.S32.HI R37, RZ, 0x1f, R28 ;  /* 0x0000001fff257819 */ /* 0x000fc4000001141c */
[----:B------:R-:W-:Y:S01]  /*0770*/  SHF.R.S32.HI R32, RZ, 0x1f, R39 ;  /* 0x0000001fff207819 */ /* 0x000fe20000011427 */
[----:B------:R-:W-:Y:S01]  /*0780*/  IMAD R24, R24, 0x28, R42 ;  /* 0x0000002818187824 */ /* 0x000fe200078e022a */
[----:B------:R-:W-:Y:S02]  /*0790*/  IADD3 R49, R16, 0x48, RZ ;  /* 0x0000004810317810 */ /* 0x000fe40007ffe0ff */
[----:B------:R-:W-:Y:S02]  /*07a0*/  LEA.HI R38, R25, R38, RZ, 0x2 ;  /* 0x0000002619267211 */ /* 0x000fe400078f10ff */
[----:B------:R-:W-:Y:S02]  /*07b0*/  LEA.HI R53, R30, R53, RZ, 0x2 ;  /* 0x000000351e357211 */ /* 0x000fe400078f10ff */
[----:B------:R-:W-:Y:S02]  /*07c0*/  LEA.HI R25, R37, R28, RZ, 0x2 ;  /* 0x0000001c25197211 */ /* 0x000fe400078f10ff */
[----:B------:R-:W-:Y:S01]  /*07d0*/  LEA.HI R39, R32, R39, RZ, 0x2 ;  /* 0x0000002720277211 */ /* 0x000fe200078f10ff */
[C---:B------:R-:W-:Y:S01]  /*07e0*/  VIADD R32, R16.reuse, 0x4c ;  /* 0x0000004c10207836 */ /* 0x040fe20000000000 */
[----:B------:R-:W-:-:S02]  /*07f0*/  IADD3 R30, R16, 0x44, RZ ;  /* 0x00000044101e7810 */ /* 0x000fc40007ffe0ff */
[----:B------:R-:W-:Y:S02]  /*0800*/  SHF.R.S32.HI R22, RZ, 0x2, R22 ;  /* 0x00000002ff167819 */ /* 0x000fe40000011416 */
[----:B------:R-:W-:Y:S02]  /*0810*/  SHF.R.S32.HI R28, RZ, 0x1f, R45 ;  /* 0x0000001fff1c7819 */ /* 0x000fe4000001142d */
[----:B------:R-:W-:Y:S01]  /*0820*/  SHF.R.S32.HI R16, RZ, 0x1f, R49 ;  /* 0x0000001fff107819 */ /* 0x000fe20000011431 */
[----:B------:R-:W-:Y:S01]  /*0830*/  IMAD R22, R22, 0x28, R42 ;  /* 0x0000002816167824 */ /* 0x000fe200078e022a */
[----:B------:R-:W-:Y:S02]  /*0840*/  SHF.R.S32.HI R35, RZ, 0x2, R35 ;  /* 0x00000002ff237819 */ /* 0x000fe40000011423 */
[----:B------:R-:W-:Y:S01]  /*0850*/  SHF.R.S32.HI R37, RZ, 0x1f, R30 ;  /* 0x0000001fff257819 */ /* 0x000fe2000001141e */
[----:B------:R-:W-:Y:S01]  /*0860*/  IMAD.IADD R22, R43, 0x1, R22 ;  /* 0x000000012b167824 */ /* 0x000fe200078e0216 */
[----:B------:R-:W-:-:S02]  /*0870*/  LEA.HI R45, R28, R45, RZ, 0x2 ;  /* 0x0000002d1c2d7211 */ /* 0x000fc400078f10ff */
[----:B------:R-:W-:Y:S02]  /*0880*/  IADD3 R24, R24, R43, RZ ;  /* 0x0000002b18187210 */ /* 0x000fe40007ffe0ff */
[----:B------:R-:W-:Y:S02]  /*0890*/  SHF.R.S32.HI R28, RZ, 0x1f, R51 ;  /* 0x0000001fff1c7819 */ /* 0x000fe40000011433 */
[----:B------:R-:W-:Y:S02]  /*08a0*/  LEA.HI R49, R16, R49, RZ, 0x2 ;  /* 0x0000003110317211 */ /* 0x000fe400078f10ff */
[----:B------:R-:W-:Y:S02]  /*08b0*/  SHF.R.S32.HI R33, RZ, 0x2, R33 ;  /* 0x00000002ff217819 */ /* 0x000fe40000011421 */
[----:B------:R-:W-:Y:S01]  /*08c0*/  SHF.R.S32.HI R16, RZ, 0x2, R26 ;  /* 0x00000002ff107819 */ /* 0x000fe2000001141a */
[----:B------:R-:W-:Y:S01]  /*08d0*/  IMAD R26, R35, 0x28, R42 ;  /* 0x00000028231a7824 */ /* 0x000fe200078e022a */
[----:B------:R-:W-:Y:S01]  /*08e0*/  LEA.HI R23, R37, R30, RZ, 0x2 ;  /* 0x0000001e25177211 */ /* 0x000fe200078f10ff */
[----:B------:R0:W1:Y:S01]  /*08f0*/  LDS.64 R34, [R24] ;  /* 0x0000000018227984 */ /* 0x0000620000000a00 */
[----:B------:R-:W-:-:S02]  /*0900*/  SHF.R.S32.HI R37, RZ, 0x1f, R32 ;  /* 0x0000001fff257819 */ /* 0x000fc40000011420 */
[----:B------:R-:W-:Y:S01]  /*0910*/  LEA.HI R51, R28, R51, RZ, 0x2 ;  /* 0x000000331c337211 */ /* 0x000fe200078f10ff */
[--C-:B------:R-:W-:Y:S01]  /*0920*/  IMAD R28, R33, 0x28, R42.reuse ;  /* 0x00000028211c7824 */ /* 0x100fe200078e022a */
[----:B------:R-:W-:Y:S02]  /*0930*/  SHF.R.S32.HI R31, RZ, 0x2, R31 ;  /* 0x00000002ff1f7819 */ /* 0x000fe4000001141f */
[----:B------:R-:W-:Y:S01]  /*0940*/  LEA.HI R37, R37, R32, RZ, 0x2 ;  /* 0x0000002025257211 */ /* 0x000fe200078f10ff */
[--C-:B0-----:R-:W-:Y:S01]  /*0950*/  IMAD R24, R16, 0x28, R42.reuse ;  /* 0x0000002810187824 */ /* 0x101fe200078e022a */
[----:B------:R-:W-:Y:S01]  /*0960*/  IADD3 R26, R43, R26, RZ ;  /* 0x0000001a2b1a7210 */ /* 0x000fe20007ffe0ff */
        /* <DEDUP_REMOVED lines=15> */
[C---:B--2---:R-:W-:Y:S01]  /*0a60*/  IADD3 R26, R43.reuse, R36, RZ ;  /* 0x000000242b1a7210 */ /* 0x044fe20007ffe0ff */
[----:B------:R-:W-:Y:S01]  /*0a70*/  IMAD.IADD R48, R43, 0x1, R46 ;  /* 0x000000012b307824 */ /* 0x000fe200078e022e */
[----:B------:R-:W-:Y:S01]  /*0a80*/  SHF.R.S32.HI R25, RZ, 0x2, R25 ;  /* 0x00000002ff197819 */ /* 0x000fe20000011419 */
[----:B------:R2:W4:Y:S01]  /*0a90*/  LDS.64 R16, [R44] ;  /* 0x000000002c107984 */ /* 0x0005220000000a00 */
[----:B------:R-:W-:Y:S01]  /*0aa0*/  SHF.R.S32.HI R38, RZ, 0x2, R38 ;  /* 0x00000002ff267819 */ /* 0x000fe20000011426 */
[--C-:B------:R-:W-:Y:S01]  /*0ab0*/  IMAD R22, R27, 0x28, R42.reuse ;  /* 0x000000281b167824 */ /* 0x100fe200078e022a */
[----:B------:R-:W-:Y:S01]  /*0ac0*/  IADD3 R46, R43, R24, RZ ;  /* 0x000000182b2e7210 */ /* 0x000fe20007ffe0ff */
[----:B------:R-:W4:Y:S01]  /*0ad0*/  LDS.64 R26, [R26] ;  /* 0x000000001a1a7984 */ /* 0x000f220000000a00 */
[--C-:B------:R-:W-:Y:S01]  /*0ae0*/  IMAD R36, R25, 0x28, R42.reuse ;  /* 0x0000002819247824 */ /* 0x100fe200078e022a */
[----:B------:R-:W-:Y:S01]  /*0af0*/  SHF.R.S32.HI R39, RZ, 0x2, R39 ;  /* 0x00000002ff277819 */ /* 0x000fe20000011427 */
[----:B------:R-:W-:Y:S01]  /*0b00*/  IMAD R38, R38, 0x28, R42 ;  /* 0x0000002826267824 */ /* 0x000fe200078e022a */
[----:B------:R1:W4:Y:S01]  /*0b10*/  LDS.64 R24, [R48] ;  /* 0x0000000030187984 */ /* 0x0003220000000a00 */
[----:B------:R-:W-:-:S02]  /*0b20*/  SHF.R.S32.HI R51, RZ, 0x2, R51 ;  /* 0x00000002ff337819 */ /* 0x000fc40000011433 */
[----:B------:R-:W-:Y:S01]  /*0b30*/  SHF.R.S32.HI R23, RZ, 0x2, R23 ;  /* 0x00000002ff177819 */ /* 0x000fe20000011417 */
[--C-:B------:R-:W-:Y:S01]  /*0b40*/  IMAD R50, R39, 0x28, R42.reuse ;  /* 0x0000002827327824 */ /* 0x100fe200078e022a */
[----:B--2---:R-:W-:Y:S02]  /*0b50*/  IADD3 R44, R43, R38, RZ ;  /* 0x000000262b2c7210 */ /* 0x004fe40007ffe0ff */
[----:B------:R-:W-:Y:S01]  /*0b60*/  SHF.R.S32.HI R49, RZ, 0x2, R49 ;  /* 0x00000002ff317819 */ /* 0x000fe20000011431 */
        /* <DEDUP_REMOVED lines=20> */
[----:B------:R-:W-:Y:S01]  /*0cb0*/  IADD3 R32, R43, R47, RZ ;  /* 0x0000002f2b207210 */ /* 0x000fe20007ffe0ff */
[----:B---3--:R-:W-:Y:S01]  /*0cc0*/  FADD.FTZ R53, R53, R31 ;  /* 0x0000001f35357221 */ /* 0x008fe20000010000 */
[----:B------:R-:W1:Y:S01]  /*0cd0*/  LDS.64 R34, [R34] ;  /* 0x0000000022227984 */ /* 0x000e620000000a00 */
[----:B------:R-:W-:Y:S01]  /*0ce0*/  FADD.FTZ R49, R49, R30 ;  /* 0x0000001e31317221 */ /* 0x000fe20000010000 */
[----:B------:R-:W-:Y:S02]  /*0cf0*/  IMAD.IADD R30, R43, 0x1, R45 ;  /* 0x000000012b1e7824 */ /* 0x000fe400078e022d */
[----:B------:R-:W3:Y:S01]  /*0d00*/  LDS.64 R32, [R32] ;  /* 0x0000000020207984 */ /* 0x000ee20000000a00 */
        /* <DEDUP_REMOVED lines=17> */
[C---:B------:R-:W-:Y:S01]  /*0e20*/  IADD3 R24, R43.reuse, R44, RZ ;  /* 0x0000002c2b187210 */ /* 0x040fe20007ffe0ff */
[----:B------:R-:W-:Y:S01]  /*0e30*/  FADD.FTZ R52, R52, R25 ;  /* 0x0000001934347221 */ /* 0x000fe20000010000 */
[----:B------:R-:W4:Y:S01]  /*0e40*/  LDS.64 R26, [R26] ;  /* 0x000000001a1a7984 */ /* 0x000f220000000a00 */
[----:B------:R-:W-:-:S02]  /*0e50*/  IMAD.IADD R42, R43, 0x1, R42 ;  /* 0x000000012b2a7824 */ /* 0x000fc400078e022a */
        /* <DEDUP_REMOVED lines=26> */
.L_x_3645:
[----:B------:R-:W-:Y:S05]  /*1000*/  BSYNC B0 ;  /* 0x0000000000007941 */ /* 0x000fea0003800000 */
.L_x_3644:
        /* <DEDUP_REMOVED lines=16> */
[----:B------:R-:W-:-:S04]  /*1110*/  LOP3.LUT R25, R27, 0xffffffc0, R4, 0xe2, !PT ;  /* 0xffffffc01b197812 */ /* 0x000fc800078ee204 */
[----:B------:R-:W-:-:S05]  /*1120*/  LEA R24, R24, R25, 0x8 ;  /* 0x0000001918187211 */ /* 0x000fca00078e40ff */
[----:B------:R-:W-:-:S04]  /*1130*/  IMAD.SHL.U32 R25, R24, 0x2, RZ ;  /* 0x0000000218197824 */ /* 0x000fc800078e00ff */
[----:B-1----:R-:W-:-:S05]  /*1140*/  IMAD.WIDE.U32 R22, R25, 0x4, R22 ;  /* 0x0000000419167825 */ /* 0x002fca00078e0016 */
[----:B------:R0:W-:Y:S02]  /*1150*/  STG.E.64 desc[UR8][R22.64], R16 ;  /* 0x0000001016007986 */ /* 0x0001e4000c101b08 */
.L_x_3647:
[----:B------:R-:W-:Y:S05]  /*1160*/  BSYNC B0 ;  /* 0x0000000000007941 */ /* 0x000fea0003800000 */
.L_x_3646:
[----:B------:R-:W-:Y:S01]  /*1170*/  BAR.SYNC.DEFER_BLOCKING 0x0 ;  /* 0x0000000000007b1d */ /* 0x000fe20000010000 */
[C---:B------:R-:W-:Y:S02]  /*1180*/  ISETP.NE.AND P1, PT, R2.reuse, RZ, PT ;  /* 0x000000ff0200720c */ /* 0x040fe40003f25270 */
[----:B------:R-:W-:-:S11]  /*1190*/  ISETP.GT.U32.AND P0, PT, R2, 0x7f, PT ;  /* 0x0000007f0200780c */ /* 0x000fd60003f04070 */
        /* <DEDUP_REMOVED lines=10> */
.L_x_3649:
[----:B------:R-:W2:Y:S04]  /*1240*/  LD.E.STRONG.GPU R22, desc[UR8][R16.64] ;  /* 0x0000000810167980 */ /* 0x000ea8000c10f900 */
[----:B--2---:R-:W-:Y:S01]  /*1250*/  CCTL.IVALL ;  /* 0x00000000ff00798f */ /* 0x004fe20002000000 */
[----:B------:R-:W-:Y:S05]  /*1260*/  YIELD ;  /* 0x0000000000007946 */ /* 0x000fea0003800000 */
[----:B-----5:R-:W-:-:S04]  /*1270*/  LOP3.LUT R22, R22, R23, RZ, 0x3c, !PT ;  /* 0x0000001716167212 */ /* 0x020fc800078e3cff */
[----:B------:R-:W-:-:S13]  /*1280*/  ISETP.GT.AND P1, PT, R22, -0x1, PT ;  /* 0xffffffff1600780c */ /* 0x000fda0003f24270 */
[----:B------:R-:W-:Y:S05]  /*1290*/  @P1 BRA `(.L_x_3649) ;  /* 0xfffffffc00e81947 */ /* 0x000fea000383ffff */
.L_x_3648:
[----:B------:R-:W-:Y:S05]  /*12a0*/  WARPSYNC.ALL ;  /* 0x0000000000007948 */ /* 0x000fea0003800000 */
[----:B------:R-:W1:Y:S01]  /*12b0*/  @!P0 LDC R25, c[0x0][0x10] ;  /* 0x00000400ff198b82 */ /* 0x000e620000000800 */
[----:B0-----:R-:W-:-:S07]  /*12c0*/  @!P0 SHF.L.U32 R23, R2, 0x1, RZ ;  /* 0x0000000102178819 */ /* 0x001fce00000006ff */
[----:B------:R-:W-:Y:S01]  /*12d0*/  BAR.SYNC.DEFER_BLOCKING 0x0 ;  /* 0x0000000000007b1d */ /* 0x000fe20000010000 */
[----:B------:R-:W-:-:S07]  /*12e0*/  @!P0 LOP3.LUT R23, R23, 0x7fffffc0, RZ, 0xc0, !PT ;  /* 0x7fffffc017178812 */ /* 0x000fce00078ec0ff */
[----:B------:R-:W0:Y:S01]  /*12f0*/  @!P0 LDC.64 R16, c[0x0][0x248] ;  /* 0x00009200ff108b82 */ /* 0x000e220000000a00 */
[----:B------:R-:W-:Y:S01]  /*1300*/  ULDC.64 UR12, c[0x0][0x240] ;  /* 0x00009000000c7ab9 */ /* 0x000fe20000000a00 */
[----:B-1----:R-:W-:Y:S01]  /*1310*/  @!P0 IMAD R22, R25, UR4, R0 ;  /* 0x0000000419168c24 */ /* 0x002fe2000f8e0200 */
[----:B------:R-:W-:-:S03]  /*1320*/  @!P0 LOP3.LUT R25, R2, 0x1f, RZ, 0xc0, !PT ;  /* 0x0000001f02198812 */ /* 0x000fc600078ec0ff */
[----:B------:R-:W-:-:S05]  /*1330*/  @!P0 IMAD R22, R22, 0x100, R23 ;  /* 0x0000010016168824 */ /* 0x000fca00078e0217 */
[----:B------:R-:W-:-:S04]  /*1340*/  @!P0 IADD3 R22, R22, R25, RZ ;  /* 0x0000001916168210 */ /* 0x000fc80007ffe0ff */
        /* <DEDUP_REMOVED lines=37> */
[----:B------:R-:W1:Y:S03]  /*15a0*/  SHFL.BFLY PT, R17, R24, 0x1, 0x1f ;  /* 0x0c201f0018117f89 */ /* 0x000e6600000e0000 */
        /* <DEDUP_REMOVED lines=30> */
.L_x_3651:
[----:B------:R-:W-:Y:S05]  /*1790*/  BSYNC B0 ;  /* 0x0000000000007941 */ /* 0x000fea0003800000 */
.L_x_3650:
[----:B------:R-:W1:Y:S01]  /*17a0*/  S2UR UR7, SR_CgaCtaId ;  /* 0x00000000000779c3 */ /* 0x000e620000008800 */
[----:B0-----:R-:W-:Y:S01]  /*17b0*/  SHF.L.U32 R16, R5, 0x2, RZ ;  /* 0x0000000205107819 */ /* 0x001fe200000006ff */
[----:B------:R-:W-:Y:S01]  /*17c0*/  UMOV UR6, 0x400 ;  /* 0x0000040000067882 */ /* 0x000fe20000000000 */
[----:B-----5:R-:W-:Y:S01]  /*17d0*/  HADD2.F32 R24, -RZ, R18.H0_H0 ;  /* 0x20000012ff187230 */ /* 0x020fe20000004100 */
[----:B------:R-:W-:Y:S01]  /*17e0*/  UIADD3 UR6, UR6, 0xc80, URZ ;  /* 0x00000c8006067890 */ /* 0x000fe2000fffe03f */
[----:B------:R-:W-:Y:S01]  /*17f0*/  LOP3.LUT R16, R16, 0xc, RZ, 0xc0, !PT ;  /* 0x0000000c10107812 */ /* 0x000fe200078ec0ff */
[----:B------:R-:W-:Y:S01]  /*1800*/  HADD2.F32 R26, -RZ, R20.H0_H0 ;  /* 0x20000014ff1a7230 */ /* 0x000fe20000004100 */
[----:B------:R-:W-:Y:S01]  /*1810*/  ULOP3.LUT UR4, UR4, 0x1, URZ, 0x3c, !UPT ;  /* 0x0000000104047892 */ /* 0x000fe2000f8e3c3f */
[----:B------:R-:W-:Y:S02]  /*1820*/  HADD2.F32 R18, -RZ, R18.H1_H1 ;  /* 0x30000012ff127230 */ /* 0x000fe40000004100 */
[----:B------:R-:W-:-:S02]  /*1830*/  IMAD.MOV R22, RZ, RZ, -R16 ;  /* 0x000000ffff167224 */ /* 0x000fc400078e0a10 */
[----:B------:R-:W-:-:S03]  /*1840*/  IMAD.WIDE.U32 R16, R7, -0x33333333, RZ ;  /* 0xcccccccd07107825 */ /* 0x000fc600078e00ff */
[----:B------:R-:W-:Y:S01]  /*1850*/  MOV R16, R22 ;  /* 0x0000001600107202 */ /* 0x000fe20000000f00 */
[----:B------:R-:W-:-:S03]  /*1860*/  HADD2.F32 R20, -RZ, R20.H1_H1 ;  /* 0x30000014ff147230 */ /* 0x000fc60000004100 */
[----:B------:R-:W-:Y:S01]  /*1870*/  LEA.HI R16, R17, R16, RZ, 0x1a ;  /* 0x0000001011107211 */ /* 0x000fe200078fd0ff */
[----:B-1----:R-:W-:-:S06]  /*1880*/  ULEA UR6, UR7, UR6, 0x18 ;  /* 0x0000000607067291 */ /* 0x002fcc000f8ec03f */
[----:B------:R-:W-:Y:S01]  /*1890*/  LEA R16, R16, UR6, 0x3 ;  /* 0x0000000610107c11 */ /* 0x000fe2000f8e18ff */
[----:B------:R-:W-:-:S05]  /*18a0*/  ULDC UR6, c[0x0][0x230] ;  /* 0x00008c0000067ab9 */ /* 0x000fca0000000800 */
[----:B------:R-:W0:Y:S02]  /*18b0*/  LDS.64 R16, [R16] ;  /* 0x0000000010107984 */ /* 0x000e240000000a00 */
[----:B0-----:R-:W-:Y:S01]  /*18c0*/  FADD.FTZ R17, R17, UR6 ;  /* 0x0000000611117e21 */ /* 0x001fe20008010000 */
[--C-:B------:R-:W-:Y:S01]  /*18d0*/  FADD.FTZ R11, R11, -R16.reuse ;  /* 0x800000100b0b7221 */ /* 0x100fe20000010000 */
[--C-:B------:R-:W-:Y:S01]  /*18e0*/  FADD.FTZ R13, R13, -R16.reuse ;  /* 0x800000100d0d7221 */ /* 0x100fe20000010000 */
[--C-:B------:R-:W-:Y:S01]  /*18f0*/  FADD.FTZ R15, R15, -R16.reuse ;  /* 0x800000100f0f7221 */ /* 0x100fe20000010000 */
[----:B------:R-:W0:Y:S01]  /*1900*/  MUFU.RSQ R22, R17 ;  /* 0x0000001100167308 */ /* 0x000e220000001400 */
[----:B------:R-:W-:Y:S01]  /*1910*/  FADD.FTZ R3, R3, -R16 ;  /* 0x8000001003037221 */ /* 0x000fe20000010000 */
[----:B------:R-:W-:Y:S01]  /*1920*/  ULDC.64 UR6, c[0x0][0x210] ;  /* 0x0000840000067ab9 */ /* 0x000fe20000000a00 */
[C---:B0-----:R-:W-:Y:S01]  /*1930*/  FMUL.FTZ R11, R22.reuse, R11 ;  /* 0x0000000b160b7220 */ /* 0x041fe20000410000 */
[C---:B------:R-:W-:Y:S01]  /*1940*/  FMUL.FTZ R17, R22.reuse, R13 ;  /* 0x0000000d16117220 */ /* 0x040fe20000410000 */
[----:B------:R-:W-:Y:S01]  /*1950*/  FMUL.FTZ R15, R22, R15 ;  /* 0x0000000f160f7220 */ /* 0x000fe20000410000 */
[----:B------:R-:W-:Y:S01]  /*1960*/  FMUL.FTZ R3, R3, R22 ;  /* 0x0000001603037220 */ /* 0x000fe20000410000 */
[----:B------:R-:W-:Y:S01]  /*1970*/  FFMA.FTZ R11, R11, R18, R20 ;  /* 0x000000120b0b7223 */ /* 0x000fe20000010014 */
[----:B------:R-:W-:-:S02]  /*1980*/  HADD2.F32 R18, -RZ, R19.H0_H0 ;  /* 0x20000013ff127230 */ /* 0x000fc40000004100 */
[----:B------:R-:W-:Y:S02]  /*1990*/  HADD2.F32 R20, -RZ, R21.H0_H0 ;  /* 0x20000015ff147230 */ /* 0x000fe40000004100 */
[----:B------:R-:W-:Y:S01]  /*19a0*/  FFMA.FTZ R3, R3, R24, R26 ;  /* 0x0000001803037223 */ /* 0x000fe2000001001a */
[----:B------:R-:W-:Y:S02]  /*19b0*/  FMUL.FTZ R13, R11, -1.4426950216293334961 ;  /* 0xbfb8aa3b0b0d7820 */ /* 0x000fe40000410000 */
[----:B------:R-:W-:Y:S01]  /*19c0*/  FFMA.FTZ R17, R17, R18, R20 ;  /* 0x0000001211117223 */ /* 0x000fe20000010014 */
[----:B------:R-:W-:Y:S02]  /*19d0*/  HADD2.F32 R18, -RZ, R19.H1_H1 ;  /* 0x30000013ff127230 */ /* 0x000fe40000004100 */
[----:B------:R-:W-:Y:S01]  /*19e0*/  FMUL.FTZ R7, R3, -1.4426950216293334961 ;  /* 0xbfb8aa3b03077820 */ /* 0x000fe20000410000 */
[----:B------:R-:W-:Y:S02]  /*19f0*/  HADD2.F32 R20, -RZ, R21.H1_H1 ;  /* 0x30000015ff147230 */ /* 0x000fe40000004100 */
[----:B------:R-:W-:Y:S01]  /*1a00*/  FMUL.FTZ R16, R17, -1.4426950216293334961 ;  /* 0xbfb8aa3b11107820 */ /* 0x000fe20000410000 */
[----:B------:R-:W0:Y:S02]  /*1a10*/  MUFU.EX2 R13, R13 ;  /* 0x0000000d000d7308 */ /* 0x000e240000000800 */
[----:B------:R-:W-:-:S04]  /*1a20*/  FFMA.FTZ R20, R15, R18, R20 ;  /* 0x000000120f147223 */ /* 0x000fc80000010014 */
[----:B------:R-:W-:Y:S02]  /*1a30*/  FMUL.FTZ R19, R20, -1.4426950216293334961 ;  /* 0xbfb8aa3b14137820 */ /* 0x000fe40000410000 */
        /* <DEDUP_REMOVED lines=8> */
[----:B0-----:R-:W-:Y:S01]  /*1ac0*/  FADD.FTZ R13, R16, 1 ;  /* 0x3f800000100d7421 */ /* 0x001fe20000010000 */
[----:B------:R-:W-:-:S06]  /*1ad0*/  IADD3 R16, P0, R9, UR6, RZ ;  /* 0x0000000609107c10 */ /* 0x000fcc000ff1e0ff */
[----:B------:R-:W0:Y:S01]  /*1ae0*/  MUFU.RCP R24, R13 ;  /* 0x0000000d00187308 */ /* 0x000e220000001000 */
[----:B-1----:R-:W-:-:S07]  /*1af0*/  FMUL.FTZ R3, R3, R18 ;  /* 0x0000001203037220 */ /* 0x002fce0000410000 */
[----:B------:R-:W1:Y:S01]  /*1b00*/  MUFU.RCP R21, R21 ;  /* 0x0000001500157308 */ /* 0x000e620000001000 */
[----:B--2---:R-:W-:-:S05]  /*1b10*/  FMUL.FTZ R18, R11, R22 ;  /* 0x000000160b127220 */ /* 0x004fca0000410000 */
[----:B------:R-:W-:Y:S01]  /*1b20*/  F2FP.F16.F32.PACK_AB R3, R18, R3 ;  /* 0x000000031203723e */ /* 0x000fe200000000ff */
[----:B0-----:R-:W-:-:S03]  /*1b30*/  FMUL.FTZ R17, R17, R24 ;  /* 0x0000001811117220 */ /* 0x001fc60000410000 */
[----:B------:R-:W-:Y:S01]  /*1b40*/  PRMT R9, R3, 0x7632, R9 ;  /* 0x0000763203097816 */ /* 0x000fe20000000009 */
[----:B-1----:R-:W-:-:S05]  /*1b50*/  FMUL.FTZ R20, R20, R21 ;  /* 0x0000001514147220 */ /* 0x002fca0000410000 */
[----:B------:R-:W-:Y:S02]  /*1b60*/  F2FP.F16.F32.PACK_AB R7, R20, R17 ;  /* 0x000000111407723e */ /* 0x000fe400000000ff */
[----:B------:R-:W-:Y:S02]  /*1b70*/  IADD3.X R17, R10, UR7, RZ, P0, !PT ;  /* 0x000000070a117c10 */ /* 0x000fe400087fe4ff */
[----:B------:R-:W-:Y:S02]  /*1b80*/  PRMT R10, R7, 0x7632, R10 ;  /* 0x00007632070a7816 */ /* 0x000fe4000000000a */
[----:B------:R-:W-:Y:S01]  /*1b90*/  IADD3 R5, P0, R5, 0x5, RZ ;  /* 0x0000000505057810 */ /* 0x000fe20007f1e0ff */
[----:B------:R0:W-:Y:S03]  /*1ba0*/  STG.E.U16 desc[UR8][R16.64], R3 ;  /* 0x0000000310007986 */ /* 0x0001e6000c101508 */
[----:B------:R-:W-:Y:S01]  /*1bb0*/  IADD3.X R8, RZ, R8, RZ, P0, !PT ;  /* 0x00000008ff087210 */ /* 0x000fe200007fe4ff */
[----:B------:R0:W-:Y:S01]  /*1bc0*/  STG.E.U16 desc[UR8][R16.64+0x2], R9 ;  /* 0x0000020910007986 */ /* 0x0001e2000c101508 */
[----:B------:R-:W-:-:S03]  /*1bd0*/  ISETP.GE.U32.AND P0, PT, R5, UR10, PT ;  /* 0x0000000a05007c0c */ /* 0x000fc6000bf06070 */
[----:B------:R0:W-:Y:S01]  /*1be0*/  STG.E.U16 desc[UR8][R16.64+0x4], R7 ;  /* 0x0000040710007986 */ /* 0x0001e2000c101508 */
[----:B------:R-:W-:-:S03]  /*1bf0*/  ISETP.GE.AND.EX P0, PT, R8, UR5, PT, P0 ;  /* 0x0000000508007c0c */ /* 0x000fc6000bf06300 */
[----:B------:R0:W-:Y:S10]  /*1c00*/  STG.E.U16 desc[UR8][R16.64+0x6], R10 ;  /* 0x0000060a10007986 */ /* 0x0001f4000c101508 */
[----:B------:R-:W-:Y:S05]  /*1c10*/  @!P0 BRA `(.L_x_3652) ;  /* 0xffffffe400648947 */ /* 0x000fea000383ffff */
[----:B------:R-:W-:Y:S05]  /*1c20*/  EXIT ;  /* 0x000000000000794d */ /* 0x000fea0003800000 */
.L_x_3653:
        /* <DEDUP_REMOVED lines=13> */
.L_x_3811:


//--------------------- .text._ZN13group_norm_v214gn_cuda_kernelI6__halfLi320ELi1ELi16ELi80ELi256ELb1ELi8ELi320ELi320ELi4ELb1ELi4ELb0ELb0ENS_16CompileConditionILi900EEEEEvPT_PKS4_S7_S7_flPfS8_Pj --------------------------
	.section	.text._ZN13group_norm_v214gn_cuda_kernelI6__halfLi320ELi1ELi16ELi80ELi256ELb1ELi8ELi320ELi320ELi4ELb1ELi4ELb0ELb0ENS_16CompileConditionILi900EEEEEvPT_PKS4_S7_S7_flPfS8_Pj,"ax",@progbits
	.align	128
        .global         _ZN13group_norm_v214gn_cuda_kernelI6__halfLi320ELi1ELi16ELi80ELi256ELb1ELi8ELi320ELi320ELi4ELb1ELi4ELb0ELb0ENS_16CompileConditionILi900EEEEEvPT_PKS4_S7_S7_flPfS8_Pj
        .type           _ZN13group_norm_v214gn_cuda_kernelI6__halfLi320ELi1ELi16ELi80ELi256ELb1ELi8ELi320ELi320ELi4ELb1ELi4ELb0ELb0ENS_16CompileConditionILi900EEEEEvPT_PKS4_S7_S7_flPfS8_Pj,@function
        .size           _ZN13group_norm_v214gn_cuda_kernelI6__halfLi320ELi1ELi16ELi80ELi256ELb1ELi8ELi320ELi320ELi4ELb1ELi4ELb0ELb0ENS_16CompileConditionILi900EEEEEvPT_PKS4_S7_S7_flPfS8_Pj,(.L_x_3812 - _ZN13group_norm_v214gn_cuda_kernelI6__halfLi320ELi1ELi16ELi80ELi256ELb1ELi8ELi320ELi320ELi4ELb1ELi4ELb0ELb0ENS_16CompileConditionILi900EEEEEvPT_PKS4_S7_S7_flPfS8_Pj)
        .other          _ZN13group_norm_v214gn_cuda_kernelI6__halfLi320ELi1ELi16ELi80ELi256ELb1ELi8ELi320ELi320ELi4ELb1ELi4ELb0ELb0ENS_16CompileConditionILi900EEEEEvPT_PKS4_S7_S7_flPfS8_Pj,@"STO_CUDA_ENTRY STV_DEFAULT"
_ZN13group_norm_v214gn_cuda_kernelI6__halfLi320ELi1ELi16ELi80ELi256ELb1ELi8ELi320ELi320ELi4ELb1ELi4ELb0ELb0ENS_16CompileConditionILi900EEEEEvPT_PKS4_S7_S7_flPfS8_Pj:
.text._ZN13group_norm_v214gn_cuda_kernelI6__halfLi320ELi1ELi16ELi80ELi256ELb1ELi8ELi320ELi320ELi4ELb1ELi4ELb0ELb0ENS_16CompileConditionILi900EEEEEvPT_PKS4_S7_S7_flPfS8_Pj:
        /* <DEDUP_REMOVED lines=8> */
[C---:B------:R-:W-:Y:S01]  /*0080*/  LOP3.LUT R0, R53.reuse, 0x3, RZ, 0xc0, !PT ;  /* 0x0000000335007812 */ /* 0x040fe200078ec0ff */
[----:B------:R-:W-:Y:S01]  /*0090*/  ULDC.64 UR4, c[0x0][0x220] ;  /* 0x0000880000047ab9 */ /* 0x000fe20000000a00 */
[----:B------:R-:W-:Y:S01]  /*00a0*/  ULDC.64 UR6, c[0x0][0x228] ;  /* 0x00008a0000067ab9 */ /* 0x000fe20000000a00 */
[----:B------:R-:W-:Y:S01]  /*00b0*/  ULDC.64 UR8, c[0x0][0x208] ;  /* 0x0000820000087ab9 */ /* 0x000fe20000000a00 */
[----:B------:R-:W1:Y:S01]  /*00c0*/  S2R R61, SR_CTAID.X ;  /* 0x00000000003d7919 */ /* 0x000e620000002500 */
[----:B------:R-:W-:Y:S01]  /*00d0*/  SHF.L.U32 R27, R53, 0x2, RZ ;  /* 0x00000002351b7819 */ /* 0x000fe200000006ff */
[----:B------:R-:W2:Y:S01]  /*00e0*/  LDC.64 R76, c[0x0][0x250] ;  /* 0x00009400ff4c7b82 */ /* 0x000ea20000000a00 */
[----:B0-----:R-:W-:-:S05]  /*00f0*/  IMAD.WIDE.U32 R2, R52, -0x33333333, RZ ;  /* 0xcccccccd34027825 */ /* 0x001fca00078e00ff */
[----:B------:R-:W-:-:S05]  /*0100*/  SHF.R.U32.HI R3, RZ, 0x6, R3 ;  /* 0x00000006ff037819 */ /* 0x000fca0000011603 */
[----:B------:R-:W-:-:S04]  /*0110*/  IMAD R9, R3, -0x50, R52 ;  /* 0xffffffb003097824 */ /* 0x000fc800078e0234 */
[----:B------:R-:W-:-:S05]  /*0120*/  IMAD R32, R0, 0x50, R9 ;  /* 0x0000005000207824 */ /* 0x000fca00078e0209 */
[----:B------:R-:W-:-:S04]  /*0130*/  SHF.L.U32 R32, R32, 0x2, RZ ;  /* 0x0000000220207819 */ /* 0x000fc800000006ff */
        /* <DEDUP_REMOVED lines=8> */
[----:B------:R-:W0:Y:S01]  /*01c0*/  S2UR UR5, SR_CgaCtaId ;  /* 0x00000000000579c3 */ /* 0x000e220000008800 */
[----:B------:R-:W-:Y:S01]  /*01d0*/  IMAD R4, R0, 0x140, RZ ;  /* 0x0000014000047824 */ /* 0x000fe200078e02ff */
[----:B------:R-:W-:Y:S01]  /*01e0*/  LOP3.LUT R27, R27, 0xc, RZ, 0xc0, !PT ;  /* 0x0000000c1b1b7812 */ /* 0x000fe200078ec0ff */
[----:B------:R-:W-:Y:S01]  /*01f0*/  UMOV UR4, 0x400 ;  /* 0x0000040000047882 */ /* 0x000fe20000000000 */
[----:B------:R-:W-:Y:S01]  /*0200*/  SHF.R.U32.HI R0, RZ, 0x2, R52 ;  /* 0x00000002ff007819 */ /* 0x000fe20000011634 */
[----:B--2---:R-:W-:Y:S01]  /*0210*/  IMAD.WIDE.U32 R76, R53, 0x4, R76 ;  /* 0x00000004354c7825 */ /* 0x004fe200078e004c */
[----:B------:R-:W-:-:S02]  /*0220*/  LEA R6, R9, R4, 0x2 ;  /* 0x0000000409067211 */ /* 0x000fc400078e10ff */
[-C--:B------:R-:W-:Y:S02]  /*0230*/  IADD3 R11, R0, R27.reuse, RZ ;  /* 0x0000001b000b7210 */ /* 0x080fe40007ffe0ff */
[C---:B-1----:R-:W-:Y:S01]  /*0240*/  ISETP.NE.AND P1, PT, R61.reuse, RZ, PT ;  /* 0x000000ff3d00720c */ /* 0x042fe20003f25270 */
[----:B------:R-:W-:Y:S01]  /*0250*/  IMAD.WIDE.U32 R6, R6, -0x33333333, RZ ;  /* 0xcccccccd06067825 */ /* 0x000fe200078e00ff */
[C---:B------:R-:W-:Y:S02]  /*0260*/  LOP3.LUT P0, RZ, R61.reuse, 0x1f, RZ, 0xc0, !PT ;  /* 0x0000001f3dff7812 */ /* 0x040fe4000780c0ff */
[----:B------:R-:W-:Y:S01]  /*0270*/  LOP3.LUT R61, R61, 0x1f, RZ, 0xc0, !PT ;  /* 0x0000001f3d3d7812 */ /* 0x000fe200078ec0ff */
[----:B------:R-:W-:Y:S01]  /*0280*/  IMAD R11, R11, 0x50, -R4 ;  /* 0x000000500b0b7824 */ /* 0x000fe200078e0a04 */
[----:B------:R-:W-:Y:S02]  /*0290*/  SHF.L.U32 R8, R0, 0x5, RZ ;  /* 0x0000000500087819 */ /* 0x000fe400000006ff */
[----:B------:R-:W-:-:S02]  /*02a0*/  IADD3 R55, RZ, -R27, RZ ;  /* 0x8000001bff377210 */ /* 0x000fc40007ffe0ff */
[----:B------:R-:W-:Y:S02]  /*02b0*/  LOP3.LUT R61, R8, 0xffffffe0, R61, 0xe2, !PT ;  /* 0xffffffe0083d7812 */ /* 0x000fe400078ee23d */
[C---:B------:R-:W-:Y:S01]  /*02c0*/  LOP3.LUT R6, R11.reuse, 0x4, RZ, 0xfc, !PT ;  /* 0x000000040b067812 */ /* 0x040fe200078efcff */
[----:B0-----:R-:W-:Y:S01]  /*02d0*/  ULEA UR6, UR5, UR4, 0x18 ;  /* 0x0000000405067291 */ /* 0x001fe2000f8ec03f */
[C---:B------:R-:W-:Y:S01]  /*02e0*/  LOP3.LUT R8, R11.reuse, 0x8, RZ, 0xfc, !PT ;  /* 0x000000080b087812 */ /* 0x040fe200078efcff */
[----:B------:R-:W-:Y:S01]  /*02f0*/  UIADD3 UR4, UR4, 0xc80, URZ ;  /* 0x00000c8004047890 */ /* 0x000fe2000fffe03f */
[C---:B------:R-:W-:Y:S02]  /*0300*/  LOP3.LUT R10, R11.reuse, 0xc, RZ, 0xfc, !PT ;  /* 0x0000000c0b0a7812 */ /* 0x040fe400078efcff */
[C---:B------:R-:W-:Y:S01]  /*0310*/  IADD3 R12, R11.reuse, 0x10, RZ ;  /* 0x000000100b0c7810 */ /* 0x040fe20007ffe0ff */
[----:B------:R-:W-:Y:S01]  /*0320*/  ULEA UR5, UR5, UR4, 0x18 ;  /* 0x0000000405057291 */ /* 0x000fe2000f8ec03f */
[----:B------:R-:W-:Y:S01]  /*0330*/  MOV R2, UR6 ;  /* 0x0000000600027c02 */ /* 0x000fe20008000f00 */
[----:B------:R-:W-:Y:S01]  /*0340*/  ULDC.64 UR6, c[0x0][0x240] ;  /* 0x0000900000067ab9 */ /* 0x000fe20000000a00 */
[C---:B------:R-:W-:Y:S01]  /*0350*/  IADD3 R14, R11.reuse, 0x14, RZ ;  /* 0x000000140b0e7810 */ /* 0x040fe20007ffe0ff */
[----:B------:R-:W-:Y:S01]  /*0360*/  UMOV UR4, URZ ;  /* 0x0000003f00047c82 */ /* 0x000fe20008000000 */
[----:B------:R-:W-:Y:S01]  /*0370*/  IADD3 R16, R11, 0x18, RZ ;  /* 0x000000180b107810 */ /* 0x000fe20007ffe0ff */
[----:B------:R-:W-:Y:S01]  /*0380*/  IMAD R62, R9, 0x28, R2 ;  /* 0x00000028093e7824 */ /* 0x000fe200078e0202 */
[----:B------:R-:W-:-:S02]  /*0390*/  IADD3 R18, R11, 0x1c, RZ ;  /* 0x0000001c0b127810 */ /* 0x000fc40007ffe0ff */
[C---:B------:R-:W-:Y:S02]  /*03a0*/  IADD3 R20, R11.reuse, 0x20, RZ ;  /* 0x000000200b147810 */ /* 0x040fe40007ffe0ff */
        /* <DEDUP_REMOVED lines=9> */
[C---:B------:R-:W-:Y:S02]  /*0440*/  IADD3 R40, R11.reuse, 0x48, RZ ;  /* 0x000000480b287810 */ /* 0x040fe40007ffe0ff */
[----:B------:R-:W-:-:S02]  /*0450*/  IADD3 R42, R11, 0x4c, RZ ;  /* 0x0000004c0b2a7810 */ /* 0x000fc40007ffe0ff */
[----:B------:R-:W-:Y:S02]  /*0460*/  LEA.HI R55, R7, R55, RZ, 0x1a ;  /* 0x0000003707377211 */ /* 0x000fe400078fd0ff */
[----:B------:R-:W-:Y:S02]  /*0470*/  SHF.R.S32.HI R7, RZ, 0x2, R11 ;  /* 0x00000002ff077819 */ /* 0x000fe4000001140b */
        /* <DEDUP_REMOVED lines=15> */
[----:B------:R-:W-:-:S02]  /*0570*/  SHF.R.S32.HI R25, RZ, 0x2, R22 ;  /* 0x00000002ff197819 */ /* 0x000fc40000011416 */
[----:B------:R-:W-:Y:S02]  /*0580*/  SHF.R.S32.HI R39, RZ, 0x2, R24 ;  /* 0x00000002ff277819 */ /* 0x000fe40000011418 */
[----:B------:R-:W-:Y:S02]  /*0590*/  SHF.R.S32.HI R41, RZ, 0x2, R26 ;  /* 0x00000002ff297819 */ /* 0x000fe4000001141a */
[----:B------:R-:W-:Y:S01]  /*05a0*/  SHF.R.S32.HI R43, RZ, 0x2, R33 ;  /* 0x00000002ff2b7819 */ /* 0x000fe20000011421 */
[----:B------:R-:W-:Y:S01]  /*05b0*/  IMAD R33, R21, 0x28, R2 ;  /* 0x0000002815217824 */ /* 0x000fe200078e0202 */
[----:B------:R-:W-:Y:S01]  /*05c0*/  SHF.R.S32.HI R45, RZ, 0x2, R34 ;  /* 0x00000002ff2d7819 */ /* 0x000fe20000011422 */
[--C-:B------:R-:W-:Y:S01]  /*05d0*/  IMAD R39, R39, 0x28, R2.reuse ;  /* 0x0000002827277824 */ /* 0x100fe200078e0202 */
[----:B------:R-:W-:Y:S01]  /*05e0*/  SHF.R.S32.HI R47, RZ, 0x2, R35 ;  /* 0x00000002ff2f7819 */ /* 0x000fe20000011423 */
[----:B------:R-:W-:Y:S01]  /*05f0*/  IMAD R35, R23, 0x28, R2 ;  /* 0x0000002817237824 */ /* 0x000fe200078e0202 */
[----:B------:R-:W-:Y:S01]  /*0600*/  SHF.R.S32.HI R49, RZ, 0x2, R36 ;  /* 0x00000002ff317819 */ /* 0x000fe20000011424 */
[--C-:B------:R-:W-:Y:S01]  /*0610*/  IMAD R41, R41, 0x28, R2.reuse ;  /* 0x0000002829297824 */ /* 0x100fe200078e0202 */
        /* <DEDUP_REMOVED lines=9> */
[--C-:B------:R-:W-:Y:S01]  /*06b0*/  IMAD R49, R49, 0x28, R2.reuse ;  /* 0x0000002831317824 */ /* 0x100fe200078e0202 */
[----:B------:R-:W-:Y:S01]  /*06c0*/  ISETP.EQ.U32.AND P2, PT, RZ, UR6, PT ;  /* 0x00000006ff007c0c */ /* 0x000fe2000bf42070 */
[--C-:B------:R-:W-:Y:S01]  /*06d0*/  IMAD R51, R51, 0x28, R2.reuse ;  /* 0x0000002833337824 */ /* 0x100fe200078e0202 */
[----:B------:R-:W-:Y:S01]  /*06e0*/  LOP3.LUT R4, R4, 0x18, RZ, 0xc0, !PT ;  /* 0x0000001804047812 */ /* 0x000fe200078ec0ff */
[--C-:B------:R-:W-:Y:S01]  /*06f0*/  IMAD R57, R57, 0x28, R2.reuse ;  /* 0x0000002839397824 */ /* 0x100fe200078e0202 */
[----:B------:R-:W-:Y:S01]  /*0700*/  ISETP.GT.U32.OR P0, PT, R52, 0x3, P0 ;  /* 0x000000033400780c */ /* 0x000fe20000704470 */
[--C-:B------:R-:W-:Y:S01]  /*0710*/  IMAD R59, R59, 0x28, R2.reuse ;  /* 0x000000283b3b7824 */ /* 0x100fe200078e0202 */
[----:B------:R-:W-:Y:S01]  /*0720*/  IADD3 R25, R7, R4, RZ ;  /* 0x0000000407197210 */ /* 0x000fe20007ffe0ff */
[----:B------:R-:W-:Y:S01]  /*0730*/  IMAD R63, R63, 0x28, R2 ;  /* 0x000000283f3f7824 */ /* 0x000fe200078e0202 */
[----:B------:R-:W-:-:S02]  /*0740*/  IADD3 R24, R4, R9, RZ ;  /* 0x0000000904187210 */ /* 0x000fc40007ffe0ff */
[C---:B------:R-:W-:Y:S02]  /*0750*/  IADD3 R23, R4.reuse, R11, RZ ;  /* 0x0000000b04177210 */ /* 0x040fe40007ffe0ff */
[C---:B------:R-:W-:Y:S02]  /*0760*/  IADD3 R22, R4.reuse, R13, RZ ;  /* 0x0000000d04167210 */ /* 0x040fe40007ffe0ff */
[C---:B------:R-:W-:Y:S02]  /*0770*/  IADD3 R21, R4.reuse, R15, RZ ;  /* 0x0000000f04157210 */ /* 0x040fe40007ffe0ff */
[----:B------:R-:W-:Y:S02]  /*0780*/  IADD3 R20, R4, R17, RZ ;  /* 0x0000001104147210 */ /* 0x000fe40007ffe0ff */
[----:B------:R-:W-:Y:S02]  /*0790*/  MOV R60, 0x7fffffe1 ;  /* 0x7fffffe1003c7802 */ /* 0x000fe40000000f00 */
        /* <DEDUP_REMOVED lines=14> */
[----:B------:R-:W-:Y:S01]  /*0880*/  IADD3 R6, R4, R63, RZ ;  /* 0x0000003f04067210 */ /* 0x000fe20007ffe0ff */
[----:B------:R-:W-:Y:S01]  /*0890*/  HFMA2.MMA R4, -RZ, RZ, 0, 0 ;  /* 0x00000000ff047435 */ /* 0x000fe200000001ff */
[----:B------:R-:W-:Y:S02]  /*08a0*/  ISETP.EQ.OR.EX P0, PT, RZ, UR7, P0, P2 ;  /* 0x00000007ff007c0c */ /* 0x000fe40008702720 */
[----:B------:R-:W-:Y:S02]  /*08b0*/  LOP3.LUT R0, R0, 0x3ffffff8, RZ, 0xc0, !PT ;  /* 0x3ffffff800007812 */ /* 0x000fe400078ec0ff */
[----:B------:R-:W-:Y:S02]  /*08c0*/  SEL R60, R60, 0x1, !P1 ;  /* 0x000000013c3c7807 */ /* 0x000fe40004800000 */
[----:B------:R-:W-:-:S02]  /*08d0*/  SHF.R.S32.HI R54, RZ, 0x1f, R2 ;  /* 0x0000001fff367819 */ /* 0x000fc40000011402 */
[----:B------:R-:W-:Y:S02]  /*08e0*/  LEA R62, R3, R62, 0x3 ;  /* 0x0000003e033e7211 */ /* 0x000fe400078e18ff */
[----:B------:R-:W-:-:S07]  /*08f0*/  LEA R55, R55, UR5, 0x3 ;  /* 0x0000000537377c11 */ /* 0x000fce000f8e18ff */
.L_x_3664:
[----:B------:R-:W0:Y:S01]  /*0900*/  S2UR UR6, SR_CTAID.X ;  /* 0x00000000000679c3 */ /* 0x000e220000002500 */
[----:B------:R-:W-:Y:S01]  /*0910*/  MOV R33, RZ ;  /* 0x000000ff00217202 */ /* 0x000fe20000000f00 */
[----:B-1----:R-:W-:Y:S02]  /*0920*/  IMAD R27, R4, 0x50000, RZ ;  /* 0x00050000041b7824 */ /* 0x002fe400078e02ff */
[----:B------:R-:W-:-:S05]  /*0930*/  IMAD.WIDE.U32 R58, R5, 0x50000, R32 ;  /* 0x00050000053a7825 */ /* 0x000fca00078e0020 */
[----:B------:R-:W-:Y:S01]  /*0940*/  IADD3 R59, R59, R27, RZ ;  /* 0x0000001b3b3b7210 */ /* 0x000fe20007ffe0ff */
[----:B0-----:R-:W-:-:S04]  /*0950*/  USHF.L.U32 UR6, UR6, 0x3, URZ ;  /* 0x0000000306067899 */ /* 0x001fc8000800063f */
[----:B------:R-:W-:-:S06]  /*0960*/  ULOP3.LUT UR6, UR6, 0xf8, URZ, 0xc0, !UPT ;  /* 0x000000f806067892 */ /* 0x000fcc000f8ec03f */
[----:B------:R-:W-:Y:S01]  /*0970*/  IADD3 R3, R3, UR6, RZ ;  /* 0x0000000603037c10 */ /* 0x000fe2000fffe0ff */
[----:B------:R-:W-:-:S04]  /*0980*/  ULDC.64 UR6, c[0x0][0x218] ;  /* 0x0000860000067ab9 */ /* 0x000fc80000000a00 */
[----:B------:R-:W-:-:S05]  /*0990*/  IMAD R3, R3, 0x500, RZ ;  /* 0x0000050003037824 */ /* 0x000fca00078e02ff */
        /* <DEDUP_REMOVED lines=9> */
[----:B------:R-:W-:-:S06]  /*0a30*/  LEA.HI.X R33, R58, UR7, R59, 0x1, P1 ;  /* 0x000000073a217c11 */ /* 0x000fcc00088f0c3b */
[----:B------:R-:W3:Y:S01]  /*0a40*/  LDG.E.64.CONSTANT R32, desc[UR8][R32.64] ;  /* 0x0000000820207981 */ /* 0x000ee2000c1e9b00 */
[----:B------:R-:W-:Y:S01]  /*0a50*/  ISETP.GT.U32.AND P1, PT, R52, 0xf, PT ;  /* 0x0000000f3400780c */ /* 0x000fe20003f24070 */
[----:B------:R-:W-:Y:S01]  /*0a60*/  BSSY B0, `(.L_x_3654) ;  /* 0x0000059000007945 */ /* 0x000fe20003800000 */
[--C-:B--2---:R-:W-:Y:S02]  /*0a70*/  HADD2.F32 R3, -RZ, R26.reuse.H0_H0 ;  /* 0x2000001aff037230 */ /* 0x104fe40000004100 */
[----:B------:R-:W-:Y:S02]  /*0a80*/  HADD2.F32 R65, -RZ, R26.H1_H1 ;  /* 0x3000001aff417230 */ /* 0x000fe40000004100 */
[--C-:B------:R-:W-:Y:S02]  /*0a90*/  HADD2.F32 R63, -RZ, R27.reuse.H0_H0 ;  /* 0x2000001bff3f7230 */ /* 0x100fe40000004100 */
[----:B------:R-:W-:Y:S01]  /*0aa0*/  FFMA.FTZ R36, R3, R3, RZ ;  /* 0x0000000303247223 */ /* 0x000fe200000100ff */
[----:B------:R-:W-:Y:S01]  /*0ab0*/  FADD.FTZ R34, RZ, R3 ;  /* 0x00000003ff227221 */ /* 0x000fe20000010000 */
[----:B------:R-:W-:-:S02]  /*0ac0*/  HADD2.F32 R69, -RZ, R27.H1_H1 ;  /* 0x3000001bff457230 */ /* 0x000fc40000004100 */
[----:B------:R-:W-:Y:S01]  /*0ad0*/  FFMA.FTZ R36, R65, R65, R36 ;  /* 0x0000004141247223 */ /* 0x000fe20000010024 */
[----:B------:R-:W-:-:S03]  /*0ae0*/  FADD.FTZ R34, R34, R65 ;  /* 0x0000004122227221 */ /* 0x000fc60000010000 */
[----:B------:R-:W-:Y:S01]  /*0af0*/  FFMA.FTZ R36, R63, R63, R36 ;  /* 0x0000003f3f247223 */ /* 0x000fe20000010024 */
[----:B------:R-:W-:Y:S01]  /*0b00*/  FADD.FTZ R34, R34, R63 ;  /* 0x0000003f22227221 */ /* 0x000fe20000010000 */
[--C-:B---3--:R-:W-:Y:S02]  /*0b10*/  HADD2.F32 R67, -RZ, R32.reuse.H0_H0 ;  /* 0x20000020ff437230 */ /* 0x108fe40000004100 */
[----:B------:R-:W-:Y:S01]  /*0b20*/  FFMA.FTZ R36, R69, R69, R36 ;  /* 0x0000004545247223 */ /* 0x000fe20000010024 */
[----:B------:R-:W-:Y:S01]  /*0b30*/  FADD.FTZ R34, R34, R69 ;  /* 0x0000004522227221 */ /* 0x000fe20000010000 */
[----:B------:R-:W-:Y:S02]  /*0b40*/  HADD2.F32 R73, -RZ, R32.H1_H1 ;  /* 0x30000020ff497230 */ /* 0x000fe40000004100 */
[----:B------:R-:W-:Y:S01]  /*0b50*/  FFMA.FTZ R36, R67, R67, R36 ;  /* 0x0000004343247223 */ /* 0x000fe20000010024 */
[----:B------:R-:W-:Y:S01]  /*0b60*/  FADD.FTZ R34, R34, R67 ;  /* 0x0000004322227221 */ /* 0x000fe20000010000 */
[----:B------:R-:W-:-:S02]  /*0b70*/  HADD2.F32 R71, -RZ, R33.H0_H0 ;  /* 0x20000021ff477230 */ /* 0x000fc40000004100 */
[----:B------:R-:W-:Y:S01]  /*0b80*/  FFMA.FTZ R36, R73, R73, R36 ;  /* 0x0000004949247223 */ /* 0x000fe20000010024 */
[----:B------:R-:W-:Y:S01]  /*0b90*/  FADD.FTZ R34, R34, R73 ;  /* 0x0000004922227221 */ /* 0x000fe20000010000 */
[----:B------:R-:W-:Y:S02]  /*0ba0*/  HADD2.F32 R75, -RZ, R33.H1_H1 ;  /* 0x30000021ff4b7230 */ /* 0x000fe40000004100 */
[----:B------:R-:W-:Y:S01]  /*0bb0*/  FFMA.FTZ R36, R71, R71, R36 ;  /* 0x0000004747247223 */ /* 0x000fe20000010024 */
[----:B------:R-:W-:Y:S01]  /*0bc0*/  FADD.FTZ R26, R34, R71 ;  /* 0x00000047221a7221 */ /* 0x000fe20000010000 */
[----:B------:R-:W-:Y:S02]  /*0bd0*/  CS2R R34, SRZ ;  /* 0x0000000000227805 */ /* 0x000fe4000001ff00 */
        /* <DEDUP_REMOVED lines=65> */
.L_x_3655:
[----:B------:R-:W-:Y:S05]  /*0ff0*/  BSYNC B0 ;  /* 0x0000000000007941 */ /* 0x000fea0003800000 */
.L_x_3654:
        /* <DEDUP_REMOVED lines=11> */
[----:B------:R-:W3:Y:S01]  /*10b0*/  LDC R26, c[0x0][0x10] ;  /* 0x00000400ff1a7b82 */ /* 0x000ee20000000800 */
[----:B0-2---:R-:W-:-:S07]  /*10c0*/  FADD.FTZ R27, R27, R38 ;  /* 0x000000261b1b7221 */ /* 0x005fce0000010000 */
[----:B------:R-:W0:Y:S01]  /*10d0*/  LDC.64 R32, c[0x0][0x248] ;  /* 0x00009200ff207b82 */ /* 0x000e220000000a00 */
[----:B---3--:R-:W-:-:S05]  /*10e0*/  IMAD R26, R26, UR4, R53 ;  /* 0x000000041a1a7c24 */ /* 0x008fca000f8e0235 */
[----:B------:R-:W-:-:S04]  /*10f0*/  LEA R26, R26, R61, 0x7 ;  /* 0x0000003d1a1a7211 */ /* 0x000fc800078e38ff */
[----:B------:R-:W-:Y:S01]  /*1100*/  SHF.L.U32 R35, R26, 0x1, RZ ;  /* 0x000000011a237819 */ /* 0x000fe200000006ff */
[----:B-1----:R-:W-:-:S04]  /*1110*/  FADD.FTZ R26, R36, R37 ;  /* 0x00000025241a7221 */ /* 0x002fc80000010000 */
[----:B0-----:R-:W-:-:S05]  /*1120*/  IMAD.WIDE.U32 R32, R35, 0x4, R32 ;  /* 0x0000000423207825 */ /* 0x001fca00078e0020 */
[----:B------:R3:W-:Y:S02]  /*1130*/  STG.E.64 desc[UR8][R32.64], R26 ;  /* 0x0000001a20007986 */ /* 0x0007e4000c101b08 */
.L_x_3657:
[----:B------:R-:W-:Y:S05]  /*1140*/  BSYNC B0 ;  /* 0x0000000000007941 */ /* 0x000fea0003800000 */
.L_x_3656:
[----:B------:R-:W-:Y:S01]  /*1150*/  BAR.SYNC.DEFER_BLOCKING 0x0 ;  /* 0x0000000000007b1d */ /* 0x000fe20000010000 */
[----:B---3--:R-:W-:-:S05]  /*1160*/  CS2R R32, SRZ ;  /* 0x0000000000207805 */ /* 0x008fca000001ff00 */
[----:B------:R-:W-:Y:S05]  /*1170*/  @P3 BRA `(.L_x_3658) ;  /* 0x0000000000283947 */ /* 0x000fea0003800000 */
[----:B------:R-:W-:Y:S06]  /*1180*/  MEMBAR.ALL.GPU ;  /* 0x0000000000007992 */ /* 0x000fec000000a000 */
[----:B------:R-:W-:-:S00]  /*1190*/  ERRBAR ;  /* 0x00000000000079ab */ /* 0x000fc00000000000 */
[----:B------:R-:W-:Y:S06]  /*11a0*/  CGAERRBAR ;  /* 0x00000000000075ab */ /* 0x000fec0000000000 */
[----:B------:R3:W5:Y:S02]  /*11b0*/  ATOM.E.ADD.STRONG.GPU PT, R26, desc[UR8][R76.64], R60 ;  /* 0x0000003c4c1a798a */ /* 0x00076400081ee1c8 */
.L_x_3659:
[----:B0-----:R-:W4:Y:S04]  /*11c0*/  LD.E.STRONG.GPU R27, desc[UR8][R76.64] ;  /* 0x000000084c1b7980 */ /* 0x001f28000c10f900 */
[----:B----4-:R-:W-:Y:S01]  /*11d0*/  CCTL.IVALL ;  /* 0x00000000ff00798f */ /* 0x010fe20002000000 */
[----:B------:R-:W-:Y:S05]  /*11e0*/  YIELD ;  /* 0x0000000000007946 */ /* 0x000fea0003800000 */
[----:B-----5:R-:W-:-:S04]  /*11f0*/  LOP3.LUT R27, R27, R26, RZ, 0x3c, !PT ;  /* 0x0000001a1b1b7212 */ /* 0x020fc800078e3cff */
[----:B------:R-:W-:-:S13]  /*1200*/  ISETP.GT.AND P2, PT, R27, -0x1, PT ;  /* 0xffffffff1b00780c */ /* 0x000fda0003f44270 */
[----:B------:R-:W-:Y:S05]  /*1210*/  @P2 BRA `(.L_x_3659) ;  /* 0xfffffffc00e82947 */ /* 0x000fea000383ffff */
.L_x_3658:
[----:B------:R-:W-:Y:S05]  /*1220*/  WARPSYNC.ALL ;  /* 0x0000000000007948 */ /* 0x000fea0003800000 */
[----:B------:R-:W-:Y:S06]  /*1230*/  BAR.SYNC.DEFER_BLOCKING 0x0 ;  /* 0x0000000000007b1d */ /* 0x000fec0000010000 */
[----:B------:R-:W-:Y:S04]  /*1240*/  BSSY B0, `(.L_x_3660) ;  /* 0x000000e000007945 */ /* 0x000fe80003800000 */
[----:B------:R-:W-:Y:S05]  /*1250*/  @P1 BRA `(.L_x_3661) ;  /* 0x0000000000301947 */ /* 0x000fea0003800000 */
[----:B------:R-:W4:Y:S01]  /*1260*/  LDC R32, c[0x0][0x10] ;  /* 0x00000400ff207b82 */ /* 0x000f220000000800 */
[C---:B------:R-:W-:Y:S02]  /*1270*/  LOP3.LUT R33, R52.reuse, 0x7fffffe0, RZ, 0xc0, !PT ;  /* 0x7fffffe034217812 */ /* 0x040fe400078ec0ff */
[----:B------:R-:W-:-:S05]  /*1280*/  LOP3.LUT R35, R52, 0x1f, RZ, 0xc0, !PT ;  /* 0x0000001f34237812 */ /* 0x000fca00078ec0ff */
[----:B0-----:R-:W0:Y:S01]  /*1290*/  LDC.64 R26, c[0x0][0x248] ;  /* 0x00009200ff1a7b82 */ /* 0x001e220000000a00 */
[----:B----4-:R-:W-:-:S05]  /*12a0*/  IMAD R32, R32, UR4, R53 ;  /* 0x0000000420207c24 */ /* 0x010fca000f8e0235 */
[----:B------:R-:W-:-:S04]  /*12b0*/  LEA R32, R32, R33, 0x7 ;  /* 0x0000002120207211 */ /* 0x000fc800078e38ff */
[----:B------:R-:W-:-:S04]  /*12c0*/  IADD3 R32, R32, R35, RZ ;  /* 0x0000002320207210 */ /* 0x000fc80007ffe0ff */
[----:B------:R-:W-:-:S05]  /*12d0*/  SHF.L.U32 R33, R32, 0x1, RZ ;  /* 0x0000000120217819 */ /* 0x000fca00000006ff */
[----:B0-----:R-:W-:-:S06]  /*12e0*/  IMAD.WIDE.U32 R26, R33, 0x4, R26 ;  /* 0x00000004211a7825 */ /* 0x001fcc00078e001a */
[----:B------:R-:W4:Y:S02]  /*12f0*/  LDG.E.64 R26, desc[UR8][R26.64] ;  /* 0x000000081a1a7981 */ /* 0x000f24000c1e1b00 */
[----:B----4-:R-:W-:Y:S01]  /*1300*/  FADD.FTZ R33, RZ, R26 ;  /* 0x0000001aff217221 */ /* 0x010fe20000010000 */
[----:B------:R-:W-:-:S07]  /*1310*/  FADD.FTZ R32, RZ, R27 ;  /* 0x0000001bff207221 */ /* 0x000fce0000010000 */
.L_x_3661:
[----:B------:R-:W-:Y:S05]  /*1320*/  BSYNC B0 ;  /* 0x0000000000007941 */ /* 0x000fea0003800000 */
.L_x_3660:
[----:B------:R-:W4:Y:S01]  /*1330*/  SHFL.BFLY PT, R26, R33, 0x10, 0x1f ;  /* 0x0e001f00211a7f89 */ /* 0x000f2200000e0000 */
[----:B------:R-:W-:Y:S01]  /*1340*/  LOP3.LUT P1, RZ, R52, 0xffffff9f, RZ, 0xc0, !PT ;  /* 0xffffff9f34ff7812 */ /* 0x000fe2000782c0ff */
[----:B------:R-:W-:Y:S02]  /*1350*/  BSSY B0, `(.L_x_3662) ;  /* 0x0000027000007945 */ /* 0x000fe40003800000 */
[----:B0-----:R-:W0:Y:S01]  /*1360*/  SHFL.BFLY PT, R27, R32, 0x10, 0x1f ;  /* 0x0e001f00201b7f89 */ /* 0x001e2200000e0000 */
[----:B----4-:R-:W-:Y:S01]  /*1370*/  FADD.FTZ R26, R26, R33 ;  /* 0x000000211a1a7221 */ /* 0x010fe20000010000 */
[----:B0-----:R-:W-:-:S04]  /*1380*/  FADD.FTZ R27, R27, R32 ;  /* 0x000000201b1b7221 */ /* 0x001fc80000010000 */
[----:B------:R-:W0:Y:S04]  /*1390*/  SHFL.BFLY PT, R35, R26, 0x8, 0x1f ;  /* 0x0d001f001a237f89 */ /* 0x000e2800000e0000 */
[----:B------:R-:W4:Y:S01]  /*13a0*/  SHFL.BFLY PT, R34, R27, 0x8, 0x1f ;  /* 0x0d001f001b227f89 */ /* 0x000f2200000e0000 */
[----:B0-----:R-:W-:Y:S01]  /*13b0*/  FADD.FTZ R35, R26, R35 ;  /* 0x000000231a237221 */ /* 0x001fe20000010000 */
[----:B----4-:R-:W-:-:S04]  /*13c0*/  FADD.FTZ R34, R27, R34 ;  /* 0x000000221b227221 */ /* 0x010fc80000010000 */
[----:B------:R-:W0:Y:S04]  /*13d0*/  SHFL.BFLY PT, R36, R35, 0x4, 0x1f ;  /* 0x0c801f0023247f89 */ /* 0x000e2800000e0000 */
[----:B-1----:R-:W1:Y:S01]  /*13e0*/  SHFL.BFLY PT, R37, R34, 0x4, 0x1f ;  /* 0x0c801f0022257f89 */ /* 0x002e6200000e0000 */
[----:B0-----:R-:W-:Y:S01]  /*13f0*/  FADD.FTZ R36, R35, R36 ;  /* 0x0000002423247221 */ /* 0x001fe20000010000 */
[----:B-1----:R-:W-:-:S04]  /*1400*/  FADD.FTZ R37, R34, R37 ;  /* 0x0000002522257221 */ /* 0x002fc80000010000 */
[----:B------:R-:W0:Y:S04]  /*1410*/  SHFL.BFLY PT, R33, R36, 0x2, 0x1f ;  /* 0x0c401f0024217f89 */ /* 0x000e2800000e0000 */
[----:B------:R-:W2:Y:S01]  /*1420*/  SHFL.BFLY PT, R32, R37, 0x2, 0x1f ;  /* 0x0c401f0025207f89 */ /* 0x000ea200000e0000 */
[----:B0-----:R-:W-:Y:S01]  /*1430*/  FADD.FTZ R33, R36, R33 ;  /* 0x0000002124217221 */ /* 0x001fe20000010000 */
[----:B--2---:R-:W-:-:S04]  /*1440*/  FADD.FTZ R38, R37, R32 ;  /* 0x0000002025267221 */ /* 0x004fc80000010000 */
[----:B------:R-:W0:Y:S04]  /*1450*/  SHFL.BFLY PT, R26, R33, 0x1, 0x1f ;  /* 0x0c201f00211a7f89 */ /* 0x000e2800000e0000 */
[----:B------:R-:W1:Y:S01]  /*1460*/  SHFL.BFLY PT, R27, R38, 0x1, 0x1f ;  /* 0x0c201f00261b7f89 */ /* 0x000e6200000e0000 */
[----:B0-----:R-:W-:-:S04]  /*1470*/  @!P1 FADD.FTZ R26, R33, R26 ;  /* 0x0000001a211a9221 */ /* 0x001fc80000010000 */
[----:B------:R-:W-:Y:S01]  /*1480*/  @!P1 FMUL.FTZ R26, R26, 4.8828125727595761418e-05 ;  /* 0x384ccccd1a1a9820 */ /* 0x000fe20000410000 */
[----:B-1----:R-:W-:-:S03]  /*1490*/  @!P1 FADD.FTZ R32, R38, R27 ;  /* 0x0000001b26209221 */ /* 0x002fc60000010000 */
[----:B------:R-:W-:-:S04]  /*14a0*/  @!P1 FMUL.FTZ R27, R26, R26 ;  /* 0x0000001a1a1b9220 */ /* 0x000fc80000410000 */
[----:B------:R-:W-:-:S05]  /*14b0*/  @!P1 FFMA.FTZ R27, R32, 4.8828125727595761418e-05, -R27 ;  /* 0x384ccccd201b9823 */ /* 0x000fca000001081b */
        /* <DEDUP_REMOVED lines=16> */
.L_x_3663:
[----:B------:R-:W-:Y:S05]  /*15c0*/  BSYNC B0 ;  /* 0x0000000000007941 */ /* 0x000fea0003800000 */
.L_x_3662:
[----:B01----:R-:W0:Y:S01]  /*15d0*/  LDS.64 R26, [R55] ;  /* 0x00000000371a7984 */ /* 0x003e220000000a00 */
[----:B------:R-:W-:Y:S01]  /*15e0*/  ULDC UR6, c[0x0][0x230] ;  /* 0x00008c0000067ab9 */ /* 0x000fe20000000800 */
[----:B-----5:R-:W-:Y:S01]  /*15f0*/  HADD2.F32 R38, -RZ, R28.H0_H0 ;  /* 0x2000001cff267230 */ /* 0x020fe20000004100 */
[----:B------:R-:W-:Y:S01]  /*1600*/  ULOP3.LUT UR4, UR4, 0x1, URZ, 0x3c, !UPT ;  /* 0x0000000104047892 */ /* 0x000fe2000f8e3c3f */
[----:B------:R-:W-:Y:S02]  /*1610*/  HADD2.F32 R41, -RZ, R30.H0_H0 ;  /* 0x2000001eff297230 */ /* 0x000fe40000004100 */
[----:B------:R-:W-:Y:S02]  /*1620*/  HADD2.F32 R39, -RZ, R28.H1_H1 ;  /* 0x3000001cff277230 */ /* 0x000fe40000004100 */
[----:B------:R-:W-:Y:S02]  /*1630*/  HADD2.F32 R44, -RZ, R30.H1_H1 ;  /* 0x3000001eff2c7230 */ /* 0x000fe40000004100 */
[----:B------:R-:W-:-:S02]  /*1640*/  HADD2.F32 R40, -RZ, R29.H1_H1 ;  /* 0x3000001dff287230 */ /* 0x000fc40000004100 */
[----:B------:R-:W-:Y:S02]  /*1650*/  HADD2.F32 R43, -RZ, R31.H1_H1 ;  /* 0x3000001fff2b7230 */ /* 0x000fe40000004100 */
[----:B------:R-:W-:Y:S02]  /*1660*/  HADD2.F32 R42, -RZ, R29.H0_H0 ;  /* 0x2000001dff2a7230 */ /* 0x000fe40000004100 */
[----:B------:R-:W-:Y:S02]  /*1670*/  HADD2.F32 R45, -RZ, R31.H0_H0 ;  /* 0x2000001fff2d7230 */ /* 0x000fe40000004100 */
[----:B0-----:R-:W-:Y:S01]  /*1680*/  FADD.FTZ R27, R27, UR6 ;  /* 0x000000061b1b7e21 */ /* 0x001fe20008010000 */
[--C-:B------:R-:W-:Y:S01]  /*1690*/  FADD.FTZ R32, R67, -R26.reuse ;  /* 0x8000001a43207221 */ /* 0x100fe20000010000 */
[--C-:B------:R-:W-:Y:S01]  /*16a0*/  FADD.FTZ R36, R73, -R26.reuse ;  /* 0x8000001a49247221 */ /* 0x100fe20000010000 */
[--C-:B------:R-:W-:Y:S01]  /*16b0*/  FADD.FTZ R46, R75, -R26.reuse ;  /* 0x8000001a4b2e7221 */ /* 0x100fe20000010000 */
[--C-:B------:R-:W-:Y:S01]  /*16c0*/  FADD.FTZ R48, R65, -R26.reuse ;  /* 0x8000001a41307221 */ /* 0x100fe20000010000 */
[----:B------:R-:W-:Y:S01]  /*16d0*/  ULDC.64 UR6, c[0x0][0x210] ;  /* 0x0000840000067ab9 */ /* 0x000fe20000000a00 */
[----:B------:R-:W0:Y:S02]  /*16e0*/  MUFU.RSQ R27, R27 ;  /* 0x0000001b001b7308 */ /* 0x000e240000001400 */
[C---:B0-----:R-:W-:Y:S01]  /*16f0*/  FMUL.FTZ R32, R27.reuse, R32 ;  /* 0x000000201b207220 */ /* 0x041fe20000410000 */
[C---:B------:R-:W-:Y:S01]  /*1700*/  FMUL.FTZ R35, R27.reuse, R36 ;  /* 0x000000241b237220 */ /* 0x040fe20000410000 */
[C---:B------:R-:W-:Y:S01]  /*1710*/  FMUL.FTZ R37, R27.reuse, R46 ;  /* 0x0000002e1b257220 */ /* 0x040fe20000410000 */
[----:B------:R-:W-:Y:S01]  /*1720*/  FMUL.FTZ R47, R27, R48 ;  /* 0x000000301b2f7220 */ /* 0x000fe20000410000 */
[----:B------:R-:W-:Y:S01]  /*1730*/  FFMA.FTZ R34, R38, R32, R41 ;  /* 0x0000002026227223 */ /* 0x000fe20000010029 */
[--C-:B------:R-:W-:Y:S01]  /*1740*/  FADD.FTZ R32, R71, -R26.reuse ;  /* 0x8000001a47207221 */ /* 0x100fe20000010000 */
[--C-:B------:R-:W-:Y:S01]  /*1750*/  FADD.FTZ R46, R3, -R26.reuse ;  /* 0x8000001a032e7221 */ /* 0x100fe20000010000 */
[--C-:B------:R-:W-:Y:S01]  /*1760*/  FADD.FTZ R48, R63, -R26.reuse ;  /* 0x8000001a3f307221 */ /* 0x100fe20000010000 */
[----:B------:R-:W-:Y:S01]  /*1770*/  FADD.FTZ R26, R69, -R26 ;  /* 0x8000001a451a7221 */ /* 0x000fe20000010000 */
[--C-:B------:R-:W-:Y:S01]  /*1780*/  FFMA.FTZ R35, R39, R35, R44.reuse ;  /* 0x0000002327237223 */ /* 0x100fe2000001002c */
[----:B------:R-:W-:Y:S01]  /*1790*/  FFMA.FTZ R39, R47, R39, R44 ;  /* 0x000000272f277223 */ /* 0x000fe2000001002c */
[C---:B------:R-:W-:Y:S01]  /*17a0*/  FMUL.FTZ R36, R27.reuse, R32 ;  /* 0x000000201b247220 */ /* 0x040fe20000410000 */
[C---:B------:R-:W-:Y:S01]  /*17b0*/  FMUL.FTZ R44, R27.reuse, R26 ;  /* 0x0000001a1b2c7220 */ /* 0x040fe20000410000 */
[----:B------:R-:W-:Y:S01]  /*17c0*/  FMUL.FTZ R46, R46, R27 ;  /* 0x0000001b2e2e7220 */ /* 0x000fe20000410000 */
[----:B------:R-:W-:Y:S01]  /*17d0*/  FMUL.FTZ R48, R27, R48 ;  /* 0x000000301b307220 */ /* 0x000fe20000410000 */
[--C-:B------:R-:W-:Y:S01]  /*17e0*/  FFMA.FTZ R37, R40, R37, R43.reuse ;  /* 0x0000002528257223 */ /* 0x100fe2000001002b */
[----:B------:R-:W-:Y:S01]  /*17f0*/  FFMA.FTZ R40, R44, R40, R43 ;  /* 0x000000282c287223 */ /* 0x000fe2000001002b */
[----:B------:R-:W-:Y:S01]  /*1800*/  FFMA.FTZ R36, R42, R36, R45 ;  /* 0x000000242a247223 */ /* 0x000fe2000001002d */
[----:B------:R-:W-:Y:S01]  /*1810*/  FFMA.FTZ R38, R46, R38, R41 ;  /* 0x000000262e267223 */ /* 0x000fe20000010029 */
[----:B------:R-:W-:Y:S01]  /*1820*/  FFMA.FTZ R42, R48, R42, R45 ;  /* 0x0000002a302a7223 */ /* 0x000fe2000001002d */
[----:B------:R-:W-:Y:S01]  /*1830*/  FMUL.FTZ R27, R40, -1.4426950216293334961 ;  /* 0xbfb8aa3b281b7820 */ /* 0x000fe20000410000 */
[----:B------:R-:W-:Y:S01]  /*1840*/  FMUL.FTZ R33, R34, -1.4426950216293334961 ;  /* 0xbfb8aa3b22217820 */ /* 0x000fe20000410000 */
[----:B------:R-:W-:Y:S01]  /*1850*/  FMUL.FTZ R46, R38, -1.4426950216293334961 ;  /* 0xbfb8aa3b262e7820 */ /* 0x000fe20000410000 */
[----:B------:R-:W-:Y:S01]  /*1860*/  FMUL.FTZ R47, R39, -1.4426950216293334961 ;  /* 0xbfb8aa3b272f7820 */ /* 0x000fe20000410000 */
[----:B------:R-:W-:Y:S01]  /*1870*/  FMUL.FTZ R26, R42, -1.4426950216293334961 ;  /* 0xbfb8aa3b2a1a7820 */ /* 0x000fe20000410000 */
[----:B------:R-:W-:Y:S01]  /*1880*/  FMUL.FTZ R32, R35, -1.4426950216293334961 ;  /* 0xbfb8aa3b23207820 */ /* 0x000fe20000410000 */
[----:B------:R-:W-:Y:S01]  /*1890*/  FMUL.FTZ R50, R37, -1.4426950216293334961 ;  /* 0xbfb8aa3b25327820 */ /* 0x000fe20000410000 */
[----:B------:R-:W-:Y:S01]  /*18a0*/  FMUL.FTZ R49, R36, -1.4426950216293334961 ;  /* 0xbfb8aa3b24317820 */ /* 0x000fe20000410000 */
[----:B------:R-:W-:Y:S08]  /*18b0*/  MUFU.EX2 R27, R27 ;  /* 0x0000001b001b7308 */ /* 0x000ff00000000800 */
[----:B------:R-:W0:Y:S08]  /*18c0*/  MUFU.EX2 R41, R50 ;  /* 0x0000003200297308 */ /* 0x000e300000000800 */
        /* <DEDUP_REMOVED lines=9> */
[----:B------:R0:W4:Y:S01]  /*1960*/  MUFU.EX2 R3, R49 ;  /* 0x0000003100037308 */ /* 0x0001220000000800 */
[----:B-1----:R-:W-:-:S07]  /*1970*/  FADD.FTZ R48, R26, 1 ;  /* 0x3f8000001a307421 */ /* 0x002fce0000010000 */
[----:B------:R-:W1:Y:S01]  /*1980*/  MUFU.RCP R43, R33 ;  /* 0x00000021002b7308 */ /* 0x000e620000001000 */
[----:B0-----:R-:W-:Y:S01]  /*1990*/  FADD.FTZ R49, R27, 1 ;  /* 0x3f8000001b317421 */ /* 0x001fe20000010000 */
[----:B--2---:R-:W-:Y:S01]  /*19a0*/  FADD.FTZ R32, R32, 1 ;  /* 0x3f80000020207421 */ /* 0x004fe20000010000 */
[----:B------:R-:W-:Y:S01]  /*19b0*/  IMAD.WIDE.U32 R26, R52, -0x33333333, RZ ;  /* 0xcccccccd341a7825 */ /* 0x000fe200078e00ff */
[----:B------:R-:W-:-:S04]  /*19c0*/  LEA R26, P2, R58, UR6, 0x1 ;  /* 0x000000063a1a7c11 */ /* 0x000fc8000f8408ff */
[----:B------:R-:W0:Y:S01]  /*19d0*/  MUFU.RCP R51, R46 ;  /* 0x0000002e00337308 */ /* 0x000e220000001000 */
[----:B----4-:R-:W-:-:S07]  /*19e0*/  FADD.FTZ R3, R3, 1 ;  /* 0x3f80000003037421 */ /* 0x010fce0000010000 */
[----:B------:R-:W2:Y:S01]  /*19f0*/  MUFU.RCP R64, R47 ;  /* 0x0000002f00407308 */ /* 0x000ea20000001000 */
[----:B-1----:R-:W-:-:S07]  /*1a00*/  FMUL.FTZ R43, R34, R43 ;  /* 0x0000002b222b7220 */ /* 0x002fce0000410000 */
[----:B------:R-:W1:Y:S01]  /*1a10*/  MUFU.RCP R63, R48 ;  /* 0x00000030003f7308 */ /* 0x000e620000001000 */
[----:B0-----:R-:W-:-:S07]  /*1a20*/  FMUL.FTZ R38, R38, R51 ;  /* 0x0000003326267220 */ /* 0x001fce0000410000 */
[----:B------:R-:W0:Y:S01]  /*1a30*/  MUFU.RCP R49, R49 ;  /* 0x0000003100317308 */ /* 0x000e220000001000 */
[----:B--2---:R-:W-:-:S05]  /*1a40*/  FMUL.FTZ R39, R39, R64 ;  /* 0x0000004027277220 */ /* 0x004fca0000410000 */
[----:B------:R-:W-:Y:S02]  /*1a50*/  F2FP.F16.F32.PACK_AB R38, R39, R38 ;  /* 0x000000262726723e */ /* 0x000fe400000000ff */
[----:B------:R2:W4:Y:S01]  /*1a60*/  MUFU.RCP R44, R32 ;  /* 0x00000020002c7308 */ /* 0x0005220000001000 */
[----:B-1----:R-:W-:-:S07]  /*1a70*/  FMUL.FTZ R42, R42, R63 ;  /* 0x0000003f2a2a7220 */ /* 0x002fce0000410000 */
[----:B------:R1:W3:Y:S01]  /*1a80*/  MUFU.RCP R45, R3 ;  /* 0x00000003002d7308 */ /* 0x0002e20000001000 */
[----:B0-----:R-:W-:Y:S01]  /*1a90*/  FMUL.FTZ R41, R40, R49 ;  /* 0x0000003128297220 */ /* 0x001fe20000410000 */
[----:B--2---:R-:W-:-:S04]  /*1aa0*/  LEA R32, P1, R56, UR6, 0x1 ;  /* 0x0000000638207c11 */ /* 0x004fc8000f8208ff */
[----:B------:R-:W-:Y:S02]  /*1ab0*/  F2FP.F16.F32.PACK_AB R42, R41, R42 ;  /* 0x0000002a292a723e */ /* 0x000fe400000000ff */
[----:B------:R-:W0:Y:S01]  /*1ac0*/  MUFU.RCP R50, R50 ;  /* 0x0000003200327308 */ /* 0x000e220000001000 */
[----:B----4-:R-:W-:Y:S01]  /*1ad0*/  FMUL.FTZ R44, R35, R44 ;  /* 0x0000002c232c7220 */ /* 0x010fe20000410000 */
[----:B-1----:R-:W-:Y:S02]  /*1ae0*/  SHF.R.U32.HI R3, RZ, 0x6, R27 ;  /* 0x00000006ff037819 */ /* 0x002fe4000001161b */
[----:B------:R-:W-:Y:S02]  /*1af0*/  LEA.HI.X R33, R56, UR7, R57, 0x1, P1 ;  /* 0x0000000738217c11 */ /* 0x000fe400088f0c39 */
[----:B------:R-:W-:Y:S02]  /*1b00*/  F2FP.F16.F32.PACK_AB R43, R44, R43 ;  /* 0x0000002b2c2b723e */ /* 0x000fe400000000ff */
[----:B------:R-:W-:Y:S01]  /*1b10*/  PRMT R35, R38, 0x7632, R35 ;  /* 0x0000763226237816 */ /* 0x000fe20000000023 */
[----:B---3--:R-:W-:Y:S01]  /*1b20*/  FMUL.FTZ R45, R36, R45 ;  /* 0x0000002d242d7220 */ /* 0x008fe20000410000 */
[----:B------:R-:W-:Y:S01]  /*1b30*/  PRMT R36, R42, 0x7632, R36 ;  /* 0x000076322a247816 */ /* 0x000fe20000000024 */
[----:B------:R-:W-:Y:S01]  /*1b40*/  STG.E.U16 desc[UR8][R32.64], R38 ;  /* 0x0000002620007986 */ /* 0x000fe2000c101508 */
[----:B------:R-:W-:Y:S01]  /*1b50*/  LEA.HI.X R27, R58, UR7, R59, 0x1, P2 ;  /* 0x000000073a1b7c11 */ /* 0x000fe200090f0c3b */
[----:B------:R-:W-:Y:S01]  /*1b60*/  ULDC.64 UR6, c[0x0][0x238] ;  /* 0x00008e0000067ab9 */ /* 0x000fe20000000a00 */
[----:B------:R-:W-:Y:S01]  /*1b70*/  IADD3 R5, P1, R5, 0x1, RZ ;  /* 0x0000000105057810 */ /* 0x000fe20007f3e0ff */
[----:B------:R-:W-:Y:S01]  /*1b80*/  STG.E.U16 desc[UR8][R32.64+0x2], R35 ;  /* 0x0000022320007986 */ /* 0x000fe2000c101508 */
[----:B0-----:R-:W-:Y:S01]  /*1b90*/  FMUL.FTZ R34, R37, R50 ;  /* 0x0000003225227220 */ /* 0x001fe20000410000 */
[----:B------:R-:W-:-:S02]  /*1ba0*/  PRMT R37, R43, 0x7632, R37 ;  /* 0x000076322b257816 */ /* 0x000fc40000000025 */
[----:B------:R-:W-:Y:S01]  /*1bb0*/  STG.E.U16 desc[UR8][R32.64+0x4], R42 ;  /* 0x0000042a20007986 */ /* 0x000fe2000c101508 */
[----:B------:R-:W-:Y:S02]  /*1bc0*/  IADD3.X R4, RZ, R4, RZ, P1, !PT ;  /* 0x00000004ff047210 */ /* 0x000fe40000ffe4ff */
[----:B------:R-:W-:Y:S01]  /*1bd0*/  F2FP.F16.F32.PACK_AB R45, R34, R45 ;  /* 0x0000002d222d723e */ /* 0x000fe200000000ff */
[----:B------:R0:W-:Y:S01]  /*1be0*/  STG.E.U16 desc[UR8][R32.64+0x6], R36 ;  /* 0x0000062420007986 */ /* 0x0001e2000c101508 */
[----:B------:R-:W-:Y:S02]  /*1bf0*/  ISETP.GE.U32.AND P1, PT, R5, UR6, PT ;  /* 0x0000000605007c0c */ /* 0x000fe4000bf26070 */
[----:B------:R-:W-:Y:S01]  /*1c00*/  PRMT R39, R45, 0x7632, R39 ;  /* 0x000076322d277816 */ /* 0x000fe20000000027 */
[----:B------:R1:W-:Y:S01]  /*1c10*/  STG.E.U16 desc[UR8][R26.64], R43 ;  /* 0x0000002b1a007986 */ /* 0x0003e2000c101508 */
[----:B------:R-:W-:Y:S02]  /*1c20*/  ISETP.GE.AND.EX P1, PT, R4, UR7, PT, P1 ;  /* 0x0000000704007c0c */ /* 0x000fe4000bf26310 */
[----:B------:R-:W-:Y:S01]  /*1c30*/  LOP3.LUT R34, R53, 0x3, RZ, 0xc0, !PT ;  /* 0x0000000335227812 */ /* 0x000fe200078ec0ff */
[----:B------:R1:W-:Y:S04]  /*1c40*/  STG.E.U16 desc[UR8][R26.64+0x2], R37 ;  /* 0x000002251a007986 */ /* 0x0003e8000c101508 */
[----:B------:R1:W-:Y:S01]  /*1c50*/  STG.E.U16 desc[UR8][R26.64+0x4], R45 ;  /* 0x0000042d1a007986 */ /* 0x0003e2000c101508 */
[----:B0-----:R-:W-:-:S03]  /*1c60*/  IMAD R33, R3, -0x50, R52 ;  /* 0xffffffb003217824 */ /* 0x001fc600078e0234 */
[----:B------:R1:W-:Y:S01]  /*1c70*/  STG.E.U16 desc[UR8][R26.64+0x6], R39 ;  /* 0x000006271a007986 */ /* 0x0003e2000c101508 */
[----:B------:R-:W-:-:S05]  /*1c80*/  IMAD R33, R34, 0x50, R33 ;  /* 0x0000005022217824 */ /* 0x000fca00078e0221 */
[----:B------:R-:W-:Y:S01]  /*1c90*/  SHF.L.U32 R32, R33, 0x2, RZ ;  /* 0x0000000221207819 */ /* 0x000fe200000006ff */
[----:B------:R-:W-:Y:S06]  /*1ca0*/  @!P1 BRA `(.L_x_3664) ;  /* 0xffffffec00149947 */ /* 0x000fec000383ffff */
[----:B------:R-:W-:Y:S05]  /*1cb0*/  EXIT ;  /* 0x000000000000794d */ /* 0x000fea0003800000 */
.L_x_3665:
        /* <DEDUP_REMOVED lines=12> */
.L_x_3812:


//--------------------- .text._ZN13group_norm_v214gn_cuda_kernelI6__halfLi320ELi3ELi16ELi80ELi256ELb1ELi8ELi320ELi320ELi4ELb1ELi10ELb0ELb0ENS_16CompileConditionILi900EEEEEvPT_PKS4_S7_S7_flPfS8_Pj --------------------------
	.section	.text._ZN13group_norm_v214gn_cuda_kernelI6__halfLi320ELi3ELi16ELi80ELi256ELb1ELi8ELi320ELi320ELi4ELb1ELi10ELb0ELb0ENS_16CompileConditionILi900EEEEEvPT_PKS4_S7_S7_flPfS8_Pj,"ax",@progbits
	.align	128
        .global         _ZN13group_norm_v214gn_cuda_kernelI6__halfLi320ELi3ELi16ELi80ELi256ELb1ELi8ELi320ELi320ELi4ELb1ELi10ELb0ELb0ENS_16CompileConditionILi900EEEEEvPT_PKS4_S7_S7_flPfS8_Pj
        .type           _ZN13group_norm_v214gn_cuda_kernelI6__halfLi320ELi3ELi16ELi80ELi256ELb1ELi8ELi320ELi320ELi4ELb1ELi10ELb0ELb0ENS_16CompileConditionILi900EEEEEvPT_PKS4_S7_S7_flPfS8_Pj,@function
        .size           _ZN13group_norm_v214gn_cuda_kernelI6__halfLi320ELi3ELi16ELi80ELi256ELb1ELi8ELi320ELi320ELi4ELb1ELi10ELb0ELb0ENS_16CompileConditionILi900EEEEEvPT_PKS4_S7_S7_flPfS8_Pj,(.L_x_3813 - _ZN13group_norm_v214gn_cuda_kernelI6__halfLi320ELi3ELi16ELi80ELi256ELb1ELi8ELi320ELi320ELi4ELb1ELi10ELb0ELb0ENS_16CompileConditionILi900EEEEEvPT_PKS4_S7_S7_flPfS8_Pj)
        .other          _ZN13group_norm_v214gn_cuda_kernelI6__halfLi320ELi3ELi16ELi80ELi256ELb1ELi8ELi320ELi320ELi4ELb1ELi10ELb0ELb0ENS_16CompileConditionILi900EEEEEvPT_PKS4_S7_S7_flPfS8_Pj,@"STO_CUDA_ENTRY STV_DEFAULT"
_ZN13group_norm_v214gn_cuda_kernelI6__halfLi320ELi3ELi16ELi80ELi256ELb1ELi8ELi320ELi320ELi4ELb1ELi10ELb0ELb0ENS_16CompileConditionILi900EEEEEvPT_PKS4_S7_S7_flPfS8_Pj:
.text._ZN13group_norm_v214gn_cuda_kernelI6__halfLi320ELi3ELi16ELi80ELi256ELb1ELi8ELi320ELi320ELi4ELb1ELi10ELb0ELb0ENS_16CompileConditionILi900EEEEEvPT_PKS4_S7_S7_flPfS8_Pj:
        /* <DEDUP_REMOVED lines=20> */
[----:B------:R-:W-:Y:S01]  /*0140*/  IMAD R3, R3, 0x28, R6 ;  /* 0x0000002803037824 */ /* 0x000fe200078e0206 */
[----:B------:R-:W-:-:S04]  /*0150*/  HFMA2.MMA R6, -RZ, RZ, 0, 0 ;  /* 0x00000000ff067435 */ /* 0x000fc800000001ff */
[----:B--2---:R-:W-:-:S07]  /*0160*/  LEA R14, R7, R3, 0x3 ;  /* 0x00000003070e7211 */ /* 0x004fce00078e18ff */
.L_x_3674:
[----:B------:R-:W-:Y:S01]  /*0170*/  IMAD.WIDE.U32 R8, R2, -0x33333333, RZ ;  /* 0xcccccccd02087825 */ /* 0x000fe200078e00ff */
[----:B------:R-:W-:Y:S01]  /*0180*/  LOP3.LUT R7, R5, 0x3, RZ, 0xc0, !PT ;  /* 0x0000000305077812 */ /* 0x000fe200078ec0ff */
[----:B------:R-:W-:Y:S01]  /*0190*/  ULDC.64 UR6, c[0x0][0x218] ;  /* 0x0000860000067ab9 */ /* 0x000fe20000000a00 */
[--C-:B------:R-:W-:Y:S01]  /*01a0*/  SHF.R.U32.HI R10, RZ, 0x2, R6.reuse ;  /* 0x00000002ff0a7819 */ /* 0x100fe20000011606 */
[----:B------:R-:W-:Y:S01]  /*01b0*/  IMAD.SHL.U32 R3, R4, 0x8, RZ ;  /* 0x0000000804037824 */ /* 0x000fe200078e00ff */
[----:B-1----:R-:W-:Y:S01]  /*01c0*/  SHF.R.U32.HI R11, RZ, 0x6, R9 ;  /* 0x00000006ff0b7819 */ /* 0x002fe20000011609 */
[----:B------:R-:W-:Y:S01]  /*01d0*/  IMAD R25, R7, 0x140, RZ ;  /* 0x0000014007197824 */ /* 0x000fe200078e02ff */
[----:B------:R-:W-:Y:S01]  /*01e0*/  SHF.R.U64 R9, R5, 0x2, R6 ;  /* 0x0000000205097819 */ /* 0x000fe20000001206 */
[----:B------:R-:W-:Y:S01]  /*01f0*/  IMAD R10, R10, 0x50000, RZ ;  /* 0x000500000a0a7824 */ /* 0x000fe200078e02ff */
[----:B------:R-:W-:Y:S01]  /*0200*/  LOP3.LUT R3, R3, 0xf8, RZ, 0xc0, !PT ;  /* 0x000000f803037812 */ /* 0x000fe200078ec0ff */
[----:B------:R-:W-:Y:S01]  /*0210*/  IMAD R8, R11, -0x50, R2 ;  /* 0xffffffb00b087824 */ /* 0x000fe200078e0202 */
[----:B------:R-:W0:Y:S02]  /*0220*/  LDC.64 R26, c[0x0][0x220] ;  /* 0x00008800ff1a7b82 */ /* 0x000e240000000a00 */
[----:B------:R-:W-:-:S02]  /*0230*/  IADD3 R3, R3, R11, RZ ;  /* 0x0000000b03037210 */ /* 0x000fc40007ffe0ff */
[----:B------:R-:W-:-:S03]  /*0240*/  LEA R18, R8, R25, 0x2 ;  /* 0x0000001908127211 */ /* 0x000fc600078e10ff */
[----:B------:R-:W-:Y:S01]  /*0250*/  IMAD R12, R3, 0x500, RZ ;  /* 0x00000500030c7824 */ /* 0x000fe200078e02ff */
[--C-:B------:R-:W-:Y:S01]  /*0260*/  SHF.R.S32.HI R19, RZ, 0x1f, R18.reuse ;  /* 0x0000001fff137819 */ /* 0x100fe20000011412 */
[----:B------:R-:W1:Y:S03]  /*0270*/  LDC.64 R28, c[0x0][0x228] ;  /* 0x00008a00ff1c7b82 */ /* 0x000e660000000a00 */
[----:B------:R-:W-:Y:S01]  /*0280*/  IADD3 R11, R12, 0x1400, RZ ;  /* 0x000014000c0b7810 */ /* 0x000fe20007ffe0ff */
[----:B------:R-:W-:-:S05]  /*0290*/  IMAD.WIDE.U32 R20, R9, 0x50000, R18 ;  /* 0x0005000009147825 */ /* 0x000fca00078e0012 */
[----:B------:R-:W-:Y:S02]  /*02a0*/  IADD3 R13, R21, R10, RZ ;  /* 0x0000000a150d7210 */ /* 0x000fe40007ffe0ff */
[----:B------:R-:W-:-:S05]  /*02b0*/  IADD3 R3, P0, R12, R20, RZ ;  /* 0x000000140c037210 */ /* 0x000fca0007f1e0ff */
[----:B------:R-:W-:Y:S01]  /*02c0*/  IMAD.X R22, RZ, RZ, R13, P0 ;  /* 0x000000ffff167224 */ /* 0x000fe200000e060d */
        /* <DEDUP_REMOVED lines=18> */
[----:B------:R-:W-:Y:S01]  /*03f0*/  FFMA.FTZ R18, R3, R3, RZ ;  /* 0x0000000303127223 */ /* 0x000fe200000100ff */
[----:B------:R-:W-:Y:S01]  /*0400*/  FADD.FTZ R16, RZ, R3 ;  /* 0x00000003ff107221 */ /* 0x000fe20000010000 */
[----:B------:R-:W-:Y:S02]  /*0410*/  HADD2.F32 R17, -RZ, R17.H1_H1 ;  /* 0x30000011ff117230 */ /* 0x000fe40000004100 */
        /* <DEDUP_REMOVED lines=23> */
[----:B------:R-:W-:Y:S02]  /*0590*/  SHF.L.U32 R53, R2, 0x3, RZ ;  /* 0x0000000302357819 */ /* 0x000fe400000006ff */
[----:B0-----:R-:W-:Y:S02]  /*05a0*/  LOP3.LUT R31, R16, 0xc, RZ, 0xc0, !PT ;  /* 0x0000000c101f7812 */ /* 0x001fe400078ec0ff */
[----:B------:R-:W-:Y:S02]  /*05b0*/  LOP3.LUT R53, R53, 0x18, RZ, 0xc0, !PT ;  /* 0x0000001835357812 */ /* 0x000fe400078ec0ff */
[----:B------:R-:W-:-:S05]  /*05c0*/  LEA.HI R16, R2, R31, RZ, 0x1e ;  /* 0x0000001f02107211 */ /* 0x000fca00078ff0ff */
[----:B------:R-:W-:Y:S01]  /*05d0*/  IMAD R25, R16, 0x50, -R25 ;  /* 0x0000005010197824 */ /* 0x000fe200078e0a19 */
[----:B------:R-:W-:-:S03]  /*05e0*/  MOV R16, 0x400 ;  /* 0x0000040000107802 */ /* 0x000fc60000000f00 */
        /* <DEDUP_REMOVED lines=8> */
[----:B------:R-:W-:Y:S02]  /*0670*/  SHF.R.S32.HI R31, RZ, 0x1f, R18 ;  /* 0x0000001fff1f7819 */ /* 0x000fe40000011412 */
[----:B------:R-:W-:-:S02]  /*0680*/  LEA.HI R43, R22, R43, RZ, 0x2 ;  /* 0x0000002b162b7211 */ /* 0x000fc400078f10ff */
[C---:B------:R-:W-:Y:S02]  /*0690*/  IADD3 R47, R25.reuse, 0x10, RZ ;  /* 0x00000010192f7810 */ /* 0x040fe40007ffe0ff */
[C---:B------:R-:W-:Y:S02]  /*06a0*/  IADD3 R22, R25.reuse, 0x14, RZ ;  /* 0x0000001419167810 */ /* 0x040fe40007ffe0ff */
[----:B------:R-:W-:Y:S02]  /*06b0*/  IADD3 R24, R25, 0x18, RZ ;  /* 0x0000001819187810 */ /* 0x000fe40007ffe0ff */
[----:B------:R-:W-:Y:S02]  /*06c0*/  LEA.HI R41, R20, R41, RZ, 0x2 ;  /* 0x0000002914297211 */ /* 0x000fe400078f10ff */
[----:B------:R-:W-:Y:S02]  /*06d0*/  LEA.HI R18, R31, R18, RZ, 0x2 ;  /* 0x000000121f127211 */ /* 0x000fe400078f10ff */
[----:B------:R-:W-:-:S02]  /*06e0*/  SHF.R.S32.HI R20, RZ, 0x1f, R47 ;  /* 0x0000001fff147819 */ /* 0x000fc4000001142f */
[----:B-1----:R-:W-:Y:S02]  /*06f0*/  LEA R16, R33, R16, 0x18 ;  /* 0x0000001021107211 */ /* 0x002fe400078ec0ff */
[----:B------:R-:W-:Y:S02]  /*0700*/  SHF.R.S32.HI R31, RZ, 0x1f, R22 ;  /* 0x0000001fff1f7819 */ /* 0x000fe40000011416 */
[----:B------:R-:W-:Y:S02]  /*0710*/  SHF.R.S32.HI R33, RZ, 0x1f, R24 ;  /* 0x0000001fff217819 */ /* 0x000fe40000011418 */
[----:B------:R-:W-:Y:S02]  /*0720*/  LEA.HI R47, R20, R47, RZ, 0x2 ;  /* 0x0000002f142f7211 */ /* 0x000fe400078f10ff */
[----:B------:R-:W-:Y:S02]  /*0730*/  LEA.HI R20, R31, R22, RZ, 0x2 ;  /* 0x000000161f147211 */ /* 0x000fe400078f10ff */
[----:B------:R-:W-:-:S02]  /*0740*/  LEA.HI R22, R33, R24, RZ, 0x2 ;  /* 0x0000001821167211 */ /* 0x000fc400078f10ff */
[C---:B------:R-:W-:Y:S02]  /*0750*/  IADD3 R61, R25.reuse, 0x24, RZ ;  /* 0x00000024193d7810 */ /* 0x040fe40007ffe0ff */
[----:B------:R-:W-:Y:S02]  /*0760*/  IADD3 R33, R25, 0x28, RZ ;  /* 0x0000002819217810 */ /* 0x000fe40007ffe0ff */
[----:B------:R-:W-:Y:S02]  /*0770*/  SHF.R.S32.HI R35, RZ, 0x1f, R30 ;  /* 0x0000001fff237819 */ /* 0x000fe4000001141e */
[----:B------:R-:W-:Y:S02]  /*0780*/  SHF.R.S32.HI R32, RZ, 0x1f, R61 ;  /* 0x0000001fff207819 */ /* 0x000fe4000001143d */
[----:B------:R-:W-:Y:S02]  /*0790*/  SHF.R.S32.HI R34, RZ, 0x1f, R33 ;  /* 0x0000001fff227819 */ /* 0x000fe40000011421 */
[----:B------:R-:W-:-:S02]  /*07a0*/  LEA.HI R24, R35, R30, RZ, 0x2 ;  /* 0x0000001e23187211 */ /* 0x000fc400078f10ff */
[----:B------:R-:W-:Y:S02]  /*07b0*/  LEA.HI R61, R32, R61, RZ, 0x2 ;  /* 0x0000003d203d7211 */ /* 0x000fe400078f10ff */
[----:B------:R-:W-:Y:S02]  /*07c0*/  IADD3 R30, R25, 0x20, RZ ;  /* 0x00000020191e7810 */ /* 0x000fe40007ffe0ff */
[----:B------:R-:W-:Y:S02]  /*07d0*/  LEA.HI R32, R34, R33, RZ, 0x2 ;  /* 0x0000002122207211 */ /* 0x000fe400078f10ff */
[----:B------:R-:W-:Y:S02]  /*07e0*/  SHF.R.S32.HI R34, RZ, 0x1f, R49 ;  /* 0x0000001fff227819 */ /* 0x000fe40000011431 */
[----:B------:R-:W-:Y:S02]  /*07f0*/  SHF.R.S32.HI R31, RZ, 0x1f, R30 ;  /* 0x0000001fff1f7819 */ /* 0x000fe4000001141e */
[----:B------:R-:W-:-:S02]  /*0800*/  LEA.HI R49, R34, R49, RZ, 0x2 ;  /* 0x0000003122317211 */ /* 0x000fc400078f10ff */
[----:B------:R-:W-:Y:S02]  /*0810*/  SHF.R.S32.HI R34, RZ, 0x1f, R25 ;  /* 0x0000001fff227819 */ /* 0x000fe40000011419 */
[----:B------:R-:W-:Y:S02]  /*0820*/  LEA.HI R30, R31, R30, RZ, 0x2 ;  /* 0x0000001e1f1e7211 */ /* 0x000fe400078f10ff */
[C---:B------:R-:W-:Y:S02]  /*0830*/  IADD3 R31, R25.reuse, 0x38, RZ ;  /* 0x00000038191f7810 */ /* 0x040fe40007ffe0ff */
[C---:B------:R-:W-:Y:S02]  /*0840*/  IADD3 R59, R25.reuse, 0x2c, RZ ;  /* 0x0000002c193b7810 */ /* 0x040fe40007ffe0ff */
[----:B------:R-:W-:Y:S02]  /*0850*/  LEA.HI R34, R34, R25, RZ, 0x2 ;  /* 0x0000001922227211 */ /* 0x000fe400078f10ff */
[----:B------:R-:W-:-:S02]  /*0860*/  IADD3 R57, R25, 0x34, RZ ;  /* 0x0000003419397810 */ /* 0x000fc40007ffe0ff */
[C---:B------:R-:W-:Y:S02]  /*0870*/  IADD3 R55, R25.reuse, 0x3c, RZ ;  /* 0x0000003c19377810 */ /* 0x040fe40007ffe0ff */
[----:B------:R-:W-:Y:S02]  /*0880*/  SHF.R.S32.HI R38, RZ, 0x1f, R31 ;  /* 0x0000001fff267819 */ /* 0x000fe4000001141f */
[C---:B------:R-:W-:Y:S02]  /*0890*/  IADD3 R33, R25.reuse, 0x40, RZ ;  /* 0x0000004019217810 */ /* 0x040fe40007ffe0ff */
[C---:B------:R-:W-:Y:S02]  /*08a0*/  IADD3 R37, R25.reuse, 0x48, RZ ;  /* 0x0000004819257810 */ /* 0x040fe40007ffe0ff */
[----:B------:R-:W-:Y:S02]  /*08b0*/  IADD3 R35, R25, 0x4c, RZ ;  /* 0x0000004c19237810 */ /* 0x000fe40007ffe0ff */
[----:B------:R-:W-:-:S02]  /*08c0*/  SHF.R.S32.HI R36, RZ, 0x1f, R59 ;  /* 0x0000001fff247819 */ /* 0x000fc4000001143b */
[----:B------:R-:W-:Y:S02]  /*08d0*/  SHF.R.S32.HI R25, RZ, 0x2, R34 ;  /* 0x00000002ff197819 */ /* 0x000fe40000011422 */
[----:B------:R-:W-:Y:S02]  /*08e0*/  LEA.HI R31, R38, R31, RZ, 0x2 ;  /* 0x0000001f261f7211 */ /* 0x000fe400078f10ff */
[----:B------:R-:W-:Y:S01]  /*08f0*/  LEA.HI R59, R36, R59, RZ, 0x2 ;  /* 0x0000003b243b7211 */ /* 0x000fe200078f10ff */
[----:B------:R-:W-:Y:S01]  /*0900*/  IMAD R34, R25, 0x28, R16 ;  /* 0x0000002819227824 */ /* 0x000fe200078e0210 */
[----:B------:R-:W-:Y:S02]  /*0910*/  SHF.R.S32.HI R38, RZ, 0x1f, R45 ;  /* 0x0000001fff267819 */ /* 0x000fe4000001142d */
[----:B------:R-:W-:Y:S02]  /*0920*/  SHF.R.S32.HI R36, RZ, 0x1f, R57 ;  /* 0x0000001fff247819 */ /* 0x000fe40000011439 */
[----:B------:R-:W-:-:S02]  /*0930*/  SHF.R.S32.HI R39, RZ, 0x2, R18 ;  /* 0x00000002ff277819 */ /* 0x000fc40000011412 */
[----:B------:R-:W-:Y:S02]  /*0940*/  SHF.R.S32.HI R18, RZ, 0x2, R22 ;  /* 0x00000002ff127819 */ /* 0x000fe40000011416 */
[----:B------:R-:W-:Y:S02]  /*0950*/  LEA.HI R45, R38, R45, RZ, 0x2 ;  /* 0x0000002d262d7211 */ /* 0x000fe400078f10ff */
[----:B------:R-:W-:Y:S01]  /*0960*/  SHF.R.S32.HI R22, RZ, 0x2, R24 ;  /* 0x00000002ff167819 */ /* 0x000fe20000011418 */
[--C-:B------:R-:W-:Y:S01]  /*0970*/  IMAD R50, R18, 0x28, R16.reuse ;  /* 0x0000002812327824 */ /* 0x100fe200078e0210 */
[----:B------:R-:W-:Y:S02]  /*0980*/  LEA.HI R57, R36, R57, RZ, 0x2 ;  /* 0x0000003924397211 */ /* 0x000fe400078f10ff */
[----:B------:R-:W-:Y:S01]  /*0990*/  SHF.R.S32.HI R38, RZ, 0x1f, R35 ;  /* 0x0000001fff267819 */ /* 0x000fe20000011423 */
[----:B------:R-:W-:Y:S01]  /*09a0*/  IMAD R22, R22, 0x28, R16 ;  /* 0x0000002816167824 */ /* 0x000fe200078e0210 */
[----:B------:R-:W-:Y:S01]  /*09b0*/  SHF.R.S32.HI R24, RZ, 0x2, R30 ;  /* 0x00000002ff187819 */ /* 0x000fe2000001141e */
[----:B------:R-:W-:Y:S01]  /*09c0*/  IMAD R30, R39, 0x28, R16 ;  /* 0x00000028271e7824 */ /* 0x000fe200078e0210 */
[----:B------:R-:W-:-:S02]  /*09d0*/  SHF.R.S32.HI R36, RZ, 0x1f, R33 ;  /* 0x0000001fff247819 */ /* 0x000fc40000011421 */
[----:B------:R-:W-:Y:S01]  /*09e0*/  IADD3 R34, R34, R53, RZ ;  /* 0x0000003522227210 */ /* 0x000fe20007ffe0ff */
[----:B------:R-:W-:Y:S01]  /*09f0*/  IMAD.IADD R30, R53, 0x1, R30 ;  /* 0x00000001351e7824 */ /* 0x000fe200078e021e */
[----:B------:R-:W-:Y:S01]  /*0a00*/  SHF.R.S32.HI R41, RZ, 0x2, R41 ;  /* 0x00000002ff297819 */ /* 0x000fe20000011429 */
[----:B------:R-:W-:Y:S01]  /*0a10*/  IMAD R18, R24, 0x28, R16 ;  /* 0x0000002818127824 */ /* 0x000fe200078e0210 */
[----:B------:R-:W-:Y:S02]  /*0a20*/  SHF.R.S32.HI R40, RZ, 0x1f, R55 ;  /* 0x0000001fff287819 */ /* 0x000fe40000011437 */
[----:B------:R-:W-:Y:S02]  /*0a30*/  LEA.HI R33, R36, R33, RZ, 0x2 ;  /* 0x0000002124217211 */ /* 0x000fe400078f10ff */
[----:B------:R-:W-:Y:S02]  /*0a40*/  LEA.HI R35, R38, R35, RZ, 0x2 ;  /* 0x0000002326237211 */ /* 0x000fe400078f10ff */
[----:B------:R-:W-:Y:S01]  /*0a50*/  SHF.R.S32.HI R36, RZ, 0x1f, R37 ;  /* 0x0000001fff247819 */ /* 0x000fe20000011425 */
[----:B------:R-:W0:Y:S01]  /*0a60*/  LDS.64 R38, [R34] ;  /* 0x0000000022267984 */ /* 0x000e220000000a00 */
[----:B------:R-:W-:-:S02]  /*0a70*/  SHF.R.S32.HI R43, RZ, 0x2, R43 ;  /* 0x00000002ff2b7819 */ /* 0x000fc4000001142b */
[----:B------:R-:W-:Y:S01]  /*0a80*/  SHF.R.S32.HI R25, RZ, 0x2, R32 ;  /* 0x00000002ff197819 */ /* 0x000fe20000011420 */
[--C-:B------:R-:W-:Y:S01]  /*0a90*/  IMAD R32, R41, 0x28, R16.reuse ;  /* 0x0000002829207824 */ /* 0x100fe200078e0210 */
[----:B------:R-:W-:Y:S02]  /*0aa0*/  LEA.HI R55, R40, R55, RZ, 0x2 ;  /* 0x0000003728377211 */ /* 0x000fe400078f10ff */
[----:B------:R-:W-:Y:S01]  /*0ab0*/  LEA.HI R37, R36, R37, RZ, 0x2 ;  /* 0x0000002524257211 */ /* 0x000fe200078f10ff */
[----:B------:R1:W2:Y:S01]  /*0ac0*/  LDS.64 R40, [R30] ;  /* 0x000000001e287984 */ /* 0x0002a20000000a00 */
[----:B------:R-:W-:Y:S01]  /*0ad0*/  SHF.R.S32.HI R47, RZ, 0x2, R47 ;  /* 0x00000002ff2f7819 */ /* 0x000fe2000001142f */
[----:B------:R-:W-:Y:S01]  /*0ae0*/  IMAD R36, R43, 0x28, R16 ;  /* 0x000000282b247824 */ /* 0x000fe200078e0210 */
[----:B------:R-:W-:Y:S02]  /*0af0*/  IADD3 R32, R53, R32, RZ ;  /* 0x0000002035207210 */ /* 0x000fe40007ffe0ff */
[----:B------:R-:W-:Y:S01]  /*0b00*/  SHF.R.S32.HI R20, RZ, 0x2, R20 ;  /* 0x00000002ff147819 */ /* 0x000fe20000011414 */
[--C-:B------:R-:W-:Y:S01]  /*0b10*/  IMAD R44, R47, 0x28, R16.reuse ;  /* 0x000000282f2c7824 */ /* 0x100fe200078e0210 */
[----:B------:R-:W-:Y:S01]  /*0b20*/  IADD3 R46, R53, R36, RZ ;  /* 0x00000024352e7210 */ /* 0x000fe20007ffe0ff */
[----:B------:R3:W4:Y:S01]  /*0b30*/  LDS.64 R42, [R32] ;  /* 0x00000000202a7984 */ /* 0x0007220000000a00 */
[--C-:B------:R-:W-:Y:S01]  /*0b40*/  IMAD R36, R25, 0x28, R16.reuse ;  /* 0x0000002819247824 */ /* 0x100fe200078e0210 */
[----:B------:R-:W-:Y:S01]  /*0b50*/  SHF.R.S32.HI R49, RZ, 0x2, R49 ;  /* 0x00000002ff317819 */ /* 0x000fe20000011431 */
[----:B------:R-:W-:Y:S01]  /*0b60*/  IMAD R20, R20, 0x28, R16 ;  /* 0x0000002814147824 */ /* 0x000fe200078e0210 */
[C---:B------:R-:W-:Y:S01]  /*0b70*/  IADD3 R24, R53.reuse, R44, RZ ;  /* 0x0000002c35187210 */ /* 0x040fe20007ffe0ff */
[----:B------:R-:W4:Y:S01]  /*0b80*/  LDS.64 R46, [R46] ;  /* 0x000000002e2e7984 */ /* 0x000f220000000a00 */
[----:B------:R-:W-:Y:S01]  /*0b90*/  SHF.R.S32.HI R31, RZ, 0x2, R31 ;  /* 0x00000002ff1f7819 */ /* 0x000fe2000001141f */
[C---:B-1----:R-:W-:Y:S01]  /*0ba0*/  IMAD.IADD R30, R53.reuse, 0x1, R50 ;  /* 0x00000001351e7824 */ /* 0x042fe200078e0232 */
[----:B------:R-:W-:Y:S01]  /*0bb0*/  IADD3 R48, R53, R20, RZ ;  /* 0x0000001435307210 */ /* 0x000fe20007ffe0ff */
[--C-:B------:R-:W-:Y:S01]  /*0bc0*/  IMAD R54, R49, 0x28, R16.reuse ;  /* 0x0000002831367824 */ /* 0x100fe200078e0210 */
[----:B------:R-:W1:Y:S01]  /*0bd0*/  LDS.64 R24, [R24] ;  /* 0x0000000018187984 */ /* 0x000e620000000a00 */
[----:B------:R-:W-:Y:S01]  /*0be0*/  SHF.R.S32.HI R61, RZ, 0x2, R61 ;  /* 0x00000002ff3d7819 */ /* 0x000fe2000001143d */
[--C-:B------:R-:W-:Y:S01]  /*0bf0*/  IMAD R44, R31, 0x28, R16.reuse ;  /* 0x000000281f2c7824 */ /* 0x100fe200078e0210 */
[----:B------:R-:W-:Y:S01]  /*0c00*/  SHF.R.S32.HI R55, RZ, 0x2, R55 ;  /* 0x00000002ff377819 */ /* 0x000fe20000011437 */
[----:B------:R-:W1:Y:S01]  /*0c10*/  LDS.64 R48, [R48] ;  /* 0x0000000030307984 */ /* 0x000e620000000a00 */
[----:B------:R-:W-:Y:S01]  /*0c20*/  SHF.R.S32.HI R33, RZ, 0x2, R33 ;  /* 0x00000002ff217819 */ /* 0x000fe20000011421 */
[--C-:B------:R-:W-:Y:S01]  /*0c30*/  IMAD R34, R61, 0x28, R16.reuse ;  /* 0x000000283d227824 */ /* 0x100fe200078e0210 */
[----:B---3--:R-:W-:Y:S01]  /*0c40*/  IADD3 R32, R53, R22, RZ ;  /* 0x0000001635207210 */ /* 0x008fe20007ffe0ff */
[----:B------:R-:W3:Y:S01]  /*0c50*/  LDS.64 R30, [R30] ;  /* 0x000000001e1e7984 */ /* 0x000ee20000000a00 */
[----:B------:R-:W-:Y:S01]  /*0c60*/  SHF.R.S32.HI R37, RZ, 0x2, R37 ;  /* 0x00000002ff257819 */ /* 0x000fe20000011425 */
[--C-:B------:R-:W-:Y:S01]  /*0c70*/  IMAD R50, R55, 0x28, R16.reuse ;  /* 0x0000002837327824 */ /* 0x100fe200078e0210 */
[----:B------:R-:W-:Y:S01]  /*0c80*/  SHF.R.S32.HI R59, RZ, 0x2, R59 ;  /* 0x00000002ff3b7819 */ /* 0x000fe2000001143b */
[--C-:B------:R-:W-:Y:S01]  /*0c90*/  IMAD R22, R33, 0x28, R16.reuse ;  /* 0x0000002821167824 */ /* 0x100fe200078e0210 */
[----:B------:R-:W-:Y:S01]  /*0ca0*/  SHF.R.S32.HI R57, RZ, 0x2, R57 ;  /* 0x00000002ff397819 */ /* 0x000fe20000011439 */
[----:B------:R-:W3:Y:S01]  /*0cb0*/  LDS.64 R32, [R32] ;  /* 0x0000000020207984 */ /* 0x000ee20000000a00 */
[----:B------:R-:W-:Y:S01]  /*0cc0*/  SHF.R.S32.HI R45, RZ, 0x2, R45 ;  /* 0x00000002ff2d7819 */ /* 0x000fe2000001142d */
[--C-:B------:R-:W-:Y:S01]  /*0cd0*/  IMAD R56, R59, 0x28, R16.reuse ;  /* 0x000000283b387824 */ /* 0x100fe200078e0210 */
[----:B------:R-:W-:Y:S01]  /*0ce0*/  SHF.R.S32.HI R35, RZ, 0x2, R35 ;  /* 0x00000002ff237819 */ /* 0x000fe20000011423 */
[--C-:B------:R-:W-:Y:S01]  /*0cf0*/  IMAD R52, R57, 0x28, R16.reuse ;  /* 0x0000002839347824 */ /* 0x100fe200078e0210 */
[----:B------:R-:W-:Y:S01]  /*0d00*/  IADD3 R55, R53, R18, RZ ;  /* 0x0000001235377210 */ /* 0x000fe20007ffe0ff */
[--C-:B------:R-:W-:Y:S01]  /*0d10*/  IMAD R18, R37, 0x28, R16.reuse ;  /* 0x0000002825127824 */ /* 0x100fe200078e0210 */
[----:B------:R-:W-:Y:S01]  /*0d20*/  IADD3 R37, R53, R34, RZ ;  /* 0x0000002235257210 */ /* 0x000fe20007ffe0ff */
[----:B------:R-:W-:-:S02]  /*0d30*/  IMAD R20, R45, 0x28, R16 ;  /* 0x000000282d147824 */ /* 0x000fc400078e0210 */
[----:B0-----:R-:W-:Y:S01]  /*0d40*/  FADD.FTZ R45, RZ, R38 ;  /* 0x00000026ff2d7221 */ /* 0x001fe20000010000 */
[----:B------:R-:W-:Y:S01]  /*0d50*/  IMAD R16, R35, 0x28, R16 ;  /* 0x0000002823107824 */ /* 0x000fe200078e0210 */
[----:B------:R-:W-:Y:S01]  /*0d60*/  IADD3 R38, R53, R36, RZ ;  /* 0x0000002435267210 */ /* 0x000fe20007ffe0ff */
[----:B------:R0:W3:Y:S01]  /*0d70*/  LDS.64 R34, [R55] ;  /* 0x0000000037227984 */ /* 0x0000e20000000a00 */
[----:B--2---:R-:W-:Y:S01]  /*0d80*/  FADD.FTZ R45, R45, R40 ;  /* 0x000000282d2d7221 */ /* 0x004fe20000010000 */
[----:B------:R-:W-:Y:S01]  /*0d90*/  FADD.FTZ R40, RZ, R39 ;  /* 0x00000027ff287221 */ /* 0x000fe20000010000 */
[C---:B------:R-:W-:Y:S01]  /*0da0*/  IMAD.IADD R57, R53.reuse, 0x1, R56 ;  /* 0x0000000135397824 */ /* 0x040fe200078e0238 */
[----:B------:R-:W2:Y:S01]  /*0db0*/  LDS.64 R36, [R37] ;  /* 0x0000000025247984 */ /* 0x000ea20000000a00 */
[----:B------:R-:W-:Y:S01]  /*0dc0*/  IADD3 R54, R53, R54, RZ ;  /* 0x0000003635367210 */ /* 0x000fe20007ffe0ff */
[----:B------:R-:W-:Y:S01]  /*0dd0*/  FADD.FTZ R56, R40, R41 ;  /* 0x0000002928387221 */ /* 0x000fe20000010000 */
[----:B----4-:R-:W-:Y:S01]  /*0de0*/  FADD.FTZ R45, R45, R42 ;  /* 0x0000002a2d2d7221 */ /* 0x010fe20000010000 */
[----:B------:R-:W4:Y:S01]  /*0df0*/  LDS.64 R38, [R38] ;  /* 0x0000000026267984 */ /* 0x000f220000000a00 */
[----:B------:R-:W-:Y:S01]  /*0e00*/  IADD3 R52, R53, R52, RZ ;  /* 0x0000003435347210 */ /* 0x000fe20007ffe0ff */
[----:B------:R-:W-:Y:S01]  /*0e10*/  FADD.FTZ R56, R56, R43 ;  /* 0x0000002b38387221 */ /* 0x000fe20000010000 */
[----:B0-----:R-:W-:Y:S01]  /*0e20*/  FADD.FTZ R55, R45, R46 ;  /* 0x0000002e2d377221 */ /* 0x001fe20000010000 */
[----:B------:R-:W0:Y:S01]  /*0e30*/  LDS.64 R40, [R57] ;  /* 0x0000000039287984 */ /* 0x000e220000000a00 */
[----:B------:R-:W-:Y:S01]  /*0e40*/  IADD3 R46, R53, R44, RZ ;  /* 0x0000002c352e7210 */ /* 0x000fe20007ffe0ff */
[----:B------:R-:W-:Y:S01]  /*0e50*/  FADD.FTZ R56, R56, R47 ;  /* 0x0000002f38387221 */ /* 0x000fe20000010000 */
[----:B-1----:R-:W-:Y:S01]  /*0e60*/  FADD.FTZ R55, R55, R24 ;  /* 0x0000001837377221 */ /* 0x002fe20000010000 */
[----:B------:R-:W1:Y:S01]  /*0e70*/  LDS.64 R42, [R54] ;  /* 0x00000000362a7984 */ /* 0x000e620000000a00 */
[C---:B------:R-:W-:Y:S01]  /*0e80*/  IADD3 R24, R53.reuse, R50, RZ ;  /* 0x0000003235187210 */ /* 0x040fe20007ffe0ff */
[----:B------:R-:W-:Y:S01]  /*0e90*/  FADD.FTZ R56, R56, R25 ;  /* 0x0000001938387221 */ /* 0x000fe20000010000 */
[----:B------:R-:W-:Y:S01]  /*0ea0*/  IMAD.IADD R22, R53, 0x1, R22 ;  /* 0x0000000135167824 */ /* 0x000fe200078e0216 */
[----:B------:R-:W1:Y:S01]  /*0eb0*/  LDS.64 R44, [R52] ;  /* 0x00000000342c7984 */ /* 0x000e620000000a00 */
[----:B------:R-:W-:Y:S01]  /*0ec0*/  FADD.FTZ R55, R55, R48 ;  /* 0x0000003037377221 */ /* 0x000fe20000010000 */
[----:B------:R-:W-:Y:S01]  /*0ed0*/  FADD.FTZ R56, R56, R49 ;  /* 0x0000003138387221 */ /* 0x000fe20000010000 */
[----:B------:R-:W-:Y:S01]  /*0ee0*/  IADD3 R20, R53, R20, RZ ;  /* 0x0000001435147210 */ /* 0x000fe20007ffe0ff */
[----:B------:R-:W1:Y:S01]  /*0ef0*/  LDS.64 R46, [R46] ;  /* 0x000000002e2e7984 */ /* 0x000e620000000a00 */
[----:B---3--:R-:W-:Y:S01]  /*0f00*/  FADD.FTZ R55, R55, R30 ;  /* 0x0000001e37377221 */ /* 0x008fe20000010000 */
[----:B------:R-:W-:Y:S01]  /*0f10*/  FADD.FTZ R56, R56, R31 ;  /* 0x0000001f38387221 */ /* 0x000fe20000010000 */
[----:B------:R-:W-:Y:S01]  /*0f20*/  IADD3 R18, R53, R18, RZ ;  /* 0x0000001235127210 */ /* 0x000fe20007ffe0ff */
[----:B------:R-:W3:Y:S01]  /*0f30*/  LDS.64 R24, [R24] ;  /* 0x0000000018187984 */ /* 0x000ee20000000a00 */
[----:B------:R-:W-:Y:S01]  /*0f40*/  FADD.FTZ R55, R55, R32 ;  /* 0x0000002037377221 */ /* 0x000fe20000010000 */
[----:B------:R-:W-:Y:S01]  /*0f50*/  FADD.FTZ R56, R56, R33 ;  /* 0x0000002138387221 */ /* 0x000fe20000010000 */
[----:B------:R-:W-:Y:S01]  /*0f60*/  IADD3 R16, R53, R16, RZ ;  /* 0x0000001035107210 */ /* 0x000fe20007ffe0ff */
[----:B------:R-:W3:Y:S04]  /*0f70*/  LDS.64 R48, [R22] ;  /* 0x0000000016307984 */ /* 0x000ee80000000a00 */
[----:B------:R-:W3:Y:S01]  /*0f80*/  LDS.64 R30, [R20] ;  /* 0x00000000141e7984 */ /* 0x000ee20000000a00 */
[----:B------:R-:W-:-:S03]  /*0f90*/  FADD.FTZ R55, R55, R34 ;  /* 0x0000002237377221 */ /* 0x000fc60000010000 */
[----:B------:R-:W3:Y:S01]  /*0fa0*/  LDS.64 R32, [R18] ;  /* 0x0000000012207984 */ /* 0x000ee20000000a00 */
[----:B------:R-:W-:Y:S01]  /*0fb0*/  FADD.FTZ R56, R56, R35 ;  /* 0x0000002338387221 */ /* 0x000fe20000010000 */
[----:B--2---:R-:W-:Y:S02]  /*0fc0*/  FADD.FTZ R55, R55, R36 ;  /* 0x0000002437377221 */ /* 0x004fe40000010000 */
[----:B------:R-:W2:Y:S01]  /*0fd0*/  LDS.64 R34, [R16] ;  /* 0x0000000010227984 */ /* 0x000ea20000000a00 */
[----:B------:R-:W-:Y:S01]  /*0fe0*/  FADD.FTZ R56, R56, R37 ;  /* 0x0000002538387221 */ /* 0x000fe20000010000 */
[----:B----4-:R-:W-:-:S03]  /*0ff0*/  FADD.FTZ R55, R55, R38 ;  /* 0x0000002637377221 */ /* 0x010fc60000010000 */
[----:B------:R-:W-:Y:S01]  /*1000*/  FADD.FTZ R56, R56, R39 ;  /* 0x0000002738387221 */ /* 0x000fe20000010000 */
[----:B0-----:R-:W-:-:S03]  /*1010*/  FADD.FTZ R55, R55, R40 ;  /* 0x0000002837377221 */ /* 0x001fc60000010000 */
[----:B------:R-:W-:Y:S01]  /*1020*/  FADD.FTZ R56, R56, R41 ;  /* 0x0000002938387221 */ /* 0x000fe20000010000 */
[----:B-1----:R-:W-:-:S03]  /*1030*/  FADD.FTZ R55, R55, R42 ;  /* 0x0000002a37377221 */ /* 0x002fc60000010000 */
        /* <DEDUP_REMOVED lines=9> */
[----:B------:R-:W-:-:S03]  /*10d0*/  FADD.FTZ R55, R55, R30 ;  /* 0x0000001e37377221 */ /* 0x000fc60000010000 */
[----:B------:R-:W-:Y:S01]  /*10e0*/  FADD.FTZ R56, R56, R31 ;  /* 0x0000001f38387221 */ /* 0x000fe20000010000 */
[----:B------:R-:W-:-:S03]  /*10f0*/  FADD.FTZ R55, R55, R32 ;  /* 0x0000002037377221 */ /* 0x000fc60000010000 */
[----:B------:R-:W-:Y:S01]  /*1100*/  FADD.FTZ R56, R56, R33 ;  /* 0x0000002138387221 */ /* 0x000fe20000010000 */
[----:B--2---:R-:W-:-:S03]  /*1110*/  FADD.FTZ R34, R55, R34 ;  /* 0x0000002237227221 */ /* 0x004fc60000010000 */
[----:B------:R-:W-:-:S07]  /*1120*/  FADD.FTZ R35, R56, R35 ;  /* 0x0000002338237221 */ /* 0x000fce0000010000 */
.L_x_3667:
[----:B------:R-:W-:Y:S05]  /*1130*/  BSYNC B0 ;  /* 0x0000000000007941 */ /* 0x000fea0003800000 */
.L_x_3666:
        /* <DEDUP_REMOVED lines=21> */
.L_x_3669:
[----:B------:R-:W-:Y:S05]  /*1290*/  BSYNC B0 ;  /* 0x0000000000007941 */ /* 0x000fea0003800000 */
.L_x_3668:
        /* <DEDUP_REMOVED lines=13> */
.L_x_3671:
[----:B------:R-:W2:Y:S04]  /*1370*/  LD.E.STRONG.GPU R16, desc[UR8][R24.64] ;  /* 0x0000000818107980 */ /* 0x000ea8000c10f900 */
[----:B--2---:R-:W-:Y:S01]  /*1380*/  CCTL.IVALL ;  /* 0x00000000ff00798f */ /* 0x004fe20002000000 */
[----:B------:R-:W-:Y:S05]  /*1390*/  YIELD ;  /* 0x0000000000007946 */ /* 0x000fea0003800000 */
[----:B-----5:R-:W-:-:S04]  /*13a0*/  LOP3.LUT R16, R16, R31, RZ, 0x3c, !PT ;  /* 0x0000001f10107212 */ /* 0x020fc800078e3cff */
[----:B------:R-:W-:-:S13]  /*13b0*/  ISETP.GT.AND P1, PT, R16, -0x1, PT ;  /* 0xffffffff1000780c */ /* 0x000fda0003f24270 */
[----:B------:R-:W-:Y:S05]  /*13c0*/  @P1 BRA `(.L_x_3671) ;  /* 0xfffffffc00e81947 */ /* 0x000fea000383ffff */
.L_x_3670:
[----:B------:R-:W-:Y:S05]  /*13d0*/  WARPSYNC.ALL ;  /* 0x0000000000007948 */ /* 0x000fea0003800000 */
[----:B0-----:R-:W0:Y:S08]  /*13e0*/  @!P0 LDC R31, c[0x0][0x10] ;  /* 0x00000400ff1f8b82 */ /* 0x001e300000000800 */
[----:B------:R-:W-:Y:S01]  /*13f0*/  BAR.SYNC.DEFER_BLOCKING 0x0 ;  /* 0x0000000000007b1d */ /* 0x000fe20000010000 */
[----:B------:R-:W-:-:S07]  /*1400*/  @!P0 LOP3.LUT R33, R2, 0x1f, RZ, 0xc0, !PT ;  /* 0x0000001f02218812 */ /* 0x000fce00078ec0ff */
[----:B------:R-:W1:Y:S01]  /*1410*/  @!P0 LDC.64 R24, c[0x0][0x248] ;  /* 0x00009200ff188b82 */ /* 0x000e620000000a00 */
[----:B------:R-:W-:Y:S01]  /*1420*/  HFMA2.MMA R18, -RZ, RZ, 0, 0 ;  /* 0x00000000ff127435 */ /* 0x000fe200000001ff */
[----:B------:R-:W-:Y:S01]  /*1430*/  ULDC.64 UR12, c[0x0][0x240] ;  /* 0x00009000000c7ab9 */ /* 0x000fe20000000a00 */
[----:B0-----:R-:W-:Y:S01]  /*1440*/  @!P0 IMAD R16, R31, UR4, R0 ;  /* 0x000000041f108c24 */ /* 0x001fe2000f8e0200 */
[----:B------:R-:W-:-:S04]  /*1450*/  @!P0 LOP3.LUT R31, R2, 0x7fffffe0, RZ, 0xc0, !PT ;  /* 0x7fffffe0021f8812 */ /* 0x000fc800078ec0ff */
[----:B------:R-:W-:-:S04]  /*1460*/  @!P0 LEA R16, R16, R31, 0x7 ;  /* 0x0000001f10108211 */ /* 0x000fc800078e38ff */
[----:B------:R-:W-:-:S05]  /*1470*/  @!P0 IADD3 R16, R16, R33, RZ ;  /* 0x0000002110108210 */ /* 0x000fca0007ffe0ff */
[----:B------:R-:W-:-:S04]  /*1480*/  @!P0 IMAD.SHL.U32 R31, R16, 0x2, RZ ;  /* 0x00000002101f8824 */ /* 0x000fc800078e00ff */
[----:B-1----:R-:W-:-:S06]  /*1490*/  @!P0 IMAD.WIDE.U32 R24, R31, 0x4, R24 ;  /* 0x000000041f188825 */ /* 0x002fcc00078e0018 */
[----:B------:R-:W2:Y:S01]  /*14a0*/  @!P0 LDG.E.64 R24, desc[UR8][R24.64] ;  /* 0x0000000818188981 */ /* 0x000ea2000c1e1b00 */
[----:B------:R-:W-:Y:S01]  /*14b0*/  MOV R16, RZ ;  /* 0x000000ff00107202 */ /* 0x000fe20000000f00 */
[----:B------:R-:W-:Y:S01]  /*14c0*/  BSSY B0, `(.L_x_3672) ;  /* 0x000003b000007945 */ /* 0x000fe20003800000 */
[----:B------:R-:W-:Y:S01]  /*14d0*/  ISETP.EQ.U32.AND P1, PT, RZ, UR12, PT ;  /* 0x0000000cff007c0c */ /* 0x000fe2000bf22070 */
[----:B--2---:R-:W-:Y:S01]  /*14e0*/  @!P0 FADD.FTZ R18, RZ, R24 ;  /* 0x00000018ff128221 */ /* 0x004fe20000010000 */
[----:B------:R-:W-:Y:S01]  /*14f0*/  @!P0 FADD.FTZ R16, RZ, R25 ;  /* 0x00000019ff108221 */ /* 0x000fe20000010000 */
[----:B------:R-:W-:-:S03]  /*1500*/  LOP3.LUT P0, RZ, R2, 0xffffff9f, RZ, 0xc0, !PT ;  /* 0xffffff9f02ff7812 */ /* 0x000fc6000780c0ff */
[----:B------:R-:W0:Y:S04]  /*1510*/  SHFL.BFLY PT, R31, R18, 0x10, 0x1f ;  /* 0x0e001f00121f7f89 */ /* 0x000e2800000e0000 */
[----:B------:R-:W1:Y:S06]  /*1520*/  SHFL.BFLY PT, R33, R16, 0x10, 0x1f ;  /* 0x0e001f0010217f89 */ /* 0x000e6c00000e0000 */
[----:B------:R-:W2:Y:S01]  /*1530*/  @!P0 S2R R37, SR_CgaCtaId ;  /* 0x0000000000258919 */ /* 0x000ea20000008800 */
[----:B------:R-:W-:Y:S01]  /*1540*/  @!P0 SHF.R.U32.HI R30, RZ, 0x2, R2 ;  /* 0x00000002ff1e8819 */ /* 0x000fe20000011602 */
        /* <DEDUP_REMOVED lines=13> */
[----:B------:R-:W-:Y:S01]  /*1620*/  @!P0 IADD3 R22, R22, 0xc80, RZ ;  /* 0x00000c8016168810 */ /* 0x000fe20007ffe0ff */
[----:B0-----:R-:W-:-:S03]  /*1630*/  FADD.FTZ R16, R25, R16 ;  /* 0x0000001019107221 */ /* 0x001fc60000010000 */
[----:B--2---:R-:W-:Y:S01]  /*1640*/  @!P0 LEA R25, R37, R22, 0x18 ;  /* 0x0000001625198211 */ /* 0x004fe200078ec0ff */
[----:B-1----:R-:W-:Y:S01]  /*1650*/  FADD.FTZ R18, R35, R18 ;  /* 0x0000001223127221 */ /* 0x002fe20000010000 */
[----:B------:R-:W0:Y:S04]  /*1660*/  SHFL.BFLY PT, R31, R16, 0x1, 0x1f ;  /* 0x0c201f00101f7f89 */ /* 0x000e2800000e0000 */
[----:B------:R-:W1:Y:S01]  /*1670*/  SHFL.BFLY PT, R33, R18, 0x1, 0x1f ;  /* 0x0c201f0012217f89 */ /* 0x000e6200000e0000 */
[----:B0-----:R-:W-:Y:S01]  /*1680*/  FADD.FTZ R24, R16, R31 ;  /* 0x0000001f10187221 */ /* 0x001fe20000010000 */
[----:B------:R-:W-:-:S03]  /*1690*/  @!P0 LOP3.LUT R16, R30, 0x3ffffff8, RZ, 0xc0, !PT ;  /* 0x3ffffff81e108812 */ /* 0x000fc600078ec0ff */
[----:B------:R-:W-:Y:S01]  /*16a0*/  @!P0 FMUL.FTZ R24, R24, 4.8828125727595761418e-05 ;  /* 0x384ccccd18188820 */ /* 0x000fe20000410000 */
[----:B-1----:R-:W-:Y:S01]  /*16b0*/  FADD.FTZ R33, R18, R33 ;  /* 0x0000002112217221 */ /* 0x002fe20000010000 */
[----:B------:R-:W-:Y:S02]  /*16c0*/  @!P0 IADD3 R16, R16, R25, RZ ;  /* 0x0000001910108210 */ /* 0x000fe40007ffe0ff */
        /* <DEDUP_REMOVED lines=26> */
.L_x_3673:
[----:B------:R-:W-:Y:S05]  /*1870*/  BSYNC B0 ;  /* 0x0000000000007941 */ /* 0x000fea0003800000 */
.L_x_3672:
[----:B------:R-:W1:Y:S01]  /*1880*/  S2UR UR7, SR_CgaCtaId ;  /* 0x00000000000779c3 */ /* 0x000e620000008800 */
[----:B------:R-:W-:Y:S01]  /*1890*/  SHF.L.U32 R16, R5, 0x2, RZ ;  /* 0x0000000205107819 */ /* 0x000fe200000006ff */
[----:B------:R-:W-:Y:S01]  /*18a0*/  IMAD R7, R7, 0x50, R8 ;  /* 0x0000005007077824 */ /* 0x000fe200078e0208 */
[----:B------:R-:W-:Y:S01]  /*18b0*/  UMOV UR6, 0x400 ;  /* 0x0000040000067882 */ /* 0x000fe20000000000 */
[--C-:B-----5:R-:W-:Y:S01]  /*18c0*/  HADD2.F32 R22, -RZ, R26.reuse.H0_H0 ;  /* 0x2000001aff167230 */ /* 0x120fe20000004100 */
[----:B------:R-:W-:Y:S01]  /*18d0*/  LOP3.LUT R8, R16, 0xc, RZ, 0xc0, !PT ;  /* 0x0000000c10087812 */ /* 0x000fe200078ec0ff */
[----:B------:R-:W-:Y:S01]  /*18e0*/  UIADD3 UR6, UR6, 0xc80, URZ ;  /* 0x00000c8006067890 */ /* 0x000fe2000fffe03f */
[----:B------:R-:W-:Y:S01]  /*18f0*/  SHF.L.U32 R16, R7, 0x2, RZ ;  /* 0x0000000207107819 */ /* 0x000fe200000006ff */
[----:B------:R-:W-:Y:S01]  /*1900*/  HADD2.F32 R26, -RZ, R26.H1_H1 ;  /* 0x3000001aff1a7230 */ /* 0x000fe20000004100 */
[----:B------:R-:W-:Y:S01]  /*1910*/  IADD3 R8, RZ, -R8, RZ ;  /* 0x80000008ff087210 */ /* 0x000fe20007ffe0ff */
[----:B0-----:R-:W-:Y:S01]  /*1920*/  HADD2.F32 R31, -RZ, R28.H1_H1 ;  /* 0x3000001cff1f7230 */ /* 0x001fe20000004100 */
[----:B------:R-:W-:Y:S01]  /*1930*/  ULOP3.LUT UR4, UR4, 0x1, URZ, 0x3c, !UPT ;  /* 0x0000000104047892 */ /* 0x000fe2000f8e3c3f */
[----:B------:R-:W-:-:S04]  /*1940*/  IMAD.WIDE.U32 R24, R16, -0x33333333, RZ ;  /* 0xcccccccd10187825 */ /* 0x000fc800078e00ff */
[----:B------:R-:W-:Y:S02]  /*1950*/  IMAD.MOV.U32 R24, RZ, RZ, R8 ;  /* 0x000000ffff187224 */ /* 0x000fe400078e0008 */
[----:B------:R-:W-:Y:S02]  /*1960*/  HADD2.F32 R30, -RZ, R29.H0_H0 ;  /* 0x2000001dff1e7230 */ /* 0x000fe40000004100 */
[--C-:B------:R-:W-:Y:S01]  /*1970*/  HADD2.F32 R33, -RZ, R27.reuse.H0_H0 ;  /* 0x2000001bff217230 */ /* 0x100fe20000004100 */
[----:B------:R-:W-:Y:S01]  /*1980*/  LEA.HI R24, R25, R24, RZ, 0x1a ;  /* 0x0000001819187211 */ /* 0x000fe200078fd0ff */
[----:B------:R-:W-:Y:S01]  /*1990*/  HADD2.F32 R32, -RZ, R27.H1_H1 ;  /* 0x3000001bff207230 */ /* 0x000fe20000004100 */
[----:B-1----:R-:W-:Y:S01]  /*19a0*/  ULEA UR6, UR7, UR6, 0x18 ;  /* 0x0000000607067291 */ /* 0x002fe2000f8ec03f */
[----:B------:R-:W-:-:S05]  /*19b0*/  HADD2.F32 R29, -RZ, R29.H1_H1 ;  /* 0x3000001dff1d7230 */ /* 0x000fca0000004100 */
[----:B------:R-:W-:Y:S01]  /*19c0*/  LEA R24, R24, UR6, 0x3 ;  /* 0x0000000618187c11 */ /* 0x000fe2000f8e18ff */
[----:B------:R-:W-:-:S05]  /*19d0*/  ULDC UR6, c[0x0][0x230] ;  /* 0x00008c0000067ab9 */ /* 0x000fca0000000800 */
[----:B------:R-:W0:Y:S02]  /*19e0*/  LDS.64 R24, [R24] ;  /* 0x0000000018187984 */ /* 0x000e240000000a00 */
[----:B0-----:R-:W-:Y:S01]  /*19f0*/  FADD.FTZ R18, R25, UR6 ;  /* 0x0000000619127e21 */ /* 0x001fe20008010000 */
[--C-:B------:R-:W-:Y:S01]  /*1a00*/  FADD.FTZ R15, R15, -R24.reuse ;  /* 0x800000180f0f7221 */ /* 0x100fe20000010000 */
[--C-:B------:R-:W-:Y:S01]  /*1a10*/  FADD.FTZ R3, R3, -R24.reuse ;  /* 0x8000001803037221 */ /* 0x100fe20000010000 */
[--C-:B------:R-:W-:Y:S01]  /*1a20*/  FADD.FTZ R13, R13, -R24.reuse ;  /* 0x800000180d0d7221 */ /* 0x100fe20000010000 */
[--C-:B------:R-:W-:Y:S01]  /*1a30*/  FADD.FTZ R19, R19, -R24.reuse ;  /* 0x8000001813137221 */ /* 0x100fe20000010000 */
[--C-:B------:R-:W-:Y:S01]  /*1a40*/  FADD.FTZ R21, R21, -R24.reuse ;  /* 0x8000001815157221 */ /* 0x100fe20000010000 */
[----:B------:R-:W0:Y:S01]  /*1a50*/  MUFU.RSQ R18, R18 ;  /* 0x0000001200127308 */ /* 0x000e220000001400 */
[----:B------:R-:W-:Y:S01]  /*1a60*/  FADD.FTZ R17, R17, -R24 ;  /* 0x8000001811117221 */ /* 0x000fe20000010000 */
[----:B------:R-:W-:-:S02]  /*1a70*/  HADD2.F32 R25, -RZ, R28.H0_H0 ;  /* 0x2000001cff197230 */ /* 0x000fc40000004100 */
[--C-:B------:R-:W-:Y:S01]  /*1a80*/  FADD.FTZ R51, R51, -R24.reuse ;  /* 0x8000001833337221 */ /* 0x100fe20000010000 */
[----:B------:R-:W-:Y:S01]  /*1a90*/  ULDC.64 UR6, c[0x0][0x210] ;  /* 0x0000840000067ab9 */ /* 0x000fe20000000a00 */
[C---:B0-----:R-:W-:Y:S01]  /*1aa0*/  FMUL.FTZ R8, R18.reuse, R15 ;  /* 0x0000000f12087220 */ /* 0x041fe20000410000 */
[----:B------:R-:W-:Y:S01]  /*1ab0*/  FMUL.FTZ R3, R3, R18 ;  /* 0x0000001203037220 */ /* 0x000fe20000410000 */
[C---:B------:R-:W-:Y:S01]  /*1ac0*/  FMUL.FTZ R7, R18.reuse, R13 ;  /* 0x0000000d12077220 */ /* 0x040fe20000410000 */
[C---:B------:R-:W-:Y:S01]  /*1ad0*/  FMUL.FTZ R15, R18.reuse, R19 ;  /* 0x00000013120f7220 */ /* 0x040fe20000410000 */
[C---:B------:R-:W-:Y:S01]  /*1ae0*/  FMUL.FTZ R19, R18.reuse, R21 ;  /* 0x0000001512137220 */ /* 0x040fe20000410000 */
[----:B------:R-:W-:Y:S01]  /*1af0*/  FMUL.FTZ R13, R18, R17 ;  /* 0x00000011120d7220 */ /* 0x000fe20000410000 */
[----:B------:R-:W-:Y:S01]  /*1b00*/  FADD.FTZ R21, R23, -R24 ;  /* 0x8000001817157221 */ /* 0x000fe20000010000 */
[----:B------:R-:W-:Y:S01]  /*1b10*/  FFMA.FTZ R3, R3, R22, R25 ;  /* 0x0000001603037223 */ /* 0x000fe20000010019 */
[----:B------:R-:W-:Y:S01]  /*1b20*/  FFMA.FTZ R7, R7, R26, R31 ;  /* 0x0000001a07077223 */ /* 0x000fe2000001001f */
[--C-:B------:R-:W-:Y:S01]  /*1b30*/  FFMA.FTZ R8, R8, R33, R30.reuse ;  /* 0x0000002108087223 */ /* 0x100fe2000001001e */
[----:B------:R-:W-:Y:S01]  /*1b40*/  FFMA.FTZ R13, R13, R32, R29 ;  /* 0x000000200d0d7223 */ /* 0x000fe2000001001d */
[C---:B------:R-:W-:Y:S01]  /*1b50*/  FMUL.FTZ R21, R18.reuse, R21 ;  /* 0x0000001512157220 */ /* 0x040fe20000410000 */
[----:B------:R-:W-:Y:S01]  /*1b60*/  FMUL.FTZ R20, R3, -1.4426950216293334961 ;  /* 0xbfb8aa3b03147820 */ /* 0x000fe20000410000 */
[----:B------:R-:W-:Y:S01]  /*1b70*/  FMUL.FTZ R28, R7, -1.4426950216293334961 ;  /* 0xbfb8aa3b071c7820 */ /* 0x000fe20000410000 */
[----:B------:R-:W-:Y:S01]  /*1b80*/  FMUL.FTZ R18, R18, R51 ;  /* 0x0000003312127220 */ /* 0x000fe20000410000 */
[----:B------:R-:W-:Y:S01]  /*1b90*/  FMUL.FTZ R17, R8, -1.4426950216293334961 ;  /* 0xbfb8aa3b08117820 */ /* 0x000fe20000410000 */
[----:B------:R-:W-:Y:S01]  /*1ba0*/  FMUL.FTZ R27, R13, -1.4426950216293334961 ;  /* 0xbfb8aa3b0d1b7820 */ /* 0x000fe20000410000 */
[----:B------:R-:W-:Y:S01]  /*1bb0*/  FFMA.FTZ R21, R33, R21, R30 ;  /* 0x0000001521157223 */ /* 0x000fe2000001001e */
[----:B------:R-:W-:Y:S01]  /*1bc0*/  FFMA.FTZ R19, R26, R19, R31 ;  /* 0x000000131a137223 */ /* 0x000fe2000001001f */
[----:B------:R-:W-:Y:S01]  /*1bd0*/  FFMA.FTZ R18, R32, R18, R29 ;  /* 0x0000001220127223 */ /* 0x000fe2000001001d */
[----:B------:R-:W0:Y:S01]  /*1be0*/  MUFU.EX2 R20, R20 ;  /* 0x0000001400147308 */ /* 0x000e220000000800 */
[----:B------:R-:W-:Y:S01]  /*1bf0*/  FFMA.FTZ R15, R22, R15, R25 ;  /* 0x0000000f160f7223 */ /* 0x000fe20000010019 */
[----:B------:R-:W-:Y:S01]  /*1c00*/  FMUL.FTZ R24, R21, -1.4426950216293334961 ;  /* 0xbfb8aa3b15187820 */ /* 0x000fe20000410000 */
[----:B------:R-:W-:Y:S01]  /*1c10*/  FMUL.FTZ R25, R19, -1.4426950216293334961 ;  /* 0xbfb8aa3b13197820 */ /* 0x000fe20000410000 */
[----:B------:R-:W-:Y:S01]  /*1c20*/  FMUL.FTZ R26, R18, -1.4426950216293334961 ;  /* 0xbfb8aa3b121a7820 */ /* 0x000fe20000410000 */
[----:B------:R-:W-:-:S03]  /*1c30*/  FMUL.FTZ R22, R15, -1.4426950216293334961 ;  /* 0xbfb8aa3b0f167820 */ /* 0x000fc60000410000 */
[----:B------:R-:W1:Y:S08]  /*1c40*/  MUFU.EX2 R28, R28 ;  /* 0x0000001c001c7308 */ /* 0x000e700000000800 */
[----:B------:R-:W-:Y:S01]  /*1c50*/  MUFU.EX2 R17, R17 ;  /* 0x0000001100117308 */ /* 0x000fe20000000800 */
[----:B0-----:R-:W-:-:S07]  /*1c60*/  FADD.FTZ R20, R20, 1 ;  /* 0x3f80000014147421 */ /* 0x001fce0000010000 */
[----:B------:R-:W0:Y:S01]  /*1c70*/  MUFU.EX2 R27, R27 ;  /* 0x0000001b001b7308 */ /* 0x000e220000000800 */
[----:B-1----:R-:W-:-:S07]  /*1c80*/  FADD.FTZ R28, R28, 1 ;  /* 0x3f8000001c1c7421 */ /* 0x002fce0000010000 */
[----:B------:R-:W1:Y:S08]  /*1c90*/  MUFU.EX2 R24, R24 ;  /* 0x0000001800187308 */ /* 0x000e700000000800 */
[----:B------:R2:W3:Y:S01]  /*1ca0*/  MUFU.EX2 R23, R22 ;  /* 0x0000001600177308 */ /* 0x0004e20000000800 */
[----:B0-----:R-:W-:-:S07]  /*1cb0*/  FADD.FTZ R27, R27, 1 ;  /* 0x3f8000001b1b7421 */ /* 0x001fce0000010000 */
[----:B------:R-:W0:Y:S01]  /*1cc0*/  MUFU.EX2 R25, R25 ;  /* 0x0000001900197308 */ /* 0x000e220000000800 */
[----:B--2---:R-:W-:Y:S01]  /*1cd0*/  FADD.FTZ R22, R17, 1 ;  /* 0x3f80000011167421 */ /* 0x004fe20000010000 */
[--C-:B------:R-:W-:Y:S01]  /*1ce0*/  SHF.R.S32.HI R17, RZ, 0x1f, R16.reuse ;  /* 0x0000001fff117819 */ /* 0x100fe20000011410 */
[----:B-1----:R-:W-:Y:S02]  /*1cf0*/  FADD.FTZ R24, R24, 1 ;  /* 0x3f80000018187421 */ /* 0x002fe40000010000 */
[----:B------:R-:W-:-:S03]  /*1d00*/  IMAD.WIDE.U32 R16, R9, 0x50000, R16 ;  /* 0x0005000009107825 */ /* 0x000fc600078e0010 */
[----:B------:R-:W1:Y:S01]  /*1d10*/  MUFU.EX2 R26, R26 ;  /* 0x0000001a001a7308 */ /* 0x000e620000000800 */
[----:B---3--:R-:W-:Y:S01]  /*1d20*/  FADD.FTZ R23, R23, 1 ;  /* 0x3f80000017177421 */ /* 0x008fe20000010000 */
[----:B------:R-:W-:-:S06]  /*1d30*/  IADD3 R12, P1, R12, R16, RZ ;  /* 0x000000100c0c7210 */ /* 0x000fcc0007f3e0ff */
[----:B------:R-:W2:Y:S01]  /*1d40*/  MUFU.RCP R20, R20 ;  /* 0x0000001400147308 */ /* 0x000ea20000001000 */
[----:B0-----:R-:W-:-:S07]  /*1d50*/  FADD.FTZ R25, R25, 1 ;  /* 0x3f80000019197421 */ /* 0x001fce0000010000 */
[----:B------:R-:W-:Y:S01]  /*1d60*/  MUFU.RCP R28, R28 ;  /* 0x0000001c001c7308 */ /* 0x000fe20000001000 */
[----:B-1----:R-:W-:-:S07]  /*1d70*/  FADD.FTZ R26, R26, 1 ;  /* 0x3f8000001a1a7421 */ /* 0x002fce0000010000 */
[----:B------:R0:W1:Y:S01]  /*1d80*/  MUFU.RCP R29, R22 ;  /* 0x00000016001d7308 */ /* 0x0000620000001000 */
[----:B--2---:R-:W-:-:S07]  /*1d90*/  FMUL.FTZ R3, R3, R20 ;  /* 0x0000001403037220 */ /* 0x004fce0000410000 */
[----:B------:R-:W2:Y:S01]  /*1da0*/  MUFU.RCP R30, R27 ;  /* 0x0000001b001e7308 */ /* 0x000ea20000001000 */
[----:B0-----:R-:W-:Y:S02]  /*1db0*/  IADD3 R22, R10, R17, RZ ;  /* 0x000000110a167210 */ /* 0x001fe40007ffe0ff */
[----:B------:R-:W-:Y:S02]  /*1dc0*/  IADD3 R17, P0, R11, R16, RZ ;  /* 0x000000100b117210 */ /* 0x000fe40007f1e0ff */
[-C--:B------:R-:W-:Y:S02]  /*1dd0*/  IADD3.X R11, RZ, R22.reuse, RZ, P1, !PT ;  /* 0x00000016ff0b7210 */ /* 0x080fe40000ffe4ff */
[----:B------:R-:W-:Y:S01]  /*1de0*/  LEA R10, P1, R12, UR6, 0x1 ;  /* 0x000000060c0a7c11 */ /* 0x000fe2000f8208ff */
[----:B------:R-:W0:Y:S01]  /*1df0*/  MUFU.RCP R32, R23 ;  /* 0x0000001700207308 */ /* 0x000e220000001000 */
[----:B-1----:R-:W-:Y:S01]  /*1e00*/  FMUL.FTZ R8, R8, R29 ;  /* 0x0000001d08087220 */ /* 0x002fe20000410000 */
[----:B------:R-:W-:-:S02]  /*1e10*/  IADD3.X R22, RZ, R22, RZ, P0, !PT ;  /* 0x00000016ff167210 */ /* 0x000fc400007fe4ff */
[----:B------:R-:W-:Y:S01]  /*1e20*/  LEA.HI.X R11, R12, UR7, R11, 0x1, P1 ;  /* 0x000000070c0b7c11 */ /* 0x000fe200088f0c0b */
[----:B------:R-:W-:Y:S01]  /*1e30*/  FMUL.FTZ R12, R7, R28 ;  /* 0x0000001c070c7220 */ /* 0x000fe20000410000 */
[----:B------:R-:W-:Y:S02]  /*1e40*/  LEA R16, P0, R17, UR6, 0x1 ;  /* 0x0000000611107c11 */ /* 0x000fe4000f8008ff */
[----:B------:R-:W1:Y:S01]  /*1e50*/  MUFU.RCP R34, R25 ;  /* 0x0000001900227308 */ /* 0x000e620000001000 */
[----:B--2---:R-:W-:Y:S01]  /*1e60*/  FMUL.FTZ R13, R13, R30 ;  /* 0x0000001e0d0d7220 */ /* 0x004fe20000410000 */
[----:B------:R-:W-:Y:S02]  /*1e70*/  F2FP.F16.F32.PACK_AB R3, R12, R3 ;  /* 0x000000030c03723e */ /* 0x000fe400000000ff */
[----:B------:R-:W-:Y:S02]  /*1e80*/  LEA.HI.X R17, R17, UR7, R22, 0x1, P0 ;  /* 0x0000000711117c11 */ /* 0x000fe400080f0c16 */
[----:B------:R-:W-:Y:S01]  /*1e90*/  F2FP.F16.F32.PACK_AB R8, R13, R8 ;  /* 0x000000080d08723e */ /* 0x000fe200000000ff */
[----:B------:R-:W-:Y:S01]  /*1ea0*/  STG.E.U16 desc[UR8][R10.64], R3 ;  /* 0x000000030a007986 */ /* 0x000fe2000c101508 */
[----:B------:R-:W2:Y:S01]  /*1eb0*/  MUFU.RCP R24, R24 ;  /* 0x0000001800187308 */ /* 0x000ea20000001000 */
[----:B0-----:R-:W-:Y:S01]  /*1ec0*/  FMUL.FTZ R15, R15, R32 ;  /* 0x000000200f0f7220 */ /* 0x001fe20000410000 */
[----:B------:R-:W-:Y:S01]  /*1ed0*/  PRMT R7, R3, 0x7632, R7 ;  /* 0x0000763203077816 */ /* 0x000fe20000000007 */
[----:B------:R-:W-:Y:S01]  /*1ee0*/  STG.E.U16 desc[UR8][R10.64+0x4], R8 ;  /* 0x000004080a007986 */ /* 0x000fe2000c101508 */
[----:B------:R-:W-:-:S03]  /*1ef0*/  IADD3 R5, P0, R5, 0xa, RZ ;  /* 0x0000000a05057810 */ /* 0x000fc60007f1e0ff */
[----:B------:R-:W-:Y:S01]  /*1f00*/  STG.E.U16 desc[UR8][R10.64+0x2], R7 ;  /* 0x000002070a007986 */ /* 0x000fe2000c101508 */
[----:B------:R-:W0:Y:S01]  /*1f10*/  MUFU.RCP R9, R26 ;  /* 0x0000001a00097308 */ /* 0x000e220000001000 */
[----:B-1----:R-:W-:Y:S01]  /*1f20*/  FMUL.FTZ R12, R19, R34 ;  /* 0x00000022130c7220 */ /* 0x002fe20000410000 */
[----:B------:R-:W-:Y:S02]  /*1f30*/  IADD3.X R6, RZ, R6, RZ, P0, !PT ;  /* 0x00000006ff067210 */ /* 0x000fe400007fe4ff */
[----:B------:R-:W-:Y:S02]  /*1f40*/  ISETP.GE.U32.AND P0, PT, R5, UR10, PT ;  /* 0x0000000a05007c0c */ /* 0x000fe4000bf06070 */
[----:B------:R-:W-:Y:S02]  /*1f50*/  F2FP.F16.F32.PACK_AB R15, R12, R15 ;  /* 0x0000000f0c0f723e */ /* 0x000fe400000000ff */
[----:B------:R-:W-:Y:S01]  /*1f60*/  ISETP.GE.AND.EX P0, PT, R6, UR5, PT, P0 ;  /* 0x0000000506007c0c */ /* 0x000fe2000bf06300 */
[----:B--2---:R-:W-:Y:S01]  /*1f70*/  FMUL.FTZ R21, R21, R24 ;  /* 0x0000001815157220 */ /* 0x004fe20000410000 */
[----:B0-----:R-:W-:Y:S01]  /*1f80*/  FMUL.FTZ R18, R18, R9 ;  /* 0x0000000912127220 */ /* 0x001fe20000410000 */
[----:B------:R-:W-:-:S04]  /*1f90*/  PRMT R9, R8, 0x7632, R9 ;  /* 0x0000763208097816 */ /* 0x000fc80000000009 */
[----:B------:R-:W-:Y:S01]  /*1fa0*/  F2FP.F16.F32.PACK_AB R21, R18, R21 ;  /* 0x000000151215723e */ /* 0x000fe200000000ff */
[----:B------:R0:W-:Y:S03]  /*1fb0*/  STG.E.U16 desc[UR8][R10.64+0x6], R9 ;  /* 0x000006090a007986 */ /* 0x0001e6000c101508 */
[----:B------:R-:W-:Y:S01]  /*1fc0*/  PRMT R12, R21, 0x7632, R12 ;  /* 0x00007632150c7816 */ /* 0x000fe2000000000c */
[----:B------:R1:W-:Y:S04]  /*1fd0*/  STG.E.U16 desc[UR8][R16.64], R15 ;  /* 0x0000000f10007986 */ /* 0x0003e8000c101508 */
[----:B------:R1:W-:Y:S01]  /*1fe0*/  STG.E.U16 desc[UR8][R16.64+0x4], R21 ;  /* 0x0000041510007986 */ /* 0x0003e2000c101508 */
[----:B0-----:R-:W-:-:S03]  /*1ff0*/  PRMT R11, R15, 0x7632, R11 ;  /* 0x000076320f0b7816 */ /* 0x001fc6000000000b */
[----:B------:R1:W-:Y:S04]  /*2000*/  STG.E.U16 desc[UR8][R16.64+0x6], R12 ;  /* 0x0000060c10007986 */ /* 0x0003e8000c101508 */
[----:B------:R1:W-:Y:S01]  /*2010*/  STG.E.U16 desc[UR8][R16.64+0x2], R11 ;  /* 0x0000020b10007986 */ /* 0x0003e2000c101508 */
[----:B------:R-:W-:Y:S05]  /*2020*/  @!P0 BRA `(.L_x_3674) ;  /* 0xffffffe000508947 */ /* 0x000fea000383ffff */
[----:B------:R-:W-:Y:S05]  /*2030*/  EXIT ;  /* 0x000000000000794d */ /* 0x000fea0003800000 */
.L_x_3675:
        /* <DEDUP_REMOVED lines=12> */
.L_x_3813:


//--------------------- .text._ZN13group_norm_v214gn_cuda_kernelI6__halfLi320ELi1ELi16ELi80ELi256ELb1ELi16ELi320ELi320ELi4ELb1ELi9ELb0ELb0ENS_16CompileConditionILi900EEEEEvPT_PKS4_S7_S7_flPfS8_Pj --------------------------
	.section	.text._ZN13group_norm_v214gn_cuda_kernelI6__halfLi320ELi1ELi16ELi80ELi256ELb1ELi16ELi320ELi320ELi4ELb1ELi9ELb0ELb0ENS_16CompileConditionILi900EEEEEvPT_PKS4_S7_S7_flPfS8_Pj,"ax",@progbits
	.align	128
        .global         _ZN13group_norm_v214gn_cuda_kernelI6__halfLi320ELi1ELi16ELi80ELi256ELb1ELi16ELi320ELi320ELi4ELb1ELi9ELb0ELb0ENS_16CompileConditionILi900EEEEEvPT_PKS4_S7_S7_flPfS8_Pj
        .type           _ZN13group_norm_v214gn_cuda_kernelI6__halfLi320ELi1ELi16ELi80ELi256ELb1ELi16ELi320ELi320ELi4ELb1ELi9ELb0ELb0ENS_16CompileConditionILi900EEEEEvPT_PKS4_S7_S7_flPfS8_Pj,@function
        .size           _ZN13group_norm_v214gn_cuda_kernelI6__halfLi320ELi1ELi16ELi80ELi256ELb1ELi16ELi320ELi320ELi4ELb1ELi9ELb0ELb0ENS_16CompileConditionILi900EEEEEvPT_PKS4_S7_S7_flPfS8_Pj,(.L_x_3814 - _ZN13group_norm_v214gn_cuda_kernelI6__halfLi320ELi1ELi16ELi80ELi256ELb1ELi16ELi320ELi320ELi4ELb1ELi9ELb0ELb0ENS_16CompileConditionILi900EEEEEvPT_PKS4_S7_S7_flPfS8_Pj)
        .other          _ZN13group_norm_v214gn_cuda_kernelI6__halfLi320ELi1ELi16ELi80ELi256ELb1ELi16ELi320ELi320ELi4ELb1ELi9ELb0ELb0ENS_16CompileConditionILi900EEEEEvPT_PKS4_S7_S7_flPfS8_Pj,@"STO_CUDA_ENTRY STV_DEFAULT"
_ZN13group_norm_v214gn_cuda_kernelI6__halfLi320ELi1ELi16ELi80ELi256ELb1ELi16ELi320ELi320ELi4ELb1ELi9ELb0ELb0ENS_16CompileConditionILi900EEEEEvPT_PKS4_S7_S7_flPfS8_Pj:
.text._ZN13group_norm_v214gn_cuda_kernelI6__halfLi320ELi1ELi16ELi80ELi256ELb1ELi16ELi320ELi320ELi4ELb1ELi9ELb0ELb0ENS_16CompileConditionILi900EEEEEvPT_PKS4_S7_S7_flPfS8_Pj:
        /* <DEDUP_REMOVED lines=11> */
[----:B------:R-:W-:Y:S01]  /*00b0*/  ULDC.64 UR10, c[0x0][0x240] ;  /* 0x00009000000a7ab9 */ /* 0x000fe20000000a00 */
[----:B------:R-:W2:Y:S01]  /*00c0*/  S2R R8, SR_CTAID.X ;  /* 0x0000000000087919 */ /* 0x000ea20000002500 */
[----:B------:R-:W-:Y:S02]  /*00d0*/  ISETP.EQ.U32.AND P2, PT, RZ, UR10, PT ;  /* 0x0000000aff007c0c */ /* 0x000fe4000bf42070 */
[----:B------:R-:W-:Y:S01]  /*00e0*/  MOV R9, UR8 ;  /* 0x0000000800097c02 */ /* 0x000fe20008000f00 */
[----:B-1----:R-:W-:Y:S02]  /*00f0*/  ULEA UR6, UR5, UR4, 0x18 ;  /* 0x0000000405067291 */ /* 0x002fe4000f8ec03f */
[----:B------:R-:W-:-:S04]  /*0100*/  UIADD3 UR4, UR4, 0xc80, URZ ;  /* 0x00000c8004047890 */ /* 0x000fc8000fffe03f */
[----:B------:R-:W-:Y:S01]  /*0110*/  MOV R10, UR6 ;  /* 0x00000006000a7c02 */ /* 0x000fe20008000f00 */
[----:B0-----:R-:W-:Y:S01]  /*0120*/  IMAD.WIDE.U32 R6, R4, -0x33333333, RZ ;  /* 0xcccccccd04067825 */ /* 0x001fe200078e00ff */
[----:B------:R-:W-:Y:S01]  /*0130*/  SHF.R.U32.HI R3, RZ, 0x2, R4 ;  /* 0x00000002ff037819 */ /* 0x000fe20000011604 */
[----:B------:R-:W-:Y:S01]  /*0140*/  ULDC.64 UR6, c[0x0][0x250] ;  /* 0x0000940000067ab9 */ /* 0x000fe20000000a00 */
[----:B------:R-:W-:Y:S01]  /*0150*/  ULEA UR4, UR5, UR4, 0x18 ;  /* 0x0000000405047291 */ /* 0x000fe2000f8ec03f */
[----:B--2---:R-:W-:Y:S01]  /*0160*/  LOP3.LUT R5, R8, 0xf, RZ, 0xc0, !PT ;  /* 0x0000000f08057812 */ /* 0x004fe200078ec0ff */
[----:B------:R-:W-:Y:S01]  /*0170*/  ULEA UR6, UP0, UR8, UR6, 0x2 ;  /* 0x0000000608067291 */ /* 0x000fe2000f80103f */
[----:B------:R-:W-:Y:S02]  /*0180*/  SHF.L.U32 R6, R3, 0x4, RZ ;  /* 0x0000000403067819 */ /* 0x000fe400000006ff */
[----:B------:R-:W-:Y:S01]  /*0190*/  SHF.R.U32.HI R7, RZ, 0x6, R7 ;  /* 0x00000006ff077819 */ /* 0x000fe20000011607 */
[----:B------:R-:W-:Y:S01]  /*01a0*/  ULEA.HI.X UR7, UR8, UR7, URZ, 0x2, UP0 ;  /* 0x0000000708077291 */ /* 0x000fe200080f143f */
[----:B------:R-:W-:-:S02]  /*01b0*/  LOP3.LUT R5, R6, 0xfffffff0, R5, 0xe2, !PT ;  /* 0xfffffff006057812 */ /* 0x000fc400078ee205 */
[C---:B------:R-:W-:Y:S01]  /*01c0*/  SHF.L.U32 R6, R8.reuse, 0x4, RZ ;  /* 0x0000000408067819 */ /* 0x040fe200000006ff */
[----:B------:R-:W-:Y:S01]  /*01d0*/  IMAD R3, R7, -0x50, R4 ;  /* 0xffffffb007037824 */ /* 0x000fe200078e0204 */
[----:B------:R-:W-:Y:S02]  /*01e0*/  LOP3.LUT P0, RZ, R8, 0xf, RZ, 0xc0, !PT ;  /* 0x0000000f08ff7812 */ /* 0x000fe4000780c0ff */
[----:B------:R-:W-:Y:S01]  /*01f0*/  LOP3.LUT R6, R6, 0xf0, RZ, 0xc0, !PT ;  /* 0x000000f006067812 */ /* 0x000fe200078ec0ff */
[----:B------:R-:W-:Y:S01]  /*0200*/  IMAD R3, R3, 0x28, R10 ;  /* 0x0000002803037824 */ /* 0x000fe200078e020a */
[----:B------:R-:W-:Y:S01]  /*0210*/  HFMA2.MMA R10, -RZ, RZ, 0, 5.9604644775390625e-08 ;  /* 0x00000001ff0a7435 */ /* 0x000fe200000001ff */
[----:B------:R-:W-:Y:S01]  /*0220*/  ISETP.NE.AND P1, PT, R8, RZ, PT ;  /* 0x000000ff0800720c */ /* 0x000fe20003f25270 */
[----:B------:R-:W-:Y:S01]  /*0230*/  HFMA2.MMA R8, -RZ, RZ, 0, 0 ;  /* 0x00000000ff087435 */ /* 0x000fe200000001ff */
[----:B------:R-:W-:Y:S02]  /*0240*/  IADD3 R11, R6, R7, RZ ;  /* 0x00000007060b7210 */ /* 0x000fe40007ffe0ff */
[----:B------:R-:W0:Y:S01]  /*0250*/  LDC R6, c[0x0][0x10] ;  /* 0x00000400ff067b82 */ /* 0x000e220000000800 */
[----:B------:R-:W-:-:S02]  /*0260*/  SHF.R.U32.HI R12, RZ, 0x1, R4 ;  /* 0x00000001ff0c7819 */ /* 0x000fc40000011604 */
[----:B------:R-:W-:Y:S01]  /*0270*/  IMAD R11, R11, 0x500, RZ ;  /* 0x000005000b0b7824 */ /* 0x000fe200078e02ff */
[----:B------:R-:W-:Y:S02]  /*0280*/  ISETP.GT.U32.OR P0, PT, R4, 0x3, P0 ;  /* 0x000000030400780c */ /* 0x000fe40000704470 */
[----:B------:R-:W-:Y:S02]  /*0290*/  LEA R30, R7, R3, 0x3 ;  /* 0x00000003071e7211 */ /* 0x000fe400078e18ff */
[----:B------:R-:W-:Y:S02]  /*02a0*/  MOV R7, RZ ;  /* 0x000000ff00077202 */ /* 0x000fe40000000f00 */
[----:B------:R-:W-:Y:S02]  /*02b0*/  SEL R10, R10, 0x7ffffff1, P1 ;  /* 0x7ffffff10a0a7807 */ /* 0x000fe40000800000 */
[----:B------:R-:W-:Y:S02]  /*02c0*/  LOP3.LUT R12, R12, 0x7ffffff8, RZ, 0xc0, !PT ;  /* 0x7ffffff80c0c7812 */ /* 0x000fe400078ec0ff */
[----:B------:R-:W-:-:S02]  /*02d0*/  MOV R86, UR6 ;  /* 0x0000000600567c02 */ /* 0x000fc40008000f00 */
[----:B------:R-:W-:Y:S02]  /*02e0*/  MOV R87, UR7 ;  /* 0x0000000700577c02 */ /* 0x000fe40008000f00 */
[----:B------:R-:W-:Y:S02]  /*02f0*/  LEA R13, R4, UR4, 0x3 ;  /* 0x00000004040d7c11 */ /* 0x000fe4000f8e18ff */
[C---:B------:R-:W-:Y:S02]  /*0300*/  IADD3 R14, R11.reuse, 0x1400, RZ ;  /* 0x000014000b0e7810 */ /* 0x040fe40007ffe0ff */
[C---:B------:R-:W-:Y:S02]  /*0310*/  IADD3 R15, R11.reuse, 0x2800, RZ ;  /* 0x000028000b0f7810 */ /* 0x040fe40007ffe0ff */
[----:B------:R-:W-:Y:S02]  /*0320*/  IADD3 R16, R11, 0x3c00, RZ ;  /* 0x00003c000b107810 */ /* 0x000fe40007ffe0ff */
[----:B------:R-:W-:Y:S01]  /*0330*/  ISETP.EQ.OR.EX P0, PT, RZ, UR11, P0, P2 ;  /* 0x0000000bff007c0c */ /* 0x000fe20008702720 */
[----:B------:R-:W-:-:S12]  /*0340*/  ULDC.64 UR10, c[0x0][0x208] ;  /* 0x00008200000a7ab9 */ /* 0x000fd80000000a00 */
.L_x_3684:
[----:B-1----:R-:W-:Y:S01]  /*0350*/  IMAD.WIDE.U32 R18, R4, -0x33333333, RZ ;  /* 0xcccccccd04127825 */ /* 0x002fe200078e00ff */
[C---:B------:R-:W-:Y:S01]  /*0360*/  LOP3.LUT R17, R9.reuse, 0x3, RZ, 0xc0, !PT ;  /* 0x0000000309117812 */ /* 0x040fe200078ec0ff */
[----:B------:R-:W-:Y:S01]  /*0370*/  ULDC.64 UR6, c[0x0][0x218] ;  /* 0x0000860000067ab9 */ /* 0x000fe20000000a00 */
[----:B------:R-:W-:Y:S01]  /*0380*/  SHF.R.U64 R20, R9, 0x2, R8 ;  /* 0x0000000209147819 */ /* 0x000fe20000001208 */
[----:B------:R-:W1:Y:S01]  /*0390*/  LDC.64 R40, c[0x0][0x220] ;  /* 0x00008800ff287b82 */ /* 0x000e620000000a00 */
[----:B------:R-:W-:Y:S01]  /*03a0*/  SHF.R.U32.HI R19, RZ, 0x6, R19 ;  /* 0x00000006ff137819 */ /* 0x000fe20000011613 */
[----:B------:R-:W-:-:S04]  /*03b0*/  IMAD R45, R17, 0x140, RZ ;  /* 0x00000140112d7824 */ /* 0x000fc800078e02ff */
[----:B------:R-:W-:Y:S01]  /*03c0*/  IMAD R18, R19, -0x50, R4 ;  /* 0xffffffb013127824 */ /* 0x000fe200078e0204 */
[----:B------:R-:W-:Y:S01]  /*03d0*/  SHF.R.U32.HI R19, RZ, 0x2, R8 ;  /* 0x00000002ff137819 */ /* 0x000fe20000011608 */
[----:B------:R-:W2:Y:S03]  /*03e0*/  LDC.64 R42, c[0x0][0x228] ;  /* 0x00008a00ff2a7b82 */ /* 0x000ea60000000a00 */
[----:B------:R-:W-:Y:S01]  /*03f0*/  LEA R34, R18, R45, 0x2 ;  /* 0x0000002d12227211 */ /* 0x000fe200078e10ff */
[----:B------:R-:W-:-:S03]  /*0400*/  IMAD R27, R19, 0x50000, RZ ;  /* 0x00050000131b7824 */ /* 0x000fc600078e02ff */
[----:B------:R-:W-:-:S03]  /*0410*/  SHF.R.S32.HI R35, RZ, 0x1f, R34 ;  /* 0x0000001fff237819 */ /* 0x000fc60000011422 */
[----:B------:R-:W-:-:S05]  /*0420*/  IMAD.WIDE.U32 R28, R20, 0x50000, R34 ;  /* 0x00050000141c7825 */ /* 0x000fca00078e0022 */
[----:B------:R-:W-:Y:S02]  /*0430*/  IADD3 R27, R29, R27, RZ ;  /* 0x0000001b1d1b7210 */ /* 0x000fe40007ffe0ff */
        /* <DEDUP_REMOVED lines=13> */
[----:B------:R-:W-:-:S04]  /*0510*/  IADD3 R26, P1, R15, R28, RZ ;  /* 0x0000001c0f1a7210 */ /* 0x000fc80007f3e0ff */
[----:B------:R-:W4:Y:S01]  /*0520*/  LDG.E.64.CONSTANT R66, desc[UR10][R66.64] ;  /* 0x0000000a42427981 */ /* 0x000f22000c1e9b00 */
        /* <DEDUP_REMOVED lines=11> */
[----:B------:R-:W-:-:S06]  /*05e0*/  IADD3.X R83, R28, UR7, RZ, P1, !PT ;  /* 0x000000071c537c10 */ /* 0x000fcc0008ffe4ff */
[----:B------:R-:W4:Y:S01]  /*05f0*/  LDG.E.64.CONSTANT R82, desc[UR10][R82.64] ;  /* 0x0000000a52527981 */ /* 0x000f22000c1e9b00 */
[----:B-1----:R-:W-:-:S04]  /*0600*/  IMAD.WIDE R40, R34, 0x2, R40 ;  /* 0x0000000222287825 */ /* 0x002fc800078e0228 */
[----:B--2---:R-:W-:Y:S02]  /*0610*/  IMAD.WIDE R42, R34, 0x2, R42 ;  /* 0x00000002222a7825 */ /* 0x004fe400078e022a */
[----:B------:R-:W5:Y:S04]  /*0620*/  LDG.E.64.CONSTANT R40, desc[UR10][R40.64] ;  /* 0x0000000a28287981 */ /* 0x000f68000c1e9b00 */
[----:B------:R-:W5:Y:S01]  /*0630*/  LDG.E.64.CONSTANT R42, desc[UR10][R42.64] ;  /* 0x0000000a2a2a7981 */ /* 0x000f62000c1e9b00 */
[----:B------:R-:W-:Y:S01]  /*0640*/  ISETP.GT.U32.AND P1, PT, R4, 0xf, PT ;  /* 0x0000000f0400780c */ /* 0x000fe20003f24070 */
[----:B------:R-:W-:Y:S01]  /*0650*/  BSSY B0, `(.L_x_3676) ;  /* 0x00000f1000007945 */ /* 0x000fe20003800000 */
[----:B------:R-:W-:Y:S02]  /*0660*/  SHF.L.U32 R85, R9, 0x2, RZ ;  /* 0x0000000209557819 */ /* 0x000fe400000006ff */
[----:B------:R-:W-:-:S02]  /*0670*/  CS2R R60, SRZ ;  /* 0x00000000003c7805 */ /* 0x000fc4000001ff00 */
[----:B------:R-:W-:Y:S01]  /*0680*/  LOP3.LUT R85, R85, 0xc, RZ, 0xc0, !PT ;  /* 0x0000000c55557812 */ /* 0x000fe200078ec0ff */
[--C-:B---3--:R-:W-:Y:S02]  /*0690*/  HADD2.F32 R3, -RZ, R32.reuse.H0_H0 ;  /* 0x20000020ff037230 */ /* 0x108fe40000004100 */
        /* <DEDUP_REMOVED lines=9> */
[--C-:B----4-:R-:W-:Y:S02]  /*0730*/  HADD2.F32 R35, -RZ, R66.reuse.H0_H0 ;  /* 0x20000042ff237230 */ /* 0x110fe40000004100 */
        /* <DEDUP_REMOVED lines=11> */
[--C-:B------:R-:W-:Y:S02]  /*07f0*/  HADD2.F32 R69, -RZ, R74.reuse.H0_H0 ;  /* 0x2000004aff457230 */ /* 0x100fe40000004100 */
[----:B------:R-:W-:Y:S01]  /*0800*/  FFMA.FTZ R34, R67, R67, R34 ;  /* 0x0000004343227223 */ /* 0x000fe20000010022 */
[----:B------:R-:W-:Y:S01]  /*0810*/  FADD.FTZ R32, R32, R67 ;  /* 0x0000004320207221 */ /* 0x000fe20000010000 */
[----:B------:R-:W-:-:S02]  /*0820*/  HADD2.F32 R71, -RZ, R74.H1_H1 ;  /* 0x3000004aff477230 */ /* 0x000fc40000004100 */
[----:B------:R-:W-:Y:S01]  /*0830*/  FFMA.FTZ R34, R69, R69, R34 ;  /* 0x0000004545227223 */ /* 0x000fe20000010022 */
[----:B------:R-:W-:Y:S01]  /*0840*/  FADD.FTZ R32, R32, R69 ;  /* 0x0000004520207221 */ /* 0x000fe20000010000 */
[--C-:B------:R-:W-:Y:S02]  /*0850*/  HADD2.F32 R73, -RZ, R75.reuse.H0_H0 ;  /* 0x2000004bff497230 */ /* 0x100fe40000004100 */
        /* <DEDUP_REMOVED lines=16> */
[----:B------:R-:W-:-:S03]  /*0960*/  FADD.FTZ R32, R32, R81 ;  /* 0x0000005120207221 */ /* 0x000fc60000010000 */
[----:B------:R-:W-:Y:S01]  /*0970*/  FFMA.FTZ R39, R83, R83, R34 ;  /* 0x0000005353277223 */ /* 0x000fe20000010022 */
[----:B------:R-:W-:-:S05]  /*0980*/  FADD.FTZ R38, R32, R83 ;  /* 0x0000005320267221 */ /* 0x000fca0000010000 */
[----:B------:R1:W-:Y:S01]  /*0990*/  STS.64 [R30], R38 ;  /* 0x000000261e007388 */ /* 0x0003e20000000a00 */
[----:B------:R-:W-:Y:S06]  /*09a0*/  BAR.SYNC.DEFER_BLOCKING 0x0 ;  /* 0x0000000000007b1d */ /* 0x000fec0000010000 */
[----:B------:R-:W-:Y:S05]  /*09b0*/  @P1 BRA `(.L_x_3677) ;  /* 0x0000000800e81947 */ /* 0x000fea0003800000 */
[----:B------:R-:W-:Y:S01]  /*09c0*/  LEA.HI R32, R4, R85, RZ, 0x1e ;  /* 0x0000005504207211 */ /* 0x000fe200078ff0ff */
[----:B------:R-:W2:Y:S01]  /*09d0*/  S2R R44, SR_CgaCtaId ;  /* 0x00000000002c7919 */ /* 0x000ea20000008800 */
[----:B------:R-:W-:-:S03]  /*09e0*/  MOV R91, 0x400 ;  /* 0x00000400005b7802 */ /* 0x000fc60000000f00 */
[----:B------:R-:W-:-:S05]  /*09f0*/  IMAD R32, R32, 0x50, -R45 ;  /* 0x0000005020207824 */ /* 0x000fca00078e0a2d */
[C---:B------:R-:W-:Y:S02]  /*0a00*/  IADD3 R50, R32.reuse, 0x14, RZ ;  /* 0x0000001420327810 */ /* 0x040fe40007ffe0ff */
[C---:B------:R-:W-:Y:S02]  /*0a10*/  IADD3 R48, R32.reuse, 0x24, RZ ;  /* 0x0000002420307810 */ /* 0x040fe40007ffe0ff */
[----:B------:R-:W-:Y:S02]  /*0a20*/  SHF.R.S32.HI R49, RZ, 0x1f, R50 ;  /* 0x0000001fff317819 */ /* 0x000fe40000011432 */
[C---:B-1----:R-:W-:Y:S02]  /*0a30*/  IADD3 R38, R32.reuse, 0x4, RZ ;  /* 0x0000000420267810 */ /* 0x042fe40007ffe0ff */
[C---:B------:R-:W-:Y:S02]  /*0a40*/  IADD3 R34, R32.reuse, 0x8, RZ ;  /* 0x0000000820227810 */ /* 0x040fe40007ffe0ff */
[----:B------:R-:W-:-:S02]  /*0a50*/  IADD3 R36, R32, 0xc, RZ ;  /* 0x0000000c20247810 */ /* 0x000fc40007ffe0ff */
[----:B------:R-:W-:Y:S02]  /*0a60*/  LEA.HI R50, R49, R50, RZ, 0x2 ;  /* 0x0000003231327211 */ /* 0x000fe400078f10ff */
[----:B------:R-:W-:Y:S02]  /*0a70*/  SHF.R.S32.HI R49, RZ, 0x1f, R48 ;  /* 0x0000001fff317819 */ /* 0x000fe40000011430 */
[----:B------:R-:W-:Y:S02]  /*0a80*/  SHF.R.S32.HI R39, RZ, 0x1f, R38 ;  /* 0x0000001fff277819 */ /* 0x000fe40000011426 */
[----:B------:R-:W-:Y:S02]  /*0a90*/  IADD3 R68, R32, 0x30, RZ ;  /* 0x0000003020447810 */ /* 0x000fe40007ffe0ff */
[----:B------:R-:W-:Y:S02]  /*0aa0*/  SHF.R.S32.HI R45, RZ, 0x1f, R34 ;  /* 0x0000001fff2d7819 */ /* 0x000fe40000011422 */
[----:B------:R-:W-:-:S02]  /*0ab0*/  SHF.R.S32.HI R47, RZ, 0x1f, R36 ;  /* 0x0000001fff2f7819 */ /* 0x000fc40000011424 */
[C---:B------:R-:W-:Y:S02]  /*0ac0*/  IADD3 R52, R32.reuse, 0x10, RZ ;  /* 0x0000001020347810 */ /* 0x040fe40007ffe0ff */
[----:B------:R-:W-:Y:S02]  /*0ad0*/  LEA.HI R48, R49, R48, RZ, 0x2 ;  /* 0x0000003031307211 */ /* 0x000fe400078f10ff */
[----:B------:R-:W-:Y:S02]  /*0ae0*/  LEA.HI R38, R39, R38, RZ, 0x2 ;  /* 0x0000002627267211 */ /* 0x000fe400078f10ff */
[----:B------:R-:W-:Y:S02]  /*0af0*/  IADD3 R46, R32, 0x1c, RZ ;  /* 0x0000001c202e7810 */ /* 0x000fe40007ffe0ff */
[----:B------:R-:W-:Y:S02]  /*0b00*/  SHF.R.S32.HI R49, RZ, 0x1f, R68 ;  /* 0x0000001fff317819 */ /* 0x000fe40000011444 */
[----:B------:R-:W-:-:S02]  /*0b10*/  LEA.HI R39, R45, R34, RZ, 0x2 ;  /* 0x000000222d277211 */ /* 0x000fc400078f10ff */
[----:B------:R-:W-:Y:S02]  /*0b20*/  LEA.HI R45, R47, R36, RZ, 0x2 ;  /* 0x000000242f2d7211 */ /* 0x000fe400078f10ff */
[----:B------:R-:W-:Y:S02]  /*0b30*/  SHF.R.S32.HI R47, RZ, 0x1f, R52 ;  /* 0x0000001fff2f7819 */ /* 0x000fe40000011434 */
[C---:B------:R-:W-:Y:S02]  /*0b40*/  IADD3 R62, R32.reuse, 0x18, RZ ;  /* 0x00000018203e7810 */ /* 0x040fe40007ffe0ff */
[----:B------:R-:W-:Y:S02]  /*0b50*/  SHF.R.S32.HI R53, RZ, 0x1f, R46 ;  /* 0x0000001fff357819 */ /* 0x000fe4000001142e */
[----:B------:R-:W-:Y:S02]  /*0b60*/  IADD3 R72, R32, 0x20, RZ ;  /* 0x0000002020487810 */ /* 0x000fe40007ffe0ff */
[----:B------:R-:W-:-:S02]  /*0b70*/  LEA.HI R68, R49, R68, RZ, 0x2 ;  /* 0x0000004431447211 */ /* 0x000fc400078f10ff */
[----:B------:R-:W-:Y:S02]  /*0b80*/  IADD3 R34, R32, 0x2c, RZ ;  /* 0x0000002c20227810 */ /* 0x000fe40007ffe0ff */
[----:B------:R-:W-:Y:S02]  /*0b90*/  SHF.R.S32.HI R49, RZ, 0x1f, R32 ;  /* 0x0000001fff317819 */ /* 0x000fe40000011420 */
[----:B------:R-:W-:Y:S02]  /*0ba0*/  LEA.HI R52, R47, R52, RZ, 0x2 ;  /* 0x000000342f347211 */ /* 0x000fe400078f10ff */
[----:B------:R-:W-:Y:S02]  /*0bb0*/  SHF.R.S32.HI R51, RZ, 0x1f, R62 ;  /* 0x0000001fff337819 */ /* 0x000fe4000001143e */
[----:B------:R-:W-:Y:S02]  /*0bc0*/  LEA.HI R46, R53, R46, RZ, 0x2 ;  /* 0x0000002e352e7211 */ /* 0x000fe400078f10ff */
[----:B------:R-:W-:-:S02]  /*0bd0*/  SHF.R.S32.HI R47, RZ, 0x1f, R72 ;  /* 0x0000001fff2f7819 */ /* 0x000fc40000011448 */
[----:B------:R-:W-:Y:S02]  /*0be0*/  IADD3 R70, R32, 0x28, RZ ;  /* 0x0000002820467810 */ /* 0x000fe40007ffe0ff */
[----:B------:R-:W-:Y:S02]  /*0bf0*/  SHF.R.S32.HI R53, RZ, 0x1f, R34 ;  /* 0x0000001fff357819 */ /* 0x000fe40000011422 */
[----:B------:R-:W-:Y:S02]  /*0c00*/  LEA.HI R49, R49, R32, RZ, 0x2 ;  /* 0x0000002031317211 */ /* 0x000fe400078f10ff */
[----:B------:R-:W-:Y:S02]  /*0c10*/  LEA.HI R62, R51, R62, RZ, 0x2 ;  /* 0x0000003e333e7211 */ /* 0x000fe400078f10ff */
[----:B------:R-:W-:Y:S02]  /*0c20*/  LEA.HI R72, R47, R72, RZ, 0x2 ;  /* 0x000000482f487211 */ /* 0x000fe400078f10ff */
[----:B--2---:R-:W-:-:S02]  /*0c30*/  LEA R91, R44, R91, 0x18 ;  /* 0x0000005b2c5b7211 */ /* 0x004fc400078ec0ff */
[----:B------:R-:W-:Y:S02]  /*0c40*/  SHF.R.S32.HI R51, RZ, 0x1f, R70 ;  /* 0x0000001fff337819 */ /* 0x000fe40000011446 */
[----:B------:R-:W-:Y:S02]  /*0c50*/  LEA.HI R47, R53, R34, RZ, 0x2 ;  /* 0x00000022352f7211 */ /* 0x000fe400078f10ff */
[----:B------:R-:W-:Y:S02]  /*0c60*/  SHF.R.S32.HI R54, RZ, 0x2, R49 ;  /* 0x00000002ff367819 */ /* 0x000fe40000011431 */
[C---:B------:R-:W-:Y:S02]  /*0c70*/  IADD3 R66, R32.reuse, 0x34, RZ ;  /* 0x0000003420427810 */ /* 0x040fe40007ffe0ff */
[----:B------:R-:W-:Y:S01]  /*0c80*/  IADD3 R60, R32, 0x38, RZ ;  /* 0x00000038203c7810 */ /* 0x000fe20007ffe0ff */
[----:B------:R-:W-:Y:S01]  /*0c90*/  IMAD R49, R54, 0x28, R91 ;  /* 0x0000002836317824 */ /* 0x000fe200078e025b */
[----:B------:R-:W-:-:S02]  /*0ca0*/  IADD3 R64, R32, 0x3c, RZ ;  /* 0x0000003c20407810 */ /* 0x000fc40007ffe0ff */
[C---:B------:R-:W-:Y:S02]  /*0cb0*/  IADD3 R34, R32.reuse, 0x40, RZ ;  /* 0x0000004020227810 */ /* 0x040fe40007ffe0ff */
[C---:B------:R-:W-:Y:S02]  /*0cc0*/  IADD3 R44, R32.reuse, 0x44, RZ ;  /* 0x00000044202c7810 */ /* 0x040fe40007ffe0ff */
[C---:B------:R-:W-:Y:S02]  /*0cd0*/  IADD3 R36, R32.reuse, 0x48, RZ ;  /* 0x0000004820247810 */ /* 0x040fe40007ffe0ff */
[----:B------:R-:W-:Y:S02]  /*0ce0*/  IADD3 R58, R32, 0x4c, RZ ;  /* 0x0000004c203a7810 */ /* 0x000fe40007ffe0ff */
[----:B------:R-:W-:Y:S02]  /*0cf0*/  SHF.L.U32 R32, R4, 0x3, RZ ;  /* 0x0000000304207819 */ /* 0x000fe400000006ff */
[----:B------:R-:W-:-:S02]  /*0d00*/  LEA.HI R70, R51, R70, RZ, 0x2 ;  /* 0x0000004633467211 */ /* 0x000fc400078f10ff */
[----:B------:R-:W-:Y:S02]  /*0d10*/  SHF.R.S32.HI R56, RZ, 0x2, R38 ;  /* 0x00000002ff387819 */ /* 0x000fe40000011426 */
[----:B------:R-:W-:Y:S02]  /*0d20*/  SHF.R.S32.HI R51, RZ, 0x1f, R66 ;  /* 0x0000001fff337819 */ /* 0x000fe40000011442 */
[----:B------:R-:W-:Y:S02]  /*0d30*/  LOP3.LUT R32, R32, 0x18, RZ, 0xc0, !PT ;  /* 0x0000001820207812 */ /* 0x000fe400078ec0ff */
[----:B------:R-:W-:Y:S02]  /*0d40*/  SHF.R.S32.HI R53, RZ, 0x1f, R60 ;  /* 0x0000001fff357819 */ /* 0x000fe4000001143c */
[----:B------:R-:W-:Y:S01]  /*0d50*/  SHF.R.S32.HI R54, RZ, 0x2, R39 ;  /* 0x00000002ff367819 */ /* 0x000fe20000011427 */
[----:B------:R-:W-:Y:S01]  /*0d60*/  IMAD R39, R56, 0x28, R91 ;  /* 0x0000002838277824 */ /* 0x000fe200078e025b */
[----:B------:R-:W-:-:S02]  /*0d70*/  LEA.HI R66, R51, R66, RZ, 0x2 ;  /* 0x0000004233427211 */ /* 0x000fc400078f10ff */
[----:B------:R-:W-:Y:S02]  /*0d80*/  SHF.R.S32.HI R51, RZ, 0x1f, R34 ;  /* 0x0000001fff337819 */ /* 0x000fe40000011422 */
[----:B------:R-:W-:Y:S02]  /*0d90*/  IADD3 R49, R49, R32, RZ ;  /* 0x0000002031317210 */ /* 0x000fe40007ffe0ff */
[----:B------:R-:W-:Y:S02]  /*0da0*/  LEA.HI R60, R53, R60, RZ, 0x2 ;  /* 0x0000003c353c7211 */ /* 0x000fe400078f10ff */
[----:B------:R-:W-:Y:S01]  /*0db0*/  SHF.R.S32.HI R53, RZ, 0x1f, R44 ;  /* 0x0000001fff357819 */ /* 0x000fe2000001142c */
[----:B------:R1:W2:Y:S01]  /*0dc0*/  LDS.64 R56, [R49] ;  /* 0x0000000031387984 */ /* 0x0002a20000000a00 */
[----:B------:R-:W-:Y:S01]  /*0dd0*/  SHF.R.S32.HI R74, RZ, 0x2, R45 ;  /* 0x00000002ff4a7819 */ /* 0x000fe2000001142d */
[----:B------:R-:W-:Y:S01]  /*0de0*/  IMAD R45, R54, 0x28, R91 ;  /* 0x00000028362d7824 */ /* 0x000fe200078e025b */
[----:B------:R-:W-:-:S02]  /*0df0*/  SHF.R.S32.HI R55, RZ, 0x1f, R64 ;  /* 0x0000001fff377819 */ /* 0x000fc40000011440 */
[----:B------:R-:W-:Y:S02]  /*0e00*/  LEA.HI R34, R51, R34, RZ, 0x2 ;  /* 0x0000002233227211 */ /* 0x000fe400078f10ff */
[----:B------:R-:W-:Y:S02]  /*0e10*/  IADD3 R39, R32, R39, RZ ;  /* 0x0000002720277210 */ /* 0x000fe40007ffe0ff */
[----:B------:R-:W-:Y:S02]  /*0e20*/  SHF.R.S32.HI R51, RZ, 0x1f, R36 ;  /* 0x0000001fff337819 */ /* 0x000fe40000011424 */
        /* <DEDUP_REMOVED lines=8> */
[----:B------:R3:W4:Y:S01]  /*0eb0*/  LDS.64 R54, [R39] ;  /* 0x0000000027367984 */ /* 0x0007220000000a00 */
[----:B------:R-:W-:Y:S01]  /*0ec0*/  LEA.HI R36, R51, R36, RZ, 0x2 ;  /* 0x0000002433247211 */ /* 0x000fe200078f10ff */
[----:B------:R-:W-:Y:S01]  /*0ed0*/  IMAD R51, R52, 0x28, R91 ;  /* 0x0000002834337824 */ /* 0x000fe200078e025b */
[----:B------:R-:W-:-:S02]  /*0ee0*/  SHF.R.S32.HI R50, RZ, 0x2, R50 ;  /* 0x00000002ff327819 */ /* 0x000fc40000011432 */
[----:B------:R-:W-:Y:S02]  /*0ef0*/  LEA.HI R58, R53, R58, RZ, 0x2 ;  /* 0x0000003a353a7211 */ /* 0x000fe400078f10ff */
[----:B------:R-:W-:Y:S01]  /*0f00*/  IADD3 R47, R32, R47, RZ ;  /* 0x0000002f202f7210 */ /* 0x000fe20007ffe0ff */
[----:B------:R-:W0:Y:S01]  /*0f10*/  LDS.64 R52, [R45] ;  /* 0x000000002d347984 */ /* 0x000e220000000a00 */
[----:B------:R-:W-:Y:S01]  /*0f20*/  SHF.R.S32.HI R62, RZ, 0x2, R62 ;  /* 0x00000002ff3e7819 */ /* 0x000fe2000001143e */
[--C-:B------:R-:W-:Y:S01]  /*0f30*/  IMAD R59, R50, 0x28, R91.reuse ;  /* 0x00000028323b7824 */ /* 0x100fe200078e025b */
[----:B------:R-:W-:Y:S02]  /*0f40*/  IADD3 R63, R32, R51, RZ ;  /* 0x00000033203f7210 */ /* 0x000fe40007ffe0ff */
[----:B------:R2:W0:Y:S01]  /*0f50*/  LDS.64 R50, [R47] ;  /* 0x000000002f327984 */ /* 0x0004220000000a00 */
[--C-:B-1----:R-:W-:Y:S01]  /*0f60*/  IMAD R49, R62, 0x28, R91.reuse ;  /* 0x000000283e317824 */ /* 0x102fe200078e025b */
[----:B---3--:R-:W-:Y:S01]  /*0f70*/  IADD3 R39, R32, R59, RZ ;  /* 0x0000003b20277210 */ /* 0x008fe20007ffe0ff */
[--C-:B------:R-:W-:Y:S01]  /*0f80*/  IMAD R59, R38, 0x28, R91.reuse ;  /* 0x00000028263b7824 */ /* 0x100fe200078e025b */
[----:B------:R-:W1:Y:S01]  /*0f90*/  LDS.64 R62, [R63] ;  /* 0x000000003f3e7984 */ /* 0x000e620000000a00 */
[----:B------:R-:W-:Y:S01]  /*0fa0*/  SHF.R.S32.HI R48, RZ, 0x2, R48 ;  /* 0x00000002ff307819 */ /* 0x000fe20000011430 */
[----:B--2---:R-:W-:Y:S01]  /*0fb0*/  FADD.FTZ R56, RZ, R56 ;  /* 0x00000038ff387221 */ /* 0x004fe20000010000 */
[----:B------:R-:W-:Y:S01]  /*0fc0*/  IADD3 R49, R32, R49, RZ ;  /* 0x0000003120317210 */ /* 0x000fe20007ffe0ff */
[----:B------:R-:W2:Y:S01]  /*0fd0*/  LDS.64 R38, [R39] ;  /* 0x0000000027267984 */ /* 0x000ea20000000a00 */
[----:B------:R-:W-:Y:S01]  /*0fe0*/  SHF.R.S32.HI R72, RZ, 0x2, R72 ;  /* 0x00000002ff487819 */ /* 0x000fe20000011448 */
[--C-:B------:R-:W-:Y:S01]  /*0ff0*/  IMAD R89, R48, 0x28, R91.reuse ;  /* 0x0000002830597824 */ /* 0x100fe200078e025b */
[----:B------:R-:W-:Y:S01]  /*1000*/  IADD3 R47, R32, R59, RZ ;  /* 0x0000003b202f7210 */ /* 0x000fe20007ffe0ff */
[--C-:B------:R-:W-:Y:S01]  /*1010*/  IMAD R59, R46, 0x28, R91.reuse ;  /* 0x000000282e3b7824 */ /* 0x100fe200078e025b */
[----:B------:R-:W3:Y:S01]  /*1020*/  LDS.64 R48, [R49] ;  /* 0x0000000031307984 */ /* 0x000ee20000000a00 */
[----:B------:R-:W-:Y:S01]  /*1030*/  IMAD R61, R72, 0x28, R91 ;  /* 0x00000028483d7824 */ /* 0x000fe200078e025b */
[----:B------:R-:W-:-:S02]  /*1040*/  SHF.R.S32.HI R70, RZ, 0x2, R70 ;  /* 0x00000002ff467819 */ /* 0x000fc40000011446 */
        /* <DEDUP_REMOVED lines=8> */
[----:B------:R-:W-:Y:S01]  /*10d0*/  SHF.R.S32.HI R44, RZ, 0x2, R44 ;  /* 0x00000002ff2c7819 */ /* 0x000fe2000001142c */
[--C-:B------:R-:W-:Y:S01]  /*10e0*/  IMAD R66, R60, 0x28, R91.reuse ;  /* 0x000000283c427824 */ /* 0x100fe200078e025b */
[----:B------:R-:W-:Y:S01]  /*10f0*/  IADD3 R72, R32, R89, RZ ;  /* 0x0000005920487210 */ /* 0x000fe20007ffe0ff */
[----:B----4-:R-:W-:Y:S01]  /*1100*/  FADD.FTZ R54, R56, R54 ;  /* 0x0000003638367221 */ /* 0x010fe20000010000 */
[----:B------:R-:W4:Y:S01]  /*1110*/  LDS.64 R60, [R61] ;  /* 0x000000003d3c7984 */ /* 0x000f220000000a00 */
[----:B------:R-:W-:Y:S01]  /*1120*/  SHF.R.S32.HI R64, RZ, 0x2, R64 ;  /* 0x00000002ff407819 */ /* 0x000fe20000011440 */
[----:B------:R-:W-:Y:S01]  /*1130*/  IMAD R93, R44, 0x28, R91 ;  /* 0x000000282c5d7824 */ /* 0x000fe200078e025b */
[----:B------:R-:W-:-:S02]  /*1140*/  SHF.R.S32.HI R34, RZ, 0x2, R34 ;  /* 0x00000002ff227819 */ /* 0x000fc40000011422 */
[----:B------:R-:W-:Y:S01]  /*1150*/  SHF.R.S32.HI R36, RZ, 0x2, R36 ;  /* 0x00000002ff247819 */ /* 0x000fe20000011424 */
[--C-:B------:R-:W-:Y:S01]  /*1160*/  IMAD R64, R64, 0x28, R91.reuse ;  /* 0x0000002840407824 */ /* 0x100fe200078e025b */
[----:B------:R-:W-:Y:S01]  /*1170*/  SHF.R.S32.HI R58, RZ, 0x2, R58 ;  /* 0x00000002ff3a7819 */ /* 0x000fe2000001143a */
[--C-:B------:R-:W-:Y:S01]  /*1180*/  IMAD R34, R34, 0x28, R91.reuse ;  /* 0x0000002822227824 */ /* 0x100fe200078e025b */
[----:B------:R-:W-:Y:S01]  /*1190*/  IADD3 R74, R32, R45, RZ ;  /* 0x0000002d204a7210 */ /* 0x000fe20007ffe0ff */
[--C-:B------:R-:W-:Y:S01]  /*11a0*/  IMAD R89, R36, 0x28, R91.reuse ;  /* 0x0000002824597824 */ /* 0x100fe200078e025b */
[----:B------:R-:W4:Y:S01]  /*11b0*/  LDS.64 R44, [R72] ;  /* 0x00000000482c7984 */ /* 0x000f220000000a00 */
[----:B------:R-:W-:Y:S01]  /*11c0*/  IMAD R91, R58, 0x28, R91 ;  /* 0x000000283a5b7824 */ /* 0x000fe200078e025b */
[C---:B------:R-:W-:Y:S01]  /*11d0*/  IADD3 R76, R32.reuse, R59, RZ ;  /* 0x0000003b204c7210 */ /* 0x040fe20007ffe0ff */
[----:B------:R-:W-:Y:S01]  /*11e0*/  FADD.FTZ R36, RZ, R57 ;  /* 0x00000039ff247221 */ /* 0x000fe20000010000 */
[----:B------:R-:W4:Y:S01]  /*11f0*/  LDS.64 R58, [R74] ;  /* 0x000000004a3a7984 */ /* 0x000f220000000a00 */
[----:B------:R-:W-:Y:S01]  /*1200*/  IADD3 R70, R32, R70, RZ ;  /* 0x0000004620467210 */ /* 0x000fe20007ffe0ff */
[----:B0-----:R-:W-:Y:S01]  /*1210*/  FADD.FTZ R52, R54, R52 ;  /* 0x0000003436347221 */ /* 0x001fe20000010000 */
[----:B------:R-:W-:Y:S01]  /*1220*/  FADD.FTZ R36, R36, R55 ;  /* 0x0000003724247221 */ /* 0x000fe20000010000 */
[----:B------:R-:W0:Y:S01]  /*1230*/  LDS.64 R56, [R76] ;  /* 0x000000004c387984 */ /* 0x000e220000000a00 */
[----:B------:R-:W-:Y:S01]  /*1240*/  IADD3 R68, R32, R68, RZ ;  /* 0x0000004420447210 */ /* 0x000fe20007ffe0ff */
[----:B------:R-:W-:Y:S01]  /*1250*/  FADD.FTZ R50, R52, R50 ;  /* 0x0000003234327221 */ /* 0x000fe20000010000 */
[----:B------:R-:W-:Y:S01]  /*1260*/  FADD.FTZ R36, R36, R53 ;  /* 0x0000003524247221 */ /* 0x000fe20000010000 */
[----:B------:R-:W0:Y:S01]  /*1270*/  LDS.64 R54, [R70] ;  /* 0x0000000046367984 */ /* 0x000e220000000a00 */
[----:B------:R-:W-:Y:S01]  /*1280*/  IADD3 R66, R32, R66, RZ ;  /* 0x0000004220427210 */ /* 0x000fe20007ffe0ff */
[----:B-1----:R-:W-:Y:S01]  /*1290*/  FADD.FTZ R62, R50, R62 ;  /* 0x0000003e323e7221 */ /* 0x002fe20000010000 */
[----:B------:R-:W-:Y:S01]  /*12a0*/  FADD.FTZ R36, R36, R51 ;  /* 0x0000003324247221 */ /* 0x000fe20000010000 */
[----:B------:R1:W0:Y:S01]  /*12b0*/  LDS.64 R52, [R68] ;  /* 0x0000000044347984 */ /* 0x0002220000000a00 */
[----:B------:R-:W-:Y:S01]  /*12c0*/  IADD3 R64, R32, R64, RZ ;  /* 0x0000004020407210 */ /* 0x000fe20007ffe0ff */
[----:B--2---:R-:W-:Y:S01]  /*12d0*/  FADD.FTZ R38, R62, R38 ;  /* 0x000000263e267221 */ /* 0x004fe20000010000 */
[----:B------:R-:W-:Y:S01]  /*12e0*/  FADD.FTZ R36, R36, R63 ;  /* 0x0000003f24247221 */ /* 0x000fe20000010000 */
[----:B------:R-:W2:Y:S01]  /*12f0*/  LDS.64 R50, [R66] ;  /* 0x0000000042327984 */ /* 0x000ea20000000a00 */
[----:B------:R-:W-:Y:S01]  /*1300*/  IADD3 R34, R32, R34, RZ ;  /* 0x0000002220227210 */ /* 0x000fe20007ffe0ff */
[----:B---3--:R-:W-:Y:S01]  /*1310*/  FADD.FTZ R48, R38, R48 ;  /* 0x0000003026307221 */ /* 0x008fe20000010000 */
[----:B------:R-:W-:Y:S01]  /*1320*/  FADD.FTZ R36, R36, R39 ;  /* 0x0000002724247221 */ /* 0x000fe20000010000 */
[----:B------:R-:W3:Y:S01]  /*1330*/  LDS.64 R62, [R64] ;  /* 0x00000000403e7984 */ /* 0x000ee20000000a00 */
[----:B-1----:R-:W-:Y:S01]  /*1340*/  IADD3 R68, R32, R93, RZ ;  /* 0x0000005d20447210 */ /* 0x002fe20007ffe0ff */
[----:B------:R-:W-:Y:S01]  /*1350*/  FADD.FTZ R93, R48, R46 ;  /* 0x0000002e305d7221 */ /* 0x000fe20000010000 */
[----:B------:R-:W-:Y:S01]  /*1360*/  FADD.FTZ R36, R36, R49 ;  /* 0x0000003124247221 */ /* 0x000fe20000010000 */
[----:B------:R-:W1:Y:S01]  /*1370*/  LDS.64 R38, [R34] ;  /* 0x0000000022267984 */ /* 0x000e620000000a00 */
[----:B------:R-:W-:Y:S01]  /*1380*/  IADD3 R46, R32, R89, RZ ;  /* 0x00000059202e7210 */ /* 0x000fe20007ffe0ff */
[----:B----4-:R-:W-:Y:S01]  /*1390*/  FADD.FTZ R93, R93, R60 ;  /* 0x0000003c5d5d7221 */ /* 0x010fe20000010000 */
[----:B------:R-:W-:Y:S01]  /*13a0*/  FADD.FTZ R36, R36, R47 ;  /* 0x0000002f24247221 */ /* 0x000fe20000010000 */
[----:B------:R-:W4:Y:S01]  /*13b0*/  LDS.64 R48, [R68] ;  /* 0x0000000044307984 */ /* 0x000f220000000a00 */
[----:B------:R-:W-:-:S02]  /*13c0*/  IADD3 R91, R32, R91, RZ ;  /* 0x0000005b205b7210 */ /* 0x000fc40007ffe0ff */
[----:B------:R-:W-:Y:S01]  /*13d0*/  FADD.FTZ R36, R36, R61 ;  /* 0x0000003d24247221 */ /* 0x000fe20000010000 */
[----:B------:R-:W4:Y:S01]  /*13e0*/  LDS.64 R46, [R46] ;  /* 0x000000002e2e7984 */ /* 0x000f220000000a00 */
[----:B------:R-:W-:-:S03]  /*13f0*/  FADD.FTZ R93, R93, R44 ;  /* 0x0000002c5d5d7221 */ /* 0x000fc60000010000 */
[----:B------:R-:W4:Y:S01]  /*1400*/  LDS.64 R60, [R91] ;  /* 0x000000005b3c7984 */ /* 0x000f220000000a00 */
        /* <DEDUP_REMOVED lines=9> */
[----:B--2---:R-:W-:-:S03]  /*14a0*/  FADD.FTZ R93, R93, R50 ;  /* 0x000000325d5d7221 */ /* 0x004fc60000010000 */
[----:B------:R-:W-:Y:S01]  /*14b0*/  FADD.FTZ R36, R36, R51 ;  /* 0x0000003324247221 */ /* 0x000fe20000010000 */
[----:B---3--:R-:W-:-:S03]  /*14c0*/  FADD.FTZ R93, R93, R62 ;  /* 0x0000003e5d5d7221 */ /* 0x008fc60000010000 */
[----:B------:R-:W-:Y:S01]  /*14d0*/  FADD.FTZ R36, R36, R63 ;  /* 0x0000003f24247221 */ /* 0x000fe20000010000 */
[----:B-1----:R-:W-:-:S03]  /*14e0*/  FADD.FTZ R93, R93, R38 ;  /* 0x000000265d5d7221 */ /* 0x002fc60000010000 */
[----:B------:R-:W-:Y:S01]  /*14f0*/  FADD.FTZ R36, R36, R39 ;  /* 0x0000002724247221 */ /* 0x000fe20000010000 */
[----:B----4-:R-:W-:-:S03]  /*1500*/  FADD.FTZ R93, R93, R48 ;  /* 0x000000305d5d7221 */ /* 0x010fc60000010000 */
[----:B------:R-:W-:Y:S01]  /*1510*/  FADD.FTZ R36, R36, R49 ;  /* 0x0000003124247221 */ /* 0x000fe20000010000 */
[----:B------:R-:W-:-:S03]  /*1520*/  FADD.FTZ R93, R93, R46 ;  /* 0x0000002e5d5d7221 */ /* 0x000fc60000010000 */
[----:B------:R-:W-:Y:S01]  /*1530*/  FADD.FTZ R36, R36, R47 ;  /* 0x0000002f24247221 */ /* 0x000fe20000010000 */
[----:B------:R-:W-:-:S03]  /*1540*/  FADD.FTZ R60, R93, R60 ;  /* 0x0000003c5d3c7221 */ /* 0x000fc60000010000 */
[----:B------:R-:W-:-:S07]  /*1550*/  FADD.FTZ R61, R36, R61 ;  /* 0x0000003d243d7221 */ /* 0x000fce0000010000 */
.L_x_3677:
[----:B------:R-:W-:Y:S05]  /*1560*/  BSYNC B0 ;  /* 0x0000000000007941 */ /* 0x000fea0003800000 */
.L_x_3676:
[----:B-1----:R-:W1:Y:S01]  /*1570*/  SHFL.BFLY PT, R39, R60, 0x2, 0x1f ;  /* 0x0c401f003c277f89 */ /* 0x002e6200000e0000 */
[C---:B------:R-:W-:Y:S02]  /*1580*/  LOP3.LUT P2, RZ, R4.reuse, 0xfffffff3, RZ, 0xc0, !PT ;  /* 0xfffffff304ff7812 */ /* 0x040fe4000784c0ff */
[C---:B------:R-:W-:Y:S01]  /*1590*/  ISETP.NE.AND P3, PT, R4.reuse, RZ, PT ;  /* 0x000000ff0400720c */ /* 0x040fe20003f65270 */
[----:B------:R-:W2:Y:S01]  /*15a0*/  SHFL.BFLY PT, R32, R61, 0x2, 0x1f ;  /* 0x0c401f003d207f89 */ /* 0x000ea200000e0000 */
[----:B------:R-:W-:-:S09]  /*15b0*/  ISETP.GT.U32.AND P1, PT, R4, 0x3f, PT ;  /* 0x0000003f0400780c */ /* 0x000fd20003f24070 */
[----:B------:R-:W3:Y:S01]  /*15c0*/  @!P2 LDC.64 R44, c[0x0][0x248] ;  /* 0x00009200ff2cab82 */ /* 0x000ee20000000a00 */
[----:B-1----:R-:W-:Y:S01]  /*15d0*/  FADD.FTZ R34, R39, R60 ;  /* 0x0000003c27227221 */ /* 0x002fe20000010000 */
[----:B--2---:R-:W-:-:S04]  /*15e0*/  FADD.FTZ R36, R32, R61 ;  /* 0x0000003d20247221 */ /* 0x004fc80000010000 */
[----:B------:R-:W1:Y:S01]  /*15f0*/  SHFL.BFLY PT, R47, R34, 0x1, 0x1f ;  /* 0x0c201f00222f7f89 */ /* 0x000e6200000e0000 */
[----:B0-----:R-:W-:-:S03]  /*1600*/  @!P2 IMAD R32, R6, R7, UR8 ;  /* 0x000000080620ae24 */ /* 0x001fc6000f8e0207 */
[----:B------:R-:W0:Y:S02]  /*1610*/  SHFL.BFLY PT, R49, R36, 0x1, 0x1f ;  /* 0x0c201f0024317f89 */ /* 0x000e2400000e0000 */
[----:B------:R-:W-:-:S04]  /*1620*/  @!P2 LEA R32, R32, R5, 0x6 ;  /* 0x000000052020a211 */ /* 0x000fc800078e30ff */
[----:B------:R-:W-:-:S05]  /*1630*/  @!P2 SHF.L.U32 R39, R32, 0x1, RZ ;  /* 0x000000012027a819 */ /* 0x000fca00000006ff */
[----:B---3--:R-:W-:-:S04]  /*1640*/  @!P2 IMAD.WIDE.U32 R44, R39, 0x4, R44 ;  /* 0x00000004272ca825 */ /* 0x008fc800078e002c */
[----:B-1----:R-:W-:Y:S01]  /*1650*/  @!P2 FADD.FTZ R38, R34, R47 ;  /* 0x0000002f2226a221 */ /* 0x002fe20000010000 */
[----:B------:R-:W-:Y:S01]  /*1660*/  MOV R34, RZ ;  /* 0x000000ff00227202 */ /* 0x000fe20000000f00 */
[----:B0-----:R-:W-:Y:S01]  /*1670*/  @!P2 FADD.FTZ R39, R36, R49 ;  /* 0x000000312427a221 */ /* 0x001fe20000010000 */
[----:B------:R-:W-:-:S04]  /*1680*/  HFMA2.MMA R36, -RZ, RZ, 0, 0 ;  /* 0x00000000ff247435 */ /* 0x000fc800000001ff */
[----:B------:R0:W-:Y:S01]  /*1690*/  @!P2 STG.E.64 desc[UR10][R44.64], R38 ;  /* 0x000000262c00a986 */ /* 0x0001e2000c101b0a */
[----:B------:R-:W-:Y:S06]  /*16a0*/  BAR.SYNC.DEFER_BLOCKING 0x0 ;  /* 0x0000000000007b1d */ /* 0x000fec0000010000 */
[----:B------:R-:W-:Y:S05]  /*16b0*/  @P3 BRA `(.L_x_3678) ;  /* 0x0000000000283947 */ /* 0x000fea0003800000 */
[----:B------:R-:W-:Y:S06]  /*16c0*/  MEMBAR.ALL.GPU ;  /* 0x0000000000007992 */ /* 0x000fec000000a000 */
[----:B------:R-:W-:-:S00]  /*16d0*/  ERRBAR ;  /* 0x00000000000079ab */ /* 0x000fc00000000000 */
[----:B------:R-:W-:Y:S06]  /*16e0*/  CGAERRBAR ;  /* 0x00000000000075ab */ /* 0x000fec0000000000 */
[----:B------:R1:W5:Y:S02]  /*16f0*/  ATOM.E.ADD.STRONG.GPU PT, R32, desc[UR10][R86.64], R10 ;  /* 0x0000000a5620798a */ /* 0x00036400081ee1ca */
.L_x_3679:
[----:B0-----:R-:W2:Y:S04]  /*1700*/  LD.E.STRONG.GPU R39, desc[UR10][R86.64] ;  /* 0x0000000a56277980 */ /* 0x001ea8000c10f900 */
[----:B--2---:R-:W-:Y:S01]  /*1710*/  CCTL.IVALL ;  /* 0x00000000ff00798f */ /* 0x004fe20002000000 */
[----:B------:R-:W-:Y:S05]  /*1720*/  YIELD ;  /* 0x0000000000007946 */ /* 0x000fea0003800000 */
[----:B-----5:R-:W-:-:S04]  /*1730*/  LOP3.LUT R39, R39, R32, RZ, 0x3c, !PT ;  /* 0x0000002027277212 */ /* 0x020fc800078e3cff */
[----:B------:R-:W-:-:S13]  /*1740*/  ISETP.GT.AND P2, PT, R39, -0x1, PT ;  /* 0xffffffff2700780c */ /* 0x000fda0003f44270 */
[----:B------:R-:W-:Y:S05]  /*1750*/  @P2 BRA `(.L_x_3679) ;  /* 0xfffffffc00e82947 */ /* 0x000fea000383ffff */
.L_x_3678:
[----:B------:R-:W-:Y:S05]  /*1760*/  WARPSYNC.ALL ;  /* 0x0000000000007948 */ /* 0x000fea0003800000 */
[----:B------:R-:W-:Y:S06]  /*1770*/  BAR.SYNC.DEFER_BLOCKING 0x0 ;  /* 0x0000000000007b1d */ /* 0x000fec0000010000 */
[----:B------:R-:W-:Y:S04]  /*1780*/  BSSY B0, `(.L_x_3680) ;  /* 0x000000d000007945 */ /* 0x000fe80003800000 */
[----:B------:R-:W-:Y:S05]  /*1790*/  @P1 BRA `(.L_x_3681) ;  /* 0x00000000002c1947 */ /* 0x000fea0003800000 */
[----:B0-----:R-:W0:Y:S01]  /*17a0*/  LDC.64 R38, c[0x0][0x248] ;  /* 0x00009200ff267b82 */ /* 0x001e220000000a00 */
[----:B------:R-:W-:Y:S01]  /*17b0*/  IMAD R45, R6, R7, UR8 ;  /* 0x00000008062d7e24 */ /* 0x000fe2000f8e0207 */
[C---:B------:R-:W-:Y:S02]  /*17c0*/  LOP3.LUT R34, R4.reuse, 0x7ffffff0, RZ, 0xc0, !PT ;  /* 0x7ffffff004227812 */ /* 0x040fe400078ec0ff */
[----:B------:R-:W-:Y:S02]  /*17d0*/  LOP3.LUT R32, R4, 0xf, RZ, 0xc0, !PT ;  /* 0x0000000f04207812 */ /* 0x000fe400078ec0ff */
[----:B------:R-:W-:-:S04]  /*17e0*/  LEA R45, R45, R34, 0x6 ;  /* 0x000000222d2d7211 */ /* 0x000fc800078e30ff */
[----:B------:R-:W-:-:S04]  /*17f0*/  IADD3 R32, R32, R45, RZ ;  /* 0x0000002d20207210 */ /* 0x000fc80007ffe0ff */
[----:B------:R-:W-:-:S05]  /*1800*/  SHF.L.U32 R45, R32, 0x1, RZ ;  /* 0x00000001202d7819 */ /* 0x000fca00000006ff */
[----:B0-----:R-:W-:-:S06]  /*1810*/  IMAD.WIDE.U32 R38, R45, 0x4, R38 ;  /* 0x000000042d267825 */ /* 0x001fcc00078e0026 */
[----:B------:R-:W2:Y:S02]  /*1820*/  LDG.E.64 R38, desc[UR10][R38.64] ;  /* 0x0000000a26267981 */ /* 0x000ea4000c1e1b00 */
[----:B--2---:R-:W-:Y:S01]  /*1830*/  FADD.FTZ R36, RZ, R38 ;  /* 0x00000026ff247221 */ /* 0x004fe20000010000 */
[----:B------:R-:W-:-:S07]  /*1840*/  FADD.FTZ R34, RZ, R39 ;  /* 0x00000027ff227221 */ /* 0x000fce0000010000 */
.L_x_3681:
[----:B------:R-:W-:Y:S05]  /*1850*/  BSYNC B0 ;  /* 0x0000000000007941 */ /* 0x000fea0003800000 */
.L_x_3680:
        /* <DEDUP_REMOVED lines=16> */
[----:B0-----:R-:W-:-:S04]  /*1960*/  @!P1 FADD.FTZ R38, R47, R38 ;  /* 0x000000262f269221 */ /* 0x001fc80000010000 */
[----:B------:R-:W-:Y:S01]  /*1970*/  @!P1 FMUL.FTZ R38, R38, 4.8828125727595761418e-05 ;  /* 0x384ccccd26269820 */ /* 0x000fe20000410000 */
[----:B--2---:R-:W-:-:S03]  /*1980*/  @!P1 FADD.FTZ R39, R49, R34 ;  /* 0x0000002231279221 */ /* 0x004fc60000010000 */
[----:B------:R-:W-:-:S04]  /*1990*/  @!P1 FMUL.FTZ R32, R38, R38 ;  /* 0x0000002626209220 */ /* 0x000fc80000410000 */
[----:B------:R-:W-:-:S05]  /*19a0*/  @!P1 FFMA.FTZ R39, R39, 4.8828125727595761418e-05, -R32 ;  /* 0x384ccccd27279823 */ /* 0x000fca0000010820 */
[----:B------:R-:W-:-:S05]  /*19b0*/  @!P1 FMNMX.FTZ R39, RZ, R39, !PT ;  /* 0x00000027ff279209 */ /* 0x000fca0007810000 */
[----:B------:R0:W-:Y:S01]  /*19c0*/  @!P1 STS.64 [R12+UR4], R38 ;  /* 0x000000260c009988 */ /* 0x0001e20008000a04 */
[----:B------:R-:W-:Y:S06]  /*19d0*/  BAR.SYNC.DEFER_BLOCKING 0x0 ;  /* 0x0000000000007b1d */ /* 0x000fec0000010000 */
[----:B------:R-:W-:Y:S05]  /*19e0*/  @P0 BRA `(.L_x_3683) ;  /* 0x0000000000240947 */ /* 0x000fea0003800000 */
[----:B0-----:R-:W0:Y:S01]  /*19f0*/  LDS.64 R38, [R13] ;  /* 0x000000000d267984 */ /* 0x001e220000000a00 */
        /* <DEDUP_REMOVED lines=8> */
.L_x_3683:
[----:B------:R-:W-:Y:S05]  /*1a80*/  BSYNC B0 ;  /* 0x0000000000007941 */ /* 0x000fea0003800000 */
.L_x_3682:
[----:B------:R-:W3:Y:S01]  /*1a90*/  S2UR UR6, SR_CgaCtaId ;  /* 0x00000000000679c3 */ /* 0x000ee20000008800 */
[----:B------:R-:W-:Y:S01]  /*1aa0*/  IMAD R18, R17, 0x50, R18 ;  /* 0x0000005011127824 */ /* 0x000fe200078e0212 */
[----:B------:R-:W-:Y:S01]  /*1ab0*/  UMOV UR5, 0x400 ;  /* 0x0000040000057882 */ /* 0x000fe20000000000 */
[----:B------:R-:W-:Y:S01]  /*1ac0*/  IADD3 R85, RZ, -R85, RZ ;  /* 0x80000055ff557210 */ /* 0x000fe20007ffe0ff */
[----:B------:R-:W-:Y:S01]  /*1ad0*/  UIADD3 UR5, UR5, 0xc80, URZ ;  /* 0x00000c8005057890 */ /* 0x000fe2000fffe03f */
[----:B-----5:R-:W-:Y:S01]  /*1ae0*/  HADD2.F32 R20, -RZ, R40.H0_H0 ;  /* 0x20000028ff147230 */ /* 0x020fe20000004100 */
[----:B------:R-:W-:Y:S01]  /*1af0*/  SHF.L.U32 R18, R18, 0x2, RZ ;  /* 0x0000000212127819 */ /* 0x000fe200000006ff */
[----:B0-2---:R-:W-:Y:S01]  /*1b00*/  HADD2.F32 R39, -RZ, R42.H0_H0 ;  /* 0x2000002aff277230 */ /* 0x005fe20000004100 */
[----:B------:R-:W-:Y:S01]  /*1b10*/  LOP3.LUT R7, R7, 0x1, RZ, 0x3c, !PT ;  /* 0x0000000107077812 */ /* 0x000fe200078e3cff */
[----:B------:R-:W-:Y:S02]  /*1b20*/  HADD2.F32 R40, -RZ, R40.H1_H1 ;  /* 0x30000028ff287230 */ /* 0x000fe40000004100 */
[----:B------:R-:W-:Y:S01]  /*1b30*/  IMAD.WIDE.U32 R18, R18, -0x33333333, RZ ;  /* 0xcccccccd12127825 */ /* 0x000fe200078e00ff */
[----:B------:R-:W-:-:S03]  /*1b40*/  MOV R18, R85 ;  /* 0x0000005500127202 */ /* 0x000fc60000000f00 */
[----:B------:R-:W-:Y:S01]  /*1b50*/  HADD2.F32 R45, -RZ, R42.H1_H1 ;  /* 0x3000002aff2d7230 */ /* 0x000fe20000004100 */
[----:B------:R-:W-:Y:S01]  /*1b60*/  LEA.HI R18, R19, R18, RZ, 0x1a ;  /* 0x0000001213127211 */ /* 0x000fe200078fd0ff */
[--C-:B------:R-:W-:Y:S02]  /*1b70*/  HADD2.F32 R47, -RZ, R41.reuse.H0_H0 ;  /* 0x20000029ff2f7230 */ /* 0x100fe40000004100 */
[----:B------:R-:W-:Y:S02]  /*1b80*/  HADD2.F32 R41, -RZ, R41.H1_H1 ;  /* 0x30000029ff297230 */ /* 0x000fe40000004100 */
[----:B------:R-:W-:Y:S01]  /*1b90*/  HADD2.F32 R38, -RZ, R43.H1_H1 ;  /* 0x3000002bff267230 */ /* 0x000fe20000004100 */
[----:B---3--:R-:W-:-:S03]  /*1ba0*/  ULEA UR5, UR6, UR5, 0x18 ;  /* 0x0000000506057291 */ /* 0x008fc6000f8ec03f */
[----:B------:R-:W-:-:S03]  /*1bb0*/  ULDC.64 UR6, c[0x0][0x210] ;  /* 0x0000840000067ab9 */ /* 0x000fc60000000a00 */
        /* <DEDUP_REMOVED lines=16> */
[----:B0-----:R-:W-:Y:S01]  /*1cc0*/  FMUL.FTZ R32, R32, R17 ;  /* 0x0000001120207220 */ /* 0x001fe20000410000 */
[C---:B------:R-:W-:Y:S01]  /*1cd0*/  FMUL.FTZ R34, R17.reuse, R34 ;  /* 0x0000002211227220 */ /* 0x040fe20000410000 */
[----:B------:R-:W-:Y:S01]  /*1ce0*/  FMUL.FTZ R35, R17, R46 ;  /* 0x0000002e11237220 */ /* 0x000fe20000410000 */
[----:B------:R-:W-:Y:S01]  /*1cf0*/  FADD.FTZ R46, R65, -R18 ;  /* 0x80000012412e7221 */ /* 0x000fe20000010000 */
[----:B------:R-:W-:Y:S01]  /*1d00*/  FFMA.FTZ R3, R32, R20, R39 ;  /* 0x0000001420037223 */ /* 0x000fe20000010027 */
[----:B------:R-:W-:Y:S01]  /*1d10*/  FFMA.FTZ R19, R34, R40, R45 ;  /* 0x0000002822137223 */ /* 0x000fe2000001002d */
[----:B------:R-:W-:-:S02]  /*1d20*/  HADD2.F32 R34, -RZ, R43.H0_H0 ;  /* 0x2000002bff227230 */ /* 0x000fc40000004100 */
[----:B------:R-:W-:Y:S01]  /*1d30*/  FMUL.FTZ R29, R17, R36 ;  /* 0x00000024111d7220 */ /* 0x000fe20000410000 */
[----:B------:R-:W-:Y:S01]  /*1d40*/  FMUL.FTZ R32, R3, -1.4426950216293334961 ;  /* 0xbfb8aa3b03207820 */ /* 0x000fe20000410000 */
[C---:B------:R-:W-:Y:S01]  /*1d50*/  FMUL.FTZ R37, R17.reuse, R46 ;  /* 0x0000002e11257220 */ /* 0x040fe20000410000 */
[----:B------:R-:W-:Y:S01]  /*1d60*/  FMUL.FTZ R33, R17, R42 ;  /* 0x0000002a11217220 */ /* 0x000fe20000410000 */
[----:B------:R-:W-:Y:S01]  /*1d70*/  FADD.FTZ R46, R67, -R18 ;  /* 0x80000012432e7221 */ /* 0x000fe20000010000 */
[----:B------:R0:W-:Y:S01]  /*1d80*/  MUFU.EX2 R31, R32 ;  /* 0x00000020001f7308 */ /* 0x0001e20000000800 */
[----:B------:R-:W-:Y:S01]  /*1d90*/  FFMA.FTZ R29, R29, R47, R34 ;  /* 0x0000002f1d1d7223 */ /* 0x000fe20000010022 */
[----:B------:R-:W-:Y:S01]  /*1da0*/  FMUL.FTZ R36, R19, -1.4426950216293334961 ;  /* 0xbfb8aa3b13247820 */ /* 0x000fe20000410000 */
[----:B------:R-:W-:Y:S01]  /*1db0*/  FMUL.FTZ R43, R17, R46 ;  /* 0x0000002e112b7220 */ /* 0x000fe20000410000 */
[--C-:B------:R-:W-:Y:S01]  /*1dc0*/  FADD.FTZ R46, R69, -R18.reuse ;  /* 0x80000012452e7221 */ /* 0x100fe20000010000 */
[----:B------:R-:W-:Y:S01]  /*1dd0*/  FMUL.FTZ R49, R17, R50 ;  /* 0x0000003211317220 */ /* 0x000fe20000410000 */
[----:B------:R-:W-:Y:S01]  /*1de0*/  FMUL.FTZ R42, R29, -1.4426950216293334961 ;  /* 0xbfb8aa3b1d2a7820 */ /* 0x000fe20000410000 */
[--C-:B------:R-:W-:Y:S01]  /*1df0*/  FADD.FTZ R50, R73, -R18.reuse ;  /* 0x8000001249327221 */ /* 0x100fe20000010000 */
[----:B------:R-:W-:Y:S01]  /*1e00*/  FADD.FTZ R18, R83, -R18 ;  /* 0x8000001253127221 */ /* 0x000fe20000010000 */
[--C-:B0-----:R-:W-:Y:S01]  /*1e10*/  FFMA.FTZ R32, R33, R41, R38.reuse ;  /* 0x0000002921207223 */ /* 0x101fe20000010026 */
[----:B------:R-:W-:Y:S01]  /*1e20*/  FMUL.FTZ R33, R17, R44 ;  /* 0x0000002c11217220 */ /* 0x000fe20000410000 */
[----:B------:R-:W-:Y:S01]  /*1e30*/  FFMA.FTZ R43, R41, R43, R38 ;  /* 0x0000002b292b7223 */ /* 0x000fe20000010026 */
[C---:B------:R-:W-:Y:S01]  /*1e40*/  FMUL.FTZ R46, R17.reuse, R46 ;  /* 0x0000002e112e7220 */ /* 0x040fe20000410000 */
[----:B------:R-:W-:Y:S01]  /*1e50*/  FMUL.FTZ R44, R32, -1.4426950216293334961 ;  /* 0xbfb8aa3b202c7820 */ /* 0x000fe20000410000 */
[----:B------:R-:W-:Y:S01]  /*1e60*/  FFMA.FTZ R33, R20, R33, R39 ;  /* 0x0000002114217223 */ /* 0x000fe20000010027 */
[----:B------:R-:W0:Y:S01]  /*1e70*/  MUFU.EX2 R36, R36 ;  /* 0x0000002400247308 */ /* 0x000e220000000800 */
[----:B------:R-:W-:Y:S01]  /*1e80*/  FMUL.FTZ R59, R17, R58 ;  /* 0x0000003a113b7220 */ /* 0x000fe20000410000 */
[----:B------:R-:W-:Y:S01]  /*1e90*/  FFMA.FTZ R35, R40, R35, R45 ;  /* 0x0000002328237223 */ /* 0x000fe2000001002d */
[--C-:B------:R-:W-:Y:S01]  /*1ea0*/  FFMA.FTZ R37, R47, R37, R34.reuse ;  /* 0x000000252f257223 */ /* 0x100fe20000010022 */
[C---:B------:R-:W-:Y:S01]  /*1eb0*/  FMUL.FTZ R50, R17.reuse, R50 ;  /* 0x0000003211327220 */ /* 0x040fe20000410000 */
[C---:B------:R-:W-:Y:S01]  /*1ec0*/  FMUL.FTZ R52, R17.reuse, R52 ;  /* 0x0000003411347220 */ /* 0x040fe20000410000 */
[----:B------:R-:W-:Y:S01]  /*1ed0*/  FMUL.FTZ R18, R17, R18 ;  /* 0x0000001211127220 */ /* 0x000fe20000410000 */
[----:B------:R-:W-:Y:S01]  /*1ee0*/  FMUL.FTZ R48, R33, -1.4426950216293334961 ;  /* 0xbfb8aa3b21307820 */ /* 0x000fe20000410000 */
[----:B------:R-:W2:Y:S01]  /*1ef0*/  MUFU.EX2 R42, R42 ;  /* 0x0000002a002a7308 */ /* 0x000ea20000000800 */
[----:B------:R-:W-:Y:S01]  /*1f00*/  FMUL.FTZ R54, R43, -1.4426950216293334961 ;  /* 0xbfb8aa3b2b367820 */ /* 0x000fe20000410000 */
[C-C-:B------:R-:W-:Y:S01]  /*1f10*/  FFMA.FTZ R46, R20.reuse, R46, R39.reuse ;  /* 0x0000002e142e7223 */ /* 0x140fe20000010027 */
[----:B------:R-:W-:Y:S01]  /*1f20*/  FFMA.FTZ R20, R20, R59, R39 ;  /* 0x0000003b14147223 */ /* 0x000fe20000010027 */
[C---:B------:R-:W-:Y:S01]  /*1f30*/  FMUL.FTZ R60, R17.reuse, R60 ;  /* 0x0000003c113c7220 */ /* 0x040fe20000410000 */
[----:B------:R-:W-:Y:S01]  /*1f40*/  FMUL.FTZ R62, R17, R62 ;  /* 0x0000003e113e7220 */ /* 0x000fe20000410000 */
[----:B------:R-:W-:Y:S01]  /*1f50*/  FMUL.FTZ R51, R35, -1.4426950216293334961 ;  /* 0xbfb8aa3b23337820 */ /* 0x000fe20000410000 */
[----:B------:R-:W-:Y:S01]  /*1f60*/  FMUL.FTZ R53, R37, -1.4426950216293334961 ;  /* 0xbfb8aa3b25357820 */ /* 0x000fe20000410000 */
[----:B------:R-:W3:Y:S01]  /*1f70*/  MUFU.EX2 R44, R44 ;  /* 0x0000002c002c7308 */ /* 0x000ee20000000800 */
[--C-:B------:R-:W-:Y:S01]  /*1f80*/  FFMA.FTZ R49, R40, R49, R45.reuse ;  /* 0x0000003128317223 */ /* 0x100fe2000001002d */
[----:B------:R-:W-:Y:S01]  /*1f90*/  FFMA.FTZ R50, R47, R50, R34 ;  /* 0x000000322f327223 */ /* 0x000fe20000010022 */
[C-C-:B------:R-:W-:Y:S01]  /*1fa0*/  FFMA.FTZ R52, R41.reuse, R52, R38.reuse ;  /* 0x0000003429347223 */ /* 0x140fe20000010026 */
[----:B------:R-:W-:Y:S01]  /*1fb0*/  FFMA.FTZ R38, R41, R18, R38 ;  /* 0x0000001229267223 */ /* 0x000fe20000010026 */
[----:B------:R-:W-:Y:S01]  /*1fc0*/  FMUL.FTZ R59, R20, -1.4426950216293334961 ;  /* 0xbfb8aa3b143b7820 */ /* 0x000fe20000410000 */
[----:B------:R-:W-:Y:S01]  /*1fd0*/  FFMA.FTZ R40, R40, R60, R45 ;  /* 0x0000003c28287223 */ /* 0x000fe2000001002d */
[----:B------:R-:W-:Y:S01]  /*1fe0*/  FFMA.FTZ R34, R47, R62, R34 ;  /* 0x0000003e2f227223 */ /* 0x000fe20000010022 */
[----:B------:R-:W4:Y:S01]  /*1ff0*/  MUFU.EX2 R48, R48 ;  /* 0x0000003000307308 */ /* 0x000f220000000800 */
[----:B------:R-:W-:Y:S01]  /*2000*/  FMUL.FTZ R55, R46, -1.4426950216293334961 ;  /* 0xbfb8aa3b2e377820 */ /* 0x000fe20000410000 */
[----:B------:R-:W-:Y:S01]  /*2010*/  FMUL.FTZ R56, R49, -1.4426950216293334961 ;  /* 0xbfb8aa3b31387820 */ /* 0x000fe20000410000 */
[----:B------:R-:W-:Y:S01]  /*2020*/  FMUL.FTZ R57, R50, -1.4426950216293334961 ;  /* 0xbfb8aa3b32397820 */ /* 0x000fe20000410000 */
[----:B------:R-:W-:Y:S01]  /*2030*/  FMUL.FTZ R18, R38, -1.4426950216293334961 ;  /* 0xbfb8aa3b26127820 */ /* 0x000fe20000410000 */
[----:B------:R-:W-:Y:S01]  /*2040*/  FMUL.FTZ R58, R52, -1.4426950216293334961 ;  /* 0xbfb8aa3b343a7820 */ /* 0x000fe20000410000 */
[----:B------:R-:W-:Y:S01]  /*2050*/  FMUL.FTZ R60, R40, -1.4426950216293334961 ;  /* 0xbfb8aa3b283c7820 */ /* 0x000fe20000410000 */
[----:B------:R-:W-:Y:S01]  /*2060*/  FMUL.FTZ R17, R34, -1.4426950216293334961 ;  /* 0xbfb8aa3b22117820 */ /* 0x000fe20000410000 */
[----:B------:R-:W1:Y:S01]  /*2070*/  MUFU.EX2 R54, R54 ;  /* 0x0000003600367308 */ /* 0x000e620000000800 */
[----:B0-----:R-:W-:Y:S01]  /*2080*/  FADD.FTZ R36, R36, 1 ;  /* 0x3f80000024247421 */ /* 0x001fe20000010000 */
[----:B------:R-:W-:Y:S01]  /*2090*/  FADD.FTZ R31, R31, 1 ;  /* 0x3f8000001f1f7421 */ /* 0x000fe20000010000 */
[----:B--2---:R-:W-:Y:S01]  /*20a0*/  FADD.FTZ R42, R42, 1 ;  /* 0x3f8000002a2a7421 */ /* 0x004fe20000010000 */
[----:B---3--:R-:W-:-:S04]  /*20b0*/  FADD.FTZ R44, R44, 1 ;  /* 0x3f8000002c2c7421 */ /* 0x008fc80000010000 */
[----:B------:R-:W0:Y:S01]  /*20c0*/  MUFU.EX2 R51, R51 ;  /* 0x0000003300337308 */ /* 0x000e220000000800 */
[----:B----4-:R-:W-:-:S07]  /*20d0*/  FADD.FTZ R48, R48, 1 ;  /* 0x3f80000030307421 */ /* 0x010fce0000010000 */
        /* <DEDUP_REMOVED lines=17> */
[----:B--2---:R-:W-:Y:S01]  /*21f0*/  FADD.FTZ R41, R18, 1 ;  /* 0x3f80000012297421 */ /* 0x004fe20000010000 */
[----:B------:R-:W-:-:S06]  /*2200*/  IADD3 R18, P1, R21, UR6, RZ ;  /* 0x0000000615127c10 */ /* 0x000fcc000ff3e0ff */
[----:B------:R-:W2:Y:S01]  /*2210*/  MUFU.RCP R58, R31 ;  /* 0x0000001f003a7308 */ /* 0x000ea20000001000 */
[----:B-1----:R-:W-:-:S07]  /*2220*/  FADD.FTZ R60, R60, 1 ;  /* 0x3f8000003c3c7421 */ /* 0x002fce0000010000 */
[----:B------:R-:W1:Y:S01]  /*2230*/  MUFU.RCP R36, R36 ;  /* 0x0000002400247308 */ /* 0x000e620000001000 */
[----:B0-----:R-:W-:-:S07]  /*2240*/  FADD.FTZ R17, R17, 1 ;  /* 0x3f80000011117421 */ /* 0x001fce0000010000 */
[----:B------:R-:W0:Y:S01]  /*2250*/  MUFU.RCP R42, R42 ;  /* 0x0000002a002a7308 */ /* 0x000e220000001000 */
[----:B--2---:R-:W-:-:S07]  /*2260*/  FMUL.FTZ R3, R3, R58 ;  /* 0x0000003a03037220 */ /* 0x004fce0000410000 */
[----:B------:R-:W2:Y:S01]  /*2270*/  MUFU.RCP R47, R44 ;  /* 0x0000002c002f7308 */ /* 0x000ea20000001000 */
[----:B-1----:R-:W-:Y:S01]  /*2280*/  FMUL.FTZ R36, R19, R36 ;  /* 0x0000002413247220 */ /* 0x002fe20000410000 */
[----:B------:R-:W-:-:S04]  /*2290*/  IADD3.X R19, R22, UR7, RZ, P1, !PT ;  /* 0x0000000716137c10 */ /* 0x000fc80008ffe4ff */
[----:B------:R-:W-:Y:S02]  /*22a0*/  F2FP.F16.F32.PACK_AB R3, R36, R3 ;  /* 0x000000032403723e */ /* 0x000fe400000000ff */
[----:B------:R-:W1:Y:S01]  /*22b0*/  MUFU.RCP R48, R48 ;  /* 0x0000003000307308 */ /* 0x000e620000001000 */
[----:B0-----:R-:W-:Y:S01]  /*22c0*/  FMUL.FTZ R29, R29, R42 ;  /* 0x0000002a1d1d7220 */ /* 0x001fe20000410000 */
[C---:B------:R-:W-:Y:S02]  /*22d0*/  PRMT R21, R3.reuse, 0x7610, R21 ;  /* 0x0000761003157816 */ /* 0x040fe40000000015 */
[----:B------:R-:W-:-:S03]  /*22e0*/  PRMT R22, R3, 0x7632, R22 ;  /* 0x0000763203167816 */ /* 0x000fc60000000016 */
[----:B------:R0:W-:Y:S01]  /*22f0*/  STG.E.U16 desc[UR10][R18.64], R21 ;  /* 0x0000001512007986 */ /* 0x0001e2000c10150a */
[----:B------:R-:W3:Y:S01]  /*2300*/  MUFU.RCP R62, R51 ;  /* 0x00000033003e7308 */ /* 0x000ee20000001000 */
[----:B--2---:R-:W-:Y:S02]  /*2310*/  FMUL.FTZ R32, R32, R47 ;  /* 0x0000002f20207220 */ /* 0x004fe40000410000 */
[----:B------:R2:W-:Y:S03]  /*2320*/  STG.E.U16 desc[UR10][R18.64+0x2], R22 ;  /* 0x0000021612007986 */ /* 0x0005e6000c10150a */
[----:B------:R-:W-:Y:S02]  /*2330*/  F2FP.F16.F32.PACK_AB R29, R32, R29 ;  /* 0x0000001d201d723e */ /* 0x000fe400000000ff */
[----:B------:R-:W4:Y:S01]  /*2340*/  MUFU.RCP R64, R53 ;  /* 0x0000003500407308 */ /* 0x000f220000001000 */
[----:B-1----:R-:W-:-:S02]  /*2350*/  FMUL.FTZ R33, R33, R48 ;  /* 0x0000003021217220 */ /* 0x002fc40000410000 */
[----:B------:R-:W-:Y:S05]  /*2360*/  STG.E.U16 desc[UR10][R18.64+0x4], R29 ;  /* 0x0000041d12007986 */ /* 0x000fea000c10150a */
[----:B------:R-:W1:Y:S01]  /*2370*/  MUFU.RCP R54, R54 ;  /* 0x0000003600367308 */ /* 0x000e620000001000 */
[----:B---3--:R-:W-:-:S05]  /*2380*/  FMUL.FTZ R42, R35, R62 ;  /* 0x0000003e232a7220 */ /* 0x008fca0000410000 */
[----:B------:R-:W-:Y:S02]  /*2390*/  F2FP.F16.F32.PACK_AB R33, R42, R33 ;  /* 0x000000212a21723e */ /* 0x000fe400000000ff */
[----:B------:R-:W3:Y:S01]  /*23a0*/  MUFU.RCP R31, R45 ;  /* 0x0000002d001f7308 */ /* 0x000ee20000001000 */
[----:B----4-:R-:W-:-:S07]  /*23b0*/  FMUL.FTZ R37, R37, R64 ;  /* 0x0000004025257220 */ /* 0x010fce0000410000 */
[----:B------:R-:W4:Y:S01]  /*23c0*/  MUFU.RCP R55, R55 ;  /* 0x0000003700377308 */ /* 0x000f220000001000 */
[----:B-1----:R-:W-:-:S05]  /*23d0*/  FMUL.FTZ R44, R43, R54 ;  /* 0x000000362b2c7220 */ /* 0x002fca0000410000 */
[----:B------:R-:W-:Y:S02]  /*23e0*/  F2FP.F16.F32.PACK_AB R37, R44, R37 ;  /* 0x000000252c25723e */ /* 0x000fe400000000ff */
[----:B------:R-:W1:Y:S01]  /*23f0*/  MUFU.RCP R56, R56 ;  /* 0x0000003800387308 */ /* 0x000e620000001000 */
[----:B---3--:R-:W-:Y:S01]  /*2400*/  FMUL.FTZ R31, R20, R31 ;  /* 0x0000001f141f7220 */ /* 0x008fe20000410000 */
[----:B------:R-:W-:Y:S02]  /*2410*/  IADD3 R20, P1, R23, UR6, RZ ;  /* 0x0000000617147c10 */ /* 0x000fe4000ff3e0ff */
[----:B------:R-:W-:Y:S02]  /*2420*/  PRMT R23, R29, 0x7632, R23 ;  /* 0x000076321d177816 */ /* 0x000fe40000000017 */
[----:B0-----:R-:W-:Y:S02]  /*2430*/  IADD3.X R21, R24, UR7, RZ, P1, !PT ;  /* 0x0000000718157c10 */ /* 0x001fe40008ffe4ff */
[----:B------:R-:W0:Y:S01]  /*2440*/  MUFU.RCP R57, R57 ;  /* 0x0000003900397308 */ /* 0x000e220000001000 */
[----:B----4-:R-:W-:Y:S01]  /*2450*/  FMUL.FTZ R46, R46, R55 ;  /* 0x000000372e2e7220 */ /* 0x010fe20000410000 */
[----:B--2---:R-:W-:Y:S01]  /*2460*/  IADD3 R22, P1, R25, UR6, RZ ;  /* 0x0000000619167c10 */ /* 0x004fe2000ff3e0ff */
[----:B------:R2:W-:Y:S01]  /*2470*/  STG.E.U16 desc[UR10][R18.64+0x6], R23 ;  /* 0x0000061712007986 */ /* 0x0005e2000c10150a */
[----:B------:R-:W-:-:S03]  /*2480*/  PRMT R24, R33, 0x7632, R24 ;  /* 0x0000763221187816 */ /* 0x000fc60000000018 */
[----:B------:R-:W-:Y:S01]  /*2490*/  STG.E.U16 desc[UR10][R20.64], R33 ;  /* 0x0000002114007986 */ /* 0x000fe2000c10150a */
[----:B------:R-:W3:Y:S01]  /*24a0*/  MUFU.RCP R39, R39 ;  /* 0x0000002700277308 */ /* 0x000ee20000001000 */
[----:B-1----:R-:W-:Y:S02]  /*24b0*/  FMUL.FTZ R49, R49, R56 ;  /* 0x0000003831317220 */ /* 0x002fe40000410000 */
[----:B------:R-:W-:Y:S03]  /*24c0*/  STG.E.U16 desc[UR10][R20.64+0x2], R24 ;  /* 0x0000021814007986 */ /* 0x000fe6000c10150a */
[----:B------:R-:W-:Y:S01]  /*24d0*/  F2FP.F16.F32.PACK_AB R46, R49, R46 ;  /* 0x0000002e312e723e */ /* 0x000fe200000000ff */
[----:B------:R-:W-:Y:S01]  /*24e0*/  STG.E.U16 desc[UR10][R20.64+0x4], R37 ;  /* 0x0000042514007986 */ /* 0x000fe2000c10150a */
[----:B------:R-:W1:Y:S01]  /*24f0*/  MUFU.RCP R51, R60 ;  /* 0x0000003c00337308 */ /* 0x000e620000001000 */
[----:B0-----:R-:W-:Y:S01]  /*2500*/  FMUL.FTZ R50, R50, R57 ;  /* 0x0000003932327220 */ /* 0x001fe20000410000 */
[----:B--2---:R-:W-:-:S02]  /*2510*/  PRMT R19, R37, 0x7632, R19 ;  /* 0x0000763225137816 */ /* 0x004fc40000000013 */
[----:B------:R-:W-:Y:S02]  /*2520*/  IADD3.X R23, R26, UR7, RZ, P1, !PT ;  /* 0x000000071a177c10 */ /* 0x000fe40008ffe4ff */
[----:B------:R-:W-:Y:S01]  /*2530*/  IADD3 R18, P1, R27, UR6, RZ ;  /* 0x000000061b127c10 */ /* 0x000fe2000ff3e0ff */
[----:B------:R0:W-:Y:S01]  /*2540*/  STG.E.U16 desc[UR10][R20.64+0x6], R19 ;  /* 0x0000061314007986 */ /* 0x0001e2000c10150a */
[----:B------:R3:W2:Y:S03]  /*2550*/  MUFU.RCP R53, R17 ;  /* 0x0000001100357308 */ /* 0x0006a60000001000 */
[----:B------:R4:W-:Y:S05]  /*2560*/  STG.E.U16 desc[UR10][R22.64], R46 ;  /* 0x0000002e16007986 */ /* 0x0009ea000c10150a */
[----:B------:R-:W4:Y:S01]  /*2570*/  MUFU.RCP R41, R41 ;  /* 0x0000002900297308 */ /* 0x000f220000001000 */
[----:B---3--:R-:W-:Y:S01]  /*2580*/  FMUL.FTZ R17, R52, R39 ;  /* 0x0000002734117220 */ /* 0x008fe20000410000 */
[----:B-1----:R-:W-:Y:S01]  /*2590*/  FMUL.FTZ R40, R40, R51 ;  /* 0x0000003328287220 */ /* 0x002fe20000410000 */
[----:B0-----:R-:W-:-:S02]  /*25a0*/  IADD3.X R19, R28, UR7, RZ, P1, !PT ;  /* 0x000000071c137c10 */ /* 0x001fc40008ffe4ff */
[----:B------:R-:W-:Y:S02]  /*25b0*/  IADD3 R9, P1, R9, 0x9, RZ ;  /* 0x0000000909097810 */ /* 0x000fe40007f3e0ff */
[----:B------:R-:W-:Y:S01]  /*25c0*/  F2FP.F16.F32.PACK_AB R50, R17, R50 ;  /* 0x000000321132723e */ /* 0x000fe200000000ff */
[----:B--2---:R-:W-:Y:S01]  /*25d0*/  FMUL.FTZ R34, R34, R53 ;  /* 0x0000003522227220 */ /* 0x004fe20000410000 */
[----:B------:R-:W-:Y:S02]  /*25e0*/  F2FP.F16.F32.PACK_AB R31, R40, R31 ;  /* 0x0000001f281f723e */ /* 0x000fe400000000ff */
[----:B------:R-:W-:Y:S01]  /*25f0*/  PRMT R17, R46, 0x7632, R17 ;  /* 0x000076322e117816 */ /* 0x000fe20000000011 */
[----:B------:R1:W-:Y:S01]  /*2600*/  STG.E.U16 desc[UR10][R22.64+0x4], R50 ;  /* 0x0000043216007986 */ /* 0x0003e2000c10150a */
[----:B------:R-:W-:Y:S02]  /*2610*/  PRMT R21, R50, 0x7632, R21 ;  /* 0x0000763232157816 */ /* 0x000fe40000000015 */
[----:B------:R-:W-:Y:S01]  /*2620*/  IADD3.X R8, RZ, R8, RZ, P1, !PT ;  /* 0x00000008ff087210 */ /* 0x000fe20000ffe4ff */
[----:B----4-:R-:W-:Y:S01]  /*2630*/  FMUL.FTZ R3, R38, R41 ;  /* 0x0000002926037220 */ /* 0x010fe20000410000 */
[----:B------:R1:W-:Y:S01]  /*2640*/  STG.E.U16 desc[UR10][R22.64+0x2], R17 ;  /* 0x0000021116007986 */ /* 0x0003e2000c10150a */
[----:B------:R-:W-:-:S03]  /*2650*/  ISETP.GE.U32.AND P1, PT, R9, R0, PT ;  /* 0x000000000900720c */ /* 0x000fc60003f26070 */
[----:B------:R-:W-:Y:S01]  /*2660*/  F2FP.F16.F32.PACK_AB R34, R3, R34 ;  /* 0x000000220322723e */ /* 0x000fe200000000ff */
[----:B------:R1:W-:Y:S01]  /*2670*/  STG.E.U16 desc[UR10][R22.64+0x6], R21 ;  /* 0x0000061516007986 */ /* 0x0003e2000c10150a */
[----:B------:R-:W-:Y:S02]  /*2680*/  PRMT R3, R31, 0x7632, R3 ;  /* 0x000076321f037816 */ /* 0x000fe40000000003 */
[----:B------:R-:W-:Y:S01]  /*2690*/  PRMT R20, R34, 0x7632, R20 ;  /* 0x0000763222147816 */ /* 0x000fe20000000014 */
[----:B------:R1:W-:Y:S01]  /*26a0*/  STG.E.U16 desc[UR10][R18.64], R31 ;  /* 0x0000001f12007986 */ /* 0x0003e2000c10150a */
[----:B------:R-:W-:-:S03]  /*26b0*/  ISETP.GE.AND.EX P1, PT, R8, R2, PT, P1 ;  /* 0x000000020800720c */ /* 0x000fc60003f26310 */
[----:B------:R1:W-:Y:S04]  /*26c0*/  STG.E.U16 desc[UR10][R18.64+0x2], R3 ;  /* 0x0000020312007986 */ /* 0x0003e8000c10150a */
[----:B------:R1:W-:Y:S04]  /*26d0*/  STG.E.U16 desc[UR10][R18.64+0x4], R34 ;  /* 0x0000042212007986 */ /* 0x0003e8000c10150a */
[----:B------:R1:W-:Y:S02]  /*26e0*/  STG.E.U16 desc[UR10][R18.64+0x6], R20 ;  /* 0x0000061412007986 */ /* 0x0003e4000c10150a */
[----:B------:R-:W-:Y:S05]  /*26f0*/  @!P1 BRA `(.L_x_3684) ;  /* 0xffffffdc00149947 */ /* 0x000fea000383ffff */
[----:B------:R-:W-:Y:S05]  /*2700*/  EXIT ;  /* 0x000000000000794d */ /* 0x000fea0003800000 */
.L_x_3685:
        /* <DEDUP_REMOVED lines=15> */
.L_x_3814:


//--------------------- .text._ZN13group_norm_v214gn_cuda_kernelI6__halfLi320ELi3ELi16ELi80ELi256ELb1ELi16ELi320ELi320ELi4ELb1ELi21ELb0ELb0ENS_16CompileConditionILi900EEEEEvPT_PKS4_S7_S7_flPfS8_Pj --------------------------
	.section	.text._ZN13group_norm_v214gn_cuda_kernelI6__halfLi320ELi3ELi16ELi80ELi256ELb1ELi16ELi320ELi320ELi4ELb1ELi21ELb0ELb0ENS_16CompileConditionILi900EEEEEvPT_PKS4_S7_S7_flPfS8_Pj,"ax",@progbits
	.align	128
        .global         _ZN13group_norm_v214gn_cuda_kernelI6__halfLi320ELi3ELi16ELi80ELi256ELb1ELi16ELi320ELi320ELi4ELb1ELi21ELb0ELb0ENS_16CompileConditionILi900EEEEEvPT_PKS4_S7_S7_flPfS8_Pj
        .type           _ZN13group_norm_v214gn_cuda_kernelI6__halfLi320ELi3ELi16ELi80ELi256ELb1ELi16ELi320ELi320ELi4ELb1ELi21ELb0ELb0ENS_16CompileConditionILi900EEEEEvPT_PKS4_S7_S7_flPfS8_Pj,@function
        .size           _ZN13group_norm_v214gn_cuda_kernelI6__halfLi320ELi3ELi16ELi80ELi256ELb1ELi16ELi320ELi320ELi4ELb1ELi21ELb0ELb0ENS_16CompileConditionILi900EEEEEvPT_PKS4_S7_S7_flPfS8_Pj,(.L_x_3815 - _ZN13group_norm_v214gn_cuda_kernelI6__halfLi320ELi3ELi16ELi80ELi256ELb1ELi16ELi320ELi320ELi4ELb1ELi21ELb0ELb0ENS_16CompileConditionILi900EEEEEvPT_PKS4_S7_S7_flPfS8_Pj)
        .other          _ZN13group_norm_v214gn_cuda_kernelI6__halfLi320ELi3ELi16ELi80ELi256ELb1ELi16ELi320ELi320ELi4ELb1ELi21ELb0ELb0ENS_16CompileConditionILi900EEEEEvPT_PKS4_S7_S7_flPfS8_Pj,@"STO_CUDA_ENTRY STV_DEFAULT"
_ZN13group_norm_v214gn_cuda_kernelI6__halfLi320ELi3ELi16ELi80ELi256ELb1ELi16ELi320ELi320ELi4ELb1ELi21ELb0ELb0ENS_16CompileConditionILi900EEEEEvPT_PKS4_S7_S7_flPfS8_Pj:
.text._ZN13group_norm_v214gn_cuda_kernelI6__halfLi320ELi3ELi16ELi80ELi256ELb1ELi16ELi320ELi320ELi4ELb1ELi21ELb0ELb0ENS_16CompileConditionILi900EEEEEvPT_PKS4_S7_S7_flPfS8_Pj:
        /* <DEDUP_REMOVED lines=23> */
.L_x_3694:
[----:B------:R-:W-:Y:S01]  /*0170*/  IMAD.WIDE.U32 R8, R2, -0x33333333, RZ ;  /* 0xcccccccd02087825 */ /* 0x000fe200078e00ff */
[----:B-1----:R-:W-:Y:S01]  /*0180*/  LOP3.LUT R22, R5, 0x3, RZ, 0xc0, !PT ;  /* 0x0000000305167812 */ /* 0x002fe200078ec0ff */
[----:B------:R-:W-:Y:S01]  /*0190*/  ULDC.64 UR6, c[0x0][0x218] ;  /* 0x0000860000067ab9 */ /* 0x000fe20000000a00 */
[----:B------:R-:W-:Y:S02]  /*01a0*/  SHF.L.U32 R3, R4, 0x4, RZ ;  /* 0x0000000404037819 */ /* 0x000fe400000006ff */
[----:B------:R-:W-:Y:S01]  /*01b0*/  SHF.R.U32.HI R10, RZ, 0x6, R9 ;  /* 0x00000006ff0a7819 */ /* 0x000fe20000011609 */
[----:B------:R-:W-:Y:S01]  /*01c0*/  IMAD R46, R22, 0x140, RZ ;  /* 0x00000140162e7824 */ /* 0x000fe200078e02ff */
[----:B------:R-:W-:Y:S02]  /*01d0*/  LOP3.LUT R3, R3, 0xf0, RZ, 0xc0, !PT ;  /* 0x000000f003037812 */ /* 0x000fe400078ec0ff */
[----:B------:R-:W-:Y:S01]  /*01e0*/  SHF.R.U32.HI R9, RZ, 0x2, R6 ;  /* 0x00000002ff097819 */ /* 0x000fe20000011606 */
[----:B------:R-:W-:Y:S01]  /*01f0*/  IMAD R7, R10, -0x50, R2 ;  /* 0xffffffb00a077824 */ /* 0x000fe200078e0202 */
[----:B------:R-:W-:-:S02]  /*0200*/  SHF.R.U64 R8, R5, 0x2, R6 ;  /* 0x0000000205087819 */ /* 0x000fc40000001206 */
        /* <DEDUP_REMOVED lines=24> */
[----:B------:R-:W-:Y:S01]  /*0390*/  IADD3 R26, P0, R11, R26, RZ ;  /* 0x0000001a0b1a7210 */ /* 0x000fe20007f1e0ff */
[----:B------:R-:W0:Y:S03]  /*03a0*/  LDC.64 R28, c[0x0][0x220] ;  /* 0x00008800ff1c7b82 */ /* 0x000e260000000a00 */
[----:B------:R-:W4:Y:S01]  /*03b0*/  LDG.E.64.CONSTANT R56, desc[UR8][R56.64] ;  /* 0x0000000838387981 */ /* 0x000f22000c1e9b00 */
[----:B------:R-:W-:Y:S02]  /*03c0*/  IADD3.X R3, RZ, R13, RZ, P0, !PT ;  /* 0x0000000dff037210 */ /* 0x000fe400007fe4ff */
[----:B------:R-:W-:-:S04]  /*03d0*/  LEA R30, P0, R26, UR6, 0x1 ;  /* 0x000000061a1e7c11 */ /* 0x000fc8000f8008ff */
[----:B------:R-:W-:Y:S02]  /*03e0*/  LEA.HI.X R31, R26, UR7, R3, 0x1, P0 ;  /* 0x000000071a1f7c11 */ /* 0x000fe400080f0c03 */
[----:B------:R-:W1:Y:S04]  /*03f0*/  LDC.64 R26, c[0x0][0x228] ;  /* 0x00008a00ff1a7b82 */ /* 0x000e680000000a00 */
[----:B------:R-:W4:Y:S01]  /*0400*/  LDG.E.64.CONSTANT R30, desc[UR8][R30.64] ;  /* 0x000000081e1e7981 */ /* 0x000f22000c1e9b00 */
[----:B0-----:R-:W-:-:S06]  /*0410*/  IMAD.WIDE R28, R20, 0x2, R28 ;  /* 0x00000002141c7825 */ /* 0x001fcc00078e021c */
[----:B------:R-:W5:Y:S01]  /*0420*/  LDG.E.64.CONSTANT R28, desc[UR8][R28.64] ;  /* 0x000000081c1c7981 */ /* 0x000f62000c1e9b00 */
[----:B-1----:R-:W-:-:S06]  /*0430*/  IMAD.WIDE R26, R20, 0x2, R26 ;  /* 0x00000002141a7825 */ /* 0x002fcc00078e021a */
[----:B------:R-:W5:Y:S01]  /*0440*/  LDG.E.64.CONSTANT R26, desc[UR8][R26.64] ;  /* 0x000000081a1a7981 */ /* 0x000f62000c1e9b00 */
[----:B------:R-:W-:Y:S01]  /*0450*/  ISETP.GT.U32.AND P0, PT, R2, 0xf, PT ;  /* 0x0000000f0200780c */ /* 0x000fe20003f04070 */
[----:B------:R-:W-:Y:S01]  /*0460*/  BSSY B0, `(.L_x_3686) ;  /* 0x00000f1000007945 */ /* 0x000fe20003800000 */
[----:B------:R-:W-:Y:S01]  /*0470*/  CS2R R48, SRZ ;  /* 0x0000000000307805 */ /* 0x000fe2000001ff00 */
[--C-:B--2---:R-:W-:Y:S02]  /*0480*/  HADD2.F32 R3, -RZ, R18.reuse.H0_H0 ;  /* 0x20000012ff037230 */ /* 0x104fe40000004100 */
[----:B------:R-:W-:-:S03]  /*0490*/  HADD2.F32 R13, -RZ, R18.H1_H1 ;  /* 0x30000012ff0d7230 */ /* 0x000fc60000004100 */
[----:B------:R-:W-:Y:S01]  /*04a0*/  FFMA.FTZ R20, R3, R3, RZ ;  /* 0x0000000303147223 */ /* 0x000fe200000100ff */
[----:B------:R-:W-:Y:S01]  /*04b0*/  FADD.FTZ R18, RZ, R3 ;  /* 0x00000003ff127221 */ /* 0x000fe20000010000 */
[--C-:B------:R-:W-:Y:S02]  /*04c0*/  HADD2.F32 R15, -RZ, R19.reuse.H0_H0 ;  /* 0x20000013ff0f7230 */ /* 0x100fe40000004100 */
[----:B------:R-:W-:Y:S01]  /*04d0*/  FFMA.FTZ R20, R13, R13, R20 ;  /* 0x0000000d0d147223 */ /* 0x000fe20000010014 */
[----:B------:R-:W-:Y:S01]  /*04e0*/  FADD.FTZ R18, R18, R13 ;  /* 0x0000000d12127221 */ /* 0x000fe20000010000 */
[----:B------:R-:W-:Y:S02]  /*04f0*/  HADD2.F32 R17, -RZ, R19.H1_H1 ;  /* 0x30000013ff117230 */ /* 0x000fe40000004100 */
[----:B------:R-:W-:Y:S01]  /*0500*/  FFMA.FTZ R20, R15, R15, R20 ;  /* 0x0000000f0f147223 */ /* 0x000fe20000010014 */
[----:B------:R-:W-:Y:S01]  /*0510*/  FADD.FTZ R18, R18, R15 ;  /* 0x0000000f12127221 */ /* 0x000fe20000010000 */
[----:B---3--:R-:W-:-:S02]  /*0520*/  HADD2.F32 R19, -RZ, R24.H0_H0 ;  /* 0x20000018ff137230 */ /* 0x008fc40000004100 */
        /* <DEDUP_REMOVED lines=44> */
[----:B------:R-:W-:Y:S02]  /*07f0*/  MOV R24, 0x400 ;  /* 0x0000040000187802 */ /* 0x000fe40000000f00 */
[----:B------:R-:W-:Y:S02]  /*0800*/  LEA.HI R31, R2, R31, RZ, 0x1e ;  /* 0x0000001f021f7211 */ /* 0x000fe400078ff0ff */
[----:B------:R-:W-:-:S03]  /*0810*/  LOP3.LUT R48, R48, 0x18, RZ, 0xc0, !PT ;  /* 0x0000001830307812 */ /* 0x000fc600078ec0ff */
[----:B------:R-:W-:-:S05]  /*0820*/  IMAD R46, R31, 0x50, -R46 ;  /* 0x000000501f2e7824 */ /* 0x000fca00078e0a2e */
[----:B------:R-:W-:Y:S02]  /*0830*/  SHF.R.S32.HI R31, RZ, 0x1f, R46 ;  /* 0x0000001fff1f7819 */ /* 0x000fe4000001142e */
[----:B------:R-:W-:Y:S02]  /*0840*/  IADD3 R30, R46, 0x4, RZ ;  /* 0x000000042e1e7810 */ /* 0x000fe40007ffe0ff */
[----:B------:R-:W-:Y:S02]  /*0850*/  LEA.HI R31, R31, R46, RZ, 0x2 ;  /* 0x0000002e1f1f7211 */ /* 0x000fe400078f10ff */
[----:B------:R-:W-:Y:S02]  /*0860*/  SHF.R.S32.HI R33, RZ, 0x1f, R30 ;  /* 0x0000001fff217819 */ /* 0x000fe4000001141e */
[----:B------:R-:W-:Y:S02]  /*0870*/  SHF.R.S32.HI R31, RZ, 0x2, R31 ;  /* 0x00000002ff1f7819 */ /* 0x000fe4000001141f */
[----:B------:R-:W-:-:S02]  /*0880*/  LEA.HI R33, R33, R30, RZ, 0x2 ;  /* 0x0000001e21217211 */ /* 0x000fc400078f10ff */
[C---:B------:R-:W-:Y:S02]  /*0890*/  IADD3 R32, R46.reuse, 0x8, RZ ;  /* 0x000000082e207810 */ /* 0x040fe40007ffe0ff */
[----:B-1----:R-:W-:Y:S02]  /*08a0*/  LEA R24, R35, R24, 0x18 ;  /* 0x0000001823187211 */ /* 0x002fe400078ec0ff */
[----:B------:R-:W-:Y:S02]  /*08b0*/  SHF.R.S32.HI R33, RZ, 0x2, R33 ;  /* 0x00000002ff217819 */ /* 0x000fe40000011421 */
[----:B------:R-:W-:Y:S01]  /*08c0*/  SHF.R.S32.HI R35, RZ, 0x1f, R32 ;  /* 0x0000001fff237819 */ /* 0x000fe20000011420 */
[--C-:B------:R-:W-:Y:S01]  /*08d0*/  IMAD R31, R31, 0x28, R24.reuse ;  /* 0x000000281f1f7824 */ /* 0x100fe200078e0218 */
[----:B------:R-:W-:Y:S01]  /*08e0*/  IADD3 R44, R46, 0x18, RZ ;  /* 0x000000182e2c7810 */ /* 0x000fe20007ffe0ff */
[----:B------:R-:W-:Y:S01]  /*08f0*/  IMAD R33, R33, 0x28, R24 ;  /* 0x0000002821217824 */ /* 0x000fe200078e0218 */
[----:B------:R-:W-:-:S02]  /*0900*/  LEA.HI R35, R35, R32, RZ, 0x2 ;  /* 0x0000002023237211 */ /* 0x000fc400078f10ff */
[----:B------:R-:W-:Y:S02]  /*0910*/  IADD3 R31, R31, R48, RZ ;  /* 0x000000301f1f7210 */ /* 0x000fe40007ffe0ff */
[----:B------:R-:W-:Y:S02]  /*0920*/  IADD3 R32, R46, 0xc, RZ ;  /* 0x0000000c2e207810 */ /* 0x000fe40007ffe0ff */
[----:B------:R-:W-:Y:S02]  /*0930*/  IADD3 R33, R48, R33, RZ ;  /* 0x0000002130217210 */ /* 0x000fe40007ffe0ff */
[----:B------:R-:W0:Y:S01]  /*0940*/  LDS.64 R30, [R31] ;  /* 0x000000001f1e7984 */ /* 0x000e220000000a00 */
[----:B------:R-:W-:Y:S02]  /*0950*/  SHF.R.S32.HI R37, RZ, 0x1f, R32 ;  /* 0x0000001fff257819 */ /* 0x000fe40000011420 */
[----:B------:R-:W-:Y:S02]  /*0960*/  SHF.R.S32.HI R35, RZ, 0x2, R35 ;  /* 0x00000002ff237819 */ /* 0x000fe40000011423 */
[----:B------:R-:W-:-:S02]  /*0970*/  LEA.HI R37, R37, R32, RZ, 0x2 ;  /* 0x0000002025257211 */ /* 0x000fc400078f10ff */
[----:B------:R-:W1:Y:S01]  /*0980*/  LDS.64 R32, [R33] ;  /* 0x0000000021207984 */ /* 0x000e620000000a00 */
[----:B------:R-:W-:Y:S01]  /*0990*/  IMAD R35, R35, 0x28, R24 ;  /* 0x0000002823237824 */ /* 0x000fe200078e0218 */
[----:B------:R-:W-:Y:S02]  /*09a0*/  IADD3 R41, R46, 0x14, RZ ;  /* 0x000000142e297810 */ /* 0x000fe40007ffe0ff */
[----:B------:R-:W-:Y:S02]  /*09b0*/  SHF.R.S32.HI R43, RZ, 0x1f, R44 ;  /* 0x0000001fff2b7819 */ /* 0x000fe4000001142c */
[----:B------:R-:W-:Y:S02]  /*09c0*/  IADD3 R35, R48, R35, RZ ;  /* 0x0000002330237210 */ /* 0x000fe40007ffe0ff */
[C---:B------:R-:W-:Y:S02]  /*09d0*/  IADD3 R42, R46.reuse, 0x1c, RZ ;  /* 0x0000001c2e2a7810 */ /* 0x040fe40007ffe0ff */
[----:B------:R-:W-:-:S02]  /*09e0*/  IADD3 R39, R46, 0x10, RZ ;  /* 0x000000102e277810 */ /* 0x000fc40007ffe0ff */
[----:B------:R-:W2:Y:S01]  /*09f0*/  LDS.64 R34, [R35] ;  /* 0x0000000023227984 */ /* 0x000ea20000000a00 */
[----:B------:R-:W-:Y:S02]  /*0a00*/  SHF.R.S32.HI R37, RZ, 0x2, R37 ;  /* 0x00000002ff257819 */ /* 0x000fe40000011425 */
[----:B------:R-:W-:Y:S02]  /*0a10*/  SHF.R.S32.HI R38, RZ, 0x1f, R41 ;  /* 0x0000001fff267819 */ /* 0x000fe40000011429 */
[----:B------:R-:W-:Y:S01]  /*0a20*/  LEA.HI R44, R43, R44, RZ, 0x2 ;  /* 0x0000002c2b2c7211 */ /* 0x000fe200078f10ff */
[----:B------:R-:W-:Y:S01]  /*0a30*/  IMAD R37, R37, 0x28, R24 ;  /* 0x0000002825257824 */ /* 0x000fe200078e0218 */
[C---:B------:R-:W-:Y:S02]  /*0a40*/  IADD3 R47, R46.reuse, 0x20, RZ ;  /* 0x000000202e2f7810 */ /* 0x040fe40007ffe0ff */
[----:B------:R-:W-:Y:S02]  /*0a50*/  SHF.R.S32.HI R43, RZ, 0x1f, R42 ;  /* 0x0000001fff2b7819 */ /* 0x000fe4000001142a */
[----:B------:R-:W-:-:S02]  /*0a60*/  IADD3 R40, R46, 0x24, RZ ;  /* 0x000000242e287810 */ /* 0x000fc40007ffe0ff */
[----:B------:R-:W-:Y:S02]  /*0a70*/  SHF.R.S32.HI R36, RZ, 0x1f, R39 ;  /* 0x0000001fff247819 */ /* 0x000fe40000011427 */
[----:B------:R-:W-:Y:S02]  /*0a80*/  LEA.HI R41, R38, R41, RZ, 0x2 ;  /* 0x0000002926297211 */ /* 0x000fe400078f10ff */
[----:B------:R-:W-:Y:S02]  /*0a90*/  SHF.R.S32.HI R38, RZ, 0x1f, R47 ;  /* 0x0000001fff267819 */ /* 0x000fe4000001142f */
[----:B------:R-:W-:Y:S02]  /*0aa0*/  LEA.HI R42, R43, R42, RZ, 0x2 ;  /* 0x0000002a2b2a7211 */ /* 0x000fe400078f10ff */
[----:B------:R-:W-:Y:S02]  /*0ab0*/  SHF.R.S32.HI R43, RZ, 0x1f, R40 ;  /* 0x0000001fff2b7819 */ /* 0x000fe40000011428 */
[----:B------:R-:W-:-:S02]  /*0ac0*/  LEA.HI R39, R36, R39, RZ, 0x2 ;  /* 0x0000002724277211 */ /* 0x000fc400078f10ff */
[----:B------:R-:W-:Y:S02]  /*0ad0*/  IADD3 R45, R46, 0x28, RZ ;  /* 0x000000282e2d7810 */ /* 0x000fe40007ffe0ff */
[----:B------:R-:W-:Y:S02]  /*0ae0*/  LEA.HI R47, R38, R47, RZ, 0x2 ;  /* 0x0000002f262f7211 */ /* 0x000fe400078f10ff */
[----:B------:R-:W-:Y:S02]  /*0af0*/  IADD3 R37, R48, R37, RZ ;  /* 0x0000002530257210 */ /* 0x000fe40007ffe0ff */
[----:B------:R-:W-:Y:S02]  /*0b00*/  LEA.HI R38, R43, R40, RZ, 0x2 ;  /* 0x000000282b267211 */ /* 0x000fe400078f10ff */
[----:B------:R-:W-:Y:S02]  /*0b10*/  SHF.R.S32.HI R50, RZ, 0x1f, R45 ;  /* 0x0000001fff327819 */ /* 0x000fe4000001142d */
[----:B------:R-:W-:Y:S01]  /*0b20*/  SHF.R.S32.HI R43, RZ, 0x2, R39 ;  /* 0x00000002ff2b7819 */ /* 0x000fe20000011427 */
[----:B------:R-:W3:Y:S01]  /*0b30*/  LDS.64 R36, [R37] ;  /* 0x0000000025247984 */ /* 0x000ee20000000a00 */
[----:B------:R-:W-:-:S02]  /*0b40*/  LEA.HI R39, R50, R45, RZ, 0x2 ;  /* 0x0000002d32277211 */ /* 0x000fc400078f10ff */
[----:B------:R-:W-:Y:S01]  /*0b50*/  IADD3 R49, R46, 0x2c, RZ ;  /* 0x0000002c2e317810 */ /* 0x000fe20007ffe0ff */
[----:B------:R-:W-:Y:S02]  /*0b60*/  IMAD R45, R43, 0x28, R24 ;  /* 0x000000282b2d7824 */ /* 0x000fe400078e0218 */
[----:B0-----:R-:W-:Y:S01]  /*0b70*/  FADD.FTZ R43, RZ, R30 ;  /* 0x0000001eff2b7221 */ /* 0x001fe20000010000 */
[----:B------:R-:W-:Y:S01]  /*0b80*/  FADD.FTZ R30, RZ, R31 ;  /* 0x0000001fff1e7221 */ /* 0x000fe20000010000 */
[----:B------:R-:W-:Y:S02]  /*0b90*/  SHF.R.S32.HI R40, RZ, 0x1f, R49 ;  /* 0x0000001fff287819 */ /* 0x000fe40000011431 */
[----:B------:R-:W-:Y:S01]  /*0ba0*/  IADD3 R31, R48, R45, RZ ;  /* 0x0000002d301f7210 */ /* 0x000fe20007ffe0ff */
[----:B-1----:R-:W-:Y:S01]  /*0bb0*/  FADD.FTZ R43, R43, R32 ;  /* 0x000000202b2b7221 */ /* 0x002fe20000010000 */
[----:B------:R-:W-:Y:S01]  /*0bc0*/  FADD.FTZ R32, R30, R33 ;  /* 0x000000211e207221 */ /* 0x000fe20000010000 */
[----:B------:R-:W-:-:S02]  /*0bd0*/  IADD3 R50, R46, 0x30, RZ ;  /* 0x000000302e327810 */ /* 0x000fc40007ffe0ff */
[----:B------:R-:W-:Y:S01]  /*0be0*/  LEA.HI R40, R40, R49, RZ, 0x2 ;  /* 0x0000003128287211 */ /* 0x000fe200078f10ff */
[----:B------:R-:W0:Y:S01]  /*0bf0*/  LDS.64 R30, [R31] ;  /* 0x000000001f1e7984 */ /* 0x000e220000000a00 */
[----:B------:R-:W-:Y:S01]  /*0c00*/  SHF.R.S32.HI R49, RZ, 0x1f, R50 ;  /* 0x0000001fff317819 */ /* 0x000fe20000011432 */
[----:B--2---:R-:W-:Y:S01]  /*0c10*/  FADD.FTZ R33, R43, R34 ;  /* 0x000000222b217221 */ /* 0x004fe20000010000 */
[----:B------:R-:W-:Y:S01]  /*0c20*/  IADD3 R43, R46, 0x3c, RZ ;  /* 0x0000003c2e2b7810 */ /* 0x000fe20007ffe0ff */
[----:B------:R-:W-:Y:S01]  /*0c30*/  FADD.FTZ R32, R32, R35 ;  /* 0x0000002320207221 */ /* 0x000fe20000010000 */
[----:B------:R-:W-:Y:S02]  /*0c40*/  LEA.HI R49, R49, R50, RZ, 0x2 ;  /* 0x0000003231317211 */ /* 0x000fe400078f10ff */
[C---:B------:R-:W-:Y:S02]  /*0c50*/  IADD3 R45, R46.reuse, 0x34, RZ ;  /* 0x000000342e2d7810 */ /* 0x040fe40007ffe0ff */
[----:B------:R-:W-:-:S02]  /*0c60*/  IADD3 R52, R46, 0x38, RZ ;  /* 0x000000382e347810 */ /* 0x000fc40007ffe0ff */
[----:B------:R-:W-:Y:S02]  /*0c70*/  SHF.R.S32.HI R50, RZ, 0x1f, R43 ;  /* 0x0000001fff327819 */ /* 0x000fe4000001142b */
[----:B------:R-:W-:Y:S02]  /*0c80*/  SHF.R.S32.HI R34, RZ, 0x1f, R45 ;  /* 0x0000001fff227819 */ /* 0x000fe4000001142d */
[----:B------:R-:W-:Y:S02]  /*0c90*/  SHF.R.S32.HI R35, RZ, 0x1f, R52 ;  /* 0x0000001fff237819 */ /* 0x000fe40000011434 */
[----:B------:R-:W-:Y:S02]  /*0ca0*/  LEA.HI R43, R50, R43, RZ, 0x2 ;  /* 0x0000002b322b7211 */ /* 0x000fe400078f10ff */
[----:B------:R-:W-:Y:S02]  /*0cb0*/  IADD3 R50, R46, 0x40, RZ ;  /* 0x000000402e327810 */ /* 0x000fe40007ffe0ff */
[----:B------:R-:W-:-:S02]  /*0cc0*/  LEA.HI R34, R34, R45, RZ, 0x2 ;  /* 0x0000002d22227211 */ /* 0x000fc400078f10ff */
[----:B------:R-:W-:Y:S02]  /*0cd0*/  LEA.HI R52, R35, R52, RZ, 0x2 ;  /* 0x0000003423347211 */ /* 0x000fe400078f10ff */
[----:B------:R-:W-:Y:S01]  /*0ce0*/  SHF.R.S32.HI R35, RZ, 0x1f, R50 ;  /* 0x0000001fff237819 */ /* 0x000fe20000011432 */
[----:B---3--:R-:W-:Y:S01]  /*0cf0*/  FADD.FTZ R33, R33, R36 ;  /* 0x0000002421217221 */ /* 0x008fe20000010000 */
[----:B------:R-:W-:Y:S01]  /*0d00*/  IADD3 R45, R46, 0x44, RZ ;  /* 0x000000442e2d7810 */ /* 0x000fe20007ffe0ff */
[----:B------:R-:W-:Y:S01]  /*0d10*/  FADD.FTZ R32, R32, R37 ;  /* 0x0000002520207221 */ /* 0x000fe20000010000 */
[----:B------:R-:W-:Y:S02]  /*0d20*/  SHF.R.S32.HI R41, RZ, 0x2, R41 ;  /* 0x00000002ff297819 */ /* 0x000fe40000011429 */
[----:B------:R-:W-:Y:S02]  /*0d30*/  LEA.HI R50, R35, R50, RZ, 0x2 ;  /* 0x0000003223327211 */ /* 0x000fe400078f10ff */
[----:B------:R-:W-:Y:S01]  /*0d40*/  SHF.R.S32.HI R36, RZ, 0x1f, R45 ;  /* 0x0000001fff247819 */ /* 0x000fe2000001142d */
[----:B------:R-:W-:Y:S01]  /*0d50*/  IMAD R35, R41, 0x28, R24 ;  /* 0x0000002829237824 */ /* 0x000fe200078e0218 */
[----:B------:R-:W-:-:S02]  /*0d60*/  IADD3 R37, R46, 0x4c, RZ ;  /* 0x0000004c2e257810 */ /* 0x000fc40007ffe0ff */
[----:B------:R-:W-:Y:S02]  /*0d70*/  LEA.HI R45, R36, R45, RZ, 0x2 ;  /* 0x0000002d242d7211 */ /* 0x000fe400078f10ff */
[----:B------:R-:W-:Y:S01]  /*0d80*/  IADD3 R36, R46, 0x48, RZ ;  /* 0x000000482e247810 */ /* 0x000fe20007ffe0ff */
[----:B0-----:R-:W-:Y:S01]  /*0d90*/  FADD.FTZ R33, R33, R30 ;  /* 0x0000001e21217221 */ /* 0x001fe20000010000 */
[----:B------:R-:W-:Y:S01]  /*0da0*/  SHF.R.S32.HI R44, RZ, 0x2, R44 ;  /* 0x00000002ff2c7819 */ /* 0x000fe2000001142c */
[----:B------:R-:W-:Y:S01]  /*0db0*/  FADD.FTZ R54, R32, R31 ;  /* 0x0000001f20367221 */ /* 0x000fe20000010000 */
[----:B------:R-:W-:Y:S02]  /*0dc0*/  IADD3 R46, R48, R35, RZ ;  /* 0x00000023302e7210 */ /* 0x000fe40007ffe0ff */
[----:B------:R-:W-:Y:S01]  /*0dd0*/  SHF.R.S32.HI R41, RZ, 0x1f, R36 ;  /* 0x0000001fff297819 */ /* 0x000fe20000011424 */
[----:B------:R-:W-:Y:S01]  /*0de0*/  IMAD R44, R44, 0x28, R24 ;  /* 0x000000282c2c7824 */ /* 0x000fe200078e0218 */
[----:B------:R-:W-:Y:S01]  /*0df0*/  SHF.R.S32.HI R32, RZ, 0x1f, R37 ;  /* 0x0000001fff207819 */ /* 0x000fe20000011425 */
[----:B------:R0:W1:Y:S01]  /*0e00*/  LDS.64 R30, [R46] ;  /* 0x000000002e1e7984 */ /* 0x0000620000000a00 */
[----:B------:R-:W-:-:S02]  /*0e10*/  LEA.HI R41, R41, R36, RZ, 0x2 ;  /* 0x0000002429297211 */ /* 0x000fc400078f10ff */
[----:B------:R-:W-:Y:S02]  /*0e20*/  SHF.R.S32.HI R35, RZ, 0x2, R42 ;  /* 0x00000002ff237819 */ /* 0x000fe4000001142a */
[----:B------:R-:W-:Y:S02]  /*0e30*/  SHF.R.S32.HI R36, RZ, 0x2, R34 ;  /* 0x00000002ff247819 */ /* 0x000fe40000011422 */
[----:B------:R-:W-:Y:S02]  /*0e40*/  IADD3 R34, R48, R44, RZ ;  /* 0x0000002c30227210 */ /* 0x000fe40007ffe0ff */
[----:B------:R-:W-:Y:S01]  /*0e50*/  LEA.HI R37, R32, R37, RZ, 0x2 ;  /* 0x0000002520257211 */ /* 0x000fe200078f10ff */
[----:B------:R-:W-:Y:S01]  /*0e60*/  IMAD R36, R36, 0x28, R24 ;  /* 0x0000002824247824 */ /* 0x000fe200078e0218 */
[----:B------:R-:W-:Y:S01]  /*0e70*/  SHF.R.S32.HI R32, RZ, 0x2, R40 ;  /* 0x00000002ff207819 */ /* 0x000fe20000011428 */
[----:B------:R-:W-:Y:S01]  /*0e80*/  IMAD R40, R35, 0x28, R24 ;  /* 0x0000002823287824 */ /* 0x000fe200078e0218 */
[----:B------:R-:W-:Y:S01]  /*0e90*/  SHF.R.S32.HI R47, RZ, 0x2, R47 ;  /* 0x00000002ff2f7819 */ /* 0x000fe2000001142f */
[----:B------:R-:W2:Y:S01]  /*0ea0*/  LDS.64 R34, [R34] ;  /* 0x0000000022227984 */ /* 0x000ea20000000a00 */
[----:B------:R-:W-:Y:S01]  /*0eb0*/  SHF.R.S32.HI R38, RZ, 0x2, R38 ;  /* 0x00000002ff267819 */ /* 0x000fe20000011426 */
[----:B------:R-:W-:Y:S01]  /*0ec0*/  IMAD R32, R32, 0x28, R24 ;  /* 0x0000002820207824 */ /* 0x000fe200078e0218 */
[----:B------:R-:W-:-:S02]  /*0ed0*/  SHF.R.S32.HI R39, RZ, 0x2, R39 ;  /* 0x00000002ff277819 */ /* 0x000fc40000011427 */
[----:B0-----:R-:W-:Y:S01]  /*0ee0*/  IADD3 R46, R48, R40, RZ ;  /* 0x00000028302e7210 */ /* 0x001fe20007ffe0ff */
[--C-:B------:R-:W-:Y:S01]  /*0ef0*/  IMAD R40, R47, 0x28, R24.reuse ;  /* 0x000000282f287824 */ /* 0x100fe200078e0218 */
[----:B------:R-:W-:Y:S01]  /*0f00*/  SHF.R.S32.HI R43, RZ, 0x2, R43 ;  /* 0x00000002ff2b7819 */ /* 0x000fe2000001142b */
[--C-:B------:R-:W-:Y:S01]  /*0f10*/  IMAD R47, R38, 0x28, R24.reuse ;  /* 0x00000028262f7824 */ /* 0x100fe200078e0218 */
[----:B------:R-:W-:Y:S01]  /*0f20*/  SHF.R.S32.HI R49, RZ, 0x2, R49 ;  /* 0x00000002ff317819 */ /* 0x000fe20000011431 */
[--C-:B------:R-:W-:Y:S01]  /*0f30*/  IMAD R44, R39, 0x28, R24.reuse ;  /* 0x00000028272c7824 */ /* 0x100fe200078e0218 */
[C---:B------:R-:W-:Y:S01]  /*0f40*/  IADD3 R42, R48.reuse, R40, RZ ;  /* 0x00000028302a7210 */ /* 0x040fe20007ffe0ff */
[----:B------:R-:W0:Y:S01]  /*0f50*/  LDS.64 R38, [R46] ;  /* 0x000000002e267984 */ /* 0x000e220000000a00 */
[--C-:B------:R-:W-:Y:S01]  /*0f60*/  IMAD R40, R43, 0x28, R24.reuse ;  /* 0x000000282b287824 */ /* 0x100fe200078e0218 */
[----:B------:R-:W-:Y:S01]  /*0f70*/  IADD3 R47, R48, R47, RZ ;  /* 0x0000002f302f7210 */ /* 0x000fe20007ffe0ff */
[----:B------:R-:W-:Y:S01]  /*0f80*/  IMAD R49, R49, 0x28, R24 ;  /* 0x0000002831317824 */ /* 0x000fe200078e0218 */
[----:B------:R-:W-:Y:S01]  /*0f90*/  SHF.R.S32.HI R52, RZ, 0x2, R52 ;  /* 0x00000002ff347819 */ /* 0x000fe20000011434 */
[----:B------:R-:W3:Y:S01]  /*0fa0*/  LDS.64 R42, [R42] ;  /* 0x000000002a2a7984 */ /* 0x000ee20000000a00 */
[----:B------:R-:W-:-:S02]  /*0fb0*/  SHF.R.S32.HI R50, RZ, 0x2, R50 ;  /* 0x00000002ff327819 */ /* 0x000fc40000011432 */
[----:B------:R-:W-:Y:S01]  /*0fc0*/  SHF.R.S32.HI R45, RZ, 0x2, R45 ;  /* 0x00000002ff2d7819 */ /* 0x000fe2000001142d */
[----:B------:R-:W4:Y:S01]  /*0fd0*/  LDS.64 R46, [R47] ;  /* 0x000000002f2e7984 */ /* 0x000f220000000a00 */
[----:B------:R-:W-:Y:S01]  /*0fe0*/  SHF.R.S32.HI R41, RZ, 0x2, R41 ;  /* 0x00000002ff297819 */ /* 0x000fe20000011429 */
[--C-:B------:R-:W-:Y:S01]  /*0ff0*/  IMAD R52, R52, 0x28, R24.reuse ;  /* 0x0000002834347824 */ /* 0x100fe200078e0218 */
[----:B------:R-:W-:Y:S01]  /*1000*/  SHF.R.S32.HI R37, RZ, 0x2, R37 ;  /* 0x00000002ff257819 */ /* 0x000fe20000011425 */
[----:B------:R-:W-:Y:S02]  /*1010*/  IMAD R50, R50, 0x28, R24 ;  /* 0x0000002832327824 */ /* 0x000fe400078e0218 */
[----:B-1----:R-:W-:Y:S01]  /*1020*/  FADD.FTZ R33, R33, R30 ;  /* 0x0000001e21217221 */ /* 0x002fe20000010000 */
[C---:B------:R-:W-:Y:S01]  /*1030*/  IADD3 R30, R48.reuse, R44, RZ ;  /* 0x0000002c301e7210 */ /* 0x040fe20007ffe0ff */
[--C-:B------:R-:W-:Y:S01]  /*1040*/  IMAD R45, R45, 0x28, R24.reuse ;  /* 0x000000282d2d7824 */ /* 0x100fe200078e0218 */
[----:B------:R-:W-:Y:S01]  /*1050*/  IADD3 R32, R48, R32, RZ ;  /* 0x0000002030207210 */ /* 0x000fe20007ffe0ff */
[----:B------:R-:W-:-:S02]  /*1060*/  IMAD R41, R41, 0x28, R24 ;  /* 0x0000002829297824 */ /* 0x000fc400078e0218 */
[----:B------:R-:W-:Y:S01]  /*1070*/  FADD.FTZ R54, R54, R31 ;  /* 0x0000001f36367221 */ /* 0x000fe20000010000 */
[----:B------:R-:W-:Y:S01]  /*1080*/  IMAD R37, R37, 0x28, R24 ;  /* 0x0000002825257824 */ /* 0x000fe200078e0218 */
[----:B------:R-:W1:Y:S01]  /*1090*/  LDS.64 R30, [R30] ;  /* 0x000000001e1e7984 */ /* 0x000e620000000a00 */
[C---:B------:R-:W-:Y:S02]  /*10a0*/  IADD3 R49, R48.reuse, R49, RZ ;  /* 0x0000003130317210 */ /* 0x040fe40007ffe0ff */
[C---:B------:R-:W-:Y:S02]  /*10b0*/  IADD3 R36, R48.reuse, R36, RZ ;  /* 0x0000002430247210 */ /* 0x040fe40007ffe0ff */
[C---:B------:R-:W-:Y:S02]  /*10c0*/  IADD3 R52, R48.reuse, R52, RZ ;  /* 0x0000003430347210 */ /* 0x040fe40007ffe0ff */
[----:B------:R-:W-:Y:S01]  /*10d0*/  IADD3 R40, R48, R40, RZ ;  /* 0x0000002830287210 */ /* 0x000fe20007ffe0ff */
[----:B--2---:R-:W-:Y:S01]  /*10e0*/  FADD.FTZ R54, R54, R35 ;  /* 0x0000002336367221 */ /* 0x004fe20000010000 */
[----:B------:R-:W-:-:S02]  /*10f0*/  IADD3 R50, R48, R50, RZ ;  /* 0x0000003230327210 */ /* 0x000fc40007ffe0ff */
[C---:B------:R-:W-:Y:S02]  /*1100*/  IADD3 R44, R48.reuse, R45, RZ ;  /* 0x0000002d302c7210 */ /* 0x040fe40007ffe0ff */
[C---:B------:R-:W-:Y:S02]  /*1110*/  IADD3 R24, R48.reuse, R41, RZ ;  /* 0x0000002930187210 */ /* 0x040fe40007ffe0ff */
[----:B------:R-:W-:Y:S01]  /*1120*/  IADD3 R48, R48, R37, RZ ;  /* 0x0000002530307210 */ /* 0x000fe20007ffe0ff */
[----:B------:R-:W-:Y:S02]  /*1130*/  FADD.FTZ R37, R33, R34 ;  /* 0x0000002221257221 */ /* 0x000fe40000010000 */
[----:B------:R-:W2:Y:S01]  /*1140*/  LDS.64 R32, [R32] ;  /* 0x0000000020207984 */ /* 0x000ea20000000a00 */
[----:B0-----:R-:W-:Y:S01]  /*1150*/  FADD.FTZ R54, R54, R39 ;  /* 0x0000002736367221 */ /* 0x001fe20000010000 */
[----:B------:R-:W-:Y:S02]  /*1160*/  FADD.FTZ R41, R37, R38 ;  /* 0x0000002625297221 */ /* 0x000fe40000010000 */
[----:B------:R-:W0:Y:S02]  /*1170*/  LDS.64 R34, [R49] ;  /* 0x0000000031227984 */ /* 0x000e240000000a00 */
[----:B---3--:R-:W-:Y:S01]  /*1180*/  FADD.FTZ R45, R41, R42 ;  /* 0x0000002a292d7221 */ /* 0x008fe20000010000 */
[----:B------:R-:W-:Y:S01]  /*1190*/  FADD.FTZ R54, R54, R43 ;  /* 0x0000002b36367221 */ /* 0x000fe20000010000 */
[----:B------:R-:W3:Y:S02]  /*11a0*/  LDS.64 R36, [R36] ;  /* 0x0000000024247984 */ /* 0x000ee40000000a00 */
[----:B----4-:R-:W-:Y:S01]  /*11b0*/  FADD.FTZ R56, R45, R46 ;  /* 0x0000002e2d387221 */ /* 0x010fe20000010000 */
[----:B------:R-:W-:Y:S01]  /*11c0*/  FADD.FTZ R54, R54, R47 ;  /* 0x0000002f36367221 */ /* 0x000fe20000010000 */
[----:B------:R-:W4:Y:S04]  /*11d0*/  LDS.64 R38, [R52] ;  /* 0x0000000034267984 */ /* 0x000f280000000a00 */
[----:B------:R-:W4:Y:S04]  /*11e0*/  LDS.64 R40, [R40] ;  /* 0x0000000028287984 */ /* 0x000f280000000a00 */
[----:B------:R-:W4:Y:S01]  /*11f0*/  LDS.64 R42, [R50] ;  /* 0x00000000322a7984 */ /* 0x000f220000000a00 */
[----:B-1----:R-:W-:Y:S01]  /*1200*/  FADD.FTZ R30, R56, R30 ;  /* 0x0000001e381e7221 */ /* 0x002fe20000010000 */
[----:B------:R-:W-:-:S02]  /*1210*/  FADD.FTZ R54, R54, R31 ;  /* 0x0000001f36367221 */ /* 0x000fc40000010000 */
[----:B------:R-:W1:Y:S04]  /*1220*/  LDS.64 R44, [R44] ;  /* 0x000000002c2c7984 */ /* 0x000e680000000a00 */
[----:B------:R-:W1:Y:S04]  /*1230*/  LDS.64 R46, [R24] ;  /* 0x00000000182e7984 */ /* 0x000e680000000a00 */
[----:B------:R-:W1:Y:S01]  /*1240*/  LDS.64 R48, [R48] ;  /* 0x0000000030307984 */ /* 0x000e620000000a00 */
[----:B--2---:R-:W-:Y:S01]  /*1250*/  FADD.FTZ R31, R30, R32 ;  /* 0x000000201e1f7221 */ /* 0x004fe20000010000 */
[----:B------:R-:W-:-:S03]  /*1260*/  FADD.FTZ R54, R54, R33 ;  /* 0x0000002136367221 */ /* 0x000fc60000010000 */
[----:B0-----:R-:W-:Y:S01]  /*1270*/  FADD.FTZ R31, R31, R34 ;  /* 0x000000221f1f7221 */ /* 0x001fe20000010000 */
        /* <DEDUP_REMOVED lines=9> */
[----:B-1----:R-:W-:Y:S01]  /*1310*/  FADD.FTZ R31, R31, R44 ;  /* 0x0000002c1f1f7221 */ /* 0x002fe20000010000 */
[----:B------:R-:W-:-:S03]  /*1320*/  FADD.FTZ R54, R54, R45 ;  /* 0x0000002d36367221 */ /* 0x000fc60000010000 */
[----:B------:R-:W-:Y:S01]  /*1330*/  FADD.FTZ R31, R31, R46 ;  /* 0x0000002e1f1f7221 */ /* 0x000fe20000010000 */
[----:B------:R-:W-:-:S03]  /*1340*/  FADD.FTZ R54, R54, R47 ;  /* 0x0000002f36367221 */ /* 0x000fc60000010000 */
[----:B------:R-:W-:Y:S01]  /*1350*/  FADD.FTZ R48, R31, R48 ;  /* 0x000000301f307221 */ /* 0x000fe20000010000 */
[----:B------:R-:W-:-:S07]  /*1360*/  FADD.FTZ R49, R54, R49 ;  /* 0x0000003136317221 */ /* 0x000fce0000010000 */
.L_x_3687:
[----:B------:R-:W-:Y:S05]  /*1370*/  BSYNC B0 ;  /* 0x0000000000007941 */ /* 0x000fea0003800000 */
.L_x_3686:
        /* <DEDUP_REMOVED lines=21> */
.L_x_3689:
[----:B------:R-:W-:Y:S05]  /*14d0*/  BSYNC B0 ;  /* 0x0000000000007941 */ /* 0x000fea0003800000 */
.L_x_3688:
        /* <DEDUP_REMOVED lines=13> */
.L_x_3691:
[----:B------:R-:W2:Y:S04]  /*15b0*/  LD.E.STRONG.GPU R24, desc[UR8][R30.64] ;  /* 0x000000081e187980 */ /* 0x000ea8000c10f900 */
[----:B--2---:R-:W-:Y:S01]  /*15c0*/  CCTL.IVALL ;  /* 0x00000000ff00798f */ /* 0x004fe20002000000 */
[----:B------:R-:W-:Y:S05]  /*15d0*/  YIELD ;  /* 0x0000000000007946 */ /* 0x000fea0003800000 */
[----:B-----5:R-:W-:-:S04]  /*15e0*/  LOP3.LUT R24, R24, R33, RZ, 0x3c, !PT ;  /* 0x0000002118187212 */ /* 0x020fc800078e3cff */
[----:B------:R-:W-:-:S13]  /*15f0*/  ISETP.GT.AND P0, PT, R24, -0x1, PT ;  /* 0xffffffff1800780c */ /* 0x000fda0003f04270 */
[----:B------:R-:W-:Y:S05]  /*1600*/  @P0 BRA `(.L_x_3691) ;  /* 0xfffffffc00e80947 */ /* 0x000fea000383ffff */
.L_x_3690:
[----:B------:R-:W-:Y:S05]  /*1610*/  WARPSYNC.ALL ;  /* 0x0000000000007948 */ /* 0x000fea0003800000 */
[----:B0-----:R-:W0:Y:S08]  /*1620*/  @!P1 LDC R33, c[0x0][0x10] ;  /* 0x00000400ff219b82 */ /* 0x001e300000000800 */
[----:B------:R-:W-:Y:S01]  /*1630*/  BAR.SYNC.DEFER_BLOCKING 0x0 ;  /* 0x0000000000007b1d */ /* 0x000fe20000010000 */
[----:B------:R-:W-:-:S07]  /*1640*/  @!P1 LOP3.LUT R35, R2, 0xf, RZ, 0xc0, !PT ;  /* 0x0000000f02239812 */ /* 0x000fce00078ec0ff */
[----:B------:R-:W1:Y:S01]  /*1650*/  @!P1 LDC.64 R30, c[0x0][0x248] ;  /* 0x00009200ff1e9b82 */ /* 0x000e620000000a00 */
[----:B------:R-:W-:Y:S01]  /*1660*/  HFMA2.MMA R32, -RZ, RZ, 0, 0 ;  /* 0x00000000ff207435 */ /* 0x000fe200000001ff */
[C---:B------:R-:W-:Y:S01]  /*1670*/  LOP3.LUT P0, RZ, R2.reuse, 0xffffffcf, RZ, 0xc0, !PT ;  /* 0xffffffcf02ff7812 */ /* 0x040fe2000780c0ff */
[----:B------:R-:W-:Y:S01]  /*1680*/  ULDC.64 UR12, c[0x0][0x240] ;  /* 0x00009000000c7ab9 */ /* 0x000fe20000000a00 */
[----:B0-----:R-:W-:Y:S01]  /*1690*/  @!P1 IMAD R24, R33, UR4, R0 ;  /* 0x0000000421189c24 */ /* 0x001fe2000f8e0200 */
[----:B------:R-:W-:-:S04]  /*16a0*/  @!P1 LOP3.LUT R33, R2, 0x7ffffff0, RZ, 0xc0, !PT ;  /* 0x7ffffff002219812 */ /* 0x000fc800078ec0ff */
[----:B------:R-:W-:-:S04]  /*16b0*/  @!P1 LEA R24, R24, R33, 0x6 ;  /* 0x0000002118189211 */ /* 0x000fc800078e30ff */
[----:B------:R-:W-:-:S04]  /*16c0*/  @!P1 IADD3 R24, R24, R35, RZ ;  /* 0x0000002318189210 */ /* 0x000fc80007ffe0ff */
[----:B------:R-:W-:-:S05]  /*16d0*/  @!P1 SHF.L.U32 R33, R24, 0x1, RZ ;  /* 0x0000000118219819 */ /* 0x000fca00000006ff */
[----:B-1----:R-:W-:-:S06]  /*16e0*/  @!P1 IMAD.WIDE.U32 R30, R33, 0x4, R30 ;  /* 0x00000004211e9825 */ /* 0x002fcc00078e001e */
[----:B------:R-:W2:Y:S01]  /*16f0*/  @!P1 LDG.E.64 R30, desc[UR8][R30.64] ;  /* 0x000000081e1e9981 */ /* 0x000ea2000c1e1b00 */
[----:B------:R-:W-:Y:S01]  /*1700*/  MOV R24, RZ ;  /* 0x000000ff00187202 */ /* 0x000fe20000000f00 */
        /* <DEDUP_REMOVED lines=9> */
[----:B------:R-:W1:Y:S04]  /*17a0*/  SHFL.BFLY PT, R34, R33, 0x4, 0x1f ;  /* 0x0c801f0021227f89 */ /* 0x000e6800000e0000 */
[----:B------:R-:W2:Y:S01]  /*17b0*/  SHFL.BFLY PT, R36, R35, 0x4, 0x1f ;  /* 0x0c801f0023247f89 */ /* 0x000ea200000e0000 */
[----:B-1----:R-:W-:Y:S01]  /*17c0*/  FADD.FTZ R34, R33, R34 ;  /* 0x0000002221227221 */ /* 0x002fe20000010000 */
[----:B------:R-:W-:Y:S01]  /*17d0*/  @!P0 MOV R33, 0x400 ;  /* 0x0000040000218802 */ /* 0x000fe20000000f00 */
[----:B--2---:R-:W-:-:S03]  /*17e0*/  FADD.FTZ R36, R35, R36 ;  /* 0x0000002423247221 */ /* 0x004fc60000010000 */
[----:B------:R-:W1:Y:S01]  /*17f0*/  SHFL.BFLY PT, R31, R34, 0x2, 0x1f ;  /* 0x0c401f00221f7f89 */ /* 0x000e6200000e0000 */
[----:B------:R-:W-:-:S03]  /*1800*/  @!P0 IADD3 R33, R33, 0xc80, RZ ;  /* 0x00000c8021218810 */ /* 0x000fc60007ffe0ff */
[----:B------:R-:W2:Y:S01]  /*1810*/  SHFL.BFLY PT, R37, R36, 0x2, 0x1f ;  /* 0x0c401f0024257f89 */ /* 0x000ea200000e0000 */
[----:B0-----:R-:W-:Y:S01]  /*1820*/  @!P0 LEA R33, R38, R33, 0x18 ;  /* 0x0000002126218211 */ /* 0x001fe200078ec0ff */
[----:B-1----:R-:W-:Y:S01]  /*1830*/  FADD.FTZ R31, R34, R31 ;  /* 0x0000001f221f7221 */ /* 0x002fe20000010000 */
[----:B--2---:R-:W-:-:S04]  /*1840*/  FADD.FTZ R37, R36, R37 ;  /* 0x0000002524257221 */ /* 0x004fc80000010000 */
[----:B------:R-:W0:Y:S04]  /*1850*/  SHFL.BFLY PT, R24, R31, 0x1, 0x1f ;  /* 0x0c201f001f187f89 */ /* 0x000e2800000e0000 */
[----:B------:R-:W1:Y:S01]  /*1860*/  SHFL.BFLY PT, R32, R37, 0x1, 0x1f ;  /* 0x0c201f0025207f89 */ /* 0x000e6200000e0000 */
[----:B0-----:R-:W-:-:S04]  /*1870*/  FADD.FTZ R24, R31, R24 ;  /* 0x000000181f187221 */ /* 0x001fc80000010000 */
[----:B------:R-:W-:Y:S01]  /*1880*/  @!P0 FMUL.FTZ R30, R24, 4.8828125727595761418e-05 ;  /* 0x384ccccd181e8820 */ /* 0x000fe20000410000 */
[----:B-1----:R-:W-:Y:S01]  /*1890*/  FADD.FTZ R35, R37, R32 ;  /* 0x0000002025237221 */ /* 0x002fe20000010000 */
[----:B------:R-:W-:Y:S02]  /*18a0*/  @!P0 SHF.R.U32.HI R32, RZ, 0x1, R2 ;  /* 0x00000001ff208819 */ /* 0x000fe40000011602 */
[----:B------:R-:W-:Y:S02]  /*18b0*/  @!P0 FMUL.FTZ R24, R30, R30 ;  /* 0x0000001e1e188220 */ /* 0x000fe40000410000 */
[----:B------:R-:W-:Y:S02]  /*18c0*/  @!P0 LOP3.LUT R32, R32, 0x7ffffff8, RZ, 0xc0, !PT ;  /* 0x7ffffff820208812 */ /* 0x000fe400078ec0ff */
[----:B------:R-:W-:Y:S02]  /*18d0*/  @!P0 FFMA.FTZ R24, R35, 4.8828125727595761418e-05, -R24 ;  /* 0x384ccccd23188823 */ /* 0x000fe40000010818 */
[----:B------:R-:W-:-:S03]  /*18e0*/  @!P0 IADD3 R32, R32, R33, RZ ;  /* 0x0000002120208210 */ /* 0x000fc60007ffe0ff */
        /* <DEDUP_REMOVED lines=24> */
.L_x_3693:
[----:B------:R-:W-:Y:S05]  /*1a70*/  BSYNC B0 ;  /* 0x0000000000007941 */ /* 0x000fea0003800000 */
.L_x_3692:
[----:B------:R-:W1:Y:S01]  /*1a80*/  S2UR UR7, SR_CgaCtaId ;  /* 0x00000000000779c3 */ /* 0x000e620000008800 */
[----:B------:R-:W-:Y:S01]  /*1a90*/  SHF.L.U32 R24, R5, 0x2, RZ ;  /* 0x0000000205187819 */ /* 0x000fe200000006ff */
[----:B------:R-:W-:Y:S01]  /*1aa0*/  IMAD R22, R22, 0x50, R7 ;  /* 0x0000005016167824 */ /* 0x000fe200078e0207 */
[----:B------:R-:W-:Y:S01]  /*1ab0*/  UMOV UR6, 0x400 ;  /* 0x0000040000067882 */ /* 0x000fe20000000000 */
[----:B0----5:R-:W-:Y:S01]  /*1ac0*/  HADD2.F32 R33, -RZ, R26.H1_H1 ;  /* 0x3000001aff217230 */ /* 0x021fe20000004100 */
[----:B------:R-:W-:Y:S01]  /*1ad0*/  LOP3.LUT R24, R24, 0xc, RZ, 0xc0, !PT ;  /* 0x0000000c18187812 */ /* 0x000fe200078ec0ff */
[----:B------:R-:W-:Y:S01]  /*1ae0*/  UIADD3 UR6, UR6, 0xc80, URZ ;  /* 0x00000c8006067890 */ /* 0x000fe2000fffe03f */
[----:B------:R-:W-:Y:S01]  /*1af0*/  SHF.L.U32 R22, R22, 0x2, RZ ;  /* 0x0000000216167819 */ /* 0x000fe200000006ff */
[----:B------:R-:W-:Y:S01]  /*1b00*/  HADD2.F32 R40, -RZ, R27.H1_H1 ;  /* 0x3000001bff287230 */ /* 0x000fe20000004100 */
[----:B------:R-:W-:Y:S01]  /*1b10*/  IADD3 R24, RZ, -R24, RZ ;  /* 0x80000018ff187210 */ /* 0x000fe20007ffe0ff */
[----:B------:R-:W-:Y:S01]  /*1b20*/  HADD2.F32 R35, -RZ, R29.H0_H0 ;  /* 0x2000001dff237230 */ /* 0x000fe20000004100 */
[----:B------:R-:W-:Y:S01]  /*1b30*/  ULOP3.LUT UR4, UR4, 0x1, URZ, 0x3c, !UPT ;  /* 0x0000000104047892 */ /* 0x000fe2000f8e3c3f */
[----:B------:R-:W-:Y:S01]  /*1b40*/  IMAD.WIDE.U32 R30, R22, -0x33333333, RZ ;  /* 0xcccccccd161e7825 */ /* 0x000fe200078e00ff */
[----:B------:R-:W-:-:S03]  /*1b50*/  MOV R30, R24 ;  /* 0x00000018001e7202 */ /* 0x000fc60000000f00 */
[--C-:B------:R-:W-:Y:S01]  /*1b60*/  HADD2.F32 R24, -RZ, R28.reuse.H0_H0 ;  /* 0x2000001cff187230 */ /* 0x100fe20000004100 */
[----:B------:R-:W-:Y:S01]  /*1b70*/  LEA.HI R30, R31, R30, RZ, 0x1a ;  /* 0x0000001e1f1e7211 */ /* 0x000fe200078fd0ff */
[----:B------:R-:W-:Y:S02]  /*1b80*/  HADD2.F32 R28, -RZ, R28.H1_H1 ;  /* 0x3000001cff1c7230 */ /* 0x000fe40000004100 */
[----:B------:R-:W-:Y:S01]  /*1b90*/  HADD2.F32 R29, -RZ, R29.H1_H1 ;  /* 0x3000001dff1d7230 */ /* 0x000fe20000004100 */
[----:B-1----:R-:W-:-:S06]  /*1ba0*/  ULEA UR6, UR7, UR6, 0x18 ;  /* 0x0000000607067291 */ /* 0x002fcc000f8ec03f */
[----:B------:R-:W-:Y:S01]  /*1bb0*/  LEA R30, R30, UR6, 0x3 ;  /* 0x000000061e1e7c11 */ /* 0x000fe2000f8e18ff */
[----:B------:R-:W-:-:S05]  /*1bc0*/  ULDC UR6, c[0x0][0x230] ;  /* 0x00008c0000067ab9 */ /* 0x000fca0000000800 */
[----:B------:R-:W0:Y:S02]  /*1bd0*/  LDS.64 R30, [R30] ;  /* 0x000000001e1e7984 */ /* 0x000e240000000a00 */
[----:B0-----:R-:W-:Y:S01]  /*1be0*/  FADD.FTZ R7, R31, UR6 ;  /* 0x000000061f077e21 */ /* 0x001fe20008010000 */
[--C-:B------:R-:W-:Y:S01]  /*1bf0*/  FADD.FTZ R34, R13, -R30.reuse ;  /* 0x8000001e0d227221 */ /* 0x100fe20000010000 */
[----:B------:R-:W-:Y:S02]  /*1c00*/  HADD2.F32 R31, -RZ, R26.H0_H0 ;  /* 0x2000001aff1f7230 */ /* 0x000fe40000004100 */
[--C-:B------:R-:W-:Y:S01]  /*1c10*/  FADD.FTZ R36, R15, -R30.reuse ;  /* 0x8000001e0f247221 */ /* 0x100fe20000010000 */
[----:B------:R-:W-:Y:S02]  /*1c20*/  HADD2.F32 R26, -RZ, R27.H0_H0 ;  /* 0x2000001bff1a7230 */ /* 0x000fe40000004100 */
[--C-:B------:R-:W-:Y:S01]  /*1c30*/  FADD.FTZ R32, R3, -R30.reuse ;  /* 0x8000001e03207221 */ /* 0x100fe20000010000 */
[----:B------:R-:W0:Y:S01]  /*1c40*/  MUFU.RSQ R7, R7 ;  /* 0x0000000700077308 */ /* 0x000e220000001400 */
[--C-:B------:R-:W-:Y:S01]  /*1c50*/  FADD.FTZ R38, R51, -R30.reuse ;  /* 0x8000001e33267221 */ /* 0x100fe20000010000 */
[--C-:B------:R-:W-:Y:S01]  /*1c60*/  FADD.FTZ R50, R59, -R30.reuse ;  /* 0x8000001e3b327221 */ /* 0x100fe20000010000 */
[--C-:B------:R-:W-:Y:S01]  /*1c70*/  FADD.FTZ R52, R18, -R30.reuse ;  /* 0x8000001e12347221 */ /* 0x100fe20000010000 */
[--C-:B------:R-:W-:Y:S01]  /*1c80*/  FADD.FTZ R20, R20, -R30.reuse ;  /* 0x8000001e14147221 */ /* 0x100fe20000010000 */
[----:B------:R-:W-:Y:S01]  /*1c90*/  ULDC.64 UR6, c[0x0][0x210] ;  /* 0x0000840000067ab9 */ /* 0x000fe20000000a00 */
[C---:B0-----:R-:W-:Y:S01]  /*1ca0*/  FMUL.FTZ R34, R7.reuse, R34 ;  /* 0x0000002207227220 */ /* 0x041fe20000410000 */
[C---:B------:R-:W-:Y:S01]  /*1cb0*/  FMUL.FTZ R15, R7.reuse, R36 ;  /* 0x00000024070f7220 */ /* 0x040fe20000410000 */
[----:B------:R-:W-:Y:S01]  /*1cc0*/  FMUL.FTZ R32, R32, R7 ;  /* 0x0000000720207220 */ /* 0x000fe20000410000 */
[----:B------:R-:W-:Y:S01]  /*1cd0*/  FMUL.FTZ R50, R7, R50 ;  /* 0x0000003207327220 */ /* 0x000fe20000410000 */
[----:B------:R-:W-:Y:S01]  /*1ce0*/  FFMA.FTZ R13, R34, R28, R33 ;  /* 0x0000001c220d7223 */ /* 0x000fe20000010021 */
[----:B------:R-:W-:Y:S01]  /*1cf0*/  FADD.FTZ R34, R17, -R30 ;  /* 0x8000001e11227221 */ /* 0x000fe20000010000 */
[--C-:B------:R-:W-:Y:S01]  /*1d00*/  FFMA.FTZ R3, R32, R24, R31.reuse ;  /* 0x0000001820037223 */ /* 0x100fe2000001001f */
[----:B------:R-:W-:Y:S01]  /*1d10*/  FFMA.FTZ R15, R15, R35, R26 ;  /* 0x000000230f0f7223 */ /* 0x000fe2000001001a */
[----:B------:R-:W-:Y:S01]  /*1d20*/  FMUL.FTZ R39, R13, -1.4426950216293334961 ;  /* 0xbfb8aa3b0d277820 */ /* 0x000fe20000410000 */
[----:B------:R-:W-:Y:S01]  /*1d30*/  FMUL.FTZ R17, R7, R34 ;  /* 0x0000002207117220 */ /* 0x000fe20000410000 */
[----:B------:R-:W-:Y:S01]  /*1d40*/  FADD.FTZ R34, R19, -R30 ;  /* 0x8000001e13227221 */ /* 0x000fe20000010000 */
[----:B------:R-:W-:Y:S01]  /*1d50*/  FMUL.FTZ R32, R3, -1.4426950216293334961 ;  /* 0xbfb8aa3b03207820 */ /* 0x000fe20000410000 */
[----:B------:R-:W-:Y:S01]  /*1d60*/  FMUL.FTZ R41, R15, -1.4426950216293334961 ;  /* 0xbfb8aa3b0f297820 */ /* 0x000fe20000410000 */
[----:B------:R-:W-:Y:S01]  /*1d70*/  FFMA.FTZ R17, R17, R29, R40 ;  /* 0x0000001d11117223 */ /* 0x000fe20000010028 */
[----:B------:R-:W-:Y:S01]  /*1d80*/  FMUL.FTZ R19, R7, R34 ;  /* 0x0000002207137220 */ /* 0x000fe20000410000 */
[--C-:B------:R-:W-:Y:S01]  /*1d90*/  FADD.FTZ R34, R21, -R30.reuse ;  /* 0x8000001e15227221 */ /* 0x100fe20000010000 */
[----:B------:R-:W-:Y:S01]  /*1da0*/  FMUL.FTZ R52, R7, R52 ;  /* 0x0000003407347220 */ /* 0x000fe20000410000 */
[----:B------:R-:W-:Y:S01]  /*1db0*/  FMUL.FTZ R42, R17, -1.4426950216293334961 ;  /* 0xbfb8aa3b112a7820 */ /* 0x000fe20000410000 */
[----:B------:R-:W-:Y:S01]  /*1dc0*/  FFMA.FTZ R19, R24, R19, R31 ;  /* 0x0000001318137223 */ /* 0x000fe2000001001f */
[----:B------:R-:W-:Y:S01]  /*1dd0*/  FMUL.FTZ R27, R7, R34 ;  /* 0x00000022071b7220 */ /* 0x000fe20000410000 */
[--C-:B------:R-:W-:Y:S01]  /*1de0*/  FADD.FTZ R34, R23, -R30.reuse ;  /* 0x8000001e17227221 */ /* 0x100fe20000010000 */
[----:B------:R-:W-:Y:S01]  /*1df0*/  MUFU.EX2 R32, R32 ;  /* 0x0000002000207308 */ /* 0x000fe20000000800 */
[----:B------:R-:W-:Y:S01]  /*1e00*/  FMUL.FTZ R36, R19, -1.4426950216293334961 ;  /* 0xbfb8aa3b13247820 */ /* 0x000fe20000410000 */
[----:B------:R-:W-:Y:S01]  /*1e10*/  FFMA.FTZ R27, R28, R27, R33 ;  /* 0x0000001b1c1b7223 */ /* 0x000fe20000010021 */
[----:B------:R-:W-:Y:S01]  /*1e20*/  FMUL.FTZ R21, R7, R34 ;  /* 0x0000002207157220 */ /* 0x000fe20000410000 */
[--C-:B------:R-:W-:Y:S01]  /*1e30*/  FADD.FTZ R34, R25, -R30.reuse ;  /* 0x8000001e19227221 */ /* 0x100fe20000010000 */
[----:B------:R-:W-:Y:S01]  /*1e40*/  FMUL.FTZ R25, R7, R38 ;  /* 0x0000002607197220 */ /* 0x000fe20000410000 */
[----:B------:R-:W-:Y:S01]  /*1e50*/  FADD.FTZ R38, R55, -R30 ;  /* 0x8000001e37267221 */ /* 0x000fe20000010000 */
[----:B------:R-:W-:Y:S01]  /*1e60*/  FFMA.FTZ R21, R35, R21, R26 ;  /* 0x0000001523157223 */ /* 0x000fe2000001001a */
[----:B------:R0:W1:Y:S01]  /*1e70*/  MUFU.EX2 R23, R36 ;  /* 0x0000002400177308 */ /* 0x0000620000000800 */
[----:B------:R-:W-:Y:S01]  /*1e80*/  FMUL.FTZ R34, R7, R34 ;  /* 0x0000002207227220 */ /* 0x000fe20000410000 */
[C-C-:B------:R-:W-:Y:S01]  /*1e90*/  FFMA.FTZ R25, R24.reuse, R25, R31.reuse ;  /* 0x0000001918197223 */ /* 0x140fe2000001001f */
[----:B------:R-:W-:Y:S01]  /*1ea0*/  FFMA.FTZ R24, R24, R50, R31 ;  /* 0x0000003218187223 */ /* 0x000fe2000001001f */
[----:B------:R-:W-:Y:S01]  /*1eb0*/  FADD.FTZ R50, R61, -R30 ;  /* 0x8000001e3d327221 */ /* 0x000fe20000010000 */
[----:B------:R-:W-:Y:S01]  /*1ec0*/  FFMA.FTZ R34, R29, R34, R40 ;  /* 0x000000221d227223 */ /* 0x000fe20000010028 */
[----:B------:R-:W-:Y:S01]  /*1ed0*/  FMUL.FTZ R44, R21, -1.4426950216293334961 ;  /* 0xbfb8aa3b152c7820 */ /* 0x000fe20000410000 */
[----:B------:R-:W-:Y:S01]  /*1ee0*/  FMUL.FTZ R20, R7, R20 ;  /* 0x0000001407147220 */ /* 0x000fe20000410000 */
[----:B------:R-:W2:Y:S01]  /*1ef0*/  MUFU.EX2 R39, R39 ;  /* 0x0000002700277308 */ /* 0x000ea20000000800 */
[----:B0-----:R-:W-:Y:S01]  /*1f00*/  FADD.FTZ R36, R53, -R30 ;  /* 0x8000001e35247221 */ /* 0x001fe20000010000 */
[----:B------:R-:W-:Y:S01]  /*1f10*/  FMUL.FTZ R45, R34, -1.4426950216293334961 ;  /* 0xbfb8aa3b222d7820 */ /* 0x000fe20000410000 */
[----:B------:R-:W-:Y:S01]  /*1f20*/  FMUL.FTZ R43, R27, -1.4426950216293334961 ;  /* 0xbfb8aa3b1b2b7820 */ /* 0x000fe20000410000 */
[----:B------:R-:W-:Y:S01]  /*1f30*/  FMUL.FTZ R46, R25, -1.4426950216293334961 ;  /* 0xbfb8aa3b192e7820 */ /* 0x000fe20000410000 */
[----:B------:R-:W-:Y:S01]  /*1f40*/  FMUL.FTZ R36, R7, R36 ;  /* 0x0000002407247220 */ /* 0x000fe20000410000 */
[----:B------:R-:W-:-:S02]  /*1f50*/  FMUL.FTZ R31, R24, -1.4426950216293334961 ;  /* 0xbfb8aa3b181f7820 */ /* 0x000fc40000410000 */
[----:B------:R-:W0:Y:S01]  /*1f60*/  MUFU.EX2 R41, R41 ;  /* 0x0000002900297308 */ /* 0x000e220000000800 */
[C-C-:B------:R-:W-:Y:S01]  /*1f70*/  FFMA.FTZ R37, R28.reuse, R36, R33.reuse ;  /* 0x000000241c257223 */ /* 0x140fe20000010021 */
[----:B------:R-:W-:Y:S01]  /*1f80*/  FMUL.FTZ R36, R7, R38 ;  /* 0x0000002607247220 */ /* 0x000fe20000410000 */
[----:B------:R-:W-:Y:S01]  /*1f90*/  FADD.FTZ R38, R57, -R30 ;  /* 0x8000001e39267221 */ /* 0x000fe20000010000 */
[----:B------:R-:W-:Y:S01]  /*1fa0*/  FFMA.FTZ R28, R28, R52, R33 ;  /* 0x000000341c1c7223 */ /* 0x000fe20000010021 */
[----:B------:R-:W-:Y:S01]  /*1fb0*/  FMUL.FTZ R33, R7, R50 ;  /* 0x0000003207217220 */ /* 0x000fe20000410000 */
[--C-:B------:R-:W-:Y:S01]  /*1fc0*/  FFMA.FTZ R36, R35, R36, R26.reuse ;  /* 0x0000002423247223 */ /* 0x100fe2000001001a */
[----:B------:R-:W-:Y:S01]  /*1fd0*/  FMUL.FTZ R38, R7, R38 ;  /* 0x0000002607267220 */ /* 0x000fe20000410000 */
[----:B------:R-:W3:Y:S01]  /*1fe0*/  MUFU.EX2 R42, R42 ;  /* 0x0000002a002a7308 */ /* 0x000ee20000000800 */
[----:B------:R-:W-:Y:S01]  /*1ff0*/  FMUL.FTZ R47, R37, -1.4426950216293334961 ;  /* 0xbfb8aa3b252f7820 */ /* 0x000fe20000410000 */
[----:B------:R-:W-:Y:S01]  /*2000*/  FFMA.FTZ R26, R35, R33, R26 ;  /* 0x00000021231a7223 */ /* 0x000fe2000001001a */
[C-C-:B------:R-:W-:Y:S01]  /*2010*/  FFMA.FTZ R38, R29.reuse, R38, R40.reuse ;  /* 0x000000261d267223 */ /* 0x140fe20000010028 */
[----:B------:R-:W-:Y:S01]  /*2020*/  FMUL.FTZ R48, R36, -1.4426950216293334961 ;  /* 0xbfb8aa3b24307820 */ /* 0x000fe20000410000 */
[----:B------:R-:W-:Y:S01]  /*2030*/  FFMA.FTZ R29, R29, R20, R40 ;  /* 0x000000141d1d7223 */ /* 0x000fe20000010028 */
[----:B------:R-:W-:Y:S01]  /*2040*/  FMUL.FTZ R50, R28, -1.4426950216293334961 ;  /* 0xbfb8aa3b1c327820 */ /* 0x000fe20000410000 */
[----:B------:R-:W-:Y:S01]  /*2050*/  FMUL.FTZ R49, R38, -1.4426950216293334961 ;  /* 0xbfb8aa3b26317820 */ /* 0x000fe20000410000 */
[----:B------:R-:W4:Y:S01]  /*2060*/  MUFU.EX2 R44, R44 ;  /* 0x0000002c002c7308 */ /* 0x000f220000000800 */
[----:B------:R-:W-:Y:S01]  /*2070*/  FMUL.FTZ R33, R26, -1.4426950216293334961 ;  /* 0xbfb8aa3b1a217820 */ /* 0x000fe20000410000 */
[----:B------:R-:W-:Y:S01]  /*2080*/  FMUL.FTZ R7, R29, -1.4426950216293334961 ;  /* 0xbfb8aa3b1d077820 */ /* 0x000fe20000410000 */
[----:B-1----:R-:W-:Y:S01]  /*2090*/  FADD.FTZ R23, R23, 1 ;  /* 0x3f80000017177421 */ /* 0x002fe20000010000 */
[----:B------:R-:W-:Y:S01]  /*20a0*/  FADD.FTZ R20, R32, 1 ;  /* 0x3f80000020147421 */ /* 0x000fe20000010000 */
[----:B--2---:R-:W-:Y:S01]  /*20b0*/  FADD.FTZ R32, R39, 1 ;  /* 0x3f80000027207421 */ /* 0x004fe20000010000 */
[----:B0-----:R-:W-:-:S02]  /*20c0*/  FADD.FTZ R40, R41, 1 ;  /* 0x3f80000029287421 */ /* 0x001fc40000010000 */
[----:B------:R-:W0:Y:S01]  /*20d0*/  MUFU.EX2 R45, R45 ;  /* 0x0000002d002d7308 */ /* 0x000e220000000800 */
[----:B---3--:R-:W-:-:S07]  /*20e0*/  FADD.FTZ R42, R42, 1 ;  /* 0x3f8000002a2a7421 */ /* 0x008fce0000010000 */
[----:B------:R-:W1:Y:S01]  /*20f0*/  MUFU.EX2 R43, R43 ;  /* 0x0000002b002b7308 */ /* 0x000e620000000800 */
[----:B----4-:R-:W-:-:S07]  /*2100*/  FADD.FTZ R44, R44, 1 ;  /* 0x3f8000002c2c7421 */ /* 0x010fce0000010000 */
        /* <DEDUP_REMOVED lines=12> */
[----:B------:R2:W3:Y:S01]  /*21d0*/  MUFU.RCP R50, R23 ;  /* 0x0000001700327308 */ /* 0x0004e20000001000 */
[----:B0-----:R-:W-:-:S07]  /*21e0*/  FADD.FTZ R45, R30, 1 ;  /* 0x3f8000001e2d7421 */ /* 0x001fce0000010000 */
[----:B------:R-:W0:Y:S01]  /*21f0*/  MUFU.EX2 R31, R31 ;  /* 0x0000001f001f7308 */ /* 0x000e220000000800 */
[--C-:B--2---:R-:W-:Y:S01]  /*2200*/  SHF.R.S32.HI R23, RZ, 0x1f, R22.reuse ;  /* 0x0000001fff177819 */ /* 0x104fe20000011416 */
[----:B-1----:R-:W-:Y:S02]  /*2210*/  FADD.FTZ R33, R33, 1 ;  /* 0x3f80000021217421 */ /* 0x002fe40000010000 */
[----:B------:R-:W-:-:S04]  /*2220*/  IMAD.WIDE.U32 R22, R8, 0x50000, R22 ;  /* 0x0005000008167825 */ /* 0x000fc800078e0016 */
[----:B------:R-:W1:Y:S01]  /*2230*/  MUFU.EX2 R7, R7 ;  /* 0x0000000700077308 */ /* 0x000e620000000800 */
[----:B---3--:R-:W-:Y:S01]  /*2240*/  FMUL.FTZ R50, R19, R50 ;  /* 0x0000003213327220 */ /* 0x008fe20000410000 */
[----:B------:R-:W-:Y:S02]  /*2250*/  IADD3 R49, R9, R23, RZ ;  /* 0x0000001709317210 */ /* 0x000fe40007ffe0ff */
[-C--:B------:R-:W-:Y:S02]  /*2260*/  IADD3 R9, P1, R14, R22.reuse, RZ ;  /* 0x000000160e097210 */ /* 0x080fe40007f3e0ff */
[-C--:B------:R-:W-:Y:S02]  /*2270*/  IADD3 R14, P0, R11, R22.reuse, RZ ;  /* 0x000000160b0e7210 */ /* 0x080fe40007f1e0ff */
[----:B------:R-:W2:Y:S01]  /*2280*/  MUFU.RCP R20, R20 ;  /* 0x0000001400147308 */ /* 0x000ea20000001000 */
[----:B------:R-:W-:Y:S01]  /*2290*/  IADD3 R12, P2, R12, R22, RZ ;  /* 0x000000160c0c7210 */ /* 0x000fe20007f5e0ff */
[----:B0-----:R-:W-:Y:S01]  /*22a0*/  FADD.FTZ R31, R31, 1 ;  /* 0x3f8000001f1f7421 */ /* 0x001fe20000010000 */
[----:B------:R-:W-:-:S02]  /*22b0*/  IADD3.X R48, RZ, R49, RZ, P1, !PT ;  /* 0x00000031ff307210 */ /* 0x000fc40000ffe4ff */
[----:B------:R-:W-:Y:S02]  /*22c0*/  IADD3.X R11, RZ, R49, RZ, P2, !PT ;  /* 0x00000031ff0b7210 */ /* 0x000fe400017fe4ff */
[----:B------:R-:W-:Y:S01]  /*22d0*/  LEA R8, P3, R9, UR6, 0x1 ;  /* 0x0000000609087c11 */ /* 0x000fe2000f8608ff */
[----:B------:R-:W0:Y:S01]  /*22e0*/  MUFU.RCP R32, R32 ;  /* 0x0000002000207308 */ /* 0x000e220000001000 */
[----:B-1----:R-:W-:Y:S01]  /*22f0*/  FADD.FTZ R7, R7, 1 ;  /* 0x3f80000007077421 */ /* 0x002fe20000010000 */
[----:B------:R-:W-:Y:S02]  /*2300*/  LEA R30, P2, R14, UR6, 0x1 ;  /* 0x000000060e1e7c11 */ /* 0x000fe4000f8408ff */
[----:B------:R-:W-:-:S04]  /*2310*/  LEA.HI.X R9, R9, UR7, R48, 0x1, P3 ;  /* 0x0000000709097c11 */ /* 0x000fc800098f0c30 */
[----:B------:R-:W1:Y:S01]  /*2320*/  MUFU.RCP R40, R40 ;  /* 0x0000002800287308 */ /* 0x000e620000001000 */
[----:B--2---:R-:W-:-:S07]  /*2330*/  FMUL.FTZ R20, R3, R20 ;  /* 0x0000001403147220 */ /* 0x004fce0000410000 */
[----:B------:R-:W2:Y:S01]  /*2340*/  MUFU.RCP R42, R42 ;  /* 0x0000002a002a7308 */ /* 0x000ea20000001000 */
[----:B0-----:R-:W-:-:S05]  /*2350*/  FMUL.FTZ R13, R13, R32 ;  /* 0x000000200d0d7220 */ /* 0x001fca0000410000 */
[----:B------:R-:W-:Y:S02]  /*2360*/  F2FP.F16.F32.PACK_AB R20, R13, R20 ;  /* 0x000000140d14723e */ /* 0x000fe400000000ff */
[----:B------:R-:W0:Y:S01]  /*2370*/  MUFU.RCP R52, R43 ;  /* 0x0000002b00347308 */ /* 0x000e220000001000 */
[----:B-1----:R-:W-:Y:S01]  /*2380*/  FMUL.FTZ R40, R15, R40 ;  /* 0x000000280f287220 */ /* 0x002fe20000410000 */
[----:B------:R-:W-:Y:S01]  /*2390*/  PRMT R3, R20, 0x7632, R3 ;  /* 0x0000763214037816 */ /* 0x000fe20000000003 */
[----:B------:R-:W-:Y:S04]  /*23a0*/  STG.E.U16 desc[UR8][R8.64], R20 ;  /* 0x0000001408007986 */ /* 0x000fe8000c101508 */
[----:B------:R1:W-:Y:S01]  /*23b0*/  STG.E.U16 desc[UR8][R8.64+0x2], R3 ;  /* 0x0000020308007986 */ /* 0x0003e2000c101508 */
[----:B------:R-:W3:Y:S01]  /*23c0*/  MUFU.RCP R44, R44 ;  /* 0x0000002c002c7308 */ /* 0x000ee20000001000 */
[----:B--2---:R-:W-:-:S05]  /*23d0*/  FMUL.FTZ R17, R17, R42 ;  /* 0x0000002a11117220 */ /* 0x004fca0000410000 */
[----:B------:R-:W-:Y:S02]  /*23e0*/  F2FP.F16.F32.PACK_AB R40, R17, R40 ;  /* 0x000000281128723e */ /* 0x000fe400000000ff */
[----:B------:R-:W2:Y:S01]  /*23f0*/  MUFU.RCP R35, R35 ;  /* 0x0000002300237308 */ /* 0x000ea20000001000 */
[----:B0-----:R-:W-:Y:S02]  /*2400*/  FMUL.FTZ R27, R27, R52 ;  /* 0x000000341b1b7220 */ /* 0x001fe40000410000 */
[----:B------:R-:W-:Y:S03]  /*2410*/  STG.E.U16 desc[UR8][R8.64+0x4], R40 ;  /* 0x0000042808007986 */ /* 0x000fe6000c101508 */
[----:B------:R-:W-:Y:S02]  /*2420*/  F2FP.F16.F32.PACK_AB R50, R27, R50 ;  /* 0x000000321b32723e */ /* 0x000fe400000000ff */
[----:B------:R0:W4:Y:S01]  /*2430*/  MUFU.RCP R54, R47 ;  /* 0x0000002f00367308 */ /* 0x0001220000001000 */
[----:B---3--:R-:W-:-:S07]  /*2440*/  FMUL.FTZ R44, R21, R44 ;  /* 0x0000002c152c7220 */ /* 0x008fce0000410000 */
[----:B------:R3:W1:Y:S01]  /*2450*/  MUFU.RCP R41, R18 ;  /* 0x0000001200297308 */ /* 0x0006620000001000 */
[----:B0-----:R-:W-:Y:S01]  /*2460*/  IADD3.X R47, RZ, R49, RZ, P0, !PT ;  /* 0x00000031ff2f7210 */ /* 0x001fe200007fe4ff */
[----:B--2---:R-:W-:-:S05]  /*2470*/  FMUL.FTZ R35, R34, R35 ;  /* 0x0000002322237220 */ /* 0x004fca0000410000 */
[----:B------:R-:W-:Y:S01]  /*2480*/  F2FP.F16.F32.PACK_AB R44, R35, R44 ;  /* 0x0000002c232c723e */ /* 0x000fe200000000ff */
[----:B------:R-:W0:Y:S01]  /*2490*/  MUFU.RCP R46, R46 ;  /* 0x0000002e002e7308 */ /* 0x000e220000001000 */
[----:B---3--:R-:W-:Y:S01]  /*24a0*/  IADD3 R18, P1, R10, R22, RZ ;  /* 0x000000160a127210 */ /* 0x008fe20007f3e0ff */
[----:B----4-:R-:W-:Y:S01]  /*24b0*/  FMUL.FTZ R37, R37, R54 ;  /* 0x0000003625257220 */ /* 0x010fe20000410000 */
[----:B------:R-:W-:Y:S02]  /*24c0*/  LEA R10, P0, R12, UR6, 0x1 ;  /* 0x000000060c0a7c11 */ /* 0x000fe4000f8008ff */
[----:B------:R-:W-:Y:S02]  /*24d0*/  PRMT R13, R44, 0x7632, R13 ;  /* 0x000076322c0d7816 */ /* 0x000fe4000000000d */
[----:B------:R-:W-:Y:S01]  /*24e0*/  LEA.HI.X R11, R12, UR7, R11, 0x1, P0 ;  /* 0x000000070c0b7c11 */ /* 0x000fe200080f0c0b */
[----:B------:R-:W2:Y:S01]  /*24f0*/  MUFU.RCP R39, R39 ;  /* 0x0000002700277308 */ /* 0x000ea20000001000 */
[----:B-1----:R-:W-:Y:S01]  /*2500*/  FMUL.FTZ R38, R38, R41 ;  /* 0x0000002926267220 */ /* 0x002fe20000410000 */
[----:B------:R-:W-:-:S02]  /*2510*/  IADD3.X R23, RZ, R49, RZ, P1, !PT ;  /* 0x00000031ff177210 */ /* 0x000fc40000ffe4ff */
[C---:B------:R-:W-:Y:S02]  /*2520*/  LEA R22, P1, R18.reuse, UR6, 0x1 ;  /* 0x0000000612167c11 */ /* 0x040fe4000f8208ff */
[----:B------:R-:W-:Y:S02]  /*2530*/  IADD3 R5, P0, R5, 0x15, RZ ;  /* 0x0000001505057810 */ /* 0x000fe40007f1e0ff */
[----:B------:R1:W3:Y:S01]  /*2540*/  MUFU.RCP R43, R31 ;  /* 0x0000001f002b7308 */ /* 0x0002e20000001000 */
[----:B0-----:R-:W-:Y:S01]  /*2550*/  FMUL.FTZ R46, R25, R46 ;  /* 0x0000002e192e7220 */ /* 0x001fe20000410000 */
[----:B------:R-:W-:Y:S02]  /*2560*/  LEA.HI.X R23, R18, UR7, R23, 0x1, P1 ;  /* 0x0000000712177c11 */ /* 0x000fe400088f0c17 */
[----:B------:R-:W-:Y:S02]  /*2570*/  IADD3.X R6, RZ, R6, RZ, P0, !PT ;  /* 0x00000006ff067210 */ /* 0x000fe400007fe4ff */
[----:B------:R-:W-:-:S02]  /*2580*/  F2FP.F16.F32.PACK_AB R46, R37, R46 ;  /* 0x0000002e252e723e */ /* 0x000fc400000000ff */
[----:B------:R-:W0:Y:S01]  /*2590*/  MUFU.RCP R45, R45 ;  /* 0x0000002d002d7308 */ /* 0x000e220000001000 */
[----:B--2---:R-:W-:Y:S01]  /*25a0*/  FMUL.FTZ R39, R36, R39 ;  /* 0x0000002724277220 */ /* 0x004fe20000410000 */
[----:B-1----:R-:W-:Y:S02]  /*25b0*/  LEA.HI.X R31, R14, UR7, R47, 0x1, P2 ;  /* 0x000000070e1f7c11 */ /* 0x002fe400090f0c2f */
[----:B------:R-:W-:Y:S02]  /*25c0*/  ISETP.GE.U32.AND P0, PT, R5, UR10, PT ;  /* 0x0000000a05007c0c */ /* 0x000fe4000bf06070 */
[----:B------:R-:W-:Y:S02]  /*25d0*/  F2FP.F16.F32.PACK_AB R39, R38, R39 ;  /* 0x000000272627723e */ /* 0x000fe400000000ff */
[----:B------:R-:W1:Y:S01]  /*25e0*/  MUFU.RCP R33, R33 ;  /* 0x0000002100217308 */ /* 0x000e620000001000 */
[----:B---3--:R-:W-:Y:S01]  /*25f0*/  FMUL.FTZ R43, R24, R43 ;  /* 0x0000002b182b7220 */ /* 0x008fe20000410000 */
[----:B------:R-:W-:-:S02]  /*2600*/  PRMT R3, R39, 0x7632, R3 ;  /* 0x0000763227037816 */ /* 0x000fc40000000003 */
[----:B------:R-:W-:-:S04]  /*2610*/  ISETP.GE.AND.EX P0, PT, R6, UR5, PT, P0 ;  /* 0x0000000506007c0c */ /* 0x000fc8000bf06300 */
[----:B------:R2:W3:Y:S01]  /*2620*/  MUFU.RCP R12, R7 ;  /* 0x00000007000c7308 */ /* 0x0004e20000001000 */
[----:B0-----:R-:W-:-:S05]  /*2630*/  FMUL.FTZ R28, R28, R45 ;  /* 0x0000002d1c1c7220 */ /* 0x001fca0000410000 */
[----:B------:R-:W-:Y:S02]  /*2640*/  F2FP.F16.F32.PACK_AB R43, R28, R43 ;  /* 0x0000002b1c2b723e */ /* 0x000fe400000000ff */
[----:B--2---:R-:W-:Y:S01]  /*2650*/  PRMT R7, R40, 0x7632, R7 ;  /* 0x0000763228077816 */ /* 0x004fe20000000007 */
[----:B-1----:R-:W-:Y:S01]  /*2660*/  FMUL.FTZ R33, R26, R33 ;  /* 0x000000211a217220 */ /* 0x002fe20000410000 */
[----:B------:R-:W-:-:S03]  /*2670*/  PRMT R15, R43, 0x7632, R15 ;  /* 0x000076322b0f7816 */ /* 0x000fc6000000000f */
[----:B------:R0:W-:Y:S01]  /*2680*/  STG.E.U16 desc[UR8][R8.64+0x6], R7 ;  /* 0x0000060708007986 */ /* 0x0001e2000c101508 */
[----:B---3--:R-:W-:-:S03]  /*2690*/  FMUL.FTZ R12, R29, R12 ;  /* 0x0000000c1d0c7220 */ /* 0x008fc60000410000 */
[----:B------:R-:W-:Y:S02]  /*26a0*/  STG.E.U16 desc[UR8][R10.64], R50 ;  /* 0x000000320a007986 */ /* 0x000fe4000c101508 */
[----:B------:R-:W-:Y:S02]  /*26b0*/  F2FP.F16.F32.PACK_AB R33, R12, R33 ;  /* 0x000000210c21723e */ /* 0x000fe400000000ff */
        /* <DEDUP_REMOVED lines=16> */
.L_x_3695:
        /* <DEDUP_REMOVED lines=12> */
.L_x_3815:


//--------------------- .text._ZN13group_norm_v214gn_cuda_kernelI6__halfLi320ELi1ELi16ELi80ELi256ELb1ELi32ELi320ELi320ELi4ELb1ELi18ELb0ELb0ENS_16CompileConditionILi900EEEEEvPT_PKS4_S7_S7_flPfS8_Pj --------------------------
	.section	.text._ZN13group_norm_v214gn_cuda_kernelI6__halfLi320ELi1ELi16ELi80ELi256ELb1ELi32ELi320ELi320ELi4ELb1ELi18ELb0ELb0ENS_16CompileConditionILi900EEEEEvPT_PKS4_S7_S7_flPfS8_Pj,"ax",@progbits
	.align	128
        .global         _ZN13group_norm_v214gn_cuda_kernelI6__halfLi320ELi1ELi16ELi80ELi256ELb1ELi32ELi320ELi320ELi4ELb1ELi18ELb0ELb0ENS_16CompileConditionILi900EEEEEvPT_PKS4_S7_S7_flPfS8_Pj
        .type           _ZN13group_norm_v214gn_cuda_kernelI6__halfLi320ELi1ELi16ELi80ELi256ELb1ELi32ELi320ELi320ELi4ELb1ELi18ELb0ELb0ENS_16CompileConditionILi900EEEEEvPT_PKS4_S7_S7_flPfS8_Pj,@function
        .size           _ZN13group_norm_v214gn_cuda_kernelI6__halfLi320ELi1ELi16ELi80ELi256ELb1ELi32ELi320ELi320ELi4ELb1ELi18ELb0ELb0ENS_16CompileConditionILi900EEEEEvPT_PKS4_S7_S7_flPfS8_Pj,(.L_x_3816 - _ZN13group_norm_v214gn_cuda_kernelI6__halfLi320ELi1ELi16ELi80ELi256ELb1ELi32ELi320ELi320ELi4ELb1ELi18ELb0ELb0ENS_16CompileConditionILi900EEEEEvPT_PKS4_S7_S7_flPfS8_Pj)
        .other          _ZN13group_norm_v214gn_cuda_kernelI6__halfLi320ELi1ELi16ELi80ELi256ELb1ELi32ELi320ELi320ELi4ELb1ELi18ELb0ELb0ENS_16CompileConditionILi900EEEEEvPT_PKS4_S7_S7_flPfS8_Pj,@"STO_CUDA_ENTRY STV_DEFAULT"
_ZN13group_norm_v214gn_cuda_kernelI6__halfLi320ELi1ELi16ELi80ELi256ELb1ELi32ELi320ELi320ELi4ELb1ELi18ELb0ELb0ENS_16CompileConditionILi900EEEEEvPT_PKS4_S7_S7_flPfS8_Pj:
.text._ZN13group_norm_v214gn_cuda_kernelI6__halfLi320ELi1ELi16ELi80ELi256ELb1ELi32ELi320ELi320ELi4ELb1ELi18ELb0ELb0ENS_16CompileConditionILi900EEEEEvPT_PKS4_S7_S7_flPfS8_Pj:
        /* <DEDUP_REMOVED lines=13> */
[----:B------:R-:W1:Y:S01]  /*00d0*/  S2R R5, SR_CgaCtaId ;  /* 0x0000000000057919 */ /* 0x000e620000008800 */
[----:B------:R-:W2:Y:S01]  /*00e0*/  S2R R4, SR_CTAID.X ;  /* 0x0000000000047919 */ /* 0x000ea20000002500 */
[----:B0-----:R-:W-:Y:S01]  /*00f0*/  IMAD.WIDE.U32 R6, R3, -0x33333333, RZ ;  /* 0xcccccccd03067825 */ /* 0x001fe200078e00ff */
[----:B-1----:R-:W-:-:S04]  /*0100*/  LEA R5, R5, R0, 0x18 ;  /* 0x0000000005057211 */ /* 0x002fc800078ec0ff */
[----:B------:R-:W-:Y:S01]  /*0110*/  SHF.R.U32.HI R6, RZ, 0x6, R7 ;  /* 0x00000006ff067819 */ /* 0x000fe20000011607 */
[----:B------:R-:W-:-:S04]  /*0120*/  HFMA2.MMA R7, -RZ, RZ, 0, 0 ;  /* 0x00000000ff077435 */ /* 0x000fc800000001ff */
[----:B------:R-:W-:-:S04]  /*0130*/  IMAD R0, R6, -0x50, R3 ;  /* 0xffffffb006007824 */ /* 0x000fc800078e0203 */
[----:B------:R-:W-:Y:S01]  /*0140*/  IMAD R0, R0, 0x28, R5 ;  /* 0x0000002800007824 */ /* 0x000fe200078e0205 */
[----:B------:R-:W-:-:S04]  /*0150*/  MOV R5, R2 ;  /* 0x0000000200057202 */ /* 0x000fc80000000f00 */
[----:B--2---:R-:W-:-:S07]  /*0160*/  LEA R6, R6, R0, 0x3 ;  /* 0x0000000006067211 */ /* 0x004fce00078e18ff */
.L_x_3704:
[----:B---3--:R-:W-:Y:S01]  /*0170*/  IMAD.WIDE.U32 R8, R3, -0x33333333, RZ ;  /* 0xcccccccd03087825 */ /* 0x008fe200078e00ff */
        /* <DEDUP_REMOVED lines=94> */
[--C-:B----4-:R-:W-:Y:S02]  /*0760*/  HADD2.F32 R26, -RZ, R28.reuse.H0_H0 ;  /* 0x2000001cff1a7230 */ /* 0x110fe40000004100 */
        /* <DEDUP_REMOVED lines=83> */
[----:B------:R-:W-:-:S05]  /*0ca0*/  IMAD R43, R34, 0x50, -R43 ;  /* 0x00000050222b7824 */ /* 0x000fca00078e0a2b */
[C---:B------:R-:W-:Y:S02]  /*0cb0*/  IADD3 R51, R43.reuse, 0xc, RZ ;  /* 0x0000000c2b337810 */ /* 0x040fe40007ffe0ff */
[C---:B------:R-:W-:Y:S02]  /*0cc0*/  IADD3 R59, R43.reuse, 0x18, RZ ;  /* 0x000000182b3b7810 */ /* 0x040fe40007ffe0ff */
[C---:B------:R-:W-:Y:S02]  /*0cd0*/  IADD3 R34, R43.reuse, 0x4, RZ ;  /* 0x000000042b227810 */ /* 0x040fe40007ffe0ff */
[----:B------:R-:W-:Y:S02]  /*0ce0*/  SHF.R.S32.HI R42, RZ, 0x1f, R51 ;  /* 0x0000001fff2a7819 */ /* 0x000fe40000011433 */
[C---:B------:R-:W-:Y:S02]  /*0cf0*/  IADD3 R40, R43.reuse, 0x8, RZ ;  /* 0x000000082b287810 */ /* 0x040fe40007ffe0ff */
[----:B------:R-:W-:-:S02]  /*0d00*/  IADD3 R47, R43, 0x14, RZ ;  /* 0x000000142b2f7810 */ /* 0x000fc40007ffe0ff */
[----:B------:R-:W-:Y:S02]  /*0d10*/  SHF.R.S32.HI R44, RZ, 0x1f, R59 ;  /* 0x0000001fff2c7819 */ /* 0x000fe4000001143b */
[----:B-1----:R-:W-:Y:S02]  /*0d20*/  LEA R78, R45, R78, 0x18 ;  /* 0x0000004e2d4e7211 */ /* 0x002fe400078ec0ff */
[----:B------:R-:W-:Y:S02]  /*0d30*/  IADD3 R45, R43, 0x24, RZ ;  /* 0x000000242b2d7810 */ /* 0x000fe40007ffe0ff */
        /* <DEDUP_REMOVED lines=8> */
[----:B------:R-:W-:-:S02]  /*0dc0*/  IADD3 R85, R43, 0x34, RZ ;  /* 0x000000342b557810 */ /* 0x000fc40007ffe0ff */
[----:B------:R-:W-:Y:S02]  /*0dd0*/  LEA.HI R35, R41, R40, RZ, 0x2 ;  /* 0x0000002829237211 */ /* 0x000fe400078f10ff */
[C---:B------:R-:W-:Y:S02]  /*0de0*/  IADD3 R49, R43.reuse, 0x10, RZ ;  /* 0x000000102b317810 */ /* 0x040fe40007ffe0ff */
[----:B------:R-:W-:Y:S02]  /*0df0*/  LEA.HI R47, R42, R47, RZ, 0x2 ;  /* 0x0000002f2a2f7211 */ /* 0x000fe400078f10ff */
[----:B------:R-:W-:Y:S02]  /*0e00*/  IADD3 R41, R43, 0x1c, RZ ;  /* 0x0000001c2b297810 */ /* 0x000fe40007ffe0ff */
[----:B------:R-:W-:Y:S02]  /*0e10*/  SHF.R.S32.HI R42, RZ, 0x1f, R91 ;  /* 0x0000001fff2a7819 */ /* 0x000fe4000001145b */
[----:B------:R-:W-:-:S02]  /*0e20*/  LEA.HI R45, R44, R45, RZ, 0x2 ;  /* 0x0000002d2c2d7211 */ /* 0x000fc400078f10ff */
[----:B------:R-:W-:Y:S02]  /*0e30*/  SHF.R.S32.HI R44, RZ, 0x1f, R85 ;  /* 0x0000001fff2c7819 */ /* 0x000fe40000011455 */
[----:B------:R-:W-:Y:S02]  /*0e40*/  SHF.R.S32.HI R40, RZ, 0x1f, R49 ;  /* 0x0000001fff287819 */ /* 0x000fe40000011431 */
[----:B------:R-:W-:Y:S02]  /*0e50*/  SHF.R.S32.HI R46, RZ, 0x1f, R41 ;  /* 0x0000001fff2e7819 */ /* 0x000fe40000011429 */
[----:B------:R-:W-:Y:S02]  /*0e60*/  LEA.HI R91, R42, R91, RZ, 0x2 ;  /* 0x0000005b2a5b7211 */ /* 0x000fe400078f10ff */
[----:B------:R-:W-:Y:S02]  /*0e70*/  IADD3 R42, R43, 0x30, RZ ;  /* 0x000000302b2a7810 */ /* 0x000fe40007ffe0ff */
        /* <DEDUP_REMOVED lines=8> */
[----:B------:R-:W-:Y:S02]  /*0f00*/  LEA.HI R42, R41, R42, RZ, 0x2 ;  /* 0x0000002a292a7211 */ /* 0x000fe400078f10ff */
[C---:B------:R-:W-:Y:S02]  /*0f10*/  IADD3 R83, R43.reuse, 0x38, RZ ;  /* 0x000000382b537810 */ /* 0x040fe40007ffe0ff */
[C---:B------:R-:W-:Y:S02]  /*0f20*/  IADD3 R57, R43.reuse, 0x3c, RZ ;  /* 0x0000003c2b397810 */ /* 0x040fe40007ffe0ff */
[C---:B------:R-:W-:Y:S02]  /*0f30*/  IADD3 R81, R43.reuse, 0x40, RZ ;  /* 0x000000402b517810 */ /* 0x040fe40007ffe0ff */
[----:B------:R-:W-:-:S02]  /*0f40*/  IADD3 R41, R43, 0x44, RZ ;  /* 0x000000442b297810 */ /* 0x000fc40007ffe0ff */
[C---:B------:R-:W-:Y:S02]  /*0f50*/  IADD3 R55, R43.reuse, 0x48, RZ ;  /* 0x000000482b377810 */ /* 0x040fe40007ffe0ff */
[----:B------:R-:W-:Y:S02]  /*0f60*/  IADD3 R79, R43, 0x4c, RZ ;  /* 0x0000004c2b4f7810 */ /* 0x000fe40007ffe0ff */
[----:B------:R-:W-:Y:S02]  /*0f70*/  SHF.R.S32.HI R46, RZ, 0x1f, R89 ;  /* 0x0000001fff2e7819 */ /* 0x000fe40000011459 */
[----:B------:R-:W-:Y:S02]  /*0f80*/  SHF.R.S32.HI R43, RZ, 0x2, R44 ;  /* 0x00000002ff2b7819 */ /* 0x000fe4000001142c */
[----:B------:R-:W-:Y:S02]  /*0f90*/  SHF.R.S32.HI R48, RZ, 0x1f, R87 ;  /* 0x0000001fff307819 */ /* 0x000fe40000011457 */
[----:B------:R-:W-:-:S02]  /*0fa0*/  LEA.HI R89, R46, R89, RZ, 0x2 ;  /* 0x000000592e597211 */ /* 0x000fc400078f10ff */
[----:B------:R-:W-:Y:S01]  /*0fb0*/  SHF.R.S32.HI R53, RZ, 0x2, R34 ;  /* 0x00000002ff357819 */ /* 0x000fe20000011422 */
[----:B------:R-:W-:Y:S01]  /*0fc0*/  IMAD R34, R43, 0x28, R78 ;  /* 0x000000282b227824 */ /* 0x000fe200078e024e */
[----:B------:R-:W-:Y:S02]  /*0fd0*/  SHF.R.S32.HI R46, RZ, 0x1f, R83 ;  /* 0x0000001fff2e7819 */ /* 0x000fe40000011453 */
[----:B------:R-:W-:Y:S02]  /*0fe0*/  LEA.HI R87, R48, R87, RZ, 0x2 ;  /* 0x0000005730577211 */ /* 0x000fe400078f10ff */
[----:B------:R-:W-:Y:S02]  /*0ff0*/  SHF.R.S32.HI R48, RZ, 0x1f, R57 ;  /* 0x0000001fff307819 */ /* 0x000fe40000011439 */
        /* <DEDUP_REMOVED lines=8> */
[----:B------:R0:W1:Y:S01]  /*1080*/  LDS.64 R52, [R34] ;  /* 0x0000000022347984 */ /* 0x0000620000000a00 */
[----:B------:R-:W-:Y:S02]  /*1090*/  SHF.R.S32.HI R51, RZ, 0x2, R51 ;  /* 0x00000002ff337819 */ /* 0x000fe40000011433 */
[----:B------:R-:W-:Y:S01]  /*10a0*/  SHF.R.S32.HI R43, RZ, 0x2, R42 ;  /* 0x00000002ff2b7819 */ /* 0x000fe2000001142a */
[--C-:B------:R-:W-:Y:S01]  /*10b0*/  IMAD R42, R93, 0x28, R78.reuse ;  /* 0x000000285d2a7824 */ /* 0x100fe200078e024e */
[----:B------:R-:W-:Y:S01]  /*10c0*/  LEA.HI R81, R46, R81, RZ, 0x2 ;  /* 0x000000512e517211 */ /* 0x000fe200078f10ff */
[--C-:B------:R-:W-:Y:S01]  /*10d0*/  IMAD R44, R51, 0x28, R78.reuse ;  /* 0x00000028332c7824 */ /* 0x100fe200078e024e */
[----:B------:R-:W-:Y:S01]  /*10e0*/  IADD3 R40, R77, R40, RZ ;  /* 0x000000284d287210 */ /* 0x000fe20007ffe0ff */
[----:B------:R-:W-:Y:S01]  /*10f0*/  IMAD R92, R43, 0x28, R78 ;  /* 0x000000282b5c7824 */ /* 0x000fe200078e024e */
[----:B------:R-:W-:-:S02]  /*1100*/  SHF.R.S32.HI R46, RZ, 0x1f, R55 ;  /* 0x0000001fff2e7819 */ /* 0x000fc40000011437 */
[----:B------:R-:W-:Y:S01]  /*1110*/  SHF.R.S32.HI R49, RZ, 0x2, R49 ;  /* 0x00000002ff317819 */ /* 0x000fe20000011431 */
[----:B------:R-:W2:Y:S01]  /*1120*/  LDS.64 R50, [R40] ;  /* 0x0000000028327984 */ /* 0x000ea20000000a00 */
[----:B------:R-:W-:Y:S02]  /*1130*/  LEA.HI R41, R48, R41, RZ, 0x2 ;  /* 0x0000002930297211 */ /* 0x000fe400078f10ff */
[----:B------:R-:W-:Y:S02]  /*1140*/  SHF.R.S32.HI R48, RZ, 0x1f, R79 ;  /* 0x0000001fff307819 */ /* 0x000fe4000001144f */
[----:B------:R-:W-:Y:S02]  /*1150*/  IADD3 R42, R77, R42, RZ ;  /* 0x0000002a4d2a7210 */ /* 0x000fe40007ffe0ff */
[----:B------:R-:W-:Y:S01]  /*1160*/  LEA.HI R55, R46, R55, RZ, 0x2 ;  /* 0x000000372e377211 */ /* 0x000fe200078f10ff */
[----:B------:R-:W-:Y:S01]  /*1170*/  IMAD R46, R49, 0x28, R78 ;  /* 0x00000028312e7824 */ /* 0x000fe200078e024e */
[----:B------:R-:W-:-:S02]  /*1180*/  SHF.R.S32.HI R47, RZ, 0x2, R47 ;  /* 0x00000002ff2f7819 */ /* 0x000fc4000001142f */
[----:B------:R-:W-:Y:S02]  /*1190*/  LEA.HI R79, R48, R79, RZ, 0x2 ;  /* 0x0000004f304f7211 */ /* 0x000fe400078f10ff */
[----:B------:R-:W-:Y:S01]  /*11a0*/  IADD3 R44, R77, R44, RZ ;  /* 0x0000002c4d2c7210 */ /* 0x000fe20007ffe0ff */
[----:B------:R3:W4:Y:S01]  /*11b0*/  LDS.64 R48, [R42] ;  /* 0x000000002a307984 */ /* 0x0007220000000a00 */
[----:B------:R-:W-:Y:S01]  /*11c0*/  SHF.R.S32.HI R59, RZ, 0x2, R59 ;  /* 0x00000002ff3b7819 */ /* 0x000fe2000001143b */
[--C-:B------:R-:W-:Y:S01]  /*11d0*/  IMAD R54, R47, 0x28, R78.reuse ;  /* 0x000000282f367824 */ /* 0x100fe200078e024e */
[----:B------:R-:W-:Y:S02]  /*11e0*/  IADD3 R58, R77, R46, RZ ;  /* 0x0000002e4d3a7210 */ /* 0x000fe40007ffe0ff */
[----:B------:R-:W4:Y:S01]  /*11f0*/  LDS.64 R46, [R44] ;  /* 0x000000002c2e7984 */ /* 0x000f220000000a00 */
[--C-:B------:R-:W-:Y:S01]  /*1200*/  IMAD R56, R59, 0x28, R78.reuse ;  /* 0x000000283b387824 */ /* 0x100fe200078e024e */
[----:B0-----:R-:W-:Y:S01]  /*1210*/  IADD3 R34, R77, R54, RZ ;  /* 0x000000364d227210 */ /* 0x001fe20007ffe0ff */
[----:B------:R-:W-:Y:S01]  /*1220*/  IMAD R54, R35, 0x28, R78 ;  /* 0x0000002823367824 */ /* 0x000fe200078e024e */
[----:B------:R-:W0:Y:S01]  /*1230*/  LDS.64 R58, [R58] ;  /* 0x000000003a3a7984 */ /* 0x000e220000000a00 */
[----:B------:R-:W-:-:S02]  /*1240*/  SHF.R.S32.HI R45, RZ, 0x2, R45 ;  /* 0x00000002ff2d7819 */ /* 0x000fc4000001142d */
[----:B------:R-:W-:Y:S01]  /*1250*/  IADD3 R80, R77, R56, RZ ;  /* 0x000000384d507210 */ /* 0x000fe20007ffe0ff */
[----:B------:R-:W0:Y:S01]  /*1260*/  LDS.64 R34, [R34] ;  /* 0x0000000022227984 */ /* 0x000e220000000a00 */
[----:B------:R-:W-:Y:S01]  /*1270*/  SHF.R.S32.HI R91, RZ, 0x2, R91 ;  /* 0x00000002ff5b7819 */ /* 0x000fe2000001145b */
[--C-:B------:R-:W-:Y:S01]  /*1280*/  IMAD R56, R45, 0x28, R78.reuse ;  /* 0x000000282d387824 */ /* 0x100fe200078e024e */
[----:B---3--:R-:W-:Y:S01]  /*1290*/  IADD3 R42, R77, R54, RZ ;  /* 0x000000364d2a7210 */ /* 0x008fe20007ffe0ff */
[----:B------:R3:W0:Y:S01]  /*12a0*/  LDS.64 R44, [R80] ;  /* 0x00000000502c7984 */ /* 0x0006220000000a00 */
[----:B------:R-:W-:Y:S01]  /*12b0*/  SHF.R.S32.HI R87, RZ, 0x2, R87 ;  /* 0x00000002ff577819 */ /* 0x000fe20000011457 */
[--C-:B------:R-:W-:Y:S01]  /*12c0*/  IMAD R82, R91, 0x28, R78.reuse ;  /* 0x000000285b527824 */ /* 0x100fe200078e024e */
[----:B------:R-:W-:Y:S02]  /*12d0*/  SHF.R.S32.HI R89, RZ, 0x2, R89 ;  /* 0x00000002ff597819 */ /* 0x000fe40000011459 */
[----:B------:R-:W-:Y:S01]  /*12e0*/  SHF.R.S32.HI R83, RZ, 0x2, R83 ;  /* 0x00000002ff537819 */ /* 0x000fe20000011453 */
[----:B------:R-:W0:Y:S01]  /*12f0*/  LDS.64 R42, [R42] ;  /* 0x000000002a2a7984 */ /* 0x000e220000000a00 */
        /* <DEDUP_REMOVED lines=12> */
[----:B------:R-:W0:Y:S01]  /*13c0*/  LDS.64 R56, [R87] ;  /* 0x0000000057387984 */ /* 0x000e220000000a00 */
[----:B------:R-:W-:Y:S01]  /*13d0*/  SHF.R.S32.HI R55, RZ, 0x2, R55 ;  /* 0x00000002ff377819 */ /* 0x000fe20000011437 */
[----:B------:R-:W-:Y:S01]  /*13e0*/  IMAD R84, R81, 0x28, R78 ;  /* 0x0000002851547824 */ /* 0x000fe200078e024e */
[----:B------:R-:W-:Y:S01]  /*13f0*/  SHF.R.S32.HI R79, RZ, 0x2, R79 ;  /* 0x00000002ff4f7819 */ /* 0x000fe2000001144f */
[----:B-1----:R-:W-:Y:S01]  /*1400*/  FADD.FTZ R81, RZ, R52 ;  /* 0x00000034ff517221 */ /* 0x002fe20000010000 */
[----:B------:R-:W-:Y:S01]  /*1410*/  IADD3 R85, R77, R40, RZ ;  /* 0x000000284d557210 */ /* 0x000fe20007ffe0ff */
[--C-:B---3--:R-:W-:Y:S01]  /*1420*/  IMAD R80, R55, 0x28, R78.reuse ;  /* 0x0000002837507824 */ /* 0x108fe200078e024e */
[----:B------:R-:W1:Y:S01]  /*1430*/  LDS.64 R40, [R83] ;  /* 0x0000000053287984 */ /* 0x000e620000000a00 */
[----:B------:R-:W-:Y:S01]  /*1440*/  IADD3 R52, R77, R54, RZ ;  /* 0x000000364d347210 */ /* 0x000fe20007ffe0ff */
[----:B------:R-:W-:-:S02]  /*1450*/  IMAD R78, R79, 0x28, R78 ;  /* 0x000000284f4e7824 */ /* 0x000fc400078e024e */
[----:B------:R-:W-:Y:S01]  /*1460*/  FADD.FTZ R79, RZ, R53 ;  /* 0x00000035ff4f7221 */ /* 0x000fe20000010000 */
[----:B------:R-:W3:Y:S01]  /*1470*/  LDS.64 R54, [R85] ;  /* 0x0000000055367984 */ /* 0x000ee20000000a00 */
[----:B--2---:R-:W-:Y:S01]  /*1480*/  FADD.FTZ R81, R81, R50 ;  /* 0x0000003251517221 */ /* 0x004fe20000010000 */
[----:B------:R-:W-:Y:S01]  /*1490*/  IADD3 R50, R77, R92, RZ ;  /* 0x0000005c4d327210 */ /* 0x000fe20007ffe0ff */
        /* <DEDUP_REMOVED lines=23> */
[C---:B------:R-:W-:Y:S01]  /*1610*/  IADD3 R42, R77.reuse, R80, RZ ;  /* 0x000000504d2a7210 */ /* 0x040fe20007ffe0ff */
[----:B------:R-:W-:Y:S01]  /*1620*/  FADD.FTZ R92, R92, R43 ;  /* 0x0000002b5c5c7221 */ /* 0x000fe20000010000 */
[----:B------:R-:W0:Y:S01]  /*1630*/  LDS.64 R44, [R44] ;  /* 0x000000002c2c7984 */ /* 0x000e220000000a00 */
[----:B------:R-:W-:Y:S01]  /*1640*/  IADD3 R78, R77, R78, RZ ;  /* 0x0000004e4d4e7210 */ /* 0x000fe20007ffe0ff */
[----:B------:R-:W-:Y:S01]  /*1650*/  FADD.FTZ R81, R81, R56 ;  /* 0x0000003851517221 */ /* 0x000fe20000010000 */
[----:B------:R-:W-:Y:S01]  /*1660*/  FADD.FTZ R92, R92, R57 ;  /* 0x000000395c5c7221 */ /* 0x000fe20000010000 */
[----:B------:R-:W0:Y:S02]  /*1670*/  LDS.64 R42, [R42] ;  /* 0x000000002a2a7984 */ /* 0x000e240000000a00 */
[----:B-1----:R-:W-:-:S02]  /*1680*/  FADD.FTZ R81, R81, R40 ;  /* 0x0000002851517221 */ /* 0x002fc40000010000 */
[----:B------:R-:W1:Y:S01]  /*1690*/  LDS.64 R56, [R78] ;  /* 0x000000004e387984 */ /* 0x000e620000000a00 */
[----:B------:R-:W-:Y:S01]  /*16a0*/  FADD.FTZ R92, R92, R41 ;  /* 0x000000295c5c7221 */ /* 0x000fe20000010000 */
[----:B---3--:R-:W-:-:S03]  /*16b0*/  FADD.FTZ R81, R81, R54 ;  /* 0x0000003651517221 */ /* 0x008fc60000010000 */
        /* <DEDUP_REMOVED lines=17> */
[----:B-1----:R-:W-:-:S03]  /*17d0*/  FADD.FTZ R56, R81, R56 ;  /* 0x0000003851387221 */ /* 0x002fc60000010000 */
[----:B------:R-:W-:-:S07]  /*17e0*/  FADD.FTZ R57, R92, R57 ;  /* 0x000000395c397221 */ /* 0x000fce0000010000 */
.L_x_3697:
[----:B------:R-:W-:Y:S05]  /*17f0*/  BSYNC B0 ;  /* 0x0000000000007941 */ /* 0x000fea0003800000 */
.L_x_3696:
        /* <DEDUP_REMOVED lines=21> */
.L_x_3699:
[----:B------:R-:W-:Y:S05]  /*1950*/  BSYNC B0 ;  /* 0x0000000000007941 */ /* 0x000fea0003800000 */
.L_x_3698:
        /* <DEDUP_REMOVED lines=13> */
.L_x_3701:
[----:B------:R-:W2:Y:S04]  /*1a30*/  LD.E.STRONG.GPU R40, desc[UR8][R34.64] ;  /* 0x0000000822287980 */ /* 0x000ea8000c10f900 */
[----:B--2---:R-:W-:Y:S01]  /*1a40*/  CCTL.IVALL ;  /* 0x00000000ff00798f */ /* 0x004fe20002000000 */
[----:B------:R-:W-:Y:S05]  /*1a50*/  YIELD ;  /* 0x0000000000007946 */ /* 0x000fea0003800000 */
[----:B-----5:R-:W-:-:S04]  /*1a60*/  LOP3.LUT R40, R40, R41, RZ, 0x3c, !PT ;  /* 0x0000002928287212 */ /* 0x020fc800078e3cff */
[----:B------:R-:W-:-:S13]  /*1a70*/  ISETP.GT.AND P0, PT, R40, -0x1, PT ;  /* 0xffffffff2800780c */ /* 0x000fda0003f04270 */
[----:B------:R-:W-:Y:S05]  /*1a80*/  @P0 BRA `(.L_x_3701) ;  /* 0xfffffffc00e80947 */ /* 0x000fea000383ffff */
.L_x_3700:
[----:B------:R-:W-:Y:S05]  /*1a90*/  WARPSYNC.ALL ;  /* 0x0000000000007948 */ /* 0x000fea0003800000 */
[----:B0-----:R-:W0:Y:S08]  /*1aa0*/  @!P1 LDC R41, c[0x0][0x10] ;  /* 0x00000400ff299b82 */ /* 0x001e300000000800 */
[----:B------:R-:W-:Y:S01]  /*1ab0*/  BAR.SYNC.DEFER_BLOCKING 0x0 ;  /* 0x0000000000007b1d */ /* 0x000fe20000010000 */
[----:B------:R-:W-:-:S07]  /*1ac0*/  @!P1 LOP3.LUT R43, R3, 0x7, RZ, 0xc0, !PT ;  /* 0x00000007032b9812 */ /* 0x000fce00078ec0ff */
[----:B------:R-:W1:Y:S01]  /*1ad0*/  @!P1 LDC.64 R34, c[0x0][0x248] ;  /* 0x00009200ff229b82 */ /* 0x000e620000000a00 */
[----:B------:R-:W-:Y:S01]  /*1ae0*/  LOP3.LUT P0, RZ, R3, 0xffffffe7, RZ, 0xc0, !PT ;  /* 0xffffffe703ff7812 */ /* 0x000fe2000780c0ff */
        /* <DEDUP_REMOVED lines=58> */
.L_x_3703:
[----:B------:R-:W-:Y:S05]  /*1e90*/  BSYNC B0 ;  /* 0x0000000000007941 */ /* 0x000fea0003800000 */
.L_x_3702:
[----:B------:R-:W1:Y:S01]  /*1ea0*/  S2UR UR7, SR_CgaCtaId ;  /* 0x00000000000779c3 */ /* 0x000e620000008800 */
[----:B0-----:R-:W-:Y:S01]  /*1eb0*/  SHF.L.U32 R34, R5, 0x2, RZ ;  /* 0x0000000205227819 */ /* 0x001fe200000006ff */
[----:B------:R-:W-:Y:S01]  /*1ec0*/  IMAD R8, R73, 0x50, R8 ;  /* 0x0000005049087824 */ /* 0x000fe200078e0208 */
[----:B------:R-:W-:Y:S01]  /*1ed0*/  UMOV UR6, 0x400 ;  /* 0x0000040000067882 */ /* 0x000fe20000000000 */
[----:B------:R-:W-:Y:S01]  /*1ee0*/  ULOP3.LUT UR4, UR4, 0x1, URZ, 0x3c, !UPT ;  /* 0x0000000104047892 */ /* 0x000fe2000f8e3c3f */
[----:B------:R-:W-:Y:S01]  /*1ef0*/  LOP3.LUT R34, R34, 0xc, RZ, 0xc0, !PT ;  /* 0x0000000c22227812 */ /* 0x000fe200078ec0ff */
[----:B------:R-:W-:Y:S01]  /*1f00*/  UIADD3 UR6, UR6, 0xc80, URZ ;  /* 0x00000c8006067890 */ /* 0x000fe2000fffe03f */
[----:B------:R-:W-:Y:S02]  /*1f10*/  SHF.L.U32 R40, R8, 0x2, RZ ;  /* 0x0000000208287819 */ /* 0x000fe400000006ff */
[----:B------:R-:W-:-:S03]  /*1f20*/  IADD3 R8, RZ, -R34, RZ ;  /* 0x80000022ff087210 */ /* 0x000fc60007ffe0ff */
[----:B------:R-:W-:Y:S01]  /*1f30*/  IMAD.WIDE.U32 R34, R40, -0x33333333, RZ ;  /* 0xcccccccd28227825 */ /* 0x000fe200078e00ff */
[----:B------:R-:W-:-:S04]  /*1f40*/  MOV R34, R8 ;  /* 0x0000000800227202 */ /* 0x000fc80000000f00 */
        /* <DEDUP_REMOVED lines=8> */
[----:B-----5:R-:W-:Y:S02]  /*1fd0*/  HADD2.F32 R35, -RZ, R36.H0_H0 ;  /* 0x20000024ff237230 */ /* 0x020fe40000004100 */
[----:B------:R-:W-:Y:S01]  /*1fe0*/  FADD.FTZ R45, R20, -R34 ;  /* 0x80000022142d7221 */ /* 0x000fe20000010000 */
[----:B------:R-:W-:Y:S01]  /*1ff0*/  HADD2.F32 R0, -RZ, R38.H0_H0 ;  /* 0x20000026ff007230 */ /* 0x000fe20000004100 */
[----:B------:R-:W0:Y:S01]  /*2000*/  MUFU.RSQ R8, R8 ;  /* 0x0000000800087308 */ /* 0x000e220000001400 */
[----:B------:R-:W-:-:S02]  /*2010*/  HADD2.F32 R36, -RZ, R36.H1_H1 ;  /* 0x30000024ff247230 */ /* 0x000fc40000004100 */
[--C-:B------:R-:W-:Y:S01]  /*2020*/  FADD.FTZ R51, R23, -R34.reuse ;  /* 0x8000002217337221 */ /* 0x100fe20000010000 */
[----:B------:R-:W-:Y:S02]  /*2030*/  HADD2.F32 R38, -RZ, R38.H1_H1 ;  /* 0x30000026ff267230 */ /* 0x000fe40000004100 */
[--C-:B------:R-:W-:Y:S01]  /*2040*/  FADD.FTZ R49, R22, -R34.reuse ;  /* 0x8000002216317221 */ /* 0x100fe20000010000 */
[--C-:B------:R-:W-:Y:S02]  /*2050*/  HADD2.F32 R20, -RZ, R37.reuse.H0_H0 ;  /* 0x20000025ff147230 */ /* 0x100fe40000004100 */
[--C-:B------:R-:W-:Y:S01]  /*2060*/  FADD.FTZ R55, R27, -R34.reuse ;  /* 0x800000221b377221 */ /* 0x100fe20000010000 */
[----:B------:R-:W-:Y:S02]  /*2070*/  HADD2.F32 R37, -RZ, R37.H1_H1 ;  /* 0x30000025ff257230 */ /* 0x000fe40000004100 */
        /* <DEDUP_REMOVED lines=9> */
[C---:B0-----:R-:W-:Y:S01]  /*2110*/  FMUL.FTZ R43, R8.reuse, R43 ;  /* 0x0000002b082b7220 */ /* 0x041fe20000410000 */
[----:B------:R-:W-:Y:S01]  /*2120*/  FMUL.FTZ R44, R8, R45 ;  /* 0x0000002d082c7220 */ /* 0x000fe20000410000 */
[----:B------:R-:W-:Y:S01]  /*2130*/  FADD.FTZ R45, R21, -R34 ;  /* 0x80000022152d7221 */ /* 0x000fe20000010000 */
[----:B------:R-:W-:Y:S01]  /*2140*/  FMUL.FTZ R41, R41, R8 ;  /* 0x0000000829297220 */ /* 0x000fe20000410000 */
[----:B------:R-:W-:Y:S01]  /*2150*/  FFMA.FTZ R42, R43, R36, R38 ;  /* 0x000000242b2a7223 */ /* 0x000fe20000010026 */
[----:B------:R-:W-:-:S02]  /*2160*/  HADD2.F32 R43, -RZ, R39.H0_H0 ;  /* 0x20000027ff2b7230 */ /* 0x000fc40000004100 */
[----:B------:R-:W-:Y:S01]  /*2170*/  FMUL.FTZ R46, R8, R45 ;  /* 0x0000002d082e7220 */ /* 0x000fe20000410000 */
[----:B------:R-:W-:Y:S02]  /*2180*/  HADD2.F32 R39, -RZ, R39.H1_H1 ;  /* 0x30000027ff277230 */ /* 0x000fe40000004100 */
[----:B------:R-:W-:Y:S01]  /*2190*/  FMUL.FTZ R47, R42, -1.4426950216293334961 ;  /* 0xbfb8aa3b2a2f7820 */ /* 0x000fe20000410000 */
[----:B------:R-:W-:Y:S01]  /*21a0*/  FMUL.FTZ R54, R8, R53 ;  /* 0x0000003508367220 */ /* 0x000fe20000410000 */
[----:B------:R-:W-:Y:S01]  /*21b0*/  FFMA.FTZ R44, R44, R20, R43 ;  /* 0x000000142c2c7223 */ /* 0x000fe2000001002b */
[----:B------:R-:W-:Y:S01]  /*21c0*/  FADD.FTZ R53, R26, -R34 ;  /* 0x800000221a357221 */ /* 0x000fe20000010000 */
[----:B------:R0:W-:Y:S01]  /*21d0*/  MUFU.EX2 R21, R47 ;  /* 0x0000002f00157308 */ /* 0x0001e20000000800 */
[----:B------:R-:W-:Y:S01]  /*21e0*/  FFMA.FTZ R45, R46, R37, R39 ;  /* 0x000000252e2d7223 */ /* 0x000fe20000010027 */
[----:B------:R-:W-:Y:S01]  /*21f0*/  FMUL.FTZ R48, R44, -1.4426950216293334961 ;  /* 0xbfb8aa3b2c307820 */ /* 0x000fe20000410000 */
[C---:B------:R-:W-:Y:S01]  /*2200*/  FMUL.FTZ R46, R8.reuse, R49 ;  /* 0x00000031082e7220 */ /* 0x040fe20000410000 */
[--C-:B------:R-:W-:Y:S01]  /*2210*/  FFMA.FTZ R19, R41, R35, R0.reuse ;  /* 0x0000002329137223 */ /* 0x100fe20000010000 */
[----:B------:R-:W-:Y:S01]  /*2220*/  FMUL.FTZ R49, R45, -1.4426950216293334961 ;  /* 0xbfb8aa3b2d317820 */ /* 0x000fe20000410000 */
[C---:B------:R-:W-:Y:S01]  /*2230*/  FMUL.FTZ R58, R8.reuse, R57 ;  /* 0x00000039083a7220 */ /* 0x040fe20000410000 */
[----:B------:R-:W-:Y:S01]  /*2240*/  FFMA.FTZ R46, R35, R46, R0 ;  /* 0x0000002e232e7223 */ /* 0x000fe20000010000 */
[----:B------:R1:W-:Y:S01]  /*2250*/  MUFU.EX2 R22, R48 ;  /* 0x0000003000167308 */ /* 0x0003e20000000800 */
[----:B0-----:R-:W-:Y:S01]  /*2260*/  FMUL.FTZ R47, R8, R51 ;  /* 0x00000033082f7220 */ /* 0x001fe20000410000 */
[----:B------:R-:W-:Y:S01]  /*2270*/  FADD.FTZ R51, R24, -R34 ;  /* 0x8000002218337221 */ /* 0x000fe20000010000 */
[----:B------:R-:W-:Y:S01]  /*2280*/  FMUL.FTZ R50, R46, -1.4426950216293334961 ;  /* 0xbfb8aa3b2e327820 */ /* 0x000fe20000410000 */
[----:B------:R-:W-:Y:S01]  /*2290*/  FMUL.FTZ R41, R19, -1.4426950216293334961 ;  /* 0xbfb8aa3b13297820 */ /* 0x000fe20000410000 */
[----:B------:R-:W-:Y:S01]  /*22a0*/  FFMA.FTZ R47, R36, R47, R38 ;  /* 0x0000002f242f7223 */ /* 0x000fe20000010026 */
[--C-:B------:R-:W-:Y:S01]  /*22b0*/  FADD.FTZ R57, R30, -R34.reuse ;  /* 0x800000221e397221 */ /* 0x100fe20000010000 */
[C---:B------:R-:W-:Y:S01]  /*22c0*/  FMUL.FTZ R84, R8.reuse, R87 ;  /* 0x0000005708547220 */ /* 0x040fe20000410000 */
[----:B------:R0:W-:Y:S01]  /*22d0*/  MUFU.EX2 R23, R49 ;  /* 0x0000003100177308 */ /* 0x0001e20000000800 */
[C---:B-1----:R-:W-:Y:S01]  /*22e0*/  FMUL.FTZ R48, R8.reuse, R51 ;  /* 0x0000003308307220 */ /* 0x042fe20000410000 */
[----:B------:R-:W-:Y:S01]  /*22f0*/  FMUL.FTZ R51, R47, -1.4426950216293334961 ;  /* 0xbfb8aa3b2f337820 */ /* 0x000fe20000410000 */
[C---:B------:R-:W-:Y:S01]  /*2300*/  FMUL.FTZ R80, R8.reuse, R79 ;  /* 0x0000004f08507220 */ /* 0x040fe20000410000 */
[----:B------:R-:W-:Y:S01]  /*2310*/  FMUL.FTZ R81, R8, R81 ;  /* 0x0000005108517220 */ /* 0x000fe20000410000 */
[----:B------:R-:W-:Y:S01]  /*2320*/  FFMA.FTZ R48, R20, R48, R43 ;  /* 0x0000003014307223 */ /* 0x000fe2000001002b */
[--C-:B------:R-:W-:Y:S01]  /*2330*/  FADD.FTZ R79, R64, -R34.reuse ;  /* 0x80000022404f7221 */ /* 0x100fe20000010000 */
[----:B------:R-:W-:Y:S01]  /*2340*/  FMUL.FTZ R83, R8, R83 ;  /* 0x0000005308537220 */ /* 0x000fe20000410000 */
[----:B------:R1:W-:Y:S01]  /*2350*/  MUFU.EX2 R25, R51 ;  /* 0x0000003300197308 */ /* 0x0003e20000000800 */
[----:B------:R-:W-:Y:S01]  /*2360*/  FMUL.FTZ R52, R48, -1.4426950216293334961 ;  /* 0xbfb8aa3b30347820 */ /* 0x000fe20000410000 */
[----:B0-----:R-:W-:Y:S01]  /*2370*/  FFMA.FTZ R49, R37, R54, R39 ;  /* 0x0000003625317223 */ /* 0x001fe20000010027 */
[----:B------:R-:W-:Y:S01]  /*2380*/  FADD.FTZ R85, R70, -R34 ;  /* 0x8000002246557221 */ /* 0x000fe20000010000 */
[----:B------:R-:W-:Y:S01]  /*2390*/  FFMA.FTZ R84, R20, R84, R43 ;  /* 0x0000005414547223 */ /* 0x000fe2000001002b */
[----:B------:R-:W-:Y:S01]  /*23a0*/  FFMA.FTZ R66, R36, R81, R38 ;  /* 0x0000005124427223 */ /* 0x000fe20000010026 */
[--C-:B------:R-:W-:Y:S01]  /*23b0*/  FADD.FTZ R61, R61, -R34.reuse ;  /* 0x800000223d3d7221 */ /* 0x100fe20000010000 */
[C---:B------:R-:W-:Y:S01]  /*23c0*/  FMUL.FTZ R79, R8.reuse, R79 ;  /* 0x0000004f084f7220 */ /* 0x040fe20000410000 */
[----:B------:R0:W-:Y:S01]  /*23d0*/  MUFU.EX2 R26, R52 ;  /* 0x00000034001a7308 */ /* 0x0001e20000000800 */
[----:B-1----:R-:W-:Y:S01]  /*23e0*/  FMUL.FTZ R51, R8, R55 ;  /* 0x0000003708337220 */ /* 0x002fe20000410000 */
[--C-:B------:R-:W-:Y:S01]  /*23f0*/  FADD.FTZ R55, R28, -R34.reuse ;  /* 0x800000221c377221 */ /* 0x100fe20000010000 */
[----:B------:R-:W-:Y:S01]  /*2400*/  FADD.FTZ R81, R67, -R34 ;  /* 0x8000002243517221 */ /* 0x000fe20000010000 */
[----:B------:R-:W-:Y:S01]  /*2410*/  FFMA.FTZ R64, R37, R80, R39 ;  /* 0x0000005025407223 */ /* 0x000fe20000010027 */
[----:B------:R-:W-:Y:S01]  /*2420*/  FFMA.FTZ R51, R36, R51, R38 ;  /* 0x0000003324337223 */ /* 0x000fe20000010026 */
[--C-:B------:R-:W-:Y:S01]  /*2430*/  FFMA.FTZ R67, R20, R83, R43.reuse ;  /* 0x0000005314437223 */ /* 0x100fe2000001002b */
[C---:B------:R-:W-:Y:S01]  /*2440*/  FMUL.FTZ R85, R8.reuse, R85 ;  /* 0x0000005508557220 */ /* 0x040fe20000410000 */
[----:B------:R1:W-:Y:S01]  /*2450*/  MUFU.EX2 R24, R50 ;  /* 0x0000003200187308 */ /* 0x0003e20000000800 */
[----:B0-----:R-:W-:Y:S01]  /*2460*/  FMUL.FTZ R52, R8, R55 ;  /* 0x0000003708347220 */ /* 0x001fe20000410000 */
[----:B------:R-:W-:Y:S01]  /*2470*/  FMUL.FTZ R55, R51, -1.4426950216293334961 ;  /* 0xbfb8aa3b33377820 */ /* 0x000fe20000410000 */
[--C-:B------:R-:W-:Y:S01]  /*2480*/  FADD.FTZ R83, R68, -R34.reuse ;  /* 0x8000002244537221 */ /* 0x100fe20000010000 */
[----:B------:R-:W-:Y:S01]  /*2490*/  FMUL.FTZ R87, R84, -1.4426950216293334961 ;  /* 0xbfb8aa3b54577820 */ /* 0x000fe20000410000 */
[----:B------:R-:W-:Y:S01]  /*24a0*/  FFMA.FTZ R52, R20, R52, R43 ;  /* 0x0000003414347223 */ /* 0x000fe2000001002b */
[----:B------:R-:W-:Y:S01]  /*24b0*/  FADD.FTZ R89, R71, -R34 ;  /* 0x8000002247597221 */ /* 0x000fe20000010000 */
[C---:B------:R-:W-:Y:S01]  /*24c0*/  FMUL.FTZ R61, R8.reuse, R61 ;  /* 0x0000003d083d7220 */ /* 0x040fe20000410000 */
[----:B------:R0:W-:Y:S01]  /*24d0*/  MUFU.EX2 R29, R55 ;  /* 0x00000037001d7308 */ /* 0x0001e20000000800 */
[----:B-1----:R-:W-:Y:S01]  /*24e0*/  FMUL.FTZ R50, R8, R53 ;  /* 0x0000003508327220 */ /* 0x002fe20000410000 */
[----:B------:R-:W-:Y:S01]  /*24f0*/  FMUL.FTZ R53, R49, -1.4426950216293334961 ;  /* 0xbfb8aa3b31357820 */ /* 0x000fe20000410000 */
[----:B------:R-:W-:Y:S01]  /*2500*/  FMUL.FTZ R56, R52, -1.4426950216293334961 ;  /* 0xbfb8aa3b34387820 */ /* 0x000fe20000410000 */
[C-C-:B------:R-:W-:Y:S01]  /*2510*/  FFMA.FTZ R65, R35.reuse, R79, R0.reuse ;  /* 0x0000004f23417223 */ /* 0x140fe20000010000 */
[----:B------:R-:W-:Y:S01]  /*2520*/  FFMA.FTZ R50, R35, R50, R0 ;  /* 0x0000003223327223 */ /* 0x000fe20000010000 */
[----:B------:R-:W-:Y:S01]  /*2530*/  FMUL.FTZ R82, R8, R81 ;  /* 0x0000005108527220 */ /* 0x000fe20000410000 */
[--C-:B------:R-:W-:Y:S01]  /*2540*/  FFMA.FTZ R69, R36, R85, R38.reuse ;  /* 0x0000005524457223 */ /* 0x100fe20000010026 */
[----:B------:R1:W-:Y:S01]  /*2550*/  MUFU.EX2 R27, R53 ;  /* 0x00000035001b7308 */ /* 0x0003e20000000800 */
[----:B0-----:R-:W-:Y:S01]  /*2560*/  FMUL.FTZ R55, R8, R59 ;  /* 0x0000003b08377220 */ /* 0x001fe20000410000 */
[----:B------:R-:W-:Y:S01]  /*2570*/  FMUL.FTZ R54, R50, -1.4426950216293334961 ;  /* 0xbfb8aa3b32367820 */ /* 0x000fe20000410000 */
[----:B------:R-:W-:Y:S01]  /*2580*/  FMUL.FTZ R80, R66, -1.4426950216293334961 ;  /* 0xbfb8aa3b42507820 */ /* 0x000fe20000410000 */
[----:B------:R-:W-:Y:S01]  /*2590*/  FMUL.FTZ R83, R8, R83 ;  /* 0x0000005308537220 */ /* 0x000fe20000410000 */
[----:B------:R-:W-:Y:S01]  /*25a0*/  FFMA.FTZ R55, R36, R55, R38 ;  /* 0x0000003724377223 */ /* 0x000fe20000010026 */
[--C-:B------:R-:W-:Y:S01]  /*25b0*/  FADD.FTZ R85, R72, -R34.reuse ;  /* 0x8000002248557221 */ /* 0x100fe20000010000 */
[C---:B------:R-:W-:Y:S01]  /*25c0*/  FMUL.FTZ R89, R8.reuse, R89 ;  /* 0x0000005908597220 */ /* 0x040fe20000410000 */
[----:B------:R-:W0:Y:S01]  /*25d0*/  MUFU.EX2 R41, R41 ;  /* 0x0000002900297308 */ /* 0x000e220000000800 */
[C-C-:B-1----:R-:W-:Y:S01]  /*25e0*/  FFMA.FTZ R53, R37.reuse, R58, R39.reuse ;  /* 0x0000003a25357223 */ /* 0x142fe20000010027 */
[----:B------:R-:W-:Y:S01]  /*25f0*/  FMUL.FTZ R58, R8, R77 ;  /* 0x0000004d083a7220 */ /* 0x000fe20000410000 */
[--C-:B------:R-:W-:Y:S01]  /*2600*/  FADD.FTZ R77, R60, -R34.reuse ;  /* 0x800000223c4d7221 */ /* 0x100fe20000010000 */
[----:B------:R-:W-:Y:S01]  /*2610*/  FADD.FTZ R91, R74, -R34 ;  /* 0x800000224a5b7221 */ /* 0x000fe20000010000 */
[----:B------:R-:W-:Y:S01]  /*2620*/  FFMA.FTZ R61, R36, R61, R38 ;  /* 0x0000003d243d7223 */ /* 0x000fe20000010026 */
[--C-:B------:R-:W-:Y:S01]  /*2630*/  FFMA.FTZ R58, R37, R58, R39.reuse ;  /* 0x0000003a253a7223 */ /* 0x100fe20000010027 */
[----:B------:R-:W-:Y:S01]  /*2640*/  FMUL.FTZ R60, R8, R77 ;  /* 0x0000004d083c7220 */ /* 0x000fe20000410000 */
[----:B------:R1:W-:Y:S01]  /*2650*/  MUFU.EX2 R30, R56 ;  /* 0x00000038001e7308 */ /* 0x0003e20000000800 */
[----:B------:R-:W-:Y:S01]  /*2660*/  FMUL.FTZ R79, R65, -1.4426950216293334961 ;  /* 0xbfb8aa3b414f7820 */ /* 0x000fe20000410000 */
[----:B------:R-:W-:Y:S01]  /*2670*/  FADD.FTZ R75, R75, -R34 ;  /* 0x800000224b4b7221 */ /* 0x000fe20000010000 */
[--C-:B------:R-:W-:Y:S01]  /*2680*/  FFMA.FTZ R60, R35, R60, R0.reuse ;  /* 0x0000003c233c7223 */ /* 0x100fe20000010000 */
[----:B------:R-:W-:Y:S01]  /*2690*/  FMUL.FTZ R81, R67, -1.4426950216293334961 ;  /* 0xbfb8aa3b43517820 */ /* 0x000fe20000410000 */
[----:B------:R-:W-:Y:S01]  /*26a0*/  FFMA.FTZ R68, R37, R82, R39 ;  /* 0x0000005225447223 */ /* 0x000fe20000010027 */
[--C-:B------:R-:W-:Y:S01]  /*26b0*/  FFMA.FTZ R70, R35, R83, R0.reuse ;  /* 0x0000005323467223 */ /* 0x100fe20000010000 */
[----:B------:R-:W-:Y:S01]  /*26c0*/  FMUL.FTZ R78, R60, -1.4426950216293334961 ;  /* 0xbfb8aa3b3c4e7820 */ /* 0x000fe20000410000 */
[----:B------:R2:W3:Y:S01]  /*26d0*/  MUFU.EX2 R28, R54 ;  /* 0x00000036001c7308 */ /* 0x0004e20000000800 */
[C---:B-1----:R-:W-:Y:S01]  /*26e0*/  FMUL.FTZ R56, R8.reuse, R73 ;  /* 0x0000004908387220 */ /* 0x042fe20000410000 */
[----:B------:R-:W-:Y:S01]  /*26f0*/  FMUL.FTZ R73, R55, -1.4426950216293334961 ;  /* 0xbfb8aa3b37497820 */ /* 0x000fe20000410000 */
[----:B0-----:R-:W-:Y:S01]  /*2700*/  FADD.FTZ R41, R41, 1 ;  /* 0x3f80000029297421 */ /* 0x001fe20000010000 */
[----:B------:R-:W-:Y:S01]  /*2710*/  FMUL.FTZ R88, R8, R85 ;  /* 0x0000005508587220 */ /* 0x000fe20000410000 */
[----:B------:R-:W-:Y:S01]  /*2720*/  FFMA.FTZ R56, R20, R56, R43 ;  /* 0x0000003814387223 */ /* 0x000fe2000001002b */
[----:B------:R-:W-:Y:S01]  /*2730*/  FMUL.FTZ R91, R8, R91 ;  /* 0x0000005b085b7220 */ /* 0x000fe20000410000 */
[----:B------:R-:W-:Y:S01]  /*2740*/  FMUL.FTZ R82, R68, -1.4426950216293334961 ;  /* 0xbfb8aa3b44527820 */ /* 0x000fe20000410000 */
[----:B------:R0:W1:Y:S01]  /*2750*/  MUFU.EX2 R33, R73 ;  /* 0x0000004900217308 */ /* 0x0000620000000800 */
[C---:B--2---:R-:W-:Y:S01]  /*2760*/  FMUL.FTZ R54, R8.reuse, R57 ;  /* 0x0000003908367220 */ /* 0x044fe20000410000 */
[----:B------:R-:W-:Y:S01]  /*2770*/  FMUL.FTZ R57, R53, -1.4426950216293334961 ;  /* 0xbfb8aa3b35397820 */ /* 0x000fe20000410000 */
[----:B------:R-:W-:Y:S01]  /*2780*/  FFMA.FTZ R85, R37, R88, R39 ;  /* 0x0000005825557223 */ /* 0x000fe20000010027 */
[----:B------:R-:W-:Y:S01]  /*2790*/  FMUL.FTZ R86, R69, -1.4426950216293334961 ;  /* 0xbfb8aa3b45567820 */ /* 0x000fe20000410000 */
[C-C-:B------:R-:W-:Y:S01]  /*27a0*/  FFMA.FTZ R54, R35.reuse, R54, R0.reuse ;  /* 0x0000003623367223 */ /* 0x140fe20000010000 */
[----:B------:R-:W-:Y:S01]  /*27b0*/  FFMA.FTZ R35, R35, R89, R0 ;  /* 0x0000005923237223 */ /* 0x000fe20000010000 */
[----:B------:R-:W-:Y:S01]  /*27c0*/  FMUL.FTZ R89, R8, R75 ;  /* 0x0000004b08597220 */ /* 0x000fe20000410000 */
[----:B------:R2:W-:Y:S01]  /*27d0*/  MUFU.EX2 R71, R87 ;  /* 0x0000005700477308 */ /* 0x0005e20000000800 */
[----:B0-----:R-:W-:Y:S01]  /*27e0*/  FADD.FTZ R73, R62, -R34 ;  /* 0x800000223e497221 */ /* 0x001fe20000010000 */
[----:B------:R-:W-:Y:S01]  /*27f0*/  FMUL.FTZ R59, R54, -1.4426950216293334961 ;  /* 0xbfb8aa3b363b7820 */ /* 0x000fe20000410000 */
[----:B------:R-:W-:Y:S01]  /*2800*/  FFMA.FTZ R36, R36, R89, R38 ;  /* 0x0000005924247223 */ /* 0x000fe20000010026 */
[----:B------:R-:W-:Y:S01]  /*2810*/  FADD.FTZ R21, R21, 1 ;  /* 0x3f80000015157421 */ /* 0x000fe20000010000 */
[----:B------:R-:W-:Y:S01]  /*2820*/  FMUL.FTZ R77, R8, R73 ;  /* 0x00000049084d7220 */ /* 0x000fe20000410000 */
[----:B------:R-:W-:Y:S01]  /*2830*/  FMUL.FTZ R73, R61, -1.4426950216293334961 ;  /* 0xbfb8aa3b3d497820 */ /* 0x000fe20000410000 */
[----:B------:R-:W-:Y:S01]  /*2840*/  FADD.FTZ R22, R22, 1 ;  /* 0x3f80000016167421 */ /* 0x000fe20000010000 */
[----:B------:R0:W-:Y:S01]  /*2850*/  MUFU.EX2 R62, R78 ;  /* 0x0000004e003e7308 */ /* 0x0001e20000000800 */
[--C-:B------:R-:W-:Y:S01]  /*2860*/  FFMA.FTZ R63, R20, R77, R43.reuse ;  /* 0x0000004d143f7223 */ /* 0x100fe2000001002b */
[----:B--2---:R-:W-:Y:S01]  /*2870*/  FADD.FTZ R87, R76, -R34 ;  /* 0x800000224c577221 */ /* 0x004fe20000010000 */
[----:B------:R-:W-:Y:S01]  /*2880*/  FFMA.FTZ R43, R20, R91, R43 ;  /* 0x0000005b142b7223 */ /* 0x000fe2000001002b */
[----:B------:R-:W-:Y:S01]  /*2890*/  FADD.FTZ R23, R23, 1 ;  /* 0x3f80000017177421 */ /* 0x000fe20000010000 */
[----:B------:R-:W-:Y:S01]  /*28a0*/  FMUL.FTZ R77, R63, -1.4426950216293334961 ;  /* 0xbfb8aa3b3f4d7820 */ /* 0x000fe20000410000 */
[----:B------:R-:W-:Y:S01]  /*28b0*/  FMUL.FTZ R34, R8, R87 ;  /* 0x0000005708227220 */ /* 0x000fe20000410000 */
[----:B------:R-:W-:Y:S01]  /*28c0*/  FMUL.FTZ R83, R70, -1.4426950216293334961 ;  /* 0xbfb8aa3b46537820 */ /* 0x000fe20000410000 */
[----:B------:R2:W-:Y:S01]  /*28d0*/  MUFU.RCP R74, R41 ;  /* 0x00000029004a7308 */ /* 0x0005e20000001000 */
[----:B0-----:R-:W-:Y:S01]  /*28e0*/  FMUL.FTZ R78, R64, -1.4426950216293334961 ;  /* 0xbfb8aa3b404e7820 */ /* 0x001fe20000410000 */
[----:B------:R-:W-:Y:S01]  /*28f0*/  FFMA.FTZ R37, R37, R34, R39 ;  /* 0x0000002225257223 */ /* 0x000fe20000010027 */
[----:B------:R-:W-:Y:S01]  /*2900*/  FMUL.FTZ R8, R43, -1.4426950216293334961 ;  /* 0xbfb8aa3b2b087820 */ /* 0x000fe20000410000 */
[----:B------:R-:W-:Y:S01]  /*2910*/  FMUL.FTZ R88, R85, -1.4426950216293334961 ;  /* 0xbfb8aa3b55587820 */ /* 0x000fe20000410000 */
[----:B------:R-:W-:Y:S01]  /*2920*/  FADD.FTZ R24, R24, 1 ;  /* 0x3f80000018187421 */ /* 0x000fe20000010000 */
[----:B------:R-:W-:Y:S01]  /*2930*/  FMUL.FTZ R34, R37, -1.4426950216293334961 ;  /* 0xbfb8aa3b25227820 */ /* 0x000fe20000410000 */
[----:B------:R-:W-:Y:S01]  /*2940*/  FADD.FTZ R25, R25, 1 ;  /* 0x3f80000019197421 */ /* 0x000fe20000010000 */
[----:B------:R0:W4:Y:S01]  /*2950*/  MUFU.EX2 R31, R57 ;  /* 0x00000039001f7308 */ /* 0x0001220000000800 */
[--C-:B--2---:R-:W-:Y:S01]  /*2960*/  SHF.R.S32.HI R41, RZ, 0x1f, R40.reuse ;  /* 0x0000001fff297819 */ /* 0x104fe20000011428 */
[----:B------:R-:W-:Y:S01]  /*2970*/  ULDC.64 UR6, c[0x0][0x210] ;  /* 0x0000840000067ab9 */ /* 0x000fe20000000a00 */
[----:B------:R-:W-:Y:S01]  /*2980*/  FMUL.FTZ R75, R35, -1.4426950216293334961 ;  /* 0xbfb8aa3b234b7820 */ /* 0x000fe20000410000 */
[----:B------:R-:W-:Y:S01]  /*2990*/  FADD.FTZ R26, R26, 1 ;  /* 0x3f8000001a1a7421 */ /* 0x000fe20000010000 */
[----:B------:R-:W-:Y:S01]  /*29a0*/  FADD.FTZ R27, R27, 1 ;  /* 0x3f8000001b1b7421 */ /* 0x000fe20000010000 */
[----:B------:R-:W-:-:S04]  /*29b0*/  IMAD.WIDE.U32 R40, R9, 0x50000, R40 ;  /* 0x0005000009287825 */ /* 0x000fc800078e0028 */
[----:B---3--:R-:W-:Y:S01]  /*29c0*/  FADD.FTZ R28, R28, 1 ;  /* 0x3f8000001c1c7421 */ /* 0x008fe20000010000 */
[----:B------:R2:W3:Y:S01]  /*29d0*/  MUFU.EX2 R32, R59 ;  /* 0x0000003b00207308 */ /* 0x0004e20000000800 */
[----:B0-----:R-:W-:Y:S01]  /*29e0*/  FMUL.FTZ R57, R56, -1.4426950216293334961 ;  /* 0xbfb8aa3b38397820 */ /* 0x001fe20000410000 */
[----:B------:R-:W-:Y:S01]  /*29f0*/  FADD.FTZ R29, R29, 1 ;  /* 0x3f8000001d1d7421 */ /* 0x000fe20000010000 */
[----:B------:R-:W-:Y:S01]  /*2a00*/  IADD3 R41, R10, R41, RZ ;  /* 0x000000290a297210 */ /* 0x000fe20007ffe0ff */
[----:B------:R-:W-:Y:S01]  /*2a10*/  FADD.FTZ R30, R30, 1 ;  /* 0x3f8000001e1e7421 */ /* 0x000fe20000010000 */
[-C--:B------:R-:W-:Y:S01]  /*2a20*/  IADD3 R11, P0, R11, R40.reuse, RZ ;  /* 0x000000280b0b7210 */ /* 0x080fe20007f1e0ff */
[----:B-1----:R-:W-:Y:S01]  /*2a30*/  FADD.FTZ R33, R33, 1 ;  /* 0x3f80000021217421 */ /* 0x002fe20000010000 */
[-C--:B------:R-:W-:Y:S01]  /*2a40*/  IADD3 R12, P4, R12, R40.reuse, RZ ;  /* 0x000000280c0c7210 */ /* 0x080fe20007f9e0ff */
[----:B------:R-:W0:Y:S01]  /*2a50*/  MUFU.EX2 R78, R78 ;  /* 0x0000004e004e7308 */ /* 0x000e220000000800 */
[----:B--2---:R-:W-:Y:S01]  /*2a60*/  FMUL.FTZ R59, R58, -1.4426950216293334961 ;  /* 0xbfb8aa3b3a3b7820 */ /* 0x004fe20000410000 */
[----:B------:R-:W-:Y:S01]  /*2a70*/  IADD3.X R10, RZ, R41, RZ, P0, !PT ;  /* 0x00000029ff0a7210 */ /* 0x000fe200007fe4ff */
[----:B----4-:R-:W-:Y:S01]  /*2a80*/  FADD.FTZ R31, R31, 1 ;  /* 0x3f8000001f1f7421 */ /* 0x010fe20000010000 */
[-C--:B------:R-:W-:Y:S01]  /*2a90*/  IADD3 R15, P3, R15, R40.reuse, RZ ;  /* 0x000000280f0f7210 */ /* 0x080fe20007f7e0ff */
[----:B------:R-:W-:Y:S01]  /*2aa0*/  FADD.FTZ R62, R62, 1 ;  /* 0x3f8000003e3e7421 */ /* 0x000fe20000010000 */
[----:B------:R-:W-:Y:S01]  /*2ab0*/  IADD3 R13, P5, R13, R40, RZ ;  /* 0x000000280d0d7210 */ /* 0x000fe20007fbe0ff */
[----:B------:R-:W-:Y:S01]  /*2ac0*/  FMUL.FTZ R74, R19, R74 ;  /* 0x0000004a134a7220 */ /* 0x000fe20000410000 */
[----:B------:R-:W1:Y:S01]  /*2ad0*/  MUFU.EX2 R80, R80 ;  /* 0x0000005000507308 */ /* 0x000e620000000800 */
[----:B---3--:R-:W-:Y:S01]  /*2ae0*/  FADD.FTZ R32, R32, 1 ;  /* 0x3f80000020207421 */ /* 0x008fe20000010000 */
[----:B------:R-:W-:Y:S01]  /*2af0*/  IADD3 R18, P2, R18, R40, RZ ;  /* 0x0000002812127210 */ /* 0x000fe20007f5e0ff */
[----:B------:R-:W-:-:S05]  /*2b00*/  FADD.FTZ R71, R71, 1 ;  /* 0x3f80000047477421 */ /* 0x000fca0000010000 */
[----:B------:R-:W-:Y:S01]  /*2b10*/  MUFU.EX2 R77, R77 ;  /* 0x0000004d004d7308 */ /* 0x000fe20000000800 */
[----:B0-----:R-:W-:-:S07]  /*2b20*/  FADD.FTZ R76, R78, 1 ;  /* 0x3f8000004e4c7421 */ /* 0x001fce0000010000 */
[----:B------:R-:W-:Y:S01]  /*2b30*/  MUFU.EX2 R79, R79 ;  /* 0x0000004f004f7308 */ /* 0x000fe20000000800 */
[----:B-1----:R-:W-:-:S07]  /*2b40*/  FADD.FTZ R78, R80, 1 ;  /* 0x3f800000504e7421 */ /* 0x002fce0000010000 */
[----:B------:R-:W-:Y:S08]  /*2b50*/  MUFU.EX2 R81, R81 ;  /* 0x0000005100517308 */ /* 0x000ff00000000800 */
[----:B------:R-:W0:Y:S08]  /*2b60*/  MUFU.EX2 R57, R57 ;  /* 0x0000003900397308 */ /* 0x000e300000000800 */
[----:B------:R-:W1:Y:S08]  /*2b70*/  MUFU.EX2 R59, R59 ;  /* 0x0000003b003b7308 */ /* 0x000e700000000800 */
[----:B------:R-:W2:Y:S01]  /*2b80*/  MUFU.EX2 R73, R73 ;  /* 0x0000004900497308 */ /* 0x000ea20000000800 */
[----:B0-----:R-:W-:-:S07]  /*2b90*/  FADD.FTZ R57, R57, 1 ;  /* 0x3f80000039397421 */ /* 0x001fce0000010000 */
[----:B------:R-:W0:Y:S01]  /*2ba0*/  MUFU.EX2 R82, R82 ;  /* 0x0000005200527308 */ /* 0x000e220000000800 */
[----:B-1----:R-:W-:-:S07]  /*2bb0*/  FADD.FTZ R59, R59, 1 ;  /* 0x3f8000003b3b7421 */ /* 0x002fce0000010000 */
[----:B------:R1:W3:Y:S01]  /*2bc0*/  MUFU.EX2 R72, R86 ;  /* 0x0000005600487308 */ /* 0x0002e20000000800 */
[----:B--2---:R-:W-:-:S07]  /*2bd0*/  FADD.FTZ R73, R73, 1 ;  /* 0x3f80000049497421 */ /* 0x004fce0000010000 */
[----:B------:R2:W-:Y:S01]  /*2be0*/  MUFU.EX2 R39, R8 ;  /* 0x0000000800277308 */ /* 0x0005e20000000800 */
[----:B-1----:R-:W-:Y:S01]  /*2bf0*/  FMUL.FTZ R86, R36, -1.4426950216293334961 ;  /* 0xbfb8aa3b24567820 */ /* 0x002fe20000410000 */
[----:B0-----:R-:W-:-:S06]  /*2c00*/  FADD.FTZ R82, R82, 1 ;  /* 0x3f80000052527421 */ /* 0x001fcc0000010000 */
[----:B------:R-:W0:Y:S01]  /*2c10*/  MUFU.RCP R21, R21 ;  /* 0x0000001500157308 */ /* 0x000e220000001000 */
[----:B--2---:R-:W-:Y:S01]  /*2c20*/  LEA R8, P0, R11, UR6, 0x1 ;  /* 0x000000060b087c11 */ /* 0x004fe2000f8008ff */
[----:B---3--:R-:W-:-:S03]  /*2c30*/  FADD.FTZ R72, R72, 1 ;  /* 0x3f80000048487421 */ /* 0x008fc60000010000 */
[----:B------:R-:W-:Y:S02]  /*2c40*/  LEA.HI.X R9, R11, UR7, R10, 0x1, P0 ;  /* 0x000000070b097c11 */ /* 0x000fe400080f0c0a */
[-C--:B------:R-:W-:Y:S01]  /*2c50*/  IADD3.X R11, RZ, R41.reuse, RZ, P4, !PT ;  /* 0x00000029ff0b7210 */ /* 0x080fe200027fe4ff */
[----:B------:R-:W1:Y:S01]  /*2c60*/  MUFU.RCP R22, R22 ;  /* 0x0000001600167308 */ /* 0x000e620000001000 */
[----:B------:R-:W-:Y:S02]  /*2c70*/  LEA R10, P6, R12, UR6, 0x1 ;  /* 0x000000060c0a7c11 */ /* 0x000fe4000f8c08ff */
[----:B------:R-:W-:Y:S02]  /*2c80*/  IADD3 R80, P4, R14, R40, RZ ;  /* 0x000000280e507210 */ /* 0x000fe40007f9e0ff */
[----:B------:R-:W-:Y:S02]  /*2c90*/  LEA.HI.X R11, R12, UR7, R11, 0x1, P6 ;  /* 0x000000070c0b7c11 */ /* 0x000fe4000b0f0c0b */
[----:B------:R-:W-:Y:S01]  /*2ca0*/  IADD3.X R87, RZ, R41, RZ, P4, !PT ;  /* 0x00000029ff577210 */ /* 0x000fe200027fe4ff */
[----:B------:R-:W2:Y:S01]  /*2cb0*/  MUFU.RCP R23, R23 ;  /* 0x0000001700177308 */ /* 0x000ea20000001000 */
[----:B------:R-:W-:Y:S01]  /*2cc0*/  LEA R12, P4, R80, UR6, 0x1 ;  /* 0x00000006500c7c11 */ /* 0x000fe2000f8808ff */
[----:B0-----:R-:W-:-:S05]  /*2cd0*/  FMUL.FTZ R21, R42, R21 ;  /* 0x000000152a157220 */ /* 0x001fca0000410000 */
[----:B------:R-:W-:Y:S01]  /*2ce0*/  F2FP.F16.F32.PACK_AB R21, R21, R74 ;  /* 0x0000004a1515723e */ /* 0x000fe200000000ff */
[----:B------:R-:W0:Y:S01]  /*2cf0*/  MUFU.EX2 R83, R83 ;  /* 0x0000005300537308 */ /* 0x000e220000000800 */
[----:B-1----:R-:W-:-:S03]  /*2d00*/  FMUL.FTZ R22, R44, R22 ;  /* 0x000000162c167220 */ /* 0x002fc60000410000 */
[----:B------:R1:W-:Y:S04]  /*2d10*/  STG.E.U16 desc[UR8][R8.64], R21 ;  /* 0x0000001508007986 */ /* 0x0003e8000c101508 */
[----:B------:R3:W4:Y:S01]  /*2d20*/  MUFU.EX2 R0, R88 ;  /* 0x0000005800007308 */ /* 0x0007220000000800 */
[----:B--2---:R-:W-:-:S05]  /*2d30*/  FMUL.FTZ R23, R45, R23 ;  /* 0x000000172d177220 */ /* 0x004fca0000410000 */
[----:B------:R-:W-:Y:S02]  /*2d40*/  F2FP.F16.F32.PACK_AB R22, R23, R22 ;  /* 0x000000161716723e */ /* 0x000fe400000000ff */
[----:B------:R2:W1:Y:S01]  /*2d50*/  MUFU.EX2 R20, R86 ;  /* 0x0000005600147308 */ /* 0x0004620000000800 */
[----:B---3--:R-:W-:Y:S01]  /*2d60*/  IADD3.X R88, RZ, R41, RZ, P3, !PT ;  /* 0x00000029ff587210 */ /* 0x008fe20001ffe4ff */
[----:B0-----:R-:W-:Y:S01]  /*2d70*/  FADD.FTZ R83, R83, 1 ;  /* 0x3f80000053537421 */ /* 0x001fe20000010000 */
[----:B------:R-:W-:Y:S01]  /*2d80*/  PRMT R23, R21, 0x7632, R23 ;  /* 0x0000763215177816 */ /* 0x000fe20000000017 */
[----:B------:R-:W-:Y:S04]  /*2d90*/  STG.E.U16 desc[UR8][R8.64+0x4], R22 ;  /* 0x0000041608007986 */ /* 0x000fe8000c101508 */
[----:B------:R-:W0:Y:S01]  /*2da0*/  MUFU.EX2 R34, R34 ;  /* 0x0000002200227308 */ /* 0x000e220000000800 */
[----:B--2---:R-:W-:Y:S01]  /*2db0*/  IADD3 R86, P0, R16, R40, RZ ;  /* 0x0000002810567210 */ /* 0x004fe20007f1e0ff */
[----:B----4-:R-:W-:Y:S01]  /*2dc0*/  FADD.FTZ R0, R0, 1 ;  /* 0x3f80000000007421 */ /* 0x010fe20000010000 */
[----:B------:R-:W-:Y:S01]  /*2dd0*/  LEA R16, P3, R13, UR6, 0x1 ;  /* 0x000000060d107c11 */ /* 0x000fe2000f8608ff */
[----:B------:R-:W-:Y:S04]  /*2de0*/  STG.E.U16 desc[UR8][R8.64+0x2], R23 ;  /* 0x0000021708007986 */ /* 0x000fe8000c101508 */
[----:B------:R-:W2:Y:S01]  /*2df0*/  MUFU.RCP R24, R24 ;  /* 0x0000001800187308 */ /* 0x000ea20000001000 */
[----:B-1----:R-:W-:Y:S01]  /*2e00*/  FADD.FTZ R19, R20, 1 ;  /* 0x3f80000014137421 */ /* 0x002fe20000010000 */
[----:B------:R-:W-:-:S06]  /*2e10*/  FADD.FTZ R20, R39, 1 ;  /* 0x3f80000027147421 */ /* 0x000fcc0000010000 */
[----:B------:R-:W1:Y:S01]  /*2e20*/  MUFU.RCP R25, R25 ;  /* 0x0000001900197308 */ /* 0x000e620000001000 */
[----:B0-----:R-:W-:-:S07]  /*2e30*/  FADD.FTZ R34, R34, 1 ;  /* 0x3f80000022227421 */ /* 0x001fce0000010000 */
[----:B------:R0:W3:Y:S01]  /*2e40*/  MUFU.EX2 R38, R75 ;  /* 0x0000004b00267308 */ /* 0x0000e20000000800 */
[----:B--2---:R-:W-:-:S07]  /*2e50*/  FMUL.FTZ R24, R46, R24 ;  /* 0x000000182e187220 */ /* 0x004fce0000410000 */
[----:B------:R-:W2:Y:S01]  /*2e60*/  MUFU.RCP R26, R26 ;  /* 0x0000001a001a7308 */ /* 0x000ea20000001000 */
[----:B0-----:R-:W-:Y:S01]  /*2e70*/  FADD.FTZ R75, R77, 1 ;  /* 0x3f8000004d4b7421 */ /* 0x001fe20000010000 */
[----:B------:R-:W-:Y:S01]  /*2e80*/  FADD.FTZ R77, R79, 1 ;  /* 0x3f8000004f4d7421 */ /* 0x000fe20000010000 */
[----:B------:R-:W-:Y:S01]  /*2e90*/  FADD.FTZ R79, R81, 1 ;  /* 0x3f800000514f7421 */ /* 0x000fe20000010000 */
[----:B------:R-:W-:Y:S01]  /*2ea0*/  IADD3 R81, P1, R17, R40, RZ ;  /* 0x0000002811517210 */ /* 0x000fe20007f3e0ff */
[----:B-1----:R-:W-:Y:S01]  /*2eb0*/  FMUL.FTZ R25, R47, R25 ;  /* 0x000000192f197220 */ /* 0x002fe20000410000 */
[----:B------:R-:W-:Y:S02]  /*2ec0*/  IADD3.X R40, RZ, R41, RZ, P5, !PT ;  /* 0x00000029ff287210 */ /* 0x000fe40002ffe4ff */
[----:B------:R-:W0:Y:S01]  /*2ed0*/  MUFU.RCP R27, R27 ;  /* 0x0000001b001b7308 */ /* 0x000e220000001000 */
[----:B------:R-:W-:Y:S01]  /*2ee0*/  LEA R14, P5, R15, UR6, 0x1 ;  /* 0x000000060f0e7c11 */ /* 0x000fe2000f8a08ff */
[----:B---3--:R-:W-:Y:S01]  /*2ef0*/  FADD.FTZ R38, R38, 1 ;  /* 0x3f80000026267421 */ /* 0x008fe20000010000 */
[----:B------:R-:W-:-:S02]  /*2f00*/  LEA.HI.X R17, R13, UR7, R40, 0x1, P3 ;  /* 0x000000070d117c11 */ /* 0x000fc400098f0c28 */
[----:B------:R-:W-:Y:S02]  /*2f10*/  LEA.HI.X R13, R80, UR7, R87, 0x1, P4 ;  /* 0x00000007500d7c11 */ /* 0x000fe4000a0f0c57 */
[-C--:B------:R-:W-:Y:S01]  /*2f20*/  IADD3.X R87, RZ, R41.reuse, RZ, P2, !PT ;  /* 0x00000029ff577210 */ /* 0x080fe200017fe4ff */
[----:B------:R-:W1:Y:S01]  /*2f30*/  MUFU.RCP R28, R28 ;  /* 0x0000001c001c7308 */ /* 0x000e620000001000 */
[-C--:B------:R-:W-:Y:S01]  /*2f40*/  IADD3.X R90, RZ, R41.reuse, RZ, P1, !PT ;  /* 0x00000029ff5a7210 */ /* 0x080fe20000ffe4ff */
[----:B--2---:R-:W-:Y:S01]  /*2f50*/  FMUL.FTZ R26, R48, R26 ;  /* 0x0000001a301a7220 */ /* 0x004fe20000410000 */
[----:B------:R-:W-:Y:S02]  /*2f60*/  LEA.HI.X R15, R15, UR7, R88, 0x1, P5 ;  /* 0x000000070f0f7c11 */ /* 0x000fe4000a8f0c58 */
[----:B------:R-:W-:Y:S02]  /*2f70*/  IADD3.X R41, RZ, R41, RZ, P0, !PT ;  /* 0x00000029ff297210 */ /* 0x000fe400007fe4ff */
[----:B------:R-:W-:Y:S01]  /*2f80*/  LEA R88, P0, R86, UR6, 0x1 ;  /* 0x0000000656587c11 */ /* 0x000fe2000f8008ff */
[----:B------:R-:W2:Y:S01]  /*2f90*/  MUFU.RCP R29, R29 ;  /* 0x0000001d001d7308 */ /* 0x000ea20000001000 */
[----:B------:R-:W-:Y:S01]  /*2fa0*/  LEA R40, P2, R18, UR6, 0x1 ;  /* 0x0000000612287c11 */ /* 0x000fe2000f8408ff */
[----:B0-----:R-:W-:Y:S01]  /*2fb0*/  FMUL.FTZ R27, R49, R27 ;  /* 0x0000001b311b7220 */ /* 0x001fe20000410000 */
[----:B------:R-:W-:-:S02]  /*2fc0*/  LEA.HI.X R89, R86, UR7, R41, 0x1, P0 ;  /* 0x0000000756597c11 */ /* 0x000fc400080f0c29 */
[----:B------:R-:W-:Y:S02]  /*2fd0*/  LEA.HI.X R41, R18, UR7, R87, 0x1, P2 ;  /* 0x0000000712297c11 */ /* 0x000fe400090f0c57 */
[----:B------:R-:W-:Y:S01]  /*2fe0*/  F2FP.F16.F32.PACK_AB R24, R25, R24 ;  /* 0x000000181918723e */ /* 0x000fe200000000ff */
[----:B------:R-:W0:Y:S01]  /*2ff0*/  MUFU.RCP R30, R30 ;  /* 0x0000001e001e7308 */ /* 0x000e220000001000 */
[----:B------:R-:W-:Y:S01]  /*3000*/  PRMT R25, R22, 0x7632, R25 ;  /* 0x0000763216197816 */ /* 0x000fe20000000019 */
[----:B-1----:R-:W-:Y:S01]  /*3010*/  FMUL.FTZ R28, R50, R28 ;  /* 0x0000001c321c7220 */ /* 0x002fe20000410000 */
[----:B------:R-:W-:Y:S02]  /*3020*/  F2FP.F16.F32.PACK_AB R26, R27, R26 ;  /* 0x0000001a1b1a723e */ /* 0x000fe400000000ff */
[----:B------:R-:W-:Y:S01]  /*3030*/  LEA R80, P1, R81, UR6, 0x1 ;  /* 0x0000000651507c11 */ /* 0x000fe2000f8208ff */
[----:B------:R1:W-:Y:S01]  /*3040*/  STG.E.U16 desc[UR8][R8.64+0x6], R25 ;  /* 0x0000061908007986 */ /* 0x0003e2000c101508 */
[----:B------:R-:W-:Y:S01]  /*3050*/  PRMT R21, R26, 0x7632, R21 ;  /* 0x000076321a157816 */ /* 0x000fe20000000015 */
[----:B------:R-:W3:Y:S01]  /*3060*/  MUFU.RCP R31, R31 ;  /* 0x0000001f001f7308 */ /* 0x000ee20000001000 */
[----:B--2---:R-:W-:Y:S01]  /*3070*/  FMUL.FTZ R29, R51, R29 ;  /* 0x0000001d331d7220 */ /* 0x004fe20000410000 */
[----:B------:R-:W-:Y:S01]  /*3080*/  STG.E.U16 desc[UR8][R10.64], R24 ;  /* 0x000000180a007986 */ /* 0x000fe2000c101508 */
[----:B------:R-:W-:-:S02]  /*3090*/  LEA.HI.X R81, R81, UR7, R90, 0x1, P1 ;  /* 0x0000000751517c11 */ /* 0x000fc400088f0c5a */
[----:B------:R-:W-:Y:S01]  /*30a0*/  IADD3 R5, P0, R5, 0x12, RZ ;  /* 0x0000001205057810 */ /* 0x000fe20007f1e0ff */
[----:B------:R-:W-:Y:S01]  /*30b0*/  STG.E.U16 desc[UR8][R10.64+0x4], R26 ;  /* 0x0000041a0a007986 */ /* 0x000fe2000c101508 */
[----:B------:R-:W-:Y:S01]  /*30c0*/  F2FP.F16.F32.PACK_AB R28, R29, R28 ;  /* 0x0000001c1d1c723e */ /* 0x000fe200000000ff */
[----:B------:R-:W2:Y:S01]  /*30d0*/  MUFU.RCP R32, R32 ;  /* 0x0000002000207308 */ /* 0x000ea20000001000 */
[----:B0-----:R-:W-:Y:S01]  /*30e0*/  FMUL.FTZ R30, R52, R30 ;  /* 0x0000001e341e7220 */ /* 0x001fe20000410000 */
[----:B-1----:R-:W-:Y:S01]  /*30f0*/  PRMT R9, R24, 0x7632, R9 ;  /* 0x0000763218097816 */ /* 0x002fe20000000009 */
[----:B------:R-:W-:Y:S01]  /*3100*/  STG.E.U16 desc[UR8][R10.64+0x6], R21 ;  /* 0x000006150a007986 */ /* 0x000fe2000c101508 */
[----:B------:R-:W-:Y:S02]  /*3110*/  PRMT R8, R28, 0x7632, R8 ;  /* 0x000076321c087816 */ /* 0x000fe40000000008 */
[----:B------:R-:W-:Y:S01]  /*3120*/  IADD3.X R7, RZ, R7, RZ, P0, !PT ;  /* 0x00000007ff077210 */ /* 0x000fe200007fe4ff */
[----:B------:R0:W-:Y:S01]  /*3130*/  STG.E.U16 desc[UR8][R10.64+0x2], R9 ;  /* 0x000002090a007986 */ /* 0x0001e2000c101508 */
[----:B------:R-:W1:Y:S01]  /*3140*/  MUFU.RCP R33, R33 ;  /* 0x0000002100217308 */ /* 0x000e620000001000 */
[----:B---3--:R-:W-:Y:S01]  /*3150*/  FMUL.FTZ R31, R53, R31 ;  /* 0x0000001f351f7220 */ /* 0x008fe20000410000 */
[----:B------:R-:W-:Y:S01]  /*3160*/  ISETP.GE.U32.AND P0, PT, R5, UR10, PT ;  /* 0x0000000a05007c0c */ /* 0x000fe2000bf06070 */
[----:B------:R-:W-:Y:S03]  /*3170*/  STG.E.U16 desc[UR8][R16.64], R28 ;  /* 0x0000001c10007986 */ /* 0x000fe6000c101508 */
[----:B------:R-:W-:Y:S01]  /*3180*/  F2FP.F16.F32.PACK_AB R30, R31, R30 ;  /* 0x0000001e1f1e723e */ /* 0x000fe200000000ff */
[----:B------:R3:W-:Y:S01]  /*3190*/  STG.E.U16 desc[UR8][R16.64+0x2], R8 ;  /* 0x0000020810007986 */ /* 0x0007e2000c101508 */
[----:B------:R-:W4:Y:S01]  /*31a0*/  MUFU.RCP R57, R57 ;  /* 0x0000003900397308 */ /* 0x000f220000001000 */
[----:B--2---:R-:W-:Y:S01]  /*31b0*/  FMUL.FTZ R32, R54, R32 ;  /* 0x0000002036207220 */ /* 0x004fe20000410000 */
[----:B------:R-:W-:Y:S01]  /*31c0*/  ISETP.GE.AND.EX P0, PT, R7, UR5, PT, P0 ;  /* 0x0000000507007c0c */ /* 0x000fe2000bf06300 */
[----:B------:R-:W-:Y:S01]  /*31d0*/  STG.E.U16 desc[UR8][R16.64+0x4], R30 ;  /* 0x0000041e10007986 */ /* 0x000fe2000c101508 */
[----:B0-----:R-:W-:-:S04]  /*31e0*/  PRMT R11, R30, 0x7632, R11 ;  /* 0x000076321e0b7816 */ /* 0x001fc8000000000b */
[----:B------:R-:W0:Y:S01]  /*31f0*/  MUFU.RCP R59, R59 ;  /* 0x0000003b003b7308 */ /* 0x000e220000001000 */
[----:B-1----:R-:W-:Y:S01]  /*3200*/  FMUL.FTZ R33, R55, R33 ;  /* 0x0000002137217220 */ /* 0x002fe20000410000 */
[----:B------:R1:W-:Y:S04]  /*3210*/  STG.E.U16 desc[UR8][R16.64+0x6], R11 ;  /* 0x0000060b10007986 */ /* 0x0003e8000c101508 */
[----:B------:R-:W-:Y:S02]  /*3220*/  F2FP.F16.F32.PACK_AB R32, R33, R32 ;  /* 0x000000202120723e */ /* 0x000fe400000000ff */
[----:B------:R-:W2:Y:S01]  /*3230*/  MUFU.RCP R62, R62 ;  /* 0x0000003e003e7308 */ /* 0x000ea20000001000 */
[----:B----4-:R-:W-:Y:S01]  /*3240*/  FMUL.FTZ R57, R56, R57 ;  /* 0x0000003938397220 */ /* 0x010fe20000410000 */
[----:B------:R-:W-:Y:S01]  /*3250*/  PRMT R9, R32, 0x7632, R9 ;  /* 0x0000763220097816 */ /* 0x000fe20000000009 */
[----:B------:R-:W-:Y:S04]  /*3260*/  STG.E.U16 desc[UR8][R12.64], R32 ;  /* 0x000000200c007986 */ /* 0x000fe8000c101508 */
[----:B------:R4:W-:Y:S01]  /*3270*/  STG.E.U16 desc[UR8][R12.64+0x2], R9 ;  /* 0x000002090c007986 */ /* 0x0009e2000c101508 */
[----:B------:R-:W3:Y:S01]  /*3280*/  MUFU.RCP R73, R73 ;  /* 0x0000004900497308 */ /* 0x000ee20000001000 */
[----:B0-----:R-:W-:-:S05]  /*3290*/  FMUL.FTZ R58, R58, R59 ;  /* 0x0000003b3a3a7220 */ /* 0x001fca0000410000 */
[----:B------:R-:W-:Y:S02]  /*32a0*/  F2FP.F16.F32.PACK_AB R57, R58, R57 ;  /* 0x000000393a39723e */ /* 0x000fe400000000ff */
[----:B------:R-:W0:Y:S01]  /*32b0*/  MUFU.RCP R75, R75 ;  /* 0x0000004b004b7308 */ /* 0x000e220000001000 */
[----:B--2---:R-:W-:Y:S01]  /*32c0*/  FMUL.FTZ R62, R60, R62 ;  /* 0x0000003e3c3e7220 */ /* 0x004fe20000410000 */
[----:B------:R-:W-:Y:S01]  /*32d0*/  PRMT R10, R57, 0x7632, R10 ;  /* 0x00007632390a7816 */ /* 0x000fe2000000000a */
[----:B------:R-:W-:Y:S04]  /*32e0*/  STG.E.U16 desc[UR8][R12.64+0x4], R57 ;  /* 0x000004390c007986 */ /* 0x000fe8000c101508 */
[----:B------:R-:W-:Y:S01]  /*32f0*/  STG.E.U16 desc[UR8][R12.64+0x6], R10 ;  /* 0x0000060a0c007986 */ /* 0x000fe2000c101508 */
[----:B------:R-:W2:Y:S01]  /*3300*/  MUFU.RCP R76, R76 ;  /* 0x0000004c004c7308 */ /* 0x000ea20000001000 */
[----:B---3--:R-:W-:-:S05]  /*3310*/  FMUL.FTZ R73, R61, R73 ;  /* 0x000000493d497220 */ /* 0x008fca0000410000 */
[----:B------:R-:W-:Y:S02]  /*3320*/  F2FP.F16.F32.PACK_AB R62, R73, R62 ;  /* 0x0000003e493e723e */ /* 0x000fe400000000ff */
[----:B------:R-:W3:Y:S01]  /*3330*/  MUFU.RCP R79, R79 ;  /* 0x0000004f004f7308 */ /* 0x000ee20000001000 */
[----:B0-----:R-:W-:Y:S01]  /*3340*/  FMUL.FTZ R75, R63, R75 ;  /* 0x0000004b3f4b7220 */ /* 0x001fe20000410000 */
[----:B------:R-:W-:Y:S01]  /*3350*/  PRMT R8, R62, 0x7632, R8 ;  /* 0x000076323e087816 */ /* 0x000fe20000000008 */
[----:B------:R-:W-:Y:S04]  /*3360*/  STG.E.U16 desc[UR8][R14.64], R62 ;  /* 0x0000003e0e007986 */ /* 0x000fe8000c101508 */
[----:B------:R0:W-:Y:S01]  /*3370*/  STG.E.U16 desc[UR8][R14.64+0x2], R8 ;  /* 0x000002080e007986 */ /* 0x0001e2000c101508 */
[----:B------:R-:W4:Y:S01]  /*3380*/  MUFU.RCP R82, R82 ;  /* 0x0000005200527308 */ /* 0x000f220000001000 */
[----:B--2---:R-:W-:-:S05]  /*3390*/  FMUL.FTZ R76, R64, R76 ;  /* 0x0000004c404c7220 */ /* 0x004fca0000410000 */
[----:B------:R-:W-:Y:S02]  /*33a0*/  F2FP.F16.F32.PACK_AB R75, R76, R75 ;  /* 0x0000004b4c4b723e */ /* 0x000fe400000000ff */
[----:B------:R-:W2:Y:S01]  /*33b0*/  MUFU.RCP R77, R77 ;  /* 0x0000004d004d7308 */ /* 0x000ea20000001000 */
[----:B---3--:R-:W-:Y:S01]  /*33c0*/  FMUL.FTZ R79, R67, R79 ;  /* 0x0000004f434f7220 */ /* 0x008fe20000410000 */
[----:B-1----:R-:W-:Y:S01]  /*33d0*/  PRMT R11, R75, 0x7632, R11 ;  /* 0x000076324b0b7816 */ /* 0x002fe2000000000b */
[----:B------:R-:W-:Y:S04]  /*33e0*/  STG.E.U16 desc[UR8][R14.64+0x4], R75 ;  /* 0x0000044b0e007986 */ /* 0x000fe8000c101508 */
[----:B------:R-:W-:Y:S01]  /*33f0*/  STG.E.U16 desc[UR8][R14.64+0x6], R11 ;  /* 0x0000060b0e007986 */ /* 0x000fe2000c101508 */
[----:B------:R-:W1:Y:S01]  /*3400*/  MUFU.RCP R78, R78 ;  /* 0x0000004e004e7308 */ /* 0x000e620000001000 */
[----:B----4-:R-:W-:-:S05]  /*3410*/  FMUL.FTZ R82, R68, R82 ;  /* 0x0000005244527220 */ /* 0x010fca0000410000 */
[----:B------:R-:W-:Y:S02]  /*3420*/  F2FP.F16.F32.PACK_AB R79, R82, R79 ;  /* 0x0000004f524f723e */ /* 0x000fe400000000ff */
[----:B------:R-:W3:Y:S01]  /*3430*/  MUFU.RCP R83, R83 ;  /* 0x0000005300537308 */ /* 0x000ee20000001000 */
[----:B--2---:R-:W-:Y:S01]  /*3440*/  FMUL.FTZ R77, R65, R77 ;  /* 0x0000004d414d7220 */ /* 0x004fe20000410000 */
[----:B------:R-:W-:Y:S01]  /*3450*/  PRMT R9, R79, 0x7632, R9 ;  /* 0x000076324f097816 */ /* 0x000fe20000000009 */
[----:B------:R-:W-:Y:S04]  /*3460*/  STG.E.U16 desc[UR8][R88.64+0x4], R79 ;  /* 0x0000044f58007986 */ /* 0x000fe8000c101508 */
[----:B------:R2:W-:Y:S01]  /*3470*/  STG.E.U16 desc[UR8][R88.64+0x6], R9 ;  /* 0x0000060958007986 */ /* 0x0005e2000c101508 */
[----:B------:R-:W4:Y:S01]  /*3480*/  MUFU.RCP R72, R72 ;  /* 0x0000004800487308 */ /* 0x000f220000001000 */
[----:B-1----:R-:W-:-:S05]  /*3490*/  FMUL.FTZ R78, R66, R78 ;  /* 0x0000004e424e7220 */ /* 0x002fca0000410000 */
[----:B------:R-:W-:Y:S02]  /*34a0*/  F2FP.F16.F32.PACK_AB R77, R78, R77 ;  /* 0x0000004d4e4d723e */ /* 0x000fe400000000ff */
[----:B------:R-:W1:Y:S01]  /*34b0*/  MUFU.RCP R71, R71 ;  /* 0x0000004700477308 */ /* 0x000e620000001000 */
[----:B---3--:R-:W-:Y:S01]  /*34c0*/  FMUL.FTZ R83, R70, R83 ;  /* 0x0000005346537220 */ /* 0x008fe20000410000 */
[----:B------:R-:W-:Y:S01]  /*34d0*/  PRMT R44, R77, 0x7632, R44 ;  /* 0x000076324d2c7816 */ /* 0x000fe2000000002c */
[----:B------:R3:W-:Y:S04]  /*34e0*/  STG.E.U16 desc[UR8][R88.64], R77 ;  /* 0x0000004d58007986 */ /* 0x0007e8000c101508 */
[----:B------:R3:W-:Y:S01]  /*34f0*/  STG.E.U16 desc[UR8][R88.64+0x2], R44 ;  /* 0x0000022c58007986 */ /* 0x0007e2000c101508 */
[----:B------:R-:W2:Y:S01]  /*3500*/  MUFU.RCP R0, R0 ;  /* 0x0000000000007308 */ /* 0x000ea20000001000 */
[----:B----4-:R-:W-:-:S05]  /*3510*/  FMUL.FTZ R72, R69, R72 ;  /* 0x0000004845487220 */ /* 0x010fca0000410000 */
[----:B------:R-:W-:Y:S02]  /*3520*/  F2FP.F16.F32.PACK_AB R72, R72, R83 ;  /* 0x000000534848723e */ /* 0x000fe400000000ff */
[----:B------:R-:W4:Y:S01]  /*3530*/  MUFU.RCP R18, R38 ;  /* 0x0000002600127308 */ /* 0x000f220000001000 */
[----:B-1----:R-:W-:Y:S01]  /*3540*/  FMUL.FTZ R71, R84, R71 ;  /* 0x0000004754477220 */ /* 0x002fe20000410000 */
[----:B0-----:R-:W-:Y:S01]  /*3550*/  PRMT R8, R72, 0x7632, R8 ;  /* 0x0000763248087816 */ /* 0x001fe20000000008 */
[----:B------:R3:W-:Y:S04]  /*3560*/  STG.E.U16 desc[UR8][R80.64], R72 ;  /* 0x0000004850007986 */ /* 0x0007e8000c101508 */
[----:B------:R3:W-:Y:S01]  /*3570*/  STG.E.U16 desc[UR8][R80.64+0x2], R8 ;  /* 0x0000020850007986 */ /* 0x0007e2000c101508 */
[----:B------:R-:W0:Y:S01]  /*3580*/  MUFU.RCP R19, R19 ;  /* 0x0000001300137308 */ /* 0x000e220000001000 */
[----:B--2---:R-:W-:-:S05]  /*3590*/  FMUL.FTZ R0, R85, R0 ;  /* 0x0000000055007220 */ /* 0x004fca0000410000 */
[----:B------:R-:W-:Y:S02]  /*35a0*/  F2FP.F16.F32.PACK_AB R0, R0, R71 ;  /* 0x000000470000723e */ /* 0x000fe400000000ff */
[----:B------:R-:W1:Y:S01]  /*35b0*/  MUFU.RCP R20, R20 ;  /* 0x0000001400147308 */ /* 0x000e620000001000 */
[----:B----4-:R-:W-:Y:S01]  /*35c0*/  FMUL.FTZ R18, R35, R18 ;  /* 0x0000001223127220 */ /* 0x010fe20000410000 */
[----:B------:R-:W-:Y:S01]  /*35d0*/  PRMT R10, R0, 0x7632, R10 ;  /* 0x00007632000a7816 */ /* 0x000fe2000000000a */
[----:B------:R3:W-:Y:S04]  /*35e0*/  STG.E.U16 desc[UR8][R80.64+0x4], R0 ;  /* 0x0000040050007986 */ /* 0x0007e8000c101508 */
[----:B------:R3:W-:Y:S01]  /*35f0*/  STG.E.U16 desc[UR8][R80.64+0x6], R10 ;  /* 0x0000060a50007986 */ /* 0x0007e2000c101508 */
[----:B------:R-:W2:Y:S01]  /*3600*/  MUFU.RCP R34, R34 ;  /* 0x0000002200227308 */ /* 0x000ea20000001000 */
[----:B0-----:R-:W-:-:S05]  /*3610*/  FMUL.FTZ R19, R36, R19 ;  /* 0x0000001324137220 */ /* 0x001fca0000410000 */
[----:B------:R-:W-:Y:S01]  /*3620*/  F2FP.F16.F32.PACK_AB R18, R19, R18 ;  /* 0x000000121312723e */ /* 0x000fe200000000ff */
[----:B-1----:R-:W-:-:S03]  /*3630*/  FMUL.FTZ R20, R43, R20 ;  /* 0x000000142b147220 */ /* 0x002fc60000410000 */
[----:B------:R-:W-:Y:S01]  /*3640*/  PRMT R9, R18, 0x7632, R9 ;  /* 0x0000763212097816 */ /* 0x000fe20000000009 */
[----:B------:R3:W-:Y:S04]  /*3650*/  STG.E.U16 desc[UR8][R40.64], R18 ;  /* 0x0000001228007986 */ /* 0x0007e8000c101508 */
[----:B------:R3:W-:Y:S01]  /*3660*/  STG.E.U16 desc[UR8][R40.64+0x2], R9 ;  /* 0x0000020928007986 */ /* 0x0007e2000c101508 */
[----:B--2---:R-:W-:-:S05]  /*3670*/  FMUL.FTZ R37, R37, R34 ;  /* 0x0000002225257220 */ /* 0x004fca0000410000 */
[----:B------:R-:W-:-:S04]  /*3680*/  F2FP.F16.F32.PACK_AB R20, R37, R20 ;  /* 0x000000142514723e */ /* 0x000fc800000000ff */
[----:B------:R-:W-:Y:S01]  /*3690*/  PRMT R11, R20, 0x7632, R11 ;  /* 0x00007632140b7816 */ /* 0x000fe2000000000b */
[----:B------:R3:W-:Y:S04]  /*36a0*/  STG.E.U16 desc[UR8][R40.64+0x4], R20 ;  /* 0x0000041428007986 */ /* 0x0007e8000c101508 */
[----:B------:R3:W-:Y:S01]  /*36b0*/  STG.E.U16 desc[UR8][R40.64+0x6], R11 ;  /* 0x0000060b28007986 */ /* 0x0007e2000c101508 */
[----:B------:R-:W-:Y:S05]  /*36c0*/  @!P0 BRA `(.L_x_3704) ;  /* 0xffffffc800a88947 */ /* 0x000fea000383ffff */
[----:B------:R-:W-:Y:S05]  /*36d0*/  EXIT ;  /* 0x000000000000794d */ /* 0x000fea0003800000 */
.L_x_3705:
        /* <DEDUP_REMOVED lines=10> */
.L_x_3816:


//--------------------- .text._ZN13group_norm_v214gn_cuda_kernelI6__halfLi320ELi3ELi16ELi80ELi256ELb1ELi32ELi320ELi320ELi4ELb1ELi43ELb0ELb0ENS_16CompileConditionILi900EEEEEvPT_PKS4_S7_S7_flPfS8_Pj --------------------------
	.section	.text._ZN13group_norm_v214gn_cuda_kernelI6__halfLi320ELi3ELi16ELi80ELi256ELb1ELi32ELi320ELi320ELi4ELb1ELi43ELb0ELb0ENS_16CompileConditionILi900EEEEEvPT_PKS4_S7_S7_flPfS8_Pj,"ax",@progbits
	.align	128
        .global         _ZN13group_norm_v214gn_cuda_kernelI6__halfLi320ELi3ELi16ELi80ELi256ELb1ELi32ELi320ELi320ELi4ELb1ELi43ELb0ELb0ENS_16CompileConditionILi900EEEEEvPT_PKS4_S7_S7_flPfS8_Pj
        .type           _ZN13group_norm_v214gn_cuda_kernelI6__halfLi320ELi3ELi16ELi80ELi256ELb1ELi32ELi320ELi320ELi4ELb1ELi43ELb0ELb0ENS_16CompileConditionILi900EEEEEvPT_PKS4_S7_S7_flPfS8_Pj,@function
        .size           _ZN13group_norm_v214gn_cuda_kernelI6__halfLi320ELi3ELi16ELi80ELi256ELb1ELi32ELi320ELi320ELi4ELb1ELi43ELb0ELb0ENS_16CompileConditionILi900EEEEEvPT_PKS4_S7_S7_flPfS8_Pj,(.L_x_3817 - _ZN13group_norm_v214gn_cuda_kernelI6__halfLi320ELi3ELi16ELi80ELi256ELb1ELi32ELi320ELi320ELi4ELb1ELi43ELb0ELb0ENS_16CompileConditionILi900EEEEEvPT_PKS4_S7_S7_flPfS8_Pj)
        .other          _ZN13group_norm_v214gn_cuda_kernelI6__halfLi320ELi3ELi16ELi80ELi256ELb1ELi32ELi320ELi320ELi4ELb1ELi43ELb0ELb0ENS_16CompileConditionILi900EEEEEvPT_PKS4_S7_S7_flPfS8_Pj,@"STO_CUDA_ENTRY STV_DEFAULT"
_ZN13group_norm_v214gn_cuda_kernelI6__halfLi320ELi3ELi16ELi80ELi256ELb1ELi32ELi320ELi320ELi4ELb1ELi43ELb0ELb0ENS_16CompileConditionILi900EEEEEvPT_PKS4_S7_S7_flPfS8_Pj:
.text._ZN13group_norm_v214gn_cuda_kernelI6__halfLi320ELi3ELi16ELi80ELi256ELb1ELi32ELi320ELi320ELi4ELb1ELi43ELb0ELb0ENS_16CompileConditionILi900EEEEEvPT_PKS4_S7_S7_flPfS8_Pj:
        /* <DEDUP_REMOVED lines=23> */
.L_x_3714:
[----:B--2---:R-:W-:Y:S01]  /*0170*/  IMAD.WIDE.U32 R6, R0, -0x33333333, RZ ;  /* 0xcccccccd00067825 */ /* 0x004fe200078e00ff */
[----:B------:R-:W-:Y:S01]  /*0180*/  ULOP3.LUT UR13, UR9, 0x3, URZ, 0xc0, !UPT ;  /* 0x00000003090d7892 */ /* 0x000fe2000f8ec03f */
[----:B------:R-:W-:Y:S01]  /*0190*/  SHF.L.U32 R3, R2, 0x5, RZ ;  /* 0x0000000502037819 */ /* 0x000fe200000006ff */
[----:B------:R-:W-:Y:S01]  /*01a0*/  USHF.R.U64 UR16, UR9, 0x2, UR5 ;  /* 0x0000000209107899 */ /* 0x000fe20008001205 */
[----:B------:R-:W0:Y:S01]  /*01b0*/  LDC.64 R34, c[0x0][0x220] ;  /* 0x00008800ff227b82 */ /* 0x000e220000000a00 */
[----:B------:R-:W-:Y:S01]  /*01c0*/  SHF.R.U32.HI R6, RZ, 0x6, R7 ;  /* 0x00000006ff067819 */ /* 0x000fe20000011607 */
[----:B------:R-:W-:Y:S01]  /*01d0*/  UIMAD UR8, UR13, 0x140, URZ ;  /* 0x000001400d0878a4 */ /* 0x000fe2000f8e023f */
[----:B------:R-:W-:Y:S01]  /*01e0*/  LOP3.LUT R3, R3, 0xe0, RZ, 0xc0, !PT ;  /* 0x000000e003037812 */ /* 0x000fe200078ec0ff */
[----:B------:R-:W-:Y:S01]  /*01f0*/  USHF.R.U32.HI UR6, URZ, 0x2, UR5 ;  /* 0x000000023f067899 */ /* 0x000fe20008011605 */
[----:B------:R-:W-:Y:S01]  /*0200*/  MOV R17, UR16 ;  /* 0x0000001000117c02 */ /* 0x000fe20008000f00 */
[----:B------:R-:W-:Y:S01]  /*0210*/  IMAD R5, R6, -0x50, R0 ;  /* 0xffffffb006057824 */ /* 0x000fe200078e0200 */
[----:B------:R-:W-:Y:S01]  /*0220*/  IADD3 R3, R3, R6, RZ ;  /* 0x0000000603037210 */ /* 0x000fe20007ffe0ff */
[----:B------:R-:W-:Y:S01]  /*0230*/  UIMAD UR11, UR6, 0x50000, URZ ;  /* 0x00050000060b78a4 */ /* 0x000fe2000f8e023f */
[----:B------:R-:W1:Y:S01]  /*0240*/  LDC.64 R32, c[0x0][0x228] ;  /* 0x00008a00ff207b82 */ /* 0x000e620000000a00 */
[----:B------:R-:W-:Y:S01]  /*0250*/  ULDC.64 UR18, c[0x0][0x218] ;  /* 0x0000860000127ab9 */ /* 0x000fe20000000a00 */
[----:B------:R-:W-:Y:S01]  /*0260*/  LEA R14, R5, UR8, 0x2 ;  /* 0x00000008050e7c11 */ /* 0x000fe2000f8e10ff */
[----:B------:R-:W-:-:S03]  /*0270*/  IMAD R6, R3, 0x500, RZ ;  /* 0x0000050003067824 */ /* 0x000fc600078e02ff */
[--C-:B------:R-:W-:Y:S02]  /*0280*/  SHF.R.S32.HI R15, RZ, 0x1f, R14.reuse ;  /* 0x0000001fff0f7819 */ /* 0x100fe4000001140e */
[----:B------:R-:W-:Y:S01]  /*0290*/  IADD3 R7, R6, 0x1400, RZ ;  /* 0x0000140006077810 */ /* 0x000fe20007ffe0ff */
[----:B------:R-:W-:-:S05]  /*02a0*/  IMAD.WIDE.U32 R16, R17, 0x50000, R14 ;  /* 0x0005000011107825 */ /* 0x000fca00078e000e */
        /* <DEDUP_REMOVED lines=53> */
[--C-:B--2---:R-:W-:Y:S02]  /*0600*/  HADD2.F32 R3, -RZ, R18.reuse.H0_H0 ;  /* 0x20000012ff037230 */ /* 0x104fe40000004100 */
[----:B------:R-:W-:-:S02]  /*0610*/  HADD2.F32 R15, -RZ, R18.H1_H1 ;  /* 0x30000012ff0f7230 */ /* 0x000fc40000004100 */
        /* <DEDUP_REMOVED lines=71> */
[----:B------:R-:W-:Y:S01]  /*0a90*/  HADD2.F32 R30, -RZ, R44.H1_H1 ;  /* 0x3000002cff1e7230 */ /* 0x000fe20000004100 */
[----:B------:R-:W-:Y:S01]  /*0aa0*/  MOV R44, RZ ;  /* 0x000000ff002c7202 */ /* 0x000fe20000000f00 */
        /* <DEDUP_REMOVED lines=21> */
[----:B------:R-:W-:Y:S01]  /*0c00*/  FADD.FTZ R38, R38, R47 ;  /* 0x0000002f26267221 */ /* 0x000fe20000010000 */
[----:B------:R-:W-:-:S04]  /*0c10*/  HFMA2.MMA R40, -RZ, RZ, 0, 0 ;  /* 0x00000000ff287435 */ /* 0x000fc800000001ff */
        /* <DEDUP_REMOVED lines=19> */
[----:B------:R-:W-:Y:S02]  /*0d50*/  SHF.R.S32.HI R41, RZ, 0x2, R41 ;  /* 0x00000002ff297819 */ /* 0x000fe40000011429 */
[----:B------:R-:W-:Y:S01]  /*0d60*/  IADD3 R54, R52, 0xc, RZ ;  /* 0x0000000c34367810 */ /* 0x000fe20007ffe0ff */
[--C-:B------:R-:W-:Y:S02]  /*0d70*/  IMAD R38, R39, 0x28, R44.reuse ;  /* 0x0000002827267824 */ /* 0x100fe400078e022c */
[----:B------:R-:W-:-:S03]  /*0d80*/  IMAD R40, R41, 0x28, R44 ;  /* 0x0000002829287824 */ /* 0x000fc600078e022c */
[----:B------:R-:W-:Y:S02]  /*0d90*/  IADD3 R41, R38, R45, RZ ;  /* 0x0000002d26297210 */ /* 0x000fe40007ffe0ff */
[----:B------:R-:W-:Y:S02]  /*0da0*/  IADD3 R42, R45, R40, RZ ;  /* 0x000000282d2a7210 */ /* 0x000fe40007ffe0ff */
[----:B------:R-:W-:Y:S02]  /*0db0*/  IADD3 R38, R52, 0x8, RZ ;  /* 0x0000000834267810 */ /* 0x000fe40007ffe0ff */
[----:B------:R-:W0:Y:S02]  /*0dc0*/  LDS.64 R40, [R41] ;  /* 0x0000000029287984 */ /* 0x000e240000000a00 */
[----:B------:R-:W-:Y:S02]  /*0dd0*/  SHF.R.S32.HI R39, RZ, 0x1f, R38 ;  /* 0x0000001fff277819 */ /* 0x000fe40000011426 */
[----:B------:R-:W1:Y:S02]  /*0de0*/  LDS.64 R42, [R42] ;  /* 0x000000002a2a7984 */ /* 0x000e640000000a00 */
[----:B------:R-:W-:-:S04]  /*0df0*/  LEA.HI R39, R39, R38, RZ, 0x2 ;  /* 0x0000002627277211 */ /* 0x000fc800078f10ff */
[----:B------:R-:W-:-:S05]  /*0e00*/  SHF.R.S32.HI R39, RZ, 0x2, R39 ;  /* 0x00000002ff277819 */ /* 0x000fca0000011427 */
[----:B------:R-:W-:-:S05]  /*0e10*/  IMAD R38, R39, 0x28, R44 ;  /* 0x0000002827267824 */ /* 0x000fca00078e022c */
[----:B------:R-:W-:-:S06]  /*0e20*/  IADD3 R38, R45, R38, RZ ;  /* 0x000000262d267210 */ /* 0x000fcc0007ffe0ff */
[----:B------:R-:W2:Y:S01]  /*0e30*/  LDS.64 R38, [R38] ;  /* 0x0000000026267984 */ /* 0x000ea20000000a00 */
[----:B0-----:R-:W-:-:S04]  /*0e40*/  FADD.FTZ R40, RZ, R40 ;  /* 0x00000028ff287221 */ /* 0x001fc80000010000 */
[----:B-1----:R-:W-:Y:S01]  /*0e50*/  FADD.FTZ R40, R40, R42 ;  /* 0x0000002a28287221 */ /* 0x002fe20000010000 */
[----:B------:R-:W-:-:S04]  /*0e60*/  SHF.R.S32.HI R42, RZ, 0x1f, R54 ;  /* 0x0000001fff2a7819 */ /* 0x000fc80000011436 */
[----:B------:R-:W-:Y:S01]  /*0e70*/  LEA.HI R42, R42, R54, RZ, 0x2 ;  /* 0x000000362a2a7211 */ /* 0x000fe200078f10ff */
[----:B------:R-:W-:-:S03]  /*0e80*/  FADD.FTZ R54, RZ, R41 ;  /* 0x00000029ff367221 */ /* 0x000fc60000010000 */
[----:B------:R-:W-:Y:S01]  /*0e90*/  SHF.R.S32.HI R42, RZ, 0x2, R42 ;  /* 0x00000002ff2a7819 */ /* 0x000fe2000001142a */
[----:B------:R-:W-:-:S04]  /*0ea0*/  FADD.FTZ R54, R54, R43 ;  /* 0x0000002b36367221 */ /* 0x000fc80000010000 */
[----:B------:R-:W-:-:S05]  /*0eb0*/  IMAD R42, R42, 0x28, R44 ;  /* 0x000000282a2a7824 */ /* 0x000fca00078e022c */
[----:B------:R-:W-:Y:S01]  /*0ec0*/  IADD3 R42, R45, R42, RZ ;  /* 0x0000002a2d2a7210 */ /* 0x000fe20007ffe0ff */
[----:B--2---:R-:W-:Y:S01]  /*0ed0*/  FADD.FTZ R38, R40, R38 ;  /* 0x0000002628267221 */ /* 0x004fe20000010000 */
[----:B------:R-:W-:Y:S01]  /*0ee0*/  IADD3 R40, R52, 0x10, RZ ;  /* 0x0000001034287810 */ /* 0x000fe20007ffe0ff */
[----:B------:R-:W-:-:S03]  /*0ef0*/  FADD.FTZ R54, R54, R39 ;  /* 0x0000002736367221 */ /* 0x000fc60000010000 */
[----:B------:R-:W0:Y:S01]  /*0f00*/  LDS.64 R42, [R42] ;  /* 0x000000002a2a7984 */ /* 0x000e220000000a00 */
[----:B------:R-:W-:-:S04]  /*0f10*/  SHF.R.S32.HI R41, RZ, 0x1f, R40 ;  /* 0x0000001fff297819 */ /* 0x000fc80000011428 */
[----:B------:R-:W-:-:S04]  /*0f20*/  LEA.HI R41, R41, R40, RZ, 0x2 ;  /* 0x0000002829297211 */ /* 0x000fc800078f10ff */
[----:B------:R-:W-:-:S05]  /*0f30*/  SHF.R.S32.HI R41, RZ, 0x2, R41 ;  /* 0x00000002ff297819 */ /* 0x000fca0000011429 */
[----:B------:R-:W-:-:S05]  /*0f40*/  IMAD R40, R41, 0x28, R44 ;  /* 0x0000002829287824 */ /* 0x000fca00078e022c */
[----:B------:R-:W-:-:S06]  /*0f50*/  IADD3 R40, R45, R40, RZ ;  /* 0x000000282d287210 */ /* 0x000fcc0007ffe0ff */
[----:B------:R-:W1:Y:S01]  /*0f60*/  LDS.64 R40, [R40] ;  /* 0x0000000028287984 */ /* 0x000e620000000a00 */
[----:B0-----:R-:W-:Y:S01]  /*0f70*/  FADD.FTZ R39, R38, R42 ;  /* 0x0000002a26277221 */ /* 0x001fe20000010000 */
[----:B------:R-:W-:Y:S01]  /*0f80*/  IADD3 R38, R52, 0x14, RZ ;  /* 0x0000001434267810 */ /* 0x000fe20007ffe0ff */
[----:B------:R-:W-:-:S03]  /*0f90*/  FADD.FTZ R54, R54, R43 ;  /* 0x0000002b36367221 */ /* 0x000fc60000010000 */
[----:B------:R-:W-:-:S04]  /*0fa0*/  SHF.R.S32.HI R42, RZ, 0x1f, R38 ;  /* 0x0000001fff2a7819 */ /* 0x000fc80000011426 */
[----:B------:R-:W-:Y:S02]  /*0fb0*/  LEA.HI R42, R42, R38, RZ, 0x2 ;  /* 0x000000262a2a7211 */ /* 0x000fe400078f10ff */
[----:B------:R-:W-:Y:S02]  /*0fc0*/  IADD3 R38, R52, 0x18, RZ ;  /* 0x0000001834267810 */ /* 0x000fe40007ffe0ff */
[----:B------:R-:W-:-:S05]  /*0fd0*/  SHF.R.S32.HI R42, RZ, 0x2, R42 ;  /* 0x00000002ff2a7819 */ /* 0x000fca000001142a */
[----:B------:R-:W-:-:S05]  /*0fe0*/  IMAD R42, R42, 0x28, R44 ;  /* 0x000000282a2a7824 */ /* 0x000fca00078e022c */
[----:B------:R-:W-:Y:S01]  /*0ff0*/  IADD3 R42, R45, R42, RZ ;  /* 0x0000002a2d2a7210 */ /* 0x000fe20007ffe0ff */
[----:B-1----:R-:W-:Y:S01]  /*1000*/  FADD.FTZ R40, R39, R40 ;  /* 0x0000002827287221 */ /* 0x002fe20000010000 */
[----:B------:R-:W-:Y:S01]  /*1010*/  SHF.R.S32.HI R39, RZ, 0x1f, R38 ;  /* 0x0000001fff277819 */ /* 0x000fe20000011426 */
[----:B------:R-:W-:-:S03]  /*1020*/  FADD.FTZ R54, R54, R41 ;  /* 0x0000002936367221 */ /* 0x000fc60000010000 */
[----:B------:R-:W0:Y:S01]  /*1030*/  LDS.64 R42, [R42] ;  /* 0x000000002a2a7984 */ /* 0x000e220000000a00 */
        /* <DEDUP_REMOVED lines=12> */
[----:B------:R-:W-:Y:S02]  /*1100*/  IMAD R42, R42, 0x28, R44 ;  /* 0x000000282a2a7824 */ /* 0x000fe400078e022c */
[----:B-1----:R-:W-:-:S03]  /*1110*/  FADD.FTZ R38, R41, R38 ;  /* 0x0000002629267221 */ /* 0x002fc60000010000 */
[----:B------:R-:W-:Y:S01]  /*1120*/  IADD3 R42, R45, R42, RZ ;  /* 0x0000002a2d2a7210 */ /* 0x000fe20007ffe0ff */
[----:B------:R-:W-:Y:S01]  /*1130*/  FADD.FTZ R54, R54, R39 ;  /* 0x0000002736367221 */ /* 0x000fe20000010000 */
[----:B------:R-:W-:-:S04]  /*1140*/  SHF.R.S32.HI R41, RZ, 0x1f, R40 ;  /* 0x0000001fff297819 */ /* 0x000fc80000011428 */
        /* <DEDUP_REMOVED lines=14> */
[----:B-1----:R-:W-:Y:S01]  /*1230*/  FADD.FTZ R40, R39, R40 ;  /* 0x0000002827287221 */ /* 0x002fe20000010000 */
[----:B------:R-:W-:Y:S01]  /*1240*/  SHF.R.S32.HI R39, RZ, 0x1f, R38 ;  /* 0x0000001fff277819 */ /* 0x000fe20000011426 */
[----:B------:R-:W-:Y:S01]  /*1250*/  FADD.FTZ R54, R54, R41 ;  /* 0x0000002936367221 */ /* 0x000fe20000010000 */
[----:B------:R-:W-:Y:S02]  /*1260*/  IADD3 R56, R45, R42, RZ ;  /* 0x0000002a2d387210 */ /* 0x000fe40007ffe0ff */
[----:B------:R-:W-:-:S03]  /*1270*/  LEA.HI R39, R39, R38, RZ, 0x2 ;  /* 0x0000002627277211 */ /* 0x000fc600078f10ff */
[----:B------:R-:W0:Y:S01]  /*1280*/  LDS.64 R42, [R56] ;  /* 0x00000000382a7984 */ /* 0x000e220000000a00 */
        /* <DEDUP_REMOVED lines=8> */
[----:B------:R-:W-:-:S04]  /*1310*/  LEA.HI R41, R41, R40, RZ, 0x2 ;  /* 0x0000002829297211 */ /* 0x000fc800078f10ff */
[----:B------:R-:W-:Y:S01]  /*1320*/  SHF.R.S32.HI R41, RZ, 0x2, R41 ;  /* 0x00000002ff297819 */ /* 0x000fe20000011429 */
[----:B-1----:R-:W-:-:S04]  /*1330*/  FADD.FTZ R43, R42, R38 ;  /* 0x000000262a2b7221 */ /* 0x002fc80000010000 */
[----:B------:R-:W-:Y:S01]  /*1340*/  IMAD R40, R41, 0x28, R44 ;  /* 0x0000002829287824 */ /* 0x000fe200078e022c */
[----:B------:R-:W-:Y:S01]  /*1350*/  IADD3 R38, R52, 0x30, RZ ;  /* 0x0000003034267810 */ /* 0x000fe20007ffe0ff */
[----:B------:R-:W-:-:S03]  /*1360*/  FADD.FTZ R54, R54, R39 ;  /* 0x0000002736367221 */ /* 0x000fc60000010000 */
[----:B------:R-:W-:Y:S02]  /*1370*/  IADD3 R40, R45, R40, RZ ;  /* 0x000000282d287210 */ /* 0x000fe40007ffe0ff */
        /* <DEDUP_REMOVED lines=13> */
[----:B------:R-:W-:Y:S02]  /*1450*/  SHF.R.S32.HI R41, RZ, 0x2, R41 ;  /* 0x00000002ff297819 */ /* 0x000fe40000011429 */
[----:B------:R-:W-:-:S04]  /*1460*/  SHF.R.S32.HI R42, RZ, 0x1f, R40 ;  /* 0x0000001fff2a7819 */ /* 0x000fc80000011428 */
[----:B------:R-:W-:Y:S01]  /*1470*/  LEA.HI R42, R42, R40, RZ, 0x2 ;  /* 0x000000282a2a7211 */ /* 0x000fe200078f10ff */
[----:B------:R-:W-:Y:S02]  /*1480*/  IMAD R40, R41, 0x28, R44 ;  /* 0x0000002829287824 */ /* 0x000fe400078e022c */
[----:B-1----:R-:W-:Y:S01]  /*1490*/  FADD.FTZ R38, R43, R38 ;  /* 0x000000262b267221 */ /* 0x002fe20000010000 */
[----:B------:R-:W-:Y:S01]  /*14a0*/  FADD.FTZ R54, R54, R39 ;  /* 0x0000002736367221 */ /* 0x000fe20000010000 */
[----:B------:R-:W-:Y:S02]  /*14b0*/  SHF.R.S32.HI R42, RZ, 0x2, R42 ;  /* 0x00000002ff2a7819 */ /* 0x000fe4000001142a */
[----:B------:R-:W-:-:S03]  /*14c0*/  IADD3 R56, R45, R40, RZ ;  /* 0x000000282d387210 */ /* 0x000fc60007ffe0ff */
[----:B------:R-:W-:Y:S02]  /*14d0*/  IMAD R42, R42, 0x28, R44 ;  /* 0x000000282a2a7824 */ /* 0x000fe400078e022c */
[----:B------:R0:W1:Y:S03]  /*14e0*/  LDS.64 R40, [R56] ;  /* 0x0000000038287984 */ /* 0x0000660000000a00 */
[----:B------:R-:W-:Y:S02]  /*14f0*/  IADD3 R42, R45, R42, RZ ;  /* 0x0000002a2d2a7210 */ /* 0x000fe40007ffe0ff */
[----:B0-----:R-:W-:-:S04]  /*1500*/  IADD3 R56, R52, 0x4c, RZ ;  /* 0x0000004c34387810 */ /* 0x001fc80007ffe0ff */
[----:B------:R-:W0:Y:S01]  /*1510*/  LDS.64 R42, [R42] ;  /* 0x000000002a2a7984 */ /* 0x000e220000000a00 */
[----:B-1----:R-:W-:Y:S01]  /*1520*/  FADD.FTZ R39, R38, R40 ;  /* 0x0000002826277221 */ /* 0x002fe20000010000 */
[----:B------:R-:W-:Y:S01]  /*1530*/  FADD.FTZ R40, R54, R41 ;  /* 0x0000002936287221 */ /* 0x000fe20000010000 */
[C---:B------:R-:W-:Y:S02]  /*1540*/  IADD3 R38, R52.reuse, 0x3c, RZ ;  /* 0x0000003c34267810 */ /* 0x040fe40007ffe0ff */
[----:B------:R-:W-:Y:S01]  /*1550*/  IADD3 R54, R52, 0x48, RZ ;  /* 0x0000004834367810 */ /* 0x000fe20007ffe0ff */
[----:B0-----:R-:W-:Y:S01]  /*1560*/  FADD.FTZ R41, R39, R42 ;  /* 0x0000002a27297221 */ /* 0x001fe20000010000 */
[----:B------:R-:W-:Y:S01]  /*1570*/  FADD.FTZ R40, R40, R43 ;  /* 0x0000002b28287221 */ /* 0x000fe20000010000 */
[----:B------:R-:W-:Y:S02]  /*1580*/  SHF.R.S32.HI R39, RZ, 0x1f, R38 ;  /* 0x0000001fff277819 */ /* 0x000fe40000011426 */
        /* <DEDUP_REMOVED lines=13> */
[----:B------:R-:W-:Y:S02]  /*1660*/  LEA.HI R52, R39, R54, RZ, 0x2 ;  /* 0x0000003627347211 */ /* 0x000fe400078f10ff */
[----:B------:R-:W-:Y:S01]  /*1670*/  IADD3 R38, R45, R38, RZ ;  /* 0x000000262d267210 */ /* 0x000fe20007ffe0ff */
[----:B------:R-:W-:Y:S01]  /*1680*/  IMAD R42, R42, 0x28, R44 ;  /* 0x000000282a2a7824 */ /* 0x000fe200078e022c */
[----:B------:R-:W-:-:S02]  /*1690*/  SHF.R.S32.HI R39, RZ, 0x1f, R56 ;  /* 0x0000001fff277819 */ /* 0x000fc40000011438 */
[----:B------:R-:W-:Y:S02]  /*16a0*/  SHF.R.S32.HI R52, RZ, 0x2, R52 ;  /* 0x00000002ff347819 */ /* 0x000fe40000011434 */
[----:B------:R-:W-:Y:S02]  /*16b0*/  LEA.HI R54, R39, R56, RZ, 0x2 ;  /* 0x0000003827367211 */ /* 0x000fe400078f10ff */
[----:B------:R-:W0:Y:S01]  /*16c0*/  LDS.64 R38, [R38] ;  /* 0x0000000026267984 */ /* 0x000e220000000a00 */
[----:B------:R-:W-:Y:S01]  /*16d0*/  IMAD R52, R52, 0x28, R44 ;  /* 0x0000002834347824 */ /* 0x000fe200078e022c */
[----:B------:R-:W-:Y:S02]  /*16e0*/  SHF.R.S32.HI R54, RZ, 0x2, R54 ;  /* 0x00000002ff367819 */ /* 0x000fe40000011436 */
[C---:B------:R-:W-:Y:S02]  /*16f0*/  IADD3 R58, R45.reuse, R58, RZ ;  /* 0x0000003a2d3a7210 */ /* 0x040fe40007ffe0ff */
[C---:B------:R-:W-:Y:S01]  /*1700*/  IADD3 R56, R45.reuse, R42, RZ ;  /* 0x0000002a2d387210 */ /* 0x040fe20007ffe0ff */
[----:B------:R-:W-:Y:S01]  /*1710*/  IMAD R54, R54, 0x28, R44 ;  /* 0x0000002836367824 */ /* 0x000fe200078e022c */
[----:B------:R-:W-:-:S04]  /*1720*/  IADD3 R42, R45, R52, RZ ;  /* 0x000000342d2a7210 */ /* 0x000fc80007ffe0ff */
[----:B------:R-:W-:Y:S02]  /*1730*/  IADD3 R45, R45, R54, RZ ;  /* 0x000000362d2d7210 */ /* 0x000fe40007ffe0ff */
        /* <DEDUP_REMOVED lines=14> */
.L_x_3707:
[----:B------:R-:W-:Y:S05]  /*1820*/  BSYNC B0 ;  /* 0x0000000000007941 */ /* 0x000fea0003800000 */
.L_x_3706:
        /* <DEDUP_REMOVED lines=22> */
.L_x_3709:
[----:B------:R-:W-:Y:S05]  /*1990*/  BSYNC B0 ;  /* 0x0000000000007941 */ /* 0x000fea0003800000 */
.L_x_3708:
[----:B------:R-:W-:Y:S01]  /*19a0*/  BAR.SYNC.DEFER_BLOCKING 0x0 ;  /* 0x0000000000007b1d */ /* 0x000fe20000010000 */
[C---:B------:R-:W-:Y:S02]  /*19b0*/  ISETP.NE.AND P0, PT, R0.reuse, RZ, PT ;  /* 0x000000ff0000720c */ /* 0x040fe40003f05270 */
[----:B------:R-:W-:-:S11]  /*19c0*/  ISETP.GT.U32.AND P1, PT, R0, 0x1f, PT ;  /* 0x0000001f0000780c */ /* 0x000fd60003f24070 */
[----:B------:R-:W-:Y:S05]  /*19d0*/  @P0 BRA `(.L_x_3710) ;  /* 0x0000000000400947 */ /* 0x000fea0003800000 */
[----:B0-----:R-:W0:Y:S01]  /*19e0*/  LDC.64 R38, c[0x0][0x250] ;  /* 0x00009400ff267b82 */ /* 0x001e220000000a00 */
        /* <DEDUP_REMOVED lines=9> */
.L_x_3711:
[----:B------:R-:W2:Y:S04]  /*1a80*/  LD.E.STRONG.GPU R40, desc[UR14][R38.64] ;  /* 0x0000000e26287980 */ /* 0x000ea8000c10f900 */
[----:B--2---:R-:W-:Y:S01]  /*1a90*/  CCTL.IVALL ;  /* 0x00000000ff00798f */ /* 0x004fe20002000000 */
[----:B------:R-:W-:Y:S05]  /*1aa0*/  YIELD ;  /* 0x0000000000007946 */ /* 0x000fea0003800000 */
[----:B-----5:R-:W-:-:S04]  /*1ab0*/  LOP3.LUT R40, R40, R41, RZ, 0x3c, !PT ;  /* 0x0000002928287212 */ /* 0x020fc800078e3cff */
[----:B------:R-:W-:-:S13]  /*1ac0*/  ISETP.GT.AND P0, PT, R40, -0x1, PT ;  /* 0xffffffff2800780c */ /* 0x000fda0003f04270 */
[----:B------:R-:W-:Y:S05]  /*1ad0*/  @P0 BRA `(.L_x_3711) ;  /* 0xfffffffc00e80947 */ /* 0x000fea000383ffff */
.L_x_3710:
[----:B------:R-:W-:Y:S05]  /*1ae0*/  WARPSYNC.ALL ;  /* 0x0000000000007948 */ /* 0x000fea0003800000 */
[----:B0-----:R-:W0:Y:S01]  /*1af0*/  @!P1 LDC R40, c[0x0][0x10] ;  /* 0x00000400ff289b82 */ /* 0x001e220000000800 */
[----:B------:R-:W-:-:S07]  /*1b00*/  MOV R41, UR4 ;  /* 0x0000000400297c02 */ /* 0x000fce0008000f00 */
[----:B------:R-:W-:Y:S01]  /*1b10*/  BAR.SYNC.DEFER_BLOCKING 0x0 ;  /* 0x0000000000007b1d */ /* 0x000fe20000010000 */
[----:B------:R-:W-:-:S07]  /*1b20*/  @!P1 LOP3.LUT R43, R0, 0x7, RZ, 0xc0, !PT ;  /* 0x00000007002b9812 */ /* 0x000fce00078ec0ff */
[----:B------:R-:W1:Y:S01]  /*1b30*/  @!P1 LDC.64 R38, c[0x0][0x248] ;  /* 0x00009200ff269b82 */ /* 0x000e620000000a00 */
[----:B------:R-:W-:Y:S01]  /*1b40*/  LOP3.LUT P0, RZ, R0, 0xffffffe7, RZ, 0xc0, !PT ;  /* 0xffffffe700ff7812 */ /* 0x000fe2000780c0ff */
[----:B------:R-:W-:Y:S01]  /*1b50*/  ULDC.64 UR18, c[0x0][0x240] ;  /* 0x0000900000127ab9 */ /* 0x000fe20000000a00 */
[----:B0-----:R-:W-:Y:S01]  /*1b60*/  @!P1 IMAD R40, R40, R41, UR7 ;  /* 0x0000000728289e24 */ /* 0x001fe2000f8e0229 */
        /* <DEDUP_REMOVED lines=56> */
.L_x_3713:
[----:B------:R-:W-:Y:S05]  /*1ef0*/  BSYNC B0 ;  /* 0x0000000000007941 */ /* 0x000fea0003800000 */
.L_x_3712:
[----:B------:R-:W1:Y:S01]  /*1f00*/  S2UR UR12, SR_CgaCtaId ;  /* 0x00000000000c79c3 */ /* 0x000e620000008800 */
[----:B0-----:R-:W-:Y:S01]  /*1f10*/  MOV R38, UR13 ;  /* 0x0000000d00267c02 */ /* 0x001fe20008000f00 */
[----:B------:R-:W-:Y:S01]  /*1f20*/  USHF.L.U32 UR6, UR9, 0x2, URZ ;  /* 0x0000000209067899 */ /* 0x000fe2000800063f */
[--C-:B-----5:R-:W-:Y:S01]  /*1f30*/  HADD2.F32 R42, -RZ, R34.reuse.H0_H0 ;  /* 0x20000022ff2a7230 */ /* 0x120fe20000004100 */
[----:B------:R-:W-:Y:S01]  /*1f40*/  UMOV UR8, 0x400 ;  /* 0x0000040000087882 */ /* 0x000fe20000000000 */
[----:B------:R-:W-:Y:S01]  /*1f50*/  MOV R43, UR16 ;  /* 0x00000010002b7c02 */ /* 0x000fe20008000f00 */
[----:B------:R-:W-:Y:S01]  /*1f60*/  IMAD R5, R38, 0x50, R5 ;  /* 0x0000005026057824 */ /* 0x000fe200078e0205 */
[----:B------:R-:W-:Y:S01]  /*1f70*/  ULOP3.LUT UR6, UR6, 0xc, URZ, 0xc0, !UPT ;  /* 0x0000000c06067892 */ /* 0x000fe2000f8ec03f */
[----:B------:R-:W-:Y:S01]  /*1f80*/  HADD2.F32 R34, -RZ, R34.H1_H1 ;  /* 0x30000022ff227230 */ /* 0x000fe20000004100 */
[----:B------:R-:W-:Y:S01]  /*1f90*/  UIADD3 UR8, UR8, 0xc80, URZ ;  /* 0x00000c8008087890 */ /* 0x000fe2000fffe03f */
[----:B------:R-:W-:Y:S01]  /*1fa0*/  HADD2.F32 R56, -RZ, R33.H0_H0 ;  /* 0x20000021ff387230 */ /* 0x000fe20000004100 */
[----:B------:R-:W-:Y:S01]  /*1fb0*/  SHF.L.U32 R40, R5, 0x2, RZ ;  /* 0x0000000205287819 */ /* 0x000fe200000006ff */
[----:B------:R-:W-:Y:S01]  /*1fc0*/  ULOP3.LUT UR4, UR4, 0x1, URZ, 0x3c, !UPT ;  /* 0x0000000104047892 */ /* 0x000fe2000f8e3c3f */
[----:B------:R-:W-:Y:S01]  /*1fd0*/  IADD3 R5, RZ, -UR6, RZ ;  /* 0x80000006ff057c10 */ /* 0x000fe2000fffe0ff */
[----:B------:R-:W-:Y:S01]  /*1fe0*/  ULDC UR6, c[0x0][0x230] ;  /* 0x00008c0000067ab9 */ /* 0x000fe20000000800 */
[----:B------:R-:W-:Y:S01]  /*1ff0*/  SHF.R.S32.HI R41, RZ, 0x1f, R40 ;  /* 0x0000001fff297819 */ /* 0x000fe20000011428 */
[----:B------:R-:W-:Y:S01]  /*2000*/  IMAD.WIDE.U32 R38, R40, -0x33333333, RZ ;  /* 0xcccccccd28267825 */ /* 0x000fe200078e00ff */
[----:B------:R-:W-:-:S03]  /*2010*/  MOV R38, R5 ;  /* 0x0000000500267202 */ /* 0x000fc60000000f00 */
[----:B------:R-:W-:Y:S01]  /*2020*/  IMAD.WIDE.U32 R40, R43, 0x50000, R40 ;  /* 0x000500002b287825 */ /* 0x000fe200078e0028 */
[----:B------:R-:W-:Y:S01]  /*2030*/  LEA.HI R38, R39, R38, RZ, 0x1a ;  /* 0x0000002627267211 */ /* 0x000fe200078fd0ff */
[----:B-1----:R-:W-:Y:S01]  /*2040*/  ULEA UR8, UR12, UR8, 0x18 ;  /* 0x000000080c087291 */ /* 0x002fe2000f8ec03f */
[-C--:B------:R-:W-:Y:S02]  /*2050*/  IADD3 R13, P1, R13, R40.reuse, RZ ;  /* 0x000000280d0d7210 */ /* 0x080fe40007f3e0ff */
[-C--:B------:R-:W-:Y:S01]  /*2060*/  IADD3 R12, P0, R12, R40.reuse, RZ ;  /* 0x000000280c0c7210 */ /* 0x080fe20007f1e0ff */
[----:B------:R-:W-:Y:S01]  /*2070*/  ULDC.64 UR12, c[0x0][0x210] ;  /* 0x00008400000c7ab9 */ /* 0x000fe20000000a00 */
[-C--:B------:R-:W-:Y:S02]  /*2080*/  IADD3 R11, P2, R11, R40.reuse, RZ ;  /* 0x000000280b0b7210 */ /* 0x080fe40007f5e0ff */
[----:B------:R-:W-:Y:S02]  /*2090*/  LEA R38, R38, UR8, 0x3 ;  /* 0x0000000826267c11 */ /* 0x000fe4000f8e18ff */
[----:B------:R-:W-:-:S02]  /*20a0*/  IADD3 R10, P3, R10, R40, RZ ;  /* 0x000000280a0a7210 */ /* 0x000fc40007f7e0ff */
[----:B------:R-:W-:Y:S02]  /*20b0*/  IADD3 R45, P5, R8, R40, RZ ;  /* 0x00000028082d7210 */ /* 0x000fe40007fbe0ff */
[----:B------:R-:W0:Y:S02]  /*20c0*/  LDS.64 R38, [R38] ;  /* 0x0000000026267984 */ /* 0x000e240000000a00 */
[----:B0-----:R-:W-:Y:S01]  /*20d0*/  FADD.FTZ R5, R39, UR6 ;  /* 0x0000000627057e21 */ /* 0x001fe20008010000 */
[--C-:B------:R-:W-:Y:S01]  /*20e0*/  FADD.FTZ R44, R3, -R38.reuse ;  /* 0x80000026032c7221 */ /* 0x100fe20000010000 */
[--C-:B------:R-:W-:Y:S02]  /*20f0*/  HADD2.F32 R39, -RZ, R32.reuse.H0_H0 ;  /* 0x20000020ff277230 */ /* 0x100fe40000004100 */
[--C-:B------:R-:W-:Y:S01]  /*2100*/  FADD.FTZ R52, R15, -R38.reuse ;  /* 0x800000260f347221 */ /* 0x100fe20000010000 */
[----:B------:R-:W-:Y:S02]  /*2110*/  HADD2.F32 R15, -RZ, R32.H1_H1 ;  /* 0x30000020ff0f7230 */ /* 0x000fe40000004100 */
        /* <DEDUP_REMOVED lines=16> */
[----:B------:R-:W-:Y:S01]  /*2220*/  UIADD3 UR6, UP0, UR9, 0x2b, URZ ;  /* 0x0000002b09067890 */ /* 0x000fe2000ff1e03f */
[----:B0-----:R-:W-:Y:S01]  /*2230*/  FMUL.FTZ R44, R44, R5 ;  /* 0x000000052c2c7220 */ /* 0x001fe20000410000 */
[C---:B------:R-:W-:Y:S01]  /*2240*/  FMUL.FTZ R32, R5.reuse, R52 ;  /* 0x0000003405207220 */ /* 0x040fe20000410000 */
[C---:B------:R-:W-:Y:S01]  /*2250*/  FMUL.FTZ R23, R5.reuse, R23 ;  /* 0x0000001705177220 */ /* 0x040fe20000410000 */
[----:B------:R-:W-:Y:S01]  /*2260*/  FMUL.FTZ R16, R5, R16 ;  /* 0x0000001005107220 */ /* 0x000fe20000410000 */
[----:B------:R-:W-:Y:S01]  /*2270*/  FFMA.FTZ R3, R44, R42, R39 ;  /* 0x0000002a2c037223 */ /* 0x000fe20000010027 */
[--C-:B------:R-:W-:Y:S01]  /*2280*/  FFMA.FTZ R43, R32, R34, R15.reuse ;  /* 0x00000022202b7223 */ /* 0x100fe2000001000f */
[----:B------:R-:W-:Y:S01]  /*2290*/  IADD3 R32, R41, UR11, RZ ;  /* 0x0000000b29207c10 */ /* 0x000fe2000fffe0ff */
[----:B------:R-:W-:Y:S01]  /*22a0*/  FMUL.FTZ R22, R5, R22 ;  /* 0x0000001605167220 */ /* 0x000fe20000410000 */
[----:B------:R-:W-:Y:S01]  /*22b0*/  FMUL.FTZ R44, R3, -1.4426950216293334961 ;  /* 0xbfb8aa3b032c7820 */ /* 0x000fe20000410000 */
[----:B------:R-:W-:Y:S01]  /*22c0*/  FMUL.FTZ R54, R43, -1.4426950216293334961 ;  /* 0xbfb8aa3b2b367820 */ /* 0x000fe20000410000 */
[----:B------:R-:W-:Y:S01]  /*22d0*/  IADD3 R41, P4, R9, R40, RZ ;  /* 0x0000002809297210 */ /* 0x000fe20007f9e0ff */
[C---:B------:R-:W-:Y:S01]  /*22e0*/  FMUL.FTZ R50, R5.reuse, R50 ;  /* 0x0000003205327220 */ /* 0x040fe20000410000 */
[----:B------:R-:W-:Y:S01]  /*22f0*/  FFMA.FTZ R22, R34, R22, R15 ;  /* 0x0000001622167223 */ /* 0x000fe2000001000f */
[C---:B------:R-:W-:Y:S01]  /*2300*/  FMUL.FTZ R26, R5.reuse, R26 ;  /* 0x0000001a051a7220 */ /* 0x040fe20000410000 */
[----:B------:R-:W0:Y:S01]  /*2310*/  MUFU.EX2 R44, R44 ;  /* 0x0000002c002c7308 */ /* 0x000e220000000800 */
[----:B------:R-:W-:Y:S01]  /*2320*/  FMUL.FTZ R48, R5, R48 ;  /* 0x0000003005307220 */ /* 0x000fe20000410000 */
[----:B------:R-:W-:-:S02]  /*2330*/  UIADD3.X UR5, URZ, UR5, URZ, UP0, !UPT ;  /* 0x000000053f057290 */ /* 0x000fc400087fe43f */
[----:B------:R-:W-:Y:S02]  /*2340*/  UISETP.GE.U32.AND UP0, UPT, UR6, UR17, UPT ;  /* 0x000000110600728c */ /* 0x000fe4000bf06070 */
[----:B------:R-:W-:Y:S02]  /*2350*/  UMOV UR9, UR6 ;  /* 0x0000000600097c82 */ /* 0x000fe40008000000 */
[----:B------:R-:W-:Y:S01]  /*2360*/  MUFU.EX2 R54, R54 ;  /* 0x0000003600367308 */ /* 0x000fe20000000800 */
[----:B------:R-:W-:Y:S01]  /*2370*/  UISETP.GE.AND.EX UP0, UPT, UR5, UR10, UPT, UP0 ;  /* 0x0000000a0500728c */ /* 0x000fe2000bf06300 */
[----:B0-----:R-:W-:Y:S01]  /*2380*/  FADD.FTZ R52, R44, 1 ;  /* 0x3f8000002c347421 */ /* 0x001fe20000010000 */
[----:B------:R-:W-:-:S04]  /*2390*/  IADD3 R44, P6, R7, R40, RZ ;  /* 0x00000028072c7210 */ /* 0x000fc80007fde0ff */
[----:B------:R-:W-:Y:S01]  /*23a0*/  IADD3.X R9, RZ, R32, RZ, P6, !PT ;  /* 0x00000020ff097210 */ /* 0x000fe200037fe4ff */
[----:B------:R-:W0:Y:S01]  /*23b0*/  MUFU.RCP R52, R52 ;  /* 0x0000003400347308 */ /* 0x000e220000001000 */
[----:B------:R-:W-:Y:S01]  /*23c0*/  IADD3 R40, P6, R6, R40, RZ ;  /* 0x0000002806287210 */ /* 0x000fe20007fde0ff */
[----:B------:R-:W-:Y:S01]  /*23d0*/  FADD.FTZ R6, R17, -R38 ;  /* 0x8000002611067221 */ /* 0x000fe20000010000 */
[----:B0-----:R-:W-:Y:S01]  /*23e0*/  FMUL.FTZ R58, R3, R52 ;  /* 0x00000034033a7220 */ /* 0x001fe20000410000 */
[--C-:B------:R-:W-:Y:S02]  /*23f0*/  HADD2.F32 R52, -RZ, R35.reuse.H0_H0 ;  /* 0x20000023ff347230 */ /* 0x100fe40000004100 */
[----:B------:R-:W-:Y:S01]  /*2400*/  FMUL.FTZ R3, R5, R6 ;  /* 0x0000000605037220 */ /* 0x000fe20000410000 */
[----:B------:R-:W-:Y:S01]  /*2410*/  FADD.FTZ R6, R54, 1 ;  /* 0x3f80000036067421 */ /* 0x000fe20000010000 */
[----:B------:R-:W-:Y:S02]  /*2420*/  HADD2.F32 R35, -RZ, R35.H1_H1 ;  /* 0x30000023ff237230 */ /* 0x000fe40000004100 */
[----:B------:R-:W-:Y:S01]  /*2430*/  FFMA.FTZ R19, R3, R52, R56 ;  /* 0x0000003403137223 */ /* 0x000fe20000010038 */
[----:B------:R-:W-:Y:S01]  /*2440*/  FMUL.FTZ R3, R5, R8 ;  /* 0x0000000805037220 */ /* 0x000fe20000410000 */
[----:B------:R-:W-:Y:S01]  /*2450*/  HADD2.F32 R54, -RZ, R33.H1_H1 ;  /* 0x30000021ff367230 */ /* 0x000fe20000004100 */
[----:B------:R-:W0:Y:S01]  /*2460*/  MUFU.RCP R6, R6 ;  /* 0x0000000600067308 */ /* 0x000e220000001000 */
[----:B------:R-:W-:Y:S01]  /*2470*/  FMUL.FTZ R7, R19, -1.4426950216293334961 ;  /* 0xbfb8aa3b13077820 */ /* 0x000fe20000410000 */
[----:B------:R-:W-:-:S02]  /*2480*/  FADD.FTZ R8, R21, -R38 ;  /* 0x8000002615087221 */ /* 0x000fc40000010000 */
[--C-:B------:R-:W-:Y:S01]  /*2490*/  FFMA.FTZ R60, R3, R35, R54.reuse ;  /* 0x00000023033c7223 */ /* 0x100fe20000010036 */
[--C-:B------:R-:W-:Y:S01]  /*24a0*/  FFMA.FTZ R26, R35, R26, R54.reuse ;  /* 0x0000001a231a7223 */ /* 0x100fe20000010036 */
[----:B------:R-:W-:Y:S01]  /*24b0*/  FMUL.FTZ R8, R5, R8 ;  /* 0x0000000805087220 */ /* 0x000fe20000410000 */
[----:B------:R-:W-:Y:S01]  /*24c0*/  FFMA.FTZ R48, R35, R48, R54 ;  /* 0x0000003023307223 */ /* 0x000fe20000010036 */
[----:B------:R-:W1:Y:S01]  /*24d0*/  MUFU.EX2 R7, R7 ;  /* 0x0000000700077308 */ /* 0x000e620000000800 */
[----:B------:R-:W-:Y:S01]  /*24e0*/  FMUL.FTZ R17, R60, -1.4426950216293334961 ;  /* 0xbfb8aa3b3c117820 */ /* 0x000fe20000410000 */
[----:B------:R-:W-:-:S04]  /*24f0*/  FFMA.FTZ R21, R42, R8, R39 ;  /* 0x000000082a157223 */ /* 0x000fc80000010027 */
[----:B------:R-:W-:Y:S02]  /*2500*/  FMUL.FTZ R33, R21, -1.4426950216293334961 ;  /* 0xbfb8aa3b15217820 */ /* 0x000fe40000410000 */
[----:B------:R2:W3:Y:S01]  /*2510*/  MUFU.EX2 R3, R17 ;  /* 0x0000001100037308 */ /* 0x0004e20000000800 */
[----:B0-----:R-:W-:-:S05]  /*2520*/  FMUL.FTZ R43, R43, R6 ;  /* 0x000000062b2b7220 */ /* 0x001fca0000410000 */
[----:B------:R-:W-:Y:S02]  /*2530*/  F2FP.F16.F32.PACK_AB R58, R43, R58 ;  /* 0x0000003a2b3a723e */ /* 0x000fe400000000ff */
[----:B------:R-:W0:Y:S01]  /*2540*/  MUFU.EX2 R8, R33 ;  /* 0x0000002100087308 */ /* 0x000e220000000800 */
[----:B-1----:R-:W-:Y:S01]  /*2550*/  FADD.FTZ R6, R7, 1 ;  /* 0x3f80000007067421 */ /* 0x002fe20000010000 */
[----:B--2---:R-:W-:-:S04]  /*2560*/  FFMA.FTZ R17, R34, R23, R15 ;  /* 0x0000001722117223 */ /* 0x004fc8000001000f */
[----:B------:R-:W-:Y:S02]  /*2570*/  FMUL.FTZ R23, R17, -1.4426950216293334961 ;  /* 0xbfb8aa3b11177820 */ /* 0x000fe40000410000 */
[----:B------:R-:W1:Y:S01]  /*2580*/  MUFU.RCP R6, R6 ;  /* 0x0000000600067308 */ /* 0x000e620000001000 */
[----:B---3--:R-:W-:-:S07]  /*2590*/  FADD.FTZ R3, R3, 1 ;  /* 0x3f80000003037421 */ /* 0x008fce0000010000 */
[----:B------:R-:W2:Y:S01]  /*25a0*/  MUFU.RCP R3, R3 ;  /* 0x0000000300037308 */ /* 0x000ea20000001000 */
[----:B0-----:R-:W-:-:S07]  /*25b0*/  FADD.FTZ R7, R8, 1 ;  /* 0x3f80000008077421 */ /* 0x001fce0000010000 */
[----:B------:R-:W0:Y:S01]  /*25c0*/  MUFU.RCP R8, R7 ;  /* 0x0000000700087308 */ /* 0x000e220000001000 */
[----:B-1----:R-:W-:Y:S01]  /*25d0*/  FMUL.FTZ R19, R19, R6 ;  /* 0x0000000613137220 */ /* 0x002fe20000410000 */
[----:B------:R-:W-:-:S04]  /*25e0*/  FADD.FTZ R6, R25, -R38 ;  /* 0x8000002619067221 */ /* 0x000fc80000010000 */
[----:B------:R-:W-:Y:S01]  /*25f0*/  FMUL.FTZ R25, R5, R6 ;  /* 0x0000000605197220 */ /* 0x000fe20000410000 */
[----:B------:R-:W-:Y:S01]  /*2600*/  FADD.FTZ R6, R27, -R38 ;  /* 0x800000261b067221 */ /* 0x000fe20000010000 */
[----:B------:R-:W1:Y:S01]  /*2610*/  MUFU.EX2 R23, R23 ;  /* 0x0000001700177308 */ /* 0x000e620000000800 */
[----:B--2---:R-:W-:Y:S01]  /*2620*/  FMUL.FTZ R60, R60, R3 ;  /* 0x000000033c3c7220 */ /* 0x004fe20000410000 */
[----:B------:R-:W-:Y:S01]  /*2630*/  FFMA.FTZ R25, R52, R25, R56 ;  /* 0x0000001934197223 */ /* 0x000fe20000010038 */
[----:B------:R-:W-:-:S03]  /*2640*/  FMUL.FTZ R3, R5, R6 ;  /* 0x0000000605037220 */ /* 0x000fc60000410000 */
[----:B------:R-:W-:Y:S01]  /*2650*/  FMUL.FTZ R27, R25, -1.4426950216293334961 ;  /* 0xbfb8aa3b191b7820 */ /* 0x000fe20000410000 */
[----:B------:R-:W-:Y:S01]  /*2660*/  FFMA.FTZ R3, R35, R3, R54 ;  /* 0x0000000323037223 */ /* 0x000fe20000010036 */
[----:B------:R-:W-:Y:S01]  /*2670*/  F2FP.F16.F32.PACK_AB R60, R60, R19 ;  /* 0x000000133c3c723e */ /* 0x000fe200000000ff */
[----:B0-----:R-:W-:Y:S01]  /*2680*/  FMUL.FTZ R21, R21, R8 ;  /* 0x0000000815157220 */ /* 0x001fe20000410000 */
[----:B------:R-:W0:Y:S01]  /*2690*/  MUFU.EX2 R7, R27 ;  /* 0x0000001b00077308 */ /* 0x000e220000000800 */
[----:B------:R-:W-:Y:S01]  /*26a0*/  FMUL.FTZ R6, R3, -1.4426950216293334961 ;  /* 0xbfb8aa3b03067820 */ /* 0x000fe20000410000 */
[----:B-1----:R-:W-:Y:S01]  /*26b0*/  FADD.FTZ R8, R23, 1 ;  /* 0x3f80000017087421 */ /* 0x002fe20000010000 */
[----:B------:R-:W-:-:S05]  /*26c0*/  FMUL.FTZ R23, R5, R29 ;  /* 0x0000001d05177220 */ /* 0x000fca0000410000 */
[----:B------:R-:W1:Y:S01]  /*26d0*/  MUFU.EX2 R6, R6 ;  /* 0x0000000600067308 */ /* 0x000e620000000800 */
[----:B------:R-:W-:-:S07]  /*26e0*/  FFMA.FTZ R23, R42, R23, R39 ;  /* 0x000000172a177223 */ /* 0x000fce0000010027 */
[----:B------:R-:W2:Y:S01]  /*26f0*/  MUFU.RCP R8, R8 ;  /* 0x0000000800087308 */ /* 0x000ea20000001000 */
[----:B0-----:R-:W-:-:S07]  /*2700*/  FADD.FTZ R29, R7, 1 ;  /* 0x3f800000071d7421 */ /* 0x001fce0000010000 */
[----:B------:R-:W0:Y:S01]  /*2710*/  MUFU.RCP R7, R29 ;  /* 0x0000001d00077308 */ /* 0x000e220000001000 */
[----:B-1----:R-:W-:-:S07]  /*2720*/  FADD.FTZ R33, R6, 1 ;  /* 0x3f80000006217421 */ /* 0x002fce0000010000 */
[----:B------:R-:W1:Y:S01]  /*2730*/  MUFU.RCP R33, R33 ;  /* 0x0000002100217308 */ /* 0x000e620000001000 */
[----:B--2---:R-:W-:Y:S01]  /*2740*/  FMUL.FTZ R17, R17, R8 ;  /* 0x0000000811117220 */ /* 0x004fe20000410000 */
[----:B------:R-:W-:-:S04]  /*2750*/  FMUL.FTZ R8, R23, -1.4426950216293334961 ;  /* 0xbfb8aa3b17087820 */ /* 0x000fc80000410000 */
[----:B------:R-:W-:Y:S02]  /*2760*/  F2FP.F16.F32.PACK_AB R17, R17, R21 ;  /* 0x000000151111723e */ /* 0x000fe400000000ff */
[----:B------:R-:W2:Y:S01]  /*2770*/  MUFU.EX2 R8, R8 ;  /* 0x0000000800087308 */ /* 0x000ea20000000800 */
[----:B0-----:R-:W-:Y:S01]  /*2780*/  FMUL.FTZ R25, R25, R7 ;  /* 0x0000000719197220 */ /* 0x001fe20000410000 */
[----:B------:R-:W-:Y:S02]  /*2790*/  IADD3.X R7, RZ, R32, RZ, P6, !PT ;  /* 0x00000020ff077210 */ /* 0x000fe400037fe4ff */
[----:B------:R-:W-:-:S04]  /*27a0*/  LEA R6, P6, R40, UR12, 0x1 ;  /* 0x0000000c28067c11 */ /* 0x000fc8000f8c08ff */
[----:B------:R-:W-:Y:S01]  /*27b0*/  LEA.HI.X R7, R40, UR13, R7, 0x1, P6 ;  /* 0x0000000d28077c11 */ /* 0x000fe2000b0f0c07 */
[--C-:B------:R-:W-:Y:S01]  /*27c0*/  FADD.FTZ R40, R31, -R38.reuse ;  /* 0x800000261f287221 */ /* 0x100fe20000010000 */
[----:B-1----:R-:W-:Y:S01]  /*27d0*/  FMUL.FTZ R3, R3, R33 ;  /* 0x0000002103037220 */ /* 0x002fe20000410000 */
[--C-:B------:R-:W-:Y:S02]  /*27e0*/  FADD.FTZ R33, R51, -R38.reuse ;  /* 0x8000002633217221 */ /* 0x100fe40000010000 */
[----:B------:R-:W-:Y:S01]  /*27f0*/  FMUL.FTZ R29, R5, R40 ;  /* 0x00000028051d7220 */ /* 0x000fe20000410000 */
[--C-:B------:R-:W-:Y:S01]  /*2800*/  FADD.FTZ R40, R49, -R38.reuse ;  /* 0x8000002631287221 */ /* 0x100fe20000010000 */
[----:B------:R-:W-:Y:S01]  /*2810*/  FADD.FTZ R49, R36, -R38 ;  /* 0x8000002624317221 */ /* 0x000fe20000010000 */
[C---:B------:R-:W-:Y:S01]  /*2820*/  FMUL.FTZ R33, R5.reuse, R33 ;  /* 0x0000002105217220 */ /* 0x040fe20000410000 */
[----:B--2---:R-:W-:Y:S01]  /*2830*/  FADD.FTZ R27, R8, 1 ;  /* 0x3f800000081b7421 */ /* 0x004fe20000010000 */
[C---:B------:R-:W-:Y:S01]  /*2840*/  FMUL.FTZ R31, R5.reuse, R40 ;  /* 0x00000028051f7220 */ /* 0x040fe20000410000 */
[----:B------:R-:W-:Y:S01]  /*2850*/  FFMA.FTZ R29, R34, R29, R15 ;  /* 0x0000001d221d7223 */ /* 0x000fe2000001000f */
[----:B------:R-:W-:Y:S01]  /*2860*/  LEA R8, P6, R44, UR12, 0x1 ;  /* 0x0000000c2c087c11 */ /* 0x000fe2000f8c08ff */
[----:B------:R-:W-:Y:S01]  /*2870*/  FMUL.FTZ R49, R5, R49 ;  /* 0x0000003105317220 */ /* 0x000fe20000410000 */
[----:B------:R-:W-:Y:S01]  /*2880*/  FFMA.FTZ R31, R52, R31, R56 ;  /* 0x0000001f341f7223 */ /* 0x000fe20000010038 */
[----:B------:R-:W0:Y:S01]  /*2890*/  MUFU.RCP R27, R27 ;  /* 0x0000001b001b7308 */ /* 0x000e220000001000 */
[----:B------:R-:W-:Y:S01]  /*28a0*/  FMUL.FTZ R40, R29, -1.4426950216293334961 ;  /* 0xbfb8aa3b1d287820 */ /* 0x000fe20000410000 */
[----:B------:R-:W-:Y:S01]  /*28b0*/  LEA.HI.X R9, R44, UR13, R9, 0x1, P6 ;  /* 0x0000000d2c097c11 */ /* 0x000fe2000b0f0c09 */
[----:B------:R-:W-:Y:S01]  /*28c0*/  FMUL.FTZ R36, R31, -1.4426950216293334961 ;  /* 0xbfb8aa3b1f247820 */ /* 0x000fe20000410000 */
[----:B------:R-:W-:Y:S01]  /*28d0*/  FADD.FTZ R44, R24, -R38 ;  /* 0x80000026182c7221 */ /* 0x000fe20000010000 */
[C---:B------:R-:W-:Y:S01]  /*28e0*/  FMUL.FTZ R24, R5.reuse, R57 ;  /* 0x0000003905187220 */ /* 0x040fe20000410000 */
[----:B------:R-:W-:Y:S01]  /*28f0*/  FFMA.FTZ R33, R42, R33, R39 ;  /* 0x000000212a217223 */ /* 0x000fe20000010027 */
[----:B------:R-:W-:Y:S01]  /*2900*/  PRMT R57, R60, 0x7632, R57 ;  /* 0x000076323c397816 */ /* 0x000fe20000000039 */
[----:B------:R-:W1:Y:S01]  /*2910*/  MUFU.EX2 R40, R40 ;  /* 0x0000002800287308 */ /* 0x000e620000000800 */
[----:B------:R-:W-:Y:S01]  /*2920*/  FMUL.FTZ R44, R5, R44 ;  /* 0x0000002c052c7220 */ /* 0x000fe20000410000 */
[----:B------:R-:W-:Y:S01]  /*2930*/  FFMA.FTZ R24, R42, R24, R39 ;  /* 0x000000182a187223 */ /* 0x000fe20000010027 */
[----:B------:R-:W-:Y:S01]  /*2940*/  FMUL.FTZ R43, R33, -1.4426950216293334961 ;  /* 0xbfb8aa3b212b7820 */ /* 0x000fe20000410000 */
[----:B------:R-:W-:Y:S01]  /*2950*/  STG.E.U16 desc[UR14][R6.64+0x6], R57 ;  /* 0x0000063906007986 */ /* 0x000fe2000c10150e */
[----:B------:R-:W-:-:S03]  /*2960*/  F2FP.F16.F32.PACK_AB R3, R3, R25 ;  /* 0x000000190303723e */ /* 0x000fc600000000ff */
[----:B------:R-:W2:Y:S01]  /*2970*/  MUFU.EX2 R36, R36 ;  /* 0x0000002400247308 */ /* 0x000ea20000000800 */
[----:B0-----:R-:W-:Y:S01]  /*2980*/  FMUL.FTZ R23, R23, R27 ;  /* 0x0000001b17177220 */ /* 0x001fe20000410000 */
[C-C-:B------:R-:W-:Y:S01]  /*2990*/  FFMA.FTZ R27, R42.reuse, R16, R39.reuse ;  /* 0x000000102a1b7223 */ /* 0x140fe20000010027 */
[C-C-:B------:R-:W-:Y:S01]  /*29a0*/  FFMA.FTZ R16, R42.reuse, R44, R39.reuse ;  /* 0x0000002c2a107223 */ /* 0x140fe20000010027 */
[----:B------:R-:W-:Y:S01]  /*29b0*/  FFMA.FTZ R39, R42, R49, R39 ;  /* 0x000000312a277223 */ /* 0x000fe20000010027 */
[--C-:B------:R-:W-:Y:S01]  /*29c0*/  FADD.FTZ R44, R55, -R38.reuse ;  /* 0x80000026372c7221 */ /* 0x100fe20000010000 */
[----:B------:R-:W-:Y:S01]  /*29d0*/  FADD.FTZ R49, R30, -R38 ;  /* 0x800000261e317221 */ /* 0x000fe20000010000 */
[----:B------:R-:W-:Y:S01]  /*29e0*/  PRMT R55, R60, 0x7610, R55 ;  /* 0x000076103c377816 */ /* 0x000fe20000000037 */
[----:B------:R-:W0:Y:S01]  /*29f0*/  MUFU.EX2 R43, R43 ;  /* 0x0000002b002b7308 */ /* 0x000e220000000800 */
[----:B-1----:R-:W-:Y:S01]  /*2a00*/  FADD.FTZ R40, R40, 1 ;  /* 0x3f80000028287421 */ /* 0x002fe20000010000 */
[C---:B------:R-:W-:Y:S01]  /*2a10*/  FMUL.FTZ R44, R5.reuse, R44 ;  /* 0x0000002c052c7220 */ /* 0x040fe20000410000 */
[----:B------:R-:W-:Y:S01]  /*2a20*/  FMUL.FTZ R49, R5, R49 ;  /* 0x0000003105317220 */ /* 0x000fe20000410000 */
[----:B------:R-:W-:Y:S01]  /*2a30*/  IADD3.X R60, RZ, R32, RZ, P4, !PT ;  /* 0x00000020ff3c7210 */ /* 0x000fe200027fe4ff */
[----:B------:R-:W-:Y:S01]  /*2a40*/  STG.E.U16 desc[UR14][R6.64+0x4], R55 ;  /* 0x0000043706007986 */ /* 0x000fe2000c10150e */
[----:B------:R-:W-:-:S02]  /*2a50*/  FFMA.FTZ R44, R34, R44, R15 ;  /* 0x0000002c222c7223 */ /* 0x000fc4000001000f */
[----:B------:R1:W3:Y:S01]  /*2a60*/  MUFU.RCP R42, R40 ;  /* 0x00000028002a7308 */ /* 0x0002e20000001000 */
[----:B--2---:R-:W-:Y:S01]  /*2a70*/  FADD.FTZ R30, R36, 1 ;  /* 0x3f800000241e7421 */ /* 0x004fe20000010000 */
[----:B------:R-:W-:Y:S01]  /*2a80*/  FMUL.FTZ R36, R5, R14 ;  /* 0x0000000e05247220 */ /* 0x000fe20000410000 */
[----:B------:R-:W-:-:S05]  /*2a90*/  FMUL.FTZ R19, R44, -1.4426950216293334961 ;  /* 0xbfb8aa3b2c137820 */ /* 0x000fca0000410000 */
[----:B------:R2:W4:Y:S01]  /*2aa0*/  MUFU.RCP R14, R30 ;  /* 0x0000001e000e7308 */ /* 0x0005220000001000 */
[C-C-:B-1----:R-:W-:Y:S01]  /*2ab0*/  FFMA.FTZ R40, R34.reuse, R36, R15.reuse ;  /* 0x0000002422287223 */ /* 0x142fe2000001000f */
[C-C-:B------:R-:W-:Y:S01]  /*2ac0*/  FFMA.FTZ R36, R34.reuse, R49, R15.reuse ;  /* 0x0000003122247223 */ /* 0x140fe2000001000f */
[----:B------:R-:W-:Y:S01]  /*2ad0*/  FFMA.FTZ R34, R34, R50, R15 ;  /* 0x0000003222227223 */ /* 0x000fe2000001000f */
[----:B------:R-:W-:Y:S01]  /*2ae0*/  FADD.FTZ R50, R37, -R38 ;  /* 0x8000002625327221 */ /* 0x000fe20000010000 */
[----:B------:R-:W-:Y:S01]  /*2af0*/  IADD3.X R15, RZ, R32, RZ, P5, !PT ;  /* 0x00000020ff0f7210 */ /* 0x000fe20002ffe4ff */
[----:B------:R-:W-:Y:S01]  /*2b00*/  FMUL.FTZ R37, R5, R53 ;  /* 0x0000003505257220 */ /* 0x000fe20000410000 */
[----:B0-----:R-:W-:Y:S01]  /*2b10*/  FADD.FTZ R43, R43, 1 ;  /* 0x3f8000002b2b7421 */ /* 0x001fe20000010000 */
[----:B------:R-:W-:Y:S01]  /*2b20*/  FMUL.FTZ R50, R5, R50 ;  /* 0x0000003205327220 */ /* 0x000fe20000410000 */
[----:B---3--:R-:W-:Y:S01]  /*2b30*/  FMUL.FTZ R42, R29, R42 ;  /* 0x0000002a1d2a7220 */ /* 0x008fe20000410000 */
[----:B------:R-:W-:Y:S01]  /*2b40*/  FFMA.FTZ R37, R52, R37, R56 ;  /* 0x0000002534257223 */ /* 0x000fe20000010038 */
[----:B------:R-:W0:Y:S01]  /*2b50*/  MUFU.EX2 R19, R19 ;  /* 0x0000001300137308 */ /* 0x000e220000000800 */
[----:B------:R-:W-:-:S02]  /*2b60*/  FFMA.FTZ R50, R35, R50, R54 ;  /* 0x0000003223327223 */ /* 0x000fc40000010036 */
[----:B------:R-:W-:Y:S01]  /*2b70*/  FMUL.FTZ R49, R37, -1.4426950216293334961 ;  /* 0xbfb8aa3b25317820 */ /* 0x000fe20000410000 */
[----:B------:R-:W-:Y:S01]  /*2b80*/  F2FP.F16.F32.PACK_AB R23, R42, R23 ;  /* 0x000000172a17723e */ /* 0x000fe200000000ff */
[----:B--2---:R-:W-:Y:S01]  /*2b90*/  FMUL.FTZ R30, R50, -1.4426950216293334961 ;  /* 0xbfb8aa3b321e7820 */ /* 0x004fe20000410000 */
[----:B----4-:R-:W-:Y:S01]  /*2ba0*/  FMUL.FTZ R29, R31, R14 ;  /* 0x0000000e1f1d7220 */ /* 0x010fe20000410000 */
[C---:B------:R-:W-:Y:S02]  /*2bb0*/  LEA R14, P5, R45.reuse, UR12, 0x1 ;  /* 0x0000000c2d0e7c11 */ /* 0x040fe4000f8a08ff */
[C---:B------:R-:W-:Y:S01]  /*2bc0*/  PRMT R31, R58.reuse, 0x7610, R31 ;  /* 0x000076103a1f7816 */ /* 0x040fe2000000001f */
[----:B------:R-:W1:Y:S01]  /*2bd0*/  MUFU.EX2 R49, R49 ;  /* 0x0000003100317308 */ /* 0x000e620000000800 */
[----:B------:R-:W-:Y:S02]  /*2be0*/  LEA.HI.X R15, R45, UR13, R15, 0x1, P5 ;  /* 0x0000000d2d0f7c11 */ /* 0x000fe4000a8f0c0f */
[----:B------:R-:W-:Y:S01]  /*2bf0*/  PRMT R45, R58, 0x7632, R45 ;  /* 0x000076323a2d7816 */ /* 0x000fe2000000002d */
[----:B------:R-:W-:Y:S04]  /*2c00*/  STG.E.U16 desc[UR14][R6.64], R31 ;  /* 0x0000001f06007986 */ /* 0x000fe8000c10150e */
[----:B------:R-:W2:Y:S01]  /*2c10*/  MUFU.EX2 R30, R30 ;  /* 0x0000001e001e7308 */ /* 0x000ea20000000800 */
[----:B------:R3:W-:Y:S04]  /*2c20*/  STG.E.U16 desc[UR14][R6.64+0x2], R45 ;  /* 0x0000022d06007986 */ /* 0x0007e8000c10150e */
[----:B------:R4:W-:Y:S04]  /*2c30*/  STG.E.U16 desc[UR14][R8.64], R17 ;  /* 0x0000001108007986 */ /* 0x0009e8000c10150e */
[----:B------:R4:W-:Y:S01]  /*2c40*/  STG.E.U16 desc[UR14][R8.64+0x4], R3 ;  /* 0x0000040308007986 */ /* 0x0009e2000c10150e */
[----:B---3--:R-:W-:Y:S01]  /*2c50*/  FMUL.FTZ R45, R24, -1.4426950216293334961 ;  /* 0xbfb8aa3b182d7820 */ /* 0x008fe20000410000 */
[----:B0-----:R-:W-:Y:S01]  /*2c60*/  FADD.FTZ R7, R19, 1 ;  /* 0x3f80000013077421 */ /* 0x001fe20000010000 */
[----:B------:R-:W-:Y:S01]  /*2c70*/  FMUL.FTZ R19, R5, R61 ;  /* 0x0000003d05137220 */ /* 0x000fe20000410000 */
[----:B-1----:R-:W-:Y:S01]  /*2c80*/  FADD.FTZ R6, R49, 1 ;  /* 0x3f80000031067421 */ /* 0x002fe20000010000 */
[----:B--2---:R-:W-:Y:S01]  /*2c90*/  FADD.FTZ R53, R30, 1 ;  /* 0x3f8000001e357421 */ /* 0x004fe20000010000 */
[----:B------:R-:W-:Y:S01]  /*2ca0*/  FADD.FTZ R30, R59, -R38 ;  /* 0x800000263b1e7221 */ /* 0x000fe20000010000 */
[----:B------:R-:W0:Y:S01]  /*2cb0*/  MUFU.EX2 R45, R45 ;  /* 0x0000002d002d7308 */ /* 0x000e220000000800 */
[----:B------:R-:W-:-:S02]  /*2cc0*/  FFMA.FTZ R19, R52, R19, R56 ;  /* 0x0000001334137223 */ /* 0x000fc40000010038 */
[----:B------:R-:W-:-:S04]  /*2cd0*/  FMUL.FTZ R30, R5, R30 ;  /* 0x0000001e051e7220 */ /* 0x000fc80000410000 */
[----:B------:R-:W-:Y:S01]  /*2ce0*/  FFMA.FTZ R58, R35, R30, R54 ;  /* 0x0000001e233a7223 */ /* 0x000fe20000010036 */
[C---:B------:R-:W-:Y:S01]  /*2cf0*/  LEA R30, P4, R41.reuse, UR12, 0x1 ;  /* 0x0000000c291e7c11 */ /* 0x040fe2000f8808ff */
[----:B------:R-:W1:Y:S02]  /*2d00*/  MUFU.RCP R53, R53 ;  /* 0x0000003500357308 */ /* 0x000e640000001000 */
[----:B------:R-:W-:Y:S01]  /*2d10*/  FMUL.FTZ R51, R58, -1.4426950216293334961 ;  /* 0xbfb8aa3b3a337820 */ /* 0x000fe20000410000 */
[----:B------:R-:W-:Y:S01]  /*2d20*/  LEA.HI.X R31, R41, UR13, R60, 0x1, P4 ;  /* 0x0000000d291f7c11 */ /* 0x000fe2000a0f0c3c */
[----:B------:R-:W-:-:S04]  /*2d30*/  FMUL.FTZ R41, R40, -1.4426950216293334961 ;  /* 0xbfb8aa3b28297820 */ /* 0x000fc80000410000 */
[----:B------:R-:W2:Y:S01]  /*2d40*/  MUFU.RCP R60, R43 ;  /* 0x0000002b003c7308 */ /* 0x000ea20000001000 */
[----:B0-----:R-:W-:-:S07]  /*2d50*/  FADD.FTZ R49, R45, 1 ;  /* 0x3f8000002d317421 */ /* 0x001fce0000010000 */
[----:B------:R-:W0:Y:S01]  /*2d60*/  MUFU.EX2 R51, R51 ;  /* 0x0000003300337308 */ /* 0x000e220000000800 */
[----:B-1----:R-:W-:Y:S01]  /*2d70*/  FMUL.FTZ R50, R50, R53 ;  /* 0x0000003532327220 */ /* 0x002fe20000410000 */
[----:B------:R-:W-:-:S04]  /*2d80*/  FMUL.FTZ R53, R19, -1.4426950216293334961 ;  /* 0xbfb8aa3b13357820 */ /* 0x000fc80000410000 */
[----:B------:R-:W-:Y:S02]  /*2d90*/  F2FP.F16.F32.PACK_AB R29, R50, R29 ;  /* 0x0000001d321d723e */ /* 0x000fe400000000ff */
[----:B------:R-:W1:Y:S01]  /*2da0*/  MUFU.RCP R49, R49 ;  /* 0x0000003100317308 */ /* 0x000e620000001000 */
[----:B--2---:R-:W-:Y:S01]  /*2db0*/  FMUL.FTZ R33, R33, R60 ;  /* 0x0000003c21217220 */ /* 0x004fe20000410000 */
[--C-:B------:R-:W-:Y:S01]  /*2dc0*/  FADD.FTZ R60, R18, -R38.reuse ;  /* 0x80000026123c7221 */ /* 0x100fe20000010000 */
[----:B------:R-:W-:Y:S01]  /*2dd0*/  FADD.FTZ R38, R47, -R38 ;  /* 0x800000262f267221 */ /* 0x000fe20000010000 */
[C---:B------:R-:W-:Y:S01]  /*2de0*/  FMUL.FTZ R47, R5.reuse, R46 ;  /* 0x0000002e052f7220 */ /* 0x040fe20000410000 */
[----:B------:R-:W-:Y:S01]  /*2df0*/  FMUL.FTZ R46, R34, -1.4426950216293334961 ;  /* 0xbfb8aa3b222e7820 */ /* 0x000fe20000410000 */
[C---:B------:R-:W-:Y:S01]  /*2e00*/  FMUL.FTZ R43, R5.reuse, R60 ;  /* 0x0000003c052b7220 */ /* 0x040fe20000410000 */
[----:B------:R-:W-:Y:S01]  /*2e10*/  FMUL.FTZ R38, R5, R38 ;  /* 0x0000002605267220 */ /* 0x000fe20000410000 */
[----:B------:R-:W2:Y:S01]  /*2e20*/  MUFU.EX2 R41, R41 ;  /* 0x0000002900297308 */ /* 0x000ea20000000800 */
[----:B0-----:R-:W-:Y:S01]  /*2e30*/  FADD.FTZ R51, R51, 1 ;  /* 0x3f80000033337421 */ /* 0x001fe20000010000 */
[C-C-:B------:R-:W-:Y:S01]  /*2e40*/  FFMA.FTZ R43, R35.reuse, R43, R54.reuse ;  /* 0x0000002b232b7223 */ /* 0x140fe20000010036 */
[----:B------:R-:W-:-:S03]  /*2e50*/  FFMA.FTZ R35, R35, R38, R54 ;  /* 0x0000002623237223 */ /* 0x000fc60000010036 */
[----:B------:R-:W-:Y:S01]  /*2e60*/  FMUL.FTZ R45, R43, -1.4426950216293334961 ;  /* 0xbfb8aa3b2b2d7820 */ /* 0x000fe20000410000 */
[----:B------:R-:W-:Y:S01]  /*2e70*/  FMUL.FTZ R54, R35, -1.4426950216293334961 ;  /* 0xbfb8aa3b23367820 */ /* 0x000fe20000410000 */
[----:B------:R-:W0:Y:S01]  /*2e80*/  MUFU.EX2 R18, R53 ;  /* 0x0000003500127308 */ /* 0x000e220000000800 */
[----:B-1----:R-:W-:Y:S01]  /*2e90*/  FMUL.FTZ R24, R24, R49 ;  /* 0x0000003118187220 */ /* 0x002fe20000410000 */
[----:B------:R-:W-:-:S06]  /*2ea0*/  FMUL.FTZ R49, R5, R20 ;  /* 0x0000001405317220 */ /* 0x000fcc0000410000 */
[----:B------:R-:W1:Y:S01]  /*2eb0*/  MUFU.RCP R51, R51 ;  /* 0x0000003300337308 */ /* 0x000e620000001000 */
[----:B--2---:R-:W-:-:S07]  /*2ec0*/  FADD.FTZ R41, R41, 1 ;  /* 0x3f80000029297421 */ /* 0x004fce0000010000 */
[----:B------:R-:W2:Y:S01]  /*2ed0*/  MUFU.RCP R7, R7 ;  /* 0x0000000700077308 */ /* 0x000ea20000001000 */
[----:B0-----:R-:W-:Y:S01]  /*2ee0*/  FADD.FTZ R20, R18, 1 ;  /* 0x3f80000012147421 */ /* 0x001fe20000010000 */
[----:B------:R-:W-:-:S06]  /*2ef0*/  FFMA.FTZ R18, R52, R49, R56 ;  /* 0x0000003134127223 */ /* 0x000fcc0000010038 */
[----:B------:R-:W0:Y:S01]  /*2f00*/  MUFU.RCP R6, R6 ;  /* 0x0000000600067308 */ /* 0x000e220000001000 */
[----:B-1----:R-:W-:Y:S01]  /*2f10*/  FMUL.FTZ R58, R58, R51 ;  /* 0x000000333a3a7220 */ /* 0x002fe20000410000 */
[----:B------:R-:W-:-:S06]  /*2f20*/  FMUL.FTZ R51, R27, -1.4426950216293334961 ;  /* 0xbfb8aa3b1b337820 */ /* 0x000fcc0000410000 */
[----:B------:R-:W1:Y:S01]  /*2f30*/  MUFU.RCP R41, R41 ;  /* 0x0000002900297308 */ /* 0x000e620000001000 */
[----:B--2---:R-:W-:Y:S01]  /*2f40*/  FMUL.FTZ R44, R44, R7 ;  /* 0x000000072c2c7220 */ /* 0x004fe20000410000 */
[----:B------:R-:W-:-:S04]  /*2f50*/  IADD3.X R7, RZ, R32, RZ, P3, !PT ;  /* 0x00000020ff077210 */ /* 0x000fc80001ffe4ff */
[----:B------:R-:W-:Y:S02]  /*2f60*/  F2FP.F16.F32.PACK_AB R33, R44, R33 ;  /* 0x000000212c21723e */ /* 0x000fe400000000ff */
[----:B------:R-:W2:Y:S01]  /*2f70*/  MUFU.RCP R20, R20 ;  /* 0x0000001400147308 */ /* 0x000ea20000001000 */
[----:B0-----:R-:W-:Y:S01]  /*2f80*/  FMUL.FTZ R37, R37, R6 ;  /* 0x0000000625257220 */ /* 0x001fe20000410000 */
[----:B------:R-:W-:-:S04]  /*2f90*/  LEA R6, P3, R10, UR12, 0x1 ;  /* 0x0000000c0a067c11 */ /* 0x000fc8000f8608ff */
[----:B------:R-:W-:Y:S01]  /*2fa0*/  LEA.HI.X R7, R10, UR13, R7, 0x1, P3 ;  /* 0x0000000d0a077c11 */ /* 0x000fe200098f0c07 */
[----:B------:R-:W-:Y:S01]  /*2fb0*/  FMUL.FTZ R10, R22, -1.4426950216293334961 ;  /* 0xbfb8aa3b160a7820 */ /* 0x000fe20000410000 */
[----:B------:R-:W0:Y:S01]  /*2fc0*/  MUFU.EX2 R45, R45 ;  /* 0x0000002d002d7308 */ /* 0x000e220000000800 */
[----:B-1----:R-:W-:Y:S01]  /*2fd0*/  FMUL.FTZ R41, R40, R41 ;  /* 0x0000002928297220 */ /* 0x002fe20000410000 */
[----:B------:R-:W-:Y:S01]  /*2fe0*/  FMUL.FTZ R40, R18, -1.4426950216293334961 ;  /* 0xbfb8aa3b12287820 */ /* 0x000fe20000410000 */
[----:B------:R-:W-:-:S03]  /*2ff0*/  F2FP.F16.F32.PACK_AB R37, R58, R37 ;  /* 0x000000253a25723e */ /* 0x000fc600000000ff */
[----:B------:R-:W-:Y:S02]  /*3000*/  F2FP.F16.F32.PACK_AB R24, R41, R24 ;  /* 0x000000182918723e */ /* 0x000fe400000000ff */
[----:B------:R-:W1:Y:S01]  /*3010*/  MUFU.EX2 R51, R51 ;  /* 0x0000003300337308 */ /* 0x000e620000000800 */
[----:B--2---:R-:W-:Y:S01]  /*3020*/  FMUL.FTZ R20, R19, R20 ;  /* 0x0000001413147220 */ /* 0x004fe20000410000 */
[----:B------:R-:W-:-:S06]  /*3030*/  FMUL.FTZ R19, R26, -1.4426950216293334961 ;  /* 0xbfb8aa3b1a137820 */ /* 0x000fcc0000410000 */
        /* <DEDUP_REMOVED lines=10> */
[----:B------:R-:W-:-:S06]  /*30e0*/  FMUL.FTZ R19, R16, -1.4426950216293334961 ;  /* 0xbfb8aa3b10137820 */ /* 0x000fcc0000410000 */
[----:B------:R-:W1:Y:S01]  /*30f0*/  MUFU.RCP R49, R49 ;  /* 0x0000003100317308 */ /* 0x000e620000001000 */
[----:B--2---:R-:W-:Y:S01]  /*3100*/  FMUL.FTZ R40, R27, R45 ;  /* 0x0000002d1b287220 */ /* 0x004fe20000410000 */
[----:B------:R-:W-:-:S06]  /*3110*/  FMUL.FTZ R27, R36, -1.4426950216293334961 ;  /* 0xbfb8aa3b241b7820 */ /* 0x000fcc0000410000 */
[----:B------:R-:W2:Y:S01]  /*3120*/  MUFU.RCP R53, R53 ;  /* 0x0000003500357308 */ /* 0x000ea20000001000 */
[----:B0-----:R-:W-:Y:S01]  /*3130*/  FMUL.FTZ R45, R22, R51 ;  /* 0x00000033162d7220 */ /* 0x001fe20000410000 */
[----:B------:R-:W-:-:S04]  /*3140*/  FMUL.FTZ R51, R5, R28 ;  /* 0x0000001c05337220 */ /* 0x000fc80000410000 */
[C-C-:B------:R-:W-:Y:S01]  /*3150*/  FFMA.FTZ R22, R52.reuse, R51, R56.reuse ;  /* 0x0000003334167223 */ /* 0x140fe20000010038 */
[----:B------:R-:W-:Y:S01]  /*3160*/  FFMA.FTZ R52, R52, R47, R56 ;  /* 0x0000002f34347223 */ /* 0x000fe20000010038 */
[----:B------:R-:W0:Y:S01]  /*3170*/  MUFU.EX2 R19, R19 ;  /* 0x0000001300137308 */ /* 0x000e220000000800 */
[----:B-1----:R-:W-:Y:S01]  /*3180*/  FMUL.FTZ R28, R18, R49 ;  /* 0x00000031121c7220 */ /* 0x002fe20000410000 */
[----:B------:R-:W-:Y:S01]  /*3190*/  FMUL.FTZ R18, R22, -1.4426950216293334961 ;  /* 0xbfb8aa3b16127820 */ /* 0x000fe20000410000 */
[----:B------:R-:W-:Y:S01]  /*31a0*/  FMUL.FTZ R51, R48, -1.4426950216293334961 ;  /* 0xbfb8aa3b30337820 */ /* 0x000fe20000410000 */
[----:B------:R-:W-:Y:S02]  /*31b0*/  IADD3.X R56, RZ, R32, RZ, P1, !PT ;  /* 0x00000020ff387210 */ /* 0x000fe40000ffe4ff */
[----:B------:R-:W-:Y:S02]  /*31c0*/  F2FP.F16.F32.PACK_AB R40, R45, R40 ;  /* 0x000000282d28723e */ /* 0x000fe400000000ff */
[----:B------:R-:W1:Y:S01]  /*31d0*/  MUFU.EX2 R27, R27 ;  /* 0x0000001b001b7308 */ /* 0x000e620000000800 */
[----:B--2---:R-:W-:Y:S01]  /*31e0*/  FMUL.FTZ R49, R26, R53 ;  /* 0x000000351a317220 */ /* 0x004fe20000410000 */
[----:B------:R-:W-:Y:S01]  /*31f0*/  FMUL.FTZ R53, R52, -1.4426950216293334961 ;  /* 0xbfb8aa3b34357820 */ /* 0x000fe20000410000 */
[----:B------:R-:W-:-:S03]  /*3200*/  FMUL.FTZ R26, R39, -1.4426950216293334961 ;  /* 0xbfb8aa3b271a7820 */ /* 0x000fc60000410000 */
[----:B------:R-:W-:Y:S02]  /*3210*/  F2FP.F16.F32.PACK_AB R28, R49, R28 ;  /* 0x0000001c311c723e */ /* 0x000fe400000000ff */
        /* <DEDUP_REMOVED lines=18> */
[----:B------:R-:W-:Y:S02]  /*3340*/  IADD3.X R19, RZ, R32, RZ, P0, !PT ;  /* 0x00000020ff137210 */ /* 0x000fe400007fe4ff */
[----:B------:R-:W-:-:S04]  /*3350*/  LEA R18, P0, R12, UR12, 0x1 ;  /* 0x0000000c0c127c11 */ /* 0x000fc8000f8008ff */
[----:B------:R-:W2:Y:S01]  /*3360*/  MUFU.RCP R5, R5 ;  /* 0x0000000500057308 */ /* 0x000ea20000001000 */
[----:B0-----:R-:W-:Y:S01]  /*3370*/  FMUL.FTZ R55, R36, R55 ;  /* 0x0000003724377220 */ /* 0x001fe20000410000 */
[----:B------:R-:W-:Y:S02]  /*3380*/  LEA.HI.X R19, R12, UR13, R19, 0x1, P0 ;  /* 0x0000000d0c137c11 */ /* 0x000fe400080f0c13 */
[----:B------:R-:W-:Y:S02]  /*3390*/  PRMT R12, R17, 0x7632, R12 ;  /* 0x00007632110c7816 */ /* 0x000fe4000000000c */
[----:B----4-:R-:W-:Y:S02]  /*33a0*/  PRMT R17, R29, 0x7632, R17 ;  /* 0x000076321d117816 */ /* 0x010fe40000000011 */
[----:B------:R-:W0:Y:S01]  /*33b0*/  MUFU.RCP R47, R47 ;  /* 0x0000002f002f7308 */ /* 0x000e220000001000 */
[----:B-1----:R-:W-:Y:S01]  /*33c0*/  FMUL.FTZ R43, R43, R60 ;  /* 0x0000003c2b2b7220 */ /* 0x002fe20000410000 */
[----:B------:R-:W-:Y:S01]  /*33d0*/  STG.E.U16 desc[UR14][R8.64+0x2], R12 ;  /* 0x0000020c08007986 */ /* 0x000fe2000c10150e */
[----:B------:R-:W-:-:S02]  /*33e0*/  IADD3.X R60, RZ, R32, RZ, P2, !PT ;  /* 0x00000020ff3c7210 */ /* 0x000fc400017fe4ff */
[----:B------:R-:W-:Y:S02]  /*33f0*/  LEA R10, P2, R11, UR12, 0x1 ;  /* 0x0000000c0b0a7c11 */ /* 0x000fe4000f8408ff */
[----:B------:R-:W-:Y:S01]  /*3400*/  F2FP.F16.F32.PACK_AB R20, R43, R20 ;  /* 0x000000142b14723e */ /* 0x000fe200000000ff */
[----:B------:R1:W3:Y:S01]  /*3410*/  MUFU.RCP R38, R26 ;  /* 0x0000001a00267308 */ /* 0x0002e20000001000 */
[----:B--2---:R-:W-:Y:S01]  /*3420*/  FMUL.FTZ R5, R22, R5 ;  /* 0x0000000516057220 */ /* 0x004fe20000410000 */
[----:B------:R-:W-:Y:S02]  /*3430*/  LEA.HI.X R11, R11, UR13, R60, 0x1, P2 ;  /* 0x0000000d0b0b7c11 */ /* 0x000fe400090f0c3c */
[----:B------:R-:W-:Y:S02]  /*3440*/  F2FP.F16.F32.PACK_AB R16, R55, R16 ;  /* 0x000000103710723e */ /* 0x000fe400000000ff */
[----:B------:R-:W-:Y:S02]  /*3450*/  PLOP3.LUT P0, PT, PT, PT, UP0, 0x80, 0x0 ;  /* 0x000000000000781c */ /* 0x000fe40003f0f008 */
[----:B------:R-:W2:Y:S01]  /*3460*/  MUFU.RCP R51, R46 ;  /* 0x0000002e00337308 */ /* 0x000ea20000001000 */
[----:B-1----:R-:W-:Y:S01]  /*3470*/  LEA R26, P1, R13, UR12, 0x1 ;  /* 0x0000000c0d1a7c11 */ /* 0x002fe2000f8208ff */
[----:B0-----:R-:W-:-:S03]  /*3480*/  FMUL.FTZ R48, R48, R47 ;  /* 0x0000002f30307220 */ /* 0x001fc60000410000 */
[----:B------:R-:W-:Y:S02]  /*3490*/  LEA.HI.X R27, R13, UR13, R56, 0x1, P1 ;  /* 0x0000000d0d1b7c11 */ /* 0x000fe400088f0c38 */
[----:B------:R-:W-:Y:S01]  /*34a0*/  PRMT R13, R3, 0x7632, R13 ;  /* 0x00007632030d7816 */ /* 0x000fe2000000000d */
[----:B------:R-:W0:Y:S01]  /*34b0*/  MUFU.RCP R53, R53 ;  /* 0x0000003500357308 */ /* 0x000e220000001000 */
[----:B------:R-:W-:Y:S01]  /*34c0*/  PRMT R3, R37, 0x7632, R3 ;  /* 0x0000763225037816 */ /* 0x000fe20000000003 */
[----:B---3--:R-:W-:Y:S01]  /*34d0*/  FMUL.FTZ R38, R39, R38 ;  /* 0x0000002627267220 */ /* 0x008fe20000410000 */
[----:B------:R-:W-:Y:S01]  /*34e0*/  F2FP.F16.F32.PACK_AB R5, R48, R5 ;  /* 0x000000053005723e */ /* 0x000fe200000000ff */
[----:B------:R1:W-:Y:S04]  /*34f0*/  STG.E.U16 desc[UR14][R8.64+0x6], R13 ;  /* 0x0000060d08007986 */ /* 0x0003e8000c10150e */
[----:B------:R-:W3:Y:S01]  /*3500*/  MUFU.RCP R36, R54 ;  /* 0x0000003600247308 */ /* 0x000ee20000001000 */
[----:B------:R-:W-:Y:S01]  /*3510*/  STG.E.U16 desc[UR14][R14.64], R23 ;  /* 0x000000170e007986 */ /* 0x000fe2000c10150e */
[----:B--2---:R-:W-:-:S03]  /*3520*/  FMUL.FTZ R51, R34, R51 ;  /* 0x0000003322337220 */ /* 0x004fc60000410000 */
[----:B------:R-:W-:Y:S02]  /*3530*/  STG.E.U16 desc[UR14][R14.64+0x4], R29 ;  /* 0x0000041d0e007986 */ /* 0x000fe4000c10150e */
[----:B------:R-:W-:Y:S02]  /*3540*/  F2FP.F16.F32.PACK_AB R38, R51, R38 ;  /* 0x000000263326723e */ /* 0x000fe400000000ff */
[----:B-1----:R-:W-:Y:S01]  /*3550*/  PRMT R9, R23, 0x7632, R9 ;  /* 0x0000763217097816 */ /* 0x002fe20000000009 */
[----:B------:R-:W-:Y:S01]  /*3560*/  STG.E.U16 desc[UR14][R14.64+0x6], R17 ;  /* 0x000006110e007986 */ /* 0x000fe2000c10150e */
[----:B0-----:R-:W-:Y:S01]  /*3570*/  FMUL.FTZ R53, R52, R53 ;  /* 0x0000003534357220 */ /* 0x001fe20000410000 */
[----:B------:R-:W-:Y:S02]  /*3580*/  PRMT R8, R24, 0x7632, R8 ;  /* 0x0000763218087816 */ /* 0x000fe40000000008 */
[----:B------:R0:W-:Y:S01]  /*3590*/  STG.E.U16 desc[UR14][R14.64+0x2], R9 ;  /* 0x000002090e007986 */ /* 0x0001e2000c10150e */
[----:B------:R-:W-:Y:S01]  /*35a0*/  PRMT R13, R38, 0x7632, R13 ;  /* 0x00007632260d7816 */ /* 0x000fe2000000000d */
[----:B---3--:R-:W-:-:S02]  /*35b0*/  FMUL.FTZ R36, R35, R36 ;  /* 0x0000002423247220 */ /* 0x008fc40000410000 */
[----:B------:R1:W-:Y:S04]  /*35c0*/  STG.E.U16 desc[UR14][R30.64+0x6], R3 ;  /* 0x000006031e007986 */ /* 0x0003e8000c10150e */
[----:B------:R-:W-:Y:S01]  /*35d0*/  STG.E.U16 desc[UR14][R30.64], R33 ;  /* 0x000000211e007986 */ /* 0x000fe2000c10150e */
[----:B------:R-:W-:Y:S02]  /*35e0*/  F2FP.F16.F32.PACK_AB R36, R36, R53 ;  /* 0x000000352424723e */ /* 0x000fe400000000ff */
[----:B0-----:R-:W-:Y:S01]  /*35f0*/  PRMT R15, R33, 0x7632, R15 ;  /* 0x00007632210f7816 */ /* 0x001fe2000000000f */
[----:B------:R-:W-:Y:S01]  /*3600*/  STG.E.U16 desc[UR14][R30.64+0x4], R37 ;  /* 0x000004251e007986 */ /* 0x000fe2000c10150e */
[----:B------:R-:W-:Y:S02]  /*3610*/  PRMT R9, R20, 0x7632, R9 ;  /* 0x0000763214097816 */ /* 0x000fe40000000009 */
[----:B-1----:R-:W-:Y:S01]  /*3620*/  PRMT R3, R40, 0x7632, R3 ;  /* 0x0000763228037816 */ /* 0x002fe20000000003 */
        /* <DEDUP_REMOVED lines=9> */
[----:B------:R-:W-:Y:S02]  /*36c0*/  PRMT R9, R16, 0x7632, R9 ;  /* 0x0000763210097816 */ /* 0x000fe40000000009 */
[----:B------:R-:W-:Y:S01]  /*36d0*/  PRMT R6, R5, 0x7632, R6 ;  /* 0x0000763205067816 */ /* 0x000fe20000000006 */
        /* <DEDUP_REMOVED lines=12> */
.L_x_3715:
        /* <DEDUP_REMOVED lines=14> */
.L_x_3817:


//--------------------- .text._ZN13group_norm_v214gn_cuda_kernelI6__halfLi320ELi1ELi16ELi80ELi256ELb1ELi64ELi320ELi320ELi4ELb1ELi37ELb0ELb0ENS_16CompileConditionILi900EEEEEvPT_PKS4_S7_S7_flPfS8_Pj --------------------------
	.section	.text._ZN13group_norm_v214gn_cuda_kernelI6__halfLi320ELi1ELi16ELi80ELi256ELb1ELi64ELi320ELi320ELi4ELb1ELi37ELb0ELb0ENS_16CompileConditionILi900EEEEEvPT_PKS4_S7_S7_flPfS8_Pj,"ax",@progbits
	.align	128
        .global         _ZN13group_norm_v214gn_cuda_kernelI6__halfLi320ELi1ELi16ELi80ELi256ELb1ELi64ELi320ELi320ELi4ELb1ELi37ELb0ELb0ENS_16CompileConditionILi900EEEEEvPT_PKS4_S7_S7_flPfS8_Pj
        .type           _ZN13group_norm_v214gn_cuda_kernelI6__halfLi320ELi1ELi16ELi80ELi256ELb1ELi64ELi320ELi320ELi4ELb1ELi37ELb0ELb0ENS_16CompileConditionILi900EEEEEvPT_PKS4_S7_S7_flPfS8_Pj,@function
        .size           _ZN13group_norm_v214gn_cuda_kernelI6__halfLi320ELi1ELi16ELi80ELi256ELb1ELi64ELi320ELi320ELi4ELb1ELi37ELb0ELb0ENS_16CompileConditionILi900EEEEEvPT_PKS4_S7_S7_flPfS8_Pj,(.L_x_3818 - _ZN13group_norm_v214gn_cuda_kernelI6__halfLi320ELi1ELi16ELi80ELi256ELb1ELi64ELi320ELi320ELi4ELb1ELi37ELb0ELb0ENS_16CompileConditionILi900EEEEEvPT_PKS4_S7_S7_flPfS8_Pj)
        .other          _ZN13group_norm_v214gn_cuda_kernelI6__halfLi320ELi1ELi16ELi80ELi256ELb1ELi64ELi320ELi320ELi4ELb1ELi37ELb0ELb0ENS_16CompileConditionILi900EEEEEvPT_PKS4_S7_S7_flPfS8_Pj,@"STO_CUDA_ENTRY STV_DEFAULT"
_ZN13group_norm_v214gn_cuda_kernelI6__halfLi320ELi1ELi16ELi80ELi256ELb1ELi64ELi320ELi320ELi4ELb1ELi37ELb0ELb0ENS_16CompileConditionILi900EEEEEvPT_PKS4_S7_S7_flPfS8_Pj:
.text._ZN13group_norm_v214gn_cuda_kernelI6__halfLi320ELi1ELi16ELi80ELi256ELb1ELi64ELi320ELi320ELi4ELb1ELi37ELb0ELb0ENS_16CompileConditionILi900EEEEEvPT_PKS4_S7_S7_flPfS8_Pj:
        /* <DEDUP_REMOVED lines=10> */
[----:B------:R-:W-:Y:S01]  /*00a0*/  UMOV UR4, URZ ;  /* 0x0000003f00047c82 */ /* 0x000fe20008000000 */
[----:B------:R-:W-:Y:S01]  /*00b0*/  ULDC.64 UR8, c[0x0][0x208] ;  /* 0x0000820000087ab9 */ /* 0x000fe20000000a00 */
[----:B------:R-:W1:Y:S01]  /*00c0*/  S2R R7, SR_CgaCtaId ;  /* 0x0000000000077919 */ /* 0x000e620000008800 */
[----:B------:R-:W2:Y:S01]  /*00d0*/  S2R R3, SR_CTAID.X ;  /* 0x0000000000037919 */ /* 0x000ea20000002500 */
[----:B0-----:R-:W-:Y:S01]  /*00e0*/  IMAD.WIDE.U32 R4, R2, -0x33333333, RZ ;  /* 0xcccccccd02047825 */ /* 0x001fe200078e00ff */
[----:B------:R-:W-:-:S04]  /*00f0*/  MOV R4, 0x400 ;  /* 0x0000040000047802 */ /* 0x000fc80000000f00 */
[----:B------:R-:W-:Y:S02]  /*0100*/  SHF.R.U32.HI R6, RZ, 0x6, R5 ;  /* 0x00000006ff067819 */ /* 0x000fe40000011605 */
[----:B-1----:R-:W-:Y:S02]  /*0110*/  LEA R5, R7, R4, 0x18 ;  /* 0x0000000407057211 */ /* 0x002fe400078ec0ff */
[----:B------:R-:W-:Y:S01]  /*0120*/  MOV R7, R0 ;  /* 0x0000000000077202 */ /* 0x000fe20000000f00 */
[----:B------:R-:W-:-:S04]  /*0130*/  IMAD R4, R6, -0x50, R2 ;  /* 0xffffffb006047824 */ /* 0x000fc800078e0202 */
[----:B------:R-:W-:Y:S01]  /*0140*/  IMAD R5, R4, 0x28, R5 ;  /* 0x0000002804057824 */ /* 0x000fe200078e0205 */
[----:B------:R-:W-:-:S04]  /*0150*/  HFMA2.MMA R4, -RZ, RZ, 0, 0 ;  /* 0x00000000ff047435 */ /* 0x000fc800000001ff */
[----:B--2---:R-:W-:-:S07]  /*0160*/  LEA R5, R6, R5, 0x3 ;  /* 0x0000000506057211 */ /* 0x004fce00078e18ff */
.L_x_3724:
        /* <DEDUP_REMOVED lines=27> */
[C---:B------:R-:W-:Y:S02]  /*0320*/  LEA R20, P0, R6.reuse, UR6, 0x1 ;  /* 0x0000000606147c11 */ /* 0x040fe4000f8008ff */
[----:B------:R-:W-:Y:S02]  /*0330*/  IADD3 R73, R69, 0x2800, RZ ;  /* 0x0000280045497810 */ /* 0x000fe40007ffe0ff */
[----:B------:R-:W-:Y:S02]  /*0340*/  LEA.HI.X R21, R6, UR7, R9, 0x1, P0 ;  /* 0x0000000706157c11 */ /* 0x000fe400080f0c09 */
[----:B------:R-:W-:-:S04]  /*0350*/  IADD3 R6, P0, R73, R18, RZ ;  /* 0x0000001249067210 */ /* 0x000fc80007f1e0ff */
[----:B------:R-:W3:Y:S01]  /*0360*/  LDG.E.64.CONSTANT R20, desc[UR8][R20.64] ;  /* 0x0000000814147981 */ /* 0x000ee2000c1e9b00 */
[----:B------:R-:W-:Y:S02]  /*0370*/  IADD3.X R9, RZ, R17, RZ, P0, !PT ;  /* 0x00000011ff097210 */ /* 0x000fe400007fe4ff */
[C---:B------:R-:W-:Y:S02]  /*0380*/  LEA R132, P0, R6.reuse, UR6, 0x1 ;  /* 0x0000000606847c11 */ /* 0x040fe4000f8008ff */
[----:B------:R-:W-:Y:S02]  /*0390*/  IADD3 R75, R69, 0x3c00, RZ ;  /* 0x00003c00454b7810 */ /* 0x000fe40007ffe0ff */
[----:B------:R-:W-:Y:S02]  /*03a0*/  LEA.HI.X R133, R6, UR7, R9, 0x1, P0 ;  /* 0x0000000706857c11 */ /* 0x000fe400080f0c09 */
[----:B------:R-:W-:-:S04]  /*03b0*/  IADD3 R6, P0, R75, R18, RZ ;  /* 0x000000124b067210 */ /* 0x000fc80007f1e0ff */
[----:B------:R-:W4:Y:S01]  /*03c0*/  LDG.E.64.CONSTANT R132, desc[UR8][R132.64] ;  /* 0x0000000884847981 */ /* 0x000f22000c1e9b00 */
        /* <DEDUP_REMOVED lines=281> */
[----:B------:R-:W-:-:S04]  /*1560*/  LOP3.LUT R29, R28, 0xc, RZ, 0xc0, !PT ;  /* 0x0000000c1c1d7812 */ /* 0x000fc800078ec0ff */
        /* <DEDUP_REMOVED lines=10> */
[----:B------:R-:W-:Y:S02]  /*1610*/  IADD3 R42, R29, 0x14, RZ ;  /* 0x000000141d2a7810 */ /* 0x000fe40007ffe0ff */
[----:B------:R-:W-:Y:S02]  /*1620*/  SHF.R.S32.HI R57, RZ, 0x1f, R50 ;  /* 0x0000001fff397819 */ /* 0x000fe40000011432 */
[----:B-1----:R-:W-:Y:S02]  /*1630*/  LEA R48, R59, R48, 0x18 ;  /* 0x000000303b307211 */ /* 0x002fe400078ec0ff */
[----:B------:R-:W-:-:S02]  /*1640*/  SHF.R.S32.HI R59, RZ, 0x1f, R28 ;  /* 0x0000001fff3b7819 */ /* 0x000fc4000001141c */
[----:B------:R-:W-:Y:S02]  /*1650*/  SHF.R.S32.HI R61, RZ, 0x1f, R42 ;  /* 0x0000001fff3d7819 */ /* 0x000fe4000001142a */
[----:B------:R-:W-:Y:S02]  /*1660*/  LEA.HI R57, R57, R50, RZ, 0x2 ;  /* 0x0000003239397211 */ /* 0x000fe400078f10ff */
[C---:B------:R-:W-:Y:S02]  /*1670*/  IADD3 R50, R29.reuse, 0x18, RZ ;  /* 0x000000181d327810 */ /* 0x040fe40007ffe0ff */
[----:B------:R-:W-:Y:S02]  /*1680*/  IADD3 R52, R29, 0x1c, RZ ;  /* 0x0000001c1d347810 */ /* 0x000fe40007ffe0ff */
[----:B------:R-:W-:Y:S02]  /*1690*/  LEA.HI R59, R59, R28, RZ, 0x2 ;  /* 0x0000001c3b3b7211 */ /* 0x000fe400078f10ff */
[----:B------:R-:W-:-:S02]  /*16a0*/  LEA.HI R61, R61, R42, RZ, 0x2 ;  /* 0x0000002a3d3d7211 */ /* 0x000fc400078f10ff */
[C---:B------:R-:W-:Y:S02]  /*16b0*/  IADD3 R28, R29.reuse, 0x20, RZ ;  /* 0x000000201d1c7810 */ /* 0x040fe40007ffe0ff */
[----:B------:R-:W-:Y:S02]  /*16c0*/  IADD3 R42, R29, 0x24, RZ ;  /* 0x000000241d2a7810 */ /* 0x000fe40007ffe0ff */
[----:B------:R-:W-:Y:S02]  /*16d0*/  SHF.R.S32.HI R63, RZ, 0x1f, R50 ;  /* 0x0000001fff3f7819 */ /* 0x000fe40000011432 */
[----:B------:R-:W-:Y:S02]  /*16e0*/  SHF.R.S32.HI R67, RZ, 0x1f, R52 ;  /* 0x0000001fff437819 */ /* 0x000fe40000011434 */
[----:B------:R-:W-:Y:S02]  /*16f0*/  SHF.R.S32.HI R113, RZ, 0x1f, R28 ;  /* 0x0000001fff717819 */ /* 0x000fe4000001141c */
[----:B------:R-:W-:-:S02]  /*1700*/  SHF.R.S32.HI R123, RZ, 0x1f, R42 ;  /* 0x0000001fff7b7819 */ /* 0x000fc4000001142a */
[----:B------:R-:W-:Y:S02]  /*1710*/  LEA.HI R63, R63, R50, RZ, 0x2 ;  /* 0x000000323f3f7211 */ /* 0x000fe400078f10ff */
        /* <DEDUP_REMOVED lines=24> */
[----:B------:R-:W-:Y:S02]  /*18a0*/  LEA.HI R66, R68, R66, RZ, 0x2 ;  /* 0x0000004244427211 */ /* 0x000fe400078f10ff */
[C---:B------:R-:W-:Y:S02]  /*18b0*/  IADD3 R50, R29.reuse, 0x44, RZ ;  /* 0x000000441d327810 */ /* 0x040fe40007ffe0ff */
[C---:B------:R-:W-:Y:S02]  /*18c0*/  IADD3 R68, R29.reuse, 0x48, RZ ;  /* 0x000000481d447810 */ /* 0x040fe40007ffe0ff */
[----:B------:R-:W-:Y:S02]  /*18d0*/  IADD3 R70, R29, 0x4c, RZ ;  /* 0x0000004c1d467810 */ /* 0x000fe40007ffe0ff */
        /* <DEDUP_REMOVED lines=8> */
[----:B------:R-:W-:-:S02]  /*1960*/  SHF.R.S32.HI R55, RZ, 0x2, R55 ;  /* 0x00000002ff377819 */ /* 0x000fc40000011437 */
[----:B------:R-:W-:Y:S02]  /*1970*/  IADD3 R29, R29, R42, RZ ;  /* 0x0000002a1d1d7210 */ /* 0x000fe40007ffe0ff */
[----:B------:R-:W-:Y:S01]  /*1980*/  LEA.HI R82, R123, R50, RZ, 0x2 ;  /* 0x000000327b527211 */ /* 0x000fe200078f10ff */
[----:B------:R-:W-:Y:S01]  /*1990*/  IMAD R55, R55, 0x28, R48 ;  /* 0x0000002837377824 */ /* 0x000fe200078e0230 */
[----:B------:R-:W-:Y:S02]  /*19a0*/  SHF.R.S32.HI R57, RZ, 0x2, R57 ;  /* 0x00000002ff397819 */ /* 0x000fe40000011439 */
[----:B------:R-:W-:Y:S02]  /*19b0*/  SHF.R.S32.HI R123, RZ, 0x1f, R70 ;  /* 0x0000001fff7b7819 */ /* 0x000fe40000011446 */
[----:B------:R-:W-:Y:S01]  /*19c0*/  SHF.R.S32.HI R113, RZ, 0x1f, R68 ;  /* 0x0000001fff717819 */ /* 0x000fe20000011444 */
[----:B------:R-:W-:Y:S01]  /*19d0*/  IMAD R57, R57, 0x28, R48 ;  /* 0x0000002839397824 */ /* 0x000fe200078e0230 */
[----:B------:R-:W-:-:S02]  /*19e0*/  SHF.R.S32.HI R50, RZ, 0x2, R67 ;  /* 0x00000002ff327819 */ /* 0x000fc40000011443 */
[----:B------:R-:W-:Y:S02]  /*19f0*/  SHF.R.S32.HI R78, RZ, 0x2, R66 ;  /* 0x00000002ff4e7819 */ /* 0x000fe40000011442 */
[----:B------:R-:W-:Y:S01]  /*1a00*/  IADD3 R53, R42, R53, RZ ;  /* 0x000000352a357210 */ /* 0x000fe20007ffe0ff */
[----:B------:R-:W0:Y:S01]  /*1a10*/  LDS.64 R66, [R29] ;  /* 0x000000001d427984 */ /* 0x000e220000000a00 */
[----:B------:R-:W-:Y:S01]  /*1a20*/  SHF.R.S32.HI R59, RZ, 0x2, R59 ;  /* 0x00000002ff3b7819 */ /* 0x000fe2000001143b */
[--C-:B------:R-:W-:Y:S01]  /*1a30*/  IMAD R78, R78, 0x28, R48.reuse ;  /* 0x000000284e4e7824 */ /* 0x100fe200078e0230 */
[----:B------:R-:W-:Y:S02]  /*1a40*/  LEA.HI R86, R123, R70, RZ, 0x2 ;  /* 0x000000467b567211 */ /* 0x000fe400078f10ff */
[----:B------:R-:W-:Y:S01]  /*1a50*/  LEA.HI R28, R113, R68, RZ, 0x2 ;  /* 0x00000044711c7211 */ /* 0x000fe200078f10ff */
[----:B------:R-:W-:Y:S01]  /*1a60*/  IMAD R59, R59, 0x28, R48 ;  /* 0x000000283b3b7824 */ /* 0x000fe200078e0230 */
[----:B------:R-:W-:-:S02]  /*1a70*/  SHF.R.S32.HI R123, RZ, 0x2, R63 ;  /* 0x00000002ff7b7819 */ /* 0x000fc4000001143f */
[----:B------:R-:W-:Y:S02]  /*1a80*/  SHF.R.S32.HI R76, RZ, 0x2, R62 ;  /* 0x00000002ff4c7819 */ /* 0x000fe4000001143e */
[----:B------:R-:W-:Y:S01]  /*1a90*/  IADD3 R55, R42, R55, RZ ;  /* 0x000000372a377210 */ /* 0x000fe20007ffe0ff */
[----:B------:R1:W2:Y:S01]  /*1aa0*/  LDS.64 R62, [R53] ;  /* 0x00000000353e7984 */ /* 0x0002a20000000a00 */
[----:B------:R-:W-:Y:S01]  /*1ab0*/  SHF.R.S32.HI R113, RZ, 0x2, R61 ;  /* 0x00000002ff717819 */ /* 0x000fe2000001143d */
[----:B------:R-:W-:Y:S01]  /*1ac0*/  IMAD R123, R123, 0x28, R48 ;  /* 0x000000287b7b7824 */ /* 0x000fe200078e0230 */
[----:B------:R-:W-:Y:S01]  /*1ad0*/  SHF.R.S32.HI R74, RZ, 0x2, R60 ;  /* 0x00000002ff4a7819 */ /* 0x000fe2000001143c */
[--C-:B------:R-:W-:Y:S01]  /*1ae0*/  IMAD R76, R76, 0x28, R48.reuse ;  /* 0x000000284c4c7824 */ /* 0x100fe200078e0230 */
[C---:B------:R-:W-:Y:S01]  /*1af0*/  IADD3 R57, R42.reuse, R57, RZ ;  /* 0x000000392a397210 */ /* 0x040fe20007ffe0ff */
[----:B------:R-:W3:Y:S01]  /*1b00*/  LDS.64 R60, [R55] ;  /* 0x00000000373c7984 */ /* 0x000ee20000000a00 */
[--C-:B------:R-:W-:Y:S01]  /*1b10*/  IMAD R113, R113, 0x28, R48.reuse ;  /* 0x0000002871717824 */ /* 0x100fe200078e0230 */
[----:B------:R-:W-:Y:S01]  /*1b20*/  IADD3 R126, R42, R59, RZ ;  /* 0x0000003b2a7e7210 */ /* 0x000fe20007ffe0ff */
[----:B-1----:R-:W-:Y:S01]  /*1b30*/  IMAD R53, R50, 0x28, R48 ;  /* 0x0000002832357824 */ /* 0x002fe200078e0230 */
[----:B------:R-:W-:Y:S01]  /*1b40*/  SHF.R.S32.HI R70, RZ, 0x2, R58 ;  /* 0x00000002ff467819 */ /* 0x000fe2000001143a */
[----:B------:R-:W-:Y:S01]  /*1b50*/  IMAD R74, R74, 0x28, R48 ;  /* 0x000000284a4a7824 */ /* 0x000fe200078e0230 */
[----:B------:R-:W1:Y:S01]  /*1b60*/  LDS.64 R58, [R57] ;  /* 0x00000000393a7984 */ /* 0x000e620000000a00 */
[----:B------:R-:W-:-:S02]  /*1b70*/  SHF.R.S32.HI R84, RZ, 0x2, R28 ;  /* 0x00000002ff547819 */ /* 0x000fc4000001141c */
[----:B------:R-:W-:Y:S01]  /*1b80*/  IADD3 R28, R42, R113, RZ ;  /* 0x000000712a1c7210 */ /* 0x000fe20007ffe0ff */
[--C-:B------:R-:W-:Y:S01]  /*1b90*/  IMAD R70, R70, 0x28, R48.reuse ;  /* 0x0000002846467824 */ /* 0x100fe200078e0230 */
[----:B------:R-:W-:Y:S01]  /*1ba0*/  SHF.R.S32.HI R68, RZ, 0x2, R127 ;  /* 0x00000002ff447819 */ /* 0x000fe2000001147f */
[----:B------:R-:W-:Y:S01]  /*1bb0*/  IMAD R84, R84, 0x28, R48 ;  /* 0x0000002854547824 */ /* 0x000fe200078e0230 */
[----:B------:R-:W-:Y:S01]  /*1bc0*/  SHF.R.S32.HI R52, RZ, 0x2, R52 ;  /* 0x00000002ff347819 */ /* 0x000fe20000011434 */
[----:B------:R-:W4:Y:S01]  /*1bd0*/  LDS.64 R126, [R126] ;  /* 0x000000007e7e7984 */ /* 0x000f220000000a00 */
[----:B------:R-:W-:Y:S01]  /*1be0*/  SHF.R.S32.HI R54, RZ, 0x2, R54 ;  /* 0x00000002ff367819 */ /* 0x000fe20000011436 */
[----:B------:R-:W-:Y:S01]  /*1bf0*/  IMAD R68, R68, 0x28, R48 ;  /* 0x0000002844447824 */ /* 0x000fe200078e0230 */
[----:B------:R-:W-:Y:S01]  /*1c00*/  SHF.R.S32.HI R72, RZ, 0x2, R56 ;  /* 0x00000002ff487819 */ /* 0x000fe20000011438 */
[----:B------:R-:W4:Y:S01]  /*1c10*/  LDS.64 R28, [R28] ;  /* 0x000000001c1c7984 */ /* 0x000f220000000a00 */
[----:B------:R-:W-:Y:S01]  /*1c20*/  IADD3 R56, R42, R123, RZ ;  /* 0x0000007b2a387210 */ /* 0x000fe20007ffe0ff */
[----:B------:R-:W-:Y:S01]  /*1c30*/  IMAD R113, R52, 0x28, R48 ;  /* 0x0000002834717824 */ /* 0x000fe200078e0230 */
[----:B------:R-:W-:Y:S01]  /*1c40*/  SHF.R.S32.HI R80, RZ, 0x2, R80 ;  /* 0x00000002ff507819 */ /* 0x000fe20000011450 */
[--C-:B------:R-:W-:Y:S01]  /*1c50*/  IMAD R123, R54, 0x28, R48.reuse ;  /* 0x00000028367b7824 */ /* 0x100fe200078e0230 */
[----:B------:R-:W-:Y:S01]  /*1c60*/  IADD3 R54, R42, R53, RZ ;  /* 0x000000352a367210 */ /* 0x000fe20007ffe0ff */
[----:B------:R-:W-:Y:S01]  /*1c70*/  IMAD R72, R72, 0x28, R48 ;  /* 0x0000002848487824 */ /* 0x000fe200078e0230 */
[----:B------:R-:W4:Y:S01]  /*1c80*/  LDS.64 R56, [R56] ;  /* 0x0000000038387984 */ /* 0x000f220000000a00 */
[C---:B------:R-:W-:Y:S01]  /*1c90*/  IADD3 R122, R42.reuse, R113, RZ ;  /* 0x000000712a7a7210 */ /* 0x040fe20007ffe0ff */
[----:B0-----:R-:W-:Y:S01]  /*1ca0*/  FADD.FTZ R66, RZ, R66 ;  /* 0x00000042ff427221 */ /* 0x001fe20000010000 */
[----:B------:R-:W-:Y:S01]  /*1cb0*/  IADD3 R52, R42, R123, RZ ;  /* 0x0000007b2a347210 */ /* 0x000fe20007ffe0ff */
[----:B------:R-:W0:Y:S01]  /*1cc0*/  LDS.64 R54, [R54] ;  /* 0x0000000036367984 */ /* 0x000e220000000a00 */
[----:B------:R-:W-:Y:S01]  /*1cd0*/  SHF.R.S32.HI R82, RZ, 0x2, R82 ;  /* 0x00000002ff527819 */ /* 0x000fe20000011452 */
[----:B------:R-:W-:Y:S01]  /*1ce0*/  IMAD R80, R80, 0x28, R48 ;  /* 0x0000002850507824 */ /* 0x000fe200078e0230 */
[----:B------:R-:W-:Y:S01]  /*1cf0*/  SHF.R.S32.HI R86, RZ, 0x2, R86 ;  /* 0x00000002ff567819 */ /* 0x000fe20000011456 */
[----:B------:R-:W0:Y:S01]  /*1d00*/  LDS.64 R122, [R122] ;  /* 0x000000007a7a7984 */ /* 0x000e220000000a00 */
[----:B------:R-:W-:Y:S01]  /*1d10*/  IADD3 R68, R42, R68, RZ ;  /* 0x000000442a447210 */ /* 0x000fe20007ffe0ff */
[--C-:B------:R-:W-:Y:S01]  /*1d20*/  IMAD R82, R82, 0x28, R48.reuse ;  /* 0x0000002852527824 */ /* 0x100fe200078e0230 */
[----:B------:R-:W-:Y:S01]  /*1d30*/  IADD3 R70, R42, R70, RZ ;  /* 0x000000462a467210 */ /* 0x000fe20007ffe0ff */
[----:B------:R-:W0:Y:S01]  /*1d40*/  LDS.64 R52, [R52] ;  /* 0x0000000034347984 */ /* 0x000e220000000a00 */
[----:B------:R-:W-:-:S02]  /*1d50*/  IMAD R86, R86, 0x28, R48 ;  /* 0x0000002856567824 */ /* 0x000fc400078e0230 */
[----:B------:R-:W-:Y:S01]  /*1d60*/  FADD.FTZ R48, RZ, R67 ;  /* 0x00000043ff307221 */ /* 0x000fe20000010000 */
[----:B--2---:R-:W-:Y:S01]  /*1d70*/  FADD.FTZ R62, R66, R62 ;  /* 0x0000003e423e7221 */ /* 0x004fe20000010000 */
[----:B------:R-:W2:Y:S01]  /*1d80*/  LDS.64 R112, [R68] ;  /* 0x0000000044707984 */ /* 0x000ea20000000a00 */
[----:B------:R-:W-:Y:S01]  /*1d90*/  IADD3 R72, R42, R72, RZ ;  /* 0x000000482a487210 */ /* 0x000fe20007ffe0ff */
[----:B------:R-:W-:Y:S01]  /*1da0*/  FADD.FTZ R48, R48, R63 ;  /* 0x0000003f30307221 */ /* 0x000fe20000010000 */
[----:B---3--:R-:W-:Y:S01]  /*1db0*/  FADD.FTZ R60, R62, R60 ;  /* 0x0000003c3e3c7221 */ /* 0x008fe20000010000 */
[----:B------:R-:W3:Y:S01]  /*1dc0*/  LDS.64 R66, [R70] ;  /* 0x0000000046427984 */ /* 0x000ee20000000a00 */
[----:B------:R-:W-:Y:S01]  /*1dd0*/  IADD3 R74, R42, R74, RZ ;  /* 0x0000004a2a4a7210 */ /* 0x000fe20007ffe0ff */
[----:B------:R-:W-:Y:S01]  /*1de0*/  FADD.FTZ R48, R48, R61 ;  /* 0x0000003d30307221 */ /* 0x000fe20000010000 */
[----:B-1----:R-:W-:Y:S01]  /*1df0*/  FADD.FTZ R58, R60, R58 ;  /* 0x0000003a3c3a7221 */ /* 0x002fe20000010000 */
[----:B------:R-:W1:Y:S01]  /*1e00*/  LDS.64 R62, [R72] ;  /* 0x00000000483e7984 */ /* 0x000e620000000a00 */
[----:B------:R-:W-:Y:S01]  /*1e10*/  IADD3 R76, R42, R76, RZ ;  /* 0x0000004c2a4c7210 */ /* 0x000fe20007ffe0ff */
[----:B------:R-:W-:Y:S01]  /*1e20*/  FADD.FTZ R48, R48, R59 ;  /* 0x0000003b30307221 */ /* 0x000fe20000010000 */
[----:B------:R-:W-:Y:S01]  /*1e30*/  IADD3 R78, R42, R78, RZ ;  /* 0x0000004e2a4e7210 */ /* 0x000fe20007ffe0ff */
[----:B------:R-:W1:Y:S01]  /*1e40*/  LDS.64 R60, [R74] ;  /* 0x000000004a3c7984 */ /* 0x000e620000000a00 */
[----:B----4-:R-:W-:Y:S01]  /*1e50*/  FADD.FTZ R126, R58, R126 ;  /* 0x0000007e3a7e7221 */ /* 0x010fe20000010000 */
[----:B------:R-:W-:Y:S01]  /*1e60*/  FADD.FTZ R48, R48, R127 ;  /* 0x0000007f30307221 */ /* 0x000fe20000010000 */
[----:B------:R-:W-:Y:S01]  /*1e70*/  IADD3 R80, R42, R80, RZ ;  /* 0x000000502a507210 */ /* 0x000fe20007ffe0ff */
[----:B------:R-:W4:Y:S01]  /*1e80*/  LDS.64 R58, [R76] ;  /* 0x000000004c3a7984 */ /* 0x000f220000000a00 */
[----:B------:R-:W-:Y:S01]  /*1e90*/  FADD.FTZ R28, R126, R28 ;  /* 0x0000001c7e1c7221 */ /* 0x000fe20000010000 */
[----:B------:R-:W-:Y:S01]  /*1ea0*/  FADD.FTZ R48, R48, R29 ;  /* 0x0000001d30307221 */ /* 0x000fe20000010000 */
[C---:B------:R-:W-:Y:S01]  /*1eb0*/  IADD3 R82, R42.reuse, R82, RZ ;  /* 0x000000522a527210 */ /* 0x040fe20007ffe0ff */
[----:B------:R-:W4:Y:S01]  /*1ec0*/  LDS.64 R126, [R78] ;  /* 0x000000004e7e7984 */ /* 0x000f220000000a00 */
[----:B------:R-:W-:-:S02]  /*1ed0*/  IADD3 R84, R42, R84, RZ ;  /* 0x000000542a547210 */ /* 0x000fc40007ffe0ff */
[----:B------:R-:W-:Y:S01]  /*1ee0*/  IADD3 R86, R42, R86, RZ ;  /* 0x000000562a567210 */ /* 0x000fe20007ffe0ff */
[----:B------:R-:W-:Y:S01]  /*1ef0*/  FADD.FTZ R56, R28, R56 ;  /* 0x000000381c387221 */ /* 0x000fe20000010000 */
[----:B------:R-:W-:Y:S01]  /*1f00*/  FADD.FTZ R48, R48, R57 ;  /* 0x0000003930307221 */ /* 0x000fe20000010000 */
[----:B------:R-:W4:Y:S02]  /*1f10*/  LDS.64 R28, [R80] ;  /* 0x00000000501c7984 */ /* 0x000f240000000a00 */
[----:B0-----:R-:W-:Y:S01]  /*1f20*/  FADD.FTZ R54, R56, R54 ;  /* 0x0000003638367221 */ /* 0x001fe20000010000 */
[----:B------:R-:W-:Y:S01]  /*1f30*/  FADD.FTZ R48, R48, R55 ;  /* 0x0000003730307221 */ /* 0x000fe20000010000 */
[----:B------:R-:W0:Y:S02]  /*1f40*/  LDS.64 R56, [R82] ;  /* 0x0000000052387984 */ /* 0x000e240000000a00 */
[----:B------:R-:W-:Y:S01]  /*1f50*/  FADD.FTZ R122, R54, R122 ;  /* 0x0000007a367a7221 */ /* 0x000fe20000010000 */
[----:B------:R-:W-:Y:S01]  /*1f60*/  FADD.FTZ R48, R48, R123 ;  /* 0x0000007b30307221 */ /* 0x000fe20000010000 */
[----:B------:R-:W0:Y:S02]  /*1f70*/  LDS.64 R54, [R84] ;  /* 0x0000000054367984 */ /* 0x000e240000000a00 */
[----:B------:R-:W-:Y:S01]  /*1f80*/  FADD.FTZ R52, R122, R52 ;  /* 0x000000347a347221 */ /* 0x000fe20000010000 */
[----:B------:R-:W-:Y:S01]  /*1f90*/  FADD.FTZ R48, R48, R53 ;  /* 0x0000003530307221 */ /* 0x000fe20000010000 */
[----:B------:R-:W0:Y:S02]  /*1fa0*/  LDS.64 R122, [R86] ;  /* 0x00000000567a7984 */ /* 0x000e240000000a00 */
[----:B--2---:R-:W-:Y:S01]  /*1fb0*/  FADD.FTZ R53, R52, R112 ;  /* 0x0000007034357221 */ /* 0x004fe20000010000 */
[----:B------:R-:W-:-:S03]  /*1fc0*/  FADD.FTZ R48, R48, R113 ;  /* 0x0000007130307221 */ /* 0x000fc60000010000 */
[----:B---3--:R-:W-:Y:S01]  /*1fd0*/  FADD.FTZ R53, R53, R66 ;  /* 0x0000004235357221 */ /* 0x008fe20000010000 */
[----:B------:R-:W-:-:S03]  /*1fe0*/  FADD.FTZ R48, R48, R67 ;  /* 0x0000004330307221 */ /* 0x000fc60000010000 */
[----:B-1----:R-:W-:Y:S01]  /*1ff0*/  FADD.FTZ R53, R53, R62 ;  /* 0x0000003e35357221 */ /* 0x002fe20000010000 */
[----:B------:R-:W-:-:S03]  /*2000*/  FADD.FTZ R48, R48, R63 ;  /* 0x0000003f30307221 */ /* 0x000fc60000010000 */
[----:B------:R-:W-:Y:S01]  /*2010*/  FADD.FTZ R53, R53, R60 ;  /* 0x0000003c35357221 */ /* 0x000fe20000010000 */
        /* <DEDUP_REMOVED lines=10> */
[----:B------:R-:W-:-:S03]  /*20c0*/  FADD.FTZ R48, R48, R55 ;  /* 0x0000003730307221 */ /* 0x000fc60000010000 */
[----:B------:R-:W-:Y:S01]  /*20d0*/  FADD.FTZ R122, R53, R122 ;  /* 0x0000007a357a7221 */ /* 0x000fe20000010000 */
[----:B------:R-:W-:-:S07]  /*20e0*/  FADD.FTZ R123, R48, R123 ;  /* 0x0000007b307b7221 */ /* 0x000fce0000010000 */
.L_x_3717:
[----:B------:R-:W-:Y:S05]  /*20f0*/  BSYNC B0 ;  /* 0x0000000000007941 */ /* 0x000fea0003800000 */
.L_x_3716:
        /* <DEDUP_REMOVED lines=20> */
.L_x_3719:
[----:B------:R-:W-:Y:S05]  /*2240*/  BSYNC B0 ;  /* 0x0000000000007941 */ /* 0x000fea0003800000 */
.L_x_3718:
        /* <DEDUP_REMOVED lines=12> */
.L_x_3721:
[----:B------:R-:W2:Y:S04]  /*2310*/  LD.E.STRONG.GPU R42, desc[UR8][R28.64] ;  /* 0x000000081c2a7980 */ /* 0x000ea8000c10f900 */
[----:B--2---:R-:W-:Y:S01]  /*2320*/  CCTL.IVALL ;  /* 0x00000000ff00798f */ /* 0x004fe20002000000 */
[----:B------:R-:W-:Y:S05]  /*2330*/  YIELD ;  /* 0x0000000000007946 */ /* 0x000fea0003800000 */
[----:B-----5:R-:W-:-:S04]  /*2340*/  LOP3.LUT R42, R42, R53, RZ, 0x3c, !PT ;  /* 0x000000352a2a7212 */ /* 0x020fc800078e3cff */
[----:B------:R-:W-:-:S13]  /*2350*/  ISETP.GT.AND P2, PT, R42, -0x1, PT ;  /* 0xffffffff2a00780c */ /* 0x000fda0003f44270 */
[----:B------:R-:W-:Y:S05]  /*2360*/  @P2 BRA `(.L_x_3721) ;  /* 0xfffffffc00e82947 */ /* 0x000fea000383ffff */
.L_x_3720:
[----:B------:R-:W-:Y:S05]  /*2370*/  WARPSYNC.ALL ;  /* 0x0000000000007948 */ /* 0x000fea0003800000 */
[----:B0-----:R-:W0:Y:S08]  /*2380*/  @!P1 LDC R53, c[0x0][0x10] ;  /* 0x00000400ff359b82 */ /* 0x001e300000000800 */
[----:B------:R-:W-:Y:S01]  /*2390*/  BAR.SYNC.DEFER_BLOCKING 0x0 ;  /* 0x0000000000007b1d */ /* 0x000fe20000010000 */
[----:B------:R-:W-:-:S07]  /*23a0*/  @!P1 LOP3.LUT R55, R2, 0x7ffffffc, RZ, 0xc0, !PT ;  /* 0x7ffffffc02379812 */ /* 0x000fce00078ec0ff */
[----:B------:R-:W1:Y:S01]  /*23b0*/  @!P1 LDC.64 R28, c[0x0][0x248] ;  /* 0x00009200ff1c9b82 */ /* 0x000e620000000a00 */
[----:B------:R-:W-:Y:S01]  /*23c0*/  HFMA2.MMA R48, -RZ, RZ, 0, 0 ;  /* 0x00000000ff307435 */ /* 0x000fe200000001ff */
[----:B------:R-:W2:Y:S01]  /*23d0*/  @!P0 S2R R57, SR_CgaCtaId ;  /* 0x0000000000398919 */ /* 0x000ea20000008800 */
[----:B------:R-:W-:Y:S01]  /*23e0*/  ULDC.64 UR12, c[0x0][0x240] ;  /* 0x00009000000c7ab9 */ /* 0x000fe20000000a00 */
[----:B0-----:R-:W-:Y:S01]  /*23f0*/  @!P1 IMAD R42, R53, UR4, R0 ;  /* 0x00000004352a9c24 */ /* 0x001fe2000f8e0200 */
[----:B------:R-:W-:-:S04]  /*2400*/  @!P1 LOP3.LUT R53, R2, 0x3, RZ, 0xc0, !PT ;  /* 0x0000000302359812 */ /* 0x000fc800078ec0ff */
[----:B------:R-:W-:-:S04]  /*2410*/  @!P1 LEA R42, R42, R55, 0x4 ;  /* 0x000000372a2a9211 */ /* 0x000fc800078e20ff */
[----:B------:R-:W-:-:S04]  /*2420*/  @!P1 IADD3 R42, R42, R53, RZ ;  /* 0x000000352a2a9210 */ /* 0x000fc80007ffe0ff */
[----:B------:R-:W-:-:S05]  /*2430*/  @!P1 SHF.L.U32 R53, R42, 0x1, RZ ;  /* 0x000000012a359819 */ /* 0x000fca00000006ff */
[----:B-1----:R-:W-:-:S06]  /*2440*/  @!P1 IMAD.WIDE.U32 R28, R53, 0x4, R28 ;  /* 0x00000004351c9825 */ /* 0x002fcc00078e001c */
        /* <DEDUP_REMOVED lines=47> */
.L_x_3723:
[----:B------:R-:W-:Y:S05]  /*2740*/  BSYNC B0 ;  /* 0x0000000000007941 */ /* 0x000fea0003800000 */
.L_x_3722:
[----:B------:R-:W1:Y:S01]  /*2750*/  S2UR UR7, SR_CgaCtaId ;  /* 0x00000000000779c3 */ /* 0x000e620000008800 */
[----:B0-----:R-:W-:Y:S01]  /*2760*/  SHF.L.U32 R28, R7, 0x2, RZ ;  /* 0x00000002071c7819 */ /* 0x001fe200000006ff */
[----:B------:R-:W-:Y:S01]  /*2770*/  UMOV UR6, 0x400 ;  /* 0x0000040000067882 */ /* 0x000fe20000000000 */
[----:B------:R-:W-:Y:S01]  /*2780*/  LEA R36, R36, R32, 0x2 ;  /* 0x0000002024247211 */ /* 0x000fe200078e10ff */
[----:B------:R-:W-:Y:S01]  /*2790*/  UIADD3 UR6, UR6, 0xc80, URZ ;  /* 0x00000c8006067890 */ /* 0x000fe2000fffe03f */
[----:B------:R-:W-:Y:S01]  /*27a0*/  LOP3.LUT R28, R28, 0xc, RZ, 0xc0, !PT ;  /* 0x0000000c1c1c7812 */ /* 0x000fe200078ec0ff */
[----:B-----5:R-:W-:Y:S01]  /*27b0*/  HADD2.F32 R53, -RZ, R65.H0_H0 ;  /* 0x20000041ff357230 */ /* 0x020fe20000004100 */
[----:B------:R-:W-:Y:S01]  /*27c0*/  ULOP3.LUT UR4, UR4, 0x1, URZ, 0x3c, !UPT ;  /* 0x0000000104047892 */ /* 0x000fe2000f8e3c3f */
[----:B------:R-:W-:Y:S01]  /*27d0*/  HADD2.F32 R56, -RZ, R27.H1_H1 ;  /* 0x3000001bff387230 */ /* 0x000fe20000004100 */
[----:B------:R-:W-:Y:S01]  /*27e0*/  IADD3 R32, RZ, -R28, RZ ;  /* 0x8000001cff207210 */ /* 0x000fe20007ffe0ff */
[----:B------:R-:W-:-:S03]  /*27f0*/  IMAD.WIDE.U32 R28, R36, -0x33333333, RZ ;  /* 0xcccccccd241c7825 */ /* 0x000fc600078e00ff */
[----:B------:R-:W-:Y:S01]  /*2800*/  MOV R28, R32 ;  /* 0x00000020001c7202 */ /* 0x000fe20000000f00 */
[----:B------:R-:W-:Y:S02]  /*2810*/  HADD2.F32 R65, -RZ, R65.H1_H1 ;  /* 0x30000041ff417230 */ /* 0x000fe40000004100 */
[--C-:B------:R-:W-:Y:S01]  /*2820*/  HADD2.F32 R42, -RZ, R26.reuse.H0_H0 ;  /* 0x2000001aff2a7230 */ /* 0x100fe20000004100 */
[----:B------:R-:W-:Y:S01]  /*2830*/  LEA.HI R28, R29, R28, RZ, 0x1a ;  /* 0x0000001c1d1c7211 */ /* 0x000fe200078fd0ff */
[----:B------:R-:W-:Y:S02]  /*2840*/  HADD2.F32 R48, -RZ, R26.H1_H1 ;  /* 0x3000001aff307230 */ /* 0x000fe40000004100 */
[----:B------:R-:W-:Y:S01]  /*2850*/  HADD2.F32 R52, -RZ, R27.H0_H0 ;  /* 0x2000001bff347230 */ /* 0x000fe20000004100 */
[----:B-1----:R-:W-:-:S06]  /*2860*/  ULEA UR6, UR7, UR6, 0x18 ;  /* 0x0000000607067291 */ /* 0x002fcc000f8ec03f */
[----:B------:R-:W-:Y:S01]  /*2870*/  LEA R28, R28, UR6, 0x3 ;  /* 0x000000061c1c7c11 */ /* 0x000fe2000f8e18ff */
[----:B------:R-:W-:-:S04]  /*2880*/  ULDC UR6, c[0x0][0x230] ;  /* 0x00008c0000067ab9 */ /* 0x000fc80000000800 */
[----:B------:R-:W0:Y:S02]  /*2890*/  LDS.64 R54, [R28] ;  /* 0x000000001c367984 */ /* 0x000e240000000a00 */
[----:B0-----:R-:W-:Y:S01]  /*28a0*/  FADD.FTZ R55, R55, UR6 ;  /* 0x0000000637377e21 */ /* 0x001fe20008010000 */
[--C-:B------:R-:W-:Y:S01]  /*28b0*/  FADD.FTZ R24, R24, -R54.reuse ;  /* 0x8000003618187221 */ /* 0x100fe20000010000 */
[--C-:B------:R-:W-:Y:S01]  /*28c0*/  FADD.FTZ R22, R22, -R54.reuse ;  /* 0x8000003616167221 */ /* 0x100fe20000010000 */
[--C-:B------:R-:W-:Y:S01]  /*28d0*/  FADD.FTZ R32, R165, -R54.reuse ;  /* 0x80000036a5207221 */ /* 0x100fe20000010000 */
[--C-:B------:R-:W-:Y:S01]  /*28e0*/  FADD.FTZ R50, R137, -R54.reuse ;  /* 0x8000003689327221 */ /* 0x100fe20000010000 */
[--C-:B------:R-:W-:Y:S01]  /*28f0*/  HADD2.F32 R165, -RZ, R64.reuse.H0_H0 ;  /* 0x20000040ffa57230 */ /* 0x100fe20000004100 */
[----:B------:R-:W0:Y:S01]  /*2900*/  MUFU.RSQ R55, R55 ;  /* 0x0000003700377308 */ /* 0x000e220000001400 */
        /* <DEDUP_REMOVED lines=11> */
[----:B------:R-:W-:Y:S01]  /*29c0*/  ULDC.64 UR6, c[0x0][0x210] ;  /* 0x0000840000067ab9 */ /* 0x000fe20000000a00 */
[--C-:B------:R-:W-:Y:S01]  /*29d0*/  FADD.FTZ R138, R45, -R54.reuse ;  /* 0x800000362d8a7221 */ /* 0x100fe20000010000 */
[--C-:B------:R-:W-:Y:S01]  /*29e0*/  FADD.FTZ R140, R47, -R54.reuse ;  /* 0x800000362f8c7221 */ /* 0x100fe20000010000 */
[--C-:B------:R-:W-:Y:S01]  /*29f0*/  FADD.FTZ R142, R157, -R54.reuse ;  /* 0x800000369d8e7221 */ /* 0x100fe20000010000 */
[--C-:B------:R-:W-:Y:S01]  /*2a00*/  FADD.FTZ R144, R159, -R54.reuse ;  /* 0x800000369f907221 */ /* 0x100fe20000010000 */
[C---:B0-----:R-:W-:Y:S01]  /*2a10*/  FMUL.FTZ R24, R55.reuse, R24 ;  /* 0x0000001837187220 */ /* 0x041fe20000410000 */
[C---:B------:R-:W-:Y:S01]  /*2a20*/  FMUL.FTZ R22, R55.reuse, R22 ;  /* 0x0000001637167220 */ /* 0x040fe20000410000 */
[C---:B------:R-:W-:Y:S01]  /*2a30*/  FMUL.FTZ R20, R55.reuse, R20 ;  /* 0x0000001437147220 */ /* 0x040fe20000410000 */
[----:B------:R-:W-:Y:S01]  /*2a40*/  FMUL.FTZ R14, R55, R14 ;  /* 0x0000000e370e7220 */ /* 0x000fe20000410000 */
[----:B------:R-:W-:Y:S01]  /*2a50*/  FFMA.FTZ R62, R24, R56, R65 ;  /* 0x00000038183e7223 */ /* 0x000fe20000010041 */
[--C-:B------:R-:W-:Y:S01]  /*2a60*/  FADD.FTZ R24, R129, -R54.reuse ;  /* 0x8000003681187221 */ /* 0x100fe20000010000 */
[----:B------:R-:W-:Y:S01]  /*2a70*/  FFMA.FTZ R123, R42, R22, R165 ;  /* 0x000000162a7b7223 */ /* 0x000fe200000100a5 */
[--C-:B------:R-:W-:Y:S01]  /*2a80*/  FADD.FTZ R22, R153, -R54.reuse ;  /* 0x8000003699167221 */ /* 0x100fe20000010000 */
[C-C-:B------:R-:W-:Y:S01]  /*2a90*/  FFMA.FTZ R124, R48.reuse, R20, R137.reuse ;  /* 0x00000014307c7223 */ /* 0x140fe20000010089 */
[C---:B------:R-:W-:Y:S01]  /*2aa0*/  FMUL.FTZ R24, R55.reuse, R24 ;  /* 0x0000001837187220 */ /* 0x040fe20000410000 */
[C---:B------:R-:W-:Y:S01]  /*2ab0*/  FMUL.FTZ R12, R55.reuse, R12 ;  /* 0x0000000c370c7220 */ /* 0x040fe20000410000 */
[C---:B------:R-:W-:Y:S01]  /*2ac0*/  FMUL.FTZ R22, R55.reuse, R22 ;  /* 0x0000001637167220 */ /* 0x040fe20000410000 */
[----:B------:R-:W-:Y:S01]  /*2ad0*/  FMUL.FTZ R126, R55, R18 ;  /* 0x00000012377e7220 */ /* 0x000fe20000410000 */
[----:B------:R-:W-:Y:S01]  /*2ae0*/  FFMA.FTZ R130, R48, R24, R137 ;  /* 0x0000001830827223 */ /* 0x000fe20000010089 */
[--C-:B------:R-:W-:Y:S01]  /*2af0*/  FADD.FTZ R24, R147, -R54.reuse ;  /* 0x8000003693187221 */ /* 0x100fe20000010000 */
[----:B------:R-:W-:Y:S01]  /*2b00*/  FFMA.FTZ R129, R42, R22, R165 ;  /* 0x000000162a817223 */ /* 0x000fe200000100a5 */
[----:B------:R-:W-:Y:S01]  /*2b10*/  FFMA.FTZ R27, R48, R14, R137 ;  /* 0x0000000e301b7223 */ /* 0x000fe20000010089 */
[C---:B------:R-:W-:Y:S01]  /*2b20*/  FMUL.FTZ R30, R55.reuse, R30 ;  /* 0x0000001e371e7220 */ /* 0x040fe20000410000 */
[----:B------:R-:W-:Y:S01]  /*2b30*/  FMUL.FTZ R24, R55, R24 ;  /* 0x0000001837187220 */ /* 0x000fe20000410000 */
[----:B------:R-:W-:Y:S01]  /*2b40*/  FMUL.FTZ R18, R124, -1.4426950216293334961 ;  /* 0xbfb8aa3b7c127820 */ /* 0x000fe20000410000 */
[--C-:B------:R-:W-:Y:S01]  /*2b50*/  FADD.FTZ R22, R149, -R54.reuse ;  /* 0x8000003695167221 */ /* 0x100fe20000010000 */
[--C-:B------:R-:W-:Y:S01]  /*2b60*/  FADD.FTZ R14, R101, -R54.reuse ;  /* 0x80000036650e7221 */ /* 0x100fe20000010000 */
[C-C-:B------:R-:W-:Y:S01]  /*2b70*/  FFMA.FTZ R96, R52.reuse, R24, R53.reuse ;  /* 0x0000001834607223 */ /* 0x140fe20000010035 */
[--C-:B------:R-:W-:Y:S01]  /*2b80*/  FADD.FTZ R24, R141, -R54.reuse ;  /* 0x800000368d187221 */ /* 0x100fe20000010000 */
[C-C-:B------:R-:W-:Y:S01]  /*2b90*/  FFMA.FTZ R26, R52.reuse, R12, R53.reuse ;  /* 0x0000000c341a7223 */ /* 0x140fe20000010035 */
[--C-:B------:R-:W-:Y:S01]  /*2ba0*/  FADD.FTZ R12, R25, -R54.reuse ;  /* 0x80000036190c7221 */ /* 0x100fe20000010000 */
[--C-:B------:R-:W-:Y:S01]  /*2bb0*/  FADD.FTZ R20, R155, -R54.reuse ;  /* 0x800000369b147221 */ /* 0x100fe20000010000 */
[--C-:B------:R-:W-:Y:S01]  /*2bc0*/  FFMA.FTZ R126, R52, R126, R53.reuse ;  /* 0x0000007e347e7223 */ /* 0x100fe20000010035 */
[----:B------:R-:W-:Y:S01]  /*2bd0*/  FFMA.FTZ R59, R30, R52, R53 ;  /* 0x000000341e3b7223 */ /* 0x000fe20000010035 */
[----:B------:R0:W-:Y:S01]  /*2be0*/  MUFU.EX2 R155, R18 ;  /* 0x00000012009b7308 */ /* 0x0001e20000000800 */
[C---:B------:R-:W-:Y:S01]  /*2bf0*/  FMUL.FTZ R22, R55.reuse, R22 ;  /* 0x0000001637167220 */ /* 0x040fe20000410000 */
[C---:B------:R-:W-:Y:S01]  /*2c00*/  FMUL.FTZ R24, R55.reuse, R24 ;  /* 0x0000001837187220 */ /* 0x040fe20000410000 */
[C---:B------:R-:W-:Y:S01]  /*2c10*/  FMUL.FTZ R14, R55.reuse, R14 ;  /* 0x0000000e370e7220 */ /* 0x040fe20000410000 */
[----:B------:R-:W-:Y:S01]  /*2c20*/  FMUL.FTZ R12, R55, R12 ;  /* 0x0000000c370c7220 */ /* 0x000fe20000410000 */
[----:B------:R-:W-:Y:S01]  /*2c30*/  FADD.FTZ R30, R37, -R54 ;  /* 0x80000036251e7221 */ /* 0x000fe20000010000 */
[----:B------:R-:W-:Y:S01]  /*2c40*/  FMUL.FTZ R127, R55, R20 ;  /* 0x00000014377f7220 */ /* 0x000fe20000410000 */
[----:B------:R-:W-:Y:S01]  /*2c50*/  SHF.R.S32.HI R37, RZ, 0x1f, R36 ;  /* 0x0000001fff257819 */ /* 0x000fe20000011424 */
[----:B------:R-:W-:Y:S01]  /*2c60*/  FMUL.FTZ R20, R126, -1.4426950216293334961 ;  /* 0xbfb8aa3b7e147820 */ /* 0x000fe20000410000 */
[--C-:B0-----:R-:W-:Y:S01]  /*2c70*/  FADD.FTZ R18, R133, -R54.reuse ;  /* 0x8000003685127221 */ /* 0x101fe20000010000 */
[----:B------:R-:W-:Y:S01]  /*2c80*/  FFMA.FTZ R94, R48, R22, R137 ;  /* 0x00000016305e7223 */ /* 0x000fe20000010089 */
[----:B------:R-:W-:Y:S01]  /*2c90*/  FFMA.FTZ R28, R42, R24, R165 ;  /* 0x000000182a1c7223 */ /* 0x000fe200000100a5 */
[----:B------:R-:W-:Y:S01]  /*2ca0*/  FFMA.FTZ R25, R56, R14, R65 ;  /* 0x0000000e38197223 */ /* 0x000fe20000010041 */
[----:B------:R-:W-:Y:S01]  /*2cb0*/  FMUL.FTZ R90, R55, R18 ;  /* 0x00000012375a7220 */ /* 0x000fe20000410000 */
[--C-:B------:R-:W-:Y:S01]  /*2cc0*/  FADD.FTZ R22, R145, -R54.reuse ;  /* 0x8000003691167221 */ /* 0x100fe20000010000 */
[--C-:B------:R-:W-:Y:S01]  /*2cd0*/  FADD.FTZ R14, R103, -R54.reuse ;  /* 0x80000036670e7221 */ /* 0x100fe20000010000 */
[----:B------:R-:W-:Y:S01]  /*2ce0*/  FFMA.FTZ R24, R42, R12, R165 ;  /* 0x0000000c2a187223 */ /* 0x000fe200000100a5 */
[----:B------:R-:W-:Y:S01]  /*2cf0*/  FADD.FTZ R12, R23, -R54 ;  /* 0x80000036170c7221 */ /* 0x000fe20000010000 */
[----:B------:R0:W-:Y:S01]  /*2d00*/  MUFU.EX2 R153, R20 ;  /* 0x0000001400997308 */ /* 0x0001e20000000800 */
[----:B------:R-:W-:-:S04]  /*2d10*/  IMAD.WIDE.U32 R36, R10, 0x50000, R36 ;  /* 0x000500000a247825 */ /* 0x000fc800078e0024 */
[--C-:B------:R-:W-:Y:S01]  /*2d20*/  FFMA.FTZ R90, R56, R90, R65.reuse ;  /* 0x0000005a385a7223 */ /* 0x100fe20000010041 */
[C---:B------:R-:W-:Y:S01]  /*2d30*/  FMUL.FTZ R22, R55.reuse, R22 ;  /* 0x0000001637167220 */ /* 0x040fe20000410000 */
[C---:B------:R-:W-:Y:S01]  /*2d40*/  FMUL.FTZ R14, R55.reuse, R14 ;  /* 0x0000000e370e7220 */ /* 0x040fe20000410000 */
[----:B------:R-:W-:Y:S01]  /*2d50*/  FMUL.FTZ R12, R55, R12 ;  /* 0x0000000c370c7220 */ /* 0x000fe20000410000 */
[----:B------:R-:W-:Y:S01]  /*2d60*/  FMUL.FTZ R32, R32, R55 ;  /* 0x0000003720207220 */ /* 0x000fe20000410000 */
[----:B------:R-:W-:Y:S01]  /*2d70*/  IADD3 R98, R115, R37, RZ ;  /* 0x0000002573627210 */ /* 0x000fe20007ffe0ff */
[----:B------:R-:W-:Y:S01]  /*2d80*/  FFMA.FTZ R29, R56, R22, R65 ;  /* 0x00000016381d7223 */ /* 0x000fe20000010041 */
[--C-:B0-----:R-:W-:Y:S01]  /*2d90*/  FADD.FTZ R20, R151, -R54.reuse ;  /* 0x8000003697147221 */ /* 0x101fe20000010000 */
[----:B------:R-:W-:Y:S01]  /*2da0*/  IADD3 R88, P6, R87, R36, RZ ;  /* 0x0000002457587210 */ /* 0x000fe20007fde0ff */
[----:B------:R-:W-:Y:S01]  /*2db0*/  FFMA.FTZ R23, R48, R14, R137 ;  /* 0x0000000e30177223 */ /* 0x000fe20000010089 */
[C---:B------:R-:W-:Y:S01]  /*2dc0*/  FMUL.FTZ R148, R55.reuse, R16 ;  /* 0x0000001037947220 */ /* 0x040fe20000410000 */
[----:B------:R-:W-:Y:S01]  /*2dd0*/  FMUL.FTZ R92, R55, R20 ;  /* 0x00000014375c7220 */ /* 0x000fe20000410000 */
[----:B------:R-:W-:Y:S01]  /*2de0*/  FMUL.FTZ R20, R90, -1.4426950216293334961 ;  /* 0xbfb8aa3b5a147820 */ /* 0x000fe20000410000 */
[--C-:B------:R-:W-:Y:S01]  /*2df0*/  FADD.FTZ R14, R105, -R54.reuse ;  /* 0x80000036690e7221 */ /* 0x100fe20000010000 */
[----:B------:R-:W-:Y:S01]  /*2e00*/  FFMA.FTZ R22, R52, R12, R53 ;  /* 0x0000000c34167223 */ /* 0x000fe20000010035 */
[----:B------:R-:W-:Y:S01]  /*2e10*/  FFMA.FTZ R57, R32, R42, R165 ;  /* 0x0000002a20397223 */ /* 0x000fe200000100a5 */
[--C-:B------:R-:W-:Y:S01]  /*2e20*/  FADD.FTZ R12, R21, -R54.reuse ;  /* 0x80000036150c7221 */ /* 0x100fe20000010000 */
[----:B------:R-:W-:Y:S01]  /*2e30*/  IADD3 R85, P5, R85, R36, RZ ;  /* 0x0000002455557210 */ /* 0x000fe20007fbe0ff */
[----:B------:R-:W-:Y:S01]  /*2e40*/  FMUL.FTZ R50, R55, R50 ;  /* 0x0000003237327220 */ /* 0x000fe20000410000 */
[----:B------:R-:W-:Y:S01]  /*2e50*/  IADD3.X R87, RZ, R98, RZ, P6, !PT ;  /* 0x00000062ff577210 */ /* 0x000fe200037fe4ff */
[--C-:B------:R-:W-:Y:S01]  /*2e60*/  FADD.FTZ R32, R81, -R54.reuse ;  /* 0x8000003651207221 */ /* 0x100fe20000010000 */
[----:B------:R0:W-:Y:S01]  /*2e70*/  MUFU.EX2 R149, R20 ;  /* 0x0000001400957308 */ /* 0x0001e20000000800 */
[----:B------:R-:W-:Y:S01]  /*2e80*/  IADD3 R84, P6, R121, R36, RZ ;  /* 0x0000002479547210 */ /* 0x000fe20007fde0ff */
[----:B------:R-:W-:Y:S01]  /*2e90*/  FFMA.FTZ R148, R52, R148, R53 ;  /* 0x0000009434947223 */ /* 0x000fe20000010035 */
[C---:B------:R-:W-:Y:S01]  /*2ea0*/  FMUL.FTZ R14, R55.reuse, R14 ;  /* 0x0000000e370e7220 */ /* 0x040fe20000410000 */
[----:B------:R-:W-:Y:S01]  /*2eb0*/  FFMA.FTZ R127, R56, R127, R65 ;  /* 0x0000007f387f7223 */ /* 0x000fe20000010041 */
[----:B------:R-:W-:Y:S01]  /*2ec0*/  FMUL.FTZ R12, R55, R12 ;  /* 0x0000000c370c7220 */ /* 0x000fe20000410000 */
[----:B------:R-:W-:Y:S01]  /*2ed0*/  IADD3.X R86, RZ, R98, RZ, P5, !PT ;  /* 0x00000062ff567210 */ /* 0x000fe20002ffe4ff */
[----:B------:R-:W-:Y:S01]  /*2ee0*/  FFMA.FTZ R58, R50, R48, R137 ;  /* 0x00000030323a7223 */ /* 0x000fe20000010089 */
[----:B------:R-:W-:Y:S01]  /*2ef0*/  IADD3 R82, P5, R83, R36, RZ ;  /* 0x0000002453527210 */ /* 0x000fe20007fbe0ff */
[----:B0-----:R-:W-:Y:S01]  /*2f00*/  FMUL.FTZ R20, R96, -1.4426950216293334961 ;  /* 0xbfb8aa3b60147820 */ /* 0x001fe20000410000 */
[----:B------:R-:W-:Y:S01]  /*2f10*/  FMUL.FTZ R32, R55, R32 ;  /* 0x0000002037207220 */ /* 0x000fe20000410000 */
[----:B------:R-:W-:Y:S01]  /*2f20*/  IADD3.X R83, RZ, R98, RZ, P6, !PT ;  /* 0x00000062ff537210 */ /* 0x000fe200037fe4ff */
[--C-:B------:R-:W-:Y:S01]  /*2f30*/  FADD.FTZ R50, R31, -R54.reuse ;  /* 0x800000361f327221 */ /* 0x100fe20000010000 */
[----:B------:R-:W-:Y:S01]  /*2f40*/  FMUL.FTZ R18, R148, -1.4426950216293334961 ;  /* 0xbfb8aa3b94127820 */ /* 0x000fe20000410000 */
[----:B------:R0:W-:Y:S01]  /*2f50*/  MUFU.EX2 R141, R20 ;  /* 0x00000014008d7308 */ /* 0x0001e20000000800 */
[----:B------:R-:W-:Y:S01]  /*2f60*/  FFMA.FTZ R21, R56, R14, R65 ;  /* 0x0000000e38157223 */ /* 0x000fe20000010041 */
[----:B------:R-:W-:Y:S01]  /*2f70*/  IADD3 R80, P6, R79, R36, RZ ;  /* 0x000000244f507210 */ /* 0x000fe20007fde0ff */
[----:B------:R-:W-:Y:S01]  /*2f80*/  FMUL.FTZ R154, R127, -1.4426950216293334961 ;  /* 0xbfb8aa3b7f9a7820 */ /* 0x000fe20000410000 */
[----:B------:R-:W-:Y:S01]  /*2f90*/  FMUL.FTZ R132, R129, -1.4426950216293334961 ;  /* 0xbfb8aa3b81847820 */ /* 0x000fe20000410000 */
[--C-:B------:R-:W-:Y:S01]  /*2fa0*/  FADD.FTZ R14, R107, -R54.reuse ;  /* 0x800000366b0e7221 */ /* 0x100fe20000010000 */
[----:B------:R-:W-:Y:S01]  /*2fb0*/  FFMA.FTZ R31, R52, R32, R53 ;  /* 0x00000020341f7223 */ /* 0x000fe20000010035 */
[----:B------:R-:W-:Y:S01]  /*2fc0*/  FMUL.FTZ R32, R55, R50 ;  /* 0x0000003237207220 */ /* 0x000fe20000410000 */
[----:B------:R1:W-:Y:S01]  /*2fd0*/  MUFU.EX2 R151, R18 ;  /* 0x0000001200977308 */ /* 0x0003e20000000800 */
[----:B0-----:R-:W-:Y:S01]  /*2fe0*/  FFMA.FTZ R20, R42, R12, R165 ;  /* 0x0000000c2a147223 */ /* 0x001fe200000100a5 */
[--C-:B------:R-:W-:Y:S01]  /*2ff0*/  FADD.FTZ R12, R19, -R54.reuse ;  /* 0x80000036130c7221 */ /* 0x100fe20000010000 */
[-C--:B------:R-:W-:Y:S01]  /*3000*/  IADD3.X R81, RZ, R98.reuse, RZ, P5, !PT ;  /* 0x00000062ff517210 */ /* 0x080fe20002ffe4ff */
[--C-:B------:R-:W-:Y:S01]  /*3010*/  FADD.FTZ R50, R125, -R54.reuse ;  /* 0x800000367d327221 */ /* 0x100fe20000010000 */
[----:B------:R-:W-:Y:S01]  /*3020*/  IADD3.X R79, RZ, R98, RZ, P6, !PT ;  /* 0x00000062ff4f7210 */ /* 0x000fe200037fe4ff */
[----:B------:R-:W-:Y:S01]  /*3030*/  FMUL.FTZ R14, R55, R14 ;  /* 0x0000000e370e7220 */ /* 0x000fe20000410000 */
[----:B------:R-:W-:Y:S01]  /*3040*/  IADD3 R78, P5, R77, R36, RZ ;  /* 0x000000244d4e7210 */ /* 0x000fe20007fbe0ff */
[----:B------:R-:W-:Y:S01]  /*3050*/  FMUL.FTZ R12, R55, R12 ;  /* 0x0000000c370c7220 */ /* 0x000fe20000410000 */
[----:B-1----:R-:W-:Y:S01]  /*3060*/  FMUL.FTZ R18, R94, -1.4426950216293334961 ;  /* 0xbfb8aa3b5e127820 */ /* 0x002fe20000410000 */
[----:B------:R-:W-:Y:S01]  /*3070*/  IADD3 R75, P6, R75, R36, RZ ;  /* 0x000000244b4b7210 */ /* 0x000fe20007fde0ff */
[----:B------:R-:W0:Y:S01]  /*3080*/  MUFU.EX2 R154, R154 ;  /* 0x0000009a009a7308 */ /* 0x000e220000000800 */
[----:B------:R-:W-:Y:S01]  /*3090*/  FMUL.FTZ R16, R130, -1.4426950216293334961 ;  /* 0xbfb8aa3b82107820 */ /* 0x000fe20000410000 */
[----:B------:R-:W-:Y:S01]  /*30a0*/  FMUL.FTZ R50, R55, R50 ;  /* 0x0000003237327220 */ /* 0x000fe20000410000 */
[----:B------:R-:W-:Y:S01]  /*30b0*/  FFMA.FTZ R19, R48, R14, R137 ;  /* 0x0000000e30137223 */ /* 0x000fe20000010089 */
[----:B------:R-:W-:Y:S01]  /*30c0*/  IADD3.X R77, RZ, R98, RZ, P5, !PT ;  /* 0x00000062ff4d7210 */ /* 0x000fe20002ffe4ff */
[C-C-:B------:R-:W-:Y:S01]  /*30d0*/  FFMA.FTZ R92, R42.reuse, R92, R165.reuse ;  /* 0x0000005c2a5c7223 */ /* 0x140fe200000100a5 */
[----:B------:R-:W-:Y:S01]  /*30e0*/  IADD3.X R76, RZ, R98, RZ, P6, !PT ;  /* 0x00000062ff4c7210 */ /* 0x000fe200037fe4ff */
[--C-:B------:R-:W-:Y:S01]  /*30f0*/  FADD.FTZ R14, R109, -R54.reuse ;  /* 0x800000366d0e7221 */ /* 0x100fe20000010000 */
[----:B------:R-:W1:Y:S01]  /*3100*/  MUFU.EX2 R132, R132 ;  /* 0x0000008400847308 */ /* 0x000e620000000800 */
[----:B------:R-:W-:Y:S01]  /*3110*/  IADD3 R74, P5, R73, R36, RZ ;  /* 0x00000024494a7210 */ /* 0x000fe20007fbe0ff */
[----:B------:R-:W-:Y:S01]  /*3120*/  FFMA.FTZ R33, R42, R50, R165 ;  /* 0x000000322a217223 */ /* 0x000fe200000100a5 */
[----:B------:R-:W-:Y:S01]  /*3130*/  IADD3 R72, P6, R71, R36, RZ ;  /* 0x0000002447487210 */ /* 0x000fe20007fde0ff */
[--C-:B------:R-:W-:Y:S01]  /*3140*/  FADD.FTZ R50, R34, -R54.reuse ;  /* 0x8000003622327221 */ /* 0x100fe20000010000 */
[C---:B------:R-:W-:Y:S01]  /*3150*/  FMUL.FTZ R14, R55.reuse, R14 ;  /* 0x0000000e370e7220 */ /* 0x040fe20000410000 */
[----:B------:R-:W-:Y:S01]  /*3160*/  IADD3.X R73, RZ, R98, RZ, P5, !PT ;  /* 0x00000062ff497210 */ /* 0x000fe20002ffe4ff */
[C---:B------:R-:W-:Y:S01]  /*3170*/  FMUL.FTZ R30, R55.reuse, R30 ;  /* 0x0000001e371e7220 */ /* 0x040fe20000410000 */
[----:B------:R2:W-:Y:S01]  /*3180*/  MUFU.EX2 R145, R18 ;  /* 0x0000001200917308 */ /* 0x0005e20000000800 */
[----:B------:R-:W-:Y:S01]  /*3190*/  IADD3.X R71, RZ, R98, RZ, P6, !PT ;  /* 0x00000062ff477210 */ /* 0x000fe200037fe4ff */
[----:B0-----:R-:W-:Y:S01]  /*31a0*/  FADD.FTZ R154, R154, 1 ;  /* 0x3f8000009a9a7421 */ /* 0x001fe20000010000 */
[----:B------:R-:W-:Y:S01]  /*31b0*/  IADD3 R6, P0, R6, R36, RZ ;  /* 0x0000002406067210 */ /* 0x000fe20007f1e0ff */
[----:B------:R-:W-:Y:S01]  /*31c0*/  FMUL.FTZ R10, R55, R8 ;  /* 0x00000008370a7220 */ /* 0x000fe20000410000 */
[----:B------:R-:W-:Y:S01]  /*31d0*/  IADD3 R97, P1, R97, R36, RZ ;  /* 0x0000002461617210 */ /* 0x000fe20007f3e0ff */
[----:B------:R-:W-:Y:S01]  /*31e0*/  FMUL.FTZ R66, R55, R66 ;  /* 0x0000004237427220 */ /* 0x000fe20000410000 */
[----:B------:R-:W-:Y:S01]  /*31f0*/  IADD3 R95, P2, R95, R36, RZ ;  /* 0x000000245f5f7210 */ /* 0x000fe20007f5e0ff */
[----:B------:R0:W3:Y:S01]  /*3200*/  MUFU.EX2 R133, R16 ;  /* 0x0000001000857308 */ /* 0x0000e20000000800 */
[----:B--2---:R-:W-:Y:S01]  /*3210*/  FFMA.FTZ R18, R52, R12, R53 ;  /* 0x0000000c34127223 */ /* 0x004fe20000010035 */
[--C-:B------:R-:W-:Y:S01]  /*3220*/  FADD.FTZ R12, R17, -R54.reuse ;  /* 0x80000036110c7221 */ /* 0x100fe20000010000 */
[----:B------:R-:W-:Y:S01]  /*3230*/  IADD3 R93, P3, R93, R36, RZ ;  /* 0x000000245d5d7210 */ /* 0x000fe20007f7e0ff */
[----:B------:R-:W-:Y:S01]  /*3240*/  FFMA.FTZ R17, R56, R14, R65 ;  /* 0x0000000e38117223 */ /* 0x000fe20000010041 */
[----:B------:R-:W-:Y:S01]  /*3250*/  IADD3 R91, P4, R91, R36, RZ ;  /* 0x000000245b5b7210 */ /* 0x000fe20007f9e0ff */
[----:B------:R-:W-:Y:S01]  /*3260*/  FMUL.FTZ R12, R55, R12 ;  /* 0x0000000c370c7220 */ /* 0x000fe20000410000 */
[-C--:B------:R-:W-:Y:S01]  /*3270*/  IADD3 R89, P5, R89, R36.reuse, RZ ;  /* 0x0000002459597210 */ /* 0x080fe20007fbe0ff */
[--C-:B------:R-:W-:Y:S01]  /*3280*/  FADD.FTZ R14, R111, -R54.reuse ;  /* 0x800000366f0e7221 */ /* 0x100fe20000010000 */
[----:B0-----:R-:W-:Y:S01]  /*3290*/  FMUL.FTZ R16, R92, -1.4426950216293334961 ;  /* 0xbfb8aa3b5c107820 */ /* 0x001fe20000410000 */
[----:B------:R-:W-:Y:S01]  /*32a0*/  IADD3 R69, P6, R69, R36, RZ ;  /* 0x0000002445457210 */ /* 0x000fe20007fde0ff */
[--C-:B------:R-:W-:Y:S01]  /*32b0*/  FADD.FTZ R36, R35, -R54.reuse ;  /* 0x8000003623247221 */ /* 0x100fe20000010000 */
[C---:B------:R-:W-:Y:S01]  /*32c0*/  FMUL.FTZ R35, R55.reuse, R50 ;  /* 0x0000003237237220 */ /* 0x040fe20000410000 */
[----:B------:R0:W-:Y:S01]  /*32d0*/  MUFU.EX2 R147, R16 ;  /* 0x0000001000937308 */ /* 0x0001e20000000800 */
[C---:B------:R-:W-:Y:S01]  /*32e0*/  FMUL.FTZ R14, R55.reuse, R14 ;  /* 0x0000000e370e7220 */ /* 0x040fe20000410000 */
[----:B------:R-:W-:Y:S01]  /*32f0*/  FMUL.FTZ R36, R55, R36 ;  /* 0x0000002437247220 */ /* 0x000fe20000410000 */
[----:B------:R-:W-:Y:S01]  /*3300*/  FFMA.FTZ R35, R52, R35, R53 ;  /* 0x0000002334237223 */ /* 0x000fe20000010035 */
[----:B-1----:R-:W-:Y:S01]  /*3310*/  FADD.FTZ R132, R132, 1 ;  /* 0x3f80000084847421 */ /* 0x002fe20000010000 */
[----:B---3--:R-:W-:Y:S01]  /*3320*/  FADD.FTZ R133, R133, 1 ;  /* 0x3f80000085857421 */ /* 0x008fe20000010000 */
[----:B------:R-:W-:Y:S01]  /*3330*/  FFMA.FTZ R36, R56, R36, R65 ;  /* 0x0000002438247223 */ /* 0x000fe20000010041 */
[----:B------:R-:W-:Y:S01]  /*3340*/  FMUL.FTZ R68, R35, -1.4426950216293334961 ;  /* 0xbfb8aa3b23447820 */ /* 0x000fe20000410000 */
[----:B------:R-:W1:Y:S01]  /*3350*/  MUFU.RCP R154, R154 ;  /* 0x0000009a009a7308 */ /* 0x000e620000001000 */
[----:B0-----:R-:W-:Y:S01]  /*3360*/  FFMA.FTZ R16, R42, R12, R165 ;  /* 0x0000000c2a107223 */ /* 0x001fe200000100a5 */
[--C-:B------:R-:W-:Y:S01]  /*3370*/  FADD.FTZ R12, R15, -R54.reuse ;  /* 0x800000360f0c7221 */ /* 0x100fe20000010000 */
[--C-:B------:R-:W-:Y:S01]  /*3380*/  FFMA.FTZ R15, R48, R14, R137.reuse ;  /* 0x0000000e300f7223 */ /* 0x100fe20000010089 */
[----:B------:R-:W-:Y:S01]  /*3390*/  FMUL.FTZ R70, R36, -1.4426950216293334961 ;  /* 0xbfb8aa3b24467820 */ /* 0x000fe20000410000 */
[----:B------:R-:W-:Y:S01]  /*33a0*/  FFMA.FTZ R34, R48, R66, R137 ;  /* 0x0000004230227223 */ /* 0x000fe20000010089 */
[----:B------:R-:W-:Y:S01]  /*33b0*/  FMUL.FTZ R12, R55, R12 ;  /* 0x0000000c370c7220 */ /* 0x000fe20000410000 */
[--C-:B------:R-:W-:Y:S01]  /*33c0*/  FADD.FTZ R66, R46, -R54.reuse ;  /* 0x800000362e427221 */ /* 0x100fe20000010000 */
[----:B------:R-:W0:Y:S01]  /*33d0*/  MUFU.RCP R132, R132 ;  /* 0x0000008400847308 */ /* 0x000e220000001000 */
[--C-:B------:R-:W-:Y:S01]  /*33e0*/  FADD.FTZ R50, R131, -R54.reuse ;  /* 0x8000003683327221 */ /* 0x100fe20000010000 */
[----:B------:R-:W-:Y:S01]  /*33f0*/  FFMA.FTZ R14, R52, R12, R53 ;  /* 0x0000000c340e7223 */ /* 0x000fe20000010035 */
[--C-:B------:R-:W-:Y:S01]  /*3400*/  FADD.FTZ R12, R13, -R54.reuse ;  /* 0x800000360d0c7221 */ /* 0x100fe20000010000 */
[----:B------:R-:W-:Y:S01]  /*3410*/  FFMA.FTZ R13, R56, R30, R65 ;  /* 0x0000001e380d7223 */ /* 0x000fe20000010041 */
[--C-:B------:R-:W-:Y:S01]  /*3420*/  FADD.FTZ R30, R11, -R54.reuse ;  /* 0x800000360b1e7221 */ /* 0x100fe20000010000 */
[----:B------:R-:W-:Y:S01]  /*3430*/  FFMA.FTZ R11, R48, R10, R137 ;  /* 0x0000000a300b7223 */ /* 0x000fe20000010089 */
[C---:B------:R-:W-:Y:S01]  /*3440*/  FMUL.FTZ R12, R55.reuse, R12 ;  /* 0x0000000c370c7220 */ /* 0x040fe20000410000 */
[----:B------:R-:W2:Y:S01]  /*3450*/  MUFU.EX2 R68, R68 ;  /* 0x0000004400447308 */ /* 0x000ea20000000800 */
[----:B------:R-:W-:Y:S01]  /*3460*/  FMUL.FTZ R10, R55, R30 ;  /* 0x0000001e370a7220 */ /* 0x000fe20000410000 */
[--C-:B------:R-:W-:Y:S01]  /*3470*/  FADD.FTZ R30, R117, -R54.reuse ;  /* 0x80000036751e7221 */ /* 0x100fe20000010000 */
[----:B------:R-:W-:Y:S01]  /*3480*/  FFMA.FTZ R12, R42, R12, R165 ;  /* 0x0000000c2a0c7223 */ /* 0x000fe200000100a5 */
[----:B------:R-:W-:Y:S01]  /*3490*/  FMUL.FTZ R37, R34, -1.4426950216293334961 ;  /* 0xbfb8aa3b22257820 */ /* 0x000fe20000410000 */
[C---:B------:R-:W-:Y:S01]  /*34a0*/  FMUL.FTZ R38, R55.reuse, R66 ;  /* 0x0000004237267220 */ /* 0x040fe20000410000 */
[C---:B------:R-:W-:Y:S01]  /*34b0*/  FMUL.FTZ R44, R55.reuse, R44 ;  /* 0x0000002c372c7220 */ /* 0x040fe20000410000 */
[----:B------:R-:W-:Y:S01]  /*34c0*/  FMUL.FTZ R8, R12, -1.4426950216293334961 ;  /* 0xbfb8aa3b0c087820 */ /* 0x000fe20000410000 */
[----:B------:R-:W3:Y:S01]  /*34d0*/  MUFU.RCP R133, R133 ;  /* 0x0000008500857308 */ /* 0x000ee20000001000 */
[C---:B------:R-:W-:Y:S01]  /*34e0*/  FMUL.FTZ R30, R55.reuse, R30 ;  /* 0x0000001e371e7220 */ /* 0x040fe20000410000 */
[----:B------:R-:W-:Y:S01]  /*34f0*/  FMUL.FTZ R50, R55, R50 ;  /* 0x0000003237327220 */ /* 0x000fe20000410000 */
[--C-:B------:R-:W-:Y:S01]  /*3500*/  FADD.FTZ R46, R41, -R54.reuse ;  /* 0x80000036292e7221 */ /* 0x100fe20000010000 */
[----:B------:R-:W-:Y:S01]  /*3510*/  FFMA.FTZ R38, R48, R38, R137 ;  /* 0x0000002630267223 */ /* 0x000fe20000010089 */
[----:B------:R-:W-:Y:S01]  /*3520*/  FFMA.FTZ R41, R42, R44, R165 ;  /* 0x0000002c2a297223 */ /* 0x000fe200000100a5 */
[----:B------:R-:W-:Y:S01]  /*3530*/  FMUL.FTZ R60, R57, -1.4426950216293334961 ;  /* 0xbfb8aa3b393c7820 */ /* 0x000fe20000410000 */
[--C-:B------:R-:W-:Y:S01]  /*3540*/  FADD.FTZ R44, R43, -R54.reuse ;  /* 0x800000362b2c7221 */ /* 0x100fe20000010000 */
[----:B------:R-:W4:Y:S01]  /*3550*/  MUFU.EX2 R70, R70 ;  /* 0x0000004600467308 */ /* 0x000f220000000800 */
[--C-:B------:R-:W-:Y:S01]  /*3560*/  FADD.FTZ R66, R163, -R54.reuse ;  /* 0x80000036a3427221 */ /* 0x100fe20000010000 */
[----:B-1----:R-:W-:Y:S01]  /*3570*/  FMUL.FTZ R127, R127, R154 ;  /* 0x0000009a7f7f7220 */ /* 0x002fe20000410000 */
[----:B0-----:R-:W-:Y:S01]  /*3580*/  FMUL.FTZ R129, R129, R132 ;  /* 0x0000008481817220 */ /* 0x001fe20000410000 */
[----:B------:R-:W-:Y:S01]  /*3590*/  IADD3.X R154, RZ, R98, RZ, P6, !PT ;  /* 0x00000062ff9a7210 */ /* 0x000fe200037fe4ff */
[----:B--2---:R-:W-:Y:S01]  /*35a0*/  FADD.FTZ R132, R68, 1 ;  /* 0x3f80000044847421 */ /* 0x004fe20000010000 */
[----:B------:R-:W-:Y:S01]  /*35b0*/  FMUL.FTZ R61, R58, -1.4426950216293334961 ;  /* 0xbfb8aa3b3a3d7820 */ /* 0x000fe20000410000 */
[----:B------:R-:W-:Y:S01]  /*35c0*/  FMUL.FTZ R43, R55, R46 ;  /* 0x0000002e372b7220 */ /* 0x000fe20000410000 */
[----:B------:R0:W-:Y:S01]  /*35d0*/  MUFU.EX2 R115, R8 ;  /* 0x0000000800737308 */ /* 0x0001e20000000800 */
[----:B------:R-:W-:Y:S01]  /*35e0*/  LEA R68, P6, R69, UR6, 0x1 ;  /* 0x0000000645447c11 */ /* 0x000fe2000f8c08ff */
[----:B------:R-:W-:Y:S01]  /*35f0*/  FMUL.FTZ R64, R62, -1.4426950216293334961 ;  /* 0xbfb8aa3b3e407820 */ /* 0x000fe20000410000 */
[----:B------:R-:W-:Y:S01]  /*3600*/  FMUL.FTZ R46, R38, -1.4426950216293334961 ;  /* 0xbfb8aa3b262e7820 */ /* 0x000fe20000410000 */
[C---:B------:R-:W-:Y:S01]  /*3610*/  FMUL.FTZ R44, R55.reuse, R44 ;  /* 0x0000002c372c7220 */ /* 0x040fe20000410000 */
[----:B------:R-:W-:Y:S01]  /*3620*/  FMUL.FTZ R66, R55, R66 ;  /* 0x0000004237427220 */ /* 0x000fe20000410000 */
[----:B------:R-:W-:Y:S01]  /*3630*/  FMUL.FTZ R63, R59, -1.4426950216293334961 ;  /* 0xbfb8aa3b3b3f7820 */ /* 0x000fe20000410000 */
[----:B------:R-:W-:Y:S01]  /*3640*/  FMUL.FTZ R138, R55, R138 ;  /* 0x0000008a378a7220 */ /* 0x000fe20000410000 */
[----:B------:R1:W-:Y:S01]  /*3650*/  MUFU.EX2 R131, R37 ;  /* 0x0000002500837308 */ /* 0x0003e20000000800 */
[--C-:B0-----:R-:W-:Y:S01]  /*3660*/  FADD.FTZ R8, R9, -R54.reuse ;  /* 0x8000003609087221 */ /* 0x101fe20000010000 */
[----:B------:R-:W-:Y:S01]  /*3670*/  FFMA.FTZ R9, R56, R30, R65 ;  /* 0x0000001e38097223 */ /* 0x000fe20000010041 */
[--C-:B------:R-:W-:Y:S01]  /*3680*/  FADD.FTZ R30, R119, -R54.reuse ;  /* 0x80000036771e7221 */ /* 0x100fe20000010000 */
[----:B---3--:R-:W-:Y:S01]  /*3690*/  FMUL.FTZ R130, R130, R133 ;  /* 0x0000008582827220 */ /* 0x008fe20000410000 */
[C---:B------:R-:W-:Y:S01]  /*36a0*/  FMUL.FTZ R8, R55.reuse, R8 ;  /* 0x0000000837087220 */ /* 0x040fe20000410000 */
[C---:B------:R-:W-:Y:S01]  /*36b0*/  FMUL.FTZ R140, R55.reuse, R140 ;  /* 0x0000008c378c7220 */ /* 0x040fe20000410000 */
[----:B------:R-:W-:Y:S01]  /*36c0*/  FMUL.FTZ R30, R55, R30 ;  /* 0x0000001e371e7220 */ /* 0x000fe20000410000 */
[----:B------:R-:W0:Y:S01]  /*36d0*/  MUFU.EX2 R60, R60 ;  /* 0x0000003c003c7308 */ /* 0x000e220000000800 */
[----:B-1----:R-:W-:Y:S01]  /*36e0*/  FFMA.FTZ R37, R42, R50, R165 ;  /* 0x000000322a257223 */ /* 0x002fe200000100a5 */
[----:B------:R-:W-:Y:S01]  /*36f0*/  FADD.FTZ R50, R135, -R54 ;  /* 0x8000003687327221 */ /* 0x000fe20000010000 */
[----:B------:R-:W-:Y:S01]  /*3700*/  LEA.HI.X R69, R69, UR7, R154, 0x1, P6 ;  /* 0x0000000745457c11 */ /* 0x000fe2000b0f0c9a */
[----:B----4-:R-:W-:Y:S01]  /*3710*/  FADD.FTZ R133, R70, 1 ;  /* 0x3f80000046857421 */ /* 0x010fe20000010000 */
[----:B------:R-:W-:Y:S01]  /*3720*/  LEA R70, P6, R72, UR6, 0x1 ;  /* 0x0000000648467c11 */ /* 0x000fe2000f8c08ff */
[----:B------:R-:W-:Y:S01]  /*3730*/  FMUL.FTZ R45, R55, R50 ;  /* 0x00000032372d7220 */ /* 0x000fe20000410000 */
[----:B------:R-:W-:Y:S01]  /*3740*/  FFMA.FTZ R44, R56, R44, R65 ;  /* 0x0000002c382c7223 */ /* 0x000fe20000010041 */
[----:B------:R1:W-:Y:S01]  /*3750*/  MUFU.EX2 R135, R46 ;  /* 0x0000002e00877308 */ /* 0x0003e20000000800 */
[----:B------:R-:W-:Y:S01]  /*3760*/  FFMA.FTZ R8, R42, R8, R165 ;  /* 0x000000082a087223 */ /* 0x000fe200000100a5 */
[C-C-:B------:R-:W-:Y:S01]  /*3770*/  FFMA.FTZ R30, R48.reuse, R30, R137.reuse ;  /* 0x0000001e301e7223 */ /* 0x140fe20000010089 */
[C-C-:B------:R-:W-:Y:S01]  /*3780*/  FFMA.FTZ R45, R48.reuse, R45, R137.reuse ;  /* 0x0000002d302d7223 */ /* 0x140fe20000010089 */
[----:B------:R-:W-:Y:S01]  /*3790*/  FFMA.FTZ R47, R48, R138, R137 ;  /* 0x0000008a302f7223 */ /* 0x000fe20000010089 */
[----:B------:R-:W-:Y:S01]  /*37a0*/  FMUL.FTZ R156, R123, -1.4426950216293334961 ;  /* 0xbfb8aa3b7b9c7820 */ /* 0x000fe20000410000 */
[----:B------:R-:W-:Y:S01]  /*37b0*/  FFMA.FTZ R10, R52, R10, R53 ;  /* 0x0000000a340a7223 */ /* 0x000fe20000010035 */
[--C-:B------:R-:W-:Y:S01]  /*37c0*/  FADD.FTZ R146, R161, -R54.reuse ;  /* 0x80000036a1927221 */ /* 0x100fe20000010000 */
[----:B------:R-:W2:Y:S01]  /*37d0*/  MUFU.EX2 R61, R61 ;  /* 0x0000003d003d7308 */ /* 0x000ea20000000800 */
[C-C-:B-1----:R-:W-:Y:S01]  /*37e0*/  FFMA.FTZ R46, R48.reuse, R66, R137.reuse ;  /* 0x00000042302e7223 */ /* 0x142fe20000010089 */
[--C-:B------:R-:W-:Y:S01]  /*37f0*/  FADD.FTZ R66, R49, -R54.reuse ;  /* 0x8000003631427221 */ /* 0x100fe20000010000 */
[----:B------:R-:W-:Y:S01]  /*3800*/  FFMA.FTZ R48, R48, R140, R137 ;  /* 0x0000008c30307223 */ /* 0x000fe20000010089 */
[--C-:B------:R-:W-:Y:S01]  /*3810*/  FADD.FTZ R140, R51, -R54.reuse ;  /* 0x80000036338c7221 */ /* 0x100fe20000010000 */
[----:B------:R-:W-:Y:S01]  /*3820*/  LEA.HI.X R71, R72, UR7, R71, 0x1, P6 ;  /* 0x0000000748477c11 */ /* 0x000fe2000b0f0c47 */
[----:B------:R-:W-:Y:S01]  /*3830*/  FMUL.FTZ R100, R29, -1.4426950216293334961 ;  /* 0xbfb8aa3b1d647820 */ /* 0x000fe20000410000 */
[----:B------:R-:W-:Y:S01]  /*3840*/  FMUL.FTZ R50, R44, -1.4426950216293334961 ;  /* 0xbfb8aa3b2c327820 */ /* 0x000fe20000410000 */
[----:B------:R-:W1:Y:S01]  /*3850*/  MUFU.EX2 R64, R64 ;  /* 0x0000004000407308 */ /* 0x000e620000000800 */
[----:B------:R-:W-:Y:S01]  /*3860*/  LEA R72, P6, R74, UR6, 0x1 ;  /* 0x000000064a487c11 */ /* 0x000fe2000f8c08ff */
[----:B------:R-:W-:Y:S01]  /*3870*/  FMUL.FTZ R119, R8, -1.4426950216293334961 ;  /* 0xbfb8aa3b08777820 */ /* 0x000fe20000410000 */
[C---:B------:R-:W-:Y:S01]  /*3880*/  FMUL.FTZ R49, R55.reuse, R66 ;  /* 0x0000004237317220 */ /* 0x040fe20000410000 */
[C---:B------:R-:W-:Y:S01]  /*3890*/  FMUL.FTZ R142, R55.reuse, R142 ;  /* 0x0000008e378e7220 */ /* 0x040fe20000410000 */
[C---:B------:R-:W-:Y:S01]  /*38a0*/  FMUL.FTZ R144, R55.reuse, R144 ;  /* 0x0000009037907220 */ /* 0x040fe20000410000 */
[----:B------:R-:W-:Y:S01]  /*38b0*/  FMUL.FTZ R117, R10, -1.4426950216293334961 ;  /* 0xbfb8aa3b0a757820 */ /* 0x000fe20000410000 */
[C---:B------:R-:W-:Y:S01]  /*38c0*/  FMUL.FTZ R146, R55.reuse, R146 ;  /* 0x0000009237927220 */ /* 0x040fe20000410000 */
[----:B------:R-:W3:Y:S01]  /*38d0*/  MUFU.EX2 R63, R63 ;  /* 0x0000003f003f7308 */ /* 0x000ee20000000800 */
[----:B------:R-:W-:Y:S01]  /*38e0*/  FMUL.FTZ R66, R55, R140 ;  /* 0x0000008c37427220 */ /* 0x000fe20000410000 */
[--C-:B------:R-:W-:Y:S01]  /*38f0*/  FADD.FTZ R40, R40, -R54.reuse ;  /* 0x8000003628287221 */ /* 0x100fe20000010000 */
[----:B------:R-:W-:Y:S01]  /*3900*/  LEA.HI.X R73, R74, UR7, R73, 0x1, P6 ;  /* 0x000000074a497c11 */ /* 0x000fe2000b0f0c49 */
[----:B------:R-:W-:Y:S01]  /*3910*/  FMUL.FTZ R67, R28, -1.4426950216293334961 ;  /* 0xbfb8aa3b1c437820 */ /* 0x000fe20000410000 */
[----:B------:R-:W-:Y:S01]  /*3920*/  FMUL.FTZ R102, R27, -1.4426950216293334961 ;  /* 0xbfb8aa3b1b667820 */ /* 0x000fe20000410000 */
[----:B------:R-:W-:Y:S01]  /*3930*/  FMUL.FTZ R101, R26, -1.4426950216293334961 ;  /* 0xbfb8aa3b1a657820 */ /* 0x000fe20000410000 */
[----:B------:R-:W-:Y:S01]  /*3940*/  FMUL.FTZ R104, R25, -1.4426950216293334961 ;  /* 0xbfb8aa3b19687820 */ /* 0x000fe20000410000 */
[----:B------:R-:W4:Y:S01]  /*3950*/  MUFU.EX2 R156, R156 ;  /* 0x0000009c009c7308 */ /* 0x000f220000000800 */
[C-C-:B------:R-:W-:Y:S01]  /*3960*/  FFMA.FTZ R43, R52.reuse, R43, R53.reuse ;  /* 0x0000002b342b7223 */ /* 0x140fe20000010035 */
[C-C-:B------:R-:W-:Y:S01]  /*3970*/  FFMA.FTZ R49, R52.reuse, R49, R53.reuse ;  /* 0x0000003134317223 */ /* 0x140fe20000010035 */
[--C-:B------:R-:W-:Y:S01]  /*3980*/  FFMA.FTZ R51, R52, R144, R53.reuse ;  /* 0x0000009034337223 */ /* 0x100fe20000010035 */
[----:B------:R-:W-:Y:S01]  /*3990*/  LEA R74, P6, R75, UR6, 0x1 ;  /* 0x000000064b4a7c11 */ /* 0x000fe2000f8c08ff */
[----:B------:R-:W-:Y:S01]  /*39a0*/  FMUL.FTZ R105, R22, -1.4426950216293334961 ;  /* 0xbfb8aa3b16697820 */ /* 0x000fe20000410000 */
[----:B------:R-:W-:Y:S01]  /*39b0*/  FMUL.FTZ R108, R21, -1.4426950216293334961 ;  /* 0xbfb8aa3b156c7820 */ /* 0x000fe20000410000 */
[----:B------:R-:W-:Y:S01]  /*39c0*/  FMUL.FTZ R116, R13, -1.4426950216293334961 ;  /* 0xbfb8aa3b0d747820 */ /* 0x000fe20000410000 */
[----:B------:R0:W-:Y:S01]  /*39d0*/  MUFU.EX2 R137, R50 ;  /* 0x0000003200897308 */ /* 0x0001e20000000800 */
[----:B------:R-:W-:Y:S01]  /*39e0*/  FMUL.FTZ R40, R55, R40 ;  /* 0x0000002837287220 */ /* 0x000fe20000410000 */
[--C-:B------:R-:W-:Y:S01]  /*39f0*/  FADD.FTZ R144, R99, -R54.reuse ;  /* 0x8000003663907221 */ /* 0x100fe20000010000 */
[----:B------:R-:W-:Y:S01]  /*3a00*/  FADD.FTZ R136, R39, -R54 ;  /* 0x8000003627887221 */ /* 0x000fe20000010000 */
[----:B------:R-:W-:Y:S01]  /*3a10*/  LEA.HI.X R75, R75, UR7, R76, 0x1, P6 ;  /* 0x000000074b4b7c11 */ /* 0x000fe2000b0f0c4c */
[----:B------:R-:W-:Y:S01]  /*3a20*/  FMUL.FTZ R103, R24, -1.4426950216293334961 ;  /* 0xbfb8aa3b18677820 */ /* 0x000fe20000410000 */
[----:B------:R-:W-:Y:S01]  /*3a30*/  FMUL.FTZ R106, R23, -1.4426950216293334961 ;  /* 0xbfb8aa3b176a7820 */ /* 0x000fe20000410000 */
[----:B------:R-:W-:Y:S01]  /*3a40*/  FMUL.FTZ R39, R55, R134 ;  /* 0x0000008637277220 */ /* 0x000fe20000410000 */
[----:B------:R-:W4:Y:S01]  /*3a50*/  MUFU.EX2 R100, R100 ;  /* 0x0000006400647308 */ /* 0x000f220000000800 */
[C-C-:B0-----:R-:W-:Y:S01]  /*3a60*/  FFMA.FTZ R50, R52.reuse, R142, R53.reuse ;  /* 0x0000008e34327223 */ /* 0x141fe20000010035 */
[----:B------:R-:W-:Y:S01]  /*3a70*/  FFMA.FTZ R52, R52, R146, R53 ;  /* 0x0000009234347223 */ /* 0x000fe20000010035 */
[----:B------:R-:W-:Y:S01]  /*3a80*/  FFMA.FTZ R53, R56, R66, R65 ;  /* 0x0000004238357223 */ /* 0x000fe20000010041 */
[--C-:B------:R-:W-:Y:S01]  /*3a90*/  FADD.FTZ R66, R139, -R54.reuse ;  /* 0x800000368b427221 */ /* 0x100fe20000010000 */
[----:B------:R-:W-:Y:S01]  /*3aa0*/  FADD.FTZ R146, R143, -R54 ;  /* 0x800000368f927221 */ /* 0x000fe20000010000 */
[----:B------:R-:W-:Y:S01]  /*3ab0*/  LEA R76, P6, R78, UR6, 0x1 ;  /* 0x000000064e4c7c11 */ /* 0x000fe2000f8c08ff */
[----:B------:R-:W-:Y:S01]  /*3ac0*/  FMUL.FTZ R107, R20, -1.4426950216293334961 ;  /* 0xbfb8aa3b146b7820 */ /* 0x000fe20000410000 */
[----:B------:R-:W0:Y:S01]  /*3ad0*/  MUFU.EX2 R119, R119 ;  /* 0x0000007700777308 */ /* 0x000e220000000800 */
[----:B------:R-:W-:Y:S01]  /*3ae0*/  FMUL.FTZ R110, R19, -1.4426950216293334961 ;  /* 0xbfb8aa3b136e7820 */ /* 0x000fe20000410000 */
[----:B------:R-:W-:Y:S01]  /*3af0*/  FMUL.FTZ R109, R18, -1.4426950216293334961 ;  /* 0xbfb8aa3b126d7820 */ /* 0x000fe20000410000 */
[----:B------:R-:W-:Y:S01]  /*3b00*/  FMUL.FTZ R112, R17, -1.4426950216293334961 ;  /* 0xbfb8aa3b11707820 */ /* 0x000fe20000410000 */
[----:B------:R-:W-:Y:S01]  /*3b10*/  FADD.FTZ R60, R60, 1 ;  /* 0x3f8000003c3c7421 */ /* 0x000fe20000010000 */
[----:B------:R-:W-:Y:S01]  /*3b20*/  FMUL.FTZ R113, R14, -1.4426950216293334961 ;  /* 0xbfb8aa3b0e717820 */ /* 0x000fe20000410000 */
[----:B------:R-:W-:Y:S01]  /*3b30*/  FMUL.FTZ R134, R37, -1.4426950216293334961 ;  /* 0xbfb8aa3b25867820 */ /* 0x000fe20000410000 */
[----:B------:R-:W-:Y:S01]  /*3b40*/  FFMA.FTZ R40, R42, R40, R165 ;  /* 0x000000282a287223 */ /* 0x000fe200000100a5 */
[----:B------:R-:W0:Y:S01]  /*3b50*/  MUFU.EX2 R117, R117 ;  /* 0x0000007500757308 */ /* 0x000e220000000800 */
[C---:B------:R-:W-:Y:S01]  /*3b60*/  FMUL.FTZ R54, R55.reuse, R66 ;  /* 0x0000004237367220 */ /* 0x040fe20000410000 */
[C---:B------:R-:W-:Y:S01]  /*3b70*/  FMUL.FTZ R144, R55.reuse, R144 ;  /* 0x0000009037907220 */ /* 0x040fe20000410000 */
[----:B------:R-:W-:Y:S01]  /*3b80*/  FMUL.FTZ R66, R55, R146 ;  /* 0x0000009237427220 */ /* 0x000fe20000410000 */
[----:B--2---:R-:W-:Y:S01]  /*3b90*/  FADD.FTZ R61, R61, 1 ;  /* 0x3f8000003d3d7421 */ /* 0x004fe20000010000 */
[----:B------:R-:W-:Y:S01]  /*3ba0*/  FFMA.FTZ R32, R56, R32, R65 ;  /* 0x0000002038207223 */ /* 0x000fe20000010041 */
[----:B------:R-:W-:Y:S01]  /*3bb0*/  FFMA.FTZ R39, R42, R39, R165 ;  /* 0x000000272a277223 */ /* 0x000fe200000100a5 */
[----:B-1----:R-:W-:Y:S01]  /*3bc0*/  FADD.FTZ R64, R64, 1 ;  /* 0x3f80000040407421 */ /* 0x002fe20000010000 */
[----:B------:R-:W1:Y:S01]  /*3bd0*/  MUFU.EX2 R67, R67 ;  /* 0x0000004300437308 */ /* 0x000e620000000800 */
[----:B------:R-:W-:Y:S01]  /*3be0*/  LEA.HI.X R77, R78, UR7, R77, 0x1, P6 ;  /* 0x000000074e4d7c11 */ /* 0x000fe2000b0f0c4d */
[----:B------:R-:W-:Y:S01]  /*3bf0*/  FMUL.FTZ R136, R55, R136 ;  /* 0x0000008837887220 */ /* 0x000fe20000410000 */
[----:B------:R-:W-:Y:S01]  /*3c00*/  FADD.FTZ R151, R151, 1 ;  /* 0x3f80000097977421 */ /* 0x000fe20000010000 */
[----:B------:R-:W-:Y:S01]  /*3c10*/  LEA R78, P6, R80, UR6, 0x1 ;  /* 0x00000006504e7c11 */ /* 0x000fe2000f8c08ff */
[----:B------:R-:W-:Y:S01]  /*3c20*/  FMUL.FTZ R111, R16, -1.4426950216293334961 ;  /* 0xbfb8aa3b106f7820 */ /* 0x000fe20000410000 */
[----:B------:R-:W-:Y:S01]  /*3c30*/  FMUL.FTZ R114, R15, -1.4426950216293334961 ;  /* 0xbfb8aa3b0f727820 */ /* 0x000fe20000410000 */
[----:B------:R-:W-:Y:S01]  /*3c40*/  FMUL.FTZ R150, R40, -1.4426950216293334961 ;  /* 0xbfb8aa3b28967820 */ /* 0x000fe20000410000 */
[----:B------:R-:W2:Y:S01]  /*3c50*/  MUFU.EX2 R102, R102 ;  /* 0x0000006600667308 */ /* 0x000ea20000000800 */
[C-C-:B------:R-:W-:Y:S01]  /*3c60*/  FFMA.FTZ R54, R56.reuse, R54, R65.reuse ;  /* 0x0000003638367223 */ /* 0x140fe20000010041 */
[C-C-:B------:R-:W-:Y:S01]  /*3c70*/  FFMA.FTZ R55, R56.reuse, R144, R65.reuse ;  /* 0x0000009038377223 */ /* 0x140fe20000010041 */
[----:B---3--:R-:W-:Y:S01]  /*3c80*/  FADD.FTZ R63, R63, 1 ;  /* 0x3f8000003f3f7421 */ /* 0x008fe20000010000 */
[----:B------:R-:W-:Y:S01]  /*3c90*/  FMUL.FTZ R118, R11, -1.4426950216293334961 ;  /* 0xbfb8aa3b0b767820 */ /* 0x000fe20000410000 */
[----:B------:R-:W-:Y:S01]  /*3ca0*/  FMUL.FTZ R120, R9, -1.4426950216293334961 ;  /* 0xbfb8aa3b09787820 */ /* 0x000fe20000410000 */
[----:B------:R-:W-:Y:S01]  /*3cb0*/  FFMA.FTZ R56, R56, R66, R65 ;  /* 0x0000004238387223 */ /* 0x000fe20000010041 */
[----:B------:R-:W-:Y:S01]  /*3cc0*/  FADD.FTZ R153, R153, 1 ;  /* 0x3f80000099997421 */ /* 0x000fe20000010000 */
[----:B------:R-:W3:Y:S01]  /*3cd0*/  MUFU.EX2 R101, R101 ;  /* 0x0000006500657308 */ /* 0x000ee20000000800 */
[----:B------:R-:W-:Y:S01]  /*3ce0*/  FMUL.FTZ R122, R31, -1.4426950216293334961 ;  /* 0xbfb8aa3b1f7a7820 */ /* 0x000fe20000410000 */
[----:B------:R-:W-:Y:S01]  /*3cf0*/  FMUL.FTZ R125, R32, -1.4426950216293334961 ;  /* 0xbfb8aa3b207d7820 */ /* 0x000fe20000410000 */
[----:B------:R-:W-:Y:S01]  /*3d00*/  FMUL.FTZ R138, R39, -1.4426950216293334961 ;  /* 0xbfb8aa3b278a7820 */ /* 0x000fe20000410000 */
[----:B------:R-:W-:Y:S01]  /*3d10*/  FADD.FTZ R155, R155, 1 ;  /* 0x3f8000009b9b7421 */ /* 0x000fe20000010000 */
[----:B------:R-:W-:Y:S01]  /*3d20*/  LEA.HI.X R79, R80, UR7, R79, 0x1, P6 ;  /* 0x00000007504f7c11 */ /* 0x000fe2000b0f0c4f */
[----:B------:R-:W-:Y:S01]  /*3d30*/  FMUL.FTZ R144, R50, -1.4426950216293334961 ;  /* 0xbfb8aa3b32907820 */ /* 0x000fe20000410000 */
[----:B------:R-:W-:Y:S01]  /*3d40*/  LEA R80, P6, R82, UR6, 0x1 ;  /* 0x0000000652507c11 */ /* 0x000fe2000f8c08ff */
[----:B------:R-:W3:Y:S01]  /*3d50*/  MUFU.EX2 R104, R104 ;  /* 0x0000006800687308 */ /* 0x000ee20000000800 */
[----:B----4-:R-:W-:Y:S01]  /*3d60*/  FADD.FTZ R156, R156, 1 ;  /* 0x3f8000009c9c7421 */ /* 0x010fe20000010000 */
[----:B------:R-:W-:Y:S01]  /*3d70*/  FADD.FTZ R145, R145, 1 ;  /* 0x3f80000091917421 */ /* 0x000fe20000010000 */
[----:B------:R-:W-:Y:S01]  /*3d80*/  FMUL.FTZ R121, R30, -1.4426950216293334961 ;  /* 0xbfb8aa3b1e797820 */ /* 0x000fe20000410000 */
[----:B------:R-:W-:Y:S01]  /*3d90*/  FADD.FTZ R149, R149, 1 ;  /* 0x3f80000095957421 */ /* 0x000fe20000010000 */
[----:B------:R-:W-:Y:S01]  /*3da0*/  FMUL.FTZ R128, R33, -1.4426950216293334961 ;  /* 0xbfb8aa3b21807820 */ /* 0x000fe20000410000 */
[----:B------:R-:W-:Y:S01]  /*3db0*/  FFMA.FTZ R42, R42, R136, R165 ;  /* 0x000000882a2a7223 */ /* 0x000fe200000100a5 */
[----:B------:R-:W-:Y:S01]  /*3dc0*/  FADD.FTZ R141, R141, 1 ;  /* 0x3f8000008d8d7421 */ /* 0x000fe20000010000 */
[----:B------:R-:W4:Y:S01]  /*3dd0*/  MUFU.EX2 R105, R105 ;  /* 0x0000006900697308 */ /* 0x000f220000000800 */
[----:B------:R-:W-:Y:S01]  /*3de0*/  FADD.FTZ R100, R100, 1 ;  /* 0x3f80000064647421 */ /* 0x000fe20000010000 */
[----:B------:R-:W-:Y:S01]  /*3df0*/  FMUL.FTZ R146, R46, -1.4426950216293334961 ;  /* 0xbfb8aa3b2e927820 */ /* 0x000fe20000410000 */
[----:B0-----:R-:W-:Y:S01]  /*3e00*/  FADD.FTZ R119, R119, 1 ;  /* 0x3f80000077777421 */ /* 0x001fe20000010000 */
[----:B------:R-:W-:Y:S01]  /*3e10*/  FADD.FTZ R131, R131, 1 ;  /* 0x3f80000083837421 */ /* 0x000fe20000010000 */
[----:B------:R-:W-:Y:S01]  /*3e20*/  LEA.HI.X R81, R82, UR7, R81, 0x1, P6 ;  /* 0x0000000752517c11 */ /* 0x000fe2000b0f0c51 */
[----:B------:R-:W-:Y:S01]  /*3e30*/  FADD.FTZ R117, R117, 1 ;  /* 0x3f80000075757421 */ /* 0x000fe20000010000 */
[----:B------:R-:W-:Y:S01]  /*3e40*/  LEA R82, P6, R84, UR6, 0x1 ;  /* 0x0000000654527c11 */ /* 0x000fe2000f8c08ff */
[----:B------:R-:W0:Y:S01]  /*3e50*/  MUFU.EX2 R108, R108 ;  /* 0x0000006c006c7308 */ /* 0x000e220000000800 */
[----:B------:R-:W-:Y:S01]  /*3e60*/  FMUL.FTZ R139, R41, -1.4426950216293334961 ;  /* 0xbfb8aa3b298b7820 */ /* 0x000fe20000410000 */
[----:B------:R-:W-:Y:S01]  /*3e70*/  FADD.FTZ R147, R147, 1 ;  /* 0x3f80000093937421 */ /* 0x000fe20000010000 */
[----:B------:R-:W-:Y:S01]  /*3e80*/  FMUL.FTZ R136, R43, -1.4426950216293334961 ;  /* 0xbfb8aa3b2b887820 */ /* 0x000fe20000410000 */
[----:B-1----:R-:W-:Y:S01]  /*3e90*/  FADD.FTZ R67, R67, 1 ;  /* 0x3f80000043437421 */ /* 0x002fe20000010000 */
[----:B--2---:R-:W-:Y:S01]  /*3ea0*/  FADD.FTZ R102, R102, 1 ;  /* 0x3f80000066667421 */ /* 0x004fe20000010000 */
[----:B---3--:R-:W-:Y:S01]  /*3eb0*/  FADD.FTZ R101, R101, 1 ;  /* 0x3f80000065657421 */ /* 0x008fe20000010000 */
[----:B------:R-:W-:Y:S01]  /*3ec0*/  FADD.FTZ R104, R104, 1 ;  /* 0x3f80000068687421 */ /* 0x000fe20000010000 */
[----:B------:R-:W1:Y:S01]  /*3ed0*/  MUFU.EX2 R116, R116 ;  /* 0x0000007400747308 */ /* 0x000e620000000800 */
[----:B------:R-:W-:Y:S01]  /*3ee0*/  FMUL.FTZ R140, R45, -1.4426950216293334961 ;  /* 0xbfb8aa3b2d8c7820 */ /* 0x000fe20000410000 */
[----:B------:R-:W-:Y:S01]  /*3ef0*/  FMUL.FTZ R142, R49, -1.4426950216293334961 ;  /* 0xbfb8aa3b318e7820 */ /* 0x000fe20000410000 */
[----:B------:R-:W-:Y:S01]  /*3f00*/  FMUL.FTZ R152, R53, -1.4426950216293334961 ;  /* 0xbfb8aa3b35987820 */ /* 0x000fe20000410000 */
[----:B----4-:R-:W-:Y:S01]  /*3f10*/  FADD.FTZ R105, R105, 1 ;  /* 0x3f80000069697421 */ /* 0x010fe20000010000 */
[----:B------:R-:W-:Y:S01]  /*3f20*/  LEA.HI.X R83, R84, UR7, R83, 0x1, P6 ;  /* 0x0000000754537c11 */ /* 0x000fe2000b0f0c53 */
[----:B------:R-:W-:Y:S01]  /*3f30*/  FMUL.FTZ R99, R47, -1.4426950216293334961 ;  /* 0xbfb8aa3b2f637820 */ /* 0x000fe20000410000 */
[C---:B------:R-:W-:Y:S01]  /*3f40*/  LEA R84, P6, R85.reuse, UR6, 0x1 ;  /* 0x0000000655547c11 */ /* 0x040fe2000f8c08ff */
[----:B------:R-:W2:Y:S01]  /*3f50*/  MUFU.EX2 R103, R103 ;  /* 0x0000006700677308 */ /* 0x000ea20000000800 */
[----:B0-----:R-:W-:Y:S01]  /*3f60*/  FADD.FTZ R108, R108, 1 ;  /* 0x3f8000006c6c7421 */ /* 0x001fe20000010000 */
[----:B------:R-:W-:Y:S01]  /*3f70*/  FMUL.FTZ R143, R54, -1.4426950216293334961 ;  /* 0xbfb8aa3b368f7820 */ /* 0x000fe20000410000 */
[----:B------:R-:W-:Y:S01]  /*3f80*/  LEA.HI.X R85, R85, UR7, R86, 0x1, P6 ;  /* 0x0000000755557c11 */ /* 0x000fe2000b0f0c56 */
[----:B------:R-:W-:Y:S01]  /*3f90*/  FADD.FTZ R135, R135, 1 ;  /* 0x3f80000087877421 */ /* 0x000fe20000010000 */
[----:B------:R-:W-:Y:S01]  /*3fa0*/  LEA R86, P6, R88, UR6, 0x1 ;  /* 0x0000000658567c11 */ /* 0x000fe2000f8c08ff */
[----:B------:R-:W-:Y:S01]  /*3fb0*/  FADD.FTZ R115, R115, 1 ;  /* 0x3f80000073737421 */ /* 0x000fe20000010000 */
[----:B------:R-:W-:Y:S01]  /*3fc0*/  IADD3.X R154, RZ, R98, RZ, P4, !PT ;  /* 0x00000062ff9a7210 */ /* 0x000fe200027fe4ff */
[----:B------:R-:W0:Y:S01]  /*3fd0*/  MUFU.EX2 R106, R106 ;  /* 0x0000006a006a7308 */ /* 0x000e220000000800 */
[----:B-1----:R-:W-:Y:S01]  /*3fe0*/  FADD.FTZ R116, R116, 1 ;  /* 0x3f80000074747421 */ /* 0x002fe20000010000 */
[----:B------:R-:W-:Y:S01]  /*3ff0*/  LEA.HI.X R87, R88, UR7, R87, 0x1, P6 ;  /* 0x0000000758577c11 */ /* 0x000fe2000b0f0c57 */
[----:B------:R-:W-:Y:S01]  /*4000*/  FADD.FTZ R137, R137, 1 ;  /* 0x3f80000089897421 */ /* 0x000fe20000010000 */
[----:B------:R-:W-:-:S04]  /*4010*/  F2FP.F16.F32.PACK_AB R129, R130, R129 ;  /* 0x000000818281723e */ /* 0x000fc800000000ff */
        /* <DEDUP_REMOVED lines=12> */
[----:B------:R-:W1:Y:S01]  /*40e0*/  MUFU.EX2 R134, R134 ;  /* 0x0000008600867308 */ /* 0x000e620000000800 */
[----:B--2---:R-:W-:Y:S01]  /*40f0*/  FMUL.FTZ R57, R57, R60 ;  /* 0x0000003c39397220 */ /* 0x004fe20000410000 */
[----:B------:R-:W-:-:S06]  /*4100*/  FMUL.FTZ R60, R51, -1.4426950216293334961 ;  /* 0xbfb8aa3b333c7820 */ /* 0x000fcc0000410000 */
[----:B------:R2:W3:Y:S01]  /*4110*/  MUFU.RCP R65, R64 ;  /* 0x0000004000417308 */ /* 0x0004e20000001000 */
[----:B0-----:R-:W-:-:S07]  /*4120*/  FADD.FTZ R113, R113, 1 ;  /* 0x3f80000071717421 */ /* 0x001fce0000010000 */
[----:B------:R-:W0:Y:S01]  /*4130*/  MUFU.RCP R61, R61 ;  /* 0x0000003d003d7308 */ /* 0x000e220000001000 */
[----:B-1----:R-:W-:Y:S01]  /*4140*/  FADD.FTZ R134, R134, 1 ;  /* 0x3f80000086867421 */ /* 0x002fe20000010000 */
[----:B--2---:R-:W-:-:S06]  /*4150*/  FMUL.FTZ R64, R48, -1.4426950216293334961 ;  /* 0xbfb8aa3b30407820 */ /* 0x004fcc0000410000 */
[----:B------:R1:W2:Y:S01]  /*4160*/  MUFU.RCP R66, R63 ;  /* 0x0000003f00427308 */ /* 0x0002a20000001000 */
[----:B---3--:R-:W-:Y:S01]  /*4170*/  FMUL.FTZ R62, R62, R65 ;  /* 0x000000413e3e7220 */ /* 0x008fe20000410000 */
[----:B------:R-:W-:-:S06]  /*4180*/  FMUL.FTZ R65, R52, -1.4426950216293334961 ;  /* 0xbfb8aa3b34417820 */ /* 0x000fcc0000410000 */
[----:B------:R-:W3:Y:S01]  /*4190*/  MUFU.RCP R151, R151 ;  /* 0x0000009700977308 */ /* 0x000ee20000001000 */
[----:B-1----:R-:W-:Y:S01]  /*41a0*/  FMUL.FTZ R63, R42, -1.4426950216293334961 ;  /* 0xbfb8aa3b2a3f7820 */ /* 0x002fe20000410000 */
[----:B0-----:R-:W-:Y:S01]  /*41b0*/  FMUL.FTZ R58, R58, R61 ;  /* 0x0000003d3a3a7220 */ /* 0x001fe20000410000 */
[----:B------:R-:W-:-:S04]  /*41c0*/  FMUL.FTZ R61, R55, -1.4426950216293334961 ;  /* 0xbfb8aa3b373d7820 */ /* 0x000fc80000410000 */
[----:B------:R-:W-:Y:S01]  /*41d0*/  F2FP.F16.F32.PACK_AB R57, R58, R57 ;  /* 0x000000393a39723e */ /* 0x000fe200000000ff */
[----:B------:R-:W0:Y:S01]  /*41e0*/  MUFU.EX2 R111, R111 ;  /* 0x0000006f006f7308 */ /* 0x000e220000000800 */
[----:B--2---:R-:W-:Y:S01]  /*41f0*/  FMUL.FTZ R59, R59, R66 ;  /* 0x000000423b3b7220 */ /* 0x004fe20000410000 */
[----:B------:R-:W-:Y:S02]  /*4200*/  FMUL.FTZ R66, R56, -1.4426950216293334961 ;  /* 0xbfb8aa3b38427820 */ /* 0x000fe40000410000 */
[----:B------:R-:W-:Y:S02]  /*4210*/  STG.E.U16 desc[UR8][R68.64], R57 ;  /* 0x0000003944007986 */ /* 0x000fe4000c101508 */
[----:B------:R-:W-:Y:S02]  /*4220*/  F2FP.F16.F32.PACK_AB R59, R62, R59 ;  /* 0x0000003b3e3b723e */ /* 0x000fe400000000ff */
[----:B------:R-:W1:Y:S01]  /*4230*/  MUFU.EX2 R114, R114 ;  /* 0x0000007200727308 */ /* 0x000e620000000800 */
[----:B---3--:R-:W-:Y:S01]  /*4240*/  FMUL.FTZ R151, R148, R151 ;  /* 0x0000009794977220 */ /* 0x008fe20000410000 */
[----:B------:R-:W-:Y:S01]  /*4250*/  IADD3.X R148, RZ, R98, RZ, P5, !PT ;  /* 0x00000062ff947210 */ /* 0x000fe20002ffe4ff */
[----:B------:R-:W-:Y:S01]  /*4260*/  STG.E.U16 desc[UR8][R68.64+0x4], R59 ;  /* 0x0000043b44007986 */ /* 0x000fe2000c101508 */
[----:B------:R-:W-:-:S04]  /*4270*/  LEA R88, P5, R89, UR6, 0x1 ;  /* 0x0000000659587c11 */ /* 0x000fc8000f8a08ff */
[----:B------:R-:W2:Y:S01]  /*4280*/  MUFU.EX2 R150, R150 ;  /* 0x0000009600967308 */ /* 0x000ea20000000800 */
[----:B0-----:R-:W-:Y:S01]  /*4290*/  FADD.FTZ R111, R111, 1 ;  /* 0x3f8000006f6f7421 */ /* 0x001fe20000010000 */
[----:B------:R-:W-:-:S06]  /*42a0*/  LEA.HI.X R89, R89, UR7, R148, 0x1, P5 ;  /* 0x0000000759597c11 */ /* 0x000fcc000a8f0c94 */
        /* <DEDUP_REMOVED lines=9> */
[----:B--2---:R-:W-:-:S05]  /*4340*/  FMUL.FTZ R126, R126, R153 ;  /* 0x000000997e7e7220 */ /* 0x004fca0000410000 */
[----:B------:R-:W-:Y:S02]  /*4350*/  F2FP.F16.F32.PACK_AB R126, R127, R126 ;  /* 0x0000007e7f7e723e */ /* 0x000fe400000000ff */
[----:B------:R-:W2:Y:S01]  /*4360*/  MUFU.EX2 R138, R138 ;  /* 0x0000008a008a7308 */ /* 0x000ea20000000800 */
[----:B0-----:R-:W-:-:S07]  /*4370*/  FADD.FTZ R122, R122, 1 ;  /* 0x3f8000007a7a7421 */ /* 0x001fce0000010000 */
[----:B------:R-:W0:Y:S01]  /*4380*/  MUFU.RCP R155, R155 ;  /* 0x0000009b009b7308 */ /* 0x000e220000001000 */
[----:B-1----:R-:W-:-:S07]  /*4390*/  FADD.FTZ R125, R125, 1 ;  /* 0x3f8000007d7d7421 */ /* 0x002fce0000010000 */
[----:B------:R-:W1:Y:S01]  /*43a0*/  MUFU.EX2 R144, R144 ;  /* 0x0000009000907308 */ /* 0x000e620000000800 */
[----:B--2---:R-:W-:-:S07]  /*43b0*/  FADD.FTZ R138, R138, 1 ;  /* 0x3f8000008a8a7421 */ /* 0x004fce0000010000 */
[----:B------:R-:W2:Y:S01]  /*43c0*/  MUFU.RCP R156, R156 ;  /* 0x0000009c009c7308 */ /* 0x000ea20000001000 */
[----:B0-----:R-:W-:-:S07]  /*43d0*/  FMUL.FTZ R124, R124, R155 ;  /* 0x0000009b7c7c7220 */ /* 0x001fce0000410000 */
[----:B------:R-:W0:Y:S01]  /*43e0*/  MUFU.RCP R145, R145 ;  /* 0x0000009100917308 */ /* 0x000e220000001000 */
[----:B-1----:R-:W-:-:S07]  /*43f0*/  FADD.FTZ R155, R144, 1 ;  /* 0x3f800000909b7421 */ /* 0x002fce0000010000 */
[----:B------:R-:W1:Y:S01]  /*4400*/  MUFU.EX2 R121, R121 ;  /* 0x0000007900797308 */ /* 0x000e620000000800 */
[----:B--2---:R-:W-:-:S05]  /*4410*/  FMUL.FTZ R123, R123, R156 ;  /* 0x0000009c7b7b7220 */ /* 0x004fca0000410000 */
[----:B------:R-:W-:Y:S02]  /*4420*/  F2FP.F16.F32.PACK_AB R123, R124, R123 ;  /* 0x0000007b7c7b723e */ /* 0x000fe400000000ff */
[----:B------:R-:W2:Y:S01]  /*4430*/  MUFU.RCP R149, R149 ;  /* 0x0000009500957308 */ /* 0x000ea20000001000 */
[----:B0-----:R-:W-:Y:S01]  /*4440*/  FMUL.FTZ R144, R94, R145 ;  /* 0x000000915e907220 */ /* 0x001fe20000410000 */
[----:B------:R-:W-:-:S06]  /*4450*/  IADD3.X R145, RZ, R98, RZ, P0, !PT ;  /* 0x00000062ff917210 */ /* 0x000fcc00007fe4ff */
[----:B------:R-:W0:Y:S01]  /*4460*/  MUFU.EX2 R128, R128 ;  /* 0x0000008000807308 */ /* 0x000e220000000800 */
[----:B-1----:R-:W-:-:S07]  /*4470*/  FADD.FTZ R121, R121, 1 ;  /* 0x3f80000079797421 */ /* 0x002fce0000010000 */
[----:B------:R-:W1:Y:S01]  /*4480*/  MUFU.RCP R141, R141 ;  /* 0x0000008d008d7308 */ /* 0x000e620000001000 */
[----:B--2---:R-:W-:Y:S01]  /*4490*/  FMUL.FTZ R148, R90, R149 ;  /* 0x000000955a947220 */ /* 0x004fe20000410000 */
[----:B------:R-:W-:-:S04]  /*44a0*/  LEA R90, P4, R91, UR6, 0x1 ;  /* 0x000000065b5a7c11 */ /* 0x000fc8000f8808ff */
[----:B------:R-:W-:Y:S02]  /*44b0*/  F2FP.F16.F32.PACK_AB R148, R148, R151 ;  /* 0x000000979494723e */ /* 0x000fe400000000ff */
[----:B------:R-:W2:Y:S01]  /*44c0*/  MUFU.RCP R100, R100 ;  /* 0x0000006400647308 */ /* 0x000ea20000001000 */
[----:B0-----:R-:W-:Y:S01]  /*44d0*/  FADD.FTZ R128, R128, 1 ;  /* 0x3f80000080807421 */ /* 0x001fe20000010000 */
[----:B------:R-:W-:Y:S02]  /*44e0*/  LEA.HI.X R91, R91, UR7, R154, 0x1, P4 ;  /* 0x000000075b5b7c11 */ /* 0x000fe4000a0f0c9a */
[----:B------:R-:W-:-:S04]  /*44f0*/  IADD3.X R154, RZ, R98, RZ, P3, !PT ;  /* 0x00000062ff9a7210 */ /* 0x000fc80001ffe4ff */
[----:B------:R-:W0:Y:S01]  /*4500*/  MUFU.EX2 R146, R146 ;  /* 0x0000009200927308 */ /* 0x000e220000000800 */
[----:B-1----:R-:W-:-:S07]  /*4510*/  FMUL.FTZ R141, R96, R141 ;  /* 0x0000008d608d7220 */ /* 0x002fce0000410000 */
[----:B------:R-:W1:Y:S01]  /*4520*/  MUFU.RCP R119, R119 ;  /* 0x0000007700777308 */ /* 0x000e620000001000 */
[----:B--2---:R-:W-:-:S05]  /*4530*/  FMUL.FTZ R100, R29, R100 ;  /* 0x000000641d647220 */ /* 0x004fca0000410000 */
[----:B------:R-:W-:Y:S02]  /*4540*/  F2FP.F16.F32.PACK_AB R100, R100, R141 ;  /* 0x0000008d6464723e */ /* 0x000fe400000000ff */
[----:B------:R-:W2:Y:S01]  /*4550*/  MUFU.RCP R131, R131 ;  /* 0x0000008300837308 */ /* 0x000ea20000001000 */
[----:B0-----:R-:W-:-:S07]  /*4560*/  FADD.FTZ R146, R146, 1 ;  /* 0x3f80000092927421 */ /* 0x001fce0000010000 */
[----:B------:R-:W0:Y:S01]  /*4570*/  MUFU.RCP R117, R117 ;  /* 0x0000007500757308 */ /* 0x000e220000001000 */
[----:B-1----:R-:W-:Y:S01]  /*4580*/  FMUL.FTZ R119, R8, R119 ;  /* 0x0000007708777220 */ /* 0x002fe20000410000 */
[----:B------:R-:W-:-:S05]  /*4590*/  PRMT R8, R59, 0x7632, R8 ;  /* 0x000076323b087816 */ /* 0x000fca0000000008 */
[----:B------:R1:W-:Y:S01]  /*45a0*/  STG.E.U16 desc[UR8][R68.64+0x6], R8 ;  /* 0x0000060844007986 */ /* 0x0003e2000c101508 */
[----:B------:R-:W3:Y:S01]  /*45b0*/  MUFU.EX2 R139, R139 ;  /* 0x0000008b008b7308 */ /* 0x000ee20000000800 */
[----:B--2---:R-:W-:Y:S01]  /*45c0*/  FMUL.FTZ R131, R34, R131 ;  /* 0x0000008322837220 */ /* 0x004fe20000410000 */
[----:B------:R-:W-:-:S05]  /*45d0*/  PRMT R34, R57, 0x7632, R34 ;  /* 0x0000763239227816 */ /* 0x000fca0000000022 */
[----:B------:R-:W-:Y:S01]  /*45e0*/  STG.E.U16 desc[UR8][R68.64+0x2], R34 ;  /* 0x0000022244007986 */ /* 0x000fe2000c101508 */
[----:B------:R-:W2:Y:S01]  /*45f0*/  MUFU.EX2 R63, R63 ;  /* 0x0000003f003f7308 */ /* 0x000ea20000000800 */
[----:B0-----:R-:W-:Y:S01]  /*4600*/  FMUL.FTZ R117, R10, R117 ;  /* 0x000000750a757220 */ /* 0x001fe20000410000 */
[----:B------:R-:W-:Y:S01]  /*4610*/  PRMT R10, R126, 0x7632, R10 ;  /* 0x000076327e0a7816 */ /* 0x000fe2000000000a */
[----:B------:R-:W-:Y:S01]  /*4620*/  STG.E.U16 desc[UR8][R70.64], R123 ;  /* 0x0000007b46007986 */ /* 0x000fe2000c101508 */
[----:B-1----:R-:W-:-:S03]  /*4630*/  PRMT R8, R148, 0x7632, R8 ;  /* 0x0000763294087816 */ /* 0x002fc60000000008 */
[----:B------:R0:W-:Y:S01]  /*4640*/  STG.E.U16 desc[UR8][R70.64+0x6], R10 ;  /* 0x0000060a46007986 */ /* 0x0001e2000c101508 */
[----:B------:R-:W1:Y:S01]  /*4650*/  MUFU.RCP R147, R147 ;  /* 0x0000009300937308 */ /* 0x000e620000001000 */
[----:B---3--:R-:W-:Y:S02]  /*4660*/  FADD.FTZ R139, R139, 1 ;  /* 0x3f8000008b8b7421 */ /* 0x008fe40000010000 */
[----:B------:R-:W-:Y:S05]  /*4670*/  STG.E.U16 desc[UR8][R70.64+0x4], R126 ;  /* 0x0000047e46007986 */ /* 0x000fea000c101508 */
[----:B------:R-:W3:Y:S01]  /*4680*/  MUFU.EX2 R136, R136 ;  /* 0x0000008800887308 */ /* 0x000ee20000000800 */
[----:B--2---:R-:W-:Y:S01]  /*4690*/  FADD.FTZ R63, R63, 1 ;  /* 0x3f8000003f3f7421 */ /* 0x004fe20000010000 */
[----:B0-----:R-:W-:-:S06]  /*46a0*/  PRMT R10, R100, 0x7632, R10 ;  /* 0x00007632640a7816 */ /* 0x001fcc000000000a */
[----:B------:R-:W0:Y:S01]  /*46b0*/  MUFU.RCP R67, R67 ;  /* 0x0000004300437308 */ /* 0x000e220000001000 */
[----:B-1----:R-:W-:Y:S01]  /*46c0*/  FMUL.FTZ R147, R92, R147 ;  /* 0x000000935c937220 */ /* 0x002fe20000410000 */
[----:B------:R-:W-:-:S04]  /*46d0*/  LEA R92, P3, R93, UR6, 0x1 ;  /* 0x000000065d5c7c11 */ /* 0x000fc8000f8608ff */
[----:B------:R-:W-:Y:S02]  /*46e0*/  F2FP.F16.F32.PACK_AB R144, R144, R147 ;  /* 0x000000939090723e */ /* 0x000fe400000000ff */
[----:B------:R-:W1:Y:S01]  /*46f0*/  MUFU.RCP R102, R102 ;  /* 0x0000006600667308 */ /* 0x000e620000001000 */
[----:B---3--:R-:W-:Y:S01]  /*4700*/  FADD.FTZ R136, R136, 1 ;  /* 0x3f80000088887421 */ /* 0x008fe20000010000 */
[----:B------:R-:W-:-:S06]  /*4710*/  LEA.HI.X R93, R93, UR7, R154, 0x1, P3 ;  /* 0x000000075d5d7c11 */ /* 0x000fcc00098f0c9a */
[----:B------:R-:W2:Y:S01]  /*4720*/  MUFU.RCP R101, R101 ;  /* 0x0000006500657308 */ /* 0x000ea20000001000 */
[----:B0-----:R-:W-:-:S07]  /*4730*/  FMUL.FTZ R67, R28, R67 ;  /* 0x000000431c437220 */ /* 0x001fce0000410000 */
[----:B------:R-:W0:Y:S01]  /*4740*/  MUFU.RCP R104, R104 ;  /* 0x0000006800687308 */ /* 0x000e220000001000 */
[----:B-1----:R-:W-:-:S05]  /*4750*/  FMUL.FTZ R102, R27, R102 ;  /* 0x000000661b667220 */ /* 0x002fca0000410000 */
[----:B------:R-:W-:Y:S02]  /*4760*/  F2FP.F16.F32.PACK_AB R67, R102, R67 ;  /* 0x000000436643723e */ /* 0x000fe400000000ff */
[----:B------:R-:W1:Y:S01]  /*4770*/  MUFU.EX2 R140, R140 ;  /* 0x0000008c008c7308 */ /* 0x000e620000000800 */
[----:B--2---:R-:W-:-:S07]  /*4780*/  FMUL.FTZ R101, R26, R101 ;  /* 0x000000651a657220 */ /* 0x004fce0000410000 */
[----:B------:R-:W2:Y:S01]  /*4790*/  MUFU.EX2 R142, R142 ;  /* 0x0000008e008e7308 */ /* 0x000ea20000000800 */
[----:B0-----:R-:W-:-:S05]  /*47a0*/  FMUL.FTZ R104, R25, R104 ;  /* 0x0000006819687220 */ /* 0x001fca0000410000 */
[----:B------:R-:W-:Y:S02]  /*47b0*/  F2FP.F16.F32.PACK_AB R101, R104, R101 ;  /* 0x000000656865723e */ /* 0x000fe400000000ff */
        /* <DEDUP_REMOVED lines=9> */
[----:B--2---:R-:W-:-:S05]  /*4850*/  FMUL.FTZ R108, R21, R108 ;  /* 0x0000006c156c7220 */ /* 0x004fca0000410000 */
[----:B------:R-:W-:Y:S02]  /*4860*/  F2FP.F16.F32.PACK_AB R105, R108, R105 ;  /* 0x000000696c69723e */ /* 0x000fe400000000ff */
[----:B------:R-:W2:Y:S01]  /*4870*/  MUFU.RCP R133, R133 ;  /* 0x0000008500857308 */ /* 0x000ea20000001000 */
[----:B0-----:R-:W-:Y:S01]  /*4880*/  FMUL.FTZ R132, R35, R132 ;  /* 0x0000008423847220 */ /* 0x001fe20000410000 */
[----:B------:R-:W-:-:S05]  /*4890*/  PRMT R35, R123, 0x7632, R35 ;  /* 0x000076327b237816 */ /* 0x000fca0000000023 */
[----:B------:R-:W-:Y:S01]  /*48a0*/  STG.E.U16 desc[UR8][R70.64+0x2], R35 ;  /* 0x0000022346007986 */ /* 0x000fe2000c101508 */
[----:B------:R-:W-:Y:S01]  /*48b0*/  MUFU.EX2 R99, R99 ;  /* 0x0000006300637308 */ /* 0x000fe20000000800 */
[----:B-1----:R-:W-:Y:S02]  /*48c0*/  FMUL.FTZ R116, R13, R116 ;  /* 0x000000740d747220 */ /* 0x002fe40000410000 */
[----:B------:R-:W-:Y:S04]  /*48d0*/  STG.E.U16 desc[UR8][R72.64], R129 ;  /* 0x0000008148007986 */ /* 0x000fe8000c101508 */
[----:B------:R-:W-:Y:S01]  /*48e0*/  STG.E.U16 desc[UR8][R72.64+0x4], R148 ;  /* 0x0000049448007986 */ /* 0x000fe2000c101508 */
[----:B------:R-:W0:Y:S01]  /*48f0*/  MUFU.RCP R103, R103 ;  /* 0x0000006700677308 */ /* 0x000e220000001000 */
[----:B--2---:R-:W-:Y:S01]  /*4900*/  FMUL.FTZ R133, R36, R133 ;  /* 0x0000008524857220 */ /* 0x004fe20000410000 */
[----:B------:R-:W-:Y:S01]  /*4910*/  PRMT R36, R129, 0x7632, R36 ;  /* 0x0000763281247816 */ /* 0x000fe20000000024 */
[----:B------:R1:W-:Y:S03]  /*4920*/  STG.E.U16 desc[UR8][R72.64+0x6], R8 ;  /* 0x0000060848007986 */ /* 0x0003e6000c101508 */
[----:B------:R-:W-:Y:S01]  /*4930*/  F2FP.F16.F32.PACK_AB R132, R133, R132 ;  /* 0x000000848584723e */ /* 0x000fe200000000ff */
[----:B------:R-:W-:Y:S01]  /*4940*/  STG.E.U16 desc[UR8][R72.64+0x2], R36 ;  /* 0x0000022448007986 */ /* 0x000fe2000c101508 */
[----:B------:R-:W2:Y:S03]  /*4950*/  MUFU.RCP R106, R106 ;  /* 0x0000006a006a7308 */ /* 0x000ea60000001000 */
[----:B------:R3:W-:Y:S01]  /*4960*/  STG.E.U16 desc[UR8][R74.64+0x6], R10 ;  /* 0x0000060a4a007986 */ /* 0x0007e2000c101508 */
[----:B-1----:R-:W-:-:S04]  /*4970*/  PRMT R8, R101, 0x7632, R8 ;  /* 0x0000763265087816 */ /* 0x002fc80000000008 */
[----:B------:R-:W1:Y:S01]  /*4980*/  MUFU.EX2 R143, R143 ;  /* 0x0000008f008f7308 */ /* 0x000e620000000800 */
[----:B0-----:R-:W-:Y:S01]  /*4990*/  FMUL.FTZ R103, R24, R103 ;  /* 0x0000006718677220 */ /* 0x001fe20000410000 */
[----:B------:R-:W-:Y:S04]  /*49a0*/  STG.E.U16 desc[UR8][R74.64], R144 ;  /* 0x000000904a007986 */ /* 0x000fe8000c101508 */
[----:B------:R-:W-:Y:S01]  /*49b0*/  STG.E.U16 desc[UR8][R74.64+0x4], R100 ;  /* 0x000004644a007986 */ /* 0x000fe2000c101508 */
[----:B---3--:R-:W-:Y:S01]  /*49c0*/  PRMT R10, R105, 0x7632, R10 ;  /* 0x00007632690a7816 */ /* 0x008fe2000000000a */
[----:B------:R-:W0:Y:S01]  /*49d0*/  MUFU.RCP R107, R107 ;  /* 0x0000006b006b7308 */ /* 0x000e220000001000 */
[----:B--2---:R-:W-:-:S05]  /*49e0*/  FMUL.FTZ R106, R23, R106 ;  /* 0x0000006a176a7220 */ /* 0x004fca0000410000 */
[----:B------:R-:W-:Y:S02]  /*49f0*/  F2FP.F16.F32.PACK_AB R103, R106, R103 ;  /* 0x000000676a67723e */ /* 0x000fe400000000ff */
[----:B------:R-:W2:Y:S01]  /*4a00*/  MUFU.RCP R110, R110 ;  /* 0x0000006e006e7308 */ /* 0x000ea20000001000 */
[----:B-1----:R-:W-:-:S07]  /*4a10*/  FADD.FTZ R143, R143, 1 ;  /* 0x3f8000008f8f7421 */ /* 0x002fce0000010000 */
[----:B------:R-:W1:Y:S01]  /*4a20*/  MUFU.RCP R109, R109 ;  /* 0x0000006d006d7308 */ /* 0x000e620000001000 */
[----:B0-----:R-:W-:-:S07]  /*4a30*/  FMUL.FTZ R107, R20, R107 ;  /* 0x0000006b146b7220 */ /* 0x001fce0000410000 */
[----:B------:R-:W0:Y:S01]  /*4a40*/  MUFU.RCP R112, R112 ;  /* 0x0000007000707308 */ /* 0x000e220000001000 */
[----:B--2---:R-:W-:-:S05]  /*4a50*/  FMUL.FTZ R110, R19, R110 ;  /* 0x0000006e136e7220 */ /* 0x004fca0000410000 */
[----:B------:R-:W-:Y:S02]  /*4a60*/  F2FP.F16.F32.PACK_AB R107, R110, R107 ;  /* 0x0000006b6e6b723e */ /* 0x000fe400000000ff */
[----:B------:R-:W-:Y:S01]  /*4a70*/  MUFU.EX2 R60, R60 ;  /* 0x0000003c003c7308 */ /* 0x000fe20000000800 */
[----:B-1----:R-:W-:-:S07]  /*4a80*/  FMUL.FTZ R109, R18, R109 ;  /* 0x0000006d126d7220 */ /* 0x002fce0000410000 */
[----:B------:R-:W1:Y:S01]  /*4a90*/  MUFU.RCP R113, R113 ;  /* 0x0000007100717308 */ /* 0x000e620000001000 */
[----:B0-----:R-:W-:-:S05]  /*4aa0*/  FMUL.FTZ R112, R17, R112 ;  /* 0x0000007011707220 */ /* 0x001fca0000410000 */
[----:B------:R-:W-:Y:S02]  /*4ab0*/  F2FP.F16.F32.PACK_AB R109, R112, R109 ;  /* 0x0000006d706d723e */ /* 0x000fe400000000ff */
[----:B------:R-:W0:Y:S08]  /*4ac0*/  MUFU.RCP R134, R134 ;  /* 0x0000008600867308 */ /* 0x000e300000001000 */
[----:B------:R-:W2:Y:S01]  /*4ad0*/  MUFU.EX2 R65, R65 ;  /* 0x0000004100417308 */ /* 0x000ea20000000800 */
[----:B-1----:R-:W-:-:S05]  /*4ae0*/  FMUL.FTZ R113, R14, R113 ;  /* 0x000000710e717220 */ /* 0x002fca0000410000 */
[----:B------:R-:W-:Y:S02]  /*4af0*/  F2FP.F16.F32.PACK_AB R113, R116, R113 ;  /* 0x000000717471723e */ /* 0x000fe400000000ff */
[----:B------:R-:W1:Y:S01]  /*4b00*/  MUFU.RCP R135, R135 ;  /* 0x0000008700877308 */ /* 0x000e620000001000 */
[----:B0-----:R-:W-:Y:S01]  /*4b10*/  FMUL.FTZ R134, R37, R134 ;  /* 0x0000008625867220 */ /* 0x001fe20000410000 */
[----:B------:R-:W-:-:S05]  /*4b20*/  PRMT R37, R144, 0x7632, R37 ;  /* 0x0000763290257816 */ /* 0x000fca0000000025 */
[----:B------:R-:W-:Y:S01]  /*4b30*/  STG.E.U16 desc[UR8][R74.64+0x2], R37 ;  /* 0x000002254a007986 */ /* 0x000fe2000c101508 */
[----:B------:R-:W0:Y:S01]  /*4b40*/  MUFU.EX2 R61, R61 ;  /* 0x0000003d003d7308 */ /* 0x000e220000000800 */
[----:B--2---:R-:W-:Y:S02]  /*4b50*/  FADD.FTZ R65, R65, 1 ;  /* 0x3f80000041417421 */ /* 0x004fe40000010000 */
[----:B------:R-:W-:Y:S04]  /*4b60*/  STG.E.U16 desc[UR8][R76.64], R67 ;  /* 0x000000434c007986 */ /* 0x000fe8000c101508 */
[----:B------:R-:W-:Y:S01]  /*4b70*/  STG.E.U16 desc[UR8][R76.64+0x4], R101 ;  /* 0x000004654c007986 */ /* 0x000fe2000c101508 */
[----:B------:R-:W2:Y:S01]  /*4b80*/  MUFU.EX2 R64, R64 ;  /* 0x0000004000407308 */ /* 0x000ea20000000800 */
[----:B-1----:R-:W-:Y:S01]  /*4b90*/  FMUL.FTZ R135, R38, R135 ;  /* 0x0000008726877220 */ /* 0x002fe20000410000 */
[----:B------:R-:W-:Y:S01]  /*4ba0*/  PRMT R38, R67, 0x7632, R38 ;  /* 0x0000763243267816 */ /* 0x000fe20000000026 */
[----:B------:R1:W-:Y:S03]  /*4bb0*/  STG.E.U16 desc[UR8][R76.64+0x6], R8 ;  /* 0x000006084c007986 */ /* 0x0003e6000c101508 */
[----:B------:R-:W-:Y:S01]  /*4bc0*/  F2FP.F16.F32.PACK_AB R134, R135, R134 ;  /* 0x000000868786723e */ /* 0x000fe200000000ff */
[----:B------:R-:W-:Y:S01]  /*4bd0*/  STG.E.U16 desc[UR8][R76.64+0x2], R38 ;  /* 0x000002264c007986 */ /* 0x000fe2000c101508 */
[----:B------:R3:W4:Y:S01]  /*4be0*/  MUFU.RCP R153, R150 ;  /* 0x0000009600997308 */ /* 0x0007220000001000 */
[----:B0-----:R-:W-:-:S02]  /*4bf0*/  FADD.FTZ R61, R61, 1 ;  /* 0x3f8000003d3d7421 */ /* 0x001fc40000010000 */
[----:B------:R0:W-:Y:S01]  /*4c00*/  STG.E.U16 desc[UR8][R78.64+0x6], R10 ;  /* 0x0000060a4e007986 */ /* 0x0001e2000c101508 */
[----:B-1----:R-:W-:-:S04]  /*4c10*/  PRMT R8, R109, 0x7632, R8 ;  /* 0x000076326d087816 */ /* 0x002fc80000000008 */
[----:B------:R-:W1:Y:S01]  /*4c20*/  MUFU.EX2 R66, R66 ;  /* 0x0000004200427308 */ /* 0x000e620000000800 */
[-C--:B---3--:R-:W-:Y:S01]  /*4c30*/  IADD3.X R150, RZ, R98.reuse, RZ, P2, !PT ;  /* 0x00000062ff967210 */ /* 0x088fe200017fe4ff */
[----:B--2---:R-:W-:Y:S01]  /*4c40*/  FADD.FTZ R64, R64, 1 ;  /* 0x3f80000040407421 */ /* 0x004fe20000010000 */
[C---:B------:R-:W-:Y:S01]  /*4c50*/  LEA R94, P2, R95.reuse, UR6, 0x1 ;  /* 0x000000065f5e7c11 */ /* 0x040fe2000f8408ff */
[----:B------:R-:W-:Y:S03]  /*4c60*/  STG.E.U16 desc[UR8][R78.64], R103 ;  /* 0x000000674e007986 */ /* 0x000fe6000c101508 */
[----:B------:R-:W-:Y:S01]  /*4c70*/  LEA.HI.X R95, R95, UR7, R150, 0x1, P2 ;  /* 0x000000075f5f7c11 */ /* 0x000fe200090f0c96 */
[----:B------:R-:W2:Y:S01]  /*4c80*/  MUFU.RCP R111, R111 ;  /* 0x0000006f006f7308 */ /* 0x000ea20000001000 */
[----:B------:R-:W-:Y:S01]  /*4c90*/  IADD3.X R150, RZ, R98, RZ, P1, !PT ;  /* 0x00000062ff967210 */ /* 0x000fe20000ffe4ff */
[----:B----4-:R-:W-:Y:S01]  /*4ca0*/  FMUL.FTZ R153, R40, R153 ;  /* 0x0000009928997220 */ /* 0x010fe20000410000 */
[----:B------:R-:W-:Y:S01]  /*4cb0*/  LEA R96, P1, R97, UR6, 0x1 ;  /* 0x0000000661607c11 */ /* 0x000fe2000f8208ff */
[----:B------:R-:W-:Y:S01]  /*4cc0*/  STG.E.U16 desc[UR8][R78.64+0x4], R105 ;  /* 0x000004694e007986 */ /* 0x000fe2000c101508 */
[----:B------:R-:W-:-:S02]  /*4cd0*/  LEA R98, P0, R6, UR6, 0x1 ;  /* 0x0000000606627c11 */ /* 0x000fc4000f8008ff */
[----:B------:R-:W-:Y:S01]  /*4ce0*/  LEA.HI.X R97, R97, UR7, R150, 0x1, P1 ;  /* 0x0000000761617c11 */ /* 0x000fe200088f0c96 */
[----:B------:R-:W3:Y:S01]  /*4cf0*/  MUFU.RCP R114, R114 ;  /* 0x0000007200727308 */ /* 0x000ee20000001000 */
[----:B------:R-:W-:Y:S01]  /*4d00*/  FADD.FTZ R150, R99, 1 ;  /* 0x3f80000063967421 */ /* 0x000fe20000010000 */
[----:B------:R-:W-:Y:S01]  /*4d10*/  LEA.HI.X R99, R6, UR7, R145, 0x1, P0 ;  /* 0x0000000706637c11 */ /* 0x000fe200080f0c91 */
[----:B------:R-:W-:Y:S01]  /*4d20*/  FADD.FTZ R6, R60, 1 ;  /* 0x3f8000003c067421 */ /* 0x000fe20000010000 */
[----:B-1----:R-:W-:Y:S01]  /*4d30*/  FADD.FTZ R66, R66, 1 ;  /* 0x3f80000042427421 */ /* 0x002fe20000010000 */
[----:B------:R-:W-:Y:S02]  /*4d40*/  PRMT R40, R107, 0x7632, R40 ;  /* 0x000076326b287816 */ /* 0x000fe40000000028 */
[----:B0-----:R-:W-:Y:S01]  /*4d50*/  PRMT R10, R113, 0x7632, R10 ;  /* 0x00007632710a7816 */ /* 0x001fe2000000000a */
[----:B------:R-:W0:Y:S01]  /*4d60*/  MUFU.RCP R115, R115 ;  /* 0x0000007300737308 */ /* 0x000e220000001000 */
[----:B--2---:R-:W-:Y:S01]  /*4d70*/  FMUL.FTZ R111, R16, R111 ;  /* 0x0000006f106f7220 */ /* 0x004fe20000410000 */
[----:B------:R-:W-:-:S04]  /*4d80*/  IADD3 R7, P0, R7, 0x25, RZ ;  /* 0x0000002507077810 */ /* 0x000fc80007f1e0ff */
[----:B------:R-:W-:Y:S02]  /*4d90*/  IADD3.X R4, RZ, R4, RZ, P0, !PT ;  /* 0x00000004ff047210 */ /* 0x000fe400007fe4ff */
[----:B------:R-:W1:Y:S01]  /*4da0*/  MUFU.RCP R118, R118 ;  /* 0x0000007600767308 */ /* 0x000e620000001000 */
[----:B---3--:R-:W-:Y:S01]  /*4db0*/  FMUL.FTZ R114, R15, R114 ;  /* 0x000000720f727220 */ /* 0x008fe20000410000 */
[----:B------:R-:W-:-:S04]  /*4dc0*/  ISETP.GE.U32.AND P0, PT, R7, UR10, PT ;  /* 0x0000000a07007c0c */ /* 0x000fc8000bf06070 */
[----:B------:R-:W-:Y:S02]  /*4dd0*/  F2FP.F16.F32.PACK_AB R111, R114, R111 ;  /* 0x0000006f726f723e */ /* 0x000fe400000000ff */
[----:B------:R-:W2:Y:S01]  /*4de0*/  MUFU.RCP R120, R120 ;  /* 0x0000007800787308 */ /* 0x000ea20000001000 */
[----:B0-----:R-:W-:Y:S01]  /*4df0*/  FMUL.FTZ R115, R12, R115 ;  /* 0x000000730c737220 */ /* 0x001fe20000410000 */
[----:B------:R-:W-:-:S06]  /*4e00*/  ISETP.GE.AND.EX P0, PT, R4, UR5, PT, P0 ;  /* 0x0000000504007c0c */ /* 0x000fcc000bf06300 */
[----:B------:R-:W0:Y:S01]  /*4e10*/  MUFU.RCP R122, R122 ;  /* 0x0000007a007a7308 */ /* 0x000e220000001000 */
[----:B-1----:R-:W-:-:S05]  /*4e20*/  FMUL.FTZ R118, R11, R118 ;  /* 0x000000760b767220 */ /* 0x002fca0000410000 */
[----:B------:R-:W-:Y:S02]  /*4e30*/  F2FP.F16.F32.PACK_AB R115, R118, R115 ;  /* 0x000000737673723e */ /* 0x000fe400000000ff */
[----:B------:R-:W1:Y:S01]  /*4e40*/  MUFU.RCP R125, R125 ;  /* 0x0000007d007d7308 */ /* 0x000e620000001000 */
[----:B--2---:R-:W-:-:S05]  /*4e50*/  FMUL.FTZ R120, R9, R120 ;  /* 0x0000007809787220 */ /* 0x004fca0000410000 */
[----:B------:R-:W-:Y:S02]  /*4e60*/  F2FP.F16.F32.PACK_AB R117, R120, R117 ;  /* 0x000000757875723e */ /* 0x000fe400000000ff */
[----:B------:R-:W2:Y:S01]  /*4e70*/  MUFU.RCP R138, R138 ;  /* 0x0000008a008a7308 */ /* 0x000ea20000001000 */
[----:B0-----:R-:W-:-:S07]  /*4e80*/  FMUL.FTZ R122, R31, R122 ;  /* 0x0000007a1f7a7220 */ /* 0x001fce0000410000 */
[----:B------:R-:W0:Y:S01]  /*4e90*/  MUFU.RCP R121, R121 ;  /* 0x0000007900797308 */ /* 0x000e220000001000 */
[----:B-1----:R-:W-:-:S05]  /*4ea0*/  FMUL.FTZ R125, R32, R125 ;  /* 0x0000007d207d7220 */ /* 0x002fca0000410000 */
[----:B------:R-:W-:Y:S02]  /*4eb0*/  F2FP.F16.F32.PACK_AB R122, R125, R122 ;  /* 0x0000007a7d7a723e */ /* 0x000fe400000000ff */
[----:B------:R-:W1:Y:S01]  /*4ec0*/  MUFU.RCP R128, R128 ;  /* 0x0000008000807308 */ /* 0x000e620000001000 */
[----:B--2---:R-:W-:Y:S01]  /*4ed0*/  FMUL.FTZ R138, R39, R138 ;  /* 0x0000008a278a7220 */ /* 0x004fe20000410000 */
[----:B------:R-:W-:-:S05]  /*4ee0*/  PRMT R39, R103, 0x7632, R39 ;  /* 0x0000763267277816 */ /* 0x000fca0000000027 */
[----:B------:R-:W-:Y:S01]  /*4ef0*/  STG.E.U16 desc[UR8][R78.64+0x2], R39 ;  /* 0x000002274e007986 */ /* 0x000fe2000c101508 */
[----:B------:R-:W2:Y:S01]  /*4f00*/  MUFU.RCP R149, R146 ;  /* 0x0000009200957308 */ /* 0x000ea20000001000 */
[----:B0-----:R-:W-:Y:S02]  /*4f10*/  FMUL.FTZ R30, R30, R121 ;  /* 0x000000791e1e7220 */ /* 0x001fe40000410000 */
[----:B------:R-:W-:Y:S03]  /*4f20*/  STG.E.U16 desc[UR8][R80.64], R107 ;  /* 0x0000006b50007986 */ /* 0x000fe6000c101508 */
[----:B------:R-:W-:Y:S01]  /*4f30*/  F2FP.F16.F32.PACK_AB R30, R30, R119 ;  /* 0x000000771e1e723e */ /* 0x000fe200000000ff */
[----:B------:R-:W-:Y:S01]  /*4f40*/  STG.E.U16 desc[UR8][R80.64+0x2], R40 ;  /* 0x0000022850007986 */ /* 0x000fe2000c101508 */
[----:B------:R-:W0:Y:S01]  /*4f50*/  MUFU.RCP R146, R139 ;  /* 0x0000008b00927308 */ /* 0x000e220000001000 */
[----:B-1----:R-:W-:-:S02]  /*4f60*/  FMUL.FTZ R128, R33, R128 ;  /* 0x0000008021807220 */ /* 0x002fc40000410000 */
[----:B------:R-:W-:Y:S03]  /*4f70*/  STG.E.U16 desc[UR8][R80.64+0x4], R109 ;  /* 0x0000046d50007986 */ /* 0x000fe6000c101508 */
[----:B------:R-:W-:Y:S01]  /*4f80*/  F2FP.F16.F32.PACK_AB R128, R131, R128 ;  /* 0x000000808380723e */ /* 0x000fe200000000ff */
[----:B------:R1:W-:Y:S01]  /*4f90*/  STG.E.U16 desc[UR8][R80.64+0x6], R8 ;  /* 0x0000060850007986 */ /* 0x0003e2000c101508 */
[----:B------:R-:W3:Y:S01]  /*4fa0*/  MUFU.RCP R13, R63 ;  /* 0x0000003f000d7308 */ /* 0x000ee20000001000 */
[----:B--2---:R-:W-:Y:S02]  /*4fb0*/  FMUL.FTZ R46, R46, R149 ;  /* 0x000000952e2e7220 */ /* 0x004fe40000410000 */
[----:B------:R2:W-:Y:S03]  /*4fc0*/  STG.E.U16 desc[UR8][R82.64+0x6], R10 ;  /* 0x0000060a52007986 */ /* 0x0005e6000c101508 */
[----:B------:R-:W-:Y:S01]  /*4fd0*/  F2FP.F16.F32.PACK_AB R46, R46, R153 ;  /* 0x000000992e2e723e */ /* 0x000fe200000000ff */
[----:B------:R-:W-:Y:S01]  /*4fe0*/  STG.E.U16 desc[UR8][R82.64], R111 ;  /* 0x0000006f52007986 */ /* 0x000fe2000c101508 */
[----:B------:R-:W4:Y:S01]  /*4ff0*/  MUFU.RCP R136, R136 ;  /* 0x0000008800887308 */ /* 0x000f220000001000 */
[----:B0-----:R-:W-:Y:S01]  /*5000*/  FMUL.FTZ R146, R41, R146 ;  /* 0x0000009229927220 */ /* 0x001fe20000410000 */
[----:B------:R-:W-:Y:S01]  /*5010*/  PRMT R41, R111, 0x7632, R41 ;  /* 0x000076326f297816 */ /* 0x000fe20000000029 */
[----:B------:R-:W-:Y:S01]  /*5020*/  STG.E.U16 desc[UR8][R82.64+0x4], R113 ;  /* 0x0000047152007986 */ /* 0x000fe2000c101508 */
[----:B-1----:R-:W-:-:S02]  /*5030*/  PRMT R8, R117, 0x7632, R8 ;  /* 0x0000763275087816 */ /* 0x002fc40000000008 */
[----:B--2---:R-:W-:Y:S02]  /*5040*/  PRMT R10, R122, 0x7632, R10 ;  /* 0x000076327a0a7816 */ /* 0x004fe4000000000a */
[----:B------:R-:W0:Y:S01]  /*5050*/  MUFU.RCP R137, R137 ;  /* 0x0000008900897308 */ /* 0x000e220000001000 */
[----:B---3--:R-:W-:Y:S01]  /*5060*/  FMUL.FTZ R13, R42, R13 ;  /* 0x0000000d2a0d7220 */ /* 0x008fe20000410000 */
[----:B------:R-:W-:Y:S01]  /*5070*/  PRMT R42, R115, 0x7632, R42 ;  /* 0x00007632732a7816 */ /* 0x000fe2000000002a */
[----:B------:R-:W-:Y:S04]  /*5080*/  STG.E.U16 desc[UR8][R82.64+0x2], R41 ;  /* 0x0000022952007986 */ /* 0x000fe8000c101508 */
[----:B------:R-:W-:Y:S01]  /*5090*/  STG.E.U16 desc[UR8][R84.64], R115 ;  /* 0x0000007354007986 */ /* 0x000fe2000c101508 */
[----:B------:R-:W1:Y:S01]  /*50a0*/  MUFU.RCP R140, R140 ;  /* 0x0000008c008c7308 */ /* 0x000e620000001000 */
[----:B----4-:R-:W-:Y:S01]  /*50b0*/  FMUL.FTZ R136, R43, R136 ;  /* 0x000000882b887220 */ /* 0x010fe20000410000 */
[----:B------:R-:W-:Y:S01]  /*50c0*/  PRMT R43, R30, 0x7632, R43 ;  /* 0x000076321e2b7816 */ /* 0x000fe2000000002b */
[----:B------:R-:W-:Y:S04]  /*50d0*/  STG.E.U16 desc[UR8][R84.64+0x2], R42 ;  /* 0x0000022a54007986 */ /* 0x000fe8000c101508 */
[----:B------:R-:W-:Y:S01]  /*50e0*/  STG.E.U16 desc[UR8][R84.64+0x4], R117 ;  /* 0x0000047554007986 */ /* 0x000fe2000c101508 */
[----:B------:R-:W2:Y:S01]  /*50f0*/  MUFU.RCP R142, R142 ;  /* 0x0000008e008e7308 */ /* 0x000ea20000001000 */
[----:B0-----:R-:W-:Y:S01]  /*5100*/  FMUL.FTZ R137, R44, R137 ;  /* 0x000000892c897220 */ /* 0x001fe20000410000 */
[----:B------:R-:W-:Y:S01]  /*5110*/  PRMT R44, R128, 0x7632, R44 ;  /* 0x00007632802c7816 */ /* 0x000fe2000000002c */
[----:B------:R0:W-:Y:S03]  /*5120*/  STG.E.U16 desc[UR8][R84.64+0x6], R8 ;  /* 0x0000060854007986 */ /* 0x0001e6000c101508 */
[----:B------:R-:W-:Y:S01]  /*5130*/  F2FP.F16.F32.PACK_AB R136, R137, R136 ;  /* 0x000000888988723e */ /* 0x000fe200000000ff */
[----:B------:R3:W-:Y:S01]  /*5140*/  STG.E.U16 desc[UR8][R86.64+0x6], R10 ;  /* 0x0000060a56007986 */ /* 0x0007e2000c101508 */
[----:B------:R-:W4:Y:S01]  /*5150*/  MUFU.RCP R152, R152 ;  /* 0x0000009800987308 */ /* 0x000f220000001000 */
[----:B-1----:R-:W-:-:S02]  /*5160*/  FMUL.FTZ R45, R45, R140 ;  /* 0x0000008c2d2d7220 */ /* 0x002fc40000410000 */
[----:B------:R-:W-:Y:S03]  /*5170*/  STG.E.U16 desc[UR8][R86.64], R30 ;  /* 0x0000001e56007986 */ /* 0x000fe6000c101508 */
[----:B------:R-:W-:Y:S01]  /*5180*/  F2FP.F16.F32.PACK_AB R45, R45, R138 ;  /* 0x0000008a2d2d723e */ /* 0x000fe200000000ff */
[----:B------:R-:W-:Y:S01]  /*5190*/  STG.E.U16 desc[UR8][R86.64+0x2], R43 ;  /* 0x0000022b56007986 */ /* 0x000fe2000c101508 */
[----:B------:R-:W1:Y:S01]  /*51a0*/  MUFU.RCP R155, R155 ;  /* 0x0000009b009b7308 */ /* 0x000e620000001000 */
[----:B--2---:R-:W-:Y:S01]  /*51b0*/  FMUL.FTZ R142, R49, R142 ;  /* 0x0000008e318e7220 */ /* 0x004fe20000410000 */
[----:B0-----:R-:W-:Y:S01]  /*51c0*/  PRMT R8, R132, 0x7632, R8 ;  /* 0x0000763284087816 */ /* 0x001fe20000000008 */
[----:B------:R-:W-:Y:S01]  /*51d0*/  STG.E.U16 desc[UR8][R86.64+0x4], R122 ;  /* 0x0000047a56007986 */ /* 0x000fe2000c101508 */
[----:B---3--:R-:W-:-:S03]  /*51e0*/  PRMT R10, R134, 0x7632, R10 ;  /* 0x00007632860a7816 */ /* 0x008fc6000000000a */
[----:B------:R-:W-:Y:S01]  /*51f0*/  STG.E.U16 desc[UR8][R88.64], R128 ;  /* 0x0000008058007986 */ /* 0x000fe2000c101508 */
[----:B------:R-:W0:Y:S01]  /*5200*/  MUFU.RCP R143, R143 ;  /* 0x0000008f008f7308 */ /* 0x000e220000001000 */
[----:B----4-:R-:W-:Y:S02]  /*5210*/  FMUL.FTZ R53, R53, R152 ;  /* 0x0000009835357220 */ /* 0x010fe40000410000 */
[----:B------:R-:W-:Y:S03]  /*5220*/  STG.E.U16 desc[UR8][R88.64+0x2], R44 ;  /* 0x0000022c58007986 */ /* 0x000fe6000c101508 */
[----:B------:R-:W-:Y:S01]  /*5230*/  F2FP.F16.F32.PACK_AB R53, R53, R142 ;  /* 0x0000008e3535723e */ /* 0x000fe200000000ff */
[----:B------:R-:W-:Y:S01]  /*5240*/  STG.E.U16 desc[UR8][R88.64+0x4], R132 ;  /* 0x0000048458007986 */ /* 0x000fe2000c101508 */
[----:B------:R-:W2:Y:S01]  /*5250*/  MUFU.RCP R150, R150 ;  /* 0x0000009600967308 */ /* 0x000ea20000001000 */
[----:B-1----:R-:W-:Y:S01]  /*5260*/  FMUL.FTZ R155, R50, R155 ;  /* 0x0000009b329b7220 */ /* 0x002fe20000410000 */
[----:B------:R-:W-:Y:S01]  /*5270*/  PRMT R12, R53, 0x7632, R12 ;  /* 0x00007632350c7816 */ /* 0x000fe2000000000c */
[----:B------:R1:W-:Y:S04]  /*5280*/  STG.E.U16 desc[UR8][R88.64+0x6], R8 ;  /* 0x0000060858007986 */ /* 0x0003e8000c101508 */
[----:B------:R3:W-:Y:S01]  /*5290*/  STG.E.U16 desc[UR8][R90.64+0x2], R10 ;  /* 0x0000020a5a007986 */ /* 0x0007e2000c101508 */
[----:B------:R-:W4:Y:S01]  /*52a0*/  MUFU.RCP R6, R6 ;  /* 0x0000000600067308 */ /* 0x000f220000001000 */
[----:B0-----:R-:W-:-:S02]  /*52b0*/  FMUL.FTZ R54, R54, R143 ;  /* 0x0000008f36367220 */ /* 0x001fc40000410000 */
[----:B------:R-:W-:Y:S03]  /*52c0*/  STG.E.U16 desc[UR8][R90.64], R134 ;  /* 0x000000865a007986 */ /* 0x000fe6000c101508 */
[----:B------:R-:W-:Y:S01]  /*52d0*/  F2FP.F16.F32.PACK_AB R54, R54, R155 ;  /* 0x0000009b3636723e */ /* 0x000fe200000000ff */
[----:B------:R-:W-:Y:S01]  /*52e0*/  STG.E.U16 desc[UR8][R90.64+0x4], R136 ;  /* 0x000004885a007986 */ /* 0x000fe2000c101508 */
[----:B------:R-:W0:Y:S01]  /*52f0*/  MUFU.RCP R20, R61 ;  /* 0x0000003d00147308 */ /* 0x000e220000001000 */
[----:B--2---:R-:W-:Y:S01]  /*5300*/  FMUL.FTZ R47, R47, R150 ;  /* 0x000000962f2f7220 */ /* 0x004fe20000410000 */
[----:B-1----:R-:W-:Y:S02]  /*5310*/  PRMT R8, R45, 0x7632, R8 ;  /* 0x000076322d087816 */ /* 0x002fe40000000008 */
[----:B---3--:R-:W-:Y:S02]  /*5320*/  PRMT R10, R46, 0x7632, R10 ;  /* 0x000076322e0a7816 */ /* 0x008fe4000000000a */
[----:B------:R-:W-:-:S02]  /*5330*/  F2FP.F16.F32.PACK_AB R47, R47, R146 ;  /* 0x000000922f2f723e */ /* 0x000fc400000000ff */
[----:B------:R-:W1:Y:S01]  /*5340*/  MUFU.RCP R9, R64 ;  /* 0x0000004000097308 */ /* 0x000e620000001000 */
[----:B----4-:R-:W-:-:S07]  /*5350*/  FMUL.FTZ R6, R51, R6 ;  /* 0x0000000633067220 */ /* 0x010fce0000410000 */
[----:B------:R-:W2:Y:S01]  /*5360*/  MUFU.RCP R65, R65 ;  /* 0x0000004100417308 */ /* 0x000ea20000001000 */
[----:B0-----:R-:W-:-:S05]  /*5370*/  FMUL.FTZ R55, R55, R20 ;  /* 0x0000001437377220 */ /* 0x001fca0000410000 */
[----:B------:R-:W-:Y:S02]  /*5380*/  F2FP.F16.F32.PACK_AB R6, R55, R6 ;  /* 0x000000063706723e */ /* 0x000fe400000000ff */
[----:B------:R-:W0:Y:S01]  /*5390*/  MUFU.RCP R11, R66 ;  /* 0x00000042000b7308 */ /* 0x000e220000001000 */
[----:B-1----:R-:W-:-:S05]  /*53a0*/  FMUL.FTZ R48, R48, R9 ;  /* 0x0000000930307220 */ /* 0x002fca0000410000 */
[----:B------:R-:W-:Y:S01]  /*53b0*/  F2FP.F16.F32.PACK_AB R13, R48, R13 ;  /* 0x0000000d300d723e */ /* 0x000fe200000000ff */
[----:B--2---:R-:W-:-:S03]  /*53c0*/  FMUL.FTZ R52, R52, R65 ;  /* 0x0000004134347220 */ /* 0x004fc60000410000 */
[----:B------:R-:W-:Y:S01]  /*53d0*/  PRMT R49, R13, 0x7632, R49 ;  /* 0x000076320d317816 */ /* 0x000fe20000000031 */
[----:B0-----:R-:W-:Y:S01]  /*53e0*/  FMUL.FTZ R9, R56, R11 ;  /* 0x0000000b38097220 */ /* 0x001fe20000410000 */
[----:B------:R-:W-:-:S04]  /*53f0*/  PRMT R11, R136, 0x7632, R11 ;  /* 0x00007632880b7816 */ /* 0x000fc8000000000b */
[----:B------:R-:W-:Y:S01]  /*5400*/  F2FP.F16.F32.PACK_AB R9, R9, R52 ;  /* 0x000000340909723e */ /* 0x000fe200000000ff */
        /* <DEDUP_REMOVED lines=8> */
[----:B------:R1:W-:Y:S01]  /*5490*/  STG.E.U16 desc[UR8][R94.64], R46 ;  /* 0x0000002e5e007986 */ /* 0x0003e2000c101508 */
[----:B0-----:R-:W-:-:S03]  /*54a0*/  PRMT R12, R6, 0x7632, R12 ;  /* 0x00007632060c7816 */ /* 0x001fc6000000000c */
[----:B------:R1:W-:Y:S01]  /*54b0*/  STG.E.U16 desc[UR8][R94.64+0x4], R54 ;  /* 0x000004365e007986 */ /* 0x0003e2000c101508 */
[----:B--2---:R-:W-:-:S03]  /*54c0*/  PRMT R10, R9, 0x7632, R10 ;  /* 0x00007632090a7816 */ /* 0x004fc6000000000a */
        /* <DEDUP_REMOVED lines=11> */
.L_x_3725:
        /* <DEDUP_REMOVED lines=16> */
.L_x_3818:


//--------------------- .text._ZN13group_norm_v214gn_cuda_kernelI6__halfLi320ELi3ELi16ELi80ELi256ELb1ELi64ELi320ELi320ELi4ELb1ELi87ELb0ELb0ENS_16CompileConditionILi900EEEEEvPT_PKS4_S7_S7_flPfS8_Pj --------------------------
	.section	.text._ZN13group_norm_v214gn_cuda_kernelI6__halfLi320ELi3ELi16ELi80ELi256ELb1ELi64ELi320ELi320ELi4ELb1ELi87ELb0ELb0ENS_16CompileConditionILi900EEEEEvPT_PKS4_S7_S7_flPfS8_Pj,"ax",@progbits
	.align	128
        .global         _ZN13group_norm_v214gn_cuda_kernelI6__halfLi320ELi3ELi16ELi80ELi256ELb1ELi64ELi320ELi320ELi4ELb1ELi87ELb0ELb0ENS_16CompileConditionILi900EEEEEvPT_PKS4_S7_S7_flPfS8_Pj
        .type           _ZN13group_norm_v214gn_cuda_kernelI6__halfLi320ELi3ELi16ELi80ELi256ELb1ELi64ELi320ELi320ELi4ELb1ELi87ELb0ELb0ENS_16CompileConditionILi900EEEEEvPT_PKS4_S7_S7_flPfS8_Pj,@function
        .size           _ZN13group_norm_v214gn_cuda_kernelI6__halfLi320ELi3ELi16ELi80ELi256ELb1ELi64ELi320ELi320ELi4ELb1ELi87ELb0ELb0ENS_16CompileConditionILi900EEEEEvPT_PKS4_S7_S7_flPfS8_Pj,(.L_x_3819 - _ZN13group_norm_v214gn_cuda_kernelI6__halfLi320ELi3ELi16ELi80ELi256ELb1ELi64ELi320ELi320ELi4ELb1ELi87ELb0ELb0ENS_16CompileConditionILi900EEEEEvPT_PKS4_S7_S7_flPfS8_Pj)
        .other          _ZN13group_norm_v214gn_cuda_kernelI6__halfLi320ELi3ELi16ELi80ELi256ELb1ELi64ELi320ELi320ELi4ELb1ELi87ELb0ELb0ENS_16CompileConditionILi900EEEEEvPT_PKS4_S7_S7_flPfS8_Pj,@"STO_CUDA_ENTRY STV_DEFAULT"
_ZN13group_norm_v214gn_cuda_kernelI6__halfLi320ELi3ELi16ELi80ELi256ELb1ELi64ELi320ELi320ELi4ELb1ELi87ELb0ELb0ENS_16CompileConditionILi900EEEEEvPT_PKS4_S7_S7_flPfS8_Pj:
.text._ZN13group_norm_v214gn_cuda_kernelI6__halfLi320ELi3ELi16ELi80ELi256ELb1ELi64ELi320ELi320ELi4ELb1ELi87ELb0ELb0ENS_16CompileConditionILi900EEEEEvPT_PKS4_S7_S7_flPfS8_Pj:
        /* <DEDUP_REMOVED lines=17> */
[----:B0-----:R-:W-:-:S05]  /*0110*/  IMAD.WIDE.U32 R2, R4, -0x33333333, RZ ;  /* 0xcccccccd04027825 */ /* 0x001fca00078e00ff */
[----:B------:R-:W-:Y:S02]  /*0120*/  SHF.R.U32.HI R7, RZ, 0x6, R3 ;  /* 0x00000006ff077819 */ /* 0x000fe40000011603 */
[----:B-1----:R-:W-:-:S03]  /*0130*/  LEA R3, R5, R0, 0x18 ;  /* 0x0000000005037211 */ /* 0x002fc600078ec0ff */
[----:B------:R-:W-:-:S04]  /*0140*/  IMAD R0, R7, -0x50, R4 ;  /* 0xffffffb007007824 */ /* 0x000fc800078e0204 */
[----:B------:R-:W-:-:S05]  /*0150*/  IMAD R0, R0, 0x28, R3 ;  /* 0x0000002800007824 */ /* 0x000fca00078e0203 */
[----:B------:R-:W-:-:S05]  /*0160*/  LEA R0, R7, R0, 0x3 ;  /* 0x0000000007007211 */ /* 0x000fca00078e18ff */
[----:B------:R0:W-:Y:S02]  /*0170*/  STL [R1+0x108], R0 ;  /* 0x0001080001007387 */ /* 0x0001e40000100800 */
.L_x_3734:
[----:B-1----:R-:W1:Y:S01]  /*0180*/  S2R R58, SR_TID.X ;  /* 0x00000000003a7919 */ /* 0x002e620000002100 */
[----:B------:R-:W-:Y:S01]  /*0190*/  ULOP3.LUT UR6, UR9, 0x3, URZ, 0xc0, !UPT ;  /* 0x0000000309067892 */ /* 0x000fe2000f8ec03f */
[----:B------:R-:W2:Y:S01]  /*01a0*/  LDC.64 R40, c[0x0][0x228] ;  /* 0x00008a00ff287b82 */ /* 0x000ea20000000a00 */
[----:B------:R-:W-:Y:S01]  /*01b0*/  USHF.R.U64 UR15, UR9, 0x2, UR5 ;  /* 0x00000002090f7899 */ /* 0x000fe20008001205 */
[----:B0-----:R-:W0:Y:S01]  /*01c0*/  S2R R0, SR_CTAID.X ;  /* 0x0000000000007919 */ /* 0x001e220000002500 */
[----:B------:R-:W-:Y:S02]  /*01d0*/  UIMAD UR12, UR6, 0x140, URZ ;  /* 0x00000140060c78a4 */ /* 0x000fe4000f8e023f */
[----:B------:R-:W-:Y:S02]  /*01e0*/  USHF.R.U32.HI UR6, URZ, 0x2, UR5 ;  /* 0x000000023f067899 */ /* 0x000fe40008011605 */
[----:B------:R-:W-:Y:S01]  /*01f0*/  MOV R29, UR15 ;  /* 0x0000000f001d7c02 */ /* 0x000fe20008000f00 */
[----:B------:R-:W-:Y:S01]  /*0200*/  ULDC.64 UR20, c[0x0][0x218] ;  /* 0x0000860000147ab9 */ /* 0x000fe20000000a00 */
[----:B------:R-:W-:Y:S01]  /*0210*/  UIMAD UR11, UR6, 0x50000, URZ ;  /* 0x00050000060b78a4 */ /* 0x000fe2000f8e023f */
[----:B-1----:R-:W-:Y:S01]  /*0220*/  IMAD.WIDE.U32 R2, R58, -0x33333333, RZ ;  /* 0xcccccccd3a027825 */ /* 0x002fe200078e00ff */
[----:B0-----:R-:W-:-:S04]  /*0230*/  SHF.L.U32 R0, R0, 0x6, RZ ;  /* 0x0000000600007819 */ /* 0x001fc800000006ff */
[----:B------:R-:W-:Y:S02]  /*0240*/  SHF.R.U32.HI R3, RZ, 0x6, R3 ;  /* 0x00000006ff037819 */ /* 0x000fe40000011603 */
[----:B------:R-:W-:-:S03]  /*0250*/  LOP3.LUT R0, R0, 0xc0, RZ, 0xc0, !PT ;  /* 0x000000c000007812 */ /* 0x000fc600078ec0ff */
[----:B------:R-:W-:Y:S01]  /*0260*/  IMAD R4, R3, -0x50, R58 ;  /* 0xffffffb003047824 */ /* 0x000fe200078e023a */
[----:B------:R-:W-:-:S04]  /*0270*/  IADD3 R0, R0, R3, RZ ;  /* 0x0000000300007210 */ /* 0x000fc80007ffe0ff */
[----:B------:R-:W-:Y:S01]  /*0280*/  LEA R26, R4, UR12, 0x2 ;  /* 0x0000000c041a7c11 */ /* 0x000fe2000f8e10ff */
[----:B------:R-:W-:Y:S01]  /*0290*/  IMAD R2, R0, 0x500, RZ ;  /* 0x0000050000027824 */ /* 0x000fe200078e02ff */
[----:B------:R0:W-:Y:S02]  /*02a0*/  STL [R1], R4 ;  /* 0x0000000401007387 */ /* 0x0001e40000100800 */
[--C-:B------:R-:W-:Y:S02]  /*02b0*/  SHF.R.S32.HI R27, RZ, 0x1f, R26.reuse ;  /* 0x0000001fff1b7819 */ /* 0x100fe4000001141a */
[----:B------:R-:W-:Y:S01]  /*02c0*/  IADD3 R5, R2, 0x1400, RZ ;  /* 0x0000140002057810 */ /* 0x000fe20007ffe0ff */
[----:B------:R-:W-:-:S05]  /*02d0*/  IMAD.WIDE.U32 R28, R29, 0x50000, R26 ;  /* 0x000500001d1c7825 */ /* 0x000fca00078e001a */
[----:B------:R-:W-:Y:S02]  /*02e0*/  IADD3 R0, R29, UR11, RZ ;  /* 0x0000000b1d007c10 */ /* 0x000fe4000fffe0ff */
[----:B------:R-:W-:-:S04]  /*02f0*/  IADD3 R3, P0, R2, R28, RZ ;  /* 0x0000001c02037210 */ /* 0x000fc80007f1e0ff */
[----:B0-----:R-:W-:Y:S02]  /*0300*/  IADD3.X R4, RZ, R0, RZ, P0, !PT ;  /* 0x00000000ff047210 */ /* 0x001fe400007fe4ff */
[----:B------:R-:W-:-:S04]  /*0310*/  LEA R38, P0, R3, UR20, 0x1 ;  /* 0x0000001403267c11 */ /* 0x000fc8000f8008ff */
[----:B------:R-:W-:Y:S02]  /*0320*/  LEA.HI.X R39, R3, UR21, R4, 0x1, P0 ;  /* 0x0000001503277c11 */ /* 0x000fe400080f0c04 */
[----:B------:R-:W-:-:S04]  /*0330*/  IADD3 R3, P0, R5, R28, RZ ;  /* 0x0000001c05037210 */ /* 0x000fc80007f1e0ff */
[----:B------:R-:W3:Y:S01]  /*0340*/  LDG.E.64.CONSTANT R38, desc[UR16][R38.64] ;  /* 0x0000001026267981 */ /* 0x000ee2000c1e9b00 */
        /* <DEDUP_REMOVED lines=44> */
[----:B------:R0:W-:Y:S01]  /*0610*/  STL [R1+0x20], R5 ;  /* 0x0000200501007387 */ /* 0x0001e20000100800 */
[----:B------:R-:W-:Y:S02]  /*0620*/  IADD3 R7, R2, 0xa000, RZ ;  /* 0x0000a00002077810 */ /* 0x000fe40007ffe0ff */
[----:B0-----:R-:W-:Y:S02]  /*0630*/  LEA.HI.X R5, R3, UR21, R6, 0x1, P0 ;  /* 0x0000001503057c11 */ /* 0x001fe400080f0c06 */
[----:B------:R-:W-:-:S04]  /*0640*/  IADD3 R3, P0, R7, R28, RZ ;  /* 0x0000001c07037210 */ /* 0x000fc80007f1e0ff */
[----:B------:R-:W4:Y:S01]  /*0650*/  LDG.E.64.CONSTANT R4, desc[UR16][R4.64] ;  /* 0x0000001004047981 */ /* 0x000f22000c1e9b00 */
        /* <DEDUP_REMOVED lines=15> */
[C---:B------:R-:W-:Y:S02]  /*0750*/  LEA R12, P0, R3.reuse, UR20, 0x1 ;  /* 0x00000014030c7c11 */ /* 0x040fe4000f8008ff */
[C---:B------:R-:W-:Y:S01]  /*0760*/  IADD3 R15, R2.reuse, 0xdc00, RZ ;  /* 0x0000dc00020f7810 */ /* 0x040fe20007ffe0ff */
[----:B------:R0:W-:Y:S01]  /*0770*/  STL [R1+0x68], R13 ;  /* 0x0000680d01007387 */ /* 0x0001e20000100800 */
[----:B------:R-:W-:Y:S02]  /*0780*/  IADD3 R19, R2, 0xf000, RZ ;  /* 0x0000f00002137810 */ /* 0x000fe40007ffe0ff */
[----:B0-----:R-:W-:Y:S02]  /*0790*/  LEA.HI.X R13, R3, UR21, R14, 0x1, P0 ;  /* 0x00000015030d7c11 */ /* 0x001fe400080f0c0e */
[----:B------:R-:W-:-:S04]  /*07a0*/  IADD3 R3, P0, R15, R28, RZ ;  /* 0x0000001c0f037210 */ /* 0x000fc80007f1e0ff */
[----:B------:R-:W-:Y:S01]  /*07b0*/  IADD3.X R18, RZ, R0, RZ, P0, !PT ;  /* 0x00000000ff127210 */ /* 0x000fe200007fe4ff */
[----:B------:R-:W4:Y:S01]  /*07c0*/  LDG.E.64.CONSTANT R12, desc[UR16][R12.64] ;  /* 0x000000100c0c7981 */ /* 0x000f22000c1e9b00 */
[----:B------:R-:W-:-:S03]  /*07d0*/  LEA R14, P0, R3, UR20, 0x1 ;  /* 0x00000014030e7c11 */ /* 0x000fc6000f8008ff */
[----:B------:R0:W-:Y:S02]  /*07e0*/  STL [R1+0x60], R15 ;  /* 0x0000600f01007387 */ /* 0x0001e40000100800 */
[----:B0-----:R-:W-:Y:S02]  /*07f0*/  LEA.HI.X R15, R3, UR21, R18, 0x1, P0 ;  /* 0x00000015030f7c11 */ /* 0x001fe400080f0c12 */
[----:B------:R-:W-:-:S04]  /*0800*/  IADD3 R3, P0, R19, R28, RZ ;  /* 0x0000001c13037210 */ /* 0x000fc80007f1e0ff */
[----:B------:R-:W-:Y:S01]  /*0810*/  IADD3.X R20, RZ, R0, RZ, P0, !PT ;  /* 0x00000000ff147210 */ /* 0x000fe200007fe4ff */
[----:B------:R0:W-:Y:S01]  /*0820*/  STL [R1+0x58], R19 ;  /* 0x0000581301007387 */ /* 0x0001e20000100800 */
[----:B------:R-:W-:-:S03]  /*0830*/  LEA R18, P0, R3, UR20, 0x1 ;  /* 0x0000001403127c11 */ /* 0x000fc6000f8008ff */
[----:B------:R-:W4:Y:S01]  /*0840*/  LDG.E.64.CONSTANT R14, desc[UR16][R14.64] ;  /* 0x000000100e0e7981 */ /* 0x000f22000c1e9b00 */
[----:B0-----:R-:W-:-:S06]  /*0850*/  LEA.HI.X R19, R3, UR21, R20, 0x1, P0 ;  /* 0x0000001503137c11 */ /* 0x001fcc00080f0c14 */
[----:B------:R-:W4:Y:S01]  /*0860*/  LDG.E.64.CONSTANT R18, desc[UR16][R18.64] ;  /* 0x0000001012127981 */ /* 0x000f22000c1e9b00 */
[----:B------:R-:W-:-:S04]  /*0870*/  IADD3 R21, R2, 0x10400, RZ ;  /* 0x0001040002157810 */ /* 0x000fc80007ffe0ff */
[----:B------:R-:W-:Y:S02]  /*0880*/  IADD3 R3, P0, R21, R28, RZ ;  /* 0x0000001c15037210 */ /* 0x000fe40007f1e0ff */
[C---:B------:R-:W-:Y:S02]  /*0890*/  IADD3 R25, R2.reuse, 0x11800, RZ ;  /* 0x0001180002197810 */ /* 0x040fe40007ffe0ff */
[----:B------:R-:W-:Y:S02]  /*08a0*/  IADD3.X R24, RZ, R0, RZ, P0, !PT ;  /* 0x00000000ff187210 */ /* 0x000fe400007fe4ff */
[C---:B------:R-:W-:Y:S01]  /*08b0*/  LEA R20, P0, R3.reuse, UR20, 0x1 ;  /* 0x0000001403147c11 */ /* 0x040fe2000f8008ff */
[----:B------:R0:W-:Y:S01]  /*08c0*/  STL [R1+0x10], R21 ;  /* 0x0000101501007387 */ /* 0x0001e20000100800 */
[----:B------:R-:W-:Y:S02]  /*08d0*/  IADD3 R31, R2, 0x12c00, RZ ;  /* 0x00012c00021f7810 */ /* 0x000fe40007ffe0ff */
[----:B0-----:R-:W-:-:S02]  /*08e0*/  LEA.HI.X R21, R3, UR21, R24, 0x1, P0 ;  /* 0x0000001503157c11 */ /* 0x001fc400080f0c18 */
[----:B------:R-:W-:-:S04]  /*08f0*/  IADD3 R3, P0, R25, R28, RZ ;  /* 0x0000001c19037210 */ /* 0x000fc80007f1e0ff */
[----:B------:R-:W-:Y:S01]  /*0900*/  IADD3.X R30, RZ, R0, RZ, P0, !PT ;  /* 0x00000000ff1e7210 */ /* 0x000fe200007fe4ff */
[----:B------:R0:W-:Y:S01]  /*0910*/  STL [R1+0x8], R25 ;  /* 0x0000081901007387 */ /* 0x0001e20000100800 */
[----:B------:R-:W-:-:S03]  /*0920*/  LEA R24, P0, R3, UR20, 0x1 ;  /* 0x0000001403187c11 */ /* 0x000fc6000f8008ff */
[----:B------:R-:W4:Y:S01]  /*0930*/  LDG.E.64.CONSTANT R20, desc[UR16][R20.64] ;  /* 0x0000001014147981 */ /* 0x000f22000c1e9b00 */
[----:B0-----:R-:W-:Y:S02]  /*0940*/  LEA.HI.X R25, R3, UR21, R30, 0x1, P0 ;  /* 0x0000001503197c11 */ /* 0x001fe400080f0c1e */
[----:B------:R-:W-:-:S04]  /*0950*/  IADD3 R28, P0, R31, R28, RZ ;  /* 0x0000001c1f1c7210 */ /* 0x000fc80007f1e0ff */
[----:B------:R-:W-:Y:S01]  /*0960*/  IADD3.X R3, RZ, R0, RZ, P0, !PT ;  /* 0x00000000ff037210 */ /* 0x000fe200007fe4ff */
[----:B------:R0:W-:Y:S01]  /*0970*/  STL [R1+0x4], R31 ;  /* 0x0000041f01007387 */ /* 0x0001e20000100800 */
[----:B------:R-:W-:-:S03]  /*0980*/  LEA R30, P0, R28, UR20, 0x1 ;  /* 0x000000141c1e7c11 */ /* 0x000fc6000f8008ff */
[----:B------:R-:W4:Y:S01]  /*0990*/  LDG.E.64.CONSTANT R24, desc[UR16][R24.64] ;  /* 0x0000001018187981 */ /* 0x000f22000c1e9b00 */
[----:B0-----:R-:W-:Y:S02]  /*09a0*/  LEA.HI.X R31, R28, UR21, R3, 0x1, P0 ;  /* 0x000000151c1f7c11 */ /* 0x001fe400080f0c03 */
[----:B------:R-:W0:Y:S01]  /*09b0*/  LDC.64 R28, c[0x0][0x220] ;  /* 0x00008800ff1c7b82 */ /* 0x000e220000000a00 */
[--C-:B---3--:R-:W-:Y:S02]  /*09c0*/  HADD2.F32 R0, -RZ, R38.reuse.H0_H0 ;  /* 0x20000026ff007230 */ /* 0x108fe40000004100 */
[----:B------:R-:W-:Y:S01]  /*09d0*/  HADD2.F32 R51, -RZ, R38.H1_H1 ;  /* 0x30000026ff337230 */ /* 0x000fe20000004100 */
[----:B------:R-:W3:Y:S02]  /*09e0*/  LDG.E.64.CONSTANT R30, desc[UR16][R30.64] ;  /* 0x000000101e1e7981 */ /* 0x000ee4000c1e9b00 */
[----:B------:R-:W-:Y:S01]  /*09f0*/  FADD.FTZ R38, RZ, R0 ;  /* 0x00000000ff267221 */ /* 0x000fe20000010000 */
[----:B------:R-:W-:-:S03]  /*0a00*/  HADD2.F32 R57, -RZ, R39.H0_H0 ;  /* 0x20000027ff397230 */ /* 0x000fc60000004100 */
[----:B------:R-:W-:Y:S01]  /*0a10*/  FADD.FTZ R38, R38, R51 ;  /* 0x0000003326267221 */ /* 0x000fe20000010000 */
[----:B------:R-:W-:-:S03]  /*0a20*/  HADD2.F32 R56, -RZ, R39.H1_H1 ;  /* 0x30000027ff387230 */ /* 0x000fc60000004100 */
[----:B------:R-:W-:Y:S01]  /*0a30*/  FADD.FTZ R39, R38, R57 ;  /* 0x0000003926277221 */ /* 0x000fe20000010000 */
[----:B0-----:R-:W-:-:S04]  /*0a40*/  IMAD.WIDE R28, R26, 0x2, R28 ;  /* 0x000000021a1c7825 */ /* 0x001fc800078e021c */
[----:B--2---:R-:W-:-:S04]  /*0a50*/  IMAD.WIDE R26, R26, 0x2, R40 ;  /* 0x000000021a1a7825 */ /* 0x004fc800078e0228 */
[----:B------:R-:W-:Y:S01]  /*0a60*/  FFMA.FTZ R40, R0, R0, RZ ;  /* 0x0000000000287223 */ /* 0x000fe200000100ff */
[----:B------:R-:W-:Y:S01]  /*0a70*/  FADD.FTZ R38, R39, R56 ;  /* 0x0000003827267221 */ /* 0x000fe20000010000 */
[----:B------:R-:W5:Y:S02]  /*0a80*/  LDG.E.64.CONSTANT R28, desc[UR16][R28.64] ;  /* 0x000000101c1c7981 */ /* 0x000f64000c1e9b00 */
[----:B------:R-:W-:Y:S01]  /*0a90*/  FFMA.FTZ R40, R51, R51, R40 ;  /* 0x0000003333287223 */ /* 0x000fe20000010028 */
[--C-:B----4-:R-:W-:Y:S01]  /*0aa0*/  HADD2.F32 R55, -RZ, R36.reuse.H0_H0 ;  /* 0x20000024ff377230 */ /* 0x110fe20000004100 */
[----:B------:R-:W5:Y:S02]  /*0ab0*/  LDG.E.64.CONSTANT R26, desc[UR16][R26.64] ;  /* 0x000000101a1a7981 */ /* 0x000f64000c1e9b00 */
[----:B------:R-:W-:Y:S01]  /*0ac0*/  FFMA.FTZ R3, R57, R57, R40 ;  /* 0x0000003939037223 */ /* 0x000fe20000010028 */
[----:B------:R-:W-:-:S03]  /*0ad0*/  HADD2.F32 R54, -RZ, R36.H1_H1 ;  /* 0x30000024ff367230 */ /* 0x000fc60000004100 */
[----:B------:R-:W-:Y:S01]  /*0ae0*/  FFMA.FTZ R3, R56, R56, R3 ;  /* 0x0000003838037223 */ /* 0x000fe20000010003 */
[----:B------:R-:W-:-:S03]  /*0af0*/  FADD.FTZ R36, R38, R55 ;  /* 0x0000003726247221 */ /* 0x000fc60000010000 */
[----:B------:R-:W-:Y:S01]  /*0b00*/  FFMA.FTZ R3, R55, R55, R3 ;  /* 0x0000003737037223 */ /* 0x000fe20000010003 */
[--C-:B------:R-:W-:Y:S02]  /*0b10*/  HADD2.F32 R43, -RZ, R37.reuse.H0_H0 ;  /* 0x20000025ff2b7230 */ /* 0x100fe40000004100 */
        /* <DEDUP_REMOVED lines=47> */
[----:B------:R0:W-:Y:S02]  /*0e10*/  STL [R1+0x28], R43 ;  /* 0x0000282b01007387 */ /* 0x0001e40000100800 */
[----:B------:R-:W-:Y:S01]  /*0e20*/  FADD.FTZ R32, R32, R44 ;  /* 0x0000002c20207221 */ /* 0x000fe20000010000 */
[----:B------:R-:W-:Y:S01]  /*0e30*/  FFMA.FTZ R23, R44, R44, R23 ;  /* 0x0000002c2c177223 */ /* 0x000fe20000010017 */
[--C-:B------:R-:W-:Y:S02]  /*0e40*/  HADD2.F32 R3, -RZ, R17.reuse.H1_H1 ;  /* 0x30000011ff037230 */ /* 0x100fe40000004100 */
[----:B0-----:R-:W-:Y:S01]  /*0e50*/  HADD2.F32 R43, -RZ, R17.H0_H0 ;  /* 0x20000011ff2b7230 */ /* 0x001fe20000004100 */
[----:B------:R0:W-:Y:S04]  /*0e60*/  STL [R1+0x24], R42 ;  /* 0x0000242a01007387 */ /* 0x0001e80000100800 */
[----:B------:R-:W-:Y:S01]  /*0e70*/  FFMA.FTZ R23, R43, R43, R23 ;  /* 0x0000002b2b177223 */ /* 0x000fe20000010017 */
[----:B------:R-:W-:-:S03]  /*0e80*/  FADD.FTZ R32, R32, R43 ;  /* 0x0000002b20207221 */ /* 0x000fc60000010000 */
[----:B------:R-:W-:Y:S01]  /*0e90*/  FFMA.FTZ R23, R3, R3, R23 ;  /* 0x0000000303177223 */ /* 0x000fe20000010017 */
[----:B------:R-:W-:Y:S01]  /*0ea0*/  FADD.FTZ R32, R32, R3 ;  /* 0x0000000320207221 */ /* 0x000fe20000010000 */
[--C-:B0-----:R-:W-:Y:S02]  /*0eb0*/  HADD2.F32 R42, -RZ, R10.reuse.H0_H0 ;  /* 0x2000000aff2a7230 */ /* 0x101fe40000004100 */
[----:B------:R-:W-:Y:S01]  /*0ec0*/  HADD2.F32 R41, -RZ, R10.H1_H1 ;  /* 0x3000000aff297230 */ /* 0x000fe20000004100 */
[----:B------:R-:W-:Y:S02]  /*0ed0*/  STL [R1+0x18], R38 ;  /* 0x0000182601007387 */ /* 0x000fe40000100800 */
[----:B------:R-:W-:Y:S01]  /*0ee0*/  FFMA.FTZ R23, R42, R42, R23 ;  /* 0x0000002a2a177223 */ /* 0x000fe20000010017 */
[----:B------:R-:W-:Y:S01]  /*0ef0*/  FADD.FTZ R32, R32, R42 ;  /* 0x0000002a20207221 */ /* 0x000fe20000010000 */
[----:B------:R-:W-:Y:S01]  /*0f00*/  STL [R1+0x34], R37 ;  /* 0x0000342501007387 */ /* 0x000fe20000100800 */
[----:B------:R-:W-:-:S02]  /*0f10*/  HADD2.F32 R40, -RZ, R11.H0_H0 ;  /* 0x2000000bff287230 */ /* 0x000fc40000004100 */
[----:B------:R-:W-:Y:S01]  /*0f20*/  FFMA.FTZ R23, R41, R41, R23 ;  /* 0x0000002929177223 */ /* 0x000fe20000010017 */
[----:B------:R-:W-:Y:S01]  /*0f30*/  FADD.FTZ R32, R32, R41 ;  /* 0x0000002920207221 */ /* 0x000fe20000010000 */
[----:B------:R-:W-:Y:S04]  /*0f40*/  STL [R1+0x14], R36 ;  /* 0x0000142401007387 */ /* 0x000fe80000100800 */
[----:B------:R-:W-:Y:S01]  /*0f50*/  STL [R1+0x30], R35 ;  /* 0x0000302301007387 */ /* 0x000fe20000100800 */
[----:B------:R-:W-:-:S03]  /*0f60*/  FFMA.FTZ R23, R40, R40, R23 ;  /* 0x0000002828177223 */ /* 0x000fc60000010017 */
[----:B------:R-:W-:Y:S01]  /*0f70*/  STL [R1+0x2c], R33 ;  /* 0x00002c2101007387 */ /* 0x000fe20000100800 */
[----:B------:R-:W-:-:S03]  /*0f80*/  FADD.FTZ R32, R32, R40 ;  /* 0x0000002820207221 */ /* 0x000fc60000010000 */
[----:B------:R0:W-:Y:S01]  /*0f90*/  STL [R1+0x38], R3 ;  /* 0x0000380301007387 */ /* 0x0001e20000100800 */
[--C-:B------:R-:W-:Y:S02]  /*0fa0*/  HADD2.F32 R39, -RZ, R4.reuse.H0_H0 ;  /* 0x20000004ff277230 */ /* 0x100fe40000004100 */
[----:B0-----:R-:W-:Y:S02]  /*0fb0*/  HADD2.F32 R3, -RZ, R11.H1_H1 ;  /* 0x3000000bff037230 */ /* 0x001fe40000004100 */
[----:B------:R-:W-:-:S03]  /*0fc0*/  HADD2.F32 R38, -RZ, R4.H1_H1 ;  /* 0x30000004ff267230 */ /* 0x000fc60000004100 */
[----:B------:R-:W-:Y:S01]  /*0fd0*/  FFMA.FTZ R23, R3, R3, R23 ;  /* 0x0000000303177223 */ /* 0x000fe20000010017 */
[----:B------:R-:W-:-:S03]  /*0fe0*/  FADD.FTZ R32, R32, R3 ;  /* 0x0000000320207221 */ /* 0x000fc60000010000 */
        /* <DEDUP_REMOVED lines=8> */
[----:B------:R0:W-:Y:S02]  /*1070*/  STL [R1+0x4c], R3 ;  /* 0x00004c0301007387 */ /* 0x0001e40000100800 */
[----:B------:R-:W-:Y:S01]  /*1080*/  FFMA.FTZ R23, R10, R10, R23 ;  /* 0x0000000a0a177223 */ /* 0x000fe20000010017 */
[----:B------:R-:W-:Y:S01]  /*1090*/  FADD.FTZ R32, R32, R10 ;  /* 0x0000000a20207221 */ /* 0x000fe20000010000 */
[----:B------:R-:W-:-:S02]  /*10a0*/  HADD2.F32 R4, -RZ, R6.H1_H1 ;  /* 0x30000006ff047230 */ /* 0x000fc40000004100 */
[----:B0-----:R-:W-:Y:S02]  /*10b0*/  HADD2.F32 R3, -RZ, R6.H0_H0 ;  /* 0x20000006ff037230 */ /* 0x001fe40000004100 */
[----:B------:R-:W-:-:S03]  /*10c0*/  HADD2.F32 R5, -RZ, R7.H0_H0 ;  /* 0x20000007ff057230 */ /* 0x000fc60000004100 */
[----:B------:R-:W-:Y:S01]  /*10d0*/  FFMA.FTZ R23, R3, R3, R23 ;  /* 0x0000000303177223 */ /* 0x000fe20000010017 */
[----:B------:R-:W-:Y:S01]  /*10e0*/  FADD.FTZ R32, R32, R3 ;  /* 0x0000000320207221 */ /* 0x000fe20000010000 */
[----:B------:R0:W-:Y:S02]  /*10f0*/  STL [R1+0x50], R10 ;  /* 0x0000500a01007387 */ /* 0x0001e40000100800 */
[----:B------:R-:W-:Y:S01]  /*1100*/  FFMA.FTZ R23, R4, R4, R23 ;  /* 0x0000000404177223 */ /* 0x000fe20000010017 */
[----:B------:R-:W-:-:S03]  /*1110*/  FADD.FTZ R32, R32, R4 ;  /* 0x0000000420207221 */ /* 0x000fc60000010000 */
[----:B------:R-:W-:Y:S01]  /*1120*/  FFMA.FTZ R23, R5, R5, R23 ;  /* 0x0000000505177223 */ /* 0x000fe20000010017 */
[----:B------:R-:W-:Y:S01]  /*1130*/  FADD.FTZ R32, R32, R5 ;  /* 0x0000000520207221 */ /* 0x000fe20000010000 */
[----:B0-----:R-:W-:Y:S02]  /*1140*/  HADD2.F32 R10, -RZ, R7.H1_H1 ;  /* 0x30000007ff0a7230 */ /* 0x001fe40000004100 */
[----:B------:R-:W-:-:S03]  /*1150*/  HADD2.F32 R6, -RZ, R8.H0_H0 ;  /* 0x20000008ff067230 */ /* 0x000fc60000004100 */
        /* <DEDUP_REMOVED lines=8> */
[----:B------:R0:W-:Y:S02]  /*11e0*/  STL [R1+0x5c], R10 ;  /* 0x00005c0a01007387 */ /* 0x0001e40000100800 */
[----:B------:R-:W-:Y:S01]  /*11f0*/  FFMA.FTZ R23, R8, R8, R23 ;  /* 0x0000000808177223 */ /* 0x000fe20000010017 */
[----:B------:R-:W-:Y:S01]  /*1200*/  FADD.FTZ R32, R32, R8 ;  /* 0x0000000820207221 */ /* 0x000fe20000010000 */
[----:B0-----:R-:W-:-:S02]  /*1210*/  HADD2.F32 R10, -RZ, R9.H1_H1 ;  /* 0x30000009ff0a7230 */ /* 0x001fc40000004100 */
[----:B------:R-:W-:-:S03]  /*1220*/  HADD2.F32 R9, -RZ, R12.H0_H0 ;  /* 0x2000000cff097230 */ /* 0x000fc60000004100 */
[----:B------:R-:W-:Y:S01]  /*1230*/  FFMA.FTZ R23, R10, R10, R23 ;  /* 0x0000000a0a177223 */ /* 0x000fe20000010017 */
[----:B------:R-:W-:Y:S01]  /*1240*/  FADD.FTZ R32, R32, R10 ;  /* 0x0000000a20207221 */ /* 0x000fe20000010000 */
[----:B------:R0:W-:Y:S02]  /*1250*/  STL [R1+0x80], R10 ;  /* 0x0000800a01007387 */ /* 0x0001e40000100800 */
[----:B------:R-:W-:Y:S01]  /*1260*/  FFMA.FTZ R23, R9, R9, R23 ;  /* 0x0000000909177223 */ /* 0x000fe20000010017 */
[----:B------:R-:W-:Y:S01]  /*1270*/  FADD.FTZ R32, R32, R9 ;  /* 0x0000000920207221 */ /* 0x000fe20000010000 */
[--C-:B------:R-:W-:Y:S02]  /*1280*/  HADD2.F32 R11, -RZ, R13.reuse.H0_H0 ;  /* 0x2000000dff0b7230 */ /* 0x100fe40000004100 */
[----:B0-----:R-:W-:Y:S02]  /*1290*/  HADD2.F32 R10, -RZ, R12.H1_H1 ;  /* 0x3000000cff0a7230 */ /* 0x001fe40000004100 */
[----:B------:R-:W-:-:S03]  /*12a0*/  HADD2.F32 R16, -RZ, R13.H1_H1 ;  /* 0x3000000dff107230 */ /* 0x000fc60000004100 */
[----:B------:R-:W-:Y:S01]  /*12b0*/  FFMA.FTZ R23, R10, R10, R23 ;  /* 0x0000000a0a177223 */ /* 0x000fe20000010017 */
[----:B------:R-:W-:-:S03]  /*12c0*/  FADD.FTZ R32, R32, R10 ;  /* 0x0000000a20207221 */ /* 0x000fc60000010000 */
[----:B------:R-:W-:Y:S01]  /*12d0*/  FFMA.FTZ R23, R11, R11, R23 ;  /* 0x0000000b0b177223 */ /* 0x000fe20000010017 */
[----:B------:R-:W-:Y:S01]  /*12e0*/  FADD.FTZ R32, R32, R11 ;  /* 0x0000000b20207221 */ /* 0x000fe20000010000 */
[----:B------:R0:W-:Y:S02]  /*12f0*/  STL [R1+0x88], R16 ;  /* 0x0000881001007387 */ /* 0x0001e40000100800 */
[----:B------:R-:W-:Y:S01]  /*1300*/  FFMA.FTZ R23, R16, R16, R23 ;  /* 0x0000001010177223 */ /* 0x000fe20000010017 */
[----:B------:R-:W-:Y:S01]  /*1310*/  FADD.FTZ R32, R32, R16 ;  /* 0x0000001020207221 */ /* 0x000fe20000010000 */
[----:B------:R-:W-:Y:S02]  /*1320*/  HADD2.F32 R22, -RZ, R19.H1_H1 ;  /* 0x30000013ff167230 */ /* 0x000fe40000004100 */
[----:B0-----:R-:W-:-:S05]  /*1330*/  HADD2.F32 R16, -RZ, R15.H1_H1 ;  /* 0x3000000fff107230 */ /* 0x001fca0000004100 */
[----:B------:R0:W-:Y:S04]  /*1340*/  STL [R1+0xa0], R16 ;  /* 0x0000a01001007387 */ /* 0x0001e80000100800 */
[----:B------:R1:W-:Y:S04]  /*1350*/  STL [R1+0xac], R22 ;  /* 0x0000ac1601007387 */ /* 0x0003e80000100800 */
[----:B------:R-:W2:Y:S01]  /*1360*/  LDL R34, [R1+0x108] ;  /* 0x0001080001227983 */ /* 0x000ea20000100800 */
[--C-:B------:R-:W-:Y:S02]  /*1370*/  HADD2.F32 R12, -RZ, R14.reuse.H0_H0 ;  /* 0x2000000eff0c7230 */ /* 0x100fe40000004100 */
[----:B------:R-:W-:-:S03]  /*1380*/  HADD2.F32 R13, -RZ, R14.H1_H1 ;  /* 0x3000000eff0d7230 */ /* 0x000fc60000004100 */
[----:B------:R-:W-:Y:S01]  /*1390*/  FFMA.FTZ R23, R12, R12, R23 ;  /* 0x0000000c0c177223 */ /* 0x000fe20000010017 */
[----:B------:R-:W-:Y:S01]  /*13a0*/  FADD.FTZ R32, R32, R12 ;  /* 0x0000000c20207221 */ /* 0x000fe20000010000 */
[----:B------:R-:W-:Y:S02]  /*13b0*/  HADD2.F32 R14, -RZ, R15.H0_H0 ;  /* 0x2000000fff0e7230 */ /* 0x000fe40000004100 */
[----:B------:R-:W-:Y:S01]  /*13c0*/  FFMA.FTZ R23, R13, R13, R23 ;  /* 0x0000000d0d177223 */ /* 0x000fe20000010017 */
[----:B------:R-:W-:-:S03]  /*13d0*/  FADD.FTZ R32, R32, R13 ;  /* 0x0000000d20207221 */ /* 0x000fc60000010000 */
[----:B------:R-:W-:Y:S01]  /*13e0*/  FFMA.FTZ R23, R14, R14, R23 ;  /* 0x0000000e0e177223 */ /* 0x000fe20000010017 */
[----:B------:R-:W-:Y:S01]  /*13f0*/  FADD.FTZ R32, R32, R14 ;  /* 0x0000000e20207221 */ /* 0x000fe20000010000 */
[--C-:B------:R-:W-:Y:S02]  /*1400*/  HADD2.F32 R15, -RZ, R18.reuse.H0_H0 ;  /* 0x20000012ff0f7230 */ /* 0x100fe40000004100 */
[----:B------:R-:W-:Y:S01]  /*1410*/  FFMA.FTZ R23, R16, R16, R23 ;  /* 0x0000001010177223 */ /* 0x000fe20000010017 */
[----:B------:R-:W-:Y:S01]  /*1420*/  FADD.FTZ R32, R32, R16 ;  /* 0x0000001020207221 */ /* 0x000fe20000010000 */
[----:B0-----:R-:W-:Y:S02]  /*1430*/  HADD2.F32 R16, -RZ, R18.H1_H1 ;  /* 0x30000012ff107230 */ /* 0x001fe40000004100 */
[----:B------:R-:W-:Y:S01]  /*1440*/  FFMA.FTZ R23, R15, R15, R23 ;  /* 0x0000000f0f177223 */ /* 0x000fe20000010017 */
[----:B------:R-:W-:Y:S01]  /*1450*/  FADD.FTZ R32, R32, R15 ;  /* 0x0000000f20207221 */ /* 0x000fe20000010000 */
[----:B------:R-:W-:-:S02]  /*1460*/  HADD2.F32 R17, -RZ, R19.H0_H0 ;  /* 0x20000013ff117230 */ /* 0x000fc40000004100 */
        /* <DEDUP_REMOVED lines=13> */
[----:B-1----:R-:W-:Y:S02]  /*1540*/  HADD2.F32 R22, -RZ, R21.H1_H1 ;  /* 0x30000015ff167230 */ /* 0x002fe40000004100 */
[----:B------:R-:W-:Y:S01]  /*1550*/  FFMA.FTZ R23, R20, R20, R23 ;  /* 0x0000001414177223 */ /* 0x000fe20000010017 */
[----:B------:R-:W-:Y:S01]  /*1560*/  FADD.FTZ R32, R32, R20 ;  /* 0x0000001420207221 */ /* 0x000fe20000010000 */
[----:B------:R-:W-:Y:S02]  /*1570*/  HADD2.F32 R21, -RZ, R24.H0_H0 ;  /* 0x20000018ff157230 */ /* 0x000fe40000004100 */
[----:B------:R-:W-:Y:S01]  /*1580*/  FFMA.FTZ R23, R22, R22, R23 ;  /* 0x0000001616177223 */ /* 0x000fe20000010017 */
[----:B------:R0:W-:Y:S01]  /*1590*/  STL [R1+0xb8], R22 ;  /* 0x0000b81601007387 */ /* 0x0001e20000100800 */
[----:B------:R-:W-:-:S04]  /*15a0*/  FADD.FTZ R32, R32, R22 ;  /* 0x0000001620207221 */ /* 0x000fc80000010000 */
[----:B------:R-:W-:Y:S01]  /*15b0*/  FADD.FTZ R32, R32, R21 ;  /* 0x0000001520207221 */ /* 0x000fe20000010000 */
[----:B0-----:R-:W-:Y:S02]  /*15c0*/  HADD2.F32 R22, -RZ, R24.H1_H1 ;  /* 0x30000018ff167230 */ /* 0x001fe40000004100 */
[----:B------:R-:W-:Y:S01]  /*15d0*/  FFMA.FTZ R24, R21, R21, R23 ;  /* 0x0000001515187223 */ /* 0x000fe20000010017 */
[----:B------:R-:W-:-:S03]  /*15e0*/  HADD2.F32 R23, -RZ, R25.H0_H0 ;  /* 0x20000019ff177230 */ /* 0x000fc60000004100 */
[----:B------:R-:W-:Y:S01]  /*15f0*/  FFMA.FTZ R24, R22, R22, R24 ;  /* 0x0000001616187223 */ /* 0x000fe20000010018 */
[----:B------:R-:W-:Y:S01]  /*1600*/  FADD.FTZ R32, R32, R22 ;  /* 0x0000001620207221 */ /* 0x000fe20000010000 */
[----:B------:R-:W-:Y:S02]  /*1610*/  HADD2.F32 R35, -RZ, R25.H1_H1 ;  /* 0x30000019ff237230 */ /* 0x000fe40000004100 */
[----:B------:R-:W-:Y:S01]  /*1620*/  FFMA.FTZ R24, R23, R23, R24 ;  /* 0x0000001717187223 */ /* 0x000fe20000010018 */
[----:B------:R-:W-:-:S03]  /*1630*/  FADD.FTZ R33, R32, R23 ;  /* 0x0000001720217221 */ /* 0x000fc60000010000 */
[----:B------:R-:W-:Y:S01]  /*1640*/  FFMA.FTZ R32, R35, R35, R24 ;  /* 0x0000002323207223 */ /* 0x000fe20000010018 */
[--C-:B---3--:R-:W-:Y:S01]  /*1650*/  HADD2.F32 R24, -RZ, R30.reuse.H0_H0 ;  /* 0x2000001eff187230 */ /* 0x108fe20000004100 */
[----:B------:R0:W-:Y:S01]  /*1660*/  STL [R1+0xcc], R35 ;  /* 0x0000cc2301007387 */ /* 0x0001e20000100800 */
[----:B------:R-:W-:Y:S01]  /*1670*/  FADD.FTZ R33, R33, R35 ;  /* 0x0000002321217221 */ /* 0x000fe20000010000 */
[----:B------:R-:W-:Y:S02]  /*1680*/  HADD2.F32 R25, -RZ, R30.H1_H1 ;  /* 0x3000001eff197230 */ /* 0x000fe40000004100 */
[----:B------:R-:W-:Y:S01]  /*1690*/  FFMA.FTZ R30, R24, R24, R32 ;  /* 0x00000018181e7223 */ /* 0x000fe20000010020 */
[----:B------:R-:W-:Y:S01]  /*16a0*/  FADD.FTZ R32, R33, R24 ;  /* 0x0000001821207221 */ /* 0x000fe20000010000 */
[--C-:B0-----:R-:W-:Y:S02]  /*16b0*/  HADD2.F32 R35, -RZ, R31.reuse.H1_H1 ;  /* 0x3000001fff237230 */ /* 0x101fe40000004100 */
[----:B------:R-:W-:Y:S01]  /*16c0*/  FFMA.FTZ R30, R25, R25, R30 ;  /* 0x00000019191e7223 */ /* 0x000fe2000001001e */
[----:B------:R-:W-:-:S02]  /*16d0*/  HADD2.F32 R36, -RZ, R31.H0_H0 ;  /* 0x2000001fff247230 */ /* 0x000fc40000004100 */
[----:B------:R-:W-:Y:S01]  /*16e0*/  STL [R1+0xd0], R35 ;  /* 0x0000d02301007387 */ /* 0x000fe20000100800 */
[----:B------:R-:W-:Y:S01]  /*16f0*/  FADD.FTZ R32, R32, R25 ;  /* 0x0000001920207221 */ /* 0x000fe20000010000 */
[----:B------:R-:W-:Y:S01]  /*1700*/  ISETP.GT.U32.AND P1, PT, R58, 0xf, PT ;  /* 0x0000000f3a00780c */ /* 0x000fe20003f24070 */
[----:B------:R-:W-:Y:S02]  /*1710*/  FFMA.FTZ R30, R36, R36, R30 ;  /* 0x00000024241e7223 */ /* 0x000fe4000001001e */
[----:B------:R-:W-:Y:S02]  /*1720*/  FADD.FTZ R32, R32, R36 ;  /* 0x0000002420207221 */ /* 0x000fe40000010000 */
[----:B------:R-:W-:Y:S02]  /*1730*/  FFMA.FTZ R31, R35, R35, R30 ;  /* 0x00000023231f7223 */ /* 0x000fe4000001001e */
[----:B------:R-:W-:Y:S01]  /*1740*/  FADD.FTZ R30, R32, R35 ;  /* 0x00000023201e7221 */ /* 0x000fe20000010000 */
[----:B------:R-:W-:Y:S04]  /*1750*/  BSSY B0, `(.L_x_3726) ;  /* 0x00000c2000007945 */ /* 0x000fe80003800000 */
[----:B--2---:R0:W-:Y:S02]  /*1760*/  STS.64 [R34], R30 ;  /* 0x0000001e22007388 */ /* 0x0041e40000000a00 */
[----:B0-----:R-:W-:Y:S01]  /*1770*/  CS2R R30, SRZ ;  /* 0x00000000001e7805 */ /* 0x001fe2000001ff00 */
[----:B------:R-:W-:Y:S06]  /*1780*/  BAR.SYNC.DEFER_BLOCKING 0x0 ;  /* 0x0000000000007b1d */ /* 0x000fec0000010000 */
[----:B------:R-:W-:Y:S05]  /*1790*/  @P1 BRA `(.L_x_3727) ;  /* 0x0000000800f41947 */ /* 0x000fea0003800000 */
[----:B------:R-:W0:Y:S01]  /*17a0*/  S2R R31, SR_CgaCtaId ;  /* 0x00000000001f7919 */ /* 0x000e220000008800 */
[----:B------:R-:W-:Y:S01]  /*17b0*/  USHF.L.U32 UR6, UR9, 0x2, URZ ;  /* 0x0000000209067899 */ /* 0x000fe2000800063f */
[----:B------:R-:W-:Y:S01]  /*17c0*/  HFMA2.MMA R30, -RZ, RZ, 0, 4.76837158203125e-06 ;  /* 0x00000050ff1e7435 */ /* 0x000fe200000001ff */
[----:B------:R-:W-:Y:S02]  /*17d0*/  MOV R35, 0x400 ;  /* 0x0000040000237802 */ /* 0x000fe40000000f00 */
[----:B------:R-:W-:-:S06]  /*17e0*/  ULOP3.LUT UR6, UR6, 0xc, URZ, 0xc0, !UPT ;  /* 0x0000000c06067892 */ /* 0x000fcc000f8ec03f */
[C---:B------:R-:W-:Y:S02]  /*17f0*/  LEA.HI R34, R58.reuse, UR6, RZ, 0x1e ;  /* 0x000000063a227c11 */ /* 0x040fe4000f8ff0ff */
[----:B------:R-:W-:-:S03]  /*1800*/  SHF.L.U32 R58, R58, 0x3, RZ ;  /* 0x000000033a3a7819 */ /* 0x000fc600000006ff */
[----:B------:R-:W-:Y:S01]  /*1810*/  IMAD R34, R34, R30, -UR12 ;  /* 0x8000000c22227e24 */ /* 0x000fe2000f8e021e */
[----:B------:R-:W-:-:S04]  /*1820*/  LOP3.LUT R58, R58, 0x18, RZ, 0xc0, !PT ;  /* 0x000000183a3a7812 */ /* 0x000fc800078ec0ff */
[----:B------:R-:W-:Y:S02]  /*1830*/  SHF.R.S32.HI R30, RZ, 0x1f, R34 ;  /* 0x0000001fff1e7819 */ /* 0x000fe40000011422 */
[----:B------:R-:W-:Y:S02]  /*1840*/  IADD3 R60, R34, 0x40, RZ ;  /* 0x00000040223c7810 */ /* 0x000fe40007ffe0ff */
[----:B------:R-:W-:Y:S02]  /*1850*/  LEA.HI R30, R30, R34, RZ, 0x2 ;  /* 0x000000221e1e7211 */ /* 0x000fe400078f10ff */
[----:B------:R-:W-:Y:S02]  /*1860*/  IADD3 R59, R34, 0x44, RZ ;  /* 0x00000044223b7810 */ /* 0x000fe40007ffe0ff */
[----:B------:R-:W-:Y:S02]  /*1870*/  SHF.R.S32.HI R30, RZ, 0x2, R30 ;  /* 0x00000002ff1e7819 */ /* 0x000fe4000001141e */
[----:B0-----:R-:W-:-:S02]  /*1880*/  LEA R35, R31, R35, 0x18 ;  /* 0x000000231f237211 */ /* 0x001fc400078ec0ff */
        /* <DEDUP_REMOVED lines=151> */
[C---:B------:R-:W-:Y:S01]  /*2200*/  IADD3 R30, R58.reuse, R30, RZ ;  /* 0x0000001e3a1e7210 */ /* 0x040fe20007ffe0ff */
[----:B------:R-:W-:Y:S01]  /*2210*/  IMAD R31, R31, 0x28, R35 ;  /* 0x000000281f1f7824 */ /* 0x000fe200078e0223 */
[----:B------:R-:W-:Y:S02]  /*2220*/  SHF.R.S32.HI R34, RZ, 0x2, R34 ;  /* 0x00000002ff227819 */ /* 0x000fe40000011422 */
[----:B------:R-:W-:-:S02]  /*2230*/  IADD3 R60, R58, R60, RZ ;  /* 0x0000003c3a3c7210 */ /* 0x000fc40007ffe0ff */
[----:B------:R-:W-:Y:S01]  /*2240*/  IADD3 R59, R58, R59, RZ ;  /* 0x0000003b3a3b7210 */ /* 0x000fe20007ffe0ff */
[----:B------:R-:W-:Y:S01]  /*2250*/  IMAD R34, R34, 0x28, R35 ;  /* 0x0000002822227824 */ /* 0x000fe200078e0223 */
[C---:B------:R-:W-:Y:S02]  /*2260*/  IADD3 R35, R58.reuse, R31, RZ ;  /* 0x0000001f3a237210 */ /* 0x040fe40007ffe0ff */
[----:B------:R-:W0:Y:S02]  /*2270*/  LDS.64 R30, [R30] ;  /* 0x000000001e1e7984 */ /* 0x000e240000000a00 */
[----:B------:R-:W-:Y:S01]  /*2280*/  IADD3 R34, R58, R34, RZ ;  /* 0x000000223a227210 */ /* 0x000fe20007ffe0ff */
[----:B0-----:R-:W-:Y:S01]  /*2290*/  FADD.FTZ R30, R32, R30 ;  /* 0x0000001e201e7221 */ /* 0x001fe20000010000 */
[----:B------:R-:W-:Y:S02]  /*22a0*/  FADD.FTZ R58, R33, R31 ;  /* 0x0000001f213a7221 */ /* 0x000fe40000010000 */
        /* <DEDUP_REMOVED lines=12> */
.L_x_3727:
[----:B------:R-:W-:Y:S05]  /*2370*/  BSYNC B0 ;  /* 0x0000000000007941 */ /* 0x000fea0003800000 */
.L_x_3726:
[----:B------:R-:W0:Y:S01]  /*2380*/  SHFL.BFLY PT, R33, R30, 0x2, 0x1f ;  /* 0x0c401f001e217f89 */ /* 0x000e2200000e0000 */
[----:B------:R-:W-:Y:S03]  /*2390*/  BSSY B0, `(.L_x_3728) ;  /* 0x0000016000007945 */ /* 0x000fe60003800000 */
[----:B------:R-:W1:Y:S01]  /*23a0*/  SHFL.BFLY PT, R32, R31, 0x2, 0x1f ;  /* 0x0c401f001f207f89 */ /* 0x000e6200000e0000 */
[----:B------:R-:W2:Y:S01]  /*23b0*/  S2R R59, SR_TID.X ;  /* 0x00000000003b7919 */ /* 0x000ea20000002100 */
[----:B------:R-:W3:Y:S01]  /*23c0*/  S2R R58, SR_CTAID.X ;  /* 0x00000000003a7919 */ /* 0x000ee20000002500 */
[----:B0-----:R-:W-:Y:S01]  /*23d0*/  FADD.FTZ R30, R33, R30 ;  /* 0x0000001e211e7221 */ /* 0x001fe20000010000 */
[----:B-1----:R-:W-:-:S04]  /*23e0*/  FADD.FTZ R31, R32, R31 ;  /* 0x0000001f201f7221 */ /* 0x002fc80000010000 */
[----:B------:R-:W0:Y:S04]  /*23f0*/  SHFL.BFLY PT, R33, R30, 0x1, 0x1f ;  /* 0x0c201f001e217f89 */ /* 0x000e2800000e0000 */
[----:B------:R-:W1:Y:S01]  /*2400*/  SHFL.BFLY PT, R32, R31, 0x1, 0x1f ;  /* 0x0c201f001f207f89 */ /* 0x000e6200000e0000 */
[----:B--2---:R-:W-:Y:S01]  /*2410*/  LOP3.LUT P0, RZ, R59, 0xfffffff3, RZ, 0xc0, !PT ;  /* 0xfffffff33bff7812 */ /* 0x004fe2000780c0ff */
[----:B0-----:R-:W-:Y:S01]  /*2420*/  FADD.FTZ R30, R30, R33 ;  /* 0x000000211e1e7221 */ /* 0x001fe20000010000 */
[----:B-1----:R-:W-:-:S11]  /*2430*/  FADD.FTZ R31, R31, R32 ;  /* 0x000000201f1f7221 */ /* 0x002fd60000010000 */
[----:B---3--:R-:W-:Y:S05]  /*2440*/  @P0 BRA `(.L_x_3729) ;  /* 0x0000000000280947 */ /* 0x008fea0003800000 */
[----:B------:R-:W0:Y:S01]  /*2450*/  LDC.64 R34, c[0x0][0x248] ;  /* 0x00009200ff227b82 */ /* 0x000e220000000a00 */
[----:B------:R-:W-:Y:S01]  /*2460*/  ULDC UR6, c[0x0][0x10] ;  /* 0x0000040000067ab9 */ /* 0x000fe20000000800 */
[----:B------:R-:W-:Y:S01]  /*2470*/  LOP3.LUT R32, R58, 0x3, RZ, 0xc0, !PT ;  /* 0x000000033a207812 */ /* 0x000fe200078ec0ff */
[----:B------:R-:W-:-:S03]  /*2480*/  UIMAD UR6, UR6, UR4, UR7 ;  /* 0x00000004060672a4 */ /* 0x000fc6000f8e0207 */
[----:B------:R-:W-:-:S03]  /*2490*/  LOP3.LUT R32, R32, 0x7ffffffc, R59, 0xf8, !PT ;  /* 0x7ffffffc20207812 */ /* 0x000fc600078ef83b */
[----:B------:R-:W-:-:S04]  /*24a0*/  MOV R33, UR6 ;  /* 0x0000000600217c02 */ /* 0x000fc80008000f00 */
[----:B------:R-:W-:-:S04]  /*24b0*/  LEA R32, R33, R32, 0x4 ;  /* 0x0000002021207211 */ /* 0x000fc800078e20ff */
[----:B------:R-:W-:-:S05]  /*24c0*/  SHF.L.U32 R32, R32, 0x1, RZ ;  /* 0x0000000120207819 */ /* 0x000fca00000006ff */
[----:B0-----:R-:W-:-:S05]  /*24d0*/  IMAD.WIDE.U32 R32, R32, 0x4, R34 ;  /* 0x0000000420207825 */ /* 0x001fca00078e0022 */
[----:B------:R0:W-:Y:S02]  /*24e0*/  STG.E.64 desc[UR16][R32.64], R30 ;  /* 0x0000001e20007986 */ /* 0x0001e4000c101b10 */
.L_x_3729:
[----:B------:R-:W-:Y:S05]  /*24f0*/  BSYNC B0 ;  /* 0x0000000000007941 */ /* 0x000fea0003800000 */
.L_x_3728:
[----:B------:R-:W-:Y:S01]  /*2500*/  BAR.SYNC.DEFER_BLOCKING 0x0 ;  /* 0x0000000000007b1d */ /* 0x000fe20000010000 */
[----:B------:R-:W-:-:S13]  /*2510*/  ISETP.NE.AND P2, PT, R59, RZ, PT ;  /* 0x000000ff3b00720c */ /* 0x000fda0003f45270 */
[----:B------:R-:W-:Y:S05]  /*2520*/  @P2 BRA `(.L_x_3730) ;  /* 0x0000000000402947 */ /* 0x000fea0003800000 */
[----:B0-----:R-:W0:Y:S01]  /*2530*/  LDC.64 R32, c[0x0][0x250] ;  /* 0x00009400ff207b82 */ /* 0x001e220000000a00 */
[----:B------:R-:W-:Y:S02]  /*2540*/  MOV R30, UR7 ;  /* 0x00000007001e7c02 */ /* 0x000fe40008000f00 */
[----:B------:R-:W-:-:S03]  /*2550*/  ISETP.NE.AND P2, PT, R58, RZ, PT ;  /* 0x000000ff3a00720c */ /* 0x000fc60003f45270 */
[----:B0-----:R-:W-:Y:S01]  /*2560*/  IMAD.WIDE.U32 R30, R30, 0x4, R32 ;  /* 0x000000041e1e7825 */ /* 0x001fe200078e0020 */
[----:B------:R-:W-:-:S04]  /*2570*/  MOV R32, 0x7ffffffd ;  /* 0x7ffffffd00207802 */ /* 0x000fc80000000f00 */
[----:B------:R-:W-:Y:S01]  /*2580*/  SEL R32, R32, 0x1, !P2 ;  /* 0x0000000120207807 */ /* 0x000fe20005000000 */
[----:B------:R-:W-:Y:S06]  /*2590*/  MEMBAR.ALL.GPU ;  /* 0x0000000000007992 */ /* 0x000fec000000a000 */
[----:B------:R-:W-:-:S00]  /*25a0*/  ERRBAR ;  /* 0x00000000000079ab */ /* 0x000fc00000000000 */
[----:B------:R-:W-:Y:S06]  /*25b0*/  CGAERRBAR ;  /* 0x00000000000075ab */ /* 0x000fec0000000000 */
[----:B------:R0:W5:Y:S02]  /*25c0*/  ATOM.E.ADD.STRONG.GPU PT, R32, desc[UR16][R30.64], R32 ;  /* 0x000000201e20798a */ /* 0x00016400081ee1d0 */
.L_x_3731:
[----:B------:R-:W2:Y:S04]  /*25d0*/  LD.E.STRONG.GPU R33, desc[UR16][R30.64] ;  /* 0x000000101e217980 */ /* 0x000ea8000c10f900 */
[----:B--2---:R-:W-:Y:S01]  /*25e0*/  CCTL.IVALL ;  /* 0x00000000ff00798f */ /* 0x004fe20002000000 */
[----:B------:R-:W-:Y:S05]  /*25f0*/  YIELD ;  /* 0x0000000000007946 */ /* 0x000fea0003800000 */
[----:B-----5:R-:W-:-:S04]  /*2600*/  LOP3.LUT R33, R33, R32, RZ, 0x3c, !PT ;  /* 0x0000002021217212 */ /* 0x020fc800078e3cff */
[----:B------:R-:W-:-:S13]  /*2610*/  ISETP.GT.AND P2, PT, R33, -0x1, PT ;  /* 0xffffffff2100780c */ /* 0x000fda0003f44270 */
[----:B------:R-:W-:Y:S05]  /*2620*/  @P2 BRA `(.L_x_3731) ;  /* 0xfffffffc00e82947 */ /* 0x000fea000383ffff */
.L_x_3730:
[----:B------:R-:W-:Y:S05]  /*2630*/  WARPSYNC.ALL ;  /* 0x0000000000007948 */ /* 0x000fea0003800000 */
[----:B------:R-:W1:Y:S01]  /*2640*/  S2R R34, SR_TID.X ;  /* 0x0000000000227919 */ /* 0x000e620000002100 */
[----:B0-----:R-:W0:Y:S01]  /*2650*/  @!P1 LDC R30, c[0x0][0x10] ;  /* 0x00000400ff1e9b82 */ /* 0x001e220000000800 */
[----:B------:R-:W-:Y:S01]  /*2660*/  MOV R31, UR4 ;  /* 0x00000004001f7c02 */ /* 0x000fe20008000f00 */
[----:B------:R-:W-:-:S04]  /*2670*/  ULDC.64 UR20, c[0x0][0x240] ;  /* 0x0000900000147ab9 */ /* 0x000fc80000000a00 */
[----:B0-----:R-:W-:Y:S01]  /*2680*/  @!P1 IMAD R30, R30, R31, UR7 ;  /* 0x000000071e1e9e24 */ /* 0x001fe2000f8e021f */
[C---:B-1----:R-:W-:Y:S02]  /*2690*/  @!P1 LOP3.LUT R31, R34.reuse, 0x7ffffffc, RZ, 0xc0, !PT ;  /* 0x7ffffffc221f9812 */ /* 0x042fe400078ec0ff */
        /* <DEDUP_REMOVED lines=41> */
[----:B------:R-:W-:Y:S02]  /*2930*/  USHF.L.U32 UR6, UR9, 0x2, URZ ;  /* 0x0000000209067899 */ /* 0x000fe4000800063f */
[----:B------:R-:W-:Y:S02]  /*2940*/  USHF.L.U64.HI UR8, UR9, 0x2, UR5 ;  /* 0x0000000209087899 */ /* 0x000fe40008010205 */
[----:B------:R-:W-:Y:S02]  /*2950*/  ULOP3.LUT UR19, UR6, 0xc, URZ, 0xc0, !UPT ;  /* 0x0000000c06137892 */ /* 0x000fe4000f8ec03f */
[----:B------:R-:W-:Y:S01]  /*2960*/  ULOP3.LUT UR6, UR6, 0xfffffff0, URZ, 0xc0, !UPT ;  /* 0xfffffff006067892 */ /* 0x000fe2000f8ec03f */
[----:B------:R-:W-:Y:S01]  /*2970*/  UMOV UR13, 0x400 ;  /* 0x00000400000d7882 */ /* 0x000fe20000000000 */
[----:B------:R-:W-:Y:S02]  /*2980*/  ULOP3.LUT UR8, UR8, 0x1fffffff, URZ, 0xc0, !UPT ;  /* 0x1fffffff08087892 */ /* 0x000fe4000f8ec03f */
[----:B------:R-:W-:Y:S01]  /*2990*/  IADD3 R32, R34, UR19, RZ ;  /* 0x0000001322207c10 */ /* 0x000fe2000fffe0ff */
[----:B------:R-:W-:-:S03]  /*29a0*/  UIADD3 UR13, UR13, 0xc80, URZ ;  /* 0x00000c800d0d7890 */ /* 0x000fc6000fffe03f */
[----:B------:R-:W-:-:S04]  /*29b0*/  IADD3 R31, P0, R32, UR6, RZ ;  /* 0x00000006201f7c10 */ /* 0x000fc8000ff1e0ff */
[----:B------:R-:W-:Y:S02]  /*29c0*/  LEA.HI.X.SX32 R32, R32, UR8, 0x1, P0 ;  /* 0x0000000820207c11 */ /* 0x000fe400080f0eff */
[----:B------:R-:W-:Y:S01]  /*29d0*/  LEA R30, P0, R31, UR20, 0x3 ;  /* 0x000000141f1e7c11 */ /* 0x000fe2000f8018ff */
[----:B0-----:R-:W-:-:S03]  /*29e0*/  ULEA UR13, UR14, UR13, 0x18 ;  /* 0x0000000d0e0d7291 */ /* 0x001fc6000f8ec03f */
[----:B------:R-:W-:-:S03]  /*29f0*/  LEA.HI.X R31, R31, UR21, R32, 0x3, P0 ;  /* 0x000000151f1f7c11 */ /* 0x000fc600080f1c20 */
[----:B------:R-:W-:-:S06]  /*2a00*/  LEA R32, R34, UR13, 0x3 ;  /* 0x0000000d22207c11 */ /* 0x000fcc000f8e18ff */
[----:B------:R-:W0:Y:S04]  /*2a10*/  LDS.64 R32, [R32] ;  /* 0x0000000020207984 */ /* 0x000e280000000a00 */
[----:B0-----:R0:W-:Y:S02]  /*2a20*/  STG.E.64 desc[UR16][R30.64], R32 ;  /* 0x000000201e007986 */ /* 0x0011e4000c101b10 */
.L_x_3733:
[----:B------:R-:W-:Y:S05]  /*2a30*/  BSYNC B0 ;  /* 0x0000000000007941 */ /* 0x000fea0003800000 */
.L_x_3732:
[----:B0-----:R-:W2:Y:S04]  /*2a40*/  LDL.LU R30, [R1] ;  /* 0x00000000011e7983 */ /* 0x001ea80000300800 */
[----:B------:R-:W3:Y:S01]  /*2a50*/  LDL.LU R60, [R1+0x4] ;  /* 0x00000400013c7983 */ /* 0x000ee20000300800 */
[----:B------:R-:W-:Y:S01]  /*2a60*/  USHF.L.U32 UR6, UR9, 0x2, URZ ;  /* 0x0000000209067899 */ /* 0x000fe2000800063f */
[----:B------:R-:W0:Y:S02]  /*2a70*/  S2UR UR13, SR_CgaCtaId ;  /* 0x00000000000d79c3 */ /* 0x000e240000008800 */
[----:B------:R-:W-:Y:S01]  /*2a80*/  STL [R1+0x158], R14 ;  /* 0x0001580e01007387 */ /* 0x000fe20000100800 */
[----:B------:R-:W-:-:S03]  /*2a90*/  ULOP3.LUT UR6, UR6, 0xc, URZ, 0xc0, !UPT ;  /* 0x0000000c06067892 */ /* 0x000fc6000f8ec03f */
[----:B------:R-:W-:Y:S04]  /*2aa0*/  STL [R1+0x154], R17 ;  /* 0x0001541101007387 */ /* 0x000fe80000100800 */
[----:B------:R1:W-:Y:S04]  /*2ab0*/  STL [R1+0x150], R20 ;  /* 0x0001501401007387 */ /* 0x0003e80000100800 */
[----:B------:R-:W-:Y:S04]  /*2ac0*/  STL [R1+0x14c], R23 ;  /* 0x00014c1701007387 */ /* 0x000fe80000100800 */
[----:B------:R4:W-:Y:S04]  /*2ad0*/  STL [R1+0x148], R36 ;  /* 0x0001482401007387 */ /* 0x0009e80000100800 */
[----:B------:R-:W3:Y:S04]  /*2ae0*/  LDL.LU R59, [R1+0x8] ;  /* 0x00000800013b7983 */ /* 0x000ee80000300800 */
[----:B-1----:R-:W3:Y:S04]  /*2af0*/  LDL.LU R20, [R1+0xc] ;  /* 0x00000c0001147983 */ /* 0x002ee80000300800 */
[----:B------:R-:W3:Y:S04]  /*2b00*/  LDL.LU R58, [R1+0x10] ;  /* 0x00001000013a7983 */ /* 0x000ee80000300800 */
[----:B----4-:R-:W4:Y:S04]  /*2b10*/  LDL.LU R36, [R1+0x1c] ;  /* 0x00001c0001247983 */ /* 0x010f280000300800 */
[----:B------:R-:W4:Y:S01]  /*2b20*/  LDL.LU R23, [R1+0x20] ;  /* 0x0000200001177983 */ /* 0x000f220000300800 */
[----:B------:R-:W-:Y:S01]  /*2b30*/  IADD3 R33, RZ, -UR6, RZ ;  /* 0x80000006ff217c10 */ /* 0x000fe2000fffe0ff */
[----:B------:R-:W-:Y:S01]  /*2b40*/  UMOV UR8, 0x400 ;  /* 0x0000040000087882 */ /* 0x000fe20000000000 */
[----:B------:R-:W-:Y:S01]  /*2b50*/  MOV R34, UR15 ;  /* 0x0000000f00227c02 */ /* 0x000fe20008000f00 */
[----:B------:R-:W4:Y:S01]  /*2b60*/  LDL.LU R14, [R1+0x3c] ;  /* 0x00003c00010e7983 */ /* 0x000f220000300800 */
[----:B------:R-:W-:Y:S01]  /*2b70*/  UIADD3 UR8, UR8, 0xc80, URZ ;  /* 0x00000c8008087890 */ /* 0x000fe2000fffe03f */
[----:B------:R-:W-:-:S02]  /*2b80*/  ULDC UR6, c[0x0][0x230] ;  /* 0x00008c0000067ab9 */ /* 0x000fc40000000800 */
[----:B------:R-:W4:Y:S01]  /*2b90*/  LDL.LU R17, [R1+0x40] ;  /* 0x0000400001117983 */ /* 0x000f220000300800 */
[----:B0-----:R-:W-:Y:S01]  /*2ba0*/  ULEA UR8, UR13, UR8, 0x18 ;  /* 0x000000080d087291 */ /* 0x001fe2000f8ec03f */
[----:B--2---:R-:W-:Y:S02]  /*2bb0*/  LEA R32, R30, UR12, 0x2 ;  /* 0x0000000c1e207c11 */ /* 0x004fe4000f8e10ff */
[----:B------:R-:W-:-:S03]  /*2bc0*/  ULDC.64 UR12, c[0x0][0x210] ;  /* 0x00008400000c7ab9 */ /* 0x000fc60000000a00 */
[----:B------:R-:W-:-:S05]  /*2bd0*/  IMAD.WIDE.U32 R30, R32, -0x33333333, RZ ;  /* 0xcccccccd201e7825 */ /* 0x000fca00078e00ff */
[----:B------:R-:W-:Y:S02]  /*2be0*/  LEA.HI R30, R31, R33, RZ, 0x1a ;  /* 0x000000211f1e7211 */ /* 0x000fe400078fd0ff */
[----:B------:R-:W-:-:S03]  /*2bf0*/  SHF.R.S32.HI R33, RZ, 0x1f, R32 ;  /* 0x0000001fff217819 */ /* 0x000fc60000011420 */
[----:B------:R-:W-:-:S03]  /*2c00*/  IMAD.WIDE.U32 R32, R34, 0x50000, R32 ;  /* 0x0005000022207825 */ /* 0x000fc600078e0020 */
[-C--:B------:R-:W-:Y:S02]  /*2c10*/  IADD3 R35, P0, R2, R32.reuse, RZ ;  /* 0x0000002002237210 */ /* 0x080fe40007f1e0ff */
[----:B------:R-:W-:Y:S02]  /*2c20*/  IADD3 R2, R33, UR11, RZ ;  /* 0x0000000b21027c10 */ /* 0x000fe4000fffe0ff */
[----:B---3--:R-:W-:Y:S02]  /*2c30*/  IADD3 R60, P1, R60, R32, RZ ;  /* 0x000000203c3c7210 */ /* 0x008fe40007f3e0ff */
[----:B------:R-:W-:Y:S02]  /*2c40*/  IADD3.X R33, RZ, R2, RZ, P0, !PT ;  /* 0x00000002ff217210 */ /* 0x000fe400007fe4ff */
[C---:B------:R-:W-:Y:S01]  /*2c50*/  LEA R34, P0, R35.reuse, UR12, 0x1 ;  /* 0x0000000c23227c11 */ /* 0x040fe2000f8008ff */
[----:B------:R0:W-:Y:S03]  /*2c60*/  STL [R1+0xc4], R60 ;  /* 0x0000c43c01007387 */ /* 0x0001e60000100800 */
[----:B------:R-:W-:-:S02]  /*2c70*/  LEA.HI.X R35, R35, UR13, R33, 0x1, P0 ;  /* 0x0000000d23237c11 */ /* 0x000fc400080f0c21 */
[-C--:B------:R-:W-:Y:S02]  /*2c80*/  IADD3 R59, P0, R59, R32.reuse, RZ ;  /* 0x000000203b3b7210 */ /* 0x080fe40007f1e0ff */
[-C--:B0-----:R-:W-:Y:S02]  /*2c90*/  IADD3 R60, P4, R20, R32.reuse, RZ ;  /* 0x00000020143c7210 */ /* 0x081fe40007f9e0ff */
[----:B------:R-:W2:Y:S04]  /*2ca0*/  LDL.LU R20, [R1+0x44] ;  /* 0x0000440001147983 */ /* 0x000ea80000300800 */
[----:B------:R0:W-:Y:S04]  /*2cb0*/  STL [R1+0xc8], R59 ;  /* 0x0000c83b01007387 */ /* 0x0001e80000100800 */
[----:B------:R1:W-:Y:S04]  /*2cc0*/  STL [R1+0x94], R60 ;  /* 0x0000943c01007387 */ /* 0x0003e80000100800 */
[----:B------:R-:W3:Y:S01]  /*2cd0*/  LDL.LU R61, [R1+0x48] ;  /* 0x00004800013d7983 */ /* 0x000ee20000300800 */
[----:B0-----:R-:W-:-:S02]  /*2ce0*/  IADD3 R59, P2, R58, R32, RZ ;  /* 0x000000203a3b7210 */ /* 0x001fc40007f5e0ff */
[----:B----4-:R-:W-:-:S03]  /*2cf0*/  IADD3 R58, P5, R36, R32, RZ ;  /* 0x00000020243a7210 */ /* 0x010fc60007fbe0ff */
[----:B------:R0:W-:Y:S01]  /*2d00*/  STL [R1+0xb4], R59 ;  /* 0x0000b43b01007387 */ /* 0x0001e20000100800 */
[----:B------:R-:W-:-:S03]  /*2d10*/  IADD3 R36, P3, R23, R32, RZ ;  /* 0x0000002017247210 */ /* 0x000fc60007f7e0ff */
[----:B-1----:R-:W4:Y:S04]  /*2d20*/  LDL.LU R60, [R1+0x54] ;  /* 0x00005400013c7983 */ /* 0x002f280000300800 */
[----:B------:R1:W-:Y:S04]  /*2d30*/  STL [R1+0x8c], R58 ;  /* 0x00008c3a01007387 */ /* 0x0003e80000100800 */
[----:B0-----:R-:W4:Y:S04]  /*2d40*/  LDL.LU R59, [R1+0x58] ;  /* 0x00005800013b7983 */ /* 0x001f280000300800 */
[----:B------:R0:W-:Y:S04]  /*2d50*/  STL [R1+0x84], R36 ;  /* 0x0000842401007387 */ /* 0x0001e80000100800 */
[----:B-1----:R-:W4:Y:S01]  /*2d60*/  LDL.LU R58, [R1+0x60] ;  /* 0x00006000013a7983 */ /* 0x002f220000300800 */
[----:B------:R-:W-:-:S05]  /*2d70*/  IADD3.X R23, RZ, R2, RZ, P4, !PT ;  /* 0x00000002ff177210 */ /* 0x000fca00027fe4ff */
[----:B------:R1:W-:Y:S04]  /*2d80*/  STL [R1+0x104], R23 ;  /* 0x0001041701007387 */ /* 0x0003e80000100800 */
[----:B0-----:R-:W4:Y:S04]  /*2d90*/  LDL.LU R36, [R1+0x68] ;  /* 0x0000680001247983 */ /* 0x001f280000300800 */
[----:B-1----:R-:W4:Y:S01]  /*2da0*/  LDL.LU R23, [R1+0x6c] ;  /* 0x00006c0001177983 */ /* 0x002f220000300800 */
[----:B------:R-:W-:-:S06]  /*2db0*/  LEA R30, R30, UR8, 0x3 ;  /* 0x000000081e1e7c11 */ /* 0x000fcc000f8e18ff */
[----:B------:R-:W0:Y:S01]  /*2dc0*/  LDS.64 R30, [R30] ;  /* 0x000000001e1e7984 */ /* 0x000e220000000a00 */
[-C--:B------:R-:W-:Y:S02]  /*2dd0*/  IADD3 R14, P6, R14, R32.reuse, RZ ;  /* 0x000000200e0e7210 */ /* 0x080fe40007fde0ff */
[----:B------:R-:W-:-:S03]  /*2de0*/  IADD3 R17, P4, R17, R32, RZ ;  /* 0x0000002011117210 */ /* 0x000fc60007f9e0ff */
[----:B------:R1:W-:Y:S02]  /*2df0*/  STL [R1+0x7c], R14 ;  /* 0x00007c0e01007387 */ /* 0x0003e40000100800 */
[----:B-1----:R-:W-:-:S05]  /*2e00*/  IADD3.X R14, RZ, R2, RZ, P5, !PT ;  /* 0x00000002ff0e7210 */ /* 0x002fca0002ffe4ff */
[----:B------:R1:W-:Y:S04]  /*2e10*/  STL [R1+0x100], R14 ;  /* 0x0001000e01007387 */ /* 0x0003e80000100800 */
[----:B-1----:R-:W4:Y:S04]  /*2e20*/  LDL.LU R14, [R1+0x158] ;  /* 0x00015800010e7983 */ /* 0x002f280000300800 */
[----:B------:R1:W-:Y:S02]  /*2e30*/  STL [R1+0x78], R17 ;  /* 0x0000781101007387 */ /* 0x0003e40000100800 */
[----:B-1----:R-:W-:-:S05]  /*2e40*/  IADD3.X R17, RZ, R2, RZ, P3, !PT ;  /* 0x00000002ff117210 */ /* 0x002fca0001ffe4ff */
[----:B------:R1:W-:Y:S04]  /*2e50*/  STL [R1+0xfc], R17 ;  /* 0x0000fc1101007387 */ /* 0x0003e80000100800 */
[----:B-1----:R-:W4:Y:S01]  /*2e60*/  LDL.LU R17, [R1+0x154] ;  /* 0x0001540001117983 */ /* 0x002f220000300800 */
[----:B0-----:R-:W-:-:S06]  /*2e70*/  FADD.FTZ R31, R31, UR6 ;  /* 0x000000061f1f7e21 */ /* 0x001fcc0008010000 */
[----:B------:R-:W0:Y:S01]  /*2e80*/  MUFU.RSQ R31, R31 ;  /* 0x0000001f001f7308 */ /* 0x000e220000001400 */
[----:B-----5:R-:W-:Y:S02]  /*2e90*/  HADD2.F32 R33, -RZ, R26.H0_H0 ;  /* 0x2000001aff217230 */ /* 0x020fe40000004100 */
[--C-:B------:R-:W-:Y:S01]  /*2ea0*/  FADD.FTZ R57, R57, -R30.reuse ;  /* 0x8000001e39397221 */ /* 0x100fe20000010000 */
[----:B------:R-:W-:-:S03]  /*2eb0*/  FADD.FTZ R56, R56, -R30 ;  /* 0x8000001e38387221 */ /* 0x000fc60000010000 */
[----:B0-----:R-:W-:Y:S01]  /*2ec0*/  FMUL.FTZ R57, R31, R57 ;  /* 0x000000391f397220 */ /* 0x001fe20000410000 */
[--C-:B------:R-:W-:Y:S01]  /*2ed0*/  FADD.FTZ R50, R50, -R30.reuse ;  /* 0x8000001e32327221 */ /* 0x100fe20000010000 */
[--C-:B------:R-:W-:Y:S01]  /*2ee0*/  FADD.FTZ R53, R53, -R30.reuse ;  /* 0x8000001e35357221 */ /* 0x100fe20000010000 */
[--C-:B------:R-:W-:Y:S02]  /*2ef0*/  FADD.FTZ R48, R48, -R30.reuse ;  /* 0x8000001e30307221 */ /* 0x100fe40000010000 */
[----:B------:R-:W-:Y:S01]  /*2f00*/  FMUL.FTZ R50, R31, R50 ;  /* 0x000000321f327220 */ /* 0x000fe20000410000 */
[--C-:B------:R-:W-:Y:S01]  /*2f10*/  FADD.FTZ R42, R42, -R30.reuse ;  /* 0x8000001e2a2a7221 */ /* 0x100fe20000010000 */
[--C-:B------:R-:W-:Y:S01]  /*2f20*/  FADD.FTZ R39, R39, -R30.reuse ;  /* 0x8000001e27277221 */ /* 0x100fe20000010000 */
[--C-:B------:R-:W-:Y:S01]  /*2f30*/  FADD.FTZ R3, R3, -R30.reuse ;  /* 0x8000001e03037221 */ /* 0x100fe20000010000 */
[--C-:B------:R-:W-:Y:S01]  /*2f40*/  FADD.FTZ R55, R55, -R30.reuse ;  /* 0x8000001e37377221 */ /* 0x100fe20000010000 */
[----:B------:R-:W-:-:S02]  /*2f50*/  FADD.FTZ R9, R9, -R30 ;  /* 0x8000001e09097221 */ /* 0x000fc40000010000 */
[C---:B------:R-:W-:Y:S01]  /*2f60*/  FMUL.FTZ R3, R31.reuse, R3 ;  /* 0x000000031f037220 */ /* 0x040fe20000410000 */
[--C-:B------:R-:W-:Y:S01]  /*2f70*/  FADD.FTZ R12, R12, -R30.reuse ;  /* 0x8000001e0c0c7221 */ /* 0x100fe20000010000 */
[--C-:B------:R-:W-:Y:S01]  /*2f80*/  FADD.FTZ R18, R18, -R30.reuse ;  /* 0x8000001e12127221 */ /* 0x100fe20000010000 */
[----:B------:R-:W-:Y:S01]  /*2f90*/  FMUL.FTZ R55, R31, R55 ;  /* 0x000000371f377220 */ /* 0x000fe20000410000 */
[--C-:B------:R-:W-:Y:S01]  /*2fa0*/  FADD.FTZ R21, R21, -R30.reuse ;  /* 0x8000001e15157221 */ /* 0x100fe20000010000 */
[--C-:B------:R-:W-:Y:S01]  /*2fb0*/  FADD.FTZ R15, R15, -R30.reuse ;  /* 0x8000001e0f0f7221 */ /* 0x100fe20000010000 */
[--C-:B------:R-:W-:Y:S01]  /*2fc0*/  FADD.FTZ R45, R45, -R30.reuse ;  /* 0x8000001e2d2d7221 */ /* 0x100fe20000010000 */
[----:B------:R-:W-:Y:S01]  /*2fd0*/  FADD.FTZ R6, R6, -R30 ;  /* 0x8000001e06067221 */ /* 0x000fe20000010000 */
[----:B--2---:R-:W-:-:S05]  /*2fe0*/  IADD3 R20, P5, R20, R32, RZ ;  /* 0x0000002014147210 */ /* 0x004fca0007fbe0ff */
[----:B------:R0:W-:Y:S01]  /*2ff0*/  STL [R1+0x74], R20 ;  /* 0x0000741401007387 */ /* 0x0001e20000100800 */
[----:B---3--:R-:W-:Y:S02]  /*3000*/  IADD3 R61, P3, R61, R32, RZ ;  /* 0x000000203d3d7210 */ /* 0x008fe40007f7e0ff */
[----:B0-----:R-:W-:-:S05]  /*3010*/  IADD3.X R20, RZ, R2, RZ, P6, !PT ;  /* 0x00000002ff147210 */ /* 0x001fca00037fe4ff */
[----:B------:R0:W-:Y:S04]  /*3020*/  STL [R1+0xf8], R20 ;  /* 0x0000f81401007387 */ /* 0x0001e80000100800 */
[----:B0-----:R-:W2:Y:S04]  /*3030*/  LDL.LU R20, [R1+0x150] ;  /* 0x0001500001147983 */ /* 0x001ea80000300800 */
[----:B------:R0:W-:Y:S02]  /*3040*/  STL [R1+0x70], R61 ;  /* 0x0000703d01007387 */ /* 0x0001e40000100800 */
[----:B0-----:R-:W-:-:S05]  /*3050*/  IADD3.X R61, RZ, R2, RZ, P4, !PT ;  /* 0x00000002ff3d7210 */ /* 0x001fca00027fe4ff */
[----:B------:R4:W-:Y:S02]  /*3060*/  STL [R1+0xf4], R61 ;  /* 0x0000f43d01007387 */ /* 0x0009e40000100800 */
[----:B----4-:R-:W-:Y:S02]  /*3070*/  IADD3 R61, P4, R60, R32, RZ ;  /* 0x000000203c3d7210 */ /* 0x010fe40007f9e0ff */
[----:B------:R-:W-:-:S03]  /*3080*/  IADD3.X R60, RZ, R2, RZ, P5, !PT ;  /* 0x00000002ff3c7210 */ /* 0x000fc60002ffe4ff */
[----:B------:R0:W-:Y:S04]  /*3090*/  STL [R1+0x64], R61 ;  /* 0x0000643d01007387 */ /* 0x0001e80000100800 */
[----:B------:R1:W-:Y:S01]  /*30a0*/  STL [R1+0xf0], R60 ;  /* 0x0000f03c01007387 */ /* 0x0003e20000100800 */
[----:B0-----:R-:W-:Y:S02]  /*30b0*/  IADD3 R61, P5, R59, R32, RZ ;  /* 0x000000203b3d7210 */ /* 0x001fe40007fbe0ff */
[----:B-1----:R-:W-:Y:S02]  /*30c0*/  IADD3.X R60, RZ, R2, RZ, P3, !PT ;  /* 0x00000002ff3c7210 */ /* 0x002fe40001ffe4ff */
[----:B------:R-:W-:Y:S01]  /*30d0*/  IADD3 R59, P3, R58, R32, RZ ;  /* 0x000000203a3b7210 */ /* 0x000fe20007f7e0ff */
[----:B------:R-:W-:Y:S01]  /*30e0*/  STL [R1+0xb0], R61 ;  /* 0x0000b03d01007387 */ /* 0x000fe20000100800 */
[----:B------:R-:W-:-:S03]  /*30f0*/  IADD3.X R58, RZ, R2, RZ, P4, !PT ;  /* 0x00000002ff3a7210 */ /* 0x000fc600027fe4ff */
[----:B------:R0:W-:Y:S04]  /*3100*/  STL [R1+0xec], R60 ;  /* 0x0000ec3c01007387 */ /* 0x0001e80000100800 */
[----:B------:R1:W-:Y:S04]  /*3110*/  STL [R1+0xa8], R59 ;  /* 0x0000a83b01007387 */ /* 0x0003e80000100800 */
[----:B------:R3:W-:Y:S01]  /*3120*/  STL [R1+0xe8], R58 ;  /* 0x0000e83a01007387 */ /* 0x0007e20000100800 */
[----:B0-----:R-:W-:Y:S01]  /*3130*/  FADD.FTZ R60, R0, -R30 ;  /* 0x8000001e003c7221 */ /* 0x001fe20000010000 */
[----:B------:R-:W-:-:S02]  /*3140*/  HADD2.F32 R0, -RZ, R28.H0_H0 ;  /* 0x2000001cff007230 */ /* 0x000fc40000004100 */
[----:B-1----:R-:W-:Y:S01]  /*3150*/  FADD.FTZ R59, R51, -R30 ;  /* 0x8000001e333b7221 */ /* 0x002fe20000010000 */
[----:B------:R-:W-:Y:S02]  /*3160*/  HADD2.F32 R51, -RZ, R28.H1_H1 ;  /* 0x3000001cff337230 */ /* 0x000fe40000004100 */
[----:B------:R-:W-:Y:S01]  /*3170*/  FMUL.FTZ R60, R60, R31 ;  /* 0x0000001f3c3c7220 */ /* 0x000fe20000410000 */
[----:B---3--:R-:W-:Y:S02]  /*3180*/  HADD2.F32 R58, -RZ, R26.H1_H1 ;  /* 0x3000001aff3a7230 */ /* 0x008fe40000004100 */
[----:B------:R-:W-:Y:S01]  /*3190*/  FMUL.FTZ R26, R31, R59 ;  /* 0x0000003b1f1a7220 */ /* 0x000fe20000410000 */
[----:B------:R-:W-:-:S03]  /*31a0*/  FFMA.FTZ R28, R60, R0, R33 ;  /* 0x000000003c1c7223 */ /* 0x000fc60000010021 */
[----:B------:R-:W-:Y:S01]  /*31b0*/  FFMA.FTZ R26, R26, R51, R58 ;  /* 0x000000331a1a7223 */ /* 0x000fe2000001003a */
[----:B------:R-:W-:-:S03]  /*31c0*/  FMUL.FTZ R60, R28, -1.4426950216293334961 ;  /* 0xbfb8aa3b1c3c7820 */ /* 0x000fc60000410000 */
[----:B------:R-:W-:-:S03]  /*31d0*/  FMUL.FTZ R59, R26, -1.4426950216293334961 ;  /* 0xbfb8aa3b1a3b7820 */ /* 0x000fc60000410000 */
[----:B------:R-:W0:Y:S08]  /*31e0*/  MUFU.EX2 R60, R60 ;  /* 0x0000003c003c7308 */ /* 0x000e300000000800 */
[----:B------:R-:W1:Y:S01]  /*31f0*/  MUFU.EX2 R59, R59 ;  /* 0x0000003b003b7308 */ /* 0x000e620000000800 */
[----:B0-----:R-:W-:Y:S01]  /*3200*/  FADD.FTZ R60, R60, 1 ;  /* 0x3f8000003c3c7421 */ /* 0x001fe20000010000 */
[----:B-1----:R-:W-:-:S06]  /*3210*/  FADD.FTZ R59, R59, 1 ;  /* 0x3f8000003b3b7421 */ /* 0x002fcc0000010000 */
[----:B------:R-:W0:Y:S08]  /*3220*/  MUFU.RCP R60, R60 ;  /* 0x0000003c003c7308 */ /* 0x000e300000001000 */
[----:B------:R-:W1:Y:S01]  /*3230*/  MUFU.RCP R59, R59 ;  /* 0x0000003b003b7308 */ /* 0x000e620000001000 */
[-C--:B------:R-:W-:Y:S02]  /*3240*/  IADD3 R36, P4, R36, R32.reuse, RZ ;  /* 0x0000002024247210 */ /* 0x080fe40007f9e0ff */
[----:B------:R-:W-:-:S03]  /*3250*/  IADD3 R32, P6, R23, R32, RZ ;  /* 0x0000002017207210 */ /* 0x000fc60007fde0ff */
[----:B------:R0:W-:Y:S02]  /*3260*/  STL [R1+0x9c], R36 ;  /* 0x00009c2401007387 */ /* 0x0001e40000100800 */
[----:B0-----:R-:W-:Y:S01]  /*3270*/  FMUL.FTZ R36, R28, R60 ;  /* 0x0000003c1c247220 */ /* 0x001fe20000410000 */
[----:B-1----:R-:W-:Y:S01]  /*3280*/  FMUL.FTZ R23, R26, R59 ;  /* 0x0000003b1a177220 */ /* 0x002fe20000410000 */
[----:B------:R-:W-:Y:S02]  /*3290*/  HADD2.F32 R26, -RZ, R29.H0_H0 ;  /* 0x2000001dff1a7230 */ /* 0x000fe40000004100 */
[----:B------:R-:W-:Y:S02]  /*32a0*/  HADD2.F32 R28, -RZ, R27.H0_H0 ;  /* 0x2000001bff1c7230 */ /* 0x000fe40000004100 */
[----:B------:R-:W-:-:S03]  /*32b0*/  FMUL.FTZ R59, R31, R56 ;  /* 0x000000381f3b7220 */ /* 0x000fc60000410000 */
[----:B------:R-:W-:-:S04]  /*32c0*/  FFMA.FTZ R57, R57, R26, R28 ;  /* 0x0000001a39397223 */ /* 0x000fc8000001001c */
[----:B------:R-:W-:-:S06]  /*32d0*/  FMUL.FTZ R56, R57, -1.4426950216293334961 ;  /* 0xbfb8aa3b39387820 */ /* 0x000fcc0000410000 */
[----:B------:R-:W0:Y:S01]  /*32e0*/  MUFU.EX2 R56, R56 ;  /* 0x0000003800387308 */ /* 0x000e220000000800 */
[C---:B------:R-:W-:Y:S01]  /*32f0*/  FMUL.FTZ R61, R31.reuse, R53 ;  /* 0x000000351f3d7220 */ /* 0x040fe20000410000 */
[C---:B------:R-:W-:Y:S01]  /*3300*/  FMUL.FTZ R53, R31.reuse, R48 ;  /* 0x000000301f357220 */ /* 0x040fe20000410000 */
[----:B------:R-:W-:Y:S01]  /*3310*/  MOV R48, R50 ;  /* 0x0000003200307202 */ /* 0x000fe20000000f00 */
[----:B------:R-:W-:-:S03]  /*3320*/  FMUL.FTZ R50, R31, R42 ;  /* 0x0000002a1f327220 */ /* 0x000fc60000410000 */
[----:B------:R-:W-:Y:S01]  /*3330*/  MOV R42, R53 ;  /* 0x00000035002a7202 */ /* 0x000fe20000000f00 */
[----:B------:R-:W-:Y:S01]  /*3340*/  FMUL.FTZ R53, R31, R39 ;  /* 0x000000271f357220 */ /* 0x000fe20000410000 */
[----:B0-----:R-:W-:-:S04]  /*3350*/  FADD.FTZ R56, R56, 1 ;  /* 0x3f80000038387421 */ /* 0x001fc80000010000 */
[----:B------:R0:W-:Y:S01]  /*3360*/  MUFU.RCP R39, R56 ;  /* 0x0000003800277308 */ /* 0x0001e20000001000 */
[----:B------:R-:W-:Y:S01]  /*3370*/  FADD.FTZ R24, R24, -R30 ;  /* 0x8000001e18187221 */ /* 0x000fe20000010000 */
[----:B0-----:R-:W-:Y:S01]  /*3380*/  MOV R56, R61 ;  /* 0x0000003d00387202 */ /* 0x001fe20000000f00 */
[C---:B------:R-:W-:Y:S01]  /*3390*/  FMUL.FTZ R61, R31.reuse, R9 ;  /* 0x000000091f3d7220 */ /* 0x040fe20000410000 */
[----:B------:R-:W-:Y:S01]  /*33a0*/  MOV R9, R3 ;  /* 0x0000000300097202 */ /* 0x000fe20000000f00 */
[C---:B------:R-:W-:Y:S01]  /*33b0*/  FMUL.FTZ R3, R31.reuse, R12 ;  /* 0x0000000c1f037220 */ /* 0x040fe20000410000 */
[----:B------:R-:W-:Y:S01]  /*33c0*/  MOV R12, R48 ;  /* 0x00000030000c7202 */ /* 0x000fe20000000f00 */
[C---:B------:R-:W-:Y:S01]  /*33d0*/  FMUL.FTZ R48, R31.reuse, R18 ;  /* 0x000000121f307220 */ /* 0x040fe20000410000 */
[----:B------:R-:W-:Y:S01]  /*33e0*/  MOV R18, R55 ;  /* 0x0000003700127202 */ /* 0x000fe20000000f00 */
[C---:B------:R-:W-:Y:S01]  /*33f0*/  FMUL.FTZ R55, R31.reuse, R21 ;  /* 0x000000151f377220 */ /* 0x040fe20000410000 */
[C---:B------:R-:W-:Y:S01]  /*3400*/  FMUL.FTZ R15, R31.reuse, R15 ;  /* 0x0000000f1f0f7220 */ /* 0x040fe20000410000 */
[----:B------:R-:W-:Y:S01]  /*3410*/  MOV R21, R56 ;  /* 0x0000003800157202 */ /* 0x000fe20000000f00 */
[C---:B------:R-:W-:Y:S01]  /*3420*/  FMUL.FTZ R45, R31.reuse, R45 ;  /* 0x0000002d1f2d7220 */ /* 0x040fe20000410000 */
[C---:B------:R-:W-:Y:S01]  /*3430*/  FMUL.FTZ R6, R31.reuse, R6 ;  /* 0x000000061f067220 */ /* 0x040fe20000410000 */
[----:B------:R-:W-:Y:S01]  /*3440*/  FMUL.FTZ R56, R31, R24 ;  /* 0x000000181f387220 */ /* 0x000fe20000410000 */
        /* <DEDUP_REMOVED lines=15> */
[----:B------:R0:W-:Y:S04]  /*3540*/  STL [R1+0x4], R48 ;  /* 0x0000043001007387 */ /* 0x0001e80000100800 */
[----:B------:R-:W3:Y:S01]  /*3550*/  LDL.LU R56, [R1+0x18] ;  /* 0x0000180001387983 */ /* 0x000ee20000300800 */
[----:B------:R-:W-:-:S02]  /*3560*/  HADD2.F32 R29, -RZ, R29.H1_H1 ;  /* 0x3000001dff1d7230 */ /* 0x000fc40000004100 */
[----:B------:R-:W-:-:S05]  /*3570*/  HADD2.F32 R27, -RZ, R27.H1_H1 ;  /* 0x3000001bff1b7230 */ /* 0x000fca0000004100 */
[----:B------:R-:W-:-:S04]  /*3580*/  FFMA.FTZ R59, R59, R29, R27 ;  /* 0x0000001d3b3b7223 */ /* 0x000fc8000001001b */
[----:B------:R-:W-:-:S06]  /*3590*/  FMUL.FTZ R60, R59, -1.4426950216293334961 ;  /* 0xbfb8aa3b3b3c7820 */ /* 0x000fcc0000410000 */
[----:B------:R-:W1:Y:S01]  /*35a0*/  MUFU.EX2 R60, R60 ;  /* 0x0000003c003c7308 */ /* 0x000e620000000800 */
[--C-:B------:R-:W-:Y:S01]  /*35b0*/  FADD.FTZ R44, R44, -R30.reuse ;  /* 0x8000001e2c2c7221 */ /* 0x100fe20000010000 */
[----:B------:R-:W-:Y:S01]  /*35c0*/  FADD.FTZ R22, R22, -R30 ;  /* 0x8000001e16167221 */ /* 0x000fe20000010000 */
[----:B-1----:R-:W-:-:S06]  /*35d0*/  FADD.FTZ R60, R60, 1 ;  /* 0x3f8000003c3c7421 */ /* 0x002fcc0000010000 */
[----:B------:R-:W1:Y:S01]  /*35e0*/  MUFU.RCP R60, R60 ;  /* 0x0000003c003c7308 */ /* 0x000e620000001000 */
[--C-:B------:R-:W-:Y:S01]  /*35f0*/  FADD.FTZ R4, R4, -R30.reuse ;  /* 0x8000001e04047221 */ /* 0x100fe20000010000 */
[--C-:B------:R-:W-:Y:S01]  /*3600*/  FADD.FTZ R10, R10, -R30.reuse ;  /* 0x8000001e0a0a7221 */ /* 0x100fe20000010000 */
[----:B------:R-:W-:Y:S01]  /*3610*/  FMUL.FTZ R44, R31, R44 ;  /* 0x0000002c1f2c7220 */ /* 0x000fe20000410000 */
[--C-:B------:R-:W-:Y:S01]  /*3620*/  FADD.FTZ R13, R13, -R30.reuse ;  /* 0x8000001e0d0d7221 */ /* 0x100fe20000010000 */
[C---:B------:R-:W-:Y:S01]  /*3630*/  FMUL.FTZ R22, R31.reuse, R22 ;  /* 0x000000161f167220 */ /* 0x040fe20000410000 */
[----:B------:R4:W-:Y:S01]  /*3640*/  STL [R1+0xe0], R15 ;  /* 0x0000e00f01007387 */ /* 0x0009e20000100800 */
[----:B------:R-:W-:Y:S01]  /*3650*/  FADD.FTZ R16, R16, -R30 ;  /* 0x8000001e10107221 */ /* 0x000fe20000010000 */
[----:B------:R-:W-:Y:S01]  /*3660*/  FMUL.FTZ R4, R31, R4 ;  /* 0x000000041f047220 */ /* 0x000fe20000410000 */
[C-C-:B------:R-:W-:Y:S01]  /*3670*/  FFMA.FTZ R33, R51.reuse, R44, R58.reuse ;  /* 0x0000002c33217223 */ /* 0x140fe2000001003a */
[----:B0-----:R-:W2:Y:S01]  /*3680*/  LDL.LU R48, [R1+0x14] ;  /* 0x0000140001307983 */ /* 0x001ea20000300800 */
[----:B------:R-:W-:Y:S01]  /*3690*/  FFMA.FTZ R44, R51, R22, R58 ;  /* 0x00000016332c7223 */ /* 0x000fe2000001003a */
[----:B------:R-:W-:-:S02]  /*36a0*/  FMUL.FTZ R39, R57, R39 ;  /* 0x0000002739277220 */ /* 0x000fc40000410000 */
[----:B------:R0:W-:Y:S01]  /*36b0*/  STL [R1+0xe4], R0 ;  /* 0x0000e40001007387 */ /* 0x0001e20000100800 */
[C---:B----4-:R-:W-:Y:S01]  /*36c0*/  FMUL.FTZ R15, R31.reuse, R10 ;  /* 0x0000000a1f0f7220 */ /* 0x050fe20000410000 */
[----:B------:R-:W-:Y:S02]  /*36d0*/  FMUL.FTZ R10, R31, R13 ;  /* 0x0000000d1f0a7220 */ /* 0x000fe40000410000 */
[----:B------:R-:W4:Y:S01]  /*36e0*/  LDL.LU R57, [R1+0x24] ;  /* 0x0000240001397983 */ /* 0x000f220000300800 */
[----:B-1----:R-:W-:-:S03]  /*36f0*/  FMUL.FTZ R60, R59, R60 ;  /* 0x0000003c3b3c7220 */ /* 0x002fc60000410000 */
[----:B------:R-:W2:Y:S01]  /*3700*/  LDL.LU R59, [R1+0x28] ;  /* 0x00002800013b7983 */ /* 0x000ea20000300800 */
[----:B0-----:R-:W-:Y:S01]  /*3710*/  FMUL.FTZ R0, R31, R16 ;  /* 0x000000101f007220 */ /* 0x001fe20000410000 */
[C-C-:B------:R-:W-:Y:S01]  /*3720*/  FFMA.FTZ R16, R51.reuse, R4, R58.reuse ;  /* 0x0000000433107223 */ /* 0x140fe2000001003a */
[----:B------:R-:W-:Y:S01]  /*3730*/  FFMA.FTZ R4, R51, R10, R58 ;  /* 0x0000000a33047223 */ /* 0x000fe2000001003a */
[----:B------:R-:W-:Y:S01]  /*3740*/  F2FP.F16.F32.PACK_AB R10, R23, R36 ;  /* 0x00000024170a723e */ /* 0x000fe200000000ff */
[----:B------:R-:W-:Y:S04]  /*3750*/  STL [R1+0xd8], R44 ;  /* 0x0000d82c01007387 */ /* 0x000fe80000100800 */
[----:B------:R-:W4:Y:S01]  /*3760*/  LDL.LU R23, [R1+0x14c] ;  /* 0x00014c0001177983 */ /* 0x000f220000300800 */
[--C-:B------:R-:W-:Y:S01]  /*3770*/  FADD.FTZ R25, R25, -R30.reuse ;  /* 0x8000001e19197221 */ /* 0x100fe20000010000 */
[----:B------:R-:W-:-:S03]  /*3780*/  FADD.FTZ R19, R19, -R30 ;  /* 0x8000001e13137221 */ /* 0x000fc60000010000 */
[C---:B------:R-:W-:Y:S01]  /*3790*/  FMUL.FTZ R25, R31.reuse, R25 ;  /* 0x000000191f197220 */ /* 0x040fe20000410000 */
[----:B------:R-:W-:Y:S01]  /*37a0*/  FMUL.FTZ R19, R31, R19 ;  /* 0x000000131f137220 */ /* 0x000fe20000410000 */
[----:B------:R-:W-:Y:S02]  /*37b0*/  F2FP.F16.F32.PACK_AB R39, R60, R39 ;  /* 0x000000273c27723e */ /* 0x000fe400000000ff */
[C-C-:B------:R-:W-:Y:S01]  /*37c0*/  FFMA.FTZ R22, R51.reuse, R25, R58.reuse ;  /* 0x0000001933167223 */ /* 0x140fe2000001003a */
[----:B------:R-:W-:Y:S01]  /*37d0*/  FFMA.FTZ R55, R51, R19, R58 ;  /* 0x0000001333377223 */ /* 0x000fe2000001003a */
[----:B------:R-:W-:Y:S01]  /*37e0*/  PRMT R19, R39, 0x7632, R19 ;  /* 0x0000763227137816 */ /* 0x000fe20000000013 */
[----:B------:R3:W-:Y:S04]  /*37f0*/  STG.E.U16 desc[UR16][R34.64+0x4], R39 ;  /* 0x0000042722007986 */ /* 0x0007e8000c101510 */
[----:B------:R0:W-:Y:S04]  /*3800*/  STL [R1+0xdc], R22 ;  /* 0x0000dc1601007387 */ /* 0x0001e80000100800 */
[----:B------:R-:W2:Y:S01]  /*3810*/  LDL.LU R36, [R1+0x148] ;  /* 0x0001480001247983 */ /* 0x000ea20000300800 */
[----:B---3--:R-:W-:-:S03]  /*3820*/  FADD.FTZ R39, R56, -R30 ;  /* 0x8000001e38277221 */ /* 0x008fc60000010000 */
[----:B------:R-:W3:Y:S01]  /*3830*/  LDL.LU R56, [R1+0x34] ;  /* 0x0000340001387983 */ /* 0x000ee20000300800 */
[--C-:B------:R-:W-:Y:S01]  /*3840*/  FADD.FTZ R54, R54, -R30.reuse ;  /* 0x8000001e36367221 */ /* 0x100fe20000010000 */
[--C-:B------:R-:W-:Y:S01]  /*3850*/  FADD.FTZ R52, R52, -R30.reuse ;  /* 0x8000001e34347221 */ /* 0x100fe20000010000 */
[--C-:B------:R-:W-:Y:S01]  /*3860*/  FADD.FTZ R49, R49, -R30.reuse ;  /* 0x8000001e31317221 */ /* 0x100fe20000010000 */
[--C-:B------:R-:W-:Y:S01]  /*3870*/  FADD.FTZ R47, R47, -R30.reuse ;  /* 0x8000001e2f2f7221 */ /* 0x100fe20000010000 */
[--C-:B------:R-:W-:Y:S01]  /*3880*/  FADD.FTZ R41, R41, -R30.reuse ;  /* 0x8000001e29297221 */ /* 0x100fe20000010000 */
[--C-:B------:R-:W-:Y:S01]  /*3890*/  FADD.FTZ R38, R38, -R30.reuse ;  /* 0x8000001e26267221 */ /* 0x100fe20000010000 */
[----:B------:R-:W-:Y:S01]  /*38a0*/  FADD.FTZ R7, R7, -R30 ;  /* 0x8000001e07077221 */ /* 0x000fe20000010000 */
        /* <DEDUP_REMOVED lines=16> */
[--C-:B------:R-:W-:Y:S01]  /*39b0*/  FADD.FTZ R51, R5, -R30.reuse ;  /* 0x8000001e05337221 */ /* 0x100fe20000010000 */
[--C-:B------:R-:W-:Y:S01]  /*39c0*/  FADD.FTZ R5, R8, -R30.reuse ;  /* 0x8000001e08057221 */ /* 0x100fe20000010000 */
[----:B------:R-:W-:Y:S01]  /*39d0*/  FMUL.FTZ R8, R18, -1.4426950216293334961 ;  /* 0xbfb8aa3b12087820 */ /* 0x000fe20000410000 */
[--C-:B------:R-:W-:Y:S01]  /*39e0*/  FADD.FTZ R46, R46, -R30.reuse ;  /* 0x8000001e2e2e7221 */ /* 0x100fe20000010000 */
[----:B----4-:R-:W-:-:S02]  /*39f0*/  FADD.FTZ R44, R23, -R30 ;  /* 0x8000001e172c7221 */ /* 0x010fc40000010000 */
[----:B------:R-:W1:Y:S01]  /*3a00*/  MUFU.EX2 R23, R8 ;  /* 0x0000000800177308 */ /* 0x000e620000000800 */
[--C-:B0-----:R-:W-:Y:S01]  /*3a10*/  FADD.FTZ R22, R57, -R30.reuse ;  /* 0x8000001e39167221 */ /* 0x101fe20000010000 */
[----:B--2---:R-:W-:Y:S01]  /*3a20*/  FADD.FTZ R57, R20, -R30 ;  /* 0x8000001e14397221 */ /* 0x004fe20000010000 */
[----:B------:R-:W-:Y:S01]  /*3a30*/  FMUL.FTZ R20, R31, R46 ;  /* 0x0000002e1f147220 */ /* 0x000fe20000410000 */
[----:B-1----:R-:W-:-:S04]  /*3a40*/  FADD.FTZ R23, R23, 1 ;  /* 0x3f80000017177421 */ /* 0x002fc80000010000 */
[----:B------:R-:W-:Y:S01]  /*3a50*/  MUFU.RCP R46, R23 ;  /* 0x00000017002e7308 */ /* 0x000fe20000001000 */
[C---:B------:R-:W-:Y:S02]  /*3a60*/  PRMT R15, R10.reuse, 0x7610, R15 ;  /* 0x000076100a0f7816 */ /* 0x040fe4000000000f */
[----:B------:R-:W-:Y:S01]  /*3a70*/  PRMT R10, R10, 0x7632, R10 ;  /* 0x000076320a0a7816 */ /* 0x000fe2000000000a */
[----:B------:R-:W-:Y:S04]  /*3a80*/  STG.E.U16 desc[UR16][R34.64+0x6], R19 ;  /* 0x0000061322007986 */ /* 0x000fe8000c101510 */
[----:B------:R-:W-:Y:S04]  /*3a90*/  STG.E.U16 desc[UR16][R34.64], R15 ;  /* 0x0000000f22007986 */ /* 0x000fe8000c101510 */
[----:B------:R0:W-:Y:S02]  /*3aa0*/  STG.E.U16 desc[UR16][R34.64+0x2], R10 ;  /* 0x0000020a22007986 */ /* 0x0001e4000c101510 */
[----:B0-----:R-:W-:-:S06]  /*3ab0*/  FMUL.FTZ R34, R54, -1.4426950216293334961 ;  /* 0xbfb8aa3b36227820 */ /* 0x001fcc0000410000 */
[----:B------:R-:W0:Y:S02]  /*3ac0*/  MUFU.EX2 R34, R34 ;  /* 0x0000002200227308 */ /* 0x000e240000000800 */
[----:B0-----:R-:W-:-:S06]  /*3ad0*/  FADD.FTZ R34, R34, 1 ;  /* 0x3f80000022227421 */ /* 0x001fcc0000010000 */
[----:B------:R-:W0:Y:S01]  /*3ae0*/  MUFU.RCP R34, R34 ;  /* 0x0000002200227308 */ /* 0x000e220000001000 */
[----:B------:R-:W-:Y:S01]  /*3af0*/  FMUL.FTZ R46, R18, R46 ;  /* 0x0000002e122e7220 */ /* 0x000fe20000410000 */
[----:B------:R-:W-:Y:S01]  /*3b00*/  FMUL.FTZ R8, R31, R51 ;  /* 0x000000331f087220 */ /* 0x000fe20000410000 */
[----:B---3--:R-:W-:Y:S02]  /*3b10*/  FADD.FTZ R23, R56, -R30 ;  /* 0x8000001e38177221 */ /* 0x008fe40000010000 */
[----:B------:R-:W2:Y:S04]  /*3b20*/  LDL.LU R56, [R1+0x30] ;  /* 0x0000300001387983 */ /* 0x000ea80000300800 */
[----:B------:R0:W-:Y:S02]  /*3b30*/  STL [R1+0xd4], R46 ;  /* 0x0000d42e01007387 */ /* 0x0001e40000100800 */
[----:B0-----:R-:W-:-:S05]  /*3b40*/  FMUL.FTZ R46, R54, R34 ;  /* 0x00000022362e7220 */ /* 0x001fca0000410000 */
[----:B------:R-:W-:Y:S04]  /*3b50*/  STL [R1+0xc0], R46 ;  /* 0x0000c02e01007387 */ /* 0x000fe80000100800 */
[----:B------:R-:W3:Y:S01]  /*3b60*/  LDL.LU R51, [R1+0x2c] ;  /* 0x00002c0001337983 */ /* 0x000ee20000300800 */
[--C-:B------:R-:W-:Y:S01]  /*3b70*/  FADD.FTZ R15, R59, -R30.reuse ;  /* 0x8000001e3b0f7221 */ /* 0x100fe20000010000 */
[--C-:B------:R-:W-:Y:S01]  /*3b80*/  FADD.FTZ R25, R48, -R30.reuse ;  /* 0x8000001e30197221 */ /* 0x100fe20000010000 */
[----:B------:R-:W-:Y:S02]  /*3b90*/  FADD.FTZ R19, R14, -R30 ;  /* 0x8000001e0e137221 */ /* 0x000fe40000010000 */
[C---:B------:R-:W-:Y:S01]  /*3ba0*/  FMUL.FTZ R15, R31.reuse, R15 ;  /* 0x0000000f1f0f7220 */ /* 0x040fe20000410000 */
[C---:B------:R-:W-:Y:S01]  /*3bb0*/  FMUL.FTZ R14, R31.reuse, R22 ;  /* 0x000000161f0e7220 */ /* 0x040fe20000410000 */
[----:B------:R-:W-:-:S02]  /*3bc0*/  FMUL.FTZ R22, R31, R25 ;  /* 0x000000191f167220 */ /* 0x000fc40000410000 */
[----:B------:R-:W-:Y:S01]  /*3bd0*/  FFMA.FTZ R25, R26, R15, R28 ;  /* 0x0000000f1a197223 */ /* 0x000fe2000001001c */
[----:B------:R-:W-:-:S03]  /*3be0*/  FADD.FTZ R48, R36, -R30 ;  /* 0x8000001e24307221 */ /* 0x000fc60000010000 */
[----:B------:R-:W-:-:S06]  /*3bf0*/  FMUL.FTZ R36, R25, -1.4426950216293334961 ;  /* 0xbfb8aa3b19247820 */ /* 0x000fcc0000410000 */
[----:B------:R-:W0:Y:S01]  /*3c00*/  MUFU.EX2 R36, R36 ;  /* 0x0000002400247308 */ /* 0x000e220000000800 */
[--C-:B------:R-:W-:Y:S01]  /*3c10*/  FADD.FTZ R35, R37, -R30.reuse ;  /* 0x8000001e25237221 */ /* 0x100fe20000010000 */
[--C-:B------:R-:W-:Y:S01]  /*3c20*/  FADD.FTZ R10, R11, -R30.reuse ;  /* 0x8000001e0b0a7221 */ /* 0x100fe20000010000 */
[--C-:B------:R-:W-:Y:S02]  /*3c30*/  FADD.FTZ R40, R40, -R30.reuse ;  /* 0x8000001e28287221 */ /* 0x100fe40000010000 */
[----:B------:R-:W-:Y:S01]  /*3c40*/  FMUL.FTZ R11, R31, R35 ;  /* 0x000000231f0b7220 */ /* 0x000fe20000410000 */
[----:B------:R-:W-:Y:S01]  /*3c50*/  FFMA.FTZ R35, R29, R14, R27 ;  /* 0x0000000e1d237223 */ /* 0x000fe2000001001b */
[--C-:B------:R-:W-:Y:S01]  /*3c60*/  FADD.FTZ R37, R17, -R30.reuse ;  /* 0x8000001e11257221 */ /* 0x100fe20000010000 */
[----:B------:R-:W-:Y:S01]  /*3c70*/  FMUL.FTZ R15, R31, R40 ;  /* 0x000000281f0f7220 */ /* 0x000fe20000410000 */
[----:B------:R-:W-:Y:S01]  /*3c80*/  FADD.FTZ R43, R43, -R30 ;  /* 0x8000001e2b2b7221 */ /* 0x000fe20000010000 */
[----:B------:R-:W-:Y:S01]  /*3c90*/  FMUL.FTZ R40, R35, -1.4426950216293334961 ;  /* 0xbfb8aa3b23287820 */ /* 0x000fe20000410000 */
[C---:B------:R-:W-:Y:S01]  /*3ca0*/  FMUL.FTZ R14, R31.reuse, R5 ;  /* 0x000000051f0e7220 */ /* 0x040fe20000410000 */
[C---:B------:R-:W-:Y:S01]  /*3cb0*/  FMUL.FTZ R5, R31.reuse, R19 ;  /* 0x000000131f057220 */ /* 0x040fe20000410000 */
[C---:B------:R-:W-:Y:S01]  /*3cc0*/  FMUL.FTZ R19, R31.reuse, R37 ;  /* 0x000000251f137220 */ /* 0x040fe20000410000 */
[----:B0-----:R-:W-:Y:S01]  /*3cd0*/  FADD.FTZ R36, R36, 1 ;  /* 0x3f80000024247421 */ /* 0x001fe20000010000 */
[----:B------:R0:W-:Y:S01]  /*3ce0*/  MUFU.EX2 R37, R40 ;  /* 0x0000002800257308 */ /* 0x0001e20000000800 */
[C---:B------:R-:W-:Y:S01]  /*3cf0*/  FMUL.FTZ R39, R31.reuse, R39 ;  /* 0x000000271f277220 */ /* 0x040fe20000410000 */
[C---:B------:R-:W-:Y:S01]  /*3d00*/  FMUL.FTZ R17, R31.reuse, R43 ;  /* 0x0000002b1f117220 */ /* 0x040fe20000410000 */
[----:B------:R-:W-:Y:S01]  /*3d10*/  FMUL.FTZ R43, R52, -1.4426950216293334961 ;  /* 0xbfb8aa3b342b7820 */ /* 0x000fe20000410000 */
[C---:B------:R-:W-:Y:S01]  /*3d20*/  FMUL.FTZ R10, R31.reuse, R10 ;  /* 0x0000000a1f0a7220 */ /* 0x040fe20000410000 */
[----:B------:R-:W-:-:S03]  /*3d30*/  FMUL.FTZ R57, R31, R57 ;  /* 0x000000391f397220 */ /* 0x000fc60000410000 */
[----:B------:R-:W1:Y:S01]  /*3d40*/  MUFU.RCP R36, R36 ;  /* 0x0000002400247308 */ /* 0x000e620000001000 */
[----:B0-----:R-:W-:Y:S01]  /*3d50*/  FMUL.FTZ R40, R21, -1.4426950216293334961 ;  /* 0xbfb8aa3b15287820 */ /* 0x001fe20000410000 */
[C---:B------:R-:W-:Y:S01]  /*3d60*/  FMUL.FTZ R44, R31.reuse, R44 ;  /* 0x0000002c1f2c7220 */ /* 0x040fe20000410000 */
[----:B------:R-:W-:Y:S01]  /*3d70*/  FMUL.FTZ R48, R31, R48 ;  /* 0x000000301f307220 */ /* 0x000fe20000410000 */
[C-C-:B------:R-:W-:Y:S01]  /*3d80*/  FFMA.FTZ R39, R26.reuse, R39, R28.reuse ;  /* 0x000000271a277223 */ /* 0x140fe2000001001c */
[C-C-:B------:R-:W-:Y:S01]  /*3d90*/  FFMA.FTZ R22, R26.reuse, R22, R28.reuse ;  /* 0x000000161a167223 */ /* 0x140fe2000001001c */
[C-C-:B------:R-:W-:Y:S01]  /*3da0*/  FFMA.FTZ R20, R26.reuse, R20, R28.reuse ;  /* 0x000000141a147223 */ /* 0x140fe2000001001c */
[C-C-:B------:R-:W-:Y:S01]  /*3db0*/  FFMA.FTZ R17, R26.reuse, R17, R28.reuse ;  /* 0x000000111a117223 */ /* 0x140fe2000001001c */
        /* <DEDUP_REMOVED lines=8> */
[----:B------:R-:W4:Y:S01]  /*3e40*/  MUFU.EX2 R43, R43 ;  /* 0x0000002b002b7308 */ /* 0x000f220000000800 */
[C-C-:B------:R-:W-:Y:S01]  /*3e50*/  FFMA.FTZ R57, R26.reuse, R57, R28.reuse ;  /* 0x000000391a397223 */ /* 0x140fe2000001001c */
[C-C-:B------:R-:W-:Y:S01]  /*3e60*/  FFMA.FTZ R44, R26.reuse, R44, R28.reuse ;  /* 0x0000002c1a2c7223 */ /* 0x140fe2000001001c */
[----:B------:R-:W-:Y:S01]  /*3e70*/  FFMA.FTZ R48, R26, R48, R28 ;  /* 0x000000301a307223 */ /* 0x000fe2000001001c */
[----:B------:R-:W-:Y:S01]  /*3e80*/  FMUL.FTZ R26, R39, -1.4426950216293334961 ;  /* 0xbfb8aa3b271a7820 */ /* 0x000fe20000410000 */
[----:B------:R-:W-:Y:S01]  /*3e90*/  FMUL.FTZ R23, R31, R23 ;  /* 0x000000171f177220 */ /* 0x000fe20000410000 */
[----:B-1----:R-:W-:-:S04]  /*3ea0*/  FMUL.FTZ R36, R25, R36 ;  /* 0x0000002419247220 */ /* 0x002fc80000410000 */
[----:B------:R-:W1:Y:S01]  /*3eb0*/  MUFU.EX2 R26, R26 ;  /* 0x0000001a001a7308 */ /* 0x000e620000000800 */
[----:B------:R-:W-:Y:S01]  /*3ec0*/  FFMA.FTZ R23, R29, R23, R27 ;  /* 0x000000171d177223 */ /* 0x000fe2000001001b */
[----:B------:R-:W-:Y:S01]  /*3ed0*/  FADD.FTZ R37, R37, 1 ;  /* 0x3f80000025257421 */ /* 0x000fe20000010000 */
[----:B------:R0:W-:Y:S02]  /*3ee0*/  STL [R1+0xbc], R36 ;  /* 0x0000bc2401007387 */ /* 0x0001e40000100800 */
[----:B------:R-:W-:-:S03]  /*3ef0*/  FMUL.FTZ R28, R23, -1.4426950216293334961 ;  /* 0xbfb8aa3b171c7820 */ /* 0x000fc60000410000 */
[----:B------:R-:W1:Y:S01]  /*3f00*/  MUFU.RCP R37, R37 ;  /* 0x0000002500257308 */ /* 0x000e620000001000 */
[----:B0-----:R-:W-:Y:S01]  /*3f10*/  FADD.FTZ R36, R40, 1 ;  /* 0x3f80000028247421 */ /* 0x001fe20000010000 */
[----:B----4-:R-:W-:Y:S01]  /*3f20*/  FADD.FTZ R40, R43, 1 ;  /* 0x3f8000002b287421 */ /* 0x010fe20000010000 */
[----:B------:R-:W-:-:S05]  /*3f30*/  FMUL.FTZ R18, R24, -1.4426950216293334961 ;  /* 0xbfb8aa3b18127820 */ /* 0x000fca0000410000 */
[----:B------:R-:W0:Y:S01]  /*3f40*/  MUFU.EX2 R28, R28 ;  /* 0x0000001c001c7308 */ /* 0x000e220000000800 */
[----:B-1----:R-:W-:Y:S01]  /*3f50*/  FADD.FTZ R46, R26, 1 ;  /* 0x3f8000001a2e7421 */ /* 0x002fe20000010000 */
[----:B------:R-:W-:Y:S01]  /*3f60*/  FMUL.FTZ R34, R49, -1.4426950216293334961 ;  /* 0xbfb8aa3b31227820 */ /* 0x000fe20000410000 */
[----:B------:R-:W-:-:S05]  /*3f70*/  FMUL.FTZ R25, R22, -1.4426950216293334961 ;  /* 0xbfb8aa3b16197820 */ /* 0x000fca0000410000 */
[----:B------:R-:W1:Y:S08]  /*3f80*/  MUFU.RCP R36, R36 ;  /* 0x0000002400247308 */ /* 0x000e700000001000 */
[----:B------:R-:W4:Y:S01]  /*3f90*/  MUFU.RCP R40, R40 ;  /* 0x0000002800287308 */ /* 0x000f220000001000 */
[----:B------:R-:W-:-:S07]  /*3fa0*/  FMUL.FTZ R37, R35, R37 ;  /* 0x0000002523257220 */ /* 0x000fce0000410000 */
[----:B------:R-:W4:Y:S01]  /*3fb0*/  MUFU.EX2 R18, R18 ;  /* 0x0000001200127308 */ /* 0x000f220000000800 */
[----:B0-----:R-:W-:-:S07]  /*3fc0*/  FADD.FTZ R28, R28, 1 ;  /* 0x3f8000001c1c7421 */ /* 0x001fce0000010000 */
[----:B------:R-:W0:Y:S01]  /*3fd0*/  MUFU.EX2 R34, R34 ;  /* 0x0000002200227308 */ /* 0x000e220000000800 */
[----:B------:R4:W-:Y:S01]  /*3fe0*/  STL [R1+0x98], R37 ;  /* 0x0000982501007387 */ /* 0x0009e20000100800 */
[----:B-1----:R-:W-:-:S06]  /*3ff0*/  FMUL.FTZ R36, R21, R36 ;  /* 0x0000002415247220 */ /* 0x002fcc0000410000 */
[----:B------:R-:W1:Y:S01]  /*4000*/  MUFU.EX2 R25, R25 ;  /* 0x0000001900197308 */ /* 0x000e620000000800 */
[----:B----4-:R-:W-:Y:S01]  /*4010*/  FMUL.FTZ R37, R52, R40 ;  /* 0x0000002834257220 */ /* 0x010fe20000410000 */
[----:B------:R4:W-:Y:S01]  /*4020*/  STL [R1+0xa4], R36 ;  /* 0x0000a42401007387 */ /* 0x0009e20000100800 */
[----:B------:R-:W-:-:S05]  /*4030*/  FADD.FTZ R18, R18, 1 ;  /* 0x3f80000012127421 */ /* 0x000fca0000010000 */
[----:B------:R1:W4:Y:S01]  /*4040*/  MUFU.RCP R40, R28 ;  /* 0x0000001c00287308 */ /* 0x0003220000001000 */
[----:B------:R4:W-:Y:S01]  /*4050*/  STL [R1+0x90], R37 ;  /* 0x0000902501007387 */ /* 0x0009e20000100800 */
[----:B0-----:R-:W-:Y:S01]  /*4060*/  FADD.FTZ R34, R34, 1 ;  /* 0x3f80000022227421 */ /* 0x001fe20000010000 */
[----:B-1----:R-:W-:-:S05]  /*4070*/  FADD.FTZ R28, R25, 1 ;  /* 0x3f800000191c7421 */ /* 0x002fca0000010000 */
[----:B------:R-:W-:Y:S08]  /*4080*/  MUFU.RCP R34, R34 ;  /* 0x0000002200227308 */ /* 0x000ff00000001000 */
[----:B------:R-:W0:Y:S01]  /*4090*/  MUFU.RCP R28, R28 ;  /* 0x0000001c001c7308 */ /* 0x000e220000001000 */
[----:B----4-:R-:W-:Y:S01]  /*40a0*/  FMUL.FTZ R23, R23, R40 ;  /* 0x0000002817177220 */ /* 0x010fe20000410000 */
[----:B------:R-:W-:Y:S01]  /*40b0*/  FMUL.FTZ R21, R42, -1.4426950216293334961 ;  /* 0xbfb8aa3b2a157820 */ /* 0x000fe20000410000 */
[----:B------:R-:W-:-:S05]  /*40c0*/  FMUL.FTZ R36, R47, -1.4426950216293334961 ;  /* 0xbfb8aa3b2f247820 */ /* 0x000fca0000410000 */
[----:B------:R-:W1:Y:S08]  /*40d0*/  MUFU.EX2 R21, R21 ;  /* 0x0000001500157308 */ /* 0x000e700000000800 */
[----:B------:R-:W4:Y:S01]  /*40e0*/  MUFU.EX2 R36, R36 ;  /* 0x0000002400247308 */ /* 0x000f220000000800 */
[----:B0-----:R-:W-:Y:S01]  /*40f0*/  FMUL.FTZ R22, R22, R28 ;  /* 0x0000001c16167220 */ /* 0x001fe20000410000 */
[----:B-1----:R-:W-:Y:S01]  /*4100*/  FADD.FTZ R21, R21, 1 ;  /* 0x3f80000015157421 */ /* 0x002fe20000010000 */
[----:B------:R-:W-:Y:S01]  /*4110*/  FMUL.FTZ R37, R20, -1.4426950216293334961 ;  /* 0xbfb8aa3b14257820 */ /* 0x000fe20000410000 */
[----:B----4-:R-:W-:-:S05]  /*4120*/  FADD.FTZ R28, R36, 1 ;  /* 0x3f800000241c7421 */ /* 0x010fca0000010000 */
[----:B------:R-:W-:Y:S08]  /*4130*/  MUFU.EX2 R37, R37 ;  /* 0x0000002500257308 */ /* 0x000ff00000000800 */
[----:B------:R-:W-:Y:S01]  /*4140*/  MUFU.RCP R28, R28 ;  /* 0x0000001c001c7308 */ /* 0x000fe20000001000 */
[----:B--2---:R-:W-:-:S04]  /*4150*/  FADD.FTZ R43, R56, -R30 ;  /* 0x8000001e382b7221 */ /* 0x004fc80000010000 */
[----:B------:R-:W-:-:S04]  /*4160*/  FMUL.FTZ R43, R31, R43 ;  /* 0x0000002b1f2b7220 */ /* 0x000fc80000410000 */
[----:B------:R-:W-:Y:S02]  /*4170*/  FFMA.FTZ R26, R29, R43, R27 ;  /* 0x0000002b1d1a7223 */ /* 0x000fe4000001001b */
[----:B------:R0:W1:Y:S02]  /*4180*/  MUFU.RCP R43, R46 ;  /* 0x0000002e002b7308 */ /* 0x0000640000001000 */
[----:B0-----:R-:W2:Y:S01]  /*4190*/  LDL.LU R46, [R1+0x38] ;  /* 0x00003800012e7983 */ /* 0x001ea20000300800 */
[----:B-1----:R-:W-:-:S05]  /*41a0*/  FMUL.FTZ R39, R39, R43 ;  /* 0x0000002b27277220 */ /* 0x002fca0000410000 */
[----:B------:R0:W-:Y:S01]  /*41b0*/  STL [R1+0x48], R39 ;  /* 0x0000482701007387 */ /* 0x0001e20000100800 */
[----:B------:R-:W-:Y:S01]  /*41c0*/  FMUL.FTZ R35, R26, -1.4426950216293334961 ;  /* 0xbfb8aa3b1a237820 */ /* 0x000fe20000410000 */
[----:B0-----:R-:W0:Y:S02]  /*41d0*/  MUFU.RCP R39, R18 ;  /* 0x0000001200277308 */ /* 0x001e240000001000 */
[----:B------:R0:W-:Y:S06]  /*41e0*/  STL [R1+0x44], R23 ;  /* 0x0000441701007387 */ /* 0x0001ec0000100800 */
[----:B------:R-:W1:Y:S01]  /*41f0*/  MUFU.EX2 R35, R35 ;  /* 0x0000002300237308 */ /* 0x000e620000000800 */
[----:B0-----:R-:W-:-:S05]  /*4200*/  FMUL.FTZ R23, R24, R39 ;  /* 0x0000002718177220 */ /* 0x001fca0000410000 */
[----:B------:R0:W-:Y:S02]  /*4210*/  STL [R1+0x40], R23 ;  /* 0x0000401701007387 */ /* 0x0001e40000100800 */
[----:B0-----:R-:W-:-:S05]  /*4220*/  FMUL.FTZ R23, R49, R34 ;  /* 0x0000002231177220 */ /* 0x001fca0000410000 */
[----:B------:R-:W-:Y:S04]  /*4230*/  STL [R1+0x28], R23 ;  /* 0x0000281701007387 */ /* 0x000fe80000100800 */
[----:B------:R-:W4:Y:S04]  /*4240*/  LDL.LU R40, [R1+0x4c] ;  /* 0x00004c0001287983 */ /* 0x000f280000300800 */
[----:B------:R1:W-:Y:S02]  /*4250*/  STL [R1+0x3c], R22 ;  /* 0x00003c1601007387 */ /* 0x0003e40000100800 */
[----:B-1----:R-:W-:-:S06]  /*4260*/  FADD.FTZ R22, R35, 1 ;  /* 0x3f80000023167421 */ /* 0x002fcc0000010000 */
[----:B------:R-:W0:Y:S08]  /*4270*/  MUFU.RCP R22, R22 ;  /* 0x0000001600167308 */ /* 0x000e300000001000 */
[----:B------:R-:W1:Y:S01]  /*4280*/  MUFU.RCP R23, R21 ;  /* 0x0000001500177308 */ /* 0x000e620000001000 */
[----:B0-----:R-:W-:-:S05]  /*4290*/  FMUL.FTZ R26, R26, R22 ;  /* 0x000000161a1a7220 */ /* 0x001fca0000410000 */
[----:B------:R1:W-:Y:S01]  /*42a0*/  STL [R1+0x38], R26 ;  /* 0x0000381a01007387 */ /* 0x0003e20000100800 */
[----:B---3--:R-:W-:Y:S01]  /*42b0*/  FADD.FTZ R18, R51, -R30 ;  /* 0x8000001e33127221 */ /* 0x008fe20000010000 */
[----:B-1----:R-:W-:-:S05]  /*42c0*/  FMUL.FTZ R26, R42, R23 ;  /* 0x000000172a1a7220 */ /* 0x002fca0000410000 */
[----:B------:R0:W-:Y:S01]  /*42d0*/  STL [R1+0x34], R26 ;  /* 0x0000341a01007387 */ /* 0x0001e20000100800 */
[----:B------:R-:W-:Y:S01]  /*42e0*/  FMUL.FTZ R18, R31, R18 ;  /* 0x000000121f127220 */ /* 0x000fe20000410000 */
[----:B------:R-:W-:Y:S01]  /*42f0*/  FADD.FTZ R35, R37, 1 ;  /* 0x3f80000025237421 */ /* 0x000fe20000010000 */
[----:B0-----:R-:W-:Y:S02]  /*4300*/  FMUL.FTZ R26, R47, R28 ;  /* 0x0000001c2f1a7220 */ /* 0x001fe40000410000 */
[----:B------:R-:W-:-:S03]  /*4310*/  FFMA.FTZ R25, R29, R18, R27 ;  /* 0x000000121d197223 */ /* 0x000fc6000001001b */
[----:B------:R0:W-:Y:S04]  /*4320*/  STL [R1+0x24], R26 ;  /* 0x0000241a01007387 */ /* 0x0001e80000100800 */
[----:B------:R-:W3:Y:S01]  /*4330*/  LDL.LU R37, [R1+0x50] ;  /* 0x0000500001257983 */ /* 0x000ee20000300800 */
[----:B------:R-:W-:Y:S01]  /*4340*/  FMUL.FTZ R18, R25, -1.4426950216293334961 ;  /* 0xbfb8aa3b19127820 */ /* 0x000fe20000410000 */
[----:B------:R-:W-:Y:S01]  /*4350*/  FMUL.FTZ R24, R45, -1.4426950216293334961 ;  /* 0xbfb8aa3b2d187820 */ /* 0x000fe20000410000 */
[----:B------:R-:W-:Y:S01]  /*4360*/  FMUL.FTZ R34, R33, -1.4426950216293334961 ;  /* 0xbfb8aa3b21227820 */ /* 0x000fe20000410000 */
[----:B------:R-:W0:Y:S08]  /*4370*/  MUFU.RCP R35, R35 ;  /* 0x0000002300237308 */ /* 0x000e300000001000 */
[----:B------:R-:W1:Y:S08]  /*4380*/  MUFU.EX2 R18, R18 ;  /* 0x0000001200127308 */ /* 0x000e700000000800 */
[----:B------:R-:W1:Y:S08]  /*4390*/  MUFU.EX2 R24, R24 ;  /* 0x0000001800187308 */ /* 0x000e700000000800 */
[----:B------:R-:W1:Y:S01]  /*43a0*/  MUFU.EX2 R34, R34 ;  /* 0x0000002200227308 */ /* 0x000e620000000800 */
[----:B0-----:R-:W-:Y:S01]  /*43b0*/  FMUL.FTZ R26, R20, R35 ;  /* 0x00000023141a7220 */ /* 0x001fe20000410000 */
[----:B-1----:R-:W-:-:S04]  /*43c0*/  FADD.FTZ R18, R18, 1 ;  /* 0x3f80000012127421 */ /* 0x002fc80000010000 */
[----:B------:R0:W-:Y:S01]  /*43d0*/  STL [R1+0x30], R26 ;  /* 0x0000301a01007387 */ /* 0x0001e20000100800 */
[----:B------:R-:W-:Y:S01]  /*43e0*/  FADD.FTZ R24, R24, 1 ;  /* 0x3f80000018187421 */ /* 0x000fe20000010000 */
[----:B------:R-:W1:Y:S01]  /*43f0*/  MUFU.RCP R36, R18 ;  /* 0x0000001200247308 */ /* 0x000e620000001000 */
[----:B------:R-:W-:-:S07]  /*4400*/  FADD.FTZ R34, R34, 1 ;  /* 0x3f80000022227421 */ /* 0x000fce0000010000 */
[----:B0-----:R-:W0:Y:S08]  /*4410*/  MUFU.RCP R26, R24 ;  /* 0x00000018001a7308 */ /* 0x001e300000001000 */
[----:B------:R-:W0:Y:S01]  /*4420*/  MUFU.RCP R35, R34 ;  /* 0x0000002200237308 */ /* 0x000e220000001000 */
[----:B-1----:R-:W-:Y:S01]  /*4430*/  FMUL.FTZ R25, R25, R36 ;  /* 0x0000002419197220 */ /* 0x002fe20000410000 */
[----:B0-----:R-:W-:-:S04]  /*4440*/  FMUL.FTZ R26, R45, R26 ;  /* 0x0000001a2d1a7220 */ /* 0x001fc80000410000 */
[----:B------:R-:W-:Y:S01]  /*4450*/  STL [R1+0x2c], R25 ;  /* 0x00002c1901007387 */ /* 0x000fe20000100800 */
[----:B------:R-:W-:-:S03]  /*4460*/  FMUL.FTZ R33, R33, R35 ;  /* 0x0000002321217220 */ /* 0x000fc60000410000 */
[----:B------:R-:W-:Y:S04]  /*4470*/  STL [R1+0x4c], R26 ;  /* 0x00004c1a01007387 */ /* 0x000fe80000100800 */
[----:B------:R0:W-:Y:S04]  /*4480*/  STL [R1+0x20], R33 ;  /* 0x0000202101007387 */ /* 0x0001e80000100800 */
[----:B------:R-:W3:Y:S01]  /*4490*/  LDL.LU R35, [R1+0x5c] ;  /* 0x00005c0001237983 */ /* 0x000ee20000300800 */
[----:B------:R-:W-:-:S06]  /*44a0*/  FMUL.FTZ R39, R17, -1.4426950216293334961 ;  /* 0xbfb8aa3b11277820 */ /* 0x000fcc0000410000 */
[----:B------:R-:W1:Y:S01]  /*44b0*/  MUFU.EX2 R39, R39 ;  /* 0x0000002700277308 */ /* 0x000e620000000800 */
[----:B------:R-:W-:Y:S01]  /*44c0*/  FMUL.FTZ R23, R50, -1.4426950216293334961 ;  /* 0xbfb8aa3b32177820 */ /* 0x000fe20000410000 */
[----:B------:R-:W-:Y:S01]  /*44d0*/  FMUL.FTZ R28, R41, -1.4426950216293334961 ;  /* 0xbfb8aa3b291c7820 */ /* 0x000fe20000410000 */
[----:B-1----:R-:W-:-:S06]  /*44e0*/  FADD.FTZ R34, R39, 1 ;  /* 0x3f80000027227421 */ /* 0x002fcc0000010000 */
[----:B------:R-:W0:Y:S08]  /*44f0*/  MUFU.RCP R34, R34 ;  /* 0x0000002200227308 */ /* 0x000e300000001000 */
[----:B------:R-:W-:Y:S08]  /*4500*/  MUFU.EX2 R23, R23 ;  /* 0x0000001700177308 */ /* 0x000ff00000000800 */
[----:B------:R-:W-:Y:S01]  /*4510*/  MUFU.EX2 R28, R28 ;  /* 0x0000001c001c7308 */ /* 0x000fe20000000800 */
[----:B0-----:R-:W-:Y:S01]  /*4520*/  FMUL.FTZ R33, R17, R34 ;  /* 0x0000002211217220 */ /* 0x001fe20000410000 */
[----:B--2---:R-:W-:-:S04]  /*4530*/  FADD.FTZ R21, R46, -R30 ;  /* 0x8000001e2e157221 */ /* 0x004fc80000010000 */
[----:B------:R-:W-:-:S04]  /*4540*/  FMUL.FTZ R21, R31, R21 ;  /* 0x000000151f157220 */ /* 0x000fc80000410000 */
[----:B------:R-:W-:-:S04]  /*4550*/  FFMA.FTZ R21, R29, R21, R27 ;  /* 0x000000151d157223 */ /* 0x000fc8000001001b */
[----:B------:R-:W-:-:S06]  /*4560*/  FMUL.FTZ R22, R21, -1.4426950216293334961 ;  /* 0xbfb8aa3b15167820 */ /* 0x000fcc0000410000 */
[----:B------:R-:W0:Y:S01]  /*4570*/  MUFU.EX2 R22, R22 ;  /* 0x0000001600167308 */ /* 0x000e220000000800 */
[----:B------:R1:W-:Y:S01]  /*4580*/  STL [R1+0x58], R33 ;  /* 0x0000582101007387 */ /* 0x0003e20000100800 */
[----:B------:R-:W-:Y:S01]  /*4590*/  FMUL.FTZ R20, R15, -1.4426950216293334961 ;  /* 0xbfb8aa3b0f147820 */ /* 0x000fe20000410000 */
[----:B0-----:R-:W-:-:S05]  /*45a0*/  FADD.FTZ R22, R22, 1 ;  /* 0x3f80000016167421 */ /* 0x001fca0000010000 */
[----:B-1----:R0:W1:Y:S02]  /*45b0*/  MUFU.RCP R33, R22 ;  /* 0x0000001600217308 */ /* 0x0020640000001000 */
[----:B0-----:R-:W-:Y:S01]  /*45c0*/  FADD.FTZ R22, R23, 1 ;  /* 0x3f80000017167421 */ /* 0x001fe20000010000 */
[----:B------:R-:W-:-:S05]  /*45d0*/  FADD.FTZ R23, R28, 1 ;  /* 0x3f8000001c177421 */ /* 0x000fca0000010000 */
[----:B------:R-:W0:Y:S01]  /*45e0*/  MUFU.RCP R22, R22 ;  /* 0x0000001600167308 */ /* 0x000e220000001000 */
[----:B-1----:R-:W-:-:S07]  /*45f0*/  FMUL.FTZ R33, R21, R33 ;  /* 0x0000002115217220 */ /* 0x002fce0000410000 */
[----:B------:R-:W1:Y:S01]  /*4600*/  MUFU.EX2 R20, R20 ;  /* 0x0000001400147308 */ /* 0x000e620000000800 */
[----:B----4-:R-:W-:-:S07]  /*4610*/  FADD.FTZ R18, R40, -R30 ;  /* 0x8000001e28127221 */ /* 0x010fce0000010000 */
[----:B------:R-:W2:Y:S01]  /*4620*/  MUFU.RCP R23, R23 ;  /* 0x0000001700177308 */ /* 0x000ea20000001000 */
[----:B------:R-:W-:Y:S01]  /*4630*/  FMUL.FTZ R18, R31, R18 ;  /* 0x000000121f127220 */ /* 0x000fe20000410000 */
[----:B------:R0:W-:Y:S03]  /*4640*/  STL [R1+0x54], R33 ;  /* 0x0000542101007387 */ /* 0x0001e60000100800 */
[----:B------:R-:W-:Y:S01]  /*4650*/  FFMA.FTZ R18, R29, R18, R27 ;  /* 0x000000121d127223 */ /* 0x000fe2000001001b */
[----:B0-----:R-:W-:-:S03]  /*4660*/  FMUL.FTZ R33, R50, R22 ;  /* 0x0000001632217220 */ /* 0x001fc60000410000 */
[----:B------:R-:W-:Y:S01]  /*4670*/  FMUL.FTZ R24, R18, -1.4426950216293334961 ;  /* 0xbfb8aa3b12187820 */ /* 0x000fe20000410000 */
[----:B-1----:R-:W-:Y:S01]  /*4680*/  FADD.FTZ R34, R20, 1 ;  /* 0x3f80000014227421 */ /* 0x002fe20000010000 */
[----:B------:R2:W-:Y:S01]  /*4690*/  STL [R1+0x6c], R33 ;  /* 0x00006c2101007387 */ /* 0x0005e20000100800 */
[----:B------:R-:W-:-:S03]  /*46a0*/  FMUL.FTZ R25, R53, -1.4426950216293334961 ;  /* 0xbfb8aa3b35197820 */ /* 0x000fc60000410000 */
[----:B------:R-:W0:Y:S01]  /*46b0*/  MUFU.EX2 R24, R24 ;  /* 0x0000001800187308 */ /* 0x000e220000000800 */
[----:B--2---:R-:W-:-:S05]  /*46c0*/  FMUL.FTZ R33, R41, R23 ;  /* 0x0000001729217220 */ /* 0x004fca0000410000 */
[----:B------:R-:W-:Y:S02]  /*46d0*/  STL [R1+0x50], R33 ;  /* 0x0000502101007387 */ /* 0x000fe40000100800 */
[----:B------:R-:W-:Y:S01]  /*46e0*/  MUFU.EX2 R25, R25 ;  /* 0x0000001900197308 */ /* 0x000fe20000000800 */
[----:B------:R-:W-:-:S07]  /*46f0*/  FMUL.FTZ R26, R38, -1.4426950216293334961 ;  /* 0xbfb8aa3b261a7820 */ /* 0x000fce0000410000 */
[----:B------:R-:W-:Y:S01]  /*4700*/  MUFU.EX2 R26, R26 ;  /* 0x0000001a001a7308 */ /* 0x000fe20000000800 */
[----:B---3--:R-:W-:-:S04]  /*4710*/  FADD.FTZ R28, R37, -R30 ;  /* 0x8000001e251c7221 */ /* 0x008fc80000010000 */
[----:B------:R-:W-:-:S04]  /*4720*/  FMUL.FTZ R28, R31, R28 ;  /* 0x0000001c1f1c7220 */ /* 0x000fc80000410000 */
[----:B------:R-:W-:Y:S02]  /*4730*/  FFMA.FTZ R20, R29, R28, R27 ;  /* 0x0000001c1d147223 */ /* 0x000fe4000001001b */
[----:B------:R1:W2:Y:S02]  /*4740*/  MUFU.RCP R28, R34 ;  /* 0x00000022001c7308 */ /* 0x0002a40000001000 */
[----:B-1----:R-:W3:Y:S01]  /*4750*/  LDL.LU R34, [R1+0x80] ;  /* 0x0000800001227983 */ /* 0x002ee20000300800 */
[----:B0-----:R-:W-:Y:S01]  /*4760*/  FADD.FTZ R24, R24, 1 ;  /* 0x3f80000018187421 */ /* 0x001fe20000010000 */
[----:B--2---:R-:W-:-:S05]  /*4770*/  FMUL.FTZ R28, R15, R28 ;  /* 0x0000001c0f1c7220 */ /* 0x004fca0000410000 */
[----:B------:R0:W-:Y:S01]  /*4780*/  STL [R1+0x68], R28 ;  /* 0x0000681c01007387 */ /* 0x0001e20000100800 */
[----:B------:R-:W-:Y:S01]  /*4790*/  FMUL.FTZ R17, R11, -1.4426950216293334961 ;  /* 0xbfb8aa3b0b117820 */ /* 0x000fe20000410000 */
[----:B0-----:R0:W1:Y:S02]  /*47a0*/  MUFU.RCP R28, R24 ;  /* 0x00000018001c7308 */ /* 0x0010640000001000 */
[----:B0-----:R-:W-:Y:S01]  /*47b0*/  FADD.FTZ R24, R25, 1 ;  /* 0x3f80000019187421 */ /* 0x001fe20000010000 */
[----:B------:R-:W-:-:S05]  /*47c0*/  FADD.FTZ R25, R26, 1 ;  /* 0x3f8000001a197421 */ /* 0x000fca0000010000 */
[----:B------:R-:W0:Y:S01]  /*47d0*/  MUFU.RCP R24, R24 ;  /* 0x0000001800187308 */ /* 0x000e220000001000 */
[----:B-1----:R-:W-:-:S07]  /*47e0*/  FMUL.FTZ R28, R18, R28 ;  /* 0x0000001c121c7220 */ /* 0x002fce0000410000 */
[----:B------:R-:W1:Y:S08]  /*47f0*/  MUFU.EX2 R17, R17 ;  /* 0x0000001100117308 */ /* 0x000e700000000800 */
[----:B------:R-:W2:Y:S01]  /*4800*/  MUFU.RCP R25, R25 ;  /* 0x0000001900197308 */ /* 0x000ea20000001000 */
[----:B------:R0:W-:Y:S01]  /*4810*/  STL [R1+0x60], R28 ;  /* 0x0000601c01007387 */ /* 0x0001e20000100800 */
[----:B------:R-:W-:Y:S01]  /*4820*/  FADD.FTZ R26, R35, -R30 ;  /* 0x8000001e231a7221 */ /* 0x000fe20000010000 */
[----:B0-----:R-:W-:-:S03]  /*4830*/  FMUL.FTZ R28, R53, R24 ;  /* 0x00000018351c7220 */ /* 0x001fc60000410000 */
[----:B------:R-:W-:Y:S01]  /*4840*/  FMUL.FTZ R26, R31, R26 ;  /* 0x0000001a1f1a7220 */ /* 0x000fe20000410000 */
[----:B-1----:R-:W-:Y:S01]  /*4850*/  FADD.FTZ R33, R17, 1 ;  /* 0x3f80000011217421 */ /* 0x002fe20000010000 */
[----:B------:R2:W-:Y:S02]  /*4860*/  STL [R1+0x5c], R28 ;  /* 0x00005c1c01007387 */ /* 0x0005e40000100800 */
[----:B------:R-:W-:Y:S02]  /*4870*/  FFMA.FTZ R17, R29, R26, R27 ;  /* 0x0000001a1d117223 */ /* 0x000fe4000001001b */
[----:B------:R0:W1:Y:S01]  /*4880*/  MUFU.RCP R26, R33 ;  /* 0x00000021001a7308 */ /* 0x0000620000001000 */
[----:B--2---:R-:W-:-:S05]  /*4890*/  FMUL.FTZ R28, R38, R25 ;  /* 0x00000019261c7220 */ /* 0x004fca0000410000 */
[----:B------:R-:W-:Y:S04]  /*48a0*/  STL [R1+0x1c], R28 ;  /* 0x00001c1c01007387 */ /* 0x000fe80000100800 */
[----:B0-----:R-:W2:Y:S01]  /*48b0*/  LDL.LU R33, [R1+0x88] ;  /* 0x0000880001217983 */ /* 0x001ea20000300800 */
[----:B------:R-:W-:Y:S01]  /*48c0*/  FMUL.FTZ R21, R20, -1.4426950216293334961 ;  /* 0xbfb8aa3b14157820 */ /* 0x000fe20000410000 */
[----:B------:R-:W-:-:S05]  /*48d0*/  FMUL.FTZ R22, R9, -1.4426950216293334961 ;  /* 0xbfb8aa3b09167820 */ /* 0x000fca0000410000 */
[----:B------:R-:W0:Y:S01]  /*48e0*/  MUFU.EX2 R21, R21 ;  /* 0x0000001500157308 */ /* 0x000e220000000800 */
[----:B------:R-:W-:-:S07]  /*48f0*/  FMUL.FTZ R23, R16, -1.4426950216293334961 ;  /* 0xbfb8aa3b10177820 */ /* 0x000fce0000410000 */
[----:B------:R-:W4:Y:S01]  /*4900*/  MUFU.EX2 R22, R22 ;  /* 0x0000001600167308 */ /* 0x000f220000000800 */
[----:B------:R-:W-:Y:S01]  /*4910*/  FMUL.FTZ R15, R8, -1.4426950216293334961 ;  /* 0xbfb8aa3b080f7820 */ /* 0x000fe20000410000 */
[----:B-1----:R-:W-:-:S06]  /*4920*/  FMUL.FTZ R26, R11, R26 ;  /* 0x0000001a0b1a7220 */ /* 0x002fcc0000410000 */
[----:B------:R-:W1:Y:S01]  /*4930*/  MUFU.EX2 R23, R23 ;  /* 0x0000001700177308 */ /* 0x000e620000000800 */
[----:B0-----:R-:W-:Y:S01]  /*4940*/  FADD.FTZ R21, R21, 1 ;  /* 0x3f80000015157421 */ /* 0x001fe20000010000 */
[----:B------:R0:W-:Y:S06]  /*4950*/  STL [R1+0x18], R26 ;  /* 0x0000181a01007387 */ /* 0x0001ec0000100800 */
[----:B------:R-:W1:Y:S08]  /*4960*/  MUFU.EX2 R15, R15 ;  /* 0x0000000f000f7308 */ /* 0x000e700000000800 */
[----:B0-----:R4:W0:Y:S02]  /*4970*/  MUFU.RCP R26, R21 ;  /* 0x00000015001a7308 */ /* 0x0018240000001000 */
[----:B----4-:R-:W-:Y:S01]  /*4980*/  FADD.FTZ R21, R22, 1 ;  /* 0x3f80000016157421 */ /* 0x010fe20000010000 */
[----:B-1----:R-:W-:-:S05]  /*4990*/  FADD.FTZ R22, R23, 1 ;  /* 0x3f80000017167421 */ /* 0x002fca0000010000 */
[----:B------:R-:W1:Y:S01]  /*49a0*/  MUFU.RCP R21, R21 ;  /* 0x0000001500157308 */ /* 0x000e620000001000 */
[----:B------:R-:W-:-:S07]  /*49b0*/  FADD.FTZ R28, R15, 1 ;  /* 0x3f8000000f1c7421 */ /* 0x000fce0000010000 */
[----:B------:R-:W4:Y:S01]  /*49c0*/  MUFU.RCP R22, R22 ;  /* 0x0000001600167308 */ /* 0x000f220000001000 */
[----:B0-----:R-:W-:Y:S01]  /*49d0*/  FMUL.FTZ R26, R20, R26 ;  /* 0x0000001a141a7220 */ /* 0x001fe20000410000 */
[----:B-1----:R-:W-:-:S04]  /*49e0*/  FMUL.FTZ R9, R9, R21 ;  /* 0x0000001509097220 */ /* 0x002fc80000410000 */
[----:B------:R-:W-:Y:S04]  /*49f0*/  STL [R1+0x14], R26 ;  /* 0x0000141a01007387 */ /* 0x000fe80000100800 */
[----:B------:R4:W-:Y:S02]  /*4a00*/  STL [R1+0x10], R9 ;  /* 0x0000100901007387 */ /* 0x0009e40000100800 */
[----:B----4-:R-:W-:-:S05]  /*4a10*/  FMUL.FTZ R9, R16, R22 ;  /* 0x0000001610097220 */ /* 0x010fca0000410000 */
[----:B------:R0:W-:Y:S04]  /*4a20*/  STL [R1+0xc], R9 ;  /* 0x00000c0901007387 */ /* 0x0001e80000100800 */
[----:B------:R-:W4:Y:S01]  /*4a30*/  LDL.LU R26, [R1+0xa0] ;  /* 0x0000a000011a7983 */ /* 0x000f220000300800 */
[----:B------:R-:W-:Y:S01]  /*4a40*/  FMUL.FTZ R18, R17, -1.4426950216293334961 ;  /* 0xbfb8aa3b11127820 */ /* 0x000fe20000410000 */
[----:B------:R-:W-:Y:S01]  /*4a50*/  FMUL.FTZ R24, R6, -1.4426950216293334961 ;  /* 0xbfb8aa3b06187820 */ /* 0x000fe20000410000 */
[----:B------:R-:W-:Y:S01]  /*4a60*/  FMUL.FTZ R25, R7, -1.4426950216293334961 ;  /* 0xbfb8aa3b07197820 */ /* 0x000fe20000410000 */
[----:B------:R-:W-:-:S03]  /*4a70*/  FMUL.FTZ R11, R14, -1.4426950216293334961 ;  /* 0xbfb8aa3b0e0b7820 */ /* 0x000fc60000410000 */
[----:B------:R-:W-:Y:S01]  /*4a80*/  MUFU.EX2 R18, R18 ;  /* 0x0000001200127308 */ /* 0x000fe20000000800 */
[----:B------:R-:W-:-:S07]  /*4a90*/  FMUL.FTZ R21, R12, -1.4426950216293334961 ;  /* 0xbfb8aa3b0c157820 */ /* 0x000fce0000410000 */
[----:B------:R-:W1:Y:S01]  /*4aa0*/  MUFU.EX2 R24, R24 ;  /* 0x0000001800187308 */ /* 0x000e620000000800 */
[----:B------:R-:W-:-:S07]  /*4ab0*/  FMUL.FTZ R22, R13, -1.4426950216293334961 ;  /* 0xbfb8aa3b0d167820 */ /* 0x000fce0000410000 */
[----:B------:R-:W0:Y:S08]  /*4ac0*/  MUFU.EX2 R25, R25 ;  /* 0x0000001900197308 */ /* 0x000e300000000800 */
[----:B------:R-:W0:Y:S01]  /*4ad0*/  MUFU.EX2 R11, R11 ;  /* 0x0000000b000b7308 */ /* 0x000e220000000800 */
[----:B-1----:R-:W-:-:S07]  /*4ae0*/  FADD.FTZ R16, R24, 1 ;  /* 0x3f80000018107421 */ /* 0x002fce0000010000 */
[----:B------:R-:W-:Y:S01]  /*4af0*/  MUFU.EX2 R21, R21 ;  /* 0x0000001500157308 */ /* 0x000fe20000000800 */
[----:B0-----:R-:W-:-:S07]  /*4b00*/  FADD.FTZ R9, R25, 1 ;  /* 0x3f80000019097421 */ /* 0x001fce0000010000 */
[----:B------:R-:W-:Y:S01]  /*4b10*/  MUFU.EX2 R22, R22 ;  /* 0x0000001600167308 */ /* 0x000fe20000000800 */
[----:B------:R-:W-:Y:S01]  /*4b20*/  FADD.FTZ R24, R11, 1 ;  /* 0x3f8000000b187421 */ /* 0x000fe20000010000 */
[----:B---3--:R-:W-:-:S04]  /*4b30*/  FADD.FTZ R23, R34, -R30 ;  /* 0x8000001e22177221 */ /* 0x008fc80000010000 */
[----:B------:R-:W-:-:S04]  /*4b40*/  FMUL.FTZ R23, R31, R23 ;  /* 0x000000171f177220 */ /* 0x000fc80000410000 */
[----:B------:R-:W-:Y:S02]  /*4b50*/  FFMA.FTZ R15, R29, R23, R27 ;  /* 0x000000171d0f7223 */ /* 0x000fe4000001001b */
[----:B------:R-:W0:Y:S02]  /*4b60*/  MUFU.RCP R23, R28 ;  /* 0x0000001c00177308 */ /* 0x000e240000001000 */
[----:B0-----:R-:W-:-:S05]  /*4b70*/  FMUL.FTZ R8, R8, R23 ;  /* 0x0000001708087220 */ /* 0x001fca0000410000 */
[----:B------:R0:W-:Y:S04]  /*4b80*/  STL [R1+0x8], R8 ;  /* 0x0000080801007387 */ /* 0x0001e80000100800 */
[----:B------:R-:W3:Y:S01]  /*4b90*/  LDL.LU R28, [R1+0xac] ;  /* 0x0000ac00011c7983 */ /* 0x000ee20000300800 */
[----:B------:R-:W-:Y:S01]  /*4ba0*/  FMUL.FTZ R20, R15, -1.4426950216293334961 ;  /* 0xbfb8aa3b0f147820 */ /* 0x000fe20000410000 */
[----:B------:R-:W-:Y:S01]  /*4bb0*/  FMUL.FTZ R23, R10, -1.4426950216293334961 ;  /* 0xbfb8aa3b0a177820 */ /* 0x000fe20000410000 */
[----:B0-----:R-:W-:-:S04]  /*4bc0*/  FADD.FTZ R8, R18, 1 ;  /* 0x3f80000012087421 */ /* 0x001fc80000010000 */
[----:B------:R-:W0:Y:S08]  /*4bd0*/  MUFU.EX2 R20, R20 ;  /* 0x0000001400147308 */ /* 0x000e300000000800 */
[----:B------:R-:W-:Y:S08]  /*4be0*/  MUFU.EX2 R23, R23 ;  /* 0x0000001700177308 */ /* 0x000ff00000000800 */
[----:B------:R-:W1:Y:S01]  /*4bf0*/  MUFU.RCP R8, R8 ;  /* 0x0000000800087308 */ /* 0x000e620000001000 */
[----:B------:R-:W-:Y:S01]  /*4c00*/  FADD.FTZ R21, R21, 1 ;  /* 0x3f80000015157421 */ /* 0x000fe20000010000 */
[----:B0-----:R-:W-:-:S06]  /*4c10*/  FADD.FTZ R20, R20, 1 ;  /* 0x3f80000014147421 */ /* 0x001fcc0000010000 */
[----:B------:R-:W0:Y:S01]  /*4c20*/  MUFU.RCP R16, R16 ;  /* 0x0000001000107308 */ /* 0x000e220000001000 */
[----:B------:R-:W-:-:S07]  /*4c30*/  FADD.FTZ R22, R22, 1 ;  /* 0x3f80000016167421 */ /* 0x000fce0000010000 */
[----:B------:R-:W0:Y:S01]  /*4c40*/  MUFU.RCP R9, R9 ;  /* 0x0000000900097308 */ /* 0x000e220000001000 */
[----:B--2---:R-:W-:-:S04]  /*4c50*/  FADD.FTZ R18, R33, -R30 ;  /* 0x8000001e21127221 */ /* 0x004fc80000010000 */
[----:B------:R-:W-:-:S04]  /*4c60*/  FMUL.FTZ R18, R31, R18 ;  /* 0x000000121f127220 */ /* 0x000fc80000410000 */
[----:B------:R-:W-:Y:S02]  /*4c70*/  FFMA.FTZ R11, R29, R18, R27 ;  /* 0x000000121d0b7223 */ /* 0x000fe4000001001b */
[----:B------:R-:W2:Y:S01]  /*4c80*/  MUFU.RCP R18, R24 ;  /* 0x0000001800127308 */ /* 0x000ea20000001000 */
[----:B-1----:R-:W-:-:S07]  /*4c90*/  FMUL.FTZ R17, R17, R8 ;  /* 0x0000000811117220 */ /* 0x002fce0000410000 */
[----:B------:R1:W-:Y:S01]  /*4ca0*/  MUFU.RCP R24, R21 ;  /* 0x0000001500187308 */ /* 0x0003e20000001000 */
[----:B------:R2:W-:Y:S01]  /*4cb0*/  STL [R1], R17 ;  /* 0x0000001101007387 */ /* 0x0005e20000100800 */
[----:B-1----:R-:W-:-:S06]  /*4cc0*/  FADD.FTZ R21, R23, 1 ;  /* 0x3f80000017157421 */ /* 0x002fcc0000010000 */
[----:B------:R-:W1:Y:S01]  /*4cd0*/  MUFU.RCP R20, R20 ;  /* 0x0000001400147308 */ /* 0x000e620000001000 */
[----:B0-----:R-:W-:Y:S01]  /*4ce0*/  FMUL.FTZ R16, R6, R16 ;  /* 0x0000001006107220 */ /* 0x001fe20000410000 */
[----:B--2---:R-:W-:Y:S01]  /*4cf0*/  FMUL.FTZ R17, R7, R9 ;  /* 0x0000000907117220 */ /* 0x004fe20000410000 */
[----:B------:R-:W-:-:S05]  /*4d00*/  FMUL.FTZ R14, R14, R18 ;  /* 0x000000120e0e7220 */ /* 0x000fca0000410000 */
[----:B------:R-:W0:Y:S01]  /*4d10*/  MUFU.RCP R22, R22 ;  /* 0x0000001600167308 */ /* 0x000e220000001000 */
[----:B------:R-:W-:Y:S07]  /*4d20*/  STL [R1+0x10c], R16 ;  /* 0x00010c1001007387 */ /* 0x000fee0000100800 */
[----:B------:R-:W2:Y:S01]  /*4d30*/  MUFU.RCP R21, R21 ;  /* 0x0000001500157308 */ /* 0x000ea20000001000 */
[----:B------:R-:W-:Y:S04]  /*4d40*/  STL [R1+0x110], R17 ;  /* 0x0001101101007387 */ /* 0x000fe80000100800 */
[----:B------:R-:W-:Y:S04]  /*4d50*/  STL [R1+0x114], R14 ;  /* 0x0001140e01007387 */ /* 0x000fe80000100800 */
[----:B------:R-:W3:Y:S01]  /*4d60*/  LDL.LU R60, [R1+0x4] ;  /* 0x00000400013c7983 */ /* 0x000ee20000300800 */
[----:B-1----:R-:W-:Y:S01]  /*4d70*/  FMUL.FTZ R15, R15, R20 ;  /* 0x000000140f0f7220 */ /* 0x002fe20000410000 */
[----:B------:R-:W-:Y:S01]  /*4d80*/  FMUL.FTZ R12, R12, R24 ;  /* 0x000000180c0c7220 */ /* 0x000fe20000410000 */
[----:B0-----:R-:W-:-:S03]  /*4d90*/  FMUL.FTZ R13, R13, R22 ;  /* 0x000000160d0d7220 */ /* 0x001fc60000410000 */
[----:B------:R-:W-:Y:S01]  /*4da0*/  STL [R1+0x118], R15 ;  /* 0x0001180f01007387 */ /* 0x000fe20000100800 */
[----:B--2---:R-:W-:-:S03]  /*4db0*/  FMUL.FTZ R10, R10, R21 ;  /* 0x000000150a0a7220 */ /* 0x004fc60000410000 */
[----:B------:R0:W-:Y:S04]  /*4dc0*/  STL [R1+0x11c], R12 ;  /* 0x00011c0c01007387 */ /* 0x0001e80000100800 */
[----:B------:R-:W-:Y:S04]  /*4dd0*/  STL [R1+0x120], R13 ;  /* 0x0001200d01007387 */ /* 0x000fe80000100800 */
[----:B------:R1:W-:Y:S04]  /*4de0*/  STL [R1+0x124], R10 ;  /* 0x0001240a01007387 */ /* 0x0003e80000100800 */
[----:B0-----:R-:W2:Y:S01]  /*4df0*/  LDL.LU R12, [R1+0xb8] ;  /* 0x0000b800010c7983 */ /* 0x001ea20000300800 */
[----:B------:R-:W-:Y:S01]  /*4e00*/  FMUL.FTZ R8, R11, -1.4426950216293334961 ;  /* 0xbfb8aa3b0b087820 */ /* 0x000fe20000410000 */
[----:B------:R-:W-:Y:S01]  /*4e10*/  FMUL.FTZ R6, R3, -1.4426950216293334961 ;  /* 0xbfb8aa3b03067820 */ /* 0x000fe20000410000 */
[----:B------:R-:W-:Y:S01]  /*4e20*/  FMUL.FTZ R9, R4, -1.4426950216293334961 ;  /* 0xbfb8aa3b04097820 */ /* 0x000fe20000410000 */
[----:B------:R-:W-:Y:S01]  /*4e30*/  FMUL.FTZ R18, R5, -1.4426950216293334961 ;  /* 0xbfb8aa3b05127820 */ /* 0x000fe20000410000 */
[----:B------:R-:W-:Y:S01]  /*4e40*/  FMUL.FTZ R25, R0, -1.4426950216293334961 ;  /* 0xbfb8aa3b00197820 */ /* 0x000fe20000410000 */
[----:B-1----:R-:W2:Y:S01]  /*4e50*/  LDL.LU R10, [R1+0xcc] ;  /* 0x0000cc00010a7983 */ /* 0x002ea20000300800 */
[----:B------:R-:W0:Y:S03]  /*4e60*/  MUFU.EX2 R8, R8 ;  /* 0x0000000800087308 */ /* 0x000e260000000800 */
[----:B------:R-:W2:Y:S04]  /*4e70*/  LDL.LU R52, [R1+0xe0] ;  /* 0x0000e00001347983 */ /* 0x000ea80000300800 */
[----:B------:R-:W2:Y:S01]  /*4e80*/  LDL.LU R46, [R1+0xd8] ;  /* 0x0000d800012e7983 */ /* 0x000ea20000300800 */
[----:B------:R-:W1:Y:S08]  /*4e90*/  MUFU.EX2 R6, R6 ;  /* 0x0000000600067308 */ /* 0x000e700000000800 */
[----:B------:R-:W1:Y:S01]  /*4ea0*/  MUFU.EX2 R9, R9 ;  /* 0x0000000900097308 */ /* 0x000e620000000800 */
[----:B----4-:R-:W-:Y:S01]  /*4eb0*/  FADD.FTZ R7, R26, -R30 ;  /* 0x8000001e1a077221 */ /* 0x010fe20000010000 */
[----:B0-----:R-:W-:-:S06]  /*4ec0*/  FADD.FTZ R8, R8, 1 ;  /* 0x3f80000008087421 */ /* 0x001fcc0000010000 */
[----:B------:R-:W0:Y:S01]  /*4ed0*/  MUFU.EX2 R18, R18 ;  /* 0x0000001200127308 */ /* 0x000e220000000800 */
[----:B-1----:R-:W-:Y:S01]  /*4ee0*/  FADD.FTZ R6, R6, 1 ;  /* 0x3f80000006067421 */ /* 0x002fe20000010000 */
[----:B------:R-:W-:-:S04]  /*4ef0*/  FMUL.FTZ R7, R31, R7 ;  /* 0x000000071f077220 */ /* 0x000fc80000410000 */
[----:B------:R-:W-:Y:S02]  /*4f00*/  FFMA.FTZ R7, R29, R7, R27 ;  /* 0x000000071d077223 */ /* 0x000fe4000001001b */
[----:B------:R-:W-:Y:S01]  /*4f10*/  MUFU.RCP R21, R8 ;  /* 0x0000000800157308 */ /* 0x000fe20000001000 */
[----:B------:R-:W-:Y:S01]  /*4f20*/  FADD.FTZ R9, R9, 1 ;  /* 0x3f80000009097421 */ /* 0x000fe20000010000 */
[----:B------:R-:W-:Y:S01]  /*4f30*/  FMUL.FTZ R20, R7, -1.4426950216293334961 ;  /* 0xbfb8aa3b07147820 */ /* 0x000fe20000410000 */
[----:B------:R-:W-:-:S05]  /*4f40*/  FMUL.FTZ R26, R61, -1.4426950216293334961 ;  /* 0xbfb8aa3b3d1a7820 */ /* 0x000fca0000410000 */
[----:B------:R-:W-:Y:S01]  /*4f50*/  MUFU.RCP R8, R6 ;  /* 0x0000000600087308 */ /* 0x000fe20000001000 */
[----:B0-----:R-:W-:-:S07]  /*4f60*/  FADD.FTZ R22, R18, 1 ;  /* 0x3f80000012167421 */ /* 0x001fce0000010000 */
[----:B------:R-:W0:Y:S08]  /*4f70*/  MUFU.RCP R9, R9 ;  /* 0x0000000900097308 */ /* 0x000e300000001000 */
[----:B------:R-:W1:Y:S08]  /*4f80*/  MUFU.EX2 R20, R20 ;  /* 0x0000001400147308 */ /* 0x000e700000000800 */
[----:B------:R-:W4:Y:S08]  /*4f90*/  MUFU.EX2 R26, R26 ;  /* 0x0000001a001a7308 */ /* 0x000f300000000800 */
[----:B------:R-:W-:Y:S01]  /*4fa0*/  MUFU.EX2 R25, R25 ;  /* 0x0000001900197308 */ /* 0x000fe20000000800 */
[----:B0-----:R-:W-:Y:S01]  /*4fb0*/  FMUL.FTZ R9, R4, R9 ;  /* 0x0000000904097220 */ /* 0x001fe20000410000 */
[----:B-1----:R-:W-:Y:S01]  /*4fc0*/  FADD.FTZ R20, R20, 1 ;  /* 0x3f80000014147421 */ /* 0x002fe20000010000 */
[----:B----4-:R-:W-:-:S06]  /*4fd0*/  FADD.FTZ R4, R26, 1 ;  /* 0x3f8000001a047421 */ /* 0x010fcc0000010000 */
[----:B------:R-:W0:Y:S01]  /*4fe0*/  MUFU.RCP R4, R4 ;  /* 0x0000000400047308 */ /* 0x000e220000001000 */
[----:B------:R-:W-:Y:S01]  /*4ff0*/  FMUL.FTZ R11, R11, R21 ;  /* 0x000000150b0b7220 */ /* 0x000fe20000410000 */
[----:B------:R-:W-:-:S04]  /*5000*/  FMUL.FTZ R8, R3, R8 ;  /* 0x0000000803087220 */ /* 0x000fc80000410000 */
[----:B------:R-:W-:Y:S04]  /*5010*/  STL [R1+0x128], R11 ;  /* 0x0001280b01007387 */ /* 0x000fe80000100800 */
[----:B------:R-:W-:Y:S04]  /*5020*/  STL [R1+0x12c], R8 ;  /* 0x00012c0801007387 */ /* 0x000fe80000100800 */
[----:B------:R1:W-:Y:S04]  /*5030*/  STL [R1+0x134], R8 ;  /* 0x0001340801007387 */ /* 0x0003e80000100800 */
[----:B------:R-:W-:Y:S01]  /*5040*/  STL [R1+0x130], R9 ;  /* 0x0001300901007387 */ /* 0x000fe20000100800 */
[----:B0-----:R-:W-:Y:S01]  /*5050*/  FMUL.FTZ R4, R61, R4 ;  /* 0x000000043d047220 */ /* 0x001fe20000410000 */
[----:B---3--:R-:W-:-:S04]  /*5060*/  FADD.FTZ R6, R28, -R30 ;  /* 0x8000001e1c067221 */ /* 0x008fc80000010000 */
[----:B------:R-:W-:-:S04]  /*5070*/  FMUL.FTZ R6, R31, R6 ;  /* 0x000000061f067220 */ /* 0x000fc80000410000 */
[----:B------:R-:W-:Y:S02]  /*5080*/  FFMA.FTZ R18, R29, R6, R27 ;  /* 0x000000061d127223 */ /* 0x000fe4000001001b */
[----:B------:R-:W0:Y:S08]  /*5090*/  MUFU.RCP R6, R22 ;  /* 0x0000001600067308 */ /* 0x000e300000001000 */
[----:B------:R-:W3:Y:S01]  /*50a0*/  MUFU.RCP R28, R20 ;  /* 0x00000014001c7308 */ /* 0x000ee20000001000 */
[----:B0-----:R-:W-:Y:S01]  /*50b0*/  FMUL.FTZ R6, R5, R6 ;  /* 0x0000000605067220 */ /* 0x001fe20000410000 */
[----:B------:R-:W-:-:S06]  /*50c0*/  FADD.FTZ R5, R25, 1 ;  /* 0x3f80000019057421 */ /* 0x000fcc0000010000 */
[----:B------:R-:W0:Y:S01]  /*50d0*/  MUFU.RCP R5, R5 ;  /* 0x0000000500057308 */ /* 0x000e220000001000 */
[----:B------:R4:W-:Y:S01]  /*50e0*/  STL [R1+0x138], R6 ;  /* 0x0001380601007387 */ /* 0x0009e20000100800 */
[----:B---3--:R-:W-:-:S03]  /*50f0*/  FMUL.FTZ R7, R7, R28 ;  /* 0x0000001c07077220 */ /* 0x008fc60000410000 */
[----:B------:R-:W3:Y:S04]  /*5100*/  LDL.LU R59, [R1+0xe8] ;  /* 0x0000e800013b7983 */ /* 0x000ee80000300800 */
[----:B------:R-:W3:Y:S04]  /*5110*/  LDL.LU R56, [R1+0x64] ;  /* 0x0000640001387983 */ /* 0x000ee80000300800 */
[----:B-1----:R-:W3:Y:S01]  /*5120*/  LDL.LU R8, [R1+0xd0] ;  /* 0x0000d00001087983 */ /* 0x002ee20000300800 */
[----:B0-----:R-:W-:-:S03]  /*5130*/  FMUL.FTZ R5, R0, R5 ;  /* 0x0000000500057220 */ /* 0x001fc60000410000 */
[----:B----4-:R-:W4:Y:S04]  /*5140*/  LDL.LU R6, [R1+0xdc] ;  /* 0x0000dc0001067983 */ /* 0x010f280000300800 */
[----:B------:R0:W-:Y:S04]  /*5150*/  STL [R1+0x13c], R7 ;  /* 0x00013c0701007387 */ /* 0x0001e80000100800 */
[----:B0-----:R-:W4:Y:S04]  /*5160*/  LDL.LU R7, [R1+0xe4] ;  /* 0x0000e40001077983 */ /* 0x001f280000300800 */
[----:B------:R-:W-:Y:S04]  /*5170*/  STL [R1+0x140], R4 ;  /* 0x0001400401007387 */ /* 0x000fe80000100800 */
[----:B------:R0:W-:Y:S04]  /*5180*/  STL [R1+0x144], R5 ;  /* 0x0001440501007387 */ /* 0x0001e80000100800 */
[----:B------:R-:W4:Y:S04]  /*5190*/  LDL.LU R40, [R1+0x70] ;  /* 0x0000700001287983 */ /* 0x000f280000300800 */
[----:B------:R-:W4:Y:S04]  /*51a0*/  LDL.LU R41, [R1+0xec] ;  /* 0x0000ec0001297983 */ /* 0x000f280000300800 */
[----:B------:R-:W4:Y:S04]  /*51b0*/  LDL.LU R36, [R1+0xf0] ;  /* 0x0000f00001247983 */ /* 0x000f280000300800 */
[----:B------:R-:W4:Y:S04]  /*51c0*/  LDL.LU R39, [R1+0x74] ;  /* 0x0000740001277983 */ /* 0x000f280000300800 */
[----:B------:R-:W4:Y:S04]  /*51d0*/  LDL.LU R37, [R1+0xf4] ;  /* 0x0000f40001257983 */ /* 0x000f280000300800 */
[----:B------:R-:W4:Y:S01]  /*51e0*/  LDL.LU R54, [R1+0x78] ;  /* 0x0000780001367983 */ /* 0x000f220000300800 */
[----:B------:R-:W-:-:S06]  /*51f0*/  FMUL.FTZ R21, R60, -1.4426950216293334961 ;  /* 0xbfb8aa3b3c157820 */ /* 0x000fcc0000410000 */
[----:B------:R-:W1:Y:S01]  /*5200*/  MUFU.EX2 R21, R21 ;  /* 0x0000001500157308 */ /* 0x000e620000000800 */
[----:B--2---:R-:W-:Y:S02]  /*5210*/  FADD.FTZ R58, R12, -R30 ;  /* 0x8000001e0c3a7221 */ /* 0x004fe40000010000 */
[----:B------:R-:W2:Y:S04]  /*5220*/  LDL.LU R12, [R1+0xf8] ;  /* 0x0000f800010c7983 */ /* 0x000ea80000300800 */
[----:B------:R-:W2:Y:S04]  /*5230*/  LDL.LU R45, [R1+0x7c] ;  /* 0x00007c00012d7983 */ /* 0x000ea80000300800 */
[----:B------:R-:W2:Y:S01]  /*5240*/  LDL.LU R15, [R1+0xfc] ;  /* 0x0000fc00010f7983 */ /* 0x000ea20000300800 */
[----:B-1----:R-:W-:-:S03]  /*5250*/  FADD.FTZ R21, R21, 1 ;  /* 0x3f80000015157421 */ /* 0x002fc60000010000 */
[----:B------:R-:W2:Y:S01]  /*5260*/  LDL.LU R14, [R1+0x84] ;  /* 0x00008400010e7983 */ /* 0x000ea20000300800 */
[----:B------:R-:W1:Y:S03]  /*5270*/  MUFU.RCP R49, R21 ;  /* 0x0000001500317308 */ /* 0x000e660000001000 */
[----:B------:R-:W2:Y:S04]  /*5280*/  LDL.LU R17, [R1+0x100] ;  /* 0x0001000001117983 */ /* 0x000ea80000300800 */
[----:B------:R-:W2:Y:S04]  /*5290*/  LDL.LU R47, [R1+0x8c] ;  /* 0x00008c00012f7983 */ /* 0x000ea80000300800 */
[----:B------:R-:W2:Y:S01]  /*52a0*/  LDL.LU R16, [R1+0x104] ;  /* 0x0001040001107983 */ /* 0x000ea20000300800 */
[----:B-1----:R-:W-:-:S03]  /*52b0*/  FMUL.FTZ R49, R60, R49 ;  /* 0x000000313c317220 */ /* 0x002fc60000410000 */
[----:B------:R-:W2:Y:S01]  /*52c0*/  LDL.LU R60, [R1+0x94] ;  /* 0x00009400013c7983 */ /* 0x000ea20000300800 */
[----:B------:R-:W-:Y:S01]  /*52d0*/  FMUL.FTZ R24, R19, -1.4426950216293334961 ;  /* 0xbfb8aa3b13187820 */ /* 0x000fe20000410000 */
[----:B------:R-:W-:Y:S01]  /*52e0*/  FMUL.FTZ R23, R18, -1.4426950216293334961 ;  /* 0xbfb8aa3b12177820 */ /* 0x000fe20000410000 */
[----:B------:R-:W-:Y:S01]  /*52f0*/  FMUL.FTZ R22, R55, -1.4426950216293334961 ;  /* 0xbfb8aa3b37167820 */ /* 0x000fe20000410000 */
[----:B------:R-:W-:Y:S01]  /*5300*/  FMUL.FTZ R34, R52, -1.4426950216293334961 ;  /* 0xbfb8aa3b34227820 */ /* 0x000fe20000410000 */
[----:B------:R-:W-:Y:S01]  /*5310*/  FMUL.FTZ R35, R57, -1.4426950216293334961 ;  /* 0xbfb8aa3b39237820 */ /* 0x000fe20000410000 */
[----:B------:R-:W-:Y:S01]  /*5320*/  FMUL.FTZ R33, R46, -1.4426950216293334961 ;  /* 0xbfb8aa3b2e217820 */ /* 0x000fe20000410000 */
[----:B------:R-:W1:Y:S01]  /*5330*/  MUFU.EX2 R24, R24 ;  /* 0x0000001800187308 */ /* 0x000e620000000800 */
[----:B------:R-:W2:Y:S01]  /*5340*/  LDL.LU R51, [R1+0x9c] ;  /* 0x00009c0001337983 */ /* 0x000ea20000300800 */
[----:B------:R-:W-:Y:S01]  /*5350*/  FADD.FTZ R50, R10, -R30 ;  /* 0x8000001e0a327221 */ /* 0x000fe20000010000 */
[----:B------:R-:W-:-:S02]  /*5360*/  FMUL.FTZ R58, R31, R58 ;  /* 0x0000003a1f3a7220 */ /* 0x000fc40000410000 */
[----:B------:R-:W2:Y:S03]  /*5370*/  LDL.LU R53, [R1+0xa8] ;  /* 0x0000a80001357983 */ /* 0x000ea60000300800 */
[----:B------:R-:W0:Y:S01]  /*5380*/  MUFU.EX2 R23, R23 ;  /* 0x0000001700177308 */ /* 0x000e220000000800 */
[----:B-1----:R-:W-:Y:S01]  /*5390*/  FADD.FTZ R20, R24, 1 ;  /* 0x3f80000018147421 */ /* 0x002fe20000010000 */
[----:B0-----:R-:W-:-:S06]  /*53a0*/  FADD.FTZ R3, R23, 1 ;  /* 0x3f80000017037421 */ /* 0x001fcc0000010000 */
[----:B------:R-:W0:Y:S08]  /*53b0*/  MUFU.RCP R20, R20 ;  /* 0x0000001400147308 */ /* 0x000e300000001000 */
[----:B------:R-:W1:Y:S08]  /*53c0*/  MUFU.RCP R3, R3 ;  /* 0x0000000300037308 */ /* 0x000e700000001000 */
[----:B------:R-:W1:Y:S01]  /*53d0*/  MUFU.EX2 R22, R22 ;  /* 0x0000001600167308 */ /* 0x000e620000000800 */
[----:B0-----:R-:W-:Y:S01]  /*53e0*/  FMUL.FTZ R0, R19, R20 ;  /* 0x0000001413007220 */ /* 0x001fe20000410000 */
[----:B------:R-:W-:Y:S01]  /*53f0*/  IADD3.X R19, RZ, R2, RZ, P6, !PT ;  /* 0x00000002ff137210 */ /* 0x000fe200037fe4ff */
[----:B-1----:R-:W-:Y:S01]  /*5400*/  FMUL.FTZ R3, R18, R3 ;  /* 0x0000000312037220 */ /* 0x002fe20000410000 */
[----:B------:R-:W-:-:S04]  /*5410*/  LEA R18, P6, R32, UR12, 0x1 ;  /* 0x0000000c20127c11 */ /* 0x000fc8000f8c08ff */
[----:B------:R-:W-:Y:S01]  /*5420*/  LEA.HI.X R19, R32, UR13, R19, 0x1, P6 ;  /* 0x0000000d20137c11 */ /* 0x000fe2000b0f0c13 */
[----:B------:R-:W0:Y:S01]  /*5430*/  MUFU.EX2 R34, R34 ;  /* 0x0000002200227308 */ /* 0x000e220000000800 */
[----:B------:R-:W-:Y:S01]  /*5440*/  FMUL.FTZ R32, R44, -1.4426950216293334961 ;  /* 0xbfb8aa3b2c207820 */ /* 0x000fe20000410000 */
[----:B------:R-:W-:-:S06]  /*5450*/  FADD.FTZ R22, R22, 1 ;  /* 0x3f80000016167421 */ /* 0x000fcc0000010000 */
[----:B------:R-:W-:Y:S08]  /*5460*/  MUFU.EX2 R35, R35 ;  /* 0x0000002300237308 */ /* 0x000ff00000000800 */
[----:B------:R-:W1:Y:S08]  /*5470*/  MUFU.EX2 R33, R33 ;  /* 0x0000002100217308 */ /* 0x000e700000000800 */
[----:B------:R-:W1:Y:S01]  /*5480*/  MUFU.EX2 R32, R32 ;  /* 0x0000002000207308 */ /* 0x000e620000000800 */
[----:B0-----:R-:W-:Y:S01]  /*5490*/  FADD.FTZ R34, R34, 1 ;  /* 0x3f80000022227421 */ /* 0x001fe20000010000 */
[----:B------:R-:W-:Y:S01]  /*54a0*/  FMUL.FTZ R50, R31, R50 ;  /* 0x000000321f327220 */ /* 0x000fe20000410000 */
[----:B------:R-:W-:-:S03]  /*54b0*/  FFMA.FTZ R58, R29, R58, R27 ;  /* 0x0000003a1d3a7223 */ /* 0x000fc6000001001b */
[----:B------:R-:W-:Y:S01]  /*54c0*/  FFMA.FTZ R50, R29, R50, R27 ;  /* 0x000000321d327223 */ /* 0x000fe2000001001b */
[----:B-1----:R-:W-:Y:S01]  /*54d0*/  FADD.FTZ R33, R33, 1 ;  /* 0x3f80000021217421 */ /* 0x002fe20000010000 */
[----:B------:R-:W-:Y:S01]  /*54e0*/  FADD.FTZ R61, R32, 1 ;  /* 0x3f800000203d7421 */ /* 0x000fe20000010000 */
[----:B---3--:R-:W-:-:S04]  /*54f0*/  LEA R20, P6, R56, UR12, 0x1 ;  /* 0x0000000c38147c11 */ /* 0x008fc8000f8c08ff */
[----:B------:R-:W-:Y:S02]  /*5500*/  LEA.HI.X R21, R56, UR13, R59, 0x1, P6 ;  /* 0x0000000d38157c11 */ /* 0x000fe4000b0f0c3b */
[----:B------:R-:W0:Y:S01]  /*5510*/  MUFU.RCP R59, R22 ;  /* 0x00000016003b7308 */ /* 0x000e220000001000 */
[----:B------:R-:W-:-:S04]  /*5520*/  FADD.FTZ R30, R8, -R30 ;  /* 0x8000001e081e7221 */ /* 0x000fc80000010000 */
[----:B------:R-:W-:Y:S01]  /*5530*/  FMUL.FTZ R30, R31, R30 ;  /* 0x0000001e1f1e7220 */ /* 0x000fe20000410000 */
[----:B----4-:R-:W-:-:S04]  /*5540*/  LEA R42, P6, R40, UR12, 0x1 ;  /* 0x0000000c282a7c11 */ /* 0x010fc8000f8c08ff */
[----:B------:R-:W-:Y:S02]  /*5550*/  LEA.HI.X R43, R40, UR13, R41, 0x1, P6 ;  /* 0x0000000d282b7c11 */ /* 0x000fe4000b0f0c29 */
[----:B------:R-:W-:-:S04]  /*5560*/  LEA R40, P6, R39, UR12, 0x1 ;  /* 0x0000000c27287c11 */ /* 0x000fc8000f8c08ff */
[----:B------:R-:W-:Y:S02]  /*5570*/  LEA.HI.X R41, R39, UR13, R36, 0x1, P6 ;  /* 0x0000000d27297c11 */ /* 0x000fe4000b0f0c24 */
[----:B------:R-:W-:-:S04]  /*5580*/  LEA R38, P6, R54, UR12, 0x1 ;  /* 0x0000000c36267c11 */ /* 0x000fc8000f8c08ff */
[----:B------:R-:W-:Y:S02]  /*5590*/  LEA.HI.X R39, R54, UR13, R37, 0x1, P6 ;  /* 0x0000000d36277c11 */ /* 0x000fe4000b0f0c25 */
[----:B------:R1:W3:Y:S01]  /*55a0*/  MUFU.RCP R54, R34 ;  /* 0x0000002200367308 */ /* 0x0002e20000001000 */
[----:B------:R-:W-:Y:S01]  /*55b0*/  FFMA.FTZ R56, R29, R30, R27 ;  /* 0x0000001e1d387223 */ /* 0x000fe2000001001b */
[----:B------:R-:W-:Y:S01]  /*55c0*/  FADD.FTZ R27, R35, 1 ;  /* 0x3f800000231b7421 */ /* 0x000fe20000010000 */
[----:B0-----:R-:W-:-:S05]  /*55d0*/  FMUL.FTZ R59, R55, R59 ;  /* 0x0000003b373b7220 */ /* 0x001fca0000410000 */
[----:B------:R0:W4:Y:S01]  /*55e0*/  MUFU.RCP R55, R33 ;  /* 0x0000002100377308 */ /* 0x0001220000001000 */
[----:B--2---:R-:W-:-:S04]  /*55f0*/  LEA R36, P6, R45, UR12, 0x1 ;  /* 0x0000000c2d247c11 */ /* 0x004fc8000f8c08ff */
[----:B------:R-:W-:Y:S02]  /*5600*/  LEA.HI.X R37, R45, UR13, R12, 0x1, P6 ;  /* 0x0000000d2d257c11 */ /* 0x000fe4000b0f0c0c */
[----:B------:R-:W2:Y:S01]  /*5610*/  LDL.LU R45, [R1+0xb0] ;  /* 0x0000b000012d7983 */ /* 0x000ea20000300800 */
[----:B-1----:R-:W-:-:S04]  /*5620*/  LEA R34, P6, R14, UR12, 0x1 ;  /* 0x0000000c0e227c11 */ /* 0x002fc8000f8c08ff */
[----:B------:R-:W-:Y:S02]  /*5630*/  LEA.HI.X R35, R14, UR13, R15, 0x1, P6 ;  /* 0x0000000d0e237c11 */ /* 0x000fe4000b0f0c0f */
[----:B------:R-:W-:-:S04]  /*5640*/  LEA R32, P6, R47, UR12, 0x1 ;  /* 0x0000000c2f207c11 */ /* 0x000fc8000f8c08ff */
[----:B0-----:R-:W-:Y:S02]  /*5650*/  LEA.HI.X R33, R47, UR13, R17, 0x1, P6 ;  /* 0x0000000d2f217c11 */ /* 0x001fe4000b0f0c11 */
[----:B------:R-:W2:Y:S04]  /*5660*/  LDL.LU R47, [R1+0xb4] ;  /* 0x0000b400012f7983 */ /* 0x000ea80000300800 */
[----:B------:R-:W2:Y:S04]  /*5670*/  LDL.LU R5, [R1+0xc8] ;  /* 0x0000c80001057983 */ /* 0x000ea80000300800 */
[----:B------:R-:W2:Y:S01]  /*5680*/  LDL.LU R4, [R1+0xc4] ;  /* 0x0000c40001047983 */ /* 0x000ea20000300800 */
[----:B------:R-:W-:-:S03]  /*5690*/  LEA R30, P6, R60, UR12, 0x1 ;  /* 0x0000000c3c1e7c11 */ /* 0x000fc6000f8c08ff */
[----:B------:R-:W2:Y:S04]  /*56a0*/  LDL.LU R13, [R1+0xc0] ;  /* 0x0000c000010d7983 */ /* 0x000ea80000300800 */
[----:B------:R-:W2:Y:S01]  /*56b0*/  LDL.LU R12, [R1+0xd4] ;  /* 0x0000d400010c7983 */ /* 0x000ea20000300800 */
[----:B------:R-:W-:-:S03]  /*56c0*/  LEA.HI.X R31, R60, UR13, R16, 0x1, P6 ;  /* 0x0000000d3c1f7c11 */ /* 0x000fc6000b0f0c10 */
[----:B------:R-:W2:Y:S04]  /*56d0*/  LDL.LU R8, [R1+0x98] ;  /* 0x0000980001087983 */ /* 0x000ea80000300800 */
[----:B------:R-:W2:Y:S04]  /*56e0*/  LDL.LU R15, [R1+0xbc] ;  /* 0x0000bc00010f7983 */ /* 0x000ea80000300800 */
[----:B------:R-:W2:Y:S04]  /*56f0*/  LDL.LU R17, [R1+0x90] ;  /* 0x0000900001117983 */ /* 0x000ea80000300800 */
[----:B------:R-:W2:Y:S01]  /*5700*/  LDL.LU R16, [R1+0xa4] ;  /* 0x0000a40001107983 */ /* 0x000ea20000300800 */
[----:B------:R-:W-:Y:S01]  /*5710*/  FMUL.FTZ R26, R58, -1.4426950216293334961 ;  /* 0xbfb8aa3b3a1a7820 */ /* 0x000fe20000410000 */
[----:B------:R-:W-:Y:S01]  /*5720*/  FMUL.FTZ R28, R50, -1.4426950216293334961 ;  /* 0xbfb8aa3b321c7820 */ /* 0x000fe20000410000 */
[----:B------:R-:W-:Y:S01]  /*5730*/  FMUL.FTZ R24, R7, -1.4426950216293334961 ;  /* 0xbfb8aa3b07187820 */ /* 0x000fe20000410000 */
[----:B------:R-:W-:Y:S01]  /*5740*/  MUFU.RCP R27, R27 ;  /* 0x0000001b001b7308 */ /* 0x000fe20000001000 */
[----:B------:R-:W-:Y:S01]  /*5750*/  FMUL.FTZ R22, R6, -1.4426950216293334961 ;  /* 0xbfb8aa3b06167820 */ /* 0x000fe20000410000 */
[----:B------:R-:W-:Y:S01]  /*5760*/  FMUL.FTZ R25, R48, -1.4426950216293334961 ;  /* 0xbfb8aa3b30197820 */ /* 0x000fe20000410000 */
[----:B------:R-:W-:Y:S01]  /*5770*/  FMUL.FTZ R23, R56, -1.4426950216293334961 ;  /* 0xbfb8aa3b38177820 */ /* 0x000fe20000410000 */
[----:B---3--:R-:W-:-:S04]  /*5780*/  FMUL.FTZ R54, R52, R54 ;  /* 0x0000003634367220 */ /* 0x008fc80000410000 */
[----:B------:R-:W-:Y:S01]  /*5790*/  MUFU.RCP R61, R61 ;  /* 0x0000003d003d7308 */ /* 0x000fe20000001000 */
[----:B----4-:R-:W-:Y:S01]  /*57a0*/  FMUL.FTZ R55, R46, R55 ;  /* 0x000000372e377220 */ /* 0x010fe20000410000 */
[----:B------:R-:W3:Y:S06]  /*57b0*/  LDL.LU R9, [R1+0x44] ;  /* 0x0000440001097983 */ /* 0x000eec0000300800 */
[----:B------:R-:W0:Y:S08]  /*57c0*/  MUFU.EX2 R26, R26 ;  /* 0x0000001a001a7308 */ /* 0x000e300000000800 */
[----:B------:R-:W1:Y:S08]  /*57d0*/  MUFU.EX2 R28, R28 ;  /* 0x0000001c001c7308 */ /* 0x000e700000000800 */
[----:B------:R-:W4:Y:S01]  /*57e0*/  MUFU.EX2 R24, R24 ;  /* 0x0000001800187308 */ /* 0x000f220000000800 */
[----:B0-----:R-:W-:-:S07]  /*57f0*/  FADD.FTZ R26, R26, 1 ;  /* 0x3f8000001a1a7421 */ /* 0x001fce0000010000 */
[----:B------:R-:W0:Y:S01]  /*5800*/  MUFU.EX2 R22, R22 ;  /* 0x0000001600167308 */ /* 0x000e220000000800 */
[----:B-1----:R-:W-:Y:S01]  /*5810*/  FADD.FTZ R28, R28, 1 ;  /* 0x3f8000001c1c7421 */ /* 0x002fe20000010000 */
[----:B------:R-:W-:-:S06]  /*5820*/  FMUL.FTZ R57, R57, R27 ;  /* 0x0000001b39397220 */ /* 0x000fcc0000410000 */
[----:B------:R-:W1:Y:S08]  /*5830*/  MUFU.EX2 R25, R25 ;  /* 0x0000001900197308 */ /* 0x000e700000000800 */
[----:B------:R-:W-:Y:S01]  /*5840*/  MUFU.EX2 R23, R23 ;  /* 0x0000001700177308 */ /* 0x000fe20000000800 */
[-C--:B------:R-:W-:Y:S01]  /*5850*/  IADD3.X R46, RZ, R2.reuse, RZ, P2, !PT ;  /* 0x00000002ff2e7210 */ /* 0x080fe200017fe4ff */
[----:B------:R-:W-:Y:S01]  /*5860*/  FMUL.FTZ R61, R44, R61 ;  /* 0x0000003d2c3d7220 */ /* 0x000fe20000410000 */
[----:B------:R-:W3:Y:S05]  /*5870*/  LDL.LU R11, [R1+0x28] ;  /* 0x00002800010b7983 */ /* 0x000eea0000300800 */
[----:B------:R-:W1:Y:S01]  /*5880*/  MUFU.RCP R26, R26 ;  /* 0x0000001a001a7308 */ /* 0x000e620000001000 */
[----:B------:R-:W-:Y:S01]  /*5890*/  IADD3.X R27, RZ, R2, RZ, P4, !PT ;  /* 0x00000002ff1b7210 */ /* 0x000fe200027fe4ff */
[----:B----4-:R-:W-:-:S06]  /*58a0*/  FADD.FTZ R24, R24, 1 ;  /* 0x3f80000018187421 */ /* 0x010fcc0000010000 */
[----:B------:R4:W-:Y:S01]  /*58b0*/  MUFU.RCP R60, R28 ;  /* 0x0000001c003c7308 */ /* 0x0009e20000001000 */
[----:B0-----:R-:W-:Y:S01]  /*58c0*/  FADD.FTZ R22, R22, 1 ;  /* 0x3f80000016167421 */ /* 0x001fe20000010000 */
[----:B-1----:R-:W-:Y:S01]  /*58d0*/  FADD.FTZ R52, R25, 1 ;  /* 0x3f80000019347421 */ /* 0x002fe20000010000 */
[----:B------:R-:W3:Y:S01]  /*58e0*/  LDL.LU R10, [R1+0x40] ;  /* 0x00004000010a7983 */ /* 0x000ee20000300800 */
[----:B----4-:R-:W-:Y:S01]  /*58f0*/  LEA R28, P4, R51, UR12, 0x1 ;  /* 0x0000000c331c7c11 */ /* 0x010fe2000f8808ff */
[----:B------:R-:W-:-:S03]  /*5900*/  FMUL.FTZ R58, R58, R26 ;  /* 0x0000001a3a3a7220 */ /* 0x000fc60000410000 */
[----:B------:R-:W-:Y:S02]  /*5910*/  LEA.HI.X R29, R51, UR13, R27, 0x1, P4 ;  /* 0x0000000d331d7c11 */ /* 0x000fe4000a0f0c1b */
[----:B------:R0:W1:Y:S02]  /*5920*/  MUFU.RCP R51, R24 ;  /* 0x0000001800337308 */ /* 0x0000640000001000 */
[----:B0-----:R-:W-:Y:S02]  /*5930*/  IADD3.X R24, RZ, R2, RZ, P3, !PT ;  /* 0x00000002ff187210 */ /* 0x001fe40001ffe4ff */
[----:B------:R-:W-:-:S04]  /*5940*/  LEA R26, P3, R53, UR12, 0x1 ;  /* 0x0000000c351a7c11 */ /* 0x000fc8000f8608ff */
[----:B------:R-:W-:Y:S02]  /*5950*/  LEA.HI.X R27, R53, UR13, R24, 0x1, P3 ;  /* 0x0000000d351b7c11 */ /* 0x000fe400098f0c18 */
[----:B------:R0:W4:Y:S02]  /*5960*/  MUFU.RCP R53, R22 ;  /* 0x0000001600357308 */ /* 0x0001240000001000 */
[----:B0-----:R-:W-:-:S06]  /*5970*/  IADD3.X R22, RZ, R2, RZ, P5, !PT ;  /* 0x00000002ff167210 */ /* 0x001fcc0002ffe4ff */
[----:B------:R-:W0:Y:S01]  /*5980*/  MUFU.RCP R52, R52 ;  /* 0x0000003400347308 */ /* 0x000e220000001000 */
[----:B-1----:R-:W-:Y:S01]  /*5990*/  FMUL.FTZ R51, R7, R51 ;  /* 0x0000003307337220 */ /* 0x002fe20000410000 */
[----:B------:R-:W-:Y:S01]  /*59a0*/  FMUL.FTZ R60, R50, R60 ;  /* 0x0000003c323c7220 */ /* 0x000fe20000410000 */
[----:B----4-:R-:W-:Y:S01]  /*59b0*/  FMUL.FTZ R53, R6, R53 ;  /* 0x0000003506357220 */ /* 0x010fe20000410000 */
[----:B0-----:R-:W-:Y:S01]  /*59c0*/  FMUL.FTZ R52, R48, R52 ;  /* 0x0000003430347220 */ /* 0x001fe20000410000 */
[----:B--2---:R-:W-:-:S04]  /*59d0*/  LEA R24, P3, R45, UR12, 0x1 ;  /* 0x0000000c2d187c11 */ /* 0x004fc8000f8608ff */
[----:B------:R-:W-:Y:S01]  /*59e0*/  LEA.HI.X R25, R45, UR13, R22, 0x1, P3 ;  /* 0x0000000d2d197c11 */ /* 0x000fe200098f0c16 */
[----:B------:R-:W-:-:S04]  /*59f0*/  FADD.FTZ R45, R23, 1 ;  /* 0x3f800000172d7421 */ /* 0x000fc80000010000 */
[----:B------:R0:W1:Y:S01]  /*5a00*/  MUFU.RCP R14, R45 ;  /* 0x0000002d000e7308 */ /* 0x0000620000001000 */
[----:B------:R-:W-:-:S04]  /*5a10*/  LEA R22, P2, R47, UR12, 0x1 ;  /* 0x0000000c2f167c11 */ /* 0x000fc8000f8408ff */
[----:B------:R-:W-:Y:S02]  /*5a20*/  LEA.HI.X R23, R47, UR13, R46, 0x1, P2 ;  /* 0x0000000d2f177c11 */ /* 0x000fe400090f0c2e */
[-C--:B------:R-:W-:Y:S02]  /*5a30*/  IADD3.X R47, RZ, R2.reuse, RZ, P1, !PT ;  /* 0x00000002ff2f7210 */ /* 0x080fe40000ffe4ff */
[----:B------:R-:W-:Y:S02]  /*5a40*/  IADD3.X R2, RZ, R2, RZ, P0, !PT ;  /* 0x00000002ff027210 */ /* 0x000fe400007fe4ff */
[C---:B------:R-:W-:Y:S02]  /*5a50*/  LEA R44, P0, R5.reuse, UR12, 0x1 ;  /* 0x0000000c052c7c11 */ /* 0x040fe4000f8008ff */
[----:B------:R-:W-:Y:S02]  /*5a60*/  LEA R46, P1, R4, UR12, 0x1 ;  /* 0x0000000c042e7c11 */ /* 0x000fe4000f8208ff */
[----:B0-----:R-:W-:-:S02]  /*5a70*/  LEA.HI.X R45, R5, UR13, R2, 0x1, P0 ;  /* 0x0000000d052d7c11 */ /* 0x001fc400080f0c02 */
[----:B------:R-:W2:Y:S01]  /*5a80*/  LDL.LU R5, [R1+0x144] ;  /* 0x0001440001057983 */ /* 0x000ea20000300800 */
[----:B------:R-:W-:Y:S02]  /*5a90*/  LEA.HI.X R47, R4, UR13, R47, 0x1, P1 ;  /* 0x0000000d042f7c11 */ /* 0x000fe400088f0c2f */
[----:B------:R-:W-:Y:S01]  /*5aa0*/  F2FP.F16.F32.PACK_AB R2, R13, R12 ;  /* 0x0000000c0d02723e */ /* 0x000fe200000000ff */
[----:B------:R-:W2:Y:S04]  /*5ab0*/  LDL.LU R4, [R1+0x140] ;  /* 0x0001400001047983 */ /* 0x000ea80000300800 */
[----:B------:R-:W4:Y:S01]  /*5ac0*/  LDL.LU R7, [R1+0x13c] ;  /* 0x00013c0001077983 */ /* 0x000f220000300800 */
[----:B------:R-:W-:-:S03]  /*5ad0*/  F2FP.F16.F32.PACK_AB R48, R8, R15 ;  /* 0x0000000f0830723e */ /* 0x000fc600000000ff */
[----:B------:R-:W2:Y:S01]  /*5ae0*/  LDL.LU R13, [R1+0x38] ;  /* 0x00003800010d7983 */ /* 0x000ea20000300800 */
[----:B------:R-:W-:-:S03]  /*5af0*/  PRMT R50, R2, 0x7632, R50 ;  /* 0x0000763202327816 */ /* 0x000fc60000000032 */
[----:B------:R-:W2:Y:S01]  /*5b00*/  LDL.LU R12, [R1+0x3c] ;  /* 0x00003c00010c7983 */ /* 0x000ea20000300800 */
[----:B-1----:R-:W-:-:S03]  /*5b10*/  FMUL.FTZ R56, R56, R14 ;  /* 0x0000000e38387220 */ /* 0x002fc60000410000 */
[----:B------:R-:W4:Y:S04]  /*5b20*/  LDL.LU R6, [R1+0x138] ;  /* 0x0001380001067983 */ /* 0x000f280000300800 */
[----:B------:R-:W3:Y:S04]  /*5b30*/  LDL.LU R8, [R1+0x134] ;  /* 0x0001340001087983 */ /* 0x000ee80000300800 */
[----:B------:R-:W4:Y:S04]  /*5b40*/  LDL.LU R15, [R1+0x24] ;  /* 0x00002400010f7983 */ /* 0x000f280000300800 */
[----:B------:R0:W-:Y:S04]  /*5b50*/  STG.E.U16 desc[UR16][R18.64], R2 ;  /* 0x0000000212007986 */ /* 0x0001e8000c101510 */
[----:B------:R-:W4:Y:S04]  /*5b60*/  LDL.LU R14, [R1+0x34] ;  /* 0x00003400010e7983 */ /* 0x000f280000300800 */
[----:B------:R1:W-:Y:S01]  /*5b70*/  STG.E.U16 desc[UR16][R18.64+0x2], R50 ;  /* 0x0000023212007986 */ /* 0x0003e2000c101510 */
[----:B0-----:R-:W-:-:S03]  /*5b80*/  F2FP.F16.F32.PACK_AB R2, R17, R16 ;  /* 0x000000101102723e */ /* 0x001fc600000000ff */
[----:B------:R-:W4:Y:S04]  /*5b90*/  LDL.LU R17, [R1+0x2c] ;  /* 0x00002c0001117983 */ /* 0x000f280000300800 */
[----:B------:R-:W4:Y:S04]  /*5ba0*/  LDL.LU R16, [R1+0x30] ;  /* 0x0000300001107983 */ /* 0x000f280000300800 */
[----:B-1----:R-:W2:Y:S04]  /*5bb0*/  LDL.LU R50, [R1+0x48] ;  /* 0x0000480001327983 */ /* 0x002ea80000300800 */
[----:B------:R-:W-:Y:S01]  /*5bc0*/  STG.E.U16 desc[UR16][R18.64+0x4], R48 ;  /* 0x0000043012007986 */ /* 0x000fe2000c101510 */
[----:B---3--:R-:W-:-:S05]  /*5bd0*/  PRMT R8, R48, 0x7632, R8 ;  /* 0x0000763230087816 */ /* 0x008fca0000000008 */
[----:B------:R0:W-:Y:S04]  /*5be0*/  STG.E.U16 desc[UR16][R18.64+0x6], R8 ;  /* 0x0000060812007986 */ /* 0x0001e8000c101510 */
[----:B------:R1:W-:Y:S01]  /*5bf0*/  STG.E.U16 desc[UR16][R20.64], R2 ;  /* 0x0000000214007986 */ /* 0x0003e2000c101510 */
[----:B0-----:R-:W-:Y:S02]  /*5c00*/  PRMT R18, R2, 0x7632, R18 ;  /* 0x0000763202127816 */ /* 0x001fe40000000012 */
[----:B-1----:R-:W-:Y:S02]  /*5c10*/  F2FP.F16.F32.PACK_AB R2, R11, R10 ;  /* 0x0000000a0b02723e */ /* 0x002fe400000000ff */
[----:B--2---:R-:W-:Y:S02]  /*5c20*/  F2FP.F16.F32.PACK_AB R48, R9, R50 ;  /* 0x000000320930723e */ /* 0x004fe400000000ff */
[----:B------:R-:W2:Y:S04]  /*5c30*/  LDL.LU R9, [R1+0x130] ;  /* 0x0001300001097983 */ /* 0x000ea80000300800 */
[----:B------:R-:W2:Y:S01]  /*5c40*/  LDL.LU R8, [R1+0x12c] ;  /* 0x00012c0001087983 */ /* 0x000ea20000300800 */
[----:B------:R-:W-:-:S03]  /*5c50*/  PRMT R19, R48, 0x7632, R19 ;  /* 0x0000763230137816 */ /* 0x000fc60000000013 */
[----:B------:R-:W3:Y:S04]  /*5c60*/  LDL.LU R50, [R1+0x4c] ;  /* 0x00004c0001327983 */ /* 0x000ee80000300800 */
[----:B------:R-:W2:Y:S04]  /*5c70*/  LDL.LU R11, [R1+0x54] ;  /* 0x00005400010b7983 */ /* 0x000ea80000300800 */
[----:B------:R-:W2:Y:S04]  /*5c80*/  LDL.LU R10, [R1+0x58] ;  /* 0x00005800010a7983 */ /* 0x000ea80000300800 */
[----:B------:R0:W-:Y:S04]  /*5c90*/  STG.E.U16 desc[UR16][R20.64+0x4], R48 ;  /* 0x0000043014007986 */ /* 0x0001e8000c101510 */
[----:B------:R1:W-:Y:S04]  /*5ca0*/  STG.E.U16 desc[UR16][R20.64+0x2], R18 ;  /* 0x0000021214007986 */ /* 0x0003e8000c101510 */
[----:B------:R4:W-:Y:S04]  /*5cb0*/  STG.E.U16 desc[UR16][R20.64+0x6], R19 ;  /* 0x0000061314007986 */ /* 0x0009e8000c101510 */
[----:B0-----:R-:W3:Y:S01]  /*5cc0*/  LDL.LU R48, [R1+0x20] ;  /* 0x0000200001307983 */ /* 0x001ee20000300800 */
[----:B-1----:R-:W-:-:S03]  /*5cd0*/  F2FP.F16.F32.PACK_AB R18, R13, R12 ;  /* 0x0000000c0d12723e */ /* 0x002fc600000000ff */
[----:B------:R0:W-:Y:S01]  /*5ce0*/  STG.E.U16 desc[UR16][R42.64], R2 ;  /* 0x000000022a007986 */ /* 0x0001e2000c101510 */
[----:B----4-:R-:W-:-:S03]  /*5cf0*/  PRMT R20, R2, 0x7632, R20 ;  /* 0x0000763202147816 */ /* 0x010fc60000000014 */
[----:B------:R-:W4:Y:S04]  /*5d00*/  LDL.LU R13, [R1+0x50] ;  /* 0x00005000010d7983 */ /* 0x000f280000300800 */
[----:B------:R-:W4:Y:S01]  /*5d10*/  LDL.LU R12, [R1+0x6c] ;  /* 0x00006c00010c7983 */ /* 0x000f220000300800 */
[----:B0-----:R-:W-:-:S03]  /*5d20*/  F2FP.F16.F32.PACK_AB R2, R15, R14 ;  /* 0x0000000e0f02723e */ /* 0x001fc600000000ff */
[----:B------:R-:W4:Y:S04]  /*5d30*/  LDL.LU R15, [R1+0x60] ;  /* 0x00006000010f7983 */ /* 0x000f280000300800 */
[----:B------:R-:W4:Y:S01]  /*5d40*/  LDL.LU R14, [R1+0x68] ;  /* 0x00006800010e7983 */ /* 0x000f220000300800 */
[----:B------:R-:W-:-:S03]  /*5d50*/  PRMT R19, R18, 0x7632, R19 ;  /* 0x0000763212137816 */ /* 0x000fc60000000013 */
[----:B------:R0:W-:Y:S02]  /*5d60*/  STG.E.U16 desc[UR16][R42.64+0x4], R18 ;  /* 0x000004122a007986 */ /* 0x0001e4000c101510 */
[----:B0-----:R-:W-:Y:S02]  /*5d70*/  F2FP.F16.F32.PACK_AB R18, R17, R16 ;  /* 0x000000101112723e */ /* 0x001fe400000000ff */
[----:B------:R-:W4:Y:S04]  /*5d80*/  LDL.LU R17, [R1+0x1c] ;  /* 0x00001c0001117983 */ /* 0x000f280000300800 */
[----:B------:R-:W4:Y:S04]  /*5d90*/  LDL.LU R16, [R1+0x5c] ;  /* 0x00005c0001107983 */ /* 0x000f280000300800 */
[----:B------:R0:W-:Y:S04]  /*5da0*/  STG.E.U16 desc[UR16][R42.64+0x2], R20 ;  /* 0x000002142a007986 */ /* 0x0001e8000c101510 */
[----:B------:R1:W-:Y:S04]  /*5db0*/  STG.E.U16 desc[UR16][R42.64+0x6], R19 ;  /* 0x000006132a007986 */ /* 0x0003e8000c101510 */
[----:B------:R-:W-:Y:S01]  /*5dc0*/  STG.E.U16 desc[UR16][R40.64], R2 ;  /* 0x0000000228007986 */ /* 0x000fe2000c101510 */
[----:B0-----:R-:W-:-:S03]  /*5dd0*/  PRMT R20, R2, 0x7632, R20 ;  /* 0x0000763202147816 */ /* 0x001fc60000000014 */
[----:B------:R2:W-:Y:S01]  /*5de0*/  STG.E.U16 desc[UR16][R40.64+0x4], R18 ;  /* 0x0000041228007986 */ /* 0x0005e2000c101510 */
[----:B-1----:R-:W-:-:S03]  /*5df0*/  PRMT R19, R18, 0x7632, R19 ;  /* 0x0000763212137816 */ /* 0x002fc60000000013 */
[----:B------:R-:W4:Y:S04]  /*5e00*/  LDL.LU R42, [R1+0xc] ;  /* 0x00000c00012a7983 */ /* 0x000f280000300800 */
[----:B------:R-:W4:Y:S04]  /*5e10*/  LDL.LU R43, [R1+0x10] ;  /* 0x00001000012b7983 */ /* 0x000f280000300800 */
[----:B------:R0:W-:Y:S04]  /*5e20*/  STG.E.U16 desc[UR16][R40.64+0x2], R20 ;  /* 0x0000021428007986 */ /* 0x0001e8000c101510 */
[----:B------:R1:W-:Y:S01]  /*5e30*/  STG.E.U16 desc[UR16][R40.64+0x6], R19 ;  /* 0x0000061328007986 */ /* 0x0003e2000c101510 */
[----:B--2---:R-:W-:-:S04]  /*5e40*/  F2FP.F16.F32.PACK_AB R18, R11, R10 ;  /* 0x0000000a0b12723e */ /* 0x004fc800000000ff */
[----:B0-----:R-:W-:Y:S01]  /*5e50*/  PRMT R20, R18, 0x7632, R20 ;  /* 0x0000763212147816 */ /* 0x001fe20000000014 */
[----:B------:R4:W-:Y:S01]  /*5e60*/  STG.E.U16 desc[UR16][R38.64+0x4], R18 ;  /* 0x0000041226007986 */ /* 0x0009e2000c101510 */
[----:B---3--:R-:W-:-:S03]  /*5e70*/  F2FP.F16.F32.PACK_AB R2, R48, R50 ;  /* 0x000000323002723e */ /* 0x008fc600000000ff */
[----:B------:R-:W2:Y:S01]  /*5e80*/  LDL.LU R48, [R1] ;  /* 0x0000000001307983 */ /* 0x000ea20000300800 */
[----:B-1----:R-:W-:-:S03]  /*5e90*/  PRMT R19, R2, 0x7632, R19 ;  /* 0x0000763202137816 */ /* 0x002fc60000000013 */
[----:B------:R-:W2:Y:S04]  /*5ea0*/  LDL.LU R50, [R1+0x8] ;  /* 0x0000080001327983 */ /* 0x000ea80000300800 */
[----:B------:R-:W3:Y:S04]  /*5eb0*/  LDL.LU R11, [R1+0x128] ;  /* 0x00012800010b7983 */ /* 0x000ee80000300800 */
[----:B------:R-:W3:Y:S04]  /*5ec0*/  LDL.LU R10, [R1+0x124] ;  /* 0x00012400010a7983 */ /* 0x000ee80000300800 */
[----:B------:R0:W-:Y:S04]  /*5ed0*/  STG.E.U16 desc[UR16][R38.64], R2 ;  /* 0x0000000226007986 */ /* 0x0001e8000c101510 */
[----:B------:R-:W3:Y:S01]  /*5ee0*/  LDL.LU R41, [R1+0x18] ;  /* 0x0000180001297983 */ /* 0x000ee20000300800 */
[----:B----4-:R-:W-:-:S03]  /*5ef0*/  F2FP.F16.F32.PACK_AB R18, R15, R14 ;  /* 0x0000000e0f12723e */ /* 0x010fc600000000ff */
[----:B------:R-:W-:Y:S01]  /*5f00*/  STG.E.U16 desc[UR16][R38.64+0x2], R19 ;  /* 0x0000021326007986 */ /* 0x000fe2000c101510 */
[----:B0-----:R-:W-:-:S03]  /*5f10*/  F2FP.F16.F32.PACK_AB R2, R13, R12 ;  /* 0x0000000c0d02723e */ /* 0x001fc600000000ff */
[----:B------:R-:W4:Y:S04]  /*5f20*/  LDL.LU R13, [R1+0x120] ;  /* 0x00012000010d7983 */ /* 0x000f280000300800 */
[----:B------:R-:W4:Y:S04]  /*5f30*/  LDL.LU R12, [R1+0x11c] ;  /* 0x00011c00010c7983 */ /* 0x000f280000300800 */
[----:B------:R-:W4:Y:S04]  /*5f40*/  LDL.LU R15, [R1+0x118] ;  /* 0x00011800010f7983 */ /* 0x000f280000300800 */
[----:B------:R-:W4:Y:S04]  /*5f50*/  LDL.LU R14, [R1+0x114] ;  /* 0x00011400010e7983 */ /* 0x000f280000300800 */
[----:B------:R0:W-:Y:S01]  /*5f60*/  STG.E.U16 desc[UR16][R38.64+0x6], R20 ;  /* 0x0000061426007986 */ /* 0x0001e2000c101510 */
[----:B------:R-:W-:-:S03]  /*5f70*/  F2FP.F16.F32.PACK_AB R21, R17, R16 ;  /* 0x000000101115723e */ /* 0x000fc600000000ff */
[----:B0-----:R-:W4:Y:S04]  /*5f80*/  LDL.LU R38, [R1+0x14] ;  /* 0x0000140001267983 */ /* 0x001f280000300800 */
[----:B------:R-:W4:Y:S04]  /*5f90*/  LDL.LU R17, [R1+0x110] ;  /* 0x0001100001117983 */ /* 0x000f280000300800 */
[----:B------:R-:W4:Y:S01]  /*5fa0*/  LDL.LU R16, [R1+0x10c] ;  /* 0x00010c0001107983 */ /* 0x000f220000300800 */
[----:B------:R-:W-:Y:S02]  /*5fb0*/  PRMT R19, R2, 0x7632, R19 ;  /* 0x0000763202137816 */ /* 0x000fe40000000013 */
[----:B------:R-:W-:Y:S01]  /*5fc0*/  PRMT R39, R18, 0x7632, R39 ;  /* 0x0000763212277816 */ /* 0x000fe20000000027 */
[----:B------:R0:W-:Y:S01]  /*5fd0*/  STG.E.U16 desc[UR16][R36.64], R2 ;  /* 0x0000000224007986 */ /* 0x0001e2000c101510 */
[----:B------:R-:W-:-:S03]  /*5fe0*/  PRMT R20, R21, 0x7632, R20 ;  /* 0x0000763215147816 */ /* 0x000fc60000000014 */
[----:B------:R1:W-:Y:S04]  /*5ff0*/  STG.E.U16 desc[UR16][R36.64+0x2], R19 ;  /* 0x0000021324007986 */ /* 0x0003e8000c101510 */
[----:B------:R2:W-:Y:S04]  /*6000*/  STG.E.U16 desc[UR16][R36.64+0x4], R18 ;  /* 0x0000041224007986 */ /* 0x0005e8000c101510 */
[----:B------:R4:W-:Y:S01]  /*6010*/  STG.E.U16 desc[UR16][R36.64+0x6], R39 ;  /* 0x0000062724007986 */ /* 0x0009e2000c101510 */
[----:B0-----:R-:W-:-:S03]  /*6020*/  F2FP.F16.F32.PACK_AB R2, R42, R43 ;  /* 0x0000002b2a02723e */ /* 0x001fc600000000ff */
[----:B------:R-:W-:Y:S01]  /*6030*/  STG.E.U16 desc[UR16][R34.64], R21 ;  /* 0x0000001522007986 */ /* 0x000fe2000c101510 */
[----:B-1----:R-:W-:-:S03]  /*6040*/  PRMT R19, R2, 0x7632, R19 ;  /* 0x0000763202137816 */ /* 0x002fc60000000013 */
[----:B------:R-:W-:Y:S01]  /*6050*/  STG.E.U16 desc[UR16][R34.64+0x2], R20 ;  /* 0x0000021422007986 */ /* 0x000fe2000c101510 */
[----:B------:R-:W-:Y:S02]  /*6060*/  F2FP.F16.F32.PACK_AB R6, R7, R6 ;  /* 0x000000060706723e */ /* 0x000fe400000000ff */
[----:B------:R-:W-:Y:S02]  /*6070*/  F2FP.F16.F32.PACK_AB R8, R9, R8 ;  /* 0x000000080908723e */ /* 0x000fe400000000ff */
[----:B------:R-:W-:Y:S02]  /*6080*/  F2FP.F16.F32.PACK_AB R4, R5, R4 ;  /* 0x000000040504723e */ /* 0x000fe400000000ff */
[----:B------:R-:W-:Y:S02]  /*6090*/  F2FP.F16.F32.PACK_AB R0, R3, R0 ;  /* 0x000000000300723e */ /* 0x000fe400000000ff */
[----:B------:R-:W-:Y:S02]  /*60a0*/  F2FP.F16.F32.PACK_AB R49, R59, R49 ;  /* 0x000000313b31723e */ /* 0x000fe400000000ff */
[----:B------:R-:W-:-:S02]  /*60b0*/  F2FP.F16.F32.PACK_AB R57, R58, R57 ;  /* 0x000000393a39723e */ /* 0x000fc400000000ff */
[----:B------:R-:W-:Y:S01]  /*60c0*/  PRMT R3, R0, 0x7632, R3 ;  /* 0x0000763200037816 */ /* 0x000fe20000000003 */
[----:B------:R-:W-:Y:S01]  /*60d0*/  UIADD3 UR6, UP0, UR9, 0x57, URZ ;  /* 0x0000005709067890 */ /* 0x000fe2000ff1e03f */
[----:B------:R-:W-:Y:S02]  /*60e0*/  F2FP.F16.F32.PACK_AB R54, R55, R54 ;  /* 0x000000363736723e */ /* 0x000fe400000000ff */
[----:B------:R-:W-:Y:S02]  /*60f0*/  F2FP.F16.F32.PACK_AB R60, R60, R61 ;  /* 0x0000003d3c3c723e */ /* 0x000fe400000000ff */
[----:B------:R-:W-:Y:S02]  /*6100*/  F2FP.F16.F32.PACK_AB R51, R53, R51 ;  /* 0x000000333533723e */ /* 0x000fe400000000ff */
[----:B------:R-:W-:Y:S01]  /*6110*/  F2FP.F16.F32.PACK_AB R52, R56, R52 ;  /* 0x000000343834723e */ /* 0x000fe200000000ff */
[----:B------:R-:W-:Y:S02]  /*6120*/  UIADD3.X UR5, URZ, UR5, URZ, UP0, !UPT ;  /* 0x000000053f057290 */ /* 0x000fe400087fe43f */
[----:B------:R-:W-:-:S04]  /*6130*/  UISETP.GE.U32.AND UP0, UPT, UR6, UR18, UPT ;  /* 0x000000120600728c */ /* 0x000fc8000bf06070 */
[----:B------:R-:W-:-:S06]  /*6140*/  UISETP.GE.AND.EX UP0, UPT, UR5, UR10, UPT, UP0 ;  /* 0x0000000a0500728c */ /* 0x000fcc000bf06300 */
[----:B------:R-:W-:Y:S01]  /*6150*/  PLOP3.LUT P0, PT, PT, PT, UP0, 0x80, 0x0 ;  /* 0x000000000000781c */ /* 0x000fe20003f0f008 */
[----:B------:R-:W-:Y:S01]  /*6160*/  ULOP3.LUT UR4, UR4, 0x1, URZ, 0x3c, !UPT ;  /* 0x0000000104047892 */ /* 0x000fe2000f8e3c3f */
[----:B------:R-:W-:Y:S01]  /*6170*/  UMOV UR9, UR6 ;  /* 0x0000000600097c82 */ /* 0x000fe20008000000 */
[----:B--2---:R-:W-:Y:S02]  /*6180*/  F2FP.F16.F32.PACK_AB R18, R48, R50 ;  /* 0x000000323012723e */ /* 0x004fe400000000ff */
[----:B---3--:R-:W-:-:S04]  /*6190*/  F2FP.F16.F32.PACK_AB R10, R11, R10 ;  /* 0x0000000a0b0a723e */ /* 0x008fc800000000ff */
[----:B------:R-:W-:Y:S02]  /*61a0*/  PRMT R9, R10, 0x7632, R9 ;  /* 0x000076320a097816 */ /* 0x000fe40000000009 */
[----:B----4-:R-:W-:Y:S02]  /*61b0*/  F2FP.F16.F32.PACK_AB R12, R13, R12 ;  /* 0x0000000c0d0c723e */ /* 0x010fe400000000ff */
[----:B------:R-:W-:Y:S02]  /*61c0*/  F2FP.F16.F32.PACK_AB R14, R15, R14 ;  /* 0x0000000e0f0e723e */ /* 0x000fe400000000ff */
[----:B------:R-:W-:-:S04]  /*61d0*/  F2FP.F16.F32.PACK_AB R40, R38, R41 ;  /* 0x000000292628723e */ /* 0x000fc800000000ff */
[----:B------:R-:W-:Y:S01]  /*61e0*/  PRMT R37, R40, 0x7632, R37 ;  /* 0x0000763228257816 */ /* 0x000fe20000000025 */
[----:B------:R-:W-:Y:S01]  /*61f0*/  STG.E.U16 desc[UR16][R34.64+0x4], R40 ;  /* 0x0000042822007986 */ /* 0x000fe2000c101510 */
[----:B------:R-:W-:-:S03]  /*6200*/  F2FP.F16.F32.PACK_AB R16, R17, R16 ;  /* 0x000000101110723e */ /* 0x000fc600000000ff */
[----:B------:R-:W-:Y:S01]  /*6210*/  STG.E.U16 desc[UR16][R34.64+0x6], R37 ;  /* 0x0000062522007986 */ /* 0x000fe2000c101510 */
[----:B------:R-:W-:-:S03]  /*6220*/  PRMT R17, R18, 0x7632, R17 ;  /* 0x0000763212117816 */ /* 0x000fc60000000011 */
[----:B------:R0:W-:Y:S01]  /*6230*/  STG.E.U16 desc[UR16][R32.64], R2 ;  /* 0x0000000220007986 */ /* 0x0001e2000c101510 */
[----:B------:R-:W-:Y:S02]  /*6240*/  PRMT R15, R16, 0x7632, R15 ;  /* 0x00007632100f7816 */ /* 0x000fe4000000000f */
[----:B------:R-:W-:Y:S01]  /*6250*/  PRMT R11, R12, 0x7632, R11 ;  /* 0x000076320c0b7816 */ /* 0x000fe2000000000b */
[----:B------:R-:W-:Y:S04]  /*6260*/  STG.E.U16 desc[UR16][R32.64+0x2], R19 ;  /* 0x0000021320007986 */ /* 0x000fe8000c101510 */
[----:B------:R-:W-:Y:S01]  /*6270*/  STG.E.U16 desc[UR16][R32.64+0x4], R18 ;  /* 0x0000041220007986 */ /* 0x000fe2000c101510 */
[----:B0-----:R-:W-:-:S03]  /*6280*/  PRMT R2, R14, 0x7632, R2 ;  /* 0x000076320e027816 */ /* 0x001fc60000000002 */
[----:B------:R-:W-:Y:S04]  /*6290*/  STG.E.U16 desc[UR16][R32.64+0x6], R17 ;  /* 0x0000061120007986 */ /* 0x000fe8000c101510 */
[----:B------:R0:W-:Y:S01]  /*62a0*/  STG.E.U16 desc[UR16][R30.64+0x6], R2 ;  /* 0x000006021e007986 */ /* 0x0001e2000c101510 */
[----:B------:R-:W-:-:S03]  /*62b0*/  PRMT R13, R8, 0x7632, R13 ;  /* 0x00007632080d7816 */ /* 0x000fc6000000000d */
[----:B------:R-:W-:Y:S04]  /*62c0*/  STG.E.U16 desc[UR16][R30.64], R16 ;  /* 0x000000101e007986 */ /* 0x000fe8000c101510 */
[----:B------:R-:W-:Y:S01]  /*62d0*/  STG.E.U16 desc[UR16][R30.64+0x2], R15 ;  /* 0x0000020f1e007986 */ /* 0x000fe2000c101510 */
[----:B0-----:R-:W-:-:S03]  /*62e0*/  PRMT R2, R6, 0x7632, R2 ;  /* 0x0000763206027816 */ /* 0x001fc60000000002 */
[----:B------:R-:W-:Y:S04]  /*62f0*/  STG.E.U16 desc[UR16][R30.64+0x4], R14 ;  /* 0x0000040e1e007986 */ /* 0x000fe8000c101510 */
[----:B------:R0:W-:Y:S04]  /*6300*/  STG.E.U16 desc[UR16][R28.64], R12 ;  /* 0x0000000c1c007986 */ /* 0x0001e8000c101510 */
[----:B------:R1:W-:Y:S04]  /*6310*/  STG.E.U16 desc[UR16][R28.64+0x2], R11 ;  /* 0x0000020b1c007986 */ /* 0x0003e8000c101510 */
[----:B------:R-:W-:Y:S04]  /*6320*/  STG.E.U16 desc[UR16][R28.64+0x4], R10 ;  /* 0x0000040a1c007986 */ /* 0x000fe8000c101510 */
[----:B------:R-:W-:Y:S01]  /*6330*/  STG.E.U16 desc[UR16][R28.64+0x6], R9 ;  /* 0x000006091c007986 */ /* 0x000fe2000c101510 */
[----:B0-----:R-:W-:-:S03]  /*6340*/  PRMT R12, R4, 0x7632, R12 ;  /* 0x00007632040c7816 */ /* 0x001fc6000000000c */
        /* <DEDUP_REMOVED lines=8> */
[----:B------:R0:W-:Y:S04]  /*63d0*/  STG.E.U16 desc[UR16][R24.64+0x4], R0 ;  /* 0x0000040018007986 */ /* 0x0001e8000c101510 */
[----:B------:R1:W-:Y:S04]  /*63e0*/  STG.E.U16 desc[UR16][R24.64+0x6], R3 ;  /* 0x0000060318007986 */ /* 0x0003e8000c101510 */
[----:B------:R-:W-:Y:S04]  /*63f0*/  STG.E.U16 desc[UR16][R22.64], R49 ;  /* 0x0000003116007986 */ /* 0x000fe8000c101510 */
[----:B------:R-:W-:Y:S01]  /*6400*/  STG.E.U16 desc[UR16][R22.64+0x2], R11 ;  /* 0x0000020b16007986 */ /* 0x000fe2000c101510 */
[----:B0-----:R-:W-:-:S03]  /*6410*/  PRMT R0, R54, 0x7632, R0 ;  /* 0x0000763236007816 */ /* 0x001fc60000000000 */
[----:B------:R-:W-:Y:S01]  /*6420*/  STG.E.U16 desc[UR16][R22.64+0x4], R57 ;  /* 0x0000043916007986 */ /* 0x000fe2000c101510 */
[----:B-1----:R-:W-:-:S03]  /*6430*/  PRMT R3, R60, 0x7632, R3 ;  /* 0x000076323c037816 */ /* 0x002fc60000000003 */
[----:B------:R0:W-:Y:S04]  /*6440*/  STG.E.U16 desc[UR16][R22.64+0x6], R2 ;  /* 0x0000060216007986 */ /* 0x0001e8000c101510 */
[----:B------:R1:W-:Y:S04]  /*6450*/  STG.E.U16 desc[UR16][R44.64], R54 ;  /* 0x000000362c007986 */ /* 0x0003e8000c101510 */
[----:B------:R1:W-:Y:S01]  /*6460*/  STG.E.U16 desc[UR16][R44.64+0x2], R0 ;  /* 0x000002002c007986 */ /* 0x0003e2000c101510 */
[----:B0-----:R-:W-:Y:S02]  /*6470*/  PRMT R23, R51, 0x7632, R23 ;  /* 0x0000763233177816 */ /* 0x001fe40000000017 */
[----:B------:R-:W-:Y:S01]  /*6480*/  PRMT R2, R52, 0x7632, R2 ;  /* 0x0000763234027816 */ /* 0x000fe20000000002 */
        /* <DEDUP_REMOVED lines=8> */
.L_x_3735:
        /* <DEDUP_REMOVED lines=15> */
.L_x_3819:


//--------------------- .text._ZN13group_norm_v214gn_cuda_kernelI6__halfLi320ELi1ELi16ELi80ELi256ELb1ELi128ELi320ELi320ELi4ELb1ELi74ELb0ELb0ENS_16CompileConditionILi900EEEEEvPT_PKS4_S7_S7_flPfS8_Pj --------------------------
	.section	.text._ZN13group_norm_v214gn_cuda_kernelI6__halfLi320ELi1ELi16ELi80ELi256ELb1ELi128ELi320ELi320ELi4ELb1ELi74ELb0ELb0ENS_16CompileConditionILi900EEEEEvPT_PKS4_S7_S7_flPfS8_Pj,"ax",@progbits
	.align	128
        .global         _ZN13group_norm_v214gn_cuda_kernelI6__halfLi320ELi1ELi16ELi80ELi256ELb1ELi128ELi320ELi320ELi4ELb1ELi74ELb0ELb0ENS_16CompileConditionILi900EEEEEvPT_PKS4_S7_S7_flPfS8_Pj
        .type           _ZN13group_norm_v214gn_cuda_kernelI6__halfLi320ELi1ELi16ELi80ELi256ELb1ELi128ELi320ELi320ELi4ELb1ELi74ELb0ELb0ENS_16CompileConditionILi900EEEEEvPT_PKS4_S7_S7_flPfS8_Pj,@function
        .size           _ZN13group_norm_v214gn_cuda_kernelI6__halfLi320ELi1ELi16ELi80ELi256ELb1ELi128ELi320ELi320ELi4ELb1ELi74ELb0ELb0ENS_16CompileConditionILi900EEEEEvPT_PKS4_S7_S7_flPfS8_Pj,(.L_x_3820 - _ZN13group_norm_v214gn_cuda_kernelI6__halfLi320ELi1ELi16ELi80ELi256ELb1ELi128ELi320ELi320ELi4ELb1ELi74ELb0ELb0ENS_16CompileConditionILi900EEEEEvPT_PKS4_S7_S7_flPfS8_Pj)
        .other          _ZN13group_norm_v214gn_cuda_kernelI6__halfLi320ELi1ELi16ELi80ELi256ELb1ELi128ELi320ELi320ELi4ELb1ELi74ELb0ELb0ENS_16CompileConditionILi900EEEEEvPT_PKS4_S7_S7_flPfS8_Pj,@"STO_CUDA_ENTRY STV_DEFAULT"
_ZN13group_norm_v214gn_cuda_kernelI6__halfLi320ELi1ELi16ELi80ELi256ELb1ELi128ELi320ELi320ELi4ELb1ELi74ELb0ELb0ENS_16CompileConditionILi900EEEEEvPT_PKS4_S7_S7_flPfS8_Pj:
.text._ZN13group_norm_v214gn_cuda_kernelI6__halfLi320ELi1ELi16ELi80ELi256ELb1ELi128ELi320ELi320ELi4ELb1ELi74ELb0ELb0ENS_16CompileConditionILi900EEEEEvPT_PKS4_S7_S7_flPfS8_Pj:
        /* <DEDUP_REMOVED lines=37> */
.L_x_3742:
[----:B------:R-:W1:Y:S01]  /*0250*/  S2R R145, SR_TID.X ;  /* 0x0000000000917919 */ /* 0x000e620000002100 */
[----:B--2---:R-:W2:Y:S01]  /*0260*/  S2UR UR22, SR_CTAID.X ;  /* 0x00000000001679c3 */ /* 0x004ea20000002500 */
[----:B------:R-:W-:Y:S02]  /*0270*/  ULOP3.LUT UR9, UR10, 0x3, URZ, 0xc0, !UPT ;  /* 0x000000030a097892 */ /* 0x000fe4000f8ec03f */
[----:B------:R-:W-:Y:S02]  /*0280*/  USHF.R.U64 UR19, UR10, 0x2, UR5 ;  /* 0x000000020a137899 */ /* 0x000fe40008001205 */
[----:B------:R-:W-:Y:S02]  /*0290*/  UIMAD UR12, UR9, 0x140, URZ ;  /* 0x00000140090c78a4 */ /* 0x000fe4000f8e023f */
[----:B------:R-:W-:Y:S01]  /*02a0*/  USHF.R.U32.HI UR9, URZ, 0x2, UR5 ;  /* 0x000000023f097899 */ /* 0x000fe20008011605 */
[----:B------:R-:W3:Y:S01]  /*02b0*/  LDC.64 R140, c[0x0][0x220] ;  /* 0x00008800ff8c7b82 */ /* 0x000ee20000000a00 */
[----:B------:R-:W-:Y:S01]  /*02c0*/  MOV R9, UR19 ;  /* 0x0000001300097c02 */ /* 0x000fe20008000f00 */
[----:B------:R-:W-:Y:S01]  /*02d0*/  ULDC.64 UR14, c[0x0][0x218] ;  /* 0x00008600000e7ab9 */ /* 0x000fe20000000a00 */
[----:B------:R-:W-:-:S02]  /*02e0*/  UIMAD UR9, UR9, 0x50000, URZ ;  /* 0x00050000090978a4 */ /* 0x000fc4000f8e023f */
[----:B--2---:R-:W-:-:S04]  /*02f0*/  USHF.L.U32 UR8, UR22, 0x7, URZ ;  /* 0x0000000716087899 */ /* 0x004fc8000800063f */
[----:B------:R-:W-:Y:S01]  /*0300*/  ULOP3.LUT UR8, UR8, 0x80, URZ, 0xc0, !UPT ;  /* 0x0000008008087892 */ /* 0x000fe2000f8ec03f */
[----:B-1----:R-:W-:-:S05]  /*0310*/  IMAD.WIDE.U32 R2, R145, -0x33333333, RZ ;  /* 0xcccccccd91027825 */ /* 0x002fca00078e00ff */
[----:B------:R-:W-:-:S04]  /*0320*/  SHF.R.U32.HI R2, RZ, 0x6, R3 ;  /* 0x00000006ff027819 */ /* 0x000fc80000011603 */
[C---:B------:R-:W-:Y:S01]  /*0330*/  IADD3 R72, R2.reuse, UR8, RZ ;  /* 0x0000000802487c10 */ /* 0x040fe2000fffe0ff */
[----:B------:R-:W-:-:S04]  /*0340*/  IMAD R139, R2, -0x50, R145 ;  /* 0xffffffb0028b7824 */ /* 0x000fc800078e0291 */
[----:B------:R-:W-:Y:S01]  /*0350*/  IMAD R72, R72, 0x500, RZ ;  /* 0x0000050048487824 */ /* 0x000fe200078e02ff */
[----:B------:R-:W-:-:S04]  /*0360*/  LEA R76, R139, UR12, 0x2 ;  /* 0x0000000c8b4c7c11 */ /* 0x000fc8000f8e10ff */
[--C-:B------:R-:W-:Y:S02]  /*0370*/  SHF.R.S32.HI R77, RZ, 0x1f, R76.reuse ;  /* 0x0000001fff4d7819 */ /* 0x100fe4000001144c */
[C---:B------:R-:W-:Y:S02]  /*0380*/  IADD3 R5, R72.reuse, 0x1400, RZ ;  /* 0x0000140048057810 */ /* 0x040fe40007ffe0ff */
[C---:B0-----:R-:W-:Y:S01]  /*0390*/  IADD3 R0, R72.reuse, 0x2800, RZ ;  /* 0x0000280048007810 */ /* 0x041fe20007ffe0ff */
[----:B------:R-:W-:Y:S02]  /*03a0*/  IMAD.WIDE.U32 R8, R9, 0x50000, R76 ;  /* 0x0005000009087825 */ /* 0x000fe400078e004c */
[----:B------:R0:W-:Y:S03]  /*03b0*/  STL [R1+0x34], R5 ;  /* 0x0000340501007387 */ /* 0x0001e60000100800 */
[----:B------:R-:W-:Y:S01]  /*03c0*/  IADD3 R4, R9, UR9, RZ ;  /* 0x0000000909047c10 */ /* 0x000fe2000fffe0ff */
[----:B------:R1:W-:Y:S01]  /*03d0*/  STL [R1+0x30], R0 ;  /* 0x0000300001007387 */ /* 0x0003e20000100800 */
[----:B------:R-:W-:-:S02]  /*03e0*/  IADD3 R3, P1, R72, R8, RZ ;  /* 0x0000000848037210 */ /* 0x000fc40007f3e0ff */
[----:B------:R-:W-:Y:S02]  /*03f0*/  IADD3 R2, P2, R5, R8, RZ ;  /* 0x0000000805027210 */ /* 0x000fe40007f5e0ff */
[-C--:B------:R-:W-:Y:S02]  /*0400*/  IADD3.X R6, RZ, R4.reuse, RZ, P1, !PT ;  /* 0x00000004ff067210 */ /* 0x080fe40000ffe4ff */
[C---:B------:R-:W-:Y:S02]  /*0410*/  LEA R12, P1, R3.reuse, UR14, 0x1 ;  /* 0x0000000e030c7c11 */ /* 0x040fe4000f8208ff */
[----:B0-----:R-:W-:Y:S02]  /*0420*/  IADD3.X R5, RZ, R4, RZ, P2, !PT ;  /* 0x00000004ff057210 */ /* 0x001fe400017fe4ff */
[----:B------:R-:W-:Y:S02]  /*0430*/  LEA.HI.X R13, R3, UR15, R6, 0x1, P1 ;  /* 0x0000000f030d7c11 */ /* 0x000fe400088f0c06 */
[----:B------:R-:W-:-:S02]  /*0440*/  LEA R134, P2, R2, UR14, 0x1 ;  /* 0x0000000e02867c11 */ /* 0x000fc4000f8408ff */
[----:B-1----:R-:W-:Y:S02]  /*0450*/  IADD3 R0, P3, R0, R8, RZ ;  /* 0x0000000800007210 */ /* 0x002fe40007f7e0ff */
[----:B------:R-:W2:Y:S01]  /*0460*/  LDG.E.64.CONSTANT R12, desc[UR16][R12.64] ;  /* 0x000000100c0c7981 */ /* 0x000ea2000c1e9b00 */
[----:B------:R-:W-:Y:S02]  /*0470*/  LEA.HI.X R135, R2, UR15, R5, 0x1, P2 ;  /* 0x0000000f02877c11 */ /* 0x000fe400090f0c05 */
[----:B------:R-:W-:Y:S02]  /*0480*/  IADD3.X R3, RZ, R4, RZ, P3, !PT ;  /* 0x00000004ff037210 */ /* 0x000fe40001ffe4ff */
[C---:B------:R-:W-:Y:S02]  /*0490*/  LEA R130, P1, R0.reuse, UR14, 0x1 ;  /* 0x0000000e00827c11 */ /* 0x040fe4000f8208ff */
[----:B------:R-:W4:Y:S02]  /*04a0*/  LDG.E.64.CONSTANT R134, desc[UR16][R134.64] ;  /* 0x0000001086867981 */ /* 0x000f24000c1e9b00 */
[----:B------:R-:W-:-:S02]  /*04b0*/  LEA.HI.X R131, R0, UR15, R3, 0x1, P1 ;  /* 0x0000000f00837c11 */ /* 0x000fc400088f0c03 */
[----:B------:R-:W-:-:S04]  /*04c0*/  IADD3 R7, R72, 0x3c00, RZ ;  /* 0x00003c0048077810 */ /* 0x000fc80007ffe0ff */
[----:B------:R-:W5:Y:S01]  /*04d0*/  LDG.E.64.CONSTANT R130, desc[UR16][R130.64] ;  /* 0x0000001082827981 */ /* 0x000f62000c1e9b00 */
        /* <DEDUP_REMOVED lines=8> */
[C---:B------:R-:W-:Y:S01]  /*0560*/  LEA R122, P1, R0.reuse, UR14, 0x1 ;  /* 0x0000000e007a7c11 */ /* 0x040fe2000f8208ff */
[----:B------:R-:W-:Y:S03]  /*0570*/  STL [R1+0x2c], R7 ;  /* 0x00002c0701007387 */ /* 0x000fe60000100800 */
[----:B------:R-:W-:Y:S01]  /*0580*/  LEA.HI.X R123, R0, UR15, R3, 0x1, P1 ;  /* 0x0000000f007b7c11 */ /* 0x000fe200088f0c03 */
[----:B------:R0:W-:Y:S05]  /*0590*/  STL [R1+0x28], R2 ;  /* 0x0000280201007387 */ /* 0x0001ea0000100800 */
[----:B------:R-:W3:Y:S01]  /*05a0*/  LDG.E.64.CONSTANT R122, desc[UR16][R122.64] ;  /* 0x000000107a7a7981 */ /* 0x000ee2000c1e9b00 */
[----:B0-----:R-:W-:-:S04]  /*05b0*/  IADD3 R2, R72, 0x6400, RZ ;  /* 0x0000640048027810 */ /* 0x001fc80007ffe0ff */
[----:B------:R-:W-:-:S04]  /*05c0*/  IADD3 R0, P1, R2, R8, RZ ;  /* 0x0000000802007210 */ /* 0x000fc80007f3e0ff */
        /* <DEDUP_REMOVED lines=78> */
[C---:B------:R-:W-:Y:S01]  /*0ab0*/  IADD3 R163, R72.reuse, 0x15400, RZ ;  /* 0x0001540048a37810 */ /* 0x040fe20007ffe0ff */
[----:B------:R0:W-:Y:S04]  /*0ac0*/  STL [R1], R2 ;  /* 0x0000000201007387 */ /* 0x0001e80000100800 */
[----:B------:R-:W3:Y:S01]  /*0ad0*/  LDG.E.64.CONSTANT R38, desc[UR16][R38.64] ;  /* 0x0000001026267981 */ /* 0x000ee2000c1e9b00 */
[C---:B------:R-:W-:Y:S02]  /*0ae0*/  IADD3 R162, R72.reuse, 0x16800, RZ ;  /* 0x0001680048a27810 */ /* 0x040fe40007ffe0ff */
[----:B------:R-:W-:-:S02]  /*0af0*/  IADD3 R161, R72, 0x17c00, RZ ;  /* 0x00017c0048a17810 */ /* 0x000fc40007ffe0ff */
[C---:B------:R-:W-:Y:S02]  /*0b00*/  IADD3 R159, R72.reuse, 0x1a400, RZ ;  /* 0x0001a400489f7810 */ /* 0x040fe40007ffe0ff */
[C---:B------:R-:W-:Y:S02]  /*0b10*/  IADD3 R160, R72.reuse, 0x19000, RZ ;  /* 0x0001900048a07810 */ /* 0x040fe40007ffe0ff */
[C---:B------:R-:W-:Y:S02]  /*0b20*/  IADD3 R155, R72.reuse, 0x1f400, RZ ;  /* 0x0001f400489b7810 */ /* 0x040fe40007ffe0ff */
[C---:B------:R-:W-:Y:S02]  /*0b30*/  IADD3 R157, R72.reuse, 0x1cc00, RZ ;  /* 0x0001cc00489d7810 */ /* 0x040fe40007ffe0ff */
[C---:B------:R-:W-:Y:S02]  /*0b40*/  IADD3 R156, R72.reuse, 0x1e000, RZ ;  /* 0x0001e000489c7810 */ /* 0x040fe40007ffe0ff */
[C---:B------:R-:W-:Y:S01]  /*0b50*/  IADD3 R158, R72.reuse, 0x1b800, RZ ;  /* 0x0001b800489e7810 */ /* 0x040fe20007ffe0ff */
[----:B--2---:R-:W-:Y:S01]  /*0b60*/  HADD2.F32 R73, -RZ, R12.H1_H1 ;  /* 0x3000000cff497230 */ /* 0x004fe20000004100 */
[----:B0-----:R-:W-:Y:S01]  /*0b70*/  IADD3 R2, P2, R163, R8, RZ ;  /* 0x00000008a3027210 */ /* 0x001fe20007f5e0ff */
[--C-:B------:R-:W-:Y:S01]  /*0b80*/  HADD2.F32 R75, -RZ, R13.reuse.H0_H0 ;  /* 0x2000000dff4b7230 */ /* 0x100fe20000004100 */
[----:B------:R-:W-:Y:S01]  /*0b90*/  IADD3 R154, R72, 0x20800, RZ ;  /* 0x00020800489a7810 */ /* 0x000fe20007ffe0ff */
[----:B------:R-:W-:Y:S01]  /*0ba0*/  HADD2.F32 R74, -RZ, R13.H1_H1 ;  /* 0x3000000dff4a7230 */ /* 0x000fe20000004100 */
[----:B------:R-:W-:Y:S01]  /*0bb0*/  IADD3.X R3, RZ, R4, RZ, P2, !PT ;  /* 0x00000004ff037210 */ /* 0x000fe200017fe4ff */
[--C-:B----4-:R-:W-:Y:S01]  /*0bc0*/  HADD2.F32 R138, -RZ, R134.reuse.H0_H0 ;  /* 0x20000086ff8a7230 */ /* 0x110fe20000004100 */
[----:B------:R-:W-:Y:S01]  /*0bd0*/  LEA R34, P2, R2, UR14, 0x1 ;  /* 0x0000000e02227c11 */ /* 0x000fe2000f8408ff */
[----:B------:R-:W-:Y:S01]  /*0be0*/  HADD2.F32 R137, -RZ, R134.H1_H1 ;  /* 0x30000086ff897230 */ /* 0x000fe20000004100 */
[----:B------:R-:W-:Y:S01]  /*0bf0*/  IADD3 R152, R72, 0x21c00, RZ ;  /* 0x00021c0048987810 */ /* 0x000fe20007ffe0ff */
[----:B------:R-:W-:Y:S01]  /*0c00*/  HADD2.F32 R136, -RZ, R135.H0_H0 ;  /* 0x20000087ff887230 */ /* 0x000fe20000004100 */
[----:B------:R-:W-:Y:S01]  /*0c10*/  LEA.HI.X R35, R2, UR15, R3, 0x1, P2 ;  /* 0x0000000f02237c11 */ /* 0x000fe200090f0c03 */
[----:B-----5:R-:W-:Y:S01]  /*0c20*/  HADD2.F32 R133, -RZ, R130.H1_H1 ;  /* 0x30000082ff857230 */ /* 0x020fe20000004100 */
[----:B------:R-:W-:Y:S01]  /*0c30*/  IADD3 R0, P3, R162, R8, RZ ;  /* 0x00000008a2007210 */ /* 0x000fe20007f7e0ff */
[----:B------:R-:W-:Y:S01]  /*0c40*/  HADD2.F32 R132, -RZ, R131.H0_H0 ;  /* 0x20000083ff847230 */ /* 0x000fe20000004100 */
[----:B------:R-:W-:Y:S01]  /*0c50*/  IADD3 R153, R72, 0x23000, RZ ;  /* 0x0002300048997810 */ /* 0x000fe20007ffe0ff */
[----:B------:R-:W2:Y:S01]  /*0c60*/  LDL R142, [R1+0xd4] ;  /* 0x0000d400018e7983 */ /* 0x000ea20000100800 */
[----:B------:R-:W-:-:S03]  /*0c70*/  IADD3.X R5, RZ, R4, RZ, P3, !PT ;  /* 0x00000004ff057210 */ /* 0x000fc60001ffe4ff */
[----:B------:R-:W4:Y:S01]  /*0c80*/  LDG.E.64.CONSTANT R34, desc[UR16][R34.64] ;  /* 0x0000001022227981 */ /* 0x000f22000c1e9b00 */
[C---:B------:R-:W-:Y:S02]  /*0c90*/  LEA R30, P1, R0.reuse, UR14, 0x1 ;  /* 0x0000000e001e7c11 */ /* 0x040fe4000f8208ff */
[----:B------:R-:W-:Y:S02]  /*0ca0*/  IADD3 R3, P2, R161, R8, RZ ;  /* 0x00000008a1037210 */ /* 0x000fe40007f5e0ff */
[----:B------:R-:W-:Y:S02]  /*0cb0*/  LEA.HI.X R31, R0, UR15, R5, 0x1, P1 ;  /* 0x0000000f001f7c11 */ /* 0x000fe400088f0c05 */
[----:B------:R-:W-:Y:S02]  /*0cc0*/  IADD3.X R6, RZ, R4, RZ, P2, !PT ;  /* 0x00000004ff067210 */ /* 0x000fe400017fe4ff */
[----:B------:R-:W-:Y:S02]  /*0cd0*/  LEA R26, P1, R3, UR14, 0x1 ;  /* 0x0000000e031a7c11 */ /* 0x000fe4000f8208ff */
[----:B------:R-:W-:Y:S01]  /*0ce0*/  IADD3 R0, P4, R159, R8, RZ ;  /* 0x000000089f007210 */ /* 0x000fe20007f9e0ff */
[----:B------:R-:W5:Y:S01]  /*0cf0*/  LDG.E.64.CONSTANT R30, desc[UR16][R30.64] ;  /* 0x000000101e1e7981 */ /* 0x000f62000c1e9b00 */
[----:B------:R-:W-:-:S02]  /*0d00*/  LEA.HI.X R27, R3, UR15, R6, 0x1, P1 ;  /* 0x0000000f031b7c11 */ /* 0x000fc400088f0c06 */
[----:B------:R-:W-:Y:S02]  /*0d10*/  IADD3.X R3, RZ, R4, RZ, P4, !PT ;  /* 0x00000004ff037210 */ /* 0x000fe400027fe4ff */
[----:B------:R-:W-:Y:S02]  /*0d20*/  LEA R18, P1, R0, UR14, 0x1 ;  /* 0x0000000e00127c11 */ /* 0x000fe4000f8208ff */
[----:B------:R-:W-:Y:S01]  /*0d30*/  IADD3 R2, P3, R160, R8, RZ ;  /* 0x00000008a0027210 */ /* 0x000fe20007f7e0ff */
[----:B------:R-:W2:Y:S01]  /*0d40*/  LDG.E.64.CONSTANT R26, desc[UR16][R26.64] ;  /* 0x000000101a1a7981 */ /* 0x000ea2000c1e9b00 */
[----:B------:R-:W-:Y:S02]  /*0d50*/  LEA.HI.X R19, R0, UR15, R3, 0x1, P1 ;  /* 0x0000000f00137c11 */ /* 0x000fe400088f0c03 */
[----:B------:R-:W-:Y:S02]  /*0d60*/  IADD3.X R5, RZ, R4, RZ, P3, !PT ;  /* 0x00000004ff057210 */ /* 0x000fe40001ffe4ff */
[----:B------:R-:W-:-:S02]  /*0d70*/  LEA R22, P2, R2, UR14, 0x1 ;  /* 0x0000000e02167c11 */ /* 0x000fc4000f8408ff */
[-C--:B------:R-:W-:Y:S01]  /*0d80*/  IADD3 R0, P1, R155, R8.reuse, RZ ;  /* 0x000000089b007210 */ /* 0x080fe20007f3e0ff */
[----:B------:R-:W-:Y:S01]  /*0d90*/  HADD2.F32 R135, -RZ, R135.H1_H1 ;  /* 0x30000087ff877230 */ /* 0x000fe20000004100 */
[----:B------:R-:W-:Y:S01]  /*0da0*/  LEA.HI.X R23, R2, UR15, R5, 0x1, P2 ;  /* 0x0000000f02177c11 */ /* 0x000fe200090f0c05 */
[----:B------:R-:W-:Y:S01]  /*0db0*/  HADD2.F32 R134, -RZ, R130.H0_H0 ;  /* 0x20000082ff867230 */ /* 0x000fe20000004100 */
[----:B------:R-:W-:Y:S01]  /*0dc0*/  IADD3 R7, P3, R157, R8, RZ ;  /* 0x000000089d077210 */ /* 0x000fe20007f7e0ff */
[----:B------:R-:W2:Y:S01]  /*0dd0*/  LDG.E.64.CONSTANT R18, desc[UR16][R18.64] ;  /* 0x0000001012127981 */ /* 0x000ea2000c1e9b00 */
[----:B------:R-:W-:Y:S02]  /*0de0*/  IADD3.X R3, RZ, R4, RZ, P1, !PT ;  /* 0x00000004ff037210 */ /* 0x000fe40000ffe4ff */
[----:B------:R-:W-:Y:S01]  /*0df0*/  IADD3 R5, P4, R156, R8, RZ ;  /* 0x000000089c057210 */ /* 0x000fe20007f9e0ff */
[----:B------:R-:W2:Y:S01]  /*0e00*/  LDG.E.64.CONSTANT R22, desc[UR16][R22.64] ;  /* 0x0000001016167981 */ /* 0x000ea2000c1e9b00 */
[----:B------:R-:W-:-:S02]  /*0e10*/  LEA R2, P1, R0, UR14, 0x1 ;  /* 0x0000000e00027c11 */ /* 0x000fc4000f8208ff */
[-C--:B------:R-:W-:Y:S02]  /*0e20*/  IADD3.X R20, RZ, R4.reuse, RZ, P3, !PT ;  /* 0x00000004ff147210 */ /* 0x080fe40001ffe4ff */
[----:B------:R-:W-:Y:S02]  /*0e30*/  LEA R10, P3, R7, UR14, 0x1 ;  /* 0x0000000e070a7c11 */ /* 0x000fe4000f8608ff */
[----:B------:R-:W-:Y:S02]  /*0e40*/  IADD3.X R16, RZ, R4, RZ, P4, !PT ;  /* 0x00000004ff107210 */ /* 0x000fe400027fe4ff */
[----:B------:R-:W-:Y:S01]  /*0e50*/  LEA.HI.X R3, R0, UR15, R3, 0x1, P1 ;  /* 0x0000000f00037c11 */ /* 0x000fe200088f0c03 */
[----:B------:R-:W-:Y:S01]  /*0e60*/  HADD2.F32 R0, -RZ, R12.H0_H0 ;  /* 0x2000000cff007230 */ /* 0x000fe20000004100 */
[----:B------:R-:W-:Y:S02]  /*0e70*/  LEA R6, P4, R5, UR14, 0x1 ;  /* 0x0000000e05067c11 */ /* 0x000fe4000f8808ff */
[----:B------:R-:W-:-:S02]  /*0e80*/  IADD3 R9, P2, R158, R8, RZ ;  /* 0x000000089e097210 */ /* 0x000fc40007f5e0ff */
[----:B------:R-:W-:Y:S01]  /*0e90*/  LEA.HI.X R11, R7, UR15, R20, 0x1, P3 ;  /* 0x0000000f070b7c11 */ /* 0x000fe200098f0c14 */
[----:B------:R-:W-:Y:S01]  /*0ea0*/  HADD2.F32 R131, -RZ, R131.H1_H1 ;  /* 0x30000083ff837230 */ /* 0x000fe20000004100 */
[----:B------:R-:W-:Y:S01]  /*0eb0*/  LEA.HI.X R7, R5, UR15, R16, 0x1, P4 ;  /* 0x0000000f05077c11 */ /* 0x000fe2000a0f0c10 */
[----:B------:R-:W-:Y:S01]  /*0ec0*/  FFMA.FTZ R16, R0, R0, RZ ;  /* 0x0000000000107223 */ /* 0x000fe200000100ff */
[----:B------:R-:W-:Y:S01]  /*0ed0*/  FADD.FTZ R12, RZ, R0 ;  /* 0x00000000ff0c7221 */ /* 0x000fe20000010000 */
[----:B------:R-:W-:Y:S01]  /*0ee0*/  IADD3.X R24, RZ, R4, RZ, P2, !PT ;  /* 0x00000004ff187210 */ /* 0x000fe200017fe4ff */
[--C-:B---3--:R-:W-:Y:S01]  /*0ef0*/  HADD2.F32 R130, -RZ, R126.reuse.H0_H0 ;  /* 0x2000007eff827230 */ /* 0x108fe20000004100 */
[----:B------:R-:W-:Y:S01]  /*0f00*/  LEA R14, P2, R9, UR14, 0x1 ;  /* 0x0000000e090e7c11 */ /* 0x000fe2000f8408ff */
[----:B------:R-:W-:Y:S01]  /*0f10*/  FFMA.FTZ R16, R73, R73, R16 ;  /* 0x0000004949107223 */ /* 0x000fe20000010010 */
[----:B------:R-:W-:Y:S01]  /*0f20*/  FADD.FTZ R12, R12, R73 ;  /* 0x000000490c0c7221 */ /* 0x000fe20000010000 */
[----:B------:R-:W-:Y:S01]  /*0f30*/  HADD2.F32 R129, -RZ, R126.H1_H1 ;  /* 0x3000007eff817230 */ /* 0x000fe20000004100 */
[----:B------:R-:W-:Y:S01]  /*0f40*/  LEA.HI.X R15, R9, UR15, R24, 0x1, P2 ;  /* 0x0000000f090f7c11 */ /* 0x000fe200090f0c18 */
[----:B------:R-:W-:Y:S01]  /*0f50*/  FFMA.FTZ R9, R75, R75, R16 ;  /* 0x0000004b4b097223 */ /* 0x000fe20000010010 */
[----:B------:R-:W-:Y:S01]  /*0f60*/  FADD.FTZ R5, R12, R75 ;  /* 0x0000004b0c057221 */ /* 0x000fe20000010000 */
[----:B------:R-:W-:Y:S01]  /*0f70*/  HADD2.F32 R128, -RZ, R127.H0_H0 ;  /* 0x2000007fff807230 */ /* 0x000fe20000004100 */
[----:B------:R-:W3:Y:S01]  /*0f80*/  LDG.E.64.CONSTANT R10, desc[UR16][R10.64] ;  /* 0x000000100a0a7981 */ /* 0x000ee2000c1e9b00 */
[----:B------:R-:W-:Y:S01]  /*0f90*/  FFMA.FTZ R9, R74, R74, R9 ;  /* 0x0000004a4a097223 */ /* 0x000fe20000010009 */
[----:B------:R-:W-:-:S02]  /*0fa0*/  FADD.FTZ R5, R5, R74 ;  /* 0x0000004a05057221 */ /* 0x000fc40000010000 */
[----:B------:R-:W3:Y:S01]  /*0fb0*/  LDG.E.64.CONSTANT R14, desc[UR16][R14.64] ;  /* 0x000000100e0e7981 */ /* 0x000ee2000c1e9b00 */
[----:B------:R-:W-:Y:S01]  /*0fc0*/  FFMA.FTZ R16, R138, R138, R9 ;  /* 0x0000008a8a107223 */ /* 0x000fe20000010009 */
[----:B------:R-:W-:Y:S01]  /*0fd0*/  FADD.FTZ R12, R5, R138 ;  /* 0x0000008a050c7221 */ /* 0x000fe20000010000 */
[----:B------:R-:W-:Y:S01]  /*0fe0*/  HADD2.F32 R125, -RZ, R122.H1_H1 ;  /* 0x3000007aff7d7230 */ /* 0x000fe20000004100 */
[----:B------:R-:W3:Y:S01]  /*0ff0*/  LDG.E.64.CONSTANT R6, desc[UR16][R6.64] ;  /* 0x0000001006067981 */ /* 0x000ee2000c1e9b00 */
[----:B------:R-:W-:Y:S01]  /*1000*/  FFMA.FTZ R9, R137, R137, R16 ;  /* 0x0000008989097223 */ /* 0x000fe20000010010 */
[----:B------:R-:W-:Y:S01]  /*1010*/  FADD.FTZ R5, R12, R137 ;  /* 0x000000890c057221 */ /* 0x000fe20000010000 */
[----:B------:R-:W-:Y:S02]  /*1020*/  HADD2.F32 R124, -RZ, R123.H0_H0 ;  /* 0x2000007bff7c7230 */ /* 0x000fe40000004100 */
[----:B------:R-:W-:Y:S02]  /*1030*/  HADD2.F32 R121, -RZ, R118.H1_H1 ;  /* 0x30000076ff797230 */ /* 0x000fe40000004100 */
[----:B------:R-:W-:Y:S01]  /*1040*/  FFMA.FTZ R16, R136, R136, R9 ;  /* 0x0000008888107223 */ /* 0x000fe20000010009 */
[----:B------:R-:W-:Y:S01]  /*1050*/  FADD.FTZ R12, R5, R136 ;  /* 0x00000088050c7221 */ /* 0x000fe20000010000 */
[----:B------:R-:W-:Y:S01]  /*1060*/  HADD2.F32 R120, -RZ, R119.H0_H0 ;  /* 0x20000077ff787230 */ /* 0x000fe20000004100 */
[----:B------:R-:W-:Y:S01]  /*1070*/  IADD3 R13, P5, R152, R8, RZ ;  /* 0x00000008980d7210 */ /* 0x000fe20007fbe0ff */
[----:B------:R-:W-:Y:S01]  /*1080*/  FFMA.FTZ R9, R135, R135, R16 ;  /* 0x0000008787097223 */ /* 0x000fe20000010010 */
[----:B------:R-:W-:Y:S01]  /*1090*/  FADD.FTZ R5, R12, R135 ;  /* 0x000000870c057221 */ /* 0x000fe20000010000 */
[----:B------:R-:W3:Y:S02]  /*10a0*/  LDG.E.64.CONSTANT R2, desc[UR16][R2.64] ;  /* 0x0000001002027981 */ /* 0x000ee4000c1e9b00 */
[----:B------:R-:W-:Y:S01]  /*10b0*/  FFMA.FTZ R20, R134, R134, R9 ;  /* 0x0000008686147223 */ /* 0x000fe20000010009 */
[----:B------:R-:W-:-:S03]  /*10c0*/  FADD.FTZ R16, R5, R134 ;  /* 0x0000008605107221 */ /* 0x000fc60000010000 */
        /* <DEDUP_REMOVED lines=9> */
[----:B------:R-:W-:Y:S01]  /*1160*/  FADD.FTZ R17, R16, R129 ;  /* 0x0000008110117221 */ /* 0x000fe20000010000 */
[----:B------:R-:W-:Y:S02]  /*1170*/  HADD2.F32 R127, -RZ, R127.H1_H1 ;  /* 0x3000007fff7f7230 */ /* 0x000fe40000004100 */
[----:B------:R-:W-:Y:S01]  /*1180*/  FFMA.FTZ R20, R128, R128, R21 ;  /* 0x0000008080147223 */ /* 0x000fe20000010015 */
[----:B------:R-:W-:Y:S01]  /*1190*/  FADD.FTZ R16, R17, R128 ;  /* 0x0000008011107221 */ /* 0x000fe20000010000 */
[----:B------:R-:W-:Y:S02]  /*11a0*/  HADD2.F32 R126, -RZ, R122.H0_H0 ;  /* 0x2000007aff7e7230 */ /* 0x000fe40000004100 */
        /* <DEDUP_REMOVED lines=13> */
[----:B------:R-:W-:Y:S01]  /*1280*/  FADD.FTZ R16, R17, R122 ;  /* 0x0000007a11107221 */ /* 0x000fe20000010000 */
[----:B------:R-:W-:Y:S02]  /*1290*/  IADD3 R24, P6, R154, R8, RZ ;  /* 0x000000089a187210 */ /* 0x000fe40007fde0ff */
[----:B------:R-:W-:Y:S01]  /*12a0*/  FFMA.FTZ R21, R121, R121, R20 ;  /* 0x0000007979157223 */ /* 0x000fe20000010014 */
[----:B------:R-:W-:Y:S01]  /*12b0*/  FADD.FTZ R17, R16, R121 ;  /* 0x0000007910117221 */ /* 0x000fe20000010000 */
[----:B------:R-:W-:Y:S01]  /*12c0*/  HADD2.F32 R119, -RZ, R119.H1_H1 ;  /* 0x30000077ff777230 */ /* 0x000fe20000004100 */
[----:B------:R-:W-:Y:S01]  /*12d0*/  IADD3.X R25, RZ, R4, RZ, P6, !PT ;  /* 0x00000004ff197210 */ /* 0x000fe200037fe4ff */
[----:B------:R-:W-:Y:S01]  /*12e0*/  FFMA.FTZ R20, R120, R120, R21 ;  /* 0x0000007878147223 */ /* 0x000fe20000010015 */
[----:B------:R-:W-:Y:S01]  /*12f0*/  FADD.FTZ R16, R17, R120 ;  /* 0x0000007811107221 */ /* 0x000fe20000010000 */
[----:B------:R-:W-:Y:S01]  /*1300*/  LEA R78, P6, R24, UR14, 0x1 ;  /* 0x0000000e184e7c11 */ /* 0x000fe2000f8c08ff */
[----:B------:R-:W-:-:S02]  /*1310*/  HADD2.F32 R118, -RZ, R114.H0_H0 ;  /* 0x20000072ff767230 */ /* 0x000fc40000004100 */
[----:B------:R-:W-:Y:S01]  /*1320*/  FFMA.FTZ R21, R119, R119, R20 ;  /* 0x0000007777157223 */ /* 0x000fe20000010014 */
[----:B------:R-:W-:Y:S01]  /*1330*/  FADD.FTZ R17, R16, R119 ;  /* 0x0000007710117221 */ /* 0x000fe20000010000 */
[----:B------:R-:W-:Y:S01]  /*1340*/  LEA.HI.X R79, R24, UR15, R25, 0x1, P6 ;  /* 0x0000000f184f7c11 */ /* 0x000fe2000b0f0c19 */
[----:B------:R-:W-:Y:S01]  /*1350*/  HADD2.F32 R117, -RZ, R114.H1_H1 ;  /* 0x30000072ff757230 */ /* 0x000fe20000004100 */
[----:B------:R-:W-:Y:S01]  /*1360*/  IADD3.X R24, RZ, R4, RZ, P5, !PT ;  /* 0x00000004ff187210 */ /* 0x000fe20002ffe4ff */
[----:B------:R-:W-:Y:S01]  /*1370*/  FFMA.FTZ R20, R118, R118, R21 ;  /* 0x0000007676147223 */ /* 0x000fe20000010015 */
[----:B------:R-:W-:Y:S01]  /*1380*/  LEA R80, P5, R13, UR14, 0x1 ;  /* 0x0000000e0d507c11 */ /* 0x000fe2000f8a08ff */
[----:B------:R-:W-:Y:S01]  /*1390*/  FADD.FTZ R16, R17, R118 ;  /* 0x0000007611107221 */ /* 0x000fe20000010000 */
[--C-:B------:R-:W-:Y:S02]  /*13a0*/  HADD2.F32 R116, -RZ, R115.reuse.H0_H0 ;  /* 0x20000073ff747230 */ /* 0x100fe40000004100 */
[----:B------:R-:W-:Y:S01]  /*13b0*/  FFMA.FTZ R17, R117, R117, R20 ;  /* 0x0000007575117223 */ /* 0x000fe20000010014 */
[----:B------:R-:W-:Y:S01]  /*13c0*/  LEA.HI.X R81, R13, UR15, R24, 0x1, P5 ;  /* 0x0000000f0d517c11 */ /* 0x000fe2000a8f0c18 */
[----:B------:R-:W-:Y:S01]  /*13d0*/  FADD.FTZ R13, R16, R117 ;  /* 0x00000075100d7221 */ /* 0x000fe20000010000 */
[----:B------:R-:W-:-:S02]  /*13e0*/  HADD2.F32 R115, -RZ, R115.H1_H1 ;  /* 0x30000073ff737230 */ /* 0x000fc40000004100 */
[----:B------:R-:W-:Y:S01]  /*13f0*/  FFMA.FTZ R20, R116, R116, R17 ;  /* 0x0000007474147223 */ /* 0x000fe20000010011 */
[----:B------:R-:W-:Y:S01]  /*1400*/  IADD3 R12, P4, R153, R8, RZ ;  /* 0x00000008990c7210 */ /* 0x000fe20007f9e0ff */
[----:B------:R-:W-:Y:S01]  /*1410*/  FADD.FTZ R16, R13, R116 ;  /* 0x000000740d107221 */ /* 0x000fe20000010000 */
[--C-:B------:R-:W-:Y:S02]  /*1420*/  HADD2.F32 R114, -RZ, R110.reuse.H0_H0 ;  /* 0x2000006eff727230 */ /* 0x100fe40000004100 */
[----:B------:R-:W-:Y:S01]  /*1430*/  FFMA.FTZ R17, R115, R115, R20 ;  /* 0x0000007373117223 */ /* 0x000fe20000010014 */
[----:B------:R-:W3:Y:S01]  /*1440*/  LDG.E.64.CONSTANT R78, desc[UR16][R78.64] ;  /* 0x000000104e4e7981 */ /* 0x000ee2000c1e9b00 */
[----:B------:R-:W-:Y:S01]  /*1450*/  FADD.FTZ R13, R16, R115 ;  /* 0x00000073100d7221 */ /* 0x000fe20000010000 */
[----:B------:R-:W-:Y:S02]  /*1460*/  HADD2.F32 R113, -RZ, R110.H1_H1 ;  /* 0x3000006eff717230 */ /* 0x000fe40000004100 */
[----:B------:R-:W-:Y:S01]  /*1470*/  FFMA.FTZ R20, R114, R114, R17 ;  /* 0x0000007272147223 */ /* 0x000fe20000010011 */
[----:B------:R-:W-:-:S02]  /*1480*/  HADD2.F32 R112, -RZ, R111.H0_H0 ;  /* 0x2000006fff707230 */ /* 0x000fc40000004100 */
[----:B------:R-:W-:Y:S01]  /*1490*/  FADD.FTZ R16, R13, R114 ;  /* 0x000000720d107221 */ /* 0x000fe20000010000 */
[----:B------:R-:W-:Y:S01]  /*14a0*/  IADD3.X R21, RZ, R4, RZ, P4, !PT ;  /* 0x00000004ff157210 */ /* 0x000fe200027fe4ff */
[----:B------:R-:W-:Y:S01]  /*14b0*/  FFMA.FTZ R17, R113, R113, R20 ;  /* 0x0000007171117223 */ /* 0x000fe20000010014 */
[----:B------:R-:W-:Y:S01]  /*14c0*/  LEA R82, P4, R12, UR14, 0x1 ;  /* 0x0000000e0c527c11 */ /* 0x000fe2000f8808ff */
[----:B------:R-:W-:Y:S01]  /*14d0*/  FADD.FTZ R13, R16, R113 ;  /* 0x00000071100d7221 */ /* 0x000fe20000010000 */
[----:B------:R-:W-:Y:S02]  /*14e0*/  HADD2.F32 R111, -RZ, R111.H1_H1 ;  /* 0x3000006fff6f7230 */ /* 0x000fe40000004100 */
[----:B------:R-:W-:Y:S01]  /*14f0*/  FFMA.FTZ R16, R112, R112, R17 ;  /* 0x0000007070107223 */ /* 0x000fe20000010011 */
[----:B------:R-:W-:Y:S01]  /*1500*/  LEA.HI.X R83, R12, UR15, R21, 0x1, P4 ;  /* 0x0000000f0c537c11 */ /* 0x000fe2000a0f0c15 */
[----:B------:R-:W-:Y:S01]  /*1510*/  FADD.FTZ R12, R13, R112 ;  /* 0x000000700d0c7221 */ /* 0x000fe20000010000 */
[----:B------:R-:W-:-:S02]  /*1520*/  HADD2.F32 R110, -RZ, R106.H0_H0 ;  /* 0x2000006aff6e7230 */ /* 0x000fc40000004100 */
[----:B------:R-:W-:Y:S01]  /*1530*/  FFMA.FTZ R17, R111, R111, R16 ;  /* 0x0000006f6f117223 */ /* 0x000fe20000010010 */
[----:B------:R-:W3:Y:S01]  /*1540*/  LDG.E.64.CONSTANT R80, desc[UR16][R80.64] ;  /* 0x0000001050507981 */ /* 0x000ee2000c1e9b00 */
[----:B------:R-:W-:Y:S01]  /*1550*/  FADD.FTZ R13, R12, R111 ;  /* 0x0000006f0c0d7221 */ /* 0x000fe20000010000 */
[----:B------:R-:W-:Y:S02]  /*1560*/  HADD2.F32 R109, -RZ, R106.H1_H1 ;  /* 0x3000006aff6d7230 */ /* 0x000fe40000004100 */
[----:B------:R-:W-:Y:S01]  /*1570*/  FFMA.FTZ R16, R110, R110, R17 ;  /* 0x0000006e6e107223 */ /* 0x000fe20000010011 */
[----:B------:R-:W-:Y:S02]  /*1580*/  HADD2.F32 R108, -RZ, R107.H0_H0 ;  /* 0x2000006bff6c7230 */ /* 0x000fe40000004100 */
[----:B------:R-:W-:Y:S01]  /*1590*/  FADD.FTZ R12, R13, R110 ;  /* 0x0000006e0d0c7221 */ /* 0x000fe20000010000 */
[----:B------:R-:W-:Y:S01]  /*15a0*/  IADD3 R151, R72, 0x24400, RZ ;  /* 0x0002440048977810 */ /* 0x000fe20007ffe0ff */
[----:B------:R-:W-:Y:S01]  /*15b0*/  FFMA.FTZ R17, R109, R109, R16 ;  /* 0x0000006d6d117223 */ /* 0x000fe20000010010 */
[----:B------:R-:W-:-:S02]  /*15c0*/  HADD2.F32 R70, -RZ, R66.H0_H0 ;  /* 0x20000042ff467230 */ /* 0x000fc40000004100 */
[----:B------:R-:W-:Y:S01]  /*15d0*/  FADD.FTZ R13, R12, R109 ;  /* 0x0000006d0c0d7221 */ /* 0x000fe20000010000 */
[----:B------:R-:W-:Y:S02]  /*15e0*/  HADD2.F32 R107, -RZ, R107.H1_H1 ;  /* 0x3000006bff6b7230 */ /* 0x000fe40000004100 */
[----:B------:R-:W-:Y:S01]  /*15f0*/  FFMA.FTZ R16, R108, R108, R17 ;  /* 0x0000006c6c107223 */ /* 0x000fe20000010011 */
[----:B------:R-:W3:Y:S01]  /*1600*/  LDG.E.64.CONSTANT R82, desc[UR16][R82.64] ;  /* 0x0000001052527981 */ /* 0x000ee2000c1e9b00 */
[----:B------:R-:W-:Y:S01]  /*1610*/  FADD.FTZ R12, R13, R108 ;  /* 0x0000006c0d0c7221 */ /* 0x000fe20000010000 */
[----:B------:R-:W-:Y:S01]  /*1620*/  IADD3 R9, P3, R151, R8, RZ ;  /* 0x0000000897097210 */ /* 0x000fe20007f7e0ff */
[----:B------:R-:W-:Y:S02]  /*1630*/  FFMA.FTZ R17, R107, R107, R16 ;  /* 0x0000006b6b117223 */ /* 0x000fe40000010010 */
[----:B------:R-:W-:Y:S01]  /*1640*/  FADD.FTZ R13, R12, R107 ;  /* 0x0000006b0c0d7221 */ /* 0x000fe20000010000 */
[----:B------:R-:W-:Y:S01]  /*1650*/  IADD3.X R20, RZ, R4, RZ, P3, !PT ;  /* 0x00000004ff147210 */ /* 0x000fe20001ffe4ff */
[----:B------:R-:W-:Y:S01]  /*1660*/  HADD2.F32 R69, -RZ, R66.H1_H1 ;  /* 0x30000042ff457230 */ /* 0x000fe20000004100 */
[----:B------:R-:W-:Y:S01]  /*1670*/  LEA R84, P3, R9, UR14, 0x1 ;  /* 0x0000000e09547c11 */ /* 0x000fe2000f8608ff */
[----:B------:R-:W-:Y:S01]  /*1680*/  FFMA.FTZ R16, R70, R70, R17 ;  /* 0x0000004646107223 */ /* 0x000fe20000010011 */
[----:B------:R-:W-:Y:S01]  /*1690*/  FADD.FTZ R12, R13, R70 ;  /* 0x000000460d0c7221 */ /* 0x000fe20000010000 */
[--C-:B------:R-:W-:Y:S01]  /*16a0*/  HADD2.F32 R68, -RZ, R67.reuse.H0_H0 ;  /* 0x20000043ff447230 */ /* 0x100fe20000004100 */
[----:B------:R-:W-:Y:S01]  /*16b0*/  LEA.HI.X R85, R9, UR15, R20, 0x1, P3 ;  /* 0x0000000f09557c11 */ /* 0x000fe200098f0c14 */
[----:B------:R-:W-:Y:S01]  /*16c0*/  FFMA.FTZ R13, R69, R69, R16 ;  /* 0x00000045450d7223 */ /* 0x000fe20000010010 */
[----:B------:R-:W-:Y:S01]  /*16d0*/  FADD.FTZ R9, R12, R69 ;  /* 0x000000450c097221 */ /* 0x000fe20000010000 */
[----:B------:R-:W-:Y:S01]  /*16e0*/  IADD3 R150, R72, 0x25800, RZ ;  /* 0x0002580048967810 */ /* 0x000fe20007ffe0ff */
[----:B------:R-:W-:-:S02]  /*16f0*/  HADD2.F32 R67, -RZ, R67.H1_H1 ;  /* 0x30000043ff437230 */ /* 0x000fc40000004100 */
[----:B------:R-:W-:Y:S01]  /*1700*/  FFMA.FTZ R16, R68, R68, R13 ;  /* 0x0000004444107223 */ /* 0x000fe2000001000d */
[----:B------:R-:W-:Y:S01]  /*1710*/  FADD.FTZ R12, R9, R68 ;  /* 0x00000044090c7221 */ /* 0x000fe20000010000 */
[----:B------:R-:W-:Y:S01]  /*1720*/  IADD3 R5, P2, R150, R8, RZ ;  /* 0x0000000896057210 */ /* 0x000fe20007f5e0ff */
[--C-:B------:R-:W-:Y:S02]  /*1730*/  HADD2.F32 R66, -RZ, R62.reuse.H0_H0 ;  /* 0x2000003eff427230 */ /* 0x100fe40000004100 */
[----:B------:R-:W-:Y:S01]  /*1740*/  FFMA.FTZ R13, R67, R67, R16 ;  /* 0x00000043430d7223 */ /* 0x000fe20000010010 */
[----:B------:R-:W-:Y:S01]  /*1750*/  FADD.FTZ R9, R12, R67 ;  /* 0x000000430c097221 */ /* 0x000fe20000010000 */
[----:B------:R-:W-:Y:S01]  /*1760*/  IADD3.X R20, RZ, R4, RZ, P2, !PT ;  /* 0x00000004ff147210 */ /* 0x000fe200017fe4ff */
[----:B------:R-:W3:Y:S01]  /*1770*/  LDG.E.64.CONSTANT R84, desc[UR16][R84.64] ;  /* 0x0000001054547981 */ /* 0x000ee2000c1e9b00 */
[----:B------:R-:W-:Y:S01]  /*1780*/  HADD2.F32 R65, -RZ, R62.H1_H1 ;  /* 0x3000003eff417230 */ /* 0x000fe20000004100 */
[----:B------:R-:W-:Y:S01]  /*1790*/  IADD3 R149, R72, 0x26c00, RZ ;  /* 0x00026c0048957810 */ /* 0x000fe20007ffe0ff */
[----:B------:R-:W-:Y:S01]  /*17a0*/  FFMA.FTZ R16, R66, R66, R13 ;  /* 0x0000004242107223 */ /* 0x000fe2000001000d */
[----:B------:R-:W-:Y:S01]  /*17b0*/  LEA R86, P2, R5, UR14, 0x1 ;  /* 0x0000000e05567c11 */ /* 0x000fe2000f8408ff */
[----:B------:R-:W-:Y:S01]  /*17c0*/  FADD.FTZ R12, R9, R66 ;  /* 0x00000042090c7221 */ /* 0x000fe20000010000 */
[--C-:B------:R-:W-:Y:S01]  /*17d0*/  HADD2.F32 R64, -RZ, R63.reuse.H0_H0 ;  /* 0x2000003fff407230 */ /* 0x100fe20000004100 */
[----:B------:R-:W-:Y:S01]  /*17e0*/  IADD3 R8, P1, R149, R8, RZ ;  /* 0x0000000895087210 */ /* 0x000fe20007f3e0ff */
[----:B------:R-:W-:Y:S01]  /*17f0*/  FFMA.FTZ R9, R65, R65, R16 ;  /* 0x0000004141097223 */ /* 0x000fe20000010010 */
[----:B------:R-:W-:Y:S01]  /*1800*/  LEA.HI.X R87, R5, UR15, R20, 0x1, P2 ;  /* 0x0000000f05577c11 */ /* 0x000fe200090f0c14 */
[----:B------:R-:W-:Y:S01]  /*1810*/  FADD.FTZ R5, R12, R65 ;  /* 0x000000410c057221 */ /* 0x000fe20000010000 */
[----:B------:R-:W-:-:S02]  /*1820*/  HADD2.F32 R63, -RZ, R63.H1_H1 ;  /* 0x3000003fff3f7230 */ /* 0x000fc40000004100 */
[----:B------:R-:W-:Y:S01]  /*1830*/  FFMA.FTZ R12, R64, R64, R9 ;  /* 0x00000040400c7223 */ /* 0x000fe20000010009 */
[----:B------:R-:W-:Y:S01]  /*1840*/  IADD3.X R13, RZ, R4, RZ, P1, !PT ;  /* 0x00000004ff0d7210 */ /* 0x000fe20000ffe4ff */
[----:B------:R-:W-:Y:S01]  /*1850*/  FADD.FTZ R4, R5, R64 ;  /* 0x0000004005047221 */ /* 0x000fe20000010000 */
[--C-:B------:R-:W-:Y:S02]  /*1860*/  HADD2.F32 R62, -RZ, R58.reuse.H0_H0 ;  /* 0x2000003aff3e7230 */ /* 0x100fe40000004100 */
[----:B------:R-:W-:Y:S01]  /*1870*/  FFMA.FTZ R9, R63, R63, R12 ;  /* 0x0000003f3f097223 */ /* 0x000fe2000001000c */
[----:B------:R-:W-:Y:S02]  /*1880*/  HADD2.F32 R61, -RZ, R58.H1_H1 ;  /* 0x3000003aff3d7230 */ /* 0x000fe40000004100 */
[----:B------:R-:W-:Y:S01]  /*1890*/  FADD.FTZ R5, R4, R63 ;  /* 0x0000003f04057221 */ /* 0x000fe20000010000 */
[----:B------:R-:W3:Y:S01]  /*18a0*/  LDG.E.64.CONSTANT R86, desc[UR16][R86.64] ;  /* 0x0000001056567981 */ /* 0x000ee2000c1e9b00 */
[----:B------:R-:W-:-:S02]  /*18b0*/  FFMA.FTZ R12, R62, R62, R9 ;  /* 0x0000003e3e0c7223 */ /* 0x000fc40000010009 */
[----:B------:R-:W-:Y:S01]  /*18c0*/  FADD.FTZ R4, R5, R62 ;  /* 0x0000003e05047221 */ /* 0x000fe20000010000 */
[--C-:B------:R-:W-:Y:S02]  /*18d0*/  HADD2.F32 R60, -RZ, R59.reuse.H0_H0 ;  /* 0x2000003bff3c7230 */ /* 0x100fe40000004100 */
        /* <DEDUP_REMOVED lines=9> */
[----:B------:R-:W-:Y:S01]  /*1970*/  FADD.FTZ R5, R4, R59 ;  /* 0x0000003b04057221 */ /* 0x000fe20000010000 */
[----:B------:R-:W-:Y:S01]  /*1980*/  HADD2.F32 R57, -RZ, R54.H1_H1 ;  /* 0x30000036ff397230 */ /* 0x000fe20000004100 */
[----:B------:R-:W3:Y:S01]  /*1990*/  LDG.E.64.CONSTANT R88, desc[UR16][R88.64] ;  /* 0x0000001058587981 */ /* 0x000ee2000c1e9b00 */
        /* <DEDUP_REMOVED lines=68> */
[----:B-----5:R-:W-:-:S02]  /*1de0*/  HADD2.F32 R34, -RZ, R30.H0_H0 ;  /* 0x2000001eff227230 */ /* 0x020fc40000004100 */
        /* <DEDUP_REMOVED lines=11> */
[--C-:B--2---:R-:W-:Y:S02]  /*1ea0*/  HADD2.F32 R30, -RZ, R26.reuse.H0_H0 ;  /* 0x2000001aff1e7230 */ /* 0x104fe40000004100 */
        /* <DEDUP_REMOVED lines=143> */
[----:B------:R-:W0:Y:S01]  /*27a0*/  LDC.64 R86, c[0x0][0x228] ;  /* 0x00008a00ff567b82 */ /* 0x000e220000000a00 */
        /* <DEDUP_REMOVED lines=9> */
[----:B------:R-:W-:Y:S01]  /*2840*/  ISETP.GT.U32.AND P1, PT, R145, 0xf, PT ;  /* 0x0000000f9100780c */ /* 0x000fe20003f24070 */
[----:B------:R-:W-:Y:S02]  /*2850*/  HADD2.F32 R89, -RZ, R89.H1_H1 ;  /* 0x30000059ff597230 */ /* 0x000fe40000004100 */
[----:B------:R-:W-:Y:S01]  /*2860*/  FFMA.FTZ R81, R88, R88, R81 ;  /* 0x0000005858517223 */ /* 0x000fe20000010051 */
[----:B------:R-:W-:Y:S01]  /*2870*/  FADD.FTZ R80, R80, R88 ;  /* 0x0000005850507221 */ /* 0x000fe20000010000 */
[----:B------:R-:W-:Y:S02]  /*2880*/  USHF.L.U32 UR15, UR10, 0x2, URZ ;  /* 0x000000020a0f7899 */ /* 0x000fe4000800063f */
[----:B------:R-:W-:Y:S01]  /*2890*/  FFMA.FTZ R81, R89, R89, R81 ;  /* 0x0000005959517223 */ /* 0x000fe20000010051 */
[----:B------:R-:W-:Y:S01]  /*28a0*/  FADD.FTZ R80, R80, R89 ;  /* 0x0000005950507221 */ /* 0x000fe20000010000 */
[----:B------:R-:W-:Y:S01]  /*28b0*/  ULOP3.LUT UR21, UR15, 0xc, URZ, 0xc0, !UPT ;  /* 0x0000000c0f157892 */ /* 0x000fe2000f8ec03f */
[----:B------:R-:W-:Y:S03]  /*28c0*/  BSSY B0, `(.L_x_3736) ;  /* 0x00000c2000007945 */ /* 0x000fe60003800000 */
[----:B------:R1:W-:Y:S01]  /*28d0*/  STS.64 [R142], R80 ;  /* 0x000000508e007388 */ /* 0x0003e20000000a00 */
[----:B------:R-:W-:-:S04]  /*28e0*/  IMAD.WIDE R140, R76, 0x2, R140 ;  /* 0x000000024c8c7825 */ /* 0x000fc800078e028c */
[----:B0-----:R-:W-:Y:S01]  /*28f0*/  IMAD.WIDE R86, R76, 0x2, R86 ;  /* 0x000000024c567825 */ /* 0x001fe200078e0256 */
[----:B-1----:R-:W-:Y:S01]  /*2900*/  CS2R R80, SRZ ;  /* 0x0000000000507805 */ /* 0x002fe2000001ff00 */
[----:B------:R-:W-:Y:S06]  /*2910*/  BAR.SYNC.DEFER_BLOCKING 0x0 ;  /* 0x0000000000007b1d */ /* 0x000fec0000010000 */
[----:B------:R-:W-:Y:S05]  /*2920*/  @P1 BRA `(.L_x_3737) ;  /* 0x0000000800ec1947 */ /* 0x000fea0003800000 */
[----:B------:R-:W0:Y:S01]  /*2930*/  S2R R80, SR_CgaCtaId ;  /* 0x0000000000507919 */ /* 0x000e220000008800 */
[----:B------:R-:W-:Y:S01]  /*2940*/  HFMA2.MMA R76, -RZ, RZ, 0, 4.76837158203125e-06 ;  /* 0x00000050ff4c7435 */ /* 0x000fe200000001ff */
[C---:B------:R-:W-:Y:S02]  /*2950*/  LEA.HI R84, R145.reuse, UR21, RZ, 0x1e ;  /* 0x0000001591547c11 */ /* 0x040fe4000f8ff0ff */
[----:B------:R-:W-:-:S04]  /*2960*/  SHF.L.U32 R85, R145, 0x3, RZ ;  /* 0x0000000391557819 */ /* 0x000fc800000006ff */
[----:B------:R-:W-:-:S03]  /*2970*/  LOP3.LUT R85, R85, 0x18, RZ, 0xc0, !PT ;  /* 0x0000001855557812 */ /* 0x000fc600078ec0ff */
[----:B------:R-:W-:Y:S01]  /*2980*/  IMAD R84, R84, R76, -UR12 ;  /* 0x8000000c54547e24 */ /* 0x000fe2000f8e024c */
[----:B------:R-:W-:-:S04]  /*2990*/  MOV R76, 0x400 ;  /* 0x00000400004c7802 */ /* 0x000fc80000000f00 */
[C---:B------:R-:W-:Y:S02]  /*29a0*/  IADD3 R81, R84.reuse, 0x4, RZ ;  /* 0x0000000454517810 */ /* 0x040fe40007ffe0ff */
[C---:B------:R-:W-:Y:S02]  /*29b0*/  IADD3 R142, R84.reuse, 0x40, RZ ;  /* 0x00000040548e7810 */ /* 0x040fe40007ffe0ff */
[----:B------:R-:W-:Y:S02]  /*29c0*/  SHF.R.S32.HI R82, RZ, 0x1f, R81 ;  /* 0x0000001fff527819 */ /* 0x000fe40000011451 */
[----:B------:R-:W-:Y:S02]  /*29d0*/  IADD3 R144, R84, 0x48, RZ ;  /* 0x0000004854907810 */ /* 0x000fe40007ffe0ff */
[----:B------:R-:W-:-:S04]  /*29e0*/  LEA.HI R82, R82, R81, RZ, 0x2 ;  /* 0x0000005152527211 */ /* 0x000fc800078f10ff */
[----:B------:R-:W-:Y:S02]  /*29f0*/  SHF.R.S32.HI R82, RZ, 0x2, R82 ;  /* 0x00000002ff527819 */ /* 0x000fe40000011452 */
[----:B0-----:R-:W-:Y:S02]  /*2a00*/  LEA R76, R80, R76, 0x18 ;  /* 0x0000004c504c7211 */ /* 0x001fe400078ec0ff */
[----:B------:R-:W-:-:S03]  /*2a10*/  SHF.R.S32.HI R80, RZ, 0x1f, R84 ;  /* 0x0000001fff507819 */ /* 0x000fc60000011454 */
[----:B------:R-:W-:Y:S01]  /*2a20*/  IMAD R82, R82, 0x28, R76 ;  /* 0x0000002852527824 */ /* 0x000fe200078e024c */
[----:B------:R-:W-:-:S04]  /*2a30*/  LEA.HI R80, R80, R84, RZ, 0x2 ;  /* 0x0000005450507211 */ /* 0x000fc800078f10ff */
[----:B------:R-:W-:Y:S02]  /*2a40*/  SHF.R.S32.HI R80, RZ, 0x2, R80 ;  /* 0x00000002ff507819 */ /* 0x000fe40000011450 */
[----:B------:R-:W-:-:S03]  /*2a50*/  IADD3 R82, R85, R82, RZ ;  /* 0x0000005255527210 */ /* 0x000fc60007ffe0ff */
[----:B------:R-:W-:-:S03]  /*2a60*/  IMAD R80, R80, 0x28, R76 ;  /* 0x0000002850507824 */ /* 0x000fc600078e024c */
[----:B------:R-:W-:Y:S02]  /*2a70*/  LDS.64 R82, [R82] ;  /* 0x0000000052527984 */ /* 0x000fe40000000a00 */
[----:B------:R-:W-:-:S06]  /*2a80*/  IADD3 R80, R80, R85, RZ ;  /* 0x0000005550507210 */ /* 0x000fcc0007ffe0ff */
[----:B------:R-:W0:Y:S02]  /*2a90*/  LDS.64 R80, [R80] ;  /* 0x0000000050507984 */ /* 0x000e240000000a00 */
[----:B0-----:R-:W-:Y:S01]  /*2aa0*/  FADD.FTZ R80, RZ, R80 ;  /* 0x00000050ff507221 */ /* 0x001fe20000010000 */
[----:B------:R-:W-:-:S03]  /*2ab0*/  FADD.FTZ R81, RZ, R81 ;  /* 0x00000051ff517221 */ /* 0x000fc60000010000 */
[----:B------:R-:W-:Y:S01]  /*2ac0*/  FADD.FTZ R82, R80, R82 ;  /* 0x0000005250527221 */ /* 0x000fe20000010000 */
        /* <DEDUP_REMOVED lines=124> */
[----:B------:R-:W-:Y:S01]  /*3290*/  IADD3 R81, R84, 0x44, RZ ;  /* 0x0000004454517810 */ /* 0x000fe20007ffe0ff */
[----:B------:R-:W-:Y:S01]  /*32a0*/  IMAD R80, R80, 0x28, R76 ;  /* 0x0000002850507824 */ /* 0x000fe200078e024c */
[----:B------:R-:W-:-:S02]  /*32b0*/  IADD3 R84, R84, 0x4c, RZ ;  /* 0x0000004c54547810 */ /* 0x000fc40007ffe0ff */
[----:B------:R-:W-:Y:S02]  /*32c0*/  SHF.R.S32.HI R143, RZ, 0x1f, R81 ;  /* 0x0000001fff8f7819 */ /* 0x000fe40000011451 */
[----:B------:R-:W-:Y:S02]  /*32d0*/  SHF.R.S32.HI R142, RZ, 0x2, R142 ;  /* 0x00000002ff8e7819 */ /* 0x000fe4000001148e */
[----:B------:R-:W-:Y:S02]  /*32e0*/  LEA.HI R81, R143, R81, RZ, 0x2 ;  /* 0x000000518f517211 */ /* 0x000fe400078f10ff */
[----:B------:R-:W-:Y:S01]  /*32f0*/  SHF.R.S32.HI R143, RZ, 0x1f, R144 ;  /* 0x0000001fff8f7819 */ /* 0x000fe20000011490 */
[----:B------:R-:W-:Y:S01]  /*3300*/  IMAD R142, R142, 0x28, R76 ;  /* 0x000000288e8e7824 */ /* 0x000fe200078e024c */
[----:B------:R-:W-:Y:S02]  /*3310*/  IADD3 R80, R85, R80, RZ ;  /* 0x0000005055507210 */ /* 0x000fe40007ffe0ff */
[----:B------:R-:W-:-:S02]  /*3320*/  LEA.HI R144, R143, R144, RZ, 0x2 ;  /* 0x000000908f907211 */ /* 0x000fc400078f10ff */
[----:B------:R-:W-:Y:S02]  /*3330*/  SHF.R.S32.HI R143, RZ, 0x1f, R84 ;  /* 0x0000001fff8f7819 */ /* 0x000fe40000011454 */
[----:B------:R-:W-:Y:S02]  /*3340*/  IADD3 R142, R85, R142, RZ ;  /* 0x0000008e558e7210 */ /* 0x000fe40007ffe0ff */
[----:B------:R-:W-:Y:S02]  /*3350*/  LEA.HI R143, R143, R84, RZ, 0x2 ;  /* 0x000000548f8f7211 */ /* 0x000fe400078f10ff */
[----:B------:R-:W-:Y:S02]  /*3360*/  SHF.R.S32.HI R84, RZ, 0x2, R81 ;  /* 0x00000002ff547819 */ /* 0x000fe40000011451 */
[----:B------:R-:W-:Y:S02]  /*3370*/  SHF.R.S32.HI R81, RZ, 0x2, R144 ;  /* 0x00000002ff517819 */ /* 0x000fe40000011490 */
[----:B------:R-:W-:Y:S01]  /*3380*/  SHF.R.S32.HI R143, RZ, 0x2, R143 ;  /* 0x00000002ff8f7819 */ /* 0x000fe2000001148f */
[----:B------:R-:W-:-:S02]  /*3390*/  IMAD R84, R84, 0x28, R76 ;  /* 0x0000002854547824 */ /* 0x000fc400078e024c */
[--C-:B------:R-:W-:Y:S02]  /*33a0*/  IMAD R81, R81, 0x28, R76.reuse ;  /* 0x0000002851517824 */ /* 0x100fe400078e024c */
[----:B------:R-:W-:Y:S01]  /*33b0*/  IMAD R143, R143, 0x28, R76 ;  /* 0x000000288f8f7824 */ /* 0x000fe200078e024c */
[C---:B------:R-:W-:Y:S02]  /*33c0*/  IADD3 R84, R85.reuse, R84, RZ ;  /* 0x0000005455547210 */ /* 0x040fe40007ffe0ff */
[C---:B------:R-:W-:Y:S02]  /*33d0*/  IADD3 R76, R85.reuse, R81, RZ ;  /* 0x00000051554c7210 */ /* 0x040fe40007ffe0ff */
[----:B------:R-:W0:Y:S01]  /*33e0*/  LDS.64 R80, [R80] ;  /* 0x0000000050507984 */ /* 0x000e220000000a00 */
[----:B------:R-:W-:Y:S01]  /*33f0*/  IADD3 R85, R85, R143, RZ ;  /* 0x0000008f55557210 */ /* 0x000fe20007ffe0ff */
[----:B0-----:R-:W-:Y:S01]  /*3400*/  FADD.FTZ R80, R82, R80 ;  /* 0x0000005052507221 */ /* 0x001fe20000010000 */
[----:B------:R-:W-:-:S02]  /*3410*/  FADD.FTZ R143, R83, R81 ;  /* 0x00000051538f7221 */ /* 0x000fc40000010000 */
[----:B------:R-:W0:Y:S02]  /*3420*/  LDS.64 R82, [R142] ;  /* 0x000000008e527984 */ /* 0x000e240000000a00 */
[----:B0-----:R-:W-:Y:S01]  /*3430*/  FADD.FTZ R82, R80, R82 ;  /* 0x0000005250527221 */ /* 0x001fe20000010000 */
[----:B------:R-:W-:Y:S01]  /*3440*/  FADD.FTZ R143, R143, R83 ;  /* 0x000000538f8f7221 */ /* 0x000fe20000010000 */
[----:B------:R-:W0:Y:S04]  /*3450*/  LDS.64 R80, [R84] ;  /* 0x0000000054507984 */ /* 0x000e280000000a00 */
[----:B------:R-:W-:Y:S01]  /*3460*/  LDS.64 R84, [R85] ;  /* 0x0000000055547984 */ /* 0x000fe20000000a00 */
[----:B0-----:R-:W-:Y:S01]  /*3470*/  FADD.FTZ R80, R82, R80 ;  /* 0x0000005052507221 */ /* 0x001fe20000010000 */
[----:B------:R-:W-:-:S02]  /*3480*/  FADD.FTZ R81, R143, R81 ;  /* 0x000000518f517221 */ /* 0x000fc40000010000 */
[----:B------:R-:W0:Y:S02]  /*3490*/  LDS.64 R82, [R76] ;  /* 0x000000004c527984 */ /* 0x000e240000000a00 */
[----:B0-----:R-:W-:Y:S01]  /*34a0*/  FADD.FTZ R80, R80, R82 ;  /* 0x0000005250507221 */ /* 0x001fe20000010000 */
[----:B------:R-:W-:-:S03]  /*34b0*/  FADD.FTZ R81, R81, R83 ;  /* 0x0000005351517221 */ /* 0x000fc60000010000 */
[----:B------:R-:W-:Y:S01]  /*34c0*/  FADD.FTZ R80, R80, R84 ;  /* 0x0000005450507221 */ /* 0x000fe20000010000 */
[----:B------:R-:W-:-:S07]  /*34d0*/  FADD.FTZ R81, R81, R85 ;  /* 0x0000005551517221 */ /* 0x000fce0000010000 */
.L_x_3737:
[----:B------:R-:W-:Y:S05]  /*34e0*/  BSYNC B0 ;  /* 0x0000000000007941 */ /* 0x000fea0003800000 */
.L_x_3736:
[----:B------:R-:W0:Y:S01]  /*34f0*/  SHFL.BFLY PT, R82, R80, 0x2, 0x1f ;  /* 0x0c401f0050527f89 */ /* 0x000e2200000e0000 */
[C---:B------:R-:W-:Y:S02]  /*3500*/  LOP3.LUT P1, RZ, R145.reuse, 0xfffffff3, RZ, 0xc0, !PT ;  /* 0xfffffff391ff7812 */ /* 0x040fe4000782c0ff */
[----:B------:R-:W-:Y:S01]  /*3510*/  ISETP.GT.U32.AND P2, PT, R145, 0x7, PT ;  /* 0x000000079100780c */ /* 0x000fe20003f44070 */
[----:B------:R-:W1:Y:S01]  /*3520*/  SHFL.BFLY PT, R76, R81, 0x2, 0x1f ;  /* 0x0c401f00514c7f89 */ /* 0x000e6200000e0000 */
[----:B------:R-:W2:Y:S01]  /*3530*/  S2R R85, SR_TID.X ;  /* 0x0000000000557919 */ /* 0x000ea20000002100 */
[----:B------:R-:W3:Y:S01]  /*3540*/  S2R R142, SR_CTAID.X ;  /* 0x00000000008e7919 */ /* 0x000ee20000002500 */
[----:B------:R-:W4:Y:S01]  /*3550*/  S2R R84, SR_CTAID.Y ;  /* 0x0000000000547919 */ /* 0x000f220000002600 */
[----:B0-----:R-:W-:Y:S01]  /*3560*/  FADD.FTZ R80, R82, R80 ;  /* 0x0000005052507221 */ /* 0x001fe20000010000 */
[----:B-1----:R-:W-:-:S04]  /*3570*/  FADD.FTZ R81, R76, R81 ;  /* 0x000000514c517221 */ /* 0x002fc80000010000 */
[----:B------:R-:W0:Y:S01]  /*3580*/  SHFL.BFLY PT, R83, R80, 0x1, 0x1f ;  /* 0x0c201f0050537f89 */ /* 0x000e2200000e0000 */
[----:B------:R-:W4:Y:S03]  /*3590*/  @!P1 LDC R76, c[0x0][0x10] ;  /* 0x00000400ff4c9b82 */ /* 0x000f260000000800 */
[----:B------:R-:W1:Y:S01]  /*35a0*/  SHFL.BFLY PT, R82, R81, 0x1, 0x1f ;  /* 0x0c201f0051527f89 */ /* 0x000e6200000e0000 */
[----:B--2---:R-:W-:Y:S02]  /*35b0*/  SHF.R.U32.HI R85, RZ, 0x2, R85 ;  /* 0x00000002ff557819 */ /* 0x004fe40000011655 */
[----:B---3--:R-:W-:Y:S02]  /*35c0*/  LOP3.LUT R142, R142, 0x1, RZ, 0xc0, !PT ;  /* 0x000000018e8e7812 */ /* 0x008fe400078ec0ff */
[----:B------:R-:W-:-:S04]  /*35d0*/  SHF.L.U32 R85, R85, 0x1, RZ ;  /* 0x0000000155557819 */ /* 0x000fc800000006ff */
[----:B------:R-:W-:Y:S01]  /*35e0*/  LOP3.LUT R85, R85, 0xfffffffe, R142, 0xe2, !PT ;  /* 0xfffffffe55557812 */ /* 0x000fe200078ee28e */
[----:B0-----:R-:W-:Y:S01]  /*35f0*/  FADD.FTZ R80, R80, R83 ;  /* 0x0000005350507221 */ /* 0x001fe20000010000 */
[----:B----4-:R-:W-:Y:S02]  /*3600*/  @!P1 IMAD R76, R76, UR4, R84 ;  /* 0x000000044c4c9c24 */ /* 0x010fe4000f8e0254 */
[----:B-1----:R-:W-:Y:S02]  /*3610*/  FADD.FTZ R81, R81, R82 ;  /* 0x0000005251517221 */ /* 0x002fe40000010000 */
[----:B------:R-:W0:Y:S01]  /*3620*/  @!P1 LDC.64 R82, c[0x0][0x248] ;  /* 0x00009200ff529b82 */ /* 0x000e220000000a00 */
[----:B------:R-:W-:-:S04]  /*3630*/  @!P1 LEA R76, R76, R85, 0x3 ;  /* 0x000000554c4c9211 */ /* 0x000fc800078e18ff */
[----:B------:R-:W-:-:S05]  /*3640*/  @!P1 SHF.L.U32 R76, R76, 0x1, RZ ;  /* 0x000000014c4c9819 */ /* 0x000fca00000006ff */
[----:B0-----:R-:W-:Y:S02]  /*3650*/  @!P1 IMAD.WIDE.U32 R82, R76, 0x4, R82 ;  /* 0x000000044c529825 */ /* 0x001fe400078e0052 */
[----:B------:R-:W0:Y:S03]  /*3660*/  @!P2 LDC R76, c[0x0][0x10] ;  /* 0x00000400ff4cab82 */ /* 0x000e260000000800 */
[----:B------:R1:W-:Y:S05]  /*3670*/  @!P1 STG.E.64 desc[UR16][R82.64], R80 ;  /* 0x0000005052009986 */ /* 0x0003ea000c101b10 */
[----:B------:R-:W-:Y:S01]  /*3680*/  BAR.SYNC.DEFER_BLOCKING 0x0 ;  /* 0x0000000000007b1d */ /* 0x000fe20000010000 */
[----:B------:R-:W-:Y:S01]  /*3690*/  ISETP.NE.AND P1, PT, R145, RZ, PT ;  /* 0x000000ff9100720c */ /* 0x000fe20003f25270 */
[----:B0-----:R-:W-:-:S12]  /*36a0*/  @!P2 IMAD R76, R76, UR4, R84 ;  /* 0x000000044c4cac24 */ /* 0x001fd8000f8e0254 */
[----:B-1----:R-:W-:Y:S05]  /*36b0*/  @P1 BRA `(.L_x_3738) ;  /* 0x0000000000441947 */ /* 0x002fea0003800000 */
        /* <DEDUP_REMOVED lines=9> */
.L_x_3739:
        /* <DEDUP_REMOVED lines=8> */
.L_x_3738:
[----:B------:R-:W0:Y:S01]  /*37d0*/  S2R R142, SR_TID.X ;  /* 0x00000000008e7919 */ /* 0x000e220000002100 */
[----:B------:R-:W1:Y:S01]  /*37e0*/  @!P2 LDC.64 R84, c[0x0][0x248] ;  /* 0x00009200ff54ab82 */ /* 0x000e620000000a00 */
[----:B------:R-:W-:Y:S05]  /*37f0*/  WARPSYNC.ALL ;  /* 0x0000000000007948 */ /* 0x000fea0003800000 */
[----:B------:R2:W5:Y:S01]  /*3800*/  LDG.E.64.CONSTANT R82, desc[UR16][R86.64] ;  /* 0x0000001056527981 */ /* 0x000562000c1e9b00 */
[----:B0-----:R-:W-:-:S04]  /*3810*/  @!P2 LOP3.LUT R80, R142, 0x7ffffffe, RZ, 0xc0, !PT ;  /* 0x7ffffffe8e50a812 */ /* 0x001fc800078ec0ff */
[----:B------:R-:W-:Y:S02]  /*3820*/  @!P2 LEA R76, R76, R80, 0x3 ;  /* 0x000000504c4ca211 */ /* 0x000fe400078e18ff */
[----:B------:R-:W-:-:S04]  /*3830*/  @!P2 LOP3.LUT R80, R142, 0x1, RZ, 0xc0, !PT ;  /* 0x000000018e50a812 */ /* 0x000fc800078ec0ff */
[----:B------:R-:W-:Y:S02]  /*3840*/  @!P2 IADD3 R76, R76, R80, RZ ;  /* 0x000000504c4ca210 */ /* 0x000fe40007ffe0ff */
[----:B------:R0:W5:Y:S02]  /*3850*/  LDG.E.64.CONSTANT R80, desc[UR16][R140.64] ;  /* 0x000000108c507981 */ /* 0x000164000c1e9b00 */
[----:B------:R-:W-:-:S05]  /*3860*/  @!P2 SHF.L.U32 R76, R76, 0x1, RZ ;  /* 0x000000014c4ca819 */ /* 0x000fca00000006ff */
[----:B-1----:R-:W-:Y:S01]  /*3870*/  @!P2 IMAD.WIDE.U32 R84, R76, 0x4, R84 ;  /* 0x000000044c54a825 */ /* 0x002fe200078e0054 */
[----:B------:R-:W-:Y:S06]  /*3880*/  BAR.SYNC.DEFER_BLOCKING 0x0 ;  /* 0x0000000000007b1d */ /* 0x000fec0000010000 */
[----:B------:R-:W3:Y:S01]  /*3890*/  @!P2 LDG.E.64 R84, desc[UR16][R84.64] ;  /* 0x000000105454a981 */ /* 0x000ee2000c1e1b00 */
[----:B------:R-:W-:Y:S01]  /*38a0*/  LOP3.LUT P1, RZ, R142, 0xfffffff9, RZ, 0xc0, !PT ;  /* 0xfffffff98eff7812 */ /* 0x000fe2000782c0ff */
[----:B--2---:R-:W-:Y:S01]  /*38b0*/  HFMA2.MMA R86, -RZ, RZ, 0, 0 ;  /* 0x00000000ff567435 */ /* 0x004fe200000001ff */
[----:B------:R-:W-:Y:S01]  /*38c0*/  MOV R76, RZ ;  /* 0x000000ff004c7202 */ /* 0x000fe20000000f00 */
[----:B------:R-:W-:Y:S04]  /*38d0*/  BSSY B0, `(.L_x_3740) ;  /* 0x0000025000007945 */ /* 0x000fe80003800000 */
[----:B---3--:R-:W-:Y:S01]  /*38e0*/  @!P2 FADD.FTZ R86, RZ, R84 ;  /* 0x00000054ff56a221 */ /* 0x008fe20000010000 */
[----:B------:R-:W-:-:S05]  /*38f0*/  @!P2 FADD.FTZ R76, RZ, R85 ;  /* 0x00000055ff4ca221 */ /* 0x000fca0000010000 */
[----:B------:R-:W1:Y:S01]  /*3900*/  @!P1 S2R R85, SR_CgaCtaId ;  /* 0x0000000000559919 */ /* 0x000e620000008800 */
[----:B------:R-:W2:Y:S04]  /*3910*/  SHFL.BFLY PT, R84, R86, 0x1, 0x1f ;  /* 0x0c201f0056547f89 */ /* 0x000ea800000e0000 */
[----:B------:R-:W3:Y:S01]  /*3920*/  SHFL.BFLY PT, R87, R76, 0x1, 0x1f ;  /* 0x0c201f004c577f89 */ /* 0x000ee200000e0000 */
[----:B--2---:R-:W-:Y:S01]  /*3930*/  FADD.FTZ R84, R84, R86 ;  /* 0x0000005654547221 */ /* 0x004fe20000010000 */
[----:B------:R-:W-:-:S03]  /*3940*/  @!P1 MOV R86, 0x400 ;  /* 0x0000040000569802 */ /* 0x000fc60000000f00 */
[----:B------:R-:W-:Y:S01]  /*3950*/  @!P1 FMUL.FTZ R84, R84, 4.8828125727595761418e-05 ;  /* 0x384ccccd54549820 */ /* 0x000fe20000410000 */
[----:B------:R-:W-:Y:S01]  /*3960*/  @!P1 IADD3 R86, R86, 0xc80, RZ ;  /* 0x00000c8056569810 */ /* 0x000fe20007ffe0ff */
[----:B---3--:R-:W-:Y:S02]  /*3970*/  FADD.FTZ R87, R87, R76 ;  /* 0x0000004c57577221 */ /* 0x008fe40000010000 */
[----:B------:R-:W-:Y:S01]  /*3980*/  @!P1 FMUL.FTZ R76, R84, R84 ;  /* 0x00000054544c9220 */ /* 0x000fe20000410000 */
[----:B-1----:R-:W-:Y:S02]  /*3990*/  @!P1 LEA R85, R85, R86, 0x18 ;  /* 0x0000005655559211 */ /* 0x002fe400078ec0ff */
[----:B------:R-:W-:Y:S01]  /*39a0*/  @!P1 SHF.L.U32 R86, R142, 0x2, RZ ;  /* 0x000000028e569819 */ /* 0x000fe200000006ff */
[----:B------:R-:W-:-:S03]  /*39b0*/  @!P1 FFMA.FTZ R76, R87, 4.8828125727595761418e-05, -R76 ;  /* 0x384ccccd574c9823 */ /* 0x000fc6000001084c */
[----:B------:R-:W-:-:S04]  /*39c0*/  @!P1 LOP3.LUT R86, R86, 0xfffffff8, RZ, 0xc0, !PT ;  /* 0xfffffff856569812 */ /* 0x000fc800078ec0ff */
[----:B------:R-:W-:Y:S02]  /*39d0*/  @!P1 IADD3 R86, R86, R85, RZ ;  /* 0x0000005556569210 */ /* 0x000fe40007ffe0ff */
[----:B------:R-:W-:-:S05]  /*39e0*/  @!P1 FMNMX.FTZ R85, RZ, R76, !PT ;  /* 0x0000004cff559209 */ /* 0x000fca0007810000 */
[----:B------:R0:W-:Y:S01]  /*39f0*/  @!P1 STS.64 [R86], R84 ;  /* 0x0000005456009388 */ /* 0x0001e20000000a00 */
[----:B------:R-:W-:Y:S06]  /*3a00*/  BAR.SYNC.DEFER_BLOCKING 0x0 ;  /* 0x0000000000007b1d */ /* 0x000fec0000010000 */
[----:B------:R-:W-:Y:S05]  /*3a10*/  @P0 BRA `(.L_x_3741) ;  /* 0x0000000000400947 */ /* 0x000fea0003800000 */
[----:B------:R-:W1:Y:S01]  /*3a20*/  S2UR UR14, SR_CgaCtaId ;  /* 0x00000000000e79c3 */ /* 0x000e620000008800 */
[----:B------:R-:W-:Y:S01]  /*3a30*/  UMOV UR13, 0x400 ;  /* 0x00000400000d7882 */ /* 0x000fe20000000000 */
[----:B------:R-:W-:Y:S01]  /*3a40*/  USHF.L.U64.HI UR8, UR10, 0x2, UR5 ;  /* 0x000000020a087899 */ /* 0x000fe20008010205 */
[----:B0-----:R-:W-:Y:S01]  /*3a50*/  IADD3 R85, R142, UR21, RZ ;  /* 0x000000158e557c10 */ /* 0x001fe2000fffe0ff */
[----:B------:R-:W-:Y:S02]  /*3a60*/  UIADD3 UR13, UR13, 0xc80, URZ ;  /* 0x00000c800d0d7890 */ /* 0x000fe4000fffe03f */
[----:B------:R-:W-:Y:S02]  /*3a70*/  ULOP3.LUT UR18, UR15, 0xfffffff0, URZ, 0xc0, !UPT ;  /* 0xfffffff00f127892 */ /* 0x000fe4000f8ec03f */
[----:B------:R-:W-:Y:S01]  /*3a80*/  ULOP3.LUT UR8, UR8, 0x1fffffff, URZ, 0xc0, !UPT ;  /* 0x1fffffff08087892 */ /* 0x000fe2000f8ec03f */
[----:B------:R-:W-:-:S03]  /*3a90*/  ULDC.64 UR24, c[0x0][0x240] ;  /* 0x0000900000187ab9 */ /* 0x000fc60000000a00 */
[----:B------:R-:W-:-:S04]  /*3aa0*/  IADD3 R76, P1, R85, UR18, RZ ;  /* 0x00000012554c7c10 */ /* 0x000fc8000ff3e0ff */
[----:B------:R-:W-:Y:S02]  /*3ab0*/  LEA.HI.X.SX32 R85, R85, UR8, 0x1, P1 ;  /* 0x0000000855557c11 */ /* 0x000fe400088f0eff */
[----:B------:R-:W-:-:S04]  /*3ac0*/  LEA R84, P1, R76, UR24, 0x3 ;  /* 0x000000184c547c11 */ /* 0x000fc8000f8218ff */
[----:B------:R-:W-:Y:S01]  /*3ad0*/  LEA.HI.X R85, R76, UR25, R85, 0x3, P1 ;  /* 0x000000194c557c11 */ /* 0x000fe200088f1c55 */
[----:B-1----:R-:W-:-:S06]  /*3ae0*/  ULEA UR13, UR14, UR13, 0x18 ;  /* 0x0000000d0e0d7291 */ /* 0x002fcc000f8ec03f */
[----:B------:R-:W-:-:S06]  /*3af0*/  LEA R86, R142, UR13, 0x3 ;  /* 0x0000000d8e567c11 */ /* 0x000fcc000f8e18ff */
[----:B------:R-:W0:Y:S04]  /*3b00*/  LDS.64 R86, [R86] ;  /* 0x0000000056567984 */ /* 0x000e280000000a00 */
[----:B0-----:R1:W-:Y:S02]  /*3b10*/  STG.E.64 desc[UR16][R84.64], R86 ;  /* 0x0000005654007986 */ /* 0x0013e4000c101b10 */
.L_x_3741:
[----:B------:R-:W-:Y:S05]  /*3b20*/  BSYNC B0 ;  /* 0x0000000000007941 */ /* 0x000fea0003800000 */
.L_x_3740:
[----:B------:R-:W2:Y:S01]  /*3b30*/  S2UR UR13, SR_CgaCtaId ;  /* 0x00000000000d79c3 */ /* 0x000ea20000008800 */
[----:B01----:R-:W-:Y:S01]  /*3b40*/  LEA R84, R139, UR12, 0x2 ;  /* 0x0000000c8b547c11 */ /* 0x003fe2000f8e10ff */
[----:B------:R-:W-:Y:S01]  /*3b50*/  UMOV UR8, 0x400 ;  /* 0x0000040000087882 */ /* 0x000fe20000000000 */
[----:B------:R-:W-:Y:S01]  /*3b60*/  IADD3 R76, RZ, -UR21, RZ ;  /* 0x80000015ff4c7c10 */ /* 0x000fe2000fffe0ff */
[----:B------:R-:W-:Y:S01]  /*3b70*/  UIADD3 UR8, UR8, 0xc80, URZ ;  /* 0x00000c8008087890 */ /* 0x000fe2000fffe03f */
[----:B-----5:R-:W-:Y:S01]  /*3b80*/  HADD2.F32 R142, -RZ, R80.H0_H0 ;  /* 0x20000050ff8e7230 */ /* 0x020fe20000004100 */
[----:B------:R-:W-:Y:S01]  /*3b90*/  SHF.R.S32.HI R85, RZ, 0x1f, R84 ;  /* 0x0000001fff557819 */ /* 0x000fe20000011454 */
[----:B------:R-:W-:-:S04]  /*3ba0*/  IMAD.WIDE.U32 R86, R84, -0x33333333, RZ ;  /* 0xcccccccd54567825 */ /* 0x000fc800078e00ff */
[----:B------:R-:W-:Y:S01]  /*3bb0*/  HADD2.F32 R146, -RZ, R82.H0_H0 ;  /* 0x20000052ff927230 */ /* 0x000fe20000004100 */
[----:B------:R-:W-:Y:S01]  /*3bc0*/  LEA.HI R76, R87, R76, RZ, 0x1a ;  /* 0x0000004c574c7211 */ /* 0x000fe200078fd0ff */
[----:B------:R-:W-:Y:S02]  /*3bd0*/  HADD2.F32 R141, -RZ, R80.H1_H1 ;  /* 0x30000050ff8d7230 */ /* 0x000fe40000004100 */
[----:B------:R-:W-:Y:S02]  /*3be0*/  HADD2.F32 R143, -RZ, R82.H1_H1 ;  /* 0x30000052ff8f7230 */ /* 0x000fe40000004100 */
[--C-:B------:R-:W-:Y:S02]  /*3bf0*/  HADD2.F32 R144, -RZ, R81.reuse.H0_H0 ;  /* 0x20000051ff907230 */ /* 0x100fe40000004100 */
[----:B------:R-:W-:Y:S02]  /*3c00*/  HADD2.F32 R145, -RZ, R81.H1_H1 ;  /* 0x30000051ff917230 */ /* 0x000fe40000004100 */
[----:B------:R-:W-:-:S02]  /*3c10*/  HADD2.F32 R147, -RZ, R83.H0_H0 ;  /* 0x20000053ff937230 */ /* 0x000fc40000004100 */
[----:B------:R-:W-:Y:S01]  /*3c20*/  HADD2.F32 R148, -RZ, R83.H1_H1 ;  /* 0x30000053ff947230 */ /* 0x000fe20000004100 */
[----:B--2---:R-:W-:-:S06]  /*3c30*/  ULEA UR8, UR13, UR8, 0x18 ;  /* 0x000000080d087291 */ /* 0x004fcc000f8ec03f */
[----:B------:R-:W-:Y:S01]  /*3c40*/  LEA R76, R76, UR8, 0x3 ;  /* 0x000000084c4c7c11 */ /* 0x000fe2000f8e18ff */
[----:B------:R-:W-:-:S04]  /*3c50*/  ULDC UR8, c[0x0][0x230] ;  /* 0x00008c0000087ab9 */ /* 0x000fc80000000800 */
[----:B------:R-:W0:Y:S02]  /*3c60*/  LDS.64 R86, [R76] ;  /* 0x000000004c567984 */ /* 0x000e240000000a00 */
[----:B0-----:R-:W-:Y:S01]  /*3c70*/  FADD.FTZ R87, R87, UR8 ;  /* 0x0000000857577e21 */ /* 0x001fe20008010000 */
[--C-:B------:R-:W-:Y:S01]  /*3c80*/  FADD.FTZ R0, R0, -R86.reuse ;  /* 0x8000005600007221 */ /* 0x100fe20000010000 */
[--C-:B------:R-:W-:Y:S01]  /*3c90*/  FADD.FTZ R73, R73, -R86.reuse ;  /* 0x8000005649497221 */ /* 0x100fe20000010000 */
[--C-:B------:R-:W-:Y:S01]  /*3ca0*/  FADD.FTZ R80, R75, -R86.reuse ;  /* 0x800000564b507221 */ /* 0x100fe20000010000 */
[----:B------:R-:W0:Y:S01]  /*3cb0*/  MUFU.RSQ R140, R87 ;  /* 0x00000057008c7308 */ /* 0x000e220000001400 */
[----:B------:R-:W-:Y:S01]  /*3cc0*/  FADD.FTZ R75, R74, -R86 ;  /* 0x800000564a4b7221 */ /* 0x000fe20000010000 */
[----:B0-----:R-:W-:Y:S01]  /*3cd0*/  FMUL.FTZ R0, R0, R140 ;  /* 0x0000008c00007220 */ /* 0x001fe20000410000 */
[C---:B------:R-:W-:Y:S01]  /*3ce0*/  FMUL.FTZ R73, R140.reuse, R73 ;  /* 0x000000498c497220 */ /* 0x040fe20000410000 */
[C---:B------:R-:W-:Y:S01]  /*3cf0*/  FMUL.FTZ R80, R140.reuse, R80 ;  /* 0x000000508c507220 */ /* 0x040fe20000410000 */
[----:B------:R-:W-:Y:S01]  /*3d00*/  FMUL.FTZ R75, R140, R75 ;  /* 0x0000004b8c4b7220 */ /* 0x000fe20000410000 */
[----:B------:R-:W-:Y:S01]  /*3d10*/  FFMA.FTZ R0, R0, R142, R146 ;  /* 0x0000008e00007223 */ /* 0x000fe20000010092 */
[----:B------:R-:W-:Y:S01]  /*3d20*/  FFMA.FTZ R73, R73, R141, R143 ;  /* 0x0000008d49497223 */ /* 0x000fe2000001008f */
[----:B------:R-:W-:Y:S01]  /*3d30*/  FFMA.FTZ R74, R80, R144, R147 ;  /* 0x00000090504a7223 */ /* 0x000fe20000010093 */
[----:B------:R-:W-:Y:S01]  /*3d40*/  FFMA.FTZ R75, R75, R145, R148 ;  /* 0x000000914b4b7223 */ /* 0x000fe20000010094 */
[----:B------:R-:W-:Y:S01]  /*3d50*/  FMUL.FTZ R76, R0, -1.4426950216293334961 ;  /* 0xbfb8aa3b004c7820 */ /* 0x000fe20000410000 */
[----:B------:R-:W-:Y:S01]  /*3d60*/  FMUL.FTZ R81, R73, -1.4426950216293334961 ;  /* 0xbfb8aa3b49517820 */ /* 0x000fe20000410000 */
[----:B------:R-:W-:Y:S01]  /*3d70*/  FMUL.FTZ R83, R74, -1.4426950216293334961 ;  /* 0xbfb8aa3b4a537820 */ /* 0x000fe20000410000 */
[----:B------:R-:W-:-:S03]  /*3d80*/  FMUL.FTZ R80, R75, -1.4426950216293334961 ;  /* 0xbfb8aa3b4b507820 */ /* 0x000fc60000410000 */
[----:B------:R-:W0:Y:S08]  /*3d90*/  MUFU.EX2 R76, R76 ;  /* 0x0000004c004c7308 */ /* 0x000e300000000800 */
[----:B------:R-:W1:Y:S08]  /*3da0*/  MUFU.EX2 R81, R81 ;  /* 0x0000005100517308 */ /* 0x000e700000000800 */
[----:B------:R-:W2:Y:S01]  /*3db0*/  MUFU.EX2 R83, R83 ;  /* 0x0000005300537308 */ /* 0x000ea20000000800 */
[----:B0-----:R-:W-:-:S07]  /*3dc0*/  FADD.FTZ R76, R76, 1 ;  /* 0x3f8000004c4c7421 */ /* 0x001fce0000010000 */
[----:B------:R-:W0:Y:S01]  /*3dd0*/  MUFU.EX2 R80, R80 ;  /* 0x0000005000507308 */ /* 0x000e220000000800 */
[----:B-1----:R-:W-:-:S07]  /*3de0*/  FADD.FTZ R81, R81, 1 ;  /* 0x3f80000051517421 */ /* 0x002fce0000010000 */
[----:B------:R2:W1:Y:S08]  /*3df0*/  MUFU.RCP R82, R76 ;  /* 0x0000004c00527308 */ /* 0x0004700000001000 */
[----:B------:R-:W3:Y:S01]  /*3e00*/  MUFU.RCP R81, R81 ;  /* 0x0000005100517308 */ /* 0x000ee20000001000 */
[----:B--2---:R-:W-:Y:S01]  /*3e10*/  FADD.FTZ R76, R83, 1 ;  /* 0x3f800000534c7421 */ /* 0x004fe20000010000 */
[----:B0-----:R-:W-:Y:S01]  /*3e20*/  FADD.FTZ R80, R80, 1 ;  /* 0x3f80000050507421 */ /* 0x001fe20000010000 */
[----:B------:R-:W-:-:S05]  /*3e30*/  MOV R83, UR19 ;  /* 0x0000001300537c02 */ /* 0x000fca0008000f00 */
[----:B------:R-:W0:Y:S01]  /*3e40*/  MUFU.RCP R76, R76 ;  /* 0x0000004c004c7308 */ /* 0x000e220000001000 */
[----:B------:R-:W-:-:S04]  /*3e50*/  IMAD.WIDE.U32 R84, R83, 0x50000, R84 ;  /* 0x0005000053547825 */ /* 0x000fc800078e0054 */
[----:B-1----:R-:W-:Y:S01]  /*3e60*/  FMUL.FTZ R82, R0, R82 ;  /* 0x0000005200527220 */ /* 0x002fe20000410000 */
[----:B------:R-:W-:Y:S01]  /*3e70*/  IADD3 R0, R85, UR9, RZ ;  /* 0x0000000955007c10 */ /* 0x000fe2000fffe0ff */
[----:B------:R-:W-:Y:S01]  /*3e80*/  ULDC.64 UR8, c[0x0][0x210] ;  /* 0x0000840000087ab9 */ /* 0x000fe20000000a00 */
[----:B------:R-:W1:Y:S01]  /*3e90*/  MUFU.RCP R80, R80 ;  /* 0x0000005000507308 */ /* 0x000e620000001000 */
[----:B---3--:R-:W-:Y:S01]  /*3ea0*/  FMUL.FTZ R81, R73, R81 ;  /* 0x0000005149517220 */ /* 0x008fe20000410000 */
[----:B------:R-:W-:-:S04]  /*3eb0*/  IADD3 R73, P1, R72, R84, RZ ;  /* 0x0000005448497210 */ /* 0x000fc80007f3e0ff */
[----:B------:R-:W-:Y:S01]  /*3ec0*/  F2FP.F16.F32.PACK_AB R81, R81, R82 ;  /* 0x000000525151723e */ /* 0x000fe200000000ff */
[----:B0-----:R-:W-:Y:S01]  /*3ed0*/  FMUL.FTZ R76, R74, R76 ;  /* 0x0000004c4a4c7220 */ /* 0x001fe20000410000 */
[----:B------:R-:W-:Y:S02]  /*3ee0*/  IADD3.X R74, RZ, R0, RZ, P1, !PT ;  /* 0x00000000ff4a7210 */ /* 0x000fe40000ffe4ff */
[----:B------:R-:W-:-:S04]  /*3ef0*/  LEA R72, P1, R73, UR8, 0x1 ;  /* 0x0000000849487c11 */ /* 0x000fc8000f8208ff */
[--C-:B------:R-:W-:Y:S01]  /*3f00*/  LEA.HI.X R73, R73, UR9, R74.reuse, 0x1, P1 ;  /* 0x0000000949497c11 */ /* 0x100fe200088f0c4a */
[----:B-1----:R-:W-:Y:S01]  /*3f10*/  FMUL.FTZ R80, R75, R80 ;  /* 0x000000504b507220 */ /* 0x002fe20000410000 */
[----:B------:R-:W-:-:S03]  /*3f20*/  PRMT R74, R81, 0x7632, R74 ;  /* 0x00007632514a7816 */ /* 0x000fc6000000004a */
[----:B------:R-:W-:Y:S01]  /*3f30*/  STG.E.U16 desc[UR16][R72.64], R81 ;  /* 0x0000005148007986 */ /* 0x000fe2000c101510 */
[----:B------:R-:W-:-:S03]  /*3f40*/  F2FP.F16.F32.PACK_AB R76, R80, R76 ;  /* 0x0000004c504c723e */ /* 0x000fc600000000ff */
[----:B------:R0:W-:Y:S01]  /*3f50*/  STG.E.U16 desc[UR16][R72.64+0x2], R74 ;  /* 0x0000024a48007986 */ /* 0x0001e2000c101510 */
[----:B------:R-:W-:-:S03]  /*3f60*/  PRMT R75, R76, 0x7632, R75 ;  /* 0x000076324c4b7816 */ /* 0x000fc6000000004b */
[----:B------:R-:W-:Y:S04]  /*3f70*/  STG.E.U16 desc[UR16][R72.64+0x4], R76 ;  /* 0x0000044c48007986 */ /* 0x000fe8000c101510 */
[----:B------:R1:W-:Y:S01]  /*3f80*/  STG.E.U16 desc[UR16][R72.64+0x6], R75 ;  /* 0x0000064b48007986 */ /* 0x0003e2000c101510 */
[-C--:B0-----:R-:W-:Y:S02]  /*3f90*/  IADD3 R74, P6, R152, R84.reuse, RZ ;  /* 0x00000054984a7210 */ /* 0x081fe40007fde0ff */
[-C--:B-1----:R-:W-:Y:S02]  /*3fa0*/  IADD3 R72, P2, R149, R84.reuse, RZ ;  /* 0x0000005495487210 */ /* 0x082fe40007f5e0ff */
[----:B------:R-:W-:-:S03]  /*3fb0*/  IADD3 R73, P1, R150, R84, RZ ;  /* 0x0000005496497210 */ /* 0x000fc60007f3e0ff */
[----:B------:R0:W-:Y:S04]  /*3fc0*/  STL [R1+0x94], R72 ;  /* 0x0000944801007387 */ /* 0x0001e80000100800 */
[----:B------:R1:W-:Y:S04]  /*3fd0*/  STL [R1+0x90], R73 ;  /* 0x0000904901007387 */ /* 0x0003e80000100800 */
[----:B------:R2:W-:Y:S01]  /*3fe0*/  STL [R1+0x84], R74 ;  /* 0x0000844a01007387 */ /* 0x0005e20000100800 */
[-C--:B0-----:R-:W-:Y:S02]  /*3ff0*/  IADD3 R72, P3, R151, R84.reuse, RZ ;  /* 0x0000005497487210 */ /* 0x081fe40007f7e0ff */
[----:B-1----:R-:W-:-:S03]  /*4000*/  IADD3 R73, P5, R155, R84, RZ ;  /* 0x000000549b497210 */ /* 0x002fc60007fbe0ff */
[----:B------:R0:W-:Y:S01]  /*4010*/  STL [R1+0x8c], R72 ;  /* 0x00008c4801007387 */ /* 0x0001e20000100800 */
[----:B--2---:R-:W-:-:S03]  /*4020*/  IADD3 R74, P4, R156, R84, RZ ;  /* 0x000000549c4a7210 */ /* 0x004fc60007f9e0ff */
[----:B------:R1:W-:Y:S04]  /*4030*/  STL [R1+0x7c], R73 ;  /* 0x00007c4901007387 */ /* 0x0003e80000100800 */
[----:B------:R2:W-:Y:S01]  /*4040*/  STL [R1+0x78], R74 ;  /* 0x0000784a01007387 */ /* 0x0005e20000100800 */
[----:B0-----:R-:W-:Y:S02]  /*4050*/  IADD3.X R72, RZ, R0, RZ, P6, !PT ;  /* 0x00000000ff487210 */ /* 0x001fe400037fe4ff */
[----:B-1----:R-:W-:-:S03]  /*4060*/  IADD3 R73, P6, R157, R84, RZ ;  /* 0x000000549d497210 */ /* 0x002fc60007fde0ff */
[----:B------:R0:W-:Y:S01]  /*4070*/  STL [R1+0xd0], R72 ;  /* 0x0000d04801007387 */ /* 0x0001e20000100800 */
[----:B--2---:R-:W-:-:S03]  /*4080*/  IADD3.X R74, RZ, R0, RZ, P5, !PT ;  /* 0x00000000ff4a7210 */ /* 0x004fc60002ffe4ff */
[----:B------:R1:W-:Y:S04]  /*4090*/  STL [R1+0x70], R73 ;  /* 0x0000704901007387 */ /* 0x0003e80000100800 */
[----:B------:R2:W-:Y:S01]  /*40a0*/  STL [R1+0xcc], R74 ;  /* 0x0000cc4a01007387 */ /* 0x0005e20000100800 */
[----:B0-----:R-:W-:Y:S02]  /*40b0*/  IADD3 R72, P5, R158, R84, RZ ;  /* 0x000000549e487210 */ /* 0x001fe40007fbe0ff */
[----:B-1----:R-:W-:-:S03]  /*40c0*/  IADD3.X R73, RZ, R0, RZ, P4, !PT ;  /* 0x00000000ff497210 */ /* 0x002fc600027fe4ff */
[----:B------:R0:W-:Y:S01]  /*40d0*/  STL [R1+0x6c], R72 ;  /* 0x00006c4801007387 */ /* 0x0001e20000100800 */
[----:B--2---:R-:W-:-:S03]  /*40e0*/  IADD3 R74, P4, R159, R84, RZ ;  /* 0x000000549f4a7210 */ /* 0x004fc60007f9e0ff */
[----:B------:R1:W-:Y:S01]  /*40f0*/  STL [R1+0xc8], R73 ;  /* 0x0000c84901007387 */ /* 0x0003e20000100800 */
[----:B0-----:R-:W-:-:S03]  /*4100*/  IADD3.X R72, RZ, R0, RZ, P6, !PT ;  /* 0x00000000ff487210 */ /* 0x001fc600037fe4ff */
[----:B-1----:R-:W2:Y:S01]  /*4110*/  LDL.LU R73, [R1] ;  /* 0x0000000001497983 */ /* 0x002ea20000300800 */
[----:B------:R-:W-:-:S03]  /*4120*/  IADD3 R75, P6, R160, R84, RZ ;  /* 0x00000054a04b7210 */ /* 0x000fc60007fde0ff */
[----:B------:R-:W-:Y:S04]  /*4130*/  STL [R1+0x68], R74 ;  /* 0x0000684a01007387 */ /* 0x000fe80000100800 */
[----:B------:R0:W-:Y:S04]  /*4140*/  STL [R1+0xc4], R72 ;  /* 0x0000c44801007387 */ /* 0x0001e80000100800 */
[----:B------:R-:W-:Y:S04]  /*4150*/  STL [R1+0x64], R75 ;  /* 0x0000644b01007387 */ /* 0x000fe80000100800 */
[----:B------:R-:W3:Y:S01]  /*4160*/  LDL.LU R82, [R1+0x4] ;  /* 0x0000040001527983 */ /* 0x000ee20000300800 */
[----:B0-----:R-:W-:-:S02]  /*4170*/  IADD3.X R72, RZ, R0, RZ, P5, !PT ;  /* 0x00000000ff487210 */ /* 0x001fc40002ffe4ff */
[----:B------:R-:W-:-:S03]  /*4180*/  IADD3 R74, P5, R161, R84, RZ ;  /* 0x00000054a14a7210 */ /* 0x000fc60007fbe0ff */
[----:B------:R-:W-:Y:S04]  /*4190*/  STL [R1+0xc0], R72 ;  /* 0x0000c04801007387 */ /* 0x000fe80000100800 */
[----:B------:R0:W-:Y:S04]  /*41a0*/  STL [R1+0x60], R74 ;  /* 0x0000604a01007387 */ /* 0x0001e80000100800 */
[----:B0-----:R-:W4:Y:S01]  /*41b0*/  LDL.LU R74, [R1+0x8] ;  /* 0x00000800014a7983 */ /* 0x001f220000300800 */
[----:B------:R-:W-:Y:S02]  /*41c0*/  IADD3.X R72, RZ, R0, RZ, P4, !PT ;  /* 0x00000000ff487210 */ /* 0x000fe400027fe4ff */
[----:B------:R-:W-:-:S03]  /*41d0*/  IADD3 R75, P4, R162, R84, RZ ;  /* 0x00000054a24b7210 */ /* 0x000fc60007f9e0ff */
[----:B------:R0:W-:Y:S04]  /*41e0*/  STL [R1+0xbc], R72 ;  /* 0x0000bc4801007387 */ /* 0x0001e80000100800 */
[----:B------:R1:W-:Y:S01]  /*41f0*/  STL [R1+0x5c], R75 ;  /* 0x00005c4b01007387 */ /* 0x0003e20000100800 */
[----:B0-----:R-:W-:Y:S02]  /*4200*/  IADD3.X R72, RZ, R0, RZ, P6, !PT ;  /* 0x00000000ff487210 */ /* 0x001fe400037fe4ff */
[----:B------:R-:W-:Y:S01]  /*4210*/  IADD3 R76, P6, R163, R84, RZ ;  /* 0x00000054a34c7210 */ /* 0x000fe20007fde0ff */
[----:B-1----:R-:W4:Y:S04]  /*4220*/  LDL.LU R75, [R1+0xc] ;  /* 0x00000c00014b7983 */ /* 0x002f280000300800 */
[----:B------:R0:W-:Y:S04]  /*4230*/  STL [R1+0xb8], R72 ;  /* 0x0000b84801007387 */ /* 0x0001e80000100800 */
[----:B------:R1:W-:Y:S01]  /*4240*/  STL [R1+0x58], R76 ;  /* 0x0000584c01007387 */ /* 0x0003e20000100800 */
[----:B------:R-:W-:-:S03]  /*4250*/  IADD3.X R81, RZ, R0, RZ, P4, !PT ;  /* 0x00000000ff517210 */ /* 0x000fc600027fe4ff */
[----:B------:R-:W4:Y:S01]  /*4260*/  LDL.LU R87, [R1+0x10] ;  /* 0x0000100001577983 */ /* 0x000f220000300800 */
[----:B0-----:R-:W-:Y:S02]  /*4270*/  IADD3.X R72, RZ, R0, RZ, P5, !PT ;  /* 0x00000000ff487210 */ /* 0x001fe40002ffe4ff */
[----:B-1----:R-:W-:-:S03]  /*4280*/  IADD3 R76, P5, R164, R84, RZ ;  /* 0x00000054a44c7210 */ /* 0x002fc60007fbe0ff */
[----:B------:R0:W-:Y:S01]  /*4290*/  STL [R1+0xb4], R72 ;  /* 0x0000b44801007387 */ /* 0x0001e20000100800 */
[----:B------:R-:W-:Y:S02]  /*42a0*/  IADD3 R157, P4, R165, R84, RZ ;  /* 0x00000054a59d7210 */ /* 0x000fe40007f9e0ff */
[-C--:B------:R-:W-:Y:S01]  /*42b0*/  IADD3.X R83, RZ, R0.reuse, RZ, P6, !PT ;  /* 0x00000000ff537210 */ /* 0x080fe200037fe4ff */
[----:B0-----:R-:W4:Y:S04]  /*42c0*/  LDL.LU R72, [R1+0x14] ;  /* 0x0000140001487983 */ /* 0x001f280000300800 */
[----:B------:R0:W-:Y:S04]  /*42d0*/  STL [R1+0x50], R76 ;  /* 0x0000504c01007387 */ /* 0x0001e80000100800 */
[----:B0-----:R-:W4:Y:S04]  /*42e0*/  LDL.LU R76, [R1+0x18] ;  /* 0x00001800014c7983 */ /* 0x001f280000300800 */
[----:B------:R-:W4:Y:S04]  /*42f0*/  LDL.LU R80, [R1+0x1c] ;  /* 0x00001c0001507983 */ /* 0x000f280000300800 */
[----:B------:R0:W-:Y:S04]  /*4300*/  STL [R1+0xb0], R81 ;  /* 0x0000b05101007387 */ /* 0x0001e80000100800 */
[----:B------:R-:W-:Y:S04]  /*4310*/  STL [R1+0x100], R157 ;  /* 0x0001009d01007387 */ /* 0x000fe80000100800 */
[----:B0-----:R-:W4:Y:S04]  /*4320*/  LDL.LU R81, [R1+0x20] ;  /* 0x0000200001517983 */ /* 0x001f280000300800 */
[----:B------:R0:W-:Y:S04]  /*4330*/  STL [R1+0xac], R83 ;  /* 0x0000ac5301007387 */ /* 0x0001e80000100800 */
[----:B------:R-:W4:Y:S01]  /*4340*/  LDL.LU R139, [R1+0x24] ;  /* 0x00002400018b7983 */ /* 0x000f220000300800 */
[----:B0-----:R-:W-:-:S02]  /*4350*/  IADD3.X R83, RZ, R0, RZ, P5, !PT ;  /* 0x00000000ff537210 */ /* 0x001fc40002ffe4ff */
[----:B------:R-:W-:Y:S02]  /*4360*/  IADD3.X R149, RZ, R0, RZ, P4, !PT ;  /* 0x00000000ff957210 */ /* 0x000fe400027fe4ff */
[----:B--2---:R-:W-:-:S05]  /*4370*/  IADD3 R155, P6, R73, R84, RZ ;  /* 0x00000054499b7210 */ /* 0x004fca0007fde0ff */
[----:B------:R-:W-:Y:S04]  /*4380*/  STL [R1+0x104], R155 ;  /* 0x0001049b01007387 */ /* 0x000fe80000100800 */
[----:B------:R-:W2:Y:S04]  /*4390*/  LDL.LU R73, [R1+0x28] ;  /* 0x0000280001497983 */ /* 0x000ea80000300800 */
[----:B------:R0:W-:Y:S01]  /*43a0*/  STL [R1+0xa8], R83 ;  /* 0x0000a85301007387 */ /* 0x0001e20000100800 */
[----:B---3--:R-:W-:-:S03]  /*43b0*/  IADD3 R85, P5, R82, R84, RZ ;  /* 0x0000005452557210 */ /* 0x008fc60007fbe0ff */
[----:B------:R-:W3:Y:S04]  /*43c0*/  LDL.LU R82, [R1+0x2c] ;  /* 0x00002c0001527983 */ /* 0x000ee80000300800 */
[----:B0-----:R-:W3:Y:S04]  /*43d0*/  LDL.LU R83, [R1+0x30] ;  /* 0x0000300001537983 */ /* 0x001ee80000300800 */
[----:B------:R0:W-:Y:S01]  /*43e0*/  STL [R1+0xa4], R149 ;  /* 0x0000a49501007387 */ /* 0x0001e20000100800 */
[----:B----4-:R-:W-:-:S05]  /*43f0*/  IADD3 R74, P4, R74, R84, RZ ;  /* 0x000000544a4a7210 */ /* 0x010fca0007f9e0ff */
[----:B------:R1:W-:Y:S04]  /*4400*/  STL [R1+0x10c], R74 ;  /* 0x00010c4a01007387 */ /* 0x0003e80000100800 */
[----:B0-----:R-:W4:Y:S01]  /*4410*/  LDL.LU R149, [R1+0x34] ;  /* 0x0000340001957983 */ /* 0x001f220000300800 */
[----:B-1----:R-:W-:-:S05]  /*4420*/  IADD3.X R74, RZ, R0, RZ, P6, !PT ;  /* 0x00000000ff4a7210 */ /* 0x002fca00037fe4ff */
[----:B------:R0:W-:Y:S01]  /*4430*/  STL [R1+0xa0], R74 ;  /* 0x0000a04a01007387 */ /* 0x0001e20000100800 */
[----:B------:R-:W-:Y:S02]  /*4440*/  IADD3 R75, P6, R75, R84, RZ ;  /* 0x000000544b4b7210 */ /* 0x000fe40007fde0ff */
[-C--:B------:R-:W-:Y:S02]  /*4450*/  IADD3.X R157, RZ, R0.reuse, RZ, P4, !PT ;  /* 0x00000000ff9d7210 */ /* 0x080fe400027fe4ff */
[----:B0-----:R-:W-:Y:S02]  /*4460*/  IADD3.X R74, RZ, R0, RZ, P5, !PT ;  /* 0x00000000ff4a7210 */ /* 0x001fe40002ffe4ff */
[----:B------:R-:W-:Y:S01]  /*4470*/  IADD3 R87, P5, R87, R84, RZ ;  /* 0x0000005457577210 */ /* 0x000fe20007fbe0ff */
[----:B------:R-:W-:Y:S01]  /*4480*/  STL [R1+0x114], R75 ;  /* 0x0001144b01007387 */ /* 0x000fe20000100800 */
[----:B------:R-:W-:-:S03]  /*4490*/  IADD3.X R155, RZ, R0, RZ, P6, !PT ;  /* 0x00000000ff9b7210 */ /* 0x000fc600037fe4ff */
[----:B------:R-:W-:Y:S04]  /*44a0*/  STL [R1+0x118], R87 ;  /* 0x0001185701007387 */ /* 0x000fe80000100800 */
[----:B------:R0:W-:Y:S04]  /*44b0*/  STL [R1+0x9c], R74 ;  /* 0x00009c4a01007387 */ /* 0x0001e80000100800 */
[----:B------:R-:W-:Y:S01]  /*44c0*/  STL [R1+0x108], R157 ;  /* 0x0001089d01007387 */ /* 0x000fe20000100800 */
[----:B------:R-:W-:Y:S02]  /*44d0*/  IADD3 R72, P4, R72, R84, RZ ;  /* 0x0000005448487210 */ /* 0x000fe40007f9e0ff */
[----:B0-----:R-:W-:-:S03]  /*44e0*/  IADD3.X R74, RZ, R0, RZ, P5, !PT ;  /* 0x00000000ff4a7210 */ /* 0x001fc60002ffe4ff */
[----:B------:R-:W-:Y:S01]  /*44f0*/  STL [R1+0x11c], R72 ;  /* 0x00011c4801007387 */ /* 0x000fe20000100800 */
[----:B------:R-:W-:-:S03]  /*4500*/  FADD.FTZ R114, R114, -R86 ;  /* 0x8000005672727221 */ /* 0x000fc60000010000 */
[----:B------:R0:W-:Y:S01]  /*4510*/  STL [R1+0x110], R155 ;  /* 0x0001109b01007387 */ /* 0x0001e20000100800 */
[--C-:B------:R-:W-:Y:S01]  /*4520*/  FADD.FTZ R2, R2, -R86.reuse ;  /* 0x8000005602027221 */ /* 0x100fe20000010000 */
[-C--:B------:R-:W-:Y:S02]  /*4530*/  IADD3 R76, P6, R76, R84.reuse, RZ ;  /* 0x000000544c4c7210 */ /* 0x080fe40007fde0ff */
[----:B------:R-:W-:Y:S02]  /*4540*/  IADD3 R80, P5, R80, R84, RZ ;  /* 0x0000005450507210 */ /* 0x000fe40007fbe0ff */
[-C--:B0-----:R-:W-:Y:S02]  /*4550*/  IADD3.X R155, RZ, R0.reuse, RZ, P4, !PT ;  /* 0x00000000ff9b7210 */ /* 0x081fe400027fe4ff */
[-C--:B------:R-:W-:Y:S01]  /*4560*/  IADD3.X R87, RZ, R0.reuse, RZ, P5, !PT ;  /* 0x00000000ff577210 */ /* 0x080fe20002ffe4ff */
[----:B------:R0:W-:Y:S01]  /*4570*/  STL [R1+0x120], R76 ;  /* 0x0001204c01007387 */ /* 0x0001e20000100800 */
[----:B------:R-:W-:Y:S01]  /*4580*/  IADD3.X R75, RZ, R0, RZ, P6, !PT ;  /* 0x00000000ff4b7210 */ /* 0x000fe200037fe4ff */
[--C-:B------:R-:W-:Y:S01]  /*4590*/  FADD.FTZ R118, R118, -R86.reuse ;  /* 0x8000005676767221 */ /* 0x100fe20000010000 */
[--C-:B------:R-:W-:Y:S01]  /*45a0*/  FADD.FTZ R104, R104, -R86.reuse ;  /* 0x8000005668687221 */ /* 0x100fe20000010000 */
[----:B------:R1:W-:Y:S01]  /*45b0*/  STL [R1+0x124], R74 ;  /* 0x0001244a01007387 */ /* 0x0003e20000100800 */
[----:B------:R-:W-:Y:S01]  /*45c0*/  FADD.FTZ R46, R46, -R86 ;  /* 0x800000562e2e7221 */ /* 0x000fe20000010000 */
[----:B------:R-:W-:Y:S01]  /*45d0*/  IADD3 R81, P4, R81, R84, RZ ;  /* 0x0000005451517210 */ /* 0x000fe20007f9e0ff */
[C---:B------:R-:W-:Y:S01]  /*45e0*/  FMUL.FTZ R152, R140.reuse, R114 ;  /* 0x000000728c987220 */ /* 0x040fe20000410000 */
[----:B------:R-:W-:-:S02]  /*45f0*/  FMUL.FTZ R2, R140, R2 ;  /* 0x000000028c027220 */ /* 0x000fc40000410000 */
[----:B------:R-:W-:Y:S02]  /*4600*/  IADD3.X R72, RZ, R0, RZ, P4, !PT ;  /* 0x00000000ff487210 */ /* 0x000fe400027fe4ff */
[----:B------:R-:W-:Y:S01]  /*4610*/  IADD3 R139, P6, R139, R84, RZ ;  /* 0x000000548b8b7210 */ /* 0x000fe20007fde0ff */
[----:B------:R-:W-:Y:S01]  /*4620*/  FMUL.FTZ R104, R140, R104 ;  /* 0x000000688c687220 */ /* 0x000fe20000410000 */
[----:B------:R3:W-:Y:S02]  /*4630*/  STL [R1+0x128], R80 ;  /* 0x0001285001007387 */ /* 0x0007e40000100800 */
[----:B0-----:R-:W-:Y:S01]  /*4640*/  IADD3.X R76, RZ, R0, RZ, P6, !PT ;  /* 0x00000000ff4c7210 */ /* 0x001fe200037fe4ff */
        /* <DEDUP_REMOVED lines=11> */
[----:B------:R-:W-:Y:S01]  /*4700*/  FMUL.FTZ R156, R140, R126 ;  /* 0x0000007e8c9c7220 */ /* 0x000fe20000410000 */
        /* <DEDUP_REMOVED lines=19> */
[C---:B------:R-:W-:Y:S01]  /*4840*/  FMUL.FTZ R77, R140.reuse, R77 ;  /* 0x0000004d8c4d7220 */ /* 0x040fe20000410000 */
[C---:B------:R-:W-:Y:S01]  /*4850*/  FMUL.FTZ R92, R140.reuse, R92 ;  /* 0x0000005c8c5c7220 */ /* 0x040fe20000410000 */
[C---:B------:R-:W-:Y:S01]  /*4860*/  FMUL.FTZ R96, R140.reuse, R96 ;  /* 0x000000608c607220 */ /* 0x040fe20000410000 */
[C---:B------:R-:W-:Y:S01]  /*4870*/  FMUL.FTZ R165, R140.reuse, R134 ;  /* 0x000000868ca57220 */ /* 0x040fe20000410000 */
[C---:B------:R-:W-:Y:S01]  /*4880*/  FMUL.FTZ R159, R140.reuse, R26 ;  /* 0x0000001a8c9f7220 */ /* 0x040fe20000410000 */
        /* <DEDUP_REMOVED lines=9> */
[----:B------:R-:W-:Y:S01]  /*4920*/  FMUL.FTZ R163, R140, R10 ;  /* 0x0000000a8ca37220 */ /* 0x000fe20000410000 */
[----:B------:R-:W-:Y:S01]  /*4930*/  FFMA.FTZ R26, R142, R126, R146 ;  /* 0x0000007e8e1a7223 */ /* 0x000fe20000010092 */
[----:B------:R-:W-:Y:S01]  /*4940*/  FADD.FTZ R106, R106, -R86 ;  /* 0x800000566a6a7221 */ /* 0x000fe20000010000 */
[C---:B------:R-:W-:Y:S01]  /*4950*/  FMUL.FTZ R114, R140.reuse, R42 ;  /* 0x0000002a8c727220 */ /* 0x040fe20000410000 */
[----:B------:R-:W-:Y:S01]  /*4960*/  FMUL.FTZ R160, R140, R22 ;  /* 0x000000168ca07220 */ /* 0x000fe20000410000 */
[----:B------:R-:W-:Y:S01]  /*4970*/  FFMA.FTZ R58, R142, R156, R146 ;  /* 0x0000009c8e3a7223 */ /* 0x000fe20000010092 */
[--C-:B------:R-:W-:Y:S01]  /*4980*/  FADD.FTZ R95, R95, -R86.reuse ;  /* 0x800000565f5f7221 */ /* 0x100fe20000010000 */
[----:B------:R-:W-:Y:S01]  /*4990*/  FMUL.FTZ R126, R140, R13 ;  /* 0x0000000d8c7e7220 */ /* 0x000fe20000410000 */
        /* <DEDUP_REMOVED lines=9> */
[--C-:B------:R-:W-:Y:S01]  /*4a30*/  FADD.FTZ R25, R25, -R86.reuse ;  /* 0x8000005619197221 */ /* 0x100fe20000010000 */
[--C-:B------:R-:W-:Y:S01]  /*4a40*/  FADD.FTZ R21, R21, -R86.reuse ;  /* 0x8000005615157221 */ /* 0x100fe20000010000 */
[--C-:B------:R-:W-:Y:S01]  /*4a50*/  FADD.FTZ R17, R17, -R86.reuse ;  /* 0x8000005611117221 */ /* 0x100fe20000010000 */
[--C-:B------:R-:W-:Y:S01]  /*4a60*/  FADD.FTZ R28, R28, -R86.reuse ;  /* 0x800000561c1c7221 */ /* 0x100fe20000010000 */
[C---:B------:R-:W-:Y:S01]  /*4a70*/  FMUL.FTZ R113, R140.reuse, R113 ;  /* 0x000000718c717220 */ /* 0x040fe20000410000 */
[C---:B------:R-:W-:Y:S01]  /*4a80*/  FMUL.FTZ R77, R140.reuse, R65 ;  /* 0x000000418c4d7220 */ /* 0x040fe20000410000 */
[C---:B------:R-:W-:Y:S01]  /*4a90*/  FMUL.FTZ R91, R140.reuse, R91 ;  /* 0x0000005b8c5b7220 */ /* 0x040fe20000410000 */
[----:B------:R-:W-:Y:S01]  /*4aa0*/  FADD.FTZ R51, R51, -R86 ;  /* 0x8000005633337221 */ /* 0x000fe20000010000 */
[----:B------:R-:W-:Y:S01]  /*4ab0*/  FMUL.FTZ R106, R140, R106 ;  /* 0x0000006a8c6a7220 */ /* 0x000fe20000410000 */
[----:B------:R-:W-:Y:S01]  /*4ac0*/  FFMA.FTZ R38, R142, R114, R146 ;  /* 0x000000728e267223 */ /* 0x000fe20000010092 */
[--C-:B------:R-:W-:Y:S01]  /*4ad0*/  FADD.FTZ R137, R137, -R86.reuse ;  /* 0x8000005689897221 */ /* 0x100fe20000010000 */
[----:B------:R-:W-:Y:S01]  /*4ae0*/  FMUL.FTZ R95, R140, R95 ;  /* 0x0000005f8c5f7220 */ /* 0x000fe20000410000 */
[--C-:B------:R-:W-:Y:S01]  /*4af0*/  FADD.FTZ R135, R135, -R86.reuse ;  /* 0x8000005687877221 */ /* 0x100fe20000010000 */
[--C-:B------:R-:W-:Y:S01]  /*4b00*/  FADD.FTZ R67, R67, -R86.reuse ;  /* 0x8000005643437221 */ /* 0x100fe20000010000 */
[--C-:B------:R-:W-:Y:S01]  /*4b10*/  FADD.FTZ R48, R48, -R86.reuse ;  /* 0x8000005630307221 */ /* 0x100fe20000010000 */
[----:B------:R-:W-:Y:S01]  /*4b20*/  FADD.FTZ R35, R35, -R86 ;  /* 0x8000005623237221 */ /* 0x000fe20000010000 */
[C---:B------:R-:W-:Y:S01]  /*4b30*/  FMUL.FTZ R136, R140.reuse, R136 ;  /* 0x000000888c887220 */ /* 0x040fe20000410000 */
[----:B------:R-:W-:Y:S01]  /*4b40*/  FMUL.FTZ R52, R140, R52 ;  /* 0x000000348c347220 */ /* 0x000fe20000410000 */
[C-C-:B------:R-:W-:Y:S01]  /*4b50*/  FFMA.FTZ R22, R142.reuse, R134, R146.reuse ;  /* 0x000000868e167223 */ /* 0x140fe20000010092 */
[C-C-:B------:R-:W-:Y:S01]  /*4b60*/  FFMA.FTZ R42, R142.reuse, R42, R146.reuse ;  /* 0x0000002a8e2a7223 */ /* 0x140fe20000010092 */
[C-C-:B------:R-:W-:Y:S01]  /*4b70*/  FFMA.FTZ R158, R142.reuse, R158, R146.reuse ;  /* 0x0000009e8e9e7223 */ /* 0x140fe20000010092 */
[C-C-:B------:R-:W-:Y:S01]  /*4b80*/  FFMA.FTZ R159, R142.reuse, R159, R146.reuse ;  /* 0x0000009f8e9f7223 */ /* 0x140fe20000010092 */
[C-C-:B------:R-:W-:Y:S01]  /*4b90*/  FFMA.FTZ R162, R142.reuse, R162, R146.reuse ;  /* 0x000000a28ea27223 */ /* 0x140fe20000010092 */
[----:B------:R-:W-:Y:S01]  /*4ba0*/  FFMA.FTZ R163, R142, R163, R146 ;  /* 0x000000a38ea37223 */ /* 0x000fe20000010092 */
        /* <DEDUP_REMOVED lines=9> */
[--C-:B------:R-:W-:Y:S01]  /*4c40*/  FADD.FTZ R43, R43, -R86.reuse ;  /* 0x800000562b2b7221 */ /* 0x100fe20000010000 */
[--C-:B------:R-:W-:Y:S01]  /*4c50*/  FADD.FTZ R15, R15, -R86.reuse ;  /* 0x800000560f0f7221 */ /* 0x100fe20000010000 */
[C---:B------:R-:W-:Y:S01]  /*4c60*/  FMUL.FTZ R137, R140.reuse, R137 ;  /* 0x000000898c897220 */ /* 0x040fe20000410000 */
[C---:B------:R-:W-:Y:S01]  /*4c70*/  FMUL.FTZ R135, R140.reuse, R135 ;  /* 0x000000878c877220 */ /* 0x040fe20000410000 */
[----:B------:R-:W-:Y:S01]  /*4c80*/  FMUL.FTZ R48, R140, R48 ;  /* 0x000000308c307220 */ /* 0x000fe20000410000 */
[----:B------:R-:W-:Y:S01]  /*4c90*/  FFMA.FTZ R136, R144, R136, R147 ;  /* 0x0000008890887223 */ /* 0x000fe20000010093 */
[C---:B------:R-:W-:Y:S01]  /*4ca0*/  FMUL.FTZ R44, R140.reuse, R44 ;  /* 0x0000002c8c2c7220 */ /* 0x040fe20000410000 */
[C---:B------:R-:W-:Y:S01]  /*4cb0*/  FMUL.FTZ R47, R140.reuse, R47 ;  /* 0x0000002f8c2f7220 */ /* 0x040fe20000410000 */
[----:B------:R-:W-:Y:S01]  /*4cc0*/  FMUL.FTZ R43, R140, R43 ;  /* 0x0000002b8c2b7220 */ /* 0x000fe20000410000 */
        /* <DEDUP_REMOVED lines=16> */
[----:B------:R-:W-:Y:S01]  /*4dd0*/  FMUL.FTZ R45, R140, R45 ;  /* 0x0000002d8c2d7220 */ /* 0x000fe20000410000 */
[--C-:B------:R-:W-:Y:S01]  /*4de0*/  FADD.FTZ R56, R56, -R86.reuse ;  /* 0x8000005638387221 */ /* 0x100fe20000010000 */
[--C-:B------:R-:W-:Y:S01]  /*4df0*/  FADD.FTZ R109, R109, -R86.reuse ;  /* 0x800000566d6d7221 */ /* 0x100fe20000010000 */
[--C-:B------:R-:W-:Y:S01]  /*4e00*/  FADD.FTZ R41, R41, -R86.reuse ;  /* 0x8000005629297221 */ /* 0x100fe20000010000 */
[--C-:B------:R-:W-:Y:S01]  /*4e10*/  FADD.FTZ R9, R9, -R86.reuse ;  /* 0x8000005609097221 */ /* 0x100fe20000010000 */
[--C-:B------:R-:W-:Y:S01]  /*4e20*/  FADD.FTZ R5, R5, -R86.reuse ;  /* 0x8000005605057221 */ /* 0x100fe20000010000 */
[C---:B------:R-:W-:Y:S01]  /*4e30*/  FMUL.FTZ R103, R140.reuse, R103 ;  /* 0x000000678c677220 */ /* 0x040fe20000410000 */
[--C-:B------:R-:W-:Y:S01]  /*4e40*/  FADD.FTZ R55, R55, -R86.reuse ;  /* 0x8000005637377221 */ /* 0x100fe20000010000 */
[----:B------:R-:W-:Y:S01]  /*4e50*/  FADD.FTZ R93, R93, -R86 ;  /* 0x800000565d5d7221 */ /* 0x000fe20000010000 */
[C---:B------:R-:W-:Y:S01]  /*4e60*/  FMUL.FTZ R133, R140.reuse, R133 ;  /* 0x000000858c857220 */ /* 0x040fe20000410000 */
[C---:B------:R-:W-:Y:S01]  /*4e70*/  FMUL.FTZ R53, R140.reuse, R53 ;  /* 0x000000358c357220 */ /* 0x040fe20000410000 */
[C---:B------:R-:W-:Y:S01]  /*4e80*/  FMUL.FTZ R129, R140.reuse, R129 ;  /* 0x000000818c817220 */ /* 0x040fe20000410000 */
[C---:B------:R-:W-:Y:S01]  /*4e90*/  FMUL.FTZ R125, R140.reuse, R125 ;  /* 0x0000007d8c7d7220 */ /* 0x040fe20000410000 */
[C---:B------:R-:W-:Y:S01]  /*4ea0*/  FMUL.FTZ R121, R140.reuse, R121 ;  /* 0x000000798c797220 */ /* 0x040fe20000410000 */
[----:B------:R-:W-:Y:S01]  /*4eb0*/  FMUL.FTZ R117, R140, R117 ;  /* 0x000000758c757220 */ /* 0x000fe20000410000 */
[----:B--2---:R-:W-:-:S04]  /*4ec0*/  IADD3 R73, P5, R73, R84, RZ ;  /* 0x0000005449497210 */ /* 0x004fc80007fbe0ff */
[----:B-1----:R-:W-:Y:S02]  /*4ed0*/  IADD3.X R74, RZ, R0, RZ, P5, !PT ;  /* 0x00000000ff4a7210 */ /* 0x002fe40002ffe4ff */
[----:B------:R-:W-:Y:S01]  /*4ee0*/  IADD3 R151, P5, R153, R84, RZ ;  /* 0x0000005499977210 */ /* 0x000fe20007fbe0ff */
[----:B------:R-:W-:Y:S01]  /*4ef0*/  FMUL.FTZ R153, R140, R118 ;  /* 0x000000768c997220 */ /* 0x000fe20000410000 */
[----:B---3--:R-:W-:Y:S01]  /*4f00*/  IADD3 R82, P4, R82, R84, RZ ;  /* 0x0000005452527210 */ /* 0x008fe20007f9e0ff */
[----:B------:R-:W-:Y:S01]  /*4f10*/  FMUL.FTZ R118, R140, R46 ;  /* 0x0000002e8c767220 */ /* 0x000fe20000410000 */
[C-C-:B------:R-:W-:Y:S01]  /*4f20*/  FFMA.FTZ R46, R142.reuse, R152, R146.reuse ;  /* 0x000000988e2e7223 */ /* 0x140fe20000010092 */
[C-C-:B------:R-:W-:Y:S01]  /*4f30*/  FFMA.FTZ R152, R142.reuse, R2, R146.reuse ;  /* 0x000000028e987223 */ /* 0x140fe20000010092 */
[----:B------:R-:W-:Y:S02]  /*4f40*/  IADD3.X R80, RZ, R0, RZ, P4, !PT ;  /* 0x00000000ff507210 */ /* 0x000fe400027fe4ff */
[----:B------:R-:W-:Y:S01]  /*4f50*/  IADD3 R83, P6, R83, R84, RZ ;  /* 0x0000005453537210 */ /* 0x000fe20007fde0ff */
[----:B------:R-:W-:Y:S01]  /*4f60*/  FFMA.FTZ R2, R142, R104, R146 ;  /* 0x000000688e027223 */ /* 0x000fe20000010092 */
[----:B------:R-:W-:-:S02]  /*4f70*/  IADD3 R150, P4, R154, R84, RZ ;  /* 0x000000549a967210 */ /* 0x000fc40007f9e0ff */
[----:B------:R-:W-:Y:S01]  /*4f80*/  IADD3.X R157, RZ, R0, RZ, P6, !PT ;  /* 0x00000000ff9d7210 */ /* 0x000fe200037fe4ff */
[----:B------:R0:W-:Y:S04]  /*4f90*/  STL [R1+0x88], R151 ;  /* 0x0000889701007387 */ /* 0x0001e80000100800 */
[----:B------:R1:W-:Y:S01]  /*4fa0*/  STL [R1+0x80], R150 ;  /* 0x0000809601007387 */ /* 0x0003e20000100800 */
[----:B------:R-:W-:-:S03]  /*4fb0*/  FMUL.FTZ R154, R140, R122 ;  /* 0x0000007a8c9a7220 */ /* 0x000fc60000410000 */
[----:B------:R2:W-:Y:S01]  /*4fc0*/  STL [R1+0x98], R2 ;  /* 0x0000980201007387 */ /* 0x0005e20000100800 */
[C---:B------:R-:W-:Y:S01]  /*4fd0*/  FMUL.FTZ R122, R140.reuse, R50 ;  /* 0x000000328c7a7220 */ /* 0x040fe20000410000 */
[C---:B0-----:R-:W-:Y:S01]  /*4fe0*/  FMUL.FTZ R151, R140.reuse, R110 ;  /* 0x0000006e8c977220 */ /* 0x041fe20000410000 */
[C---:B-1----:R-:W-:Y:S01]  /*4ff0*/  FMUL.FTZ R150, R140.reuse, R70 ;  /* 0x000000468c967220 */ /* 0x042fe20000410000 */
[----:B----4-:R-:W-:Y:S01]  /*5000*/  IADD3 R84, P6, R149, R84, RZ ;  /* 0x0000005495547210 */ /* 0x010fe20007fde0ff */
[C---:B------:R-:W-:Y:S01]  /*5010*/  FMUL.FTZ R149, R140.reuse, R138 ;  /* 0x0000008a8c957220 */ /* 0x040fe20000410000 */
[C---:B------:R-:W-:Y:S01]  /*5020*/  FMUL.FTZ R138, R140.reuse, R62 ;  /* 0x0000003e8c8a7220 */ /* 0x040fe20000410000 */
[----:B--2---:R-:W-:Y:S01]  /*5030*/  FMUL.FTZ R2, R140, R69 ;  /* 0x000000458c027220 */ /* 0x004fe20000410000 */
[--C-:B------:R-:W-:Y:S02]  /*5040*/  FFMA.FTZ R10, R142, R150, R146.reuse ;  /* 0x000000968e0a7223 */ /* 0x100fe40000010092 */
[----:B------:R-:W-:Y:S01]  /*5050*/  MOV R70, R149 ;  /* 0x0000009500467202 */ /* 0x000fe20000000f00 */
[----:B------:R-:W-:Y:S01]  /*5060*/  FMUL.FTZ R149, R140, R66 ;  /* 0x000000428c957220 */ /* 0x000fe20000410000 */
[--C-:B------:R-:W-:Y:S01]  /*5070*/  FFMA.FTZ R18, R142, R138, R146.reuse ;  /* 0x0000008a8e127223 */ /* 0x100fe20000010092 */
[----:B------:R-:W-:Y:S01]  /*5080*/  FMUL.FTZ R110, R140, R34 ;  /* 0x000000228c6e7220 */ /* 0x000fe20000410000 */
[C-C-:B------:R-:W-:Y:S01]  /*5090*/  FFMA.FTZ R150, R142.reuse, R92, R146.reuse ;  /* 0x0000005c8e967223 */ /* 0x140fe20000010092 */
[--C-:B------:R-:W-:Y:S01]  /*50a0*/  FFMA.FTZ R138, R142, R96, R146.reuse ;  /* 0x000000608e8a7223 */ /* 0x100fe20000010092 */
[C-C-:B------:R-:W-:Y:S01]  /*50b0*/  FFMA.FTZ R13, R141.reuse, R2, R143.reuse ;  /* 0x000000028d0d7223 */ /* 0x140fe2000001008f */
[C---:B------:R-:W-:Y:S01]  /*50c0*/  FMUL.FTZ R92, R140.reuse, R61 ;  /* 0x0000003d8c5c7220 */ /* 0x040fe20000410000 */
[----:B------:R-:W-:Y:S01]  /*50d0*/  FMUL.FTZ R96, R140, R57 ;  /* 0x000000398c607220 */ /* 0x000fe20000410000 */
[C-C-:B------:R-:W-:Y:S01]  /*50e0*/  FFMA.FTZ R2, R141.reuse, R99, R143.reuse ;  /* 0x000000638d027223 */ /* 0x140fe2000001008f */
[C-C-:B------:R-:W-:Y:S01]  /*50f0*/  FFMA.FTZ R62, R142.reuse, R130, R146.reuse ;  /* 0x000000828e3e7223 */ /* 0x140fe20000010092 */
[----:B------:R-:W-:Y:S01]  /*5100*/  FFMA.FTZ R50, R142, R153, R146 ;  /* 0x000000998e327223 */ /* 0x000fe20000010092 */
[----:B------:R-:W-:Y:S01]  /*5110*/  FADD.FTZ R99, R94, -R86 ;  /* 0x800000565e637221 */ /* 0x000fe20000010000 */
[C-C-:B------:R-:W-:Y:S01]  /*5120*/  FFMA.FTZ R66, R142.reuse, R165, R146.reuse ;  /* 0x000000a58e427223 */ /* 0x140fe20000010092 */
[----:B------:R-:W-:Y:S01]  /*5130*/  MOV R130, R157 ;  /* 0x0000009d00827202 */ /* 0x000fe20000000f00 */
[C-C-:B------:R-:W-:Y:S01]  /*5140*/  FFMA.FTZ R14, R142.reuse, R149, R146.reuse ;  /* 0x000000958e0e7223 */ /* 0x140fe20000010092 */
[C-C-:B------:R-:W-:Y:S01]  /*5150*/  FFMA.FTZ R30, R142.reuse, R122, R146.reuse ;  /* 0x0000007a8e1e7223 */ /* 0x140fe20000010092 */
[C-C-:B------:R-:W-:Y:S01]  /*5160*/  FFMA.FTZ R34, R142.reuse, R118, R146.reuse ;  /* 0x000000768e227223 */ /* 0x140fe20000010092 */
[--C-:B------:R-:W-:Y:S01]  /*5170*/  FFMA.FTZ R153, R142, R160, R146.reuse ;  /* 0x000000a08e997223 */ /* 0x100fe20000010092 */
[----:B------:R-:W-:Y:S01]  /*5180*/  FMUL.FTZ R94, R140, R31 ;  /* 0x0000001f8c5e7220 */ /* 0x000fe20000410000 */
        /* <DEDUP_REMOVED lines=15> */
[----:B------:R-:W-:Y:S01]  /*5280*/  MOV R113, R150 ;  /* 0x0000009600717202 */ /* 0x000fe20000000f00 */
[--C-:B------:R-:W-:Y:S01]  /*5290*/  FFMA.FTZ R77, R141, R106, R143.reuse ;  /* 0x0000006a8d4d7223 */ /* 0x100fe2000001008f */
[--C-:B------:R-:W-:Y:S01]  /*52a0*/  FADD.FTZ R91, R7, -R86.reuse ;  /* 0x80000056075b7221 */ /* 0x100fe20000010000 */
[--C-:B------:R-:W-:Y:S01]  /*52b0*/  FADD.FTZ R92, R3, -R86.reuse ;  /* 0x80000056035c7221 */ /* 0x100fe20000010000 */
[--C-:B------:R-:W-:Y:S01]  /*52c0*/  FADD.FTZ R96, R90, -R86.reuse ;  /* 0x800000565a607221 */ /* 0x100fe20000010000 */
[----:B------:R-:W-:Y:S01]  /*52d0*/  FFMA.FTZ R150, R141, R95, R143 ;  /* 0x0000005f8d967223 */ /* 0x000fe2000001008f */
[--C-:B------:R-:W-:Y:S01]  /*52e0*/  FADD.FTZ R106, R89, -R86.reuse ;  /* 0x80000056596a7221 */ /* 0x100fe20000010000 */
[C---:B------:R-:W-:Y:S01]  /*52f0*/  FMUL.FTZ R3, R140.reuse, R67 ;  /* 0x000000438c037220 */ /* 0x040fe20000410000 */
[----:B------:R-:W-:Y:S01]  /*5300*/  FMUL.FTZ R90, R140, R35 ;  /* 0x000000238c5a7220 */ /* 0x000fe20000410000 */
[--C-:B------:R-:W-:Y:S01]  /*5310*/  FFMA.FTZ R28, R144, R52, R147.reuse ;  /* 0x00000034901c7223 */ /* 0x100fe20000010093 */
[----:B------:R-:W-:Y:S01]  /*5320*/  FADD.FTZ R95, R79, -R86 ;  /* 0x800000564f5f7221 */ /* 0x000fe20000010000 */
[C---:B------:R-:W-:Y:S01]  /*5330*/  FMUL.FTZ R89, R140.reuse, R39 ;  /* 0x000000278c597220 */ /* 0x040fe20000410000 */
[----:B------:R-:W-:Y:S01]  /*5340*/  FMUL.FTZ R35, R140, R32 ;  /* 0x000000208c237220 */ /* 0x000fe20000410000 */
[----:B------:R-:W-:Y:S01]  /*5350*/  FFMA.FTZ R52, R144, R31, R147 ;  /* 0x0000001f90347223 */ /* 0x000fe20000010093 */
[C---:B------:R-:W-:Y:S01]  /*5360*/  FMUL.FTZ R79, R140.reuse, R127 ;  /* 0x0000007f8c4f7220 */ /* 0x040fe20000410000 */
[C---:B------:R-:W-:Y:S01]  /*5370*/  FMUL.FTZ R7, R140.reuse, R111 ;  /* 0x0000006f8c077220 */ /* 0x040fe20000410000 */
[C---:B------:R-:W-:Y:S01]  /*5380*/  FMUL.FTZ R39, R140.reuse, R36 ;  /* 0x000000248c277220 */ /* 0x040fe20000410000 */
[C-C-:B------:R-:W-:Y:S01]  /*5390*/  FFMA.FTZ R31, R145.reuse, R51, R148.reuse ;  /* 0x00000033911f7223 */ /* 0x140fe20000010094 */
[----:B------:R-:W-:Y:S01]  /*53a0*/  MOV R111, R113 ;  /* 0x00000071006f7202 */ /* 0x000fe20000000f00 */
[C---:B------:R-:W-:Y:S01]  /*53b0*/  FMUL.FTZ R127, R140.reuse, R15 ;  /* 0x0000000f8c7f7220 */ /* 0x040fe20000410000 */
[----:B------:R-:W-:Y:S01]  /*53c0*/  FMUL.FTZ R91, R140, R91 ;  /* 0x0000005b8c5b7220 */ /* 0x000fe20000410000 */
[--C-:B------:R-:W-:Y:S01]  /*53d0*/  FFMA.FTZ R51, R145, R94, R148.reuse ;  /* 0x0000005e91337223 */ /* 0x100fe20000010094 */
[----:B------:R-:W-:Y:S01]  /*53e0*/  FFMA.FTZ R154, R141, R137, R143 ;  /* 0x000000898d9a7223 */ /* 0x000fe2000001008f */
[--C-:B------:R-:W-:Y:S01]  /*53f0*/  FFMA.FTZ R32, R144, R48, R147.reuse ;  /* 0x0000003090207223 */ /* 0x100fe20000010093 */
[C-C-:B------:R-:W-:Y:S01]  /*5400*/  FFMA.FTZ R113, R145.reuse, R135, R148.reuse ;  /* 0x0000008791717223 */ /* 0x140fe20000010094 */
[C-C-:B------:R-:W-:Y:S01]  /*5410*/  FFMA.FTZ R15, R145.reuse, R3, R148.reuse ;  /* 0x00000003910f7223 */ /* 0x140fe20000010094 */
[----:B------:R-:W-:Y:S01]  /*5420*/  FMUL.FTZ R94, R136, -1.4426950216293334961 ;  /* 0xbfb8aa3b885e7820 */ /* 0x000fe20000410000 */
[C-C-:B------:R-:W-:Y:S01]  /*5430*/  FFMA.FTZ R36, R144.reuse, R44, R147.reuse ;  /* 0x0000002c90247223 */ /* 0x140fe20000010093 */
[--C-:B------:R-:W-:Y:S01]  /*5440*/  FFMA.FTZ R48, R144, R35, R147.reuse ;  /* 0x0000002390307223 */ /* 0x100fe20000010093 */
[----:B------:R-:W-:Y:S01]  /*5450*/  FMUL.FTZ R3, R70, -1.4426950216293334961 ;  /* 0xbfb8aa3b46037820 */ /* 0x000fe20000410000 */
[----:B------:R-:W-:Y:S01]  /*5460*/  FFMA.FTZ R44, R144, R39, R147 ;  /* 0x00000027902c7223 */ /* 0x000fe20000010093 */
[C-C-:B------:R-:W-:Y:S01]  /*5470*/  FFMA.FTZ R35, R145.reuse, R47, R148.reuse ;  /* 0x0000002f91237223 */ /* 0x140fe20000010094 */
[C-C-:B------:R-:W-:Y:S01]  /*5480*/  FFMA.FTZ R39, R145.reuse, R43, R148.reuse ;  /* 0x0000002b91277223 */ /* 0x140fe20000010094 */
[C-C-:B------:R-:W-:Y:S01]  /*5490*/  FFMA.FTZ R47, R145.reuse, R90, R148.reuse ;  /* 0x0000005a912f7223 */ /* 0x140fe20000010094 */
[C-C-:B------:R-:W-:Y:S01]  /*54a0*/  FFMA.FTZ R135, R145.reuse, R91, R148.reuse ;  /* 0x0000005b91877223 */ /* 0x140fe20000010094 */
[----:B------:R-:W-:Y:S01]  /*54b0*/  FFMA.FTZ R43, R145, R89, R148 ;  /* 0x00000059912b7223 */ /* 0x000fe20000010094 */
[----:B------:R-:W-:Y:S01]  /*54c0*/  FMUL.FTZ R90, R154, -1.4426950216293334961 ;  /* 0xbfb8aa3b9a5a7820 */ /* 0x000fe20000410000 */
[----:B------:R-:W-:Y:S01]  /*54d0*/  FMUL.FTZ R91, R113, -1.4426950216293334961 ;  /* 0xbfb8aa3b715b7820 */ /* 0x000fe20000410000 */
[----:B------:R-:W0:Y:S01]  /*54e0*/  MUFU.EX2 R89, R3 ;  /* 0x0000000300597308 */ /* 0x000e220000000800 */
[C---:B------:R-:W-:Y:S01]  /*54f0*/  FMUL.FTZ R100, R140.reuse, R37 ;  /* 0x000000258c647220 */ /* 0x040fe20000410000 */
[----:B------:R-:W-:Y:S01]  /*5500*/  FMUL.FTZ R104, R140, R33 ;  /* 0x000000218c687220 */ /* 0x000fe20000410000 */
[----:B------:R-:W-:-:S05]  /*5510*/  FFMA.FTZ R142, R141, R78, R143 ;  /* 0x0000004e8d8e7223 */ /* 0x000fca000001008f */
[----:B------:R-:W1:Y:S01]  /*5520*/  MUFU.EX2 R94, R94 ;  /* 0x0000005e005e7308 */ /* 0x000e620000000800 */
[----:B------:R-:W-:Y:S01]  /*5530*/  FADD.FTZ R78, R11, -R86 ;  /* 0x800000560b4e7221 */ /* 0x000fe20000010000 */
[C---:B------:R-:W-:Y:S01]  /*5540*/  FMUL.FTZ R11, R140.reuse, R107 ;  /* 0x0000006b8c0b7220 */ /* 0x040fe20000410000 */
[----:B------:R-:W-:Y:S01]  /*5550*/  MOV R151, R130 ;  /* 0x0000008200977202 */ /* 0x000fe20000000f00 */
[----:B------:R-:W-:Y:S01]  /*5560*/  FMUL.FTZ R110, R140, R29 ;  /* 0x0000001d8c6e7220 */ /* 0x000fe20000410000 */
[----:B------:R-:W-:-:S03]  /*5570*/  FFMA.FTZ R33, R141, R49, R143 ;  /* 0x000000318d217223 */ /* 0x000fc6000001008f */
[----:B------:R-:W-:Y:S01]  /*5580*/  MUFU.EX2 R90, R90 ;  /* 0x0000005a005a7308 */ /* 0x000fe20000000800 */
[----:B------:R-:W-:Y:S01]  /*5590*/  FFMA.FTZ R37, R141, R45, R143 ;  /* 0x0000002d8d257223 */ /* 0x000fe2000001008f */
[----:B------:R-:W-:Y:S01]  /*55a0*/  FADD.FTZ R27, R27, -R86 ;  /* 0x800000561b1b7221 */ /* 0x000fe20000010000 */
[C---:B------:R-:W-:Y:S01]  /*55b0*/  FMUL.FTZ R107, R140.reuse, R56 ;  /* 0x000000388c6b7220 */ /* 0x040fe20000410000 */
[----:B------:R-:W-:-:S04]  /*55c0*/  FMUL.FTZ R109, R140, R109 ;  /* 0x0000006d8c6d7220 */ /* 0x000fc80000410000 */
[----:B------:R-:W2:Y:S01]  /*55d0*/  MUFU.EX2 R91, R91 ;  /* 0x0000005b005b7308 */ /* 0x000ea20000000800 */
[C---:B------:R-:W-:Y:S01]  /*55e0*/  FMUL.FTZ R41, R140.reuse, R41 ;  /* 0x000000298c297220 */ /* 0x040fe20000410000 */
[C---:B------:R-:W-:Y:S01]  /*55f0*/  FMUL.FTZ R130, R140.reuse, R9 ;  /* 0x000000098c827220 */ /* 0x040fe20000410000 */
[C---:B------:R-:W-:Y:S01]  /*5600*/  FMUL.FTZ R134, R140.reuse, R5 ;  /* 0x000000058c867220 */ /* 0x040fe20000410000 */
[C-C-:B------:R-:W-:Y:S01]  /*5610*/  FFMA.FTZ R45, R141.reuse, R100, R143.reuse ;  /* 0x000000648d2d7223 */ /* 0x140fe2000001008f */
[C-C-:B------:R-:W-:Y:S01]  /*5620*/  FFMA.FTZ R49, R141.reuse, R104, R143.reuse ;  /* 0x000000688d317223 */ /* 0x140fe2000001008f */
[--C-:B------:R-:W-:Y:S01]  /*5630*/  FFMA.FTZ R161, R141, R103, R143.reuse ;  /* 0x000000678da17223 */ /* 0x100fe2000001008f */
        /* <DEDUP_REMOVED lines=34> */
[C-C-:B------:R-:W-:Y:S01]  /*5860*/  FFMA.FTZ R69, R141.reuse, R133, R143.reuse ;  /* 0x000000858d457223 */ /* 0x140fe2000001008f */
[C-C-:B------:R-:W-:Y:S01]  /*5870*/  FFMA.FTZ R29, R141.reuse, R53, R143.reuse ;  /* 0x000000358d1d7223 */ /* 0x140fe2000001008f */
[C---:B------:R-:W-:Y:S01]  /*5880*/  FMUL.FTZ R92, R140.reuse, R92 ;  /* 0x0000005c8c5c7220 */ /* 0x040fe20000410000 */
[C-C-:B------:R-:W-:Y:S01]  /*5890*/  FFMA.FTZ R65, R141.reuse, R129, R143.reuse ;  /* 0x000000818d417223 */ /* 0x140fe2000001008f */
[C-C-:B------:R-:W-:Y:S01]  /*58a0*/  FFMA.FTZ R61, R141.reuse, R125, R143.reuse ;  /* 0x0000007d8d3d7223 */ /* 0x140fe2000001008f */
[C-C-:B------:R-:W-:Y:S01]  /*58b0*/  FFMA.FTZ R57, R141.reuse, R121, R143.reuse ;  /* 0x000000798d397223 */ /* 0x140fe2000001008f */
[C-C-:B------:R-:W-:Y:S01]  /*58c0*/  FFMA.FTZ R5, R141.reuse, R117, R143.reuse ;  /* 0x000000758d057223 */ /* 0x140fe2000001008f */
[C-C-:B------:R-:W-:Y:S01]  /*58d0*/  FFMA.FTZ R53, R141.reuse, R110, R143.reuse ;  /* 0x0000006e8d357223 */ /* 0x140fe2000001008f */
[----:B------:R3:W-:Y:S01]  /*58e0*/  STL [R1+0x74], R77 ;  /* 0x0000744d01007387 */ /* 0x0007e20000100800 */
[C---:B------:R-:W-:Y:S01]  /*58f0*/  FMUL.FTZ R97, R140.reuse, R27 ;  /* 0x0000001b8c617220 */ /* 0x040fe20000410000 */
        /* <DEDUP_REMOVED lines=8> */
[C---:B---3--:R-:W-:Y:S01]  /*5980*/  FMUL.FTZ R77, R140.reuse, R123 ;  /* 0x0000007b8c4d7220 */ /* 0x048fe20000410000 */
[----:B------:R-:W-:Y:S01]  /*5990*/  MOV R110, R138 ;  /* 0x0000008a006e7202 */ /* 0x000fe20000000f00 */
[C---:B------:R-:W-:Y:S01]  /*59a0*/  FMUL.FTZ R86, R140.reuse, R63 ;  /* 0x0000003f8c567220 */ /* 0x040fe20000410000 */
        /* <DEDUP_REMOVED lines=37> */
[--C-:B------:R-:W-:Y:S01]  /*5c00*/  FFMA.FTZ R140, R145, R92, R148.reuse ;  /* 0x0000005c918c7223 */ /* 0x100fe20000010094 */
[----:B------:R-:W-:Y:S01]  /*5c10*/  FMUL.FTZ R93, R69, -1.4426950216293334961 ;  /* 0xbfb8aa3b455d7820 */ /* 0x000fe20000410000 */
[----:B------:R-:W-:Y:S01]  /*5c20*/  FMUL.FTZ R92, R66, -1.4426950216293334961 ;  /* 0xbfb8aa3b425c7820 */ /* 0x000fe20000410000 */
[----:B0-----:R-:W-:Y:S01]  /*5c30*/  FADD.FTZ R89, R89, 1 ;  /* 0x3f80000059597421 */ /* 0x001fe20000010000 */
[----:B-1----:R-:W-:Y:S01]  /*5c40*/  FADD.FTZ R94, R94, 1 ;  /* 0x3f8000005e5e7421 */ /* 0x002fe20000010000 */
[C-C-:B------:R-:W-:Y:S01]  /*5c50*/  FFMA.FTZ R88, R144.reuse, R132, R147.reuse ;  /* 0x0000008490587223 */ /* 0x140fe20000010093 */
[C-C-:B------:R-:W-:Y:S01]  /*5c60*/  FFMA.FTZ R20, R144.reuse, R63, R147.reuse ;  /* 0x0000003f90147223 */ /* 0x140fe20000010093 */
[----:B------:R-:W-:Y:S01]  /*5c70*/  FFMA.FTZ R63, R145, R115, R148 ;  /* 0x00000073913f7223 */ /* 0x000fe20000010094 */
[----:B------:R-:W-:Y:S01]  /*5c80*/  FFMA.FTZ R4, R144, R112, R147 ;  /* 0x0000007090047223 */ /* 0x000fe20000010093 */
[----:B------:R-:W0:Y:S01]  /*5c90*/  MUFU.EX2 R93, R93 ;  /* 0x0000005d005d7308 */ /* 0x000e220000000800 */
[----:B--2---:R-:W-:-:S07]  /*5ca0*/  FADD.FTZ R91, R91, 1 ;  /* 0x3f8000005b5b7421 */ /* 0x004fce0000010000 */
[----:B------:R1:W2:Y:S08]  /*5cb0*/  MUFU.RCP R115, R89 ;  /* 0x0000005900737308 */ /* 0x0002b00000001000 */
[----:B------:R-:W3:Y:S01]  /*5cc0*/  MUFU.EX2 R92, R92 ;  /* 0x0000005c005c7308 */ /* 0x000ee20000000800 */
[----:B-1----:R-:W-:-:S07]  /*5cd0*/  FADD.FTZ R89, R90, 1 ;  /* 0x3f8000005a597421 */ /* 0x002fce0000010000 */
[----:B------:R1:W-:Y:S02]  /*5ce0*/  MUFU.RCP R112, R94 ;  /* 0x0000005e00707308 */ /* 0x0003e40000001000 */
[----:B-1----:R-:W-:-:S06]  /*5cf0*/  FMUL.FTZ R94, R88, -1.4426950216293334961 ;  /* 0xbfb8aa3b585e7820 */ /* 0x002fcc0000410000 */
[----:B------:R-:W1:Y:S08]  /*5d00*/  MUFU.RCP R89, R89 ;  /* 0x0000005900597308 */ /* 0x000e700000001000 */
[----:B------:R-:W4:Y:S01]  /*5d10*/  MUFU.RCP R91, R91 ;  /* 0x0000005b005b7308 */ /* 0x000f220000001000 */
[----:B------:R-:W-:-:S07]  /*5d20*/  FFMA.FTZ R96, R145, R131, R148 ;  /* 0x0000008391607223 */ /* 0x000fce0000010094 */
[----:B------:R-:W4:Y:S01]  /*5d30*/  MUFU.EX2 R94, R94 ;  /* 0x0000005e005e7308 */ /* 0x000f220000000800 */
[----:B0-----:R-:W-:Y:S01]  /*5d40*/  FADD.FTZ R93, R93, 1 ;  /* 0x3f8000005d5d7421 */ /* 0x001fe20000010000 */
[----:B--2---:R-:W-:Y:S01]  /*5d50*/  FMUL.FTZ R115, R70, R115 ;  /* 0x0000007346737220 */ /* 0x004fe20000410000 */
[----:B---3--:R-:W-:Y:S01]  /*5d60*/  FADD.FTZ R92, R92, 1 ;  /* 0x3f8000005c5c7421 */ /* 0x008fe20000010000 */
[----:B------:R-:W-:Y:S01]  /*5d70*/  MOV R141, R160 ;  /* 0x000000a0008d7202 */ /* 0x000fe20000000f00 */
[--C-:B------:R-:W-:Y:S01]  /*5d80*/  FFMA.FTZ R12, R144, R68, R147.reuse ;  /* 0x00000044900c7223 */ /* 0x100fe20000010093 */
[----:B------:R-:W-:Y:S01]  /*5d90*/  MOV R109, R151 ;  /* 0x00000097006d7202 */ /* 0x000fe20000000f00 */
[----:B------:R-:W-:Y:S01]  /*5da0*/  FMUL.FTZ R70, R96, -1.4426950216293334961 ;  /* 0xbfb8aa3b60467820 */ /* 0x000fe20000410000 */
        /* <DEDUP_REMOVED lines=20> */
[----:B------:R-:W-:Y:S01]  /*5ef0*/  FFMA.FTZ R144, R145, R95, R148 ;  /* 0x0000005f91907223 */ /* 0x000fe20000010094 */
[----:B------:R-:W-:Y:S01]  /*5f00*/  MUFU.RCP R93, R93 ;  /* 0x0000005d005d7308 */ /* 0x000fe20000001000 */
[----:B-1----:R-:W-:Y:S01]  /*5f10*/  FMUL.FTZ R154, R154, R89 ;  /* 0x000000599a9a7220 */ /* 0x002fe20000410000 */
[----:B------:R-:W-:Y:S01]  /*5f20*/  FMUL.FTZ R90, R65, -1.4426950216293334961 ;  /* 0xbfb8aa3b415a7820 */ /* 0x000fe20000410000 */
[----:B----4-:R-:W-:Y:S01]  /*5f30*/  FMUL.FTZ R113, R113, R91 ;  /* 0x0000005b71717220 */ /* 0x010fe20000410000 */
[----:B------:R-:W-:Y:S01]  /*5f40*/  FMUL.FTZ R89, R62, -1.4426950216293334961 ;  /* 0xbfb8aa3b3e597820 */ /* 0x000fe20000410000 */
[----:B------:R-:W-:-:S03]  /*5f50*/  FMUL.FTZ R91, R78, -1.4426950216293334961 ;  /* 0xbfb8aa3b4e5b7820 */ /* 0x000fc60000410000 */
[----:B------:R0:W1:Y:S08]  /*5f60*/  MUFU.RCP R95, R92 ;  /* 0x0000005c005f7308 */ /* 0x0000700000001000 */
[----:B------:R-:W2:Y:S01]  /*5f70*/  MUFU.EX2 R70, R70 ;  /* 0x0000004600467308 */ /* 0x000ea20000000800 */
[----:B0-----:R-:W-:-:S07]  /*5f80*/  FADD.FTZ R92, R94, 1 ;  /* 0x3f8000005e5c7421 */ /* 0x001fce0000010000 */
[----:B------:R-:W0:Y:S08]  /*5f90*/  MUFU.EX2 R90, R90 ;  /* 0x0000005a005a7308 */ /* 0x000e300000000800 */
[----:B------:R-:W-:Y:S08]  /*5fa0*/  MUFU.EX2 R89, R89 ;  /* 0x0000005900597308 */ /* 0x000ff00000000800 */
[----:B------:R-:W3:Y:S08]  /*5fb0*/  MUFU.RCP R92, R92 ;  /* 0x0000005c005c7308 */ /* 0x000ef00000001000 */
[----:B------:R-:W4:Y:S01]  /*5fc0*/  MUFU.EX2 R91, R91 ;  /* 0x0000005b005b7308 */ /* 0x000f220000000800 */
[----:B-1----:R-:W-:Y:S01]  /*5fd0*/  FMUL.FTZ R94, R66, R95 ;  /* 0x0000005f425e7220 */ /* 0x002fe20000410000 */
[----:B------:R-:W-:Y:S01]  /*5fe0*/  FMUL.FTZ R93, R69, R93 ;  /* 0x0000005d455d7220 */ /* 0x000fe20000410000 */
[----:B--2---:R-:W-:-:S03]  /*5ff0*/  FADD.FTZ R70, R70, 1 ;  /* 0x3f80000046467421 */ /* 0x004fc60000010000 */
[----:B------:R-:W-:Y:S01]  /*6000*/  STL [R1+0xc], R94 ;  /* 0x00000c5e01007387 */ /* 0x000fe20000100800 */
[----:B0-----:R-:W-:-:S03]  /*6010*/  FADD.FTZ R90, R90, 1 ;  /* 0x3f8000005a5a7421 */ /* 0x001fc60000010000 */
[----:B------:R0:W-:Y:S01]  /*6020*/  STL [R1+0x8], R93 ;  /* 0x0000085d01007387 */ /* 0x0001e20000100800 */
[----:B---3--:R-:W-:Y:S01]  /*6030*/  FMUL.FTZ R88, R88, R92 ;  /* 0x0000005c58587220 */ /* 0x008fe20000410000 */
[----:B------:R-:W-:Y:S01]  /*6040*/  FADD.FTZ R89, R89, 1 ;  /* 0x3f80000059597421 */ /* 0x000fe20000010000 */
[----:B------:R-:W-:Y:S01]  /*6050*/  FFMA.FTZ R79, R145, R79, R148 ;  /* 0x0000004f914f7223 */ /* 0x000fe20000010094 */
[----:B0-----:R4:W0:Y:S02]  /*6060*/  MUFU.RCP R93, R70 ;  /* 0x00000046005d7308 */ /* 0x0018240000001000 */
[----:B------:R1:W-:Y:S01]  /*6070*/  STL [R1+0x14], R88 ;  /* 0x0000145801007387 */ /* 0x0003e20000100800 */
[----:B------:R-:W-:Y:S01]  /*6080*/  FMUL.FTZ R66, R79, -1.4426950216293334961 ;  /* 0xbfb8aa3b4f427820 */ /* 0x000fe20000410000 */
[----:B----4-:R-:W-:-:S04]  /*6090*/  FADD.FTZ R70, R91, 1 ;  /* 0x3f8000005b467421 */ /* 0x010fc80000010000 */
[----:B------:R2:W-:Y:S01]  /*60a0*/  MUFU.RCP R92, R89 ;  /* 0x00000059005c7308 */ /* 0x0005e20000001000 */
[----:B-1----:R-:W-:Y:S01]  /*60b0*/  FMUL.FTZ R88, R61, -1.4426950216293334961 ;  /* 0xbfb8aa3b3d587820 */ /* 0x002fe20000410000 */
[----:B------:R-:W-:-:S06]  /*60c0*/  FMUL.FTZ R69, R58, -1.4426950216293334961 ;  /* 0xbfb8aa3b3a457820 */ /* 0x000fcc0000410000 */
[----:B------:R-:W1:Y:S01]  /*60d0*/  MUFU.RCP R90, R90 ;  /* 0x0000005a005a7308 */ /* 0x000e620000001000 */
[----:B--2---:R-:W-:-:S07]  /*60e0*/  FMUL.FTZ R89, R71, -1.4426950216293334961 ;  /* 0xbfb8aa3b47597820 */ /* 0x004fce0000410000 */
[----:B------:R-:W2:Y:S01]  /*60f0*/  MUFU.RCP R70, R70 ;  /* 0x0000004600467308 */ /* 0x000ea20000001000 */
[----:B0-----:R-:W-:-:S07]  /*6100*/  FMUL.FTZ R91, R96, R93 ;  /* 0x0000005d605b7220 */ /* 0x001fce0000410000 */
[----:B------:R-:W0:Y:S08]  /*6110*/  MUFU.EX2 R66, R66 ;  /* 0x0000004200427308 */ /* 0x000e300000000800 */
[----:B------:R-:W-:Y:S01]  /*6120*/  MUFU.EX2 R88, R88 ;  /* 0x0000005800587308 */ /* 0x000fe20000000800 */
[----:B------:R3:W-:Y:S07]  /*6130*/  STL [R1+0x10], R91 ;  /* 0x0000105b01007387 */ /* 0x0007ee0000100800 */
[----:B------:R-:W4:Y:S01]  /*6140*/  MUFU.EX2 R69, R69 ;  /* 0x0000004500457308 */ /* 0x000f220000000800 */
[----:B-1----:R-:W-:Y:S01]  /*6150*/  FMUL.FTZ R90, R65, R90 ;  /* 0x0000005a415a7220 */ /* 0x002fe20000410000 */
[----:B---3--:R-:W-:-:S06]  /*6160*/  FMUL.FTZ R91, R62, R92 ;  /* 0x0000005c3e5b7220 */ /* 0x008fcc0000410000 */
[----:B------:R-:W1:Y:S01]  /*6170*/  MUFU.EX2 R89, R89 ;  /* 0x0000005900597308 */ /* 0x000e620000000800 */
[----:B--2---:R-:W-:Y:S01]  /*6180*/  FMUL.FTZ R78, R78, R70 ;  /* 0x000000464e4e7220 */ /* 0x004fe20000410000 */
[----:B------:R2:W-:Y:S01]  /*6190*/  STL [R1+0x2c], R91 ;  /* 0x00002c5b01007387 */ /* 0x0005e20000100800 */
[----:B------:R-:W-:Y:S01]  /*61a0*/  FFMA.FTZ R77, R145, R77, R148 ;  /* 0x0000004d914d7223 */ /* 0x000fe20000010094 */
[----:B0-----:R-:W-:Y:S02]  /*61b0*/  FADD.FTZ R66, R66, 1 ;  /* 0x3f80000042427421 */ /* 0x001fe40000010000 */
[----:B------:R-:W-:Y:S01]  /*61c0*/  STL [R1+0x20], R90 ;  /* 0x0000205a01007387 */ /* 0x000fe20000100800 */
[----:B------:R-:W-:-:S03]  /*61d0*/  FMUL.FTZ R62, R77, -1.4426950216293334961 ;  /* 0xbfb8aa3b4d3e7820 */ /* 0x000fc60000410000 */
[----:B------:R0:W-:Y:S01]  /*61e0*/  STL [R1+0x54], R78 ;  /* 0x0000544e01007387 */ /* 0x0001e20000100800 */
[----:B----4-:R-:W-:Y:S01]  /*61f0*/  FADD.FTZ R69, R69, 1 ;  /* 0x3f80000045457421 */ /* 0x010fe20000010000 */
[----:B--2---:R1:W2:Y:S01]  /*6200*/  MUFU.RCP R91, R66 ;  /* 0x00000042005b7308 */ /* 0x0042a20000001000 */
[----:B0-----:R-:W-:-:S07]  /*6210*/  FADD.FTZ R78, R88, 1 ;  /* 0x3f800000584e7421 */ /* 0x001fce0000010000 */
[----:B------:R0:W3:Y:S01]  /*6220*/  MUFU.RCP R90, R69 ;  /* 0x00000045005a7308 */ /* 0x0000e20000001000 */
[----:B-1----:R-:W-:Y:S01]  /*6230*/  FADD.FTZ R66, R89, 1 ;  /* 0x3f80000059427421 */ /* 0x002fe20000010000 */
[----:B------:R-:W-:-:S06]  /*6240*/  FMUL.FTZ R65, R54, -1.4426950216293334961 ;  /* 0xbfb8aa3b36417820 */ /* 0x000fcc0000410000 */
[----:B------:R-:W1:Y:S01]  /*6250*/  MUFU.RCP R78, R78 ;  /* 0x0000004e004e7308 */ /* 0x000e620000001000 */
[----:B------:R-:W-:Y:S01]  /*6260*/  FMUL.FTZ R70, R57, -1.4426950216293334961 ;  /* 0xbfb8aa3b39467820 */ /* 0x000fe20000410000 */
[----:B0-----:R-:W-:-:S06]  /*6270*/  FMUL.FTZ R69, R64, -1.4426950216293334961 ;  /* 0xbfb8aa3b40457820 */ /* 0x001fcc0000410000 */
[----:B------:R-:W0:Y:S08]  /*6280*/  MUFU.EX2 R62, R62 ;  /* 0x0000003e003e7308 */ /* 0x000e300000000800 */
[----:B------:R-:W4:Y:S01]  /*6290*/  MUFU.RCP R66, R66 ;  /* 0x0000004200427308 */ /* 0x000f220000001000 */
[----:B--2---:R-:W-:-:S07]  /*62a0*/  FMUL.FTZ R79, R79, R91 ;  /* 0x0000005b4f4f7220 */ /* 0x004fce0000410000 */
[----:B------:R-:W2:Y:S01]  /*62b0*/  MUFU.EX2 R65, R65 ;  /* 0x0000004100417308 */ /* 0x000ea20000000800 */
[----:B---3--:R-:W-:Y:S01]  /*62c0*/  FMUL.FTZ R58, R58, R90 ;  /* 0x0000005a3a3a7220 */ /* 0x008fe20000410000 */
[----:B-1----:R-:W-:-:S06]  /*62d0*/  FMUL.FTZ R78, R61, R78 ;  /* 0x0000004e3d4e7220 */ /* 0x002fcc0000410000 */
[----:B------:R-:W1:Y:S01]  /*62e0*/  MUFU.EX2 R70, R70 ;  /* 0x0000004600467308 */ /* 0x000e620000000800 */
[----:B0-----:R-:W-:-:S07]  /*62f0*/  FADD.FTZ R62, R62, 1 ;  /* 0x3f8000003e3e7421 */ /* 0x001fce0000010000 */
[----:B------:R-:W0:Y:S01]  /*6300*/  MUFU.EX2 R69, R69 ;  /* 0x0000004500457308 */ /* 0x000e220000000800 */
[----:B------:R-:W-:Y:S01]  /*6310*/  STL [R1+0x38], R79 ;  /* 0x0000384f01007387 */ /* 0x000fe20000100800 */
[----:B------:R-:W-:Y:S01]  /*6320*/  FFMA.FTZ R67, R145, R119, R148 ;  /* 0x0000007791437223 */ /* 0x000fe20000010094 */
[----:B----4-:R-:W-:Y:S02]  /*6330*/  FMUL.FTZ R71, R71, R66 ;  /* 0x0000004247477220 */ /* 0x010fe40000410000 */
[----:B------:R3:W-:Y:S01]  /*6340*/  STL [R1+0x34], R58 ;  /* 0x0000343a01007387 */ /* 0x0007e20000100800 */
[----:B--2---:R-:W-:-:S03]  /*6350*/  FADD.FTZ R65, R65, 1 ;  /* 0x3f80000041417421 */ /* 0x004fc60000010000 */
[----:B------:R2:W-:Y:S01]  /*6360*/  STL [R1+0x30], R78 ;  /* 0x0000304e01007387 */ /* 0x0005e20000100800 */
[----:B-1----:R-:W-:-:S03]  /*6370*/  FADD.FTZ R70, R70, 1 ;  /* 0x3f80000046467421 */ /* 0x002fc60000010000 */
[----:B------:R1:W-:Y:S01]  /*6380*/  STL [R1+0x4c], R71 ;  /* 0x00004c4701007387 */ /* 0x0003e20000100800 */
[----:B---3--:R-:W-:Y:S01]  /*6390*/  FMUL.FTZ R58, R67, -1.4426950216293334961 ;  /* 0xbfb8aa3b433a7820 */ /* 0x008fe20000410000 */
[----:B--2---:R0:W2:Y:S01]  /*63a0*/  MUFU.RCP R78, R62 ;  /* 0x0000003e004e7308 */ /* 0x0040a20000001000 */
[----:B------:R-:W-:Y:S01]  /*63b0*/  FMUL.FTZ R66, R5, -1.4426950216293334961 ;  /* 0xbfb8aa3b05427820 */ /* 0x000fe20000410000 */
[----:B------:R-:W-:-:S06]  /*63c0*/  FMUL.FTZ R61, R50, -1.4426950216293334961 ;  /* 0xbfb8aa3b323d7820 */ /* 0x000fcc0000410000 */
[----:B-1----:R1:W3:Y:S01]  /*63d0*/  MUFU.RCP R71, R65 ;  /* 0x0000004100477308 */ /* 0x0022e20000001000 */
[----:B0-----:R-:W-:-:S07]  /*63e0*/  FADD.FTZ R62, R69, 1 ;  /* 0x3f800000453e7421 */ /* 0x001fce0000010000 */
[----:B------:R-:W0:Y:S01]  /*63f0*/  MUFU.EX2 R58, R58 ;  /* 0x0000003a003a7308 */ /* 0x000e220000000800 */
[----:B-1----:R-:W-:Y:S01]  /*6400*/  FMUL.FTZ R65, R60, -1.4426950216293334961 ;  /* 0xbfb8aa3b3c417820 */ /* 0x002fe20000410000 */
[----:B--2---:R-:W-:-:S06]  /*6410*/  FMUL.FTZ R69, R77, R78 ;  /* 0x0000004e4d457220 */ /* 0x004fcc0000410000 */
[----:B------:R-:W-:Y:S08]  /*6420*/  MUFU.RCP R70, R70 ;  /* 0x0000004600467308 */ /* 0x000ff00000001000 */
[----:B------:R-:W1:Y:S08]  /*6430*/  MUFU.RCP R62, R62 ;  /* 0x0000003e003e7308 */ /* 0x000e700000001000 */
[----:B------:R-:W2:Y:S01]  /*6440*/  MUFU.EX2 R66, R66 ;  /* 0x0000004200427308 */ /* 0x000ea20000000800 */
[----:B------:R3:W-:Y:S07]  /*6450*/  STL [R1+0x48], R69 ;  /* 0x0000484501007387 */ /* 0x0007ee0000100800 */
[----:B------:R-:W4:Y:S08]  /*6460*/  MUFU.EX2 R61, R61 ;  /* 0x0000003d003d7308 */ /* 0x000f300000000800 */
[----:B------:R-:W4:Y:S01]  /*6470*/  MUFU.EX2 R65, R65 ;  /* 0x0000004100417308 */ /* 0x000f220000000800 */
[----:B---3--:R-:W-:Y:S01]  /*6480*/  FMUL.FTZ R69, R54, R71 ;  /* 0x0000004736457220 */ /* 0x008fe20000410000 */
[----:B0-----:R-:W-:Y:S01]  /*6490*/  FADD.FTZ R58, R58, 1 ;  /* 0x3f8000003a3a7421 */ /* 0x001fe20000010000 */
[----:B-1----:R-:W-:-:S03]  /*64a0*/  FMUL.FTZ R62, R64, R62 ;  /* 0x0000003e403e7220 */ /* 0x002fc60000410000 */
[----:B------:R0:W-:Y:S01]  /*64b0*/  STL [R1+0x44], R69 ;  /* 0x0000444501007387 */ /* 0x0001e20000100800 */
[----:B--2---:R-:W-:Y:S01]  /*64c0*/  FADD.FTZ R64, R66, 1 ;  /* 0x3f80000042407421 */ /* 0x004fe20000010000 */
[----:B----4-:R-:W-:Y:S01]  /*64d0*/  FADD.FTZ R61, R61, 1 ;  /* 0x3f8000003d3d7421 */ /* 0x010fe20000010000 */
[----:B------:R-:W-:Y:S01]  /*64e0*/  FMUL.FTZ R54, R63, -1.4426950216293334961 ;  /* 0xbfb8aa3b3f367820 */ /* 0x000fe20000410000 */
[----:B0-----:R-:W-:Y:S02]  /*64f0*/  FMUL.FTZ R69, R57, R70 ;  /* 0x0000004639457220 */ /* 0x001fe40000410000 */
[----:B------:R0:W1:Y:S03]  /*6500*/  MUFU.RCP R70, R58 ;  /* 0x0000003a00467308 */ /* 0x0000660000001000 */
[----:B------:R2:W-:Y:S01]  /*6510*/  STL [R1+0x40], R69 ;  /* 0x0000404501007387 */ /* 0x0005e20000100800 */
[----:B0-----:R-:W-:-:S04]  /*6520*/  FADD.FTZ R58, R65, 1 ;  /* 0x3f800000413a7421 */ /* 0x001fc80000010000 */
[----:B------:R-:W0:Y:S08]  /*6530*/  MUFU.RCP R64, R64 ;  /* 0x0000004000407308 */ /* 0x000e300000001000 */
[----:B--2---:R2:W-:Y:S08]  /*6540*/  MUFU.RCP R69, R61 ;  /* 0x0000003d00457308 */ /* 0x0045f00000001000 */
[----:B------:R-:W3:Y:S01]  /*6550*/  MUFU.RCP R58, R58 ;  /* 0x0000003a003a7308 */ /* 0x000ee20000001000 */
[----:B-1----:R-:W-:-:S07]  /*6560*/  FMUL.FTZ R65, R67, R70 ;  /* 0x0000004643417220 */ /* 0x002fce0000410000 */
[----:B------:R-:W1:Y:S01]  /*6570*/  MUFU.EX2 R54, R54 ;  /* 0x0000003600367308 */ /* 0x000e620000000800 */
[----:B------:R-:W-:Y:S01]  /*6580*/  FMUL.FTZ R57, R46, -1.4426950216293334961 ;  /* 0xbfb8aa3b2e397820 */ /* 0x000fe20000410000 */
[----:B------:R4:W-:Y:S01]  /*6590*/  STL [R1+0x3c], R62 ;  /* 0x00003c3e01007387 */ /* 0x0009e20000100800 */
[----:B--2---:R-:W-:Y:S01]  /*65a0*/  FMUL.FTZ R61, R4, -1.4426950216293334961 ;  /* 0xbfb8aa3b043d7820 */ /* 0x004fe20000410000 */
[----:B0-----:R-:W-:Y:S02]  /*65b0*/  FMUL.FTZ R64, R5, R64 ;  /* 0x0000004005407220 */ /* 0x001fe40000410000 */
[----:B------:R0:W-:Y:S02]  /*65c0*/  STL [R1+0x28], R65 ;  /* 0x0000284101007387 */ /* 0x0001e40000100800 */
[----:B------:R-:W2:Y:S01]  /*65d0*/  MUFU.EX2 R57, R57 ;  /* 0x0000003900397308 */ /* 0x000ea20000000800 */
[----:B---3--:R-:W-:Y:S01]  /*65e0*/  FMUL.FTZ R60, R60, R58 ;  /* 0x0000003a3c3c7220 */ /* 0x008fe20000410000 */
[----:B----4-:R-:W-:Y:S01]  /*65f0*/  FMUL.FTZ R62, R164, -1.4426950216293334961 ;  /* 0xbfb8aa3ba43e7820 */ /* 0x010fe20000410000 */
[----:B------:R-:W-:Y:S01]  /*6600*/  FFMA.FTZ R7, R145, R7, R148 ;  /* 0x0000000791077223 */ /* 0x000fe20000010094 */
[----:B0-----:R-:W-:Y:S01]  /*6610*/  FMUL.FTZ R65, R50, R69 ;  /* 0x0000004532417220 */ /* 0x001fe20000410000 */
[----:B-1----:R-:W-:-:S03]  /*6620*/  FADD.FTZ R54, R54, 1 ;  /* 0x3f80000036367421 */ /* 0x002fc60000010000 */
[----:B------:R-:W0:Y:S01]  /*6630*/  MUFU.EX2 R62, R62 ;  /* 0x0000003e003e7308 */ /* 0x000e220000000800 */
[----:B------:R-:W-:Y:S01]  /*6640*/  FMUL.FTZ R50, R7, -1.4426950216293334961 ;  /* 0xbfb8aa3b07327820 */ /* 0x000fe20000410000 */
[----:B------:R-:W-:Y:S04]  /*6650*/  STL [R1+0x24], R65 ;  /* 0x0000244101007387 */ /* 0x000fe80000100800 */
[----:B------:R-:W-:Y:S02]  /*6660*/  STL [R1+0x1c], R64 ;  /* 0x00001c4001007387 */ /* 0x000fe40000100800 */
[----:B------:R-:W-:Y:S02]  /*6670*/  MUFU.EX2 R61, R61 ;  /* 0x0000003d003d7308 */ /* 0x000fe40000000800 */
[----:B------:R1:W-:Y:S06]  /*6680*/  STL [R1+0x18], R60 ;  /* 0x0000183c01007387 */ /* 0x0003ec0000100800 */
[----:B------:R-:W3:Y:S08]  /*6690*/  MUFU.EX2 R50, R50 ;  /* 0x0000003200327308 */ /* 0x000ef00000000800 */
[----:B-1----:R0:W1:Y:S01]  /*66a0*/  MUFU.RCP R60, R54 ;  /* 0x00000036003c7308 */ /* 0x0020620000001000 */
[----:B--2---:R-:W-:Y:S01]  /*66b0*/  FADD.FTZ R57, R57, 1 ;  /* 0x3f80000039397421 */ /* 0x004fe20000010000 */
[----:B------:R-:W-:Y:S01]  /*66c0*/  FMUL.FTZ R58, R9, -1.4426950216293334961 ;  /* 0xbfb8aa3b093a7820 */ /* 0x000fe20000410000 */
[----:B------:R-:W-:-:S05]  /*66d0*/  FMUL.FTZ R5, R6, -1.4426950216293334961 ;  /* 0xbfb8aa3b06057820 */ /* 0x000fca0000410000 */
[----:B------:R2:W4:Y:S01]  /*66e0*/  MUFU.RCP R64, R57 ;  /* 0x0000003900407308 */ /* 0x0005220000001000 */
[----:B0-----:R-:W-:Y:S01]  /*66f0*/  FADD.FTZ R54, R62, 1 ;  /* 0x3f8000003e367421 */ /* 0x001fe20000010000 */
[----:B---3--:R-:W-:Y:S01]  /*6700*/  FADD.FTZ R50, R50, 1 ;  /* 0x3f80000032327421 */ /* 0x008fe20000010000 */
[----:B--2---:R-:W-:Y:S01]  /*6710*/  FADD.FTZ R57, R61, 1 ;  /* 0x3f8000003d397421 */ /* 0x004fe20000010000 */
[----:B-1----:R-:W-:Y:S01]  /*6720*/  FMUL.FTZ R61, R63, R60 ;  /* 0x0000003c3f3d7220 */ /* 0x002fe20000410000 */
[----:B------:R-:W-:-:S03]  /*6730*/  FMUL.FTZ R60, R8, -1.4426950216293334961 ;  /* 0xbfb8aa3b083c7820 */ /* 0x000fc60000410000 */
[----:B------:R-:W0:Y:S01]  /*6740*/  MUFU.EX2 R58, R58 ;  /* 0x0000003a003a7308 */ /* 0x000e220000000800 */
[----:B------:R1:W-:Y:S07]  /*6750*/  STL [R1+0x4], R61 ;  /* 0x0000043d01007387 */ /* 0x0003ee0000100800 */
[----:B------:R-:W2:Y:S08]  /*6760*/  MUFU.RCP R54, R54 ;  /* 0x0000003600367308 */ /* 0x000eb00000001000 */
[----:B------:R-:W-:Y:S08]  /*6770*/  MUFU.EX2 R5, R5 ;  /* 0x0000000500057308 */ /* 0x000ff00000000800 */
[----:B------:R-:W3:Y:S01]  /*6780*/  MUFU.RCP R57, R57 ;  /* 0x0000003900397308 */ /* 0x000ee20000001000 */
[----:B----4-:R-:W-:-:S07]  /*6790*/  FMUL.FTZ R46, R46, R64 ;  /* 0x000000402e2e7220 */ /* 0x010fce0000410000 */
[----:B------:R-:W4:Y:S01]  /*67a0*/  MUFU.EX2 R60, R60 ;  /* 0x0000003c003c7308 */ /* 0x000f220000000800 */
[----:B------:R-:W-:-:S07]  /*67b0*/  FFMA.FTZ R11, R145, R11, R148 ;  /* 0x0000000b910b7223 */ /* 0x000fce0000010094 */
[----:B-1----:R-:W1:Y:S01]  /*67c0*/  MUFU.RCP R61, R50 ;  /* 0x00000032003d7308 */ /* 0x002e620000001000 */
[----:B------:R4:W-:Y:S01]  /*67d0*/  STL [R1], R46 ;  /* 0x0000002e01007387 */ /* 0x0009e20000100800 */
[----:B0-----:R-:W-:Y:S01]  /*67e0*/  FADD.FTZ R58, R58, 1 ;  /* 0x3f8000003a3a7421 */ /* 0x001fe20000010000 */
[----:B--2---:R-:W-:Y:S01]  /*67f0*/  FMUL.FTZ R164, R164, R54 ;  /* 0x00000036a4a47220 */ /* 0x004fe20000410000 */
[----:B------:R-:W-:Y:S01]  /*6800*/  FMUL.FTZ R54, R10, -1.4426950216293334961 ;  /* 0xbfb8aa3b0a367820 */ /* 0x000fe20000410000 */
[----:B---3--:R-:W-:Y:S01]  /*6810*/  FMUL.FTZ R4, R4, R57 ;  /* 0x0000003904047220 */ /* 0x008fe20000410000 */
[----:B------:R-:W-:Y:S01]  /*6820*/  FADD.FTZ R5, R5, 1 ;  /* 0x3f80000005057421 */ /* 0x000fe20000010000 */
[----:B------:R-:W-:Y:S01]  /*6830*/  FMUL.FTZ R57, R13, -1.4426950216293334961 ;  /* 0xbfb8aa3b0d397820 */ /* 0x000fe20000410000 */
[----:B----4-:R-:W-:Y:S01]  /*6840*/  FMUL.FTZ R46, R11, -1.4426950216293334961 ;  /* 0xbfb8aa3b0b2e7820 */ /* 0x010fe20000410000 */
[----:B------:R-:W-:Y:S01]  /*6850*/  FADD.FTZ R60, R60, 1 ;  /* 0x3f8000003c3c7421 */ /* 0x000fe20000010000 */
[----:B------:R1:W-:Y:S08]  /*6860*/  MUFU.RCP R50, R5 ;  /* 0x0000000500327308 */ /* 0x0003f00000001000 */
[----:B------:R-:W0:Y:S01]  /*6870*/  MUFU.RCP R58, R58 ;  /* 0x0000003a003a7308 */ /* 0x000e220000001000 */
[----:B-1----:R-:W-:Y:S01]  /*6880*/  FMUL.FTZ R5, R7, R61 ;  /* 0x0000003d07057220 */ /* 0x002fe20000410000 */
[----:B------:R-:W-:-:S06]  /*6890*/  FMUL.FTZ R61, R12, -1.4426950216293334961 ;  /* 0xbfb8aa3b0c3d7820 */ /* 0x000fcc0000410000 */
[----:B------:R-:W1:Y:S08]  /*68a0*/  MUFU.EX2 R46, R46 ;  /* 0x0000002e002e7308 */ /* 0x000e700000000800 */
[----:B------:R-:W2:Y:S08]  /*68b0*/  MUFU.EX2 R54, R54 ;  /* 0x0000003600367308 */ /* 0x000eb00000000800 */
[----:B------:R-:W3:Y:S08]  /*68c0*/  MUFU.EX2 R57, R57 ;  /* 0x0000003900397308 */ /* 0x000ef00000000800 */
[----:B------:R-:W4:Y:S08]  /*68d0*/  MUFU.RCP R60, R60 ;  /* 0x0000003c003c7308 */ /* 0x000f300000001000 */
[----:B------:R-:W4:Y:S01]  /*68e0*/  MUFU.EX2 R61, R61 ;  /* 0x0000003d003d7308 */ /* 0x000f220000000800 */
[----:B0-----:R-:W-:Y:S01]  /*68f0*/  FMUL.FTZ R7, R9, R58 ;  /* 0x0000003a09077220 */ /* 0x001fe20000410000 */
[----:B-1----:R-:W-:Y:S01]  /*6900*/  FADD.FTZ R9, R46, 1 ;  /* 0x3f8000002e097421 */ /* 0x002fe20000010000 */
[----:B--2---:R-:W-:Y:S01]  /*6910*/  FADD.FTZ R46, R54, 1 ;  /* 0x3f800000362e7421 */ /* 0x004fe20000010000 */
[----:B------:R-:W-:Y:S01]  /*6920*/  FMUL.FTZ R6, R6, R50 ;  /* 0x0000003206067220 */ /* 0x000fe20000410000 */
[----:B---3--:R-:W-:Y:S01]  /*6930*/  FADD.FTZ R54, R57, 1 ;  /* 0x3f80000039367421 */ /* 0x008fe20000010000 */
[----:B------:R-:W-:Y:S01]  /*6940*/  FMUL.FTZ R50, R15, -1.4426950216293334961 ;  /* 0xbfb8aa3b0f327820 */ /* 0x000fe20000410000 */
[----:B------:R-:W-:Y:S01]  /*6950*/  FMUL.FTZ R58, R14, -1.4426950216293334961 ;  /* 0xbfb8aa3b0e3a7820 */ /* 0x000fe20000410000 */
[----:B----4-:R-:W-:Y:S01]  /*6960*/  FMUL.FTZ R8, R8, R60 ;  /* 0x0000003c08087220 */ /* 0x010fe20000410000 */
[----:B------:R-:W-:Y:S01]  /*6970*/  FMUL.FTZ R60, R17, -1.4426950216293334961 ;  /* 0xbfb8aa3b113c7820 */ /* 0x000fe20000410000 */
[----:B------:R-:W0:Y:S01]  /*6980*/  MUFU.RCP R9, R9 ;  /* 0x0000000900097308 */ /* 0x000e220000001000 */
[----:B------:R-:W-:-:S07]  /*6990*/  FADD.FTZ R57, R61, 1 ;  /* 0x3f8000003d397421 */ /* 0x000fce0000010000 */
[----:B------:R-:W1:Y:S01]  /*69a0*/  MUFU.RCP R54, R54 ;  /* 0x0000003600367308 */ /* 0x000e620000001000 */
[----:B------:R-:W-:-:S07]  /*69b0*/  FMUL.FTZ R61, R16, -1.4426950216293334961 ;  /* 0xbfb8aa3b103d7820 */ /* 0x000fce0000410000 */
[----:B------:R-:W2:Y:S08]  /*69c0*/  MUFU.EX2 R50, R50 ;  /* 0x0000003200327308 */ /* 0x000eb00000000800 */
[----:B------:R-:W3:Y:S08]  /*69d0*/  MUFU.EX2 R58, R58 ;  /* 0x0000003a003a7308 */ /* 0x000ef00000000800 */
[----:B------:R-:W-:Y:S08]  /*69e0*/  MUFU.EX2 R60, R60 ;  /* 0x0000003c003c7308 */ /* 0x000ff00000000800 */
[----:B------:R-:W4:Y:S08]  /*69f0*/  MUFU.RCP R46, R46 ;  /* 0x0000002e002e7308 */ /* 0x000f300000001000 */
[----:B------:R-:W4:Y:S08]  /*6a00*/  MUFU.RCP R57, R57 ;  /* 0x0000003900397308 */ /* 0x000f300000001000 */
[----:B------:R-:W4:Y:S01]  /*6a10*/  MUFU.EX2 R61, R61 ;  /* 0x0000003d003d7308 */ /* 0x000f220000000800 */
[----:B0-----:R-:W-:Y:S01]  /*6a20*/  FMUL.FTZ R9, R11, R9 ;  /* 0x000000090b097220 */ /* 0x001fe20000410000 */
[----:B------:R-:W-:Y:S01]  /*6a30*/  FFMA.FTZ R19, R145, R86, R148 ;  /* 0x0000005691137223 */ /* 0x000fe20000010094 */
[----:B-1----:R-:W-:Y:S01]  /*6a40*/  FMUL.FTZ R11, R13, R54 ;  /* 0x000000360d0b7220 */ /* 0x002fe20000410000 */
[----:B--2---:R-:W-:Y:S01]  /*6a50*/  FADD.FTZ R13, R50, 1 ;  /* 0x3f800000320d7421 */ /* 0x004fe20000010000 */
[----:B---3--:R-:W-:Y:S01]  /*6a60*/  FADD.FTZ R50, R58, 1 ;  /* 0x3f8000003a327421 */ /* 0x008fe20000010000 */
[----:B----4-:R-:W-:Y:S01]  /*6a70*/  FMUL.FTZ R10, R10, R46 ;  /* 0x0000002e0a0a7220 */ /* 0x010fe20000410000 */
[----:B------:R-:W-:Y:S01]  /*6a80*/  FADD.FTZ R58, R60, 1 ;  /* 0x3f8000003c3a7421 */ /* 0x000fe20000010000 */
[----:B------:R-:W-:Y:S01]  /*6a90*/  FMUL.FTZ R46, R19, -1.4426950216293334961 ;  /* 0xbfb8aa3b132e7820 */ /* 0x000fe20000410000 */
[----:B------:R-:W-:Y:S01]  /*6aa0*/  FMUL.FTZ R54, R18, -1.4426950216293334961 ;  /* 0xbfb8aa3b12367820 */ /* 0x000fe20000410000 */
[----:B------:R-:W-:Y:S01]  /*6ab0*/  FMUL.FTZ R12, R12, R57 ;  /* 0x000000390c0c7220 */ /* 0x000fe20000410000 */
[----:B------:R-:W-:Y:S01]  /*6ac0*/  FMUL.FTZ R57, R21, -1.4426950216293334961 ;  /* 0xbfb8aa3b15397820 */ /* 0x000fe20000410000 */
[----:B------:R-:W0:Y:S01]  /*6ad0*/  MUFU.RCP R13, R13 ;  /* 0x0000000d000d7308 */ /* 0x000e220000001000 */
[----:B------:R-:W-:Y:S01]  /*6ae0*/  FADD.FTZ R60, R61, 1 ;  /* 0x3f8000003d3c7421 */ /* 0x000fe20000010000 */
[----:B------:R-:W-:-:S06]  /*6af0*/  FMUL.FTZ R61, R20, -1.4426950216293334961 ;  /* 0xbfb8aa3b143d7820 */ /* 0x000fcc0000410000 */
[----:B------:R-:W1:Y:S08]  /*6b00*/  MUFU.RCP R58, R58 ;  /* 0x0000003a003a7308 */ /* 0x000e700000001000 */
        /* <DEDUP_REMOVED lines=114> */
[----:B------:R-:W-:Y:S01]  /*7230*/  FMUL.FTZ R36, R36, R57 ;  /* 0x0000003924247220 */ /* 0x000fe20000410000 */
[----:B------:R-:W-:Y:S01]  /*7240*/  FMUL.FTZ R57, R45, -1.4426950216293334961 ;  /* 0xbfb8aa3b2d397820 */ /* 0x000fe20000410000 */
[----:B------:R-:W-:Y:S01]  /*7250*/  FMUL.FTZ R54, R42, -1.4426950216293334961 ;  /* 0xbfb8aa3b2a367820 */ /* 0x000fe20000410000 */
[----:B------:R-:W0:Y:S01]  /*7260*/  MUFU.RCP R37, R37 ;  /* 0x0000002500257308 */ /* 0x000e220000001000 */
[----:B------:R-:W-:Y:S01]  /*7270*/  FADD.FTZ R60, R61, 1 ;  /* 0x3f8000003d3c7421 */ /* 0x000fe20000010000 */
[----:B------:R-:W-:-:S06]  /*7280*/  FMUL.FTZ R61, R44, -1.4426950216293334961 ;  /* 0xbfb8aa3b2c3d7820 */ /* 0x000fcc0000410000 */
[----:B------:R-:W1:Y:S08]  /*7290*/  MUFU.RCP R58, R58 ;  /* 0x0000003a003a7308 */ /* 0x000e700000001000 */
[----:B------:R-:W2:Y:S08]  /*72a0*/  MUFU.EX2 R46, R46 ;  /* 0x0000002e002e7308 */ /* 0x000eb00000000800 */
[----:B------:R-:W-:Y:S08]  /*72b0*/  MUFU.EX2 R57, R57 ;  /* 0x0000003900397308 */ /* 0x000ff00000000800 */
[----:B------:R-:W3:Y:S08]  /*72c0*/  MUFU.RCP R50, R50 ;  /* 0x0000003200327308 */ /* 0x000ef00000001000 */
[----:B------:R-:W4:Y:S08]  /*72d0*/  MUFU.RCP R60, R60 ;  /* 0x0000003c003c7308 */ /* 0x000f300000001000 */
[----:B------:R-:W4:Y:S08]  /*72e0*/  MUFU.EX2 R54, R54 ;  /* 0x0000003600367308 */ /* 0x000f300000000800 */
[----:B------:R-:W4:Y:S01]  /*72f0*/  MUFU.EX2 R61, R61 ;  /* 0x0000003d003d7308 */ /* 0x000f220000000800 */
[----:B0-----:R-:W-:Y:S01]  /*7300*/  FMUL.FTZ R37, R39, R37 ;  /* 0x0000002527257220 */ /* 0x001fe20000410000 */
[----:B-1----:R-:W-:Y:S01]  /*7310*/  FMUL.FTZ R39, R41, R58 ;  /* 0x0000003a29277220 */ /* 0x002fe20000410000 */
[----:B--2---:R-:W-:Y:S01]  /*7320*/  FADD.FTZ R41, R46, 1 ;  /* 0x3f8000002e297421 */ /* 0x004fe20000010000 */
[----:B---3--:R-:W-:Y:S01]  /*7330*/  FMUL.FTZ R38, R38, R50 ;  /* 0x0000003226267220 */ /* 0x008fe20000410000 */
[----:B------:R-:W-:Y:S01]  /*7340*/  FADD.FTZ R57, R57, 1 ;  /* 0x3f80000039397421 */ /* 0x000fe20000010000 */
[----:B------:R-:W-:Y:S01]  /*7350*/  FMUL.FTZ R50, R47, -1.4426950216293334961 ;  /* 0xbfb8aa3b2f327820 */ /* 0x000fe20000410000 */
[----:B----4-:R-:W-:Y:S01]  /*7360*/  FMUL.FTZ R40, R40, R60 ;  /* 0x0000003c28287220 */ /* 0x010fe20000410000 */
[----:B------:R-:W-:Y:S01]  /*7370*/  FMUL.FTZ R60, R49, -1.4426950216293334961 ;  /* 0xbfb8aa3b313c7820 */ /* 0x000fe20000410000 */
[----:B------:R-:W-:Y:S01]  /*7380*/  FADD.FTZ R54, R54, 1 ;  /* 0x3f80000036367421 */ /* 0x000fe20000010000 */
[----:B------:R-:W0:Y:S01]  /*7390*/  MUFU.RCP R41, R41 ;  /* 0x0000002900297308 */ /* 0x000e220000001000 */
[----:B------:R-:W-:Y:S01]  /*73a0*/  FMUL.FTZ R58, R149, -1.4426950216293334961 ;  /* 0xbfb8aa3b953a7820 */ /* 0x000fe20000410000 */
[----:B------:R-:W-:-:S06]  /*73b0*/  FADD.FTZ R61, R61, 1 ;  /* 0x3f8000003d3d7421 */ /* 0x000fcc0000010000 */
[----:B------:R-:W1:Y:S01]  /*73c0*/  MUFU.RCP R57, R57 ;  /* 0x0000003900397308 */ /* 0x000e620000001000 */
[----:B------:R-:W-:-:S07]  /*73d0*/  FMUL.FTZ R46, R48, -1.4426950216293334961 ;  /* 0xbfb8aa3b302e7820 */ /* 0x000fce0000410000 */
[----:B------:R-:W2:Y:S08]  /*73e0*/  MUFU.EX2 R50, R50 ;  /* 0x0000003200327308 */ /* 0x000eb00000000800 */
[----:B------:R-:W-:Y:S08]  /*73f0*/  MUFU.EX2 R60, R60 ;  /* 0x0000003c003c7308 */ /* 0x000ff00000000800 */
[----:B------:R-:W3:Y:S08]  /*7400*/  MUFU.RCP R54, R54 ;  /* 0x0000003600367308 */ /* 0x000ef00000001000 */
[----:B------:R-:W4:Y:S08]  /*7410*/  MUFU.RCP R61, R61 ;  /* 0x0000003d003d7308 */ /* 0x000f300000001000 */
[----:B------:R-:W4:Y:S01]  /*7420*/  MUFU.EX2 R58, R58 ;  /* 0x0000003a003a7308 */ /* 0x000f220000000800 */
[----:B0-----:R-:W-:Y:S01]  /*7430*/  FMUL.FTZ R41, R43, R41 ;  /* 0x000000292b297220 */ /* 0x001fe20000410000 */
[----:B-1----:R-:W-:-:S06]  /*7440*/  FMUL.FTZ R43, R45, R57 ;  /* 0x000000392d2b7220 */ /* 0x002fcc0000410000 */
[----:B------:R-:W0:Y:S01]  /*7450*/  MUFU.EX2 R46, R46 ;  /* 0x0000002e002e7308 */ /* 0x000e220000000800 */
[----:B--2---:R-:W-:Y:S01]  /*7460*/  FADD.FTZ R45, R50, 1 ;  /* 0x3f800000322d7421 */ /* 0x004fe20000010000 */
[----:B---3--:R-:W-:Y:S01]  /*7470*/  FMUL.FTZ R42, R42, R54 ;  /* 0x000000362a2a7220 */ /* 0x008fe20000410000 */
[----:B------:R-:W-:Y:S01]  /*7480*/  FADD.FTZ R60, R60, 1 ;  /* 0x3f8000003c3c7421 */ /* 0x000fe20000010000 */
[----:B------:R-:W-:Y:S01]  /*7490*/  FMUL.FTZ R54, R51, -1.4426950216293334961 ;  /* 0xbfb8aa3b33367820 */ /* 0x000fe20000410000 */
[----:B------:R-:W-:Y:S01]  /*74a0*/  FMUL.FTZ R57, R158, -1.4426950216293334961 ;  /* 0xbfb8aa3b9e397820 */ /* 0x000fe20000410000 */
[----:B----4-:R-:W-:Y:S01]  /*74b0*/  FMUL.FTZ R44, R44, R61 ;  /* 0x0000003d2c2c7220 */ /* 0x010fe20000410000 */
[----:B------:R-:W-:Y:S01]  /*74c0*/  FMUL.FTZ R61, R53, -1.4426950216293334961 ;  /* 0xbfb8aa3b353d7820 */ /* 0x000fe20000410000 */
[----:B------:R-:W1:Y:S01]  /*74d0*/  MUFU.RCP R45, R45 ;  /* 0x0000002d002d7308 */ /* 0x000e620000001000 */
[----:B------:R-:W-:Y:S01]  /*74e0*/  FADD.FTZ R58, R58, 1 ;  /* 0x3f8000003a3a7421 */ /* 0x000fe20000010000 */
[----:B------:R-:W-:-:S06]  /*74f0*/  FMUL.FTZ R50, R52, -1.4426950216293334961 ;  /* 0xbfb8aa3b34327820 */ /* 0x000fcc0000410000 */
[----:B------:R-:W2:Y:S01]  /*7500*/  MUFU.RCP R60, R60 ;  /* 0x0000003c003c7308 */ /* 0x000ea20000001000 */
[----:B0-----:R-:W-:-:S07]  /*7510*/  FADD.FTZ R46, R46, 1 ;  /* 0x3f8000002e2e7421 */ /* 0x001fce0000010000 */
[----:B------:R-:W0:Y:S08]  /*7520*/  MUFU.EX2 R54, R54 ;  /* 0x0000003600367308 */ /* 0x000e300000000800 */
[----:B------:R-:W3:Y:S08]  /*7530*/  MUFU.EX2 R57, R57 ;  /* 0x0000003900397308 */ /* 0x000ef00000000800 */
[----:B------:R-:W4:Y:S08]  /*7540*/  MUFU.EX2 R61, R61 ;  /* 0x0000003d003d7308 */ /* 0x000f300000000800 */
[----:B------:R-:W4:Y:S08]  /*7550*/  MUFU.RCP R58, R58 ;  /* 0x0000003a003a7308 */ /* 0x000f300000001000 */
[----:B------:R4:W4:Y:S01]  /*7560*/  MUFU.RCP R62, R46 ;  /* 0x0000002e003e7308 */ /* 0x0009220000001000 */
[----:B-1----:R-:W-:-:S07]  /*7570*/  FMUL.FTZ R45, R47, R45 ;  /* 0x0000002d2f2d7220 */ /* 0x002fce0000410000 */
[----:B------:R-:W1:Y:S01]  /*7580*/  MUFU.EX2 R50, R50 ;  /* 0x0000003200327308 */ /* 0x000e620000000800 */
[----:B--2---:R-:W-:Y:S01]  /*7590*/  FMUL.FTZ R47, R49, R60 ;  /* 0x0000003c312f7220 */ /* 0x004fe20000410000 */
[----:B0-----:R-:W-:Y:S01]  /*75a0*/  FADD.FTZ R49, R54, 1 ;  /* 0x3f80000036317421 */ /* 0x001fe20000010000 */
[----:B---3--:R-:W-:Y:S01]  /*75b0*/  FADD.FTZ R54, R57, 1 ;  /* 0x3f80000039367421 */ /* 0x008fe20000010000 */
[----:B------:R-:W-:Y:S01]  /*75c0*/  FFMA.FTZ R59, R145, R97, R148 ;  /* 0x00000061913b7223 */ /* 0x000fe20000010094 */
[----:B----4-:R-:W-:Y:S01]  /*75d0*/  FADD.FTZ R57, R61, 1 ;  /* 0x3f8000003d397421 */ /* 0x010fe20000010000 */
[----:B------:R-:W-:Y:S01]  /*75e0*/  FMUL.FTZ R46, R149, R58 ;  /* 0x0000003a952e7220 */ /* 0x000fe20000410000 */
[----:B------:R-:W-:Y:S01]  /*75f0*/  FMUL.FTZ R60, R159, -1.4426950216293334961 ;  /* 0xbfb8aa3b9f3c7820 */ /* 0x000fe20000410000 */
[----:B------:R-:W-:Y:S01]  /*7600*/  FMUL.FTZ R58, R59, -1.4426950216293334961 ;  /* 0xbfb8aa3b3b3a7820 */ /* 0x000fe20000410000 */
[----:B------:R-:W-:Y:S01]  /*7610*/  FMUL.FTZ R48, R48, R62 ;  /* 0x0000003e30307220 */ /* 0x000fe20000410000 */
[----:B------:R-:W0:Y:S01]  /*7620*/  MUFU.RCP R49, R49 ;  /* 0x0000003100317308 */ /* 0x000e220000001000 */
[----:B------:R-:W-:Y:S01]  /*7630*/  FMUL.FTZ R62, R117, -1.4426950216293334961 ;  /* 0xbfb8aa3b753e7820 */ /* 0x000fe20000410000 */
[----:B------:R-:W-:Y:S01]  /*7640*/  FMUL.FTZ R63, R118, -1.4426950216293334961 ;  /* 0xbfb8aa3b763f7820 */ /* 0x000fe20000410000 */
[----:B-1----:R-:W-:-:S05]  /*7650*/  FADD.FTZ R50, R50, 1 ;  /* 0x3f80000032327421 */ /* 0x002fca0000010000 */
[----:B------:R-:W1:Y:S08]  /*7660*/  MUFU.RCP R57, R57 ;  /* 0x0000003900397308 */ /* 0x000e700000001000 */
[----:B------:R-:W2:Y:S08]  /*7670*/  MUFU.EX2 R58, R58 ;  /* 0x0000003a003a7308 */ /* 0x000eb00000000800 */
[----:B------:R-:W3:Y:S08]  /*7680*/  MUFU.EX2 R60, R60 ;  /* 0x0000003c003c7308 */ /* 0x000ef00000000800 */
[----:B------:R-:W4:Y:S08]  /*7690*/  MUFU.RCP R61, R50 ;  /* 0x00000032003d7308 */ /* 0x000f300000001000 */
[----:B------:R-:W4:Y:S01]  /*76a0*/  MUFU.EX2 R62, R62 ;  /* 0x0000003e003e7308 */ /* 0x000f220000000800 */
[----:B0-----:R-:W-:-:S07]  /*76b0*/  FMUL.FTZ R49, R51, R49 ;  /* 0x0000003133317220 */ /* 0x001fce0000410000 */
[----:B------:R-:W-:Y:S01]  /*76c0*/  MUFU.EX2 R63, R63 ;  /* 0x0000003f003f7308 */ /* 0x000fe20000000800 */
[----:B-1----:R-:W-:-:S07]  /*76d0*/  FMUL.FTZ R51, R53, R57 ;  /* 0x0000003935337220 */ /* 0x002fce0000410000 */
[----:B------:R-:W0:Y:S01]  /*76e0*/  MUFU.RCP R54, R54 ;  /* 0x0000003600367308 */ /* 0x000e220000001000 */
[----:B------:R-:W-:Y:S01]  /*76f0*/  FMUL.FTZ R57, R153, -1.4426950216293334961 ;  /* 0xbfb8aa3b99397820 */ /* 0x000fe20000410000 */
[----:B--2---:R-:W-:Y:S01]  /*7700*/  FADD.FTZ R53, R58, 1 ;  /* 0x3f8000003a357421 */ /* 0x004fe20000010000 */
[----:B---3--:R-:W-:Y:S01]  /*7710*/  FADD.FTZ R60, R60, 1 ;  /* 0x3f8000003c3c7421 */ /* 0x008fe20000010000 */
[----:B----4-:R-:W-:Y:S01]  /*7720*/  FMUL.FTZ R52, R52, R61 ;  /* 0x0000003d34347220 */ /* 0x010fe20000410000 */
[----:B------:R-:W-:Y:S01]  /*7730*/  FMUL.FTZ R61, R121, -1.4426950216293334961 ;  /* 0xbfb8aa3b793d7820 */ /* 0x000fe20000410000 */
[----:B------:R-:W-:Y:S01]  /*7740*/  FADD.FTZ R62, R62, 1 ;  /* 0x3f8000003e3e7421 */ /* 0x000fe20000010000 */
[----:B------:R-:W-:Y:S01]  /*7750*/  FFMA.FTZ R119, R145, R98, R148 ;  /* 0x0000006291777223 */ /* 0x000fe20000010094 */
[----:B------:R-:W1:Y:S08]  /*7760*/  MUFU.EX2 R57, R57 ;  /* 0x0000003900397308 */ /* 0x000e700000000800 */
[----:B------:R2:W-:Y:S01]  /*7770*/  MUFU.RCP R116, R60 ;  /* 0x0000003c00747308 */ /* 0x0005e20000001000 */
[----:B0-----:R-:W-:Y:S01]  /*7780*/  FMUL.FTZ R50, R158, R54 ;  /* 0x000000369e327220 */ /* 0x001fe20000410000 */
[----:B------:R-:W-:-:S06]  /*7790*/  FMUL.FTZ R54, R119, -1.4426950216293334961 ;  /* 0xbfb8aa3b77367820 */ /* 0x000fcc0000410000 */
[----:B------:R-:W0:Y:S01]  /*77a0*/  MUFU.RCP R53, R53 ;  /* 0x0000003500357308 */ /* 0x000e220000001000 */
[----:B--2---:R-:W-:-:S07]  /*77b0*/  FADD.FTZ R60, R63, 1 ;  /* 0x3f8000003f3c7421 */ /* 0x004fce0000010000 */
[----:B------:R2:W-:Y:S08]  /*77c0*/  MUFU.RCP R64, R62 ;  /* 0x0000003e00407308 */ /* 0x0005f00000001000 */
[----:B------:R-:W-:Y:S01]  /*77d0*/  MUFU.EX2 R61, R61 ;  /* 0x0000003d003d7308 */ /* 0x000fe20000000800 */
[----:B--2---:R-:W-:-:S07]  /*77e0*/  FMUL.FTZ R62, R122, -1.4426950216293334961 ;  /* 0xbfb8aa3b7a3e7820 */ /* 0x004fce0000410000 */
[----:B------:R-:W2:Y:S01]  /*77f0*/  MUFU.RCP R60, R60 ;  /* 0x0000003c003c7308 */ /* 0x000ea20000001000 */
[----:B-1----:R-:W-:-:S07]  /*7800*/  FADD.FTZ R57, R57, 1 ;  /* 0x3f80000039397421 */ /* 0x002fce0000010000 */
[----:B------:R-:W1:Y:S08]  /*7810*/  MUFU.EX2 R62, R62 ;  /* 0x0000003e003e7308 */ /* 0x000e700000000800 */
[----:B------:R-:W3:Y:S01]  /*7820*/  MUFU.EX2 R54, R54 ;  /* 0x0000003600367308 */ /* 0x000ee20000000800 */
[----:B0-----:R-:W-:Y:S01]  /*7830*/  FMUL.FTZ R53, R59, R53 ;  /* 0x000000353b357220 */ /* 0x001fe20000410000 */
[----:B------:R-:W-:Y:S01]  /*7840*/  FMUL.FTZ R59, R165, -1.4426950216293334961 ;  /* 0xbfb8aa3ba53b7820 */ /* 0x000fe20000410000 */
[----:B--2---:R-:W-:-:S05]  /*7850*/  FMUL.FTZ R118, R118, R60 ;  /* 0x0000003c76767220 */ /* 0x004fca0000410000 */
[----:B------:R0:W-:Y:S01]  /*7860*/  MUFU.RCP R120, R57 ;  /* 0x0000003900787308 */ /* 0x0001e20000001000 */
[----:B------:R-:W-:Y:S01]  /*7870*/  FMUL.FTZ R60, R125, -1.4426950216293334961 ;  /* 0xbfb8aa3b7d3c7820 */ /* 0x000fe20000410000 */
[----:B------:R-:W-:Y:S01]  /*7880*/  FFMA.FTZ R123, R145, R123, R148 ;  /* 0x0000007b917b7223 */ /* 0x000fe20000010094 */
[----:B0-----:R-:W-:-:S05]  /*7890*/  FADD.FTZ R57, R61, 1 ;  /* 0x3f8000003d397421 */ /* 0x001fca0000010000 */
[----:B------:R-:W0:Y:S01]  /*78a0*/  MUFU.EX2 R59, R59 ;  /* 0x0000003b003b7308 */ /* 0x000e220000000800 */
[----:B-1----:R-:W-:Y:S01]  /*78b0*/  FADD.FTZ R61, R62, 1 ;  /* 0x3f8000003e3d7421 */ /* 0x002fe20000010000 */
[----:B---3--:R-:W-:Y:S01]  /*78c0*/  FADD.FTZ R54, R54, 1 ;  /* 0x3f80000036367421 */ /* 0x008fe20000010000 */
[----:B------:R-:W-:Y:S01]  /*78d0*/  FMUL.FTZ R62, R126, -1.4426950216293334961 ;  /* 0xbfb8aa3b7e3e7820 */ /* 0x000fe20000410000 */
[----:B------:R-:W-:-:S04]  /*78e0*/  FMUL.FTZ R58, R123, -1.4426950216293334961 ;  /* 0xbfb8aa3b7b3a7820 */ /* 0x000fc80000410000 */
[----:B------:R-:W1:Y:S08]  /*78f0*/  MUFU.RCP R57, R57 ;  /* 0x0000003900397308 */ /* 0x000e700000001000 */
[----:B------:R-:W-:Y:S08]  /*7900*/  MUFU.EX2 R60, R60 ;  /* 0x0000003c003c7308 */ /* 0x000ff00000000800 */
[----:B------:R-:W2:Y:S08]  /*7910*/  MUFU.RCP R61, R61 ;  /* 0x0000003d003d7308 */ /* 0x000eb00000001000 */
[----:B------:R-:W3:Y:S01]  /*7920*/  MUFU.RCP R54, R54 ;  /* 0x0000003600367308 */ /* 0x000ee20000001000 */
[----:B0-----:R-:W-:-:S07]  /*7930*/  FADD.FTZ R59, R59, 1 ;  /* 0x3f8000003b3b7421 */ /* 0x001fce0000010000 */
[----:B------:R-:W0:Y:S01]  /*7940*/  MUFU.EX2 R62, R62 ;  /* 0x0000003e003e7308 */ /* 0x000e220000000800 */
[----:B-1----:R-:W-:-:S07]  /*7950*/  FMUL.FTZ R121, R121, R57 ;  /* 0x0000003979797220 */ /* 0x002fce0000410000 */
[----:B------:R-:W1:Y:S01]  /*7960*/  MUFU.EX2 R58, R58 ;  /* 0x0000003a003a7308 */ /* 0x000e620000000800 */
[----:B------:R-:W-:Y:S01]  /*7970*/  FMUL.FTZ R57, R162, -1.4426950216293334961 ;  /* 0xbfb8aa3ba2397820 */ /* 0x000fe20000410000 */
[----:B------:R-:W-:Y:S01]  /*7980*/  FFMA.FTZ R127, R145, R127, R148 ;  /* 0x0000007f917f7223 */ /* 0x000fe20000010094 */
[----:B--2---:R-:W-:Y:S01]  /*7990*/  FMUL.FTZ R122, R122, R61 ;  /* 0x0000003d7a7a7220 */ /* 0x004fe20000410000 */
[----:B---3--:R-:W-:Y:S01]  /*79a0*/  FMUL.FTZ R119, R119, R54 ;  /* 0x0000003677777220 */ /* 0x008fe20000410000 */
[----:B------:R-:W-:-:S03]  /*79b0*/  FMUL.FTZ R61, R129, -1.4426950216293334961 ;  /* 0xbfb8aa3b813d7820 */ /* 0x000fc60000410000 */
[----:B------:R2:W-:Y:S01]  /*79c0*/  MUFU.RCP R124, R59 ;  /* 0x0000003b007c7308 */ /* 0x0005e20000001000 */
[----:B------:R-:W-:Y:S01]  /*79d0*/  FMUL.FTZ R54, R127, -1.4426950216293334961 ;  /* 0xbfb8aa3b7f367820 */ /* 0x000fe20000410000 */
[----:B--2---:R-:W-:-:S06]  /*79e0*/  FADD.FTZ R59, R60, 1 ;  /* 0x3f8000003c3b7421 */ /* 0x004fcc0000010000 */
[----:B------:R-:W2:Y:S01]  /*79f0*/  MUFU.EX2 R57, R57 ;  /* 0x0000003900397308 */ /* 0x000ea20000000800 */
[----:B0-----:R-:W-:Y:S01]  /*7a00*/  FADD.FTZ R60, R62, 1 ;  /* 0x3f8000003e3c7421 */ /* 0x001fe20000010000 */
[----:B-1----:R-:W-:Y:S01]  /*7a10*/  FADD.FTZ R58, R58, 1 ;  /* 0x3f8000003a3a7421 */ /* 0x002fe20000010000 */
[----:B------:R-:W-:-:S05]  /*7a20*/  FMUL.FTZ R62, R130, -1.4426950216293334961 ;  /* 0xbfb8aa3b823e7820 */ /* 0x000fca0000410000 */
[----:B------:R-:W0:Y:S08]  /*7a30*/  MUFU.RCP R59, R59 ;  /* 0x0000003b003b7308 */ /* 0x000e300000001000 */
[----:B------:R-:W-:Y:S08]  /*7a40*/  MUFU.EX2 R61, R61 ;  /* 0x0000003d003d7308 */ /* 0x000ff00000000800 */
[----:B------:R-:W1:Y:S01]  /*7a50*/  MUFU.EX2 R54, R54 ;  /* 0x0000003600367308 */ /* 0x000e620000000800 */
[----:B------:R-:W-:-:S07]  /*7a60*/  MOV R128, R156 ;  /* 0x0000009c00807202 */ /* 0x000fce0000000f00 */
[----:B------:R-:W3:Y:S08]  /*7a70*/  MUFU.RCP R60, R60 ;  /* 0x0000003c003c7308 */ /* 0x000ef00000001000 */
[----:B------:R-:W4:Y:S01]  /*7a80*/  MUFU.RCP R58, R58 ;  /* 0x0000003a003a7308 */ /* 0x000f220000001000 */
[----:B--2---:R-:W-:-:S07]  /*7a90*/  FADD.FTZ R57, R57, 1 ;  /* 0x3f80000039397421 */ /* 0x004fce0000010000 */
[----:B------:R-:W2:Y:S01]  /*7aa0*/  MUFU.EX2 R62, R62 ;  /* 0x0000003e003e7308 */ /* 0x000ea20000000800 */
[----:B------:R-:W-:Y:S01]  /*7ab0*/  MOV R108, R128 ;  /* 0x00000080006c7202 */ /* 0x000fe20000000f00 */
[----:B0-----:R-:W-:Y:S01]  /*7ac0*/  FMUL.FTZ R125, R125, R59 ;  /* 0x0000003b7d7d7220 */ /* 0x001fe20000410000 */
[----:B------:R-:W-:Y:S01]  /*7ad0*/  FMUL.FTZ R59, R163, -1.4426950216293334961 ;  /* 0xbfb8aa3ba33b7820 */ /* 0x000fe20000410000 */
[----:B------:R-:W-:Y:S01]  /*7ae0*/  FFMA.FTZ R131, R145, R102, R148 ;  /* 0x0000006691837223 */ /* 0x000fe20000010094 */
[----:B-1----:R-:W-:-:S03]  /*7af0*/  FADD.FTZ R54, R54, 1 ;  /* 0x3f80000036367421 */ /* 0x002fc60000010000 */
[----:B------:R0:W-:Y:S01]  /*7b00*/  MUFU.RCP R128, R57 ;  /* 0x0000003900807308 */ /* 0x0001e20000001000 */
[----:B---3--:R-:W-:Y:S01]  /*7b10*/  FMUL.FTZ R126, R126, R60 ;  /* 0x0000003c7e7e7220 */ /* 0x008fe20000410000 */
[----:B----4-:R-:W-:Y:S01]  /*7b20*/  FMUL.FTZ R123, R123, R58 ;  /* 0x0000003a7b7b7220 */ /* 0x010fe20000410000 */
[----:B------:R-:W-:Y:S01]  /*7b30*/  FMUL.FTZ R60, R133, -1.4426950216293334961 ;  /* 0xbfb8aa3b853c7820 */ /* 0x000fe20000410000 */
[----:B------:R-:W-:Y:S01]  /*7b40*/  FMUL.FTZ R58, R131, -1.4426950216293334961 ;  /* 0xbfb8aa3b833a7820 */ /* 0x000fe20000410000 */
[----:B0-----:R-:W-:-:S03]  /*7b50*/  FADD.FTZ R57, R61, 1 ;  /* 0x3f8000003d397421 */ /* 0x001fc60000010000 */
[----:B------:R-:W0:Y:S01]  /*7b60*/  MUFU.EX2 R59, R59 ;  /* 0x0000003b003b7308 */ /* 0x000e220000000800 */
[----:B--2---:R-:W-:Y:S01]  /*7b70*/  FADD.FTZ R61, R62, 1 ;  /* 0x3f8000003e3d7421 */ /* 0x004fe20000010000 */
[----:B------:R-:W-:-:S06]  /*7b80*/  FMUL.FTZ R62, R134, -1.4426950216293334961 ;  /* 0xbfb8aa3b863e7820 */ /* 0x000fcc0000410000 */
[----:B------:R-:W1:Y:S08]  /*7b90*/  MUFU.RCP R57, R57 ;  /* 0x0000003900397308 */ /* 0x000e700000001000 */
[----:B------:R-:W2:Y:S08]  /*7ba0*/  MUFU.RCP R54, R54 ;  /* 0x0000003600367308 */ /* 0x000eb00000001000 */
[----:B------:R-:W-:Y:S08]  /*7bb0*/  MUFU.EX2 R60, R60 ;  /* 0x0000003c003c7308 */ /* 0x000ff00000000800 */
[----:B------:R-:W-:Y:S08]  /*7bc0*/  MUFU.EX2 R58, R58 ;  /* 0x0000003a003a7308 */ /* 0x000ff00000000800 */
[----:B------:R-:W3:Y:S08]  /*7bd0*/  MUFU.RCP R61, R61 ;  /* 0x0000003d003d7308 */ /* 0x000ef00000001000 */
[----:B------:R-:W4:Y:S01]  /*7be0*/  MUFU.EX2 R62, R62 ;  /* 0x0000003e003e7308 */ /* 0x000f220000000800 */
[----:B------:R-:W-:Y:S01]  /*7bf0*/  MOV R132, R152 ;  /* 0x0000009800847202 */ /* 0x000fe20000000f00 */
[----:B0-----:R-:W-:Y:S01]  /*7c00*/  FADD.FTZ R59, R59, 1 ;  /* 0x3f8000003b3b7421 */ /* 0x001fe20000010000 */
[----:B-1----:R-:W-:Y:S01]  /*7c10*/  FMUL.FTZ R129, R129, R57 ;  /* 0x0000003981817220 */ /* 0x002fe20000410000 */
[----:B--2---:R-:W-:Y:S01]  /*7c20*/  FMUL.FTZ R127, R127, R54 ;  /* 0x000000367f7f7220 */ /* 0x004fe20000410000 */
[----:B------:R-:W-:Y:S01]  /*7c30*/  FMUL.FTZ R57, R141, -1.4426950216293334961 ;  /* 0xbfb8aa3b8d397820 */ /* 0x000fe20000410000 */
[----:B------:R-:W-:Y:S01]  /*7c40*/  MOV R107, R132 ;  /* 0x00000084006b7202 */ /* 0x000fe20000000f00 */
[----:B------:R-:W-:Y:S01]  /*7c50*/  FMUL.FTZ R54, R135, -1.4426950216293334961 ;  /* 0xbfb8aa3b87367820 */ /* 0x000fe20000410000 */
[----:B------:R0:W-:Y:S01]  /*7c60*/  MUFU.RCP R132, R59 ;  /* 0x0000003b00847308 */ /* 0x0001e20000001000 */
[----:B---3--:R-:W-:Y:S01]  /*7c70*/  FMUL.FTZ R130, R130, R61 ;  /* 0x0000003d82827220 */ /* 0x008fe20000410000 */
[----:B------:R-:W-:Y:S01]  /*7c80*/  FADD.FTZ R58, R58, 1 ;  /* 0x3f8000003a3a7421 */ /* 0x000fe20000010000 */
[----:B------:R-:W-:Y:S01]  /*7c90*/  FMUL.FTZ R61, R137, -1.4426950216293334961 ;  /* 0xbfb8aa3b893d7820 */ /* 0x000fe20000410000 */
[----:B0-----:R-:W-:Y:S01]  /*7ca0*/  FADD.FTZ R59, R60, 1 ;  /* 0x3f8000003c3b7421 */ /* 0x001fe20000010000 */
[----:B----4-:R-:W-:-:S03]  /*7cb0*/  FADD.FTZ R60, R62, 1 ;  /* 0x3f8000003e3c7421 */ /* 0x010fc60000010000 */
[----:B------:R-:W0:Y:S01]  /*7cc0*/  MUFU.EX2 R57, R57 ;  /* 0x0000003900397308 */ /* 0x000e220000000800 */
[----:B------:R-:W-:-:S07]  /*7cd0*/  FMUL.FTZ R62, R138, -1.4426950216293334961 ;  /* 0xbfb8aa3b8a3e7820 */ /* 0x000fce0000410000 */
[----:B------:R-:W1:Y:S08]  /*7ce0*/  MUFU.EX2 R54, R54 ;  /* 0x0000003600367308 */ /* 0x000e700000000800 */
[----:B------:R-:W2:Y:S08]  /*7cf0*/  MUFU.RCP R59, R59 ;  /* 0x0000003b003b7308 */ /* 0x000eb00000001000 */
[----:B------:R-:W3:Y:S08]  /*7d00*/  MUFU.RCP R58, R58 ;  /* 0x0000003a003a7308 */ /* 0x000ef00000001000 */
[----:B------:R-:W4:Y:S08]  /*7d10*/  MUFU.EX2 R61, R61 ;  /* 0x0000003d003d7308 */ /* 0x000f300000000800 */
[----:B------:R-:W4:Y:S08]  /*7d20*/  MUFU.EX2 R62, R62 ;  /* 0x0000003e003e7308 */ /* 0x000f300000000800 */
[----:B------:R-:W4:Y:S01]  /*7d30*/  MUFU.RCP R60, R60 ;  /* 0x0000003c003c7308 */ /* 0x000f220000001000 */
[----:B0-----:R-:W-:Y:S01]  /*7d40*/  FADD.FTZ R57, R57, 1 ;  /* 0x3f80000039397421 */ /* 0x001fe20000010000 */
[----:B-1----:R-:W-:Y:S01]  /*7d50*/  FADD.FTZ R54, R54, 1 ;  /* 0x3f80000036367421 */ /* 0x002fe20000010000 */
[----:B------:R-:W-:Y:S01]  /*7d60*/  FMUL.FTZ R112, R136, R112 ;  /* 0x0000007088707220 */ /* 0x000fe20000410000 */
[----:B--2---:R-:W-:Y:S01]  /*7d70*/  FMUL.FTZ R133, R133, R59 ;  /* 0x0000003b85857220 */ /* 0x004fe20000410000 */
[----:B---3--:R-:W-:Y:S01]  /*7d80*/  FMUL.FTZ R131, R131, R58 ;  /* 0x0000003a83837220 */ /* 0x008fe20000410000 */
[----:B------:R-:W-:Y:S01]  /*7d90*/  FMUL.FTZ R59, R107, -1.4426950216293334961 ;  /* 0xbfb8aa3b6b3b7820 */ /* 0x000fe20000410000 */
[----:B------:R-:W-:Y:S01]  /*7da0*/  FMUL.FTZ R58, R140, -1.4426950216293334961 ;  /* 0xbfb8aa3b8c3a7820 */ /* 0x000fe20000410000 */
[----:B------:R4:W-:Y:S02]  /*7db0*/  MUFU.RCP R136, R57 ;  /* 0x0000003900887308 */ /* 0x0009e40000001000 */
[----:B----4-:R-:W-:Y:S01]  /*7dc0*/  FADD.FTZ R57, R61, 1 ;  /* 0x3f8000003d397421 */ /* 0x010fe20000010000 */
[----:B------:R-:W-:-:S05]  /*7dd0*/  FADD.FTZ R61, R62, 1 ;  /* 0x3f8000003e3d7421 */ /* 0x000fca0000010000 */
[----:B------:R-:W0:Y:S01]  /*7de0*/  MUFU.RCP R54, R54 ;  /* 0x0000003600367308 */ /* 0x000e220000001000 */
[----:B------:R-:W-:Y:S01]  /*7df0*/  FMUL.FTZ R134, R134, R60 ;  /* 0x0000003c86867220 */ /* 0x000fe20000410000 */
[----:B------:R-:W-:Y:S01]  /*7e00*/  FMUL.FTZ R60, R142, -1.4426950216293334961 ;  /* 0xbfb8aa3b8e3c7820 */ /* 0x000fe20000410000 */
[----:B------:R-:W-:-:S05]  /*7e10*/  FMUL.FTZ R62, R143, -1.4426950216293334961 ;  /* 0xbfb8aa3b8f3e7820 */ /* 0x000fca0000410000 */
[----:B------:R-:W1:Y:S08]  /*7e20*/  MUFU.EX2 R59, R59 ;  /* 0x0000003b003b7308 */ /* 0x000e700000000800 */
[----:B------:R-:W2:Y:S08]  /*7e30*/  MUFU.EX2 R58, R58 ;  /* 0x0000003a003a7308 */ /* 0x000eb00000000800 */
[----:B------:R-:W3:Y:S08]  /*7e40*/  MUFU.RCP R61, R61 ;  /* 0x0000003d003d7308 */ /* 0x000ef00000001000 */
[----:B------:R-:W-:Y:S08]  /*7e50*/  MUFU.EX2 R60, R60 ;  /* 0x0000003c003c7308 */ /* 0x000ff00000000800 */
[----:B------:R-:W-:Y:S01]  /*7e60*/  MUFU.EX2 R62, R62 ;  /* 0x0000003e003e7308 */ /* 0x000fe20000000800 */
[----:B0-----:R-:W-:-:S07]  /*7e70*/  FMUL.FTZ R135, R135, R54 ;  /* 0x0000003687877220 */ /* 0x001fce0000410000 */
[----:B------:R-:W0:Y:S01]  /*7e80*/  MUFU.RCP R57, R57 ;  /* 0x0000003900397308 */ /* 0x000e220000001000 */
[----:B------:R-:W-:Y:S01]  /*7e90*/  FMUL.FTZ R54, R144, -1.4426950216293334961 ;  /* 0xbfb8aa3b90367820 */ /* 0x000fe20000410000 */
[----:B-1----:R-:W-:Y:S01]  /*7ea0*/  FADD.FTZ R59, R59, 1 ;  /* 0x3f8000003b3b7421 */ /* 0x002fe20000010000 */
[----:B--2---:R-:W-:Y:S01]  /*7eb0*/  FADD.FTZ R58, R58, 1 ;  /* 0x3f8000003a3a7421 */ /* 0x004fe20000010000 */
[----:B---3--:R-:W-:Y:S01]  /*7ec0*/  FMUL.FTZ R138, R138, R61 ;  /* 0x0000003d8a8a7220 */ /* 0x008fe20000410000 */
[----:B------:R-:W-:Y:S01]  /*7ed0*/  FMUL.FTZ R136, R141, R136 ;  /* 0x000000888d887220 */ /* 0x000fe20000410000 */
[----:B------:R-:W-:Y:S02]  /*7ee0*/  FMUL.FTZ R61, R146, -1.4426950216293334961 ;  /* 0xbfb8aa3b923d7820 */ /* 0x000fe40000410000 */
[----:B------:R-:W1:Y:S08]  /*7ef0*/  MUFU.EX2 R54, R54 ;  /* 0x0000003600367308 */ /* 0x000e700000000800 */
[----:B------:R2:W-:Y:S01]  /*7f00*/  MUFU.RCP R141, R59 ;  /* 0x0000003b008d7308 */ /* 0x0005e20000001000 */
[----:B0-----:R-:W-:Y:S01]  /*7f10*/  FMUL.FTZ R137, R137, R57 ;  /* 0x0000003989897220 */ /* 0x001fe20000410000 */
[----:B------:R-:W-:Y:S01]  /*7f20*/  FMUL.FTZ R57, R108, -1.4426950216293334961 ;  /* 0xbfb8aa3b6c397820 */ /* 0x000fe20000410000 */
[----:B--2---:R-:W-:Y:S01]  /*7f30*/  FADD.FTZ R59, R60, 1 ;  /* 0x3f8000003c3b7421 */ /* 0x004fe20000010000 */
[----:B------:R-:W-:-:S04]  /*7f40*/  FADD.FTZ R60, R62, 1 ;  /* 0x3f8000003e3c7421 */ /* 0x000fc80000010000 */
[----:B------:R-:W0:Y:S01]  /*7f50*/  MUFU.RCP R58, R58 ;  /* 0x0000003a003a7308 */ /* 0x000e220000001000 */
[----:B------:R-:W-:-:S07]  /*7f60*/  FMUL.FTZ R62, R55, -1.4426950216293334961 ;  /* 0xbfb8aa3b373e7820 */ /* 0x000fce0000410000 */
[----:B------:R-:W-:Y:S08]  /*7f70*/  MUFU.EX2 R61, R61 ;  /* 0x0000003d003d7308 */ /* 0x000ff00000000800 */
[----:B------:R-:W2:Y:S01]  /*7f80*/  MUFU.RCP R60, R60 ;  /* 0x0000003c003c7308 */ /* 0x000ea20000001000 */
[----:B-1----:R-:W-:-:S07]  /*7f90*/  FADD.FTZ R54, R54, 1 ;  /* 0x3f80000036367421 */ /* 0x002fce0000010000 */
[----:B------:R-:W1:Y:S01]  /*7fa0*/  MUFU.EX2 R57, R57 ;  /* 0x0000003900397308 */ /* 0x000e620000000800 */
[----:B0-----:R-:W-:Y:S01]  /*7fb0*/  FMUL.FTZ R140, R140, R58 ;  /* 0x0000003a8c8c7220 */ /* 0x001fe20000410000 */
[----:B------:R-:W-:-:S06]  /*7fc0*/  FMUL.FTZ R58, R56, -1.4426950216293334961 ;  /* 0xbfb8aa3b383a7820 */ /* 0x000fcc0000410000 */
[----:B------:R-:W0:Y:S01]  /*7fd0*/  MUFU.EX2 R62, R62 ;  /* 0x0000003e003e7308 */ /* 0x000e220000000800 */
[----:B--2---:R-:W-:Y:S01]  /*7fe0*/  FMUL.FTZ R143, R143, R60 ;  /* 0x0000003c8f8f7220 */ /* 0x004fe20000410000 */
[----:B------:R-:W-:-:S06]  /*7ff0*/  FMUL.FTZ R60, R150, -1.4426950216293334961 ;  /* 0xbfb8aa3b963c7820 */ /* 0x000fcc0000410000 */
[----:B------:R2:W-:Y:S01]  /*8000*/  MUFU.RCP R63, R54 ;  /* 0x00000036003f7308 */ /* 0x0005e20000001000 */
[----:B-1----:R-:W-:Y:S01]  /*8010*/  FADD.FTZ R57, R57, 1 ;  /* 0x3f80000039397421 */ /* 0x002fe20000010000 */
[----:B--2---:R-:W-:-:S06]  /*8020*/  FADD.FTZ R54, R61, 1 ;  /* 0x3f8000003d367421 */ /* 0x004fcc0000010000 */
[----:B------:R-:W1:Y:S01]  /*8030*/  MUFU.EX2 R58, R58 ;  /* 0x0000003a003a7308 */ /* 0x000e620000000800 */
[C-C-:B------:R-:W-:Y:S01]  /*8040*/  FFMA.FTZ R152, R145.reuse, R100, R148.reuse ;  /* 0x0000006491987223 */ /* 0x140fe20000010094 */
[C-C-:B------:R-:W-:Y:S01]  /*8050*/  FFMA.FTZ R156, R145.reuse, R101, R148.reuse ;  /* 0x00000065919c7223 */ /* 0x140fe20000010094 */
[C-C-:B------:R-:W-:Y:S01]  /*8060*/  FFMA.FTZ R86, R145.reuse, R105, R148.reuse ;  /* 0x0000006991567223 */ /* 0x140fe20000010094 */
[----:B------:R-:W-:-:S04]  /*8070*/  FFMA.FTZ R3, R145, R106, R148 ;  /* 0x0000006a91037223 */ /* 0x000fc80000010094 */
[----:B------:R-:W2:Y:S01]  /*8080*/  MUFU.RCP R54, R54 ;  /* 0x0000003600367308 */ /* 0x000ea20000001000 */
[----:B0-----:R-:W-:-:S07]  /*8090*/  FADD.FTZ R62, R62, 1 ;  /* 0x3f8000003e3e7421 */ /* 0x001fce0000010000 */
[----:B------:R-:W-:Y:S08]  /*80a0*/  MUFU.EX2 R60, R60 ;  /* 0x0000003c003c7308 */ /* 0x000ff00000000800 */
[----:B------:R0:W-:Y:S02]  /*80b0*/  MUFU.RCP R145, R57 ;  /* 0x0000003900917308 */ /* 0x0001e40000001000 */
[----:B0-----:R-:W-:-:S06]  /*80c0*/  FMUL.FTZ R57, R151, -1.4426950216293334961 ;  /* 0xbfb8aa3b97397820 */ /* 0x001fcc0000410000 */
[----:B------:R-:W0:Y:S01]  /*80d0*/  MUFU.RCP R147, R62 ;  /* 0x0000003e00937308 */ /* 0x000e220000001000 */
[----:B------:R-:W-:Y:S01]  /*80e0*/  FMUL.FTZ R61, R152, -1.4426950216293334961 ;  /* 0xbfb8aa3b983d7820 */ /* 0x000fe20000410000 */
[----:B-1----:R-:W-:-:S06]  /*80f0*/  FADD.FTZ R58, R58, 1 ;  /* 0x3f8000003a3a7421 */ /* 0x002fcc0000010000 */
[----:B------:R-:W1:Y:S01]  /*8100*/  MUFU.EX2 R57, R57 ;  /* 0x0000003900397308 */ /* 0x000e620000000800 */
[----:B--2---:R-:W-:Y:S01]  /*8110*/  FMUL.FTZ R146, R146, R54 ;  /* 0x0000003692927220 */ /* 0x004fe20000410000 */
[----:B------:R-:W-:-:S06]  /*8120*/  FMUL.FTZ R54, R2, -1.4426950216293334961 ;  /* 0xbfb8aa3b02367820 */ /* 0x000fcc0000410000 */
[----:B------:R2:W-:Y:S01]  /*8130*/  MUFU.RCP R148, R58 ;  /* 0x0000003a00947308 */ /* 0x0005e20000001000 */
[----:B0-----:R-:W-:-:S07]  /*8140*/  FMUL.FTZ R147, R55, R147 ;  /* 0x0000009337937220 */ /* 0x001fce0000410000 */
[----:B------:R-:W0:Y:S01]  /*8150*/  MUFU.RCP R59, R59 ;  /* 0x0000003b003b7308 */ /* 0x000e220000001000 */
[----:B--2---:R-:W-:-:S07]  /*8160*/  FADD.FTZ R58, R60, 1 ;  /* 0x3f8000003c3a7421 */ /* 0x004fce0000010000 */
[----:B------:R-:W2:Y:S01]  /*8170*/  MUFU.EX2 R61, R61 ;  /* 0x0000003d003d7308 */ /* 0x000ea20000000800 */
[----:B-1----:R-:W-:-:S07]  /*8180*/  FADD.FTZ R55, R57, 1 ;  /* 0x3f80000039377421 */ /* 0x002fce0000010000 */
[----:B------:R-:W1:Y:S08]  /*8190*/  MUFU.EX2 R54, R54 ;  /* 0x0000003600367308 */ /* 0x000e700000000800 */
[----:B------:R-:W3:Y:S01]  /*81a0*/  MUFU.RCP R58, R58 ;  /* 0x0000003a003a7308 */ /* 0x000ee20000001000 */
[----:B0-----:R-:W-:Y:S01]  /*81b0*/  FMUL.FTZ R142, R142, R59 ;  /* 0x0000003b8e8e7220 */ /* 0x001fe20000410000 */
[----:B--2---:R-:W-:Y:S01]  /*81c0*/  FADD.FTZ R57, R61, 1 ;  /* 0x3f8000003d397421 */ /* 0x004fe20000010000 */
[----:B------:R-:W-:-:S05]  /*81d0*/  FMUL.FTZ R59, R111, -1.4426950216293334961 ;  /* 0xbfb8aa3b6f3b7820 */ /* 0x000fca0000410000 */
[----:B------:R-:W0:Y:S01]  /*81e0*/  MUFU.RCP R55, R55 ;  /* 0x0000003700377308 */ /* 0x000e220000001000 */
[----:B-1----:R-:W-:-:S07]  /*81f0*/  FADD.FTZ R54, R54, 1 ;  /* 0x3f80000036367421 */ /* 0x002fce0000010000 */
[----:B------:R-:W1:Y:S01]  /*8200*/  MUFU.RCP R57, R57 ;  /* 0x0000003900397308 */ /* 0x000e620000001000 */
[----:B---3--:R-:W-:-:S07]  /*8210*/  FMUL.FTZ R150, R150, R58 ;  /* 0x0000003a96967220 */ /* 0x008fce0000410000 */
[----:B------:R-:W2:Y:S01]  /*8220*/  MUFU.EX2 R59, R59 ;  /* 0x0000003b003b7308 */ /* 0x000ea20000000800 */
[----:B0-----:R-:W-:-:S07]  /*8230*/  FMUL.FTZ R151, R151, R55 ;  /* 0x0000003797977220 */ /* 0x001fce0000410000 */
[----:B------:R0:W3:Y:S01]  /*8240*/  MUFU.RCP R58, R54 ;  /* 0x00000036003a7308 */ /* 0x0000e20000001000 */
[----:B------:R-:W-:Y:S01]  /*8250*/  IADD3.X R55, RZ, R0, RZ, P6, !PT ;  /* 0x00000000ff377210 */ /* 0x000fe200037fe4ff */
[----:B------:R-:W-:Y:S01]  /*8260*/  FMUL.FTZ R148, R56, R148 ;  /* 0x0000009438947220 */ /* 0x000fe20000410000 */
[----:B------:R-:W-:Y:S01]  /*8270*/  STL [R1+0xd8], R164 ;  /* 0x0000d8a401007387 */ /* 0x000fe20000100800 */
[----:B0-----:R-:W-:-:S03]  /*8280*/  LEA R54, P6, R84, UR8, 0x1 ;  /* 0x0000000854367c11 */ /* 0x001fc6000f8c08ff */
[----:B------:R-:W-:Y:S01]  /*8290*/  STL [R1+0xdc], R4 ;  /* 0x0000dc0401007387 */ /* 0x000fe20000100800 */
[----:B------:R-:W-:Y:S02]  /*82a0*/  LEA.HI.X R55, R84, UR9, R55, 0x1, P6 ;  /* 0x0000000954377c11 */ /* 0x000fe4000b0f0c37 */
[----:B------:R-:W-:Y:S01]  /*82b0*/  LEA R56, P6, R83, UR8, 0x1 ;  /* 0x0000000853387c11 */ /* 0x000fe2000f8c08ff */
[----:B------:R-:W-:Y:S01]  /*82c0*/  STL [R1+0xe0], R5 ;  /* 0x0000e00501007387 */ /* 0x000fe20000100800 */
[----:B-1----:R-:W-:Y:S01]  /*82d0*/  FMUL.FTZ R152, R152, R57 ;  /* 0x0000003998987220 */ /* 0x002fe20000410000 */
[----:B--2---:R-:W-:Y:S01]  /*82e0*/  FADD.FTZ R59, R59, 1 ;  /* 0x3f8000003b3b7421 */ /* 0x004fe20000010000 */
[----:B------:R-:W-:Y:S01]  /*82f0*/  LEA.HI.X R57, R83, UR9, R109, 0x1, P6 ;  /* 0x0000000953397c11 */ /* 0x000fe2000b0f0c6d */
[----:B------:R-:W-:Y:S01]  /*8300*/  STL [R1+0xe4], R6 ;  /* 0x0000e40601007387 */ /* 0x000fe20000100800 */
[----:B---3--:R-:W-:Y:S01]  /*8310*/  FMUL.FTZ R2, R2, R58 ;  /* 0x0000003a02027220 */ /* 0x008fe20000410000 */
[----:B------:R-:W-:-:S02]  /*8320*/  LEA R58, P6, R82, UR8, 0x1 ;  /* 0x00000008523a7c11 */ /* 0x000fc4000f8c08ff */
[----:B------:R-:W-:Y:S01]  /*8330*/  STL [R1+0xe8], R7 ;  /* 0x0000e80701007387 */ /* 0x000fe20000100800 */
[----:B------:R0:W-:Y:S03]  /*8340*/  MUFU.RCP R149, R59 ;  /* 0x0000003b00957308 */ /* 0x0001e60000001000 */
[----:B------:R1:W-:Y:S04]  /*8350*/  STL [R1+0xec], R8 ;  /* 0x0000ec0801007387 */ /* 0x0003e80000100800 */
[----:B------:R-:W-:Y:S01]  /*8360*/  STL [R1+0xf0], R9 ;  /* 0x0000f00901007387 */ /* 0x000fe20000100800 */
[----:B0-----:R-:W-:-:S03]  /*8370*/  LEA.HI.X R59, R82, UR9, R80, 0x1, P6 ;  /* 0x00000009523b7c11 */ /* 0x001fc6000b0f0c50 */
[----:B------:R-:W-:Y:S04]  /*8380*/  STL [R1+0xf4], R10 ;  /* 0x0000f40a01007387 */ /* 0x000fe80000100800 */
[----:B------:R-:W-:Y:S04]  /*8390*/  STL [R1+0xf8], R11 ;  /* 0x0000f80b01007387 */ /* 0x000fe80000100800 */
[----:B------:R0:W-:Y:S04]  /*83a0*/  STL [R1+0xfc], R12 ;  /* 0x0000fc0c01007387 */ /* 0x0001e80000100800 */
[----:B------:R-:W2:Y:S01]  /*83b0*/  LDL.LU R80, [R1+0x128] ;  /* 0x0001280001507983 */ /* 0x000ea20000300800 */
[----:B------:R-:W-:Y:S01]  /*83c0*/  FMUL.FTZ R62, R110, -1.4426950216293334961 ;  /* 0xbfb8aa3b6e3e7820 */ /* 0x000fe20000410000 */
[----:B------:R-:W-:Y:S01]  /*83d0*/  FMUL.FTZ R61, R68, -1.4426950216293334961 ;  /* 0xbfb8aa3b443d7820 */ /* 0x000fe20000410000 */
[----:B------:R-:W-:Y:S01]  /*83e0*/  FMUL.FTZ R117, R117, R64 ;  /* 0x0000004075757220 */ /* 0x000fe20000410000 */
[----:B------:R-:W-:-:S03]  /*83f0*/  FMUL.FTZ R64, R156, -1.4426950216293334961 ;  /* 0xbfb8aa3b9c407820 */ /* 0x000fc60000410000 */
[----:B------:R-:W3:Y:S01]  /*8400*/  MUFU.EX2 R62, R62 ;  /* 0x0000003e003e7308 */ /* 0x000ee20000000800 */
[----:B------:R-:W-:-:S07]  /*8410*/  FMUL.FTZ R66, R157, -1.4426950216293334961 ;  /* 0xbfb8aa3b9d427820 */ /* 0x000fce0000410000 */
[----:B------:R-:W4:Y:S08]  /*8420*/  MUFU.EX2 R61, R61 ;  /* 0x0000003d003d7308 */ /* 0x000f300000000800 */
[----:B------:R-:W1:Y:S01]  /*8430*/  MUFU.EX2 R64, R64 ;  /* 0x0000004000407308 */ /* 0x000e620000000800 */
[----:B---3--:R-:W-:Y:S01]  /*8440*/  FADD.FTZ R62, R62, 1 ;  /* 0x3f8000003e3e7421 */ /* 0x008fe20000010000 */
[----:B------:R-:W-:-:S06]  /*8450*/  LEA R60, P6, R73, UR8, 0x1 ;  /* 0x00000008493c7c11 */ /* 0x000fcc000f8c08ff */
[----:B------:R-:W3:Y:S01]  /*8460*/  MUFU.EX2 R66, R66 ;  /* 0x0000004200427308 */ /* 0x000ee20000000800 */
[----:B------:R-:W-:Y:S01]  /*8470*/  FMUL.FTZ R120, R153, R120 ;  /* 0x0000007899787220 */ /* 0x000fe20000410000 */
[----:B----4-:R-:W-:Y:S01]  /*8480*/  FADD.FTZ R69, R61, 1 ;  /* 0x3f8000003d457421 */ /* 0x010fe20000010000 */
[----:B------:R-:W-:Y:S01]  /*8490*/  LEA.HI.X R61, R73, UR9, R74, 0x1, P6 ;  /* 0x00000009493d7c11 */ /* 0x000fe2000b0f0c4a */
[----:B------:R-:W-:Y:S01]  /*84a0*/  FMUL.FTZ R144, R144, R63 ;  /* 0x0000003f90907220 */ /* 0x000fe20000410000 */
[----:B------:R-:W4:Y:S03]  /*84b0*/  LDL.LU R74, [R1+0x124] ;  /* 0x00012400014a7983 */ /* 0x000f260000300800 */
[----:B------:R0:W2:Y:S01]  /*84c0*/  MUFU.RCP R153, R62 ;  /* 0x0000003e00997308 */ /* 0x0000a20000001000 */
[----:B-1----:R-:W-:Y:S01]  /*84d0*/  FADD.FTZ R71, R64, 1 ;  /* 0x3f80000040477421 */ /* 0x002fe20000010000 */
[----:B0-----:R-:W-:-:S04]  /*84e0*/  LEA R62, P6, R139, UR8, 0x1 ;  /* 0x000000088b3e7c11 */ /* 0x001fc8000f8c08ff */
[----:B------:R-:W-:Y:S02]  /*84f0*/  LEA.HI.X R63, R139, UR9, R76, 0x1, P6 ;  /* 0x000000098b3f7c11 */ /* 0x000fe4000b0f0c4c */
[----:B------:R-:W4:Y:S01]  /*8500*/  LDL.LU R76, [R1+0x120] ;  /* 0x00012000014c7983 */ /* 0x000f220000300800 */
[----:B------:R-:W-:Y:S01]  /*8510*/  LEA R64, P6, R81, UR8, 0x1 ;  /* 0x0000000851407c11 */ /* 0x000fe2000f8c08ff */
[----:B---3--:R-:W-:-:S03]  /*8520*/  FADD.FTZ R158, R66, 1 ;  /* 0x3f800000429e7421 */ /* 0x008fc60000010000 */
[----:B------:R-:W-:Y:S02]  /*8530*/  LEA.HI.X R65, R81, UR9, R72, 0x1, P6 ;  /* 0x0000000951417c11 */ /* 0x000fe4000b0f0c48 */
[----:B------:R-:W3:Y:S01]  /*8540*/  LDL.LU R72, [R1+0x11c] ;  /* 0x00011c0001487983 */ /* 0x000ee20000300800 */
[----:B--2---:R-:W-:-:S04]  /*8550*/  LEA R66, P6, R80, UR8, 0x1 ;  /* 0x0000000850427c11 */ /* 0x004fc8000f8c08ff */
[----:B------:R-:W-:Y:S02]  /*8560*/  LEA.HI.X R67, R80, UR9, R87, 0x1, P6 ;  /* 0x0000000950437c11 */ /* 0x000fe4000b0f0c57 */
[----:B------:R-:W2:Y:S01]  /*8570*/  LDL.LU R87, [R1+0x118] ;  /* 0x0001180001577983 */ /* 0x000ea20000300800 */
[----:B------:R-:W0:Y:S08]  /*8580*/  MUFU.RCP R69, R69 ;  /* 0x0000004500457308 */ /* 0x000e300000001000 */
[----:B------:R-:W1:Y:S01]  /*8590*/  MUFU.RCP R71, R71 ;  /* 0x0000004700477308 */ /* 0x000e620000001000 */
[----:B------:R-:W-:-:S02]  /*85a0*/  FMUL.FTZ R153, R110, R153 ;  /* 0x000000996e997220 */ /* 0x000fc40000410000 */
[----:B------:R-:W2:Y:S01]  /*85b0*/  LDL.LU R110, [R1+0x9c] ;  /* 0x00009c00016e7983 */ /* 0x000ea20000300800 */
[----:B------:R-:W-:-:S03]  /*85c0*/  FMUL.FTZ R141, R107, R141 ;  /* 0x0000008d6b8d7220 */ /* 0x000fc60000410000 */
[----:B------:R-:W2:Y:S01]  /*85d0*/  LDL.LU R8, [R1+0x98] ;  /* 0x0000980001087983 */ /* 0x000ea20000300800 */
[----:B0-----:R-:W-:Y:S01]  /*85e0*/  FMUL.FTZ R139, R68, R69 ;  /* 0x00000045448b7220 */ /* 0x001fe20000410000 */
[----:B------:R-:W0:Y:S01]  /*85f0*/  MUFU.RCP R158, R158 ;  /* 0x0000009e009e7308 */ /* 0x000e220000001000 */
[----:B-1----:R-:W-:Y:S01]  /*8600*/  FMUL.FTZ R156, R156, R71 ;  /* 0x000000479c9c7220 */ /* 0x002fe20000410000 */
[----:B----4-:R-:W-:-:S04]  /*8610*/  LEA R68, P6, R76, UR8, 0x1 ;  /* 0x000000084c447c11 */ /* 0x010fc8000f8c08ff */
[----:B------:R-:W-:Y:S02]  /*8620*/  LEA.HI.X R69, R76, UR9, R75, 0x1, P6 ;  /* 0x000000094c457c11 */ /* 0x000fe4000b0f0c4b */
[----:B------:R-:W4:Y:S01]  /*8630*/  LDL.LU R75, [R1+0x114] ;  /* 0x00011400014b7983 */ /* 0x000f220000300800 */
[----:B---3--:R-:W-:-:S03]  /*8640*/  LEA R70, P6, R72, UR8, 0x1 ;  /* 0x0000000848467c11 */ /* 0x008fc6000f8c08ff */
[----:B------:R-:W3:Y:S01]  /*8650*/  LDL.LU R109, [R1+0xa0] ;  /* 0x0000a000016d7983 */ /* 0x000ee20000300800 */
[----:B------:R-:W-:-:S03]  /*8660*/  LEA.HI.X R71, R72, UR9, R155, 0x1, P6 ;  /* 0x0000000948477c11 */ /* 0x000fc6000b0f0c9b */
[----:B------:R-:W3:Y:S04]  /*8670*/  LDL.LU R107, [R1+0xa4] ;  /* 0x0000a400016b7983 */ /* 0x000ee80000300800 */
[----:B------:R-:W3:Y:S04]  /*8680*/  LDL.LU R6, [R1+0x74] ;  /* 0x0000740001067983 */ /* 0x000ee80000300800 */
[----:B------:R-:W3:Y:S01]  /*8690*/  LDL.LU R155, [R1+0x110] ;  /* 0x00011000019b7983 */ /* 0x000ee20000300800 */
[----:B0-----:R-:W-:Y:S01]  /*86a0*/  FMUL.FTZ R158, R157, R158 ;  /* 0x0000009e9d9e7220 */ /* 0x001fe20000410000 */
[----:B--2---:R-:W-:-:S04]  /*86b0*/  LEA R72, P6, R87, UR8, 0x1 ;  /* 0x0000000857487c11 */ /* 0x004fc8000f8c08ff */
[----:B------:R-:W-:Y:S02]  /*86c0*/  LEA.HI.X R73, R87, UR9, R74, 0x1, P6 ;  /* 0x0000000957497c11 */ /* 0x000fe4000b0f0c4a */
[----:B------:R-:W2:Y:S04]  /*86d0*/  LDL.LU R74, [R1+0x10c] ;  /* 0x00010c00014a7983 */ /* 0x000ea80000300800 */
[----:B------:R-:W2:Y:S04]  /*86e0*/  LDL.LU R104, [R1+0x50] ;  /* 0x0000500001687983 */ /* 0x000ea80000300800 */
[----:B------:R-:W2:Y:S01]  /*86f0*/  LDL.LU R157, [R1+0x108] ;  /* 0x00010800019d7983 */ /* 0x000ea20000300800 */
[----:B------:R-:W-:-:S03]  /*8700*/  FMUL.FTZ R78, R161, -1.4426950216293334961 ;  /* 0xbfb8aa3ba14e7820 */ /* 0x000fc60000410000 */
[----:B------:R-:W2:Y:S03]  /*8710*/  LDL.LU R105, [R1+0xa8] ;  /* 0x0000a80001697983 */ /* 0x000ea60000300800 */
[----:B------:R-:W0:Y:S02]  /*8720*/  MUFU.EX2 R78, R78 ;  /* 0x0000004e004e7308 */ /* 0x000e240000000800 */
[----:B0-----:R-:W-:Y:S01]  /*8730*/  FADD.FTZ R81, R78, 1 ;  /* 0x3f8000004e517421 */ /* 0x001fe20000010000 */
[----:B----4-:R-:W-:-:S04]  /*8740*/  LEA R76, P6, R75, UR8, 0x1 ;  /* 0x000000084b4c7c11 */ /* 0x010fc8000f8c08ff */
[----:B---3--:R-:W-:Y:S02]  /*8750*/  LEA.HI.X R77, R75, UR9, R155, 0x1, P6 ;  /* 0x000000094b4d7c11 */ /* 0x008fe4000b0f0c9b */
[----:B------:R-:W3:Y:S04]  /*8760*/  LDL.LU R155, [R1+0x104] ;  /* 0x00010400019b7983 */ /* 0x000ee80000300800 */
[----:B------:R-:W4:Y:S01]  /*8770*/  LDL.LU R103, [R1+0x58] ;  /* 0x0000580001677983 */ /* 0x000f220000300800 */
[----:B--2---:R-:W-:-:S04]  /*8780*/  LEA R78, P6, R74, UR8, 0x1 ;  /* 0x000000084a4e7c11 */ /* 0x004fc8000f8c08ff */
[----:B------:R-:W-:Y:S02]  /*8790*/  LEA.HI.X R79, R74, UR9, R157, 0x1, P6 ;  /* 0x000000094a4f7c11 */ /* 0x000fe4000b0f0c9d */
[----:B------:R-:W2:Y:S04]  /*87a0*/  LDL.LU R157, [R1+0x100] ;  /* 0x00010000019d7983 */ /* 0x000ea80000300800 */
[----:B------:R-:W4:Y:S04]  /*87b0*/  LDL.LU R102, [R1+0xac] ;  /* 0x0000ac0001667983 */ /* 0x000f280000300800 */
        /* <DEDUP_REMOVED lines=19> */
[----:B------:R-:W0:Y:S01]  /*88f0*/  MUFU.RCP R81, R81 ;  /* 0x0000005100517308 */ /* 0x000e220000001000 */
[----:B------:R-:W-:Y:S01]  /*8900*/  LEA R74, P6, R85, UR8, 0x1 ;  /* 0x00000008554a7c11 */ /* 0x000fe2000f8c08ff */
[----:B------:R-:W-:Y:S01]  /*8910*/  FMUL.FTZ R149, R111, R149 ;  /* 0x000000956f957220 */ /* 0x000fe20000410000 */
[----:B------:R-:W-:Y:S01]  /*8920*/  FMUL.FTZ R145, R108, R145 ;  /* 0x000000916c917220 */ /* 0x000fe20000410000 */
[----:B------:R-:W-:Y:S01]  /*8930*/  FMUL.FTZ R116, R159, R116 ;  /* 0x000000749f747220 */ /* 0x000fe20000410000 */
[----:B------:R-:W-:Y:S01]  /*8940*/  LEA.HI.X R75, R85, UR9, R110, 0x1, P6 ;  /* 0x00000009554b7c11 */ /* 0x000fe2000b0f0c6e */
[----:B------:R-:W4:Y:S01]  /*8950*/  LDL.LU R10, [R1+0x88] ;  /* 0x00008800010a7983 */ /* 0x000f220000300800 */
[----:B---3--:R-:W-:Y:S01]  /*8960*/  LEA R110, P6, R155, UR8, 0x1 ;  /* 0x000000089b6e7c11 */ /* 0x008fe2000f8c08ff */
[----:B------:R-:W-:-:S02]  /*8970*/  FMUL.FTZ R159, R6, -1.4426950216293334961 ;  /* 0xbfb8aa3b069f7820 */ /* 0x000fc40000410000 */
[----:B------:R-:W3:Y:S01]  /*8980*/  LDL.LU R164, [R1+0x8c] ;  /* 0x00008c0001a47983 */ /* 0x000ee20000300800 */
[----:B------:R-:W-:Y:S01]  /*8990*/  LEA.HI.X R111, R155, UR9, R109, 0x1, P6 ;  /* 0x000000099b6f7c11 */ /* 0x000fe2000b0f0c6d */
[----:B0-----:R-:W-:Y:S01]  /*89a0*/  FMUL.FTZ R161, R161, R81 ;  /* 0x00000051a1a17220 */ /* 0x001fe20000410000 */
[----:B------:R-:W-:Y:S01]  /*89b0*/  FMUL.FTZ R81, R8, -1.4426950216293334961 ;  /* 0xbfb8aa3b08517820 */ /* 0x000fe20000410000 */
[----:B------:R-:W0:Y:S01]  /*89c0*/  MUFU.EX2 R159, R159 ;  /* 0x0000009f009f7308 */ /* 0x000e220000000800 */
[----:B------:R-:W3:Y:S07]  /*89d0*/  LDL.LU R9, [R1+0x90] ;  /* 0x0000900001097983 */ /* 0x000eee0000300800 */
[----:B------:R-:W1:Y:S01]  /*89e0*/  MUFU.EX2 R81, R81 ;  /* 0x0000005100517308 */ /* 0x000e620000000800 */
[----:B0-----:R-:W-:Y:S01]  /*89f0*/  FADD.FTZ R159, R159, 1 ;  /* 0x3f8000009f9f7421 */ /* 0x001fe20000010000 */
[----:B-1----:R-:W-:-:S06]  /*8a00*/  FADD.FTZ R81, R81, 1 ;  /* 0x3f80000051517421 */ /* 0x002fcc0000010000 */
[----:B------:R-:W0:Y:S02]  /*8a10*/  MUFU.RCP R159, R159 ;  /* 0x0000009f009f7308 */ /* 0x000e240000001000 */
[----:B0-----:R-:W-:Y:S01]  /*8a20*/  FMUL.FTZ R159, R6, R159 ;  /* 0x0000009f069f7220 */ /* 0x001fe20000410000 */
[----:B--2---:R-:W-:-:S04]  /*8a30*/  LEA R108, P6, R157, UR8, 0x1 ;  /* 0x000000089d6c7c11 */ /* 0x004fc8000f8c08ff */
[----:B------:R-:W-:Y:S02]  /*8a40*/  LEA.HI.X R109, R157, UR9, R107, 0x1, P6 ;  /* 0x000000099d6d7c11 */ /* 0x000fe4000b0f0c6b */
[----:B------:R-:W-:-:S04]  /*8a50*/  LEA R106, P6, R104, UR8, 0x1 ;  /* 0x00000008686a7c11 */ /* 0x000fc8000f8c08ff */
        /* <DEDUP_REMOVED lines=9> */
[C---:B------:R-:W-:Y:S01]  /*8af0*/  LEA R96, P6, R94.reuse, UR8, 0x1 ;  /* 0x000000085e607c11 */ /* 0x040fe2000f8c08ff */
[----:B------:R-:W0:Y:S03]  /*8b00*/  MUFU.RCP R157, R81 ;  /* 0x00000051009d7308 */ /* 0x000e260000001000 */
[----:B------:R-:W-:Y:S02]  /*8b10*/  LEA.HI.X R97, R94, UR9, R95, 0x1, P6 ;  /* 0x000000095e617c11 */ /* 0x000fe4000b0f0c5f */
[----:B------:R-:W-:-:S04]  /*8b20*/  LEA R94, P6, R93, UR8, 0x1 ;  /* 0x000000085d5e7c11 */ /* 0x000fc8000f8c08ff */
[----:B------:R-:W-:Y:S02]  /*8b30*/  LEA.HI.X R95, R93, UR9, R92, 0x1, P6 ;  /* 0x000000095d5f7c11 */ /* 0x000fe4000b0f0c5c */
[----:B------:R-:W-:-:S04]  /*8b40*/  LEA R92, P6, R91, UR8, 0x1 ;  /* 0x000000085b5c7c11 */ /* 0x000fc8000f8c08ff */
[----:B------:R-:W-:Y:S02]  /*8b50*/  LEA.HI.X R93, R91, UR9, R90, 0x1, P6 ;  /* 0x000000095b5d7c11 */ /* 0x000fe4000b0f0c5a */
[----:B------:R-:W-:Y:S01]  /*8b60*/  LEA R90, P6, R88, UR8, 0x1 ;  /* 0x00000008585a7c11 */ /* 0x000fe2000f8c08ff */
[----:B0-----:R-:W-:Y:S02]  /*8b70*/  FMUL.FTZ R157, R8, R157 ;  /* 0x0000009d089d7220 */ /* 0x001fe40000410000 */
[----:B------:R-:W2:Y:S01]  /*8b80*/  LDL.LU R8, [R1+0x94] ;  /* 0x0000940001087983 */ /* 0x000ea20000300800 */
[----:B------:R-:W-:Y:S02]  /*8b90*/  LEA.HI.X R91, R88, UR9, R89, 0x1, P6 ;  /* 0x00000009585b7c11 */ /* 0x000fe4000b0f0c59 */
[----:B------:R-:W-:-:S04]  /*8ba0*/  LEA R88, P6, R7, UR8, 0x1 ;  /* 0x0000000807587c11 */ /* 0x000fc8000f8c08ff */
[----:B------:R-:W-:Y:S02]  /*8bb0*/  LEA.HI.X R89, R7, UR9, R12, 0x1, P6 ;  /* 0x0000000907597c11 */ /* 0x000fe4000b0f0c0c */
[----:B------:R-:W4:Y:S01]  /*8bc0*/  LDL.LU R7, [R1+0x8] ;  /* 0x0000080001077983 */ /* 0x000f220000300800 */
[----:B------:R-:W-:-:S03]  /*8bd0*/  LEA R84, P6, R4, UR8, 0x1 ;  /* 0x0000000804547c11 */ /* 0x000fc6000f8c08ff */
[----:B------:R-:W4:Y:S01]  /*8be0*/  LDL.LU R6, [R1+0xc] ;  /* 0x00000c0001067983 */ /* 0x000f220000300800 */
[----:B------:R-:W-:-:S03]  /*8bf0*/  LEA.HI.X R85, R4, UR9, R5, 0x1, P6 ;  /* 0x0000000904557c11 */ /* 0x000fc6000b0f0c05 */
[----:B------:R-:W4:Y:S04]  /*8c00*/  LDL.LU R5, [R1+0x10] ;  /* 0x0000100001057983 */ /* 0x000f280000300800 */
[----:B------:R-:W4:Y:S01]  /*8c10*/  LDL.LU R4, [R1+0x14] ;  /* 0x0000140001047983 */ /* 0x000f220000300800 */
[----:B------:R-:W-:Y:S01]  /*8c20*/  FMUL.FTZ R80, R160, -1.4426950216293334961 ;  /* 0xbfb8aa3ba0507820 */ /* 0x000fe20000410000 */
[----:B------:R-:W-:Y:S01]  /*8c30*/  FMUL.FTZ R82, R86, -1.4426950216293334961 ;  /* 0xbfb8aa3b56527820 */ /* 0x000fe20000410000 */
[----:B------:R-:W-:Y:S01]  /*8c40*/  FMUL.FTZ R132, R163, R132 ;  /* 0x00000084a3847220 */ /* 0x000fe20000410000 */
[----:B------:R-:W-:Y:S01]  /*8c50*/  FMUL.FTZ R128, R162, R128 ;  /* 0x00000080a2807220 */ /* 0x000fe20000410000 */
[----:B------:R-:W-:Y:S01]  /*8c60*/  IADD3.X R81, RZ, R0, RZ, P3, !PT ;  /* 0x00000000ff517210 */ /* 0x000fe20001ffe4ff */
[----:B------:R-:W-:Y:S01]  /*8c70*/  FMUL.FTZ R124, R165, R124 ;  /* 0x0000007ca57c7220 */ /* 0x000fe20000410000 */
[----:B------:R-:W0:Y:S01]  /*8c80*/  MUFU.EX2 R80, R80 ;  /* 0x0000005000507308 */ /* 0x000e220000000800 */
[----:B------:R-:W-:Y:S01]  /*8c90*/  F2FP.F16.F32.PACK_AB R154, R154, R115 ;  /* 0x000000739a9a723e */ /* 0x000fe200000000ff */
[----:B------:R-:W4:Y:S01]  /*8ca0*/  LDL.LU R12, [R1+0x20] ;  /* 0x00002000010c7983 */ /* 0x000f220000300800 */
[----:B0-----:R-:W-:-:S06]  /*8cb0*/  FADD.FTZ R80, R80, 1 ;  /* 0x3f80000050507421 */ /* 0x001fcc0000010000 */
[----:B------:R-:W0:Y:S01]  /*8cc0*/  MUFU.RCP R80, R80 ;  /* 0x0000005000507308 */ /* 0x000e220000001000 */
[----:B------:R-:W-:-:S07]  /*8cd0*/  FMUL.FTZ R163, R3, -1.4426950216293334961 ;  /* 0xbfb8aa3b03a37820 */ /* 0x000fce0000410000 */
[----:B------:R-:W1:Y:S01]  /*8ce0*/  MUFU.EX2 R82, R82 ;  /* 0x0000005200527308 */ /* 0x000e620000000800 */
[----:B0-----:R-:W-:Y:S01]  /*8cf0*/  FMUL.FTZ R160, R160, R80 ;  /* 0x00000050a0a07220 */ /* 0x001fe20000410000 */
[----:B------:R-:W-:-:S06]  /*8d00*/  FMUL.FTZ R80, R114, -1.4426950216293334961 ;  /* 0xbfb8aa3b72507820 */ /* 0x000fcc0000410000 */
[----:B------:R-:W0:Y:S08]  /*8d10*/  MUFU.EX2 R163, R163 ;  /* 0x000000a300a37308 */ /* 0x000e300000000800 */
[----:B------:R-:W3:Y:S01]  /*8d20*/  MUFU.EX2 R80, R80 ;  /* 0x0000005000507308 */ /* 0x000ee20000000800 */
[----:B-1----:R-:W-:-:S07]  /*8d30*/  FADD.FTZ R82, R82, 1 ;  /* 0x3f80000052527421 */ /* 0x002fce0000010000 */
[----:B------:R-:W1:Y:S01]  /*8d40*/  MUFU.RCP R155, R82 ;  /* 0x00000052009b7308 */ /* 0x000e620000001000 */
[----:B0-----:R-:W-:Y:S01]  /*8d50*/  FADD.FTZ R163, R163, 1 ;  /* 0x3f800000a3a37421 */ /* 0x001fe20000010000 */
[----:B---3--:R-:W-:-:S06]  /*8d60*/  FADD.FTZ R80, R80, 1 ;  /* 0x3f80000050507421 */ /* 0x008fcc0000010000 */
[----:B------:R-:W-:Y:S08]  /*8d70*/  MUFU.RCP R163, R163 ;  /* 0x000000a300a37308 */ /* 0x000ff00000001000 */
[----:B------:R0:W3:Y:S01]  /*8d80*/  MUFU.RCP R162, R80 ;  /* 0x0000005000a27308 */ /* 0x0000e20000001000 */
[----:B-1----:R-:W-:Y:S01]  /*8d90*/  FMUL.FTZ R155, R86, R155 ;  /* 0x0000009b569b7220 */ /* 0x002fe20000410000 */
[----:B------:R-:W-:-:S02]  /*8da0*/  IADD3.X R83, RZ, R0, RZ, P5, !PT ;  /* 0x00000000ff537210 */ /* 0x000fc40002ffe4ff */
[-C--:B0-----:R-:W-:Y:S02]  /*8db0*/  IADD3.X R80, RZ, R0.reuse, RZ, P4, !PT ;  /* 0x00000000ff507210 */ /* 0x081fe400027fe4ff */
[C---:B------:R-:W-:Y:S02]  /*8dc0*/  LEA R86, P4, R11.reuse, UR8, 0x1 ;  /* 0x000000080b567c11 */ /* 0x040fe4000f8808ff */
[----:B------:R-:W-:Y:S02]  /*8dd0*/  IADD3.X R115, RZ, R0, RZ, P2, !PT ;  /* 0x00000000ff737210 */ /* 0x000fe400017fe4ff */
[----:B------:R-:W-:Y:S02]  /*8de0*/  LEA.HI.X R87, R11, UR9, R80, 0x1, P4 ;  /* 0x000000090b577c11 */ /* 0x000fe4000a0f0c50 */
[----:B------:R-:W-:Y:S01]  /*8df0*/  LEA R80, P3, R164, UR8, 0x1 ;  /* 0x00000008a4507c11 */ /* 0x000fe2000f8608ff */
[----:B---3--:R-:W-:Y:S01]  /*8e00*/  FMUL.FTZ R162, R114, R162 ;  /* 0x000000a272a27220 */ /* 0x008fe20000410000 */
[----:B------:R-:W-:-:S02]  /*8e10*/  LEA R82, P4, R10, UR8, 0x1 ;  /* 0x000000080a527c11 */ /* 0x000fc4000f8808ff */
[----:B------:R-:W-:Y:S02]  /*8e20*/  F2FP.F16.F32.PACK_AB R165, R113, R112 ;  /* 0x0000007071a5723e */ /* 0x000fe400000000ff */
[----:B------:R-:W-:Y:S02]  /*8e30*/  IADD3.X R0, RZ, R0, RZ, P1, !PT ;  /* 0x00000000ff007210 */ /* 0x000fe40000ffe4ff */
[----:B------:R-:W-:Y:S01]  /*8e40*/  LEA R112, P1, R9, UR8, 0x1 ;  /* 0x0000000809707c11 */ /* 0x000fe2000f8208ff */
[----:B------:R-:W-:Y:S01]  /*8e50*/  FMUL.FTZ R163, R3, R163 ;  /* 0x000000a303a37220 */ /* 0x000fe20000410000 */
[----:B------:R-:W-:Y:S02]  /*8e60*/  LEA.HI.X R81, R164, UR9, R81, 0x1, P3 ;  /* 0x00000009a4517c11 */ /* 0x000fe400098f0c51 */
[----:B------:R-:W3:Y:S01]  /*8e70*/  LDL.LU R164, [R1+0x2c] ;  /* 0x00002c0001a47983 */ /* 0x000ee20000300800 */
[----:B------:R-:W-:Y:S02]  /*8e80*/  LEA.HI.X R83, R10, UR9, R83, 0x1, P4 ;  /* 0x000000090a537c11 */ /* 0x000fe4000a0f0c53 */
[----:B------:R-:W-:Y:S01]  /*8e90*/  PRMT R3, R154, 0x7632, R3 ;  /* 0x000076329a037816 */ /* 0x000fe20000000003 */
[----:B------:R-:W3:Y:S01]  /*8ea0*/  LDL.LU R11, [R1+0x30] ;  /* 0x00003000010b7983 */ /* 0x000ee20000300800 */
[----:B------:R-:W-:-:S03]  /*8eb0*/  LEA.HI.X R113, R9, UR9, R0, 0x1, P1 ;  /* 0x0000000909717c11 */ /* 0x000fc600088f0c00 */
[----:B------:R-:W3:Y:S04]  /*8ec0*/  LDL.LU R10, [R1+0x34] ;  /* 0x00003400010a7983 */ /* 0x000ee80000300800 */
[----:B------:R0:W-:Y:S04]  /*8ed0*/  STG.E.U16 desc[UR16][R54.64], R154 ;  /* 0x0000009a36007986 */ /* 0x0001e8000c101510 */
[----:B------:R-:W3:Y:S04]  /*8ee0*/  LDL.LU R9, [R1+0x48] ;  /* 0x0000480001097983 */ /* 0x000ee80000300800 */
[----:B------:R1:W-:Y:S01]  /*8ef0*/  STG.E.U16 desc[UR16][R54.64+0x4], R165 ;  /* 0x000004a536007986 */ /* 0x0003e2000c101510 */
[----:B0-----:R-:W-:-:S03]  /*8f00*/  PRMT R154, R165, 0x7632, R154 ;  /* 0x00007632a59a7816 */ /* 0x001fc6000000009a */
[----:B------:R0:W-:Y:S04]  /*8f10*/  STG.E.U16 desc[UR16][R54.64+0x2], R3 ;  /* 0x0000020336007986 */ /* 0x0001e8000c101510 */
[----:B------:R0:W-:Y:S01]  /*8f20*/  STG.E.U16 desc[UR16][R54.64+0x6], R154 ;  /* 0x0000069a36007986 */ /* 0x0001e2000c101510 */
[----:B--2---:R-:W-:-:S04]  /*8f30*/  LEA R114, P2, R8, UR8, 0x1 ;  /* 0x0000000808727c11 */ /* 0x004fc8000f8408ff */
[----:B------:R-:W-:Y:S02]  /*8f40*/  LEA.HI.X R115, R8, UR9, R115, 0x1, P2 ;  /* 0x0000000908737c11 */ /* 0x000fe400090f0c73 */
[----:B------:R-:W2:Y:S04]  /*8f50*/  LDL.LU R8, [R1+0x4c] ;  /* 0x00004c0001087983 */ /* 0x000ea80000300800 */
[----:B-1----:R-:W2:Y:S01]  /*8f60*/  LDL.LU R165, [R1+0x54] ;  /* 0x0000540001a57983 */ /* 0x002ea20000300800 */
[----:B----4-:R-:W-:-:S03]  /*8f70*/  F2FP.F16.F32.PACK_AB R0, R7, R6 ;  /* 0x000000060700723e */ /* 0x010fc600000000ff */
[----:B------:R-:W4:Y:S04]  /*8f80*/  LDL.LU R7, [R1+0x40] ;  /* 0x0000400001077983 */ /* 0x000f280000300800 */
[----:B------:R-:W4:Y:S01]  /*8f90*/  LDL.LU R6, [R1+0x44] ;  /* 0x0000440001067983 */ /* 0x000f220000300800 */
[----:B0-----:R-:W-:-:S03]  /*8fa0*/  F2FP.F16.F32.PACK_AB R3, R5, R4 ;  /* 0x000000040503723e */ /* 0x001fc600000000ff */
[----:B------:R-:W4:Y:S04]  /*8fb0*/  LDL.LU R5, [R1+0x28] ;  /* 0x0000280001057983 */ /* 0x000f280000300800 */
[----:B------:R-:W4:Y:S04]  /*8fc0*/  LDL.LU R4, [R1+0x3c] ;  /* 0x00003c0001047983 */ /* 0x000f280000300800 */
[----:B------:R-:W2:Y:S01]  /*8fd0*/  LDL.LU R154, [R1+0x38] ;  /* 0x00003800019a7983 */ /* 0x000ea20000300800 */
[----:B------:R-:W-:Y:S02]  /*8fe0*/  PRMT R55, R0, 0x7632, R55 ;  /* 0x0000763200377816 */ /* 0x000fe40000000037 */
[----:B------:R-:W-:Y:S01]  /*8ff0*/  PRMT R54, R3, 0x7632, R54 ;  /* 0x0000763203367816 */ /* 0x000fe20000000036 */
[----:B------:R3:W-:Y:S04]  /*9000*/  STG.E.U16 desc[UR16][R56.64], R0 ;  /* 0x0000000038007986 */ /* 0x0007e8000c101510 */
[----:B------:R-:W-:Y:S04]  /*9010*/  STG.E.U16 desc[UR16][R56.64+0x4], R3 ;  /* 0x0000040338007986 */ /* 0x000fe8000c101510 */
[----:B------:R0:W-:Y:S04]  /*9020*/  STG.E.U16 desc[UR16][R56.64+0x2], R55 ;  /* 0x0000023738007986 */ /* 0x0001e8000c101510 */
[----:B------:R-:W-:Y:S01]  /*9030*/  STG.E.U16 desc[UR16][R56.64+0x6], R54 ;  /* 0x0000063638007986 */ /* 0x000fe2000c101510 */
[----:B---3--:R-:W-:-:S03]  /*9040*/  F2FP.F16.F32.PACK_AB R0, R12, R164 ;  /* 0x000000a40c00723e */ /* 0x008fc600000000ff */
[----:B------:R-:W3:Y:S01]  /*9050*/  LDL.LU R12, [R1+0xfc] ;  /* 0x0000fc00010c7983 */ /* 0x000ee20000300800 */
[----:B0-----:R-:W-:-:S03]  /*9060*/  PRMT R55, R0, 0x7632, R55 ;  /* 0x0000763200377816 */ /* 0x001fc60000000037 */
[----:B------:R0:W-:Y:S04]  /*9070*/  STG.E.U16 desc[UR16][R58.64], R0 ;  /* 0x000000003a007986 */ /* 0x0001e8000c101510 */
[----:B------:R-:W3:Y:S04]  /*9080*/  LDL.LU R164, [R1+0x1c] ;  /* 0x00001c0001a47983 */ /* 0x000ee80000300800 */
[----:B------:R1:W-:Y:S01]  /*9090*/  STG.E.U16 desc[UR16][R58.64+0x2], R55 ;  /* 0x000002373a007986 */ /* 0x0003e2000c101510 */
[----:B0-----:R-:W-:-:S04]  /*90a0*/  F2FP.F16.F32.PACK_AB R0, R11, R10 ;  /* 0x0000000a0b00723e */ /* 0x001fc800000000ff */
[----:B-1----:R-:W-:Y:S02]  /*90b0*/  PRMT R55, R0, 0x7632, R55 ;  /* 0x0000763200377816 */ /* 0x002fe40000000037 */
[----:B--2---:R-:W-:Y:S02]  /*90c0*/  F2FP.F16.F32.PACK_AB R3, R154, R165 ;  /* 0x000000a59a03723e */ /* 0x004fe400000000ff */
[----:B------:R-:W2:Y:S02]  /*90d0*/  LDL.LU R154, [R1+0x18] ;  /* 0x00001800019a7983 */ /* 0x000ea40000300800 */
[----:B------:R-:W-:Y:S02]  /*90e0*/  PRMT R54, R3, 0x7632, R54 ;  /* 0x0000763203367816 */ /* 0x000fe40000000036 */
[----:B------:R0:W-:Y:S04]  /*90f0*/  STG.E.U16 desc[UR16][R58.64+0x4], R3 ;  /* 0x000004033a007986 */ /* 0x0001e8000c101510 */
[----:B------:R-:W2:Y:S04]  /*9100*/  LDL.LU R165, [R1] ;  /* 0x0000000001a57983 */ /* 0x000ea80000300800 */
[----:B------:R-:W2:Y:S01]  /*9110*/  LDL.LU R11, [R1+0xf8] ;  /* 0x0000f800010b7983 */ /* 0x000ea20000300800 */
[----:B0-----:R-:W-:-:S03]  /*9120*/  F2FP.F16.F32.PACK_AB R3, R9, R8 ;  /* 0x000000080903723e */ /* 0x001fc600000000ff */
[----:B------:R-:W2:Y:S04]  /*9130*/  LDL.LU R10, [R1+0xf4] ;  /* 0x0000f400010a7983 */ /* 0x000ea80000300800 */
[----:B------:R0:W-:Y:S04]  /*9140*/  STG.E.U16 desc[UR16][R58.64+0x6], R54 ;  /* 0x000006363a007986 */ /* 0x0001e8000c101510 */
[----:B------:R-:W2:Y:S04]  /*9150*/  LDL.LU R9, [R1+0xf0] ;  /* 0x0000f00001097983 */ /* 0x000ea80000300800 */
[----:B------:R4:W-:Y:S01]  /*9160*/  STG.E.U16 desc[UR16][R60.64], R0 ;  /* 0x000000003c007986 */ /* 0x0009e2000c101510 */
[----:B0-----:R-:W-:-:S03]  /*9170*/  PRMT R54, R3, 0x7632, R54 ;  /* 0x0000763203367816 */ /* 0x001fc60000000036 */
[----:B------:R-:W2:Y:S04]  /*9180*/  LDL.LU R8, [R1+0xec] ;  /* 0x0000ec0001087983 */ /* 0x000ea80000300800 */
[----:B------:R0:W-:Y:S01]  /*9190*/  STG.E.U16 desc[UR16][R60.64+0x4], R3 ;  /* 0x000004033c007986 */ /* 0x0001e2000c101510 */
[----:B----4-:R-:W-:-:S03]  /*91a0*/  F2FP.F16.F32.PACK_AB R0, R7, R6 ;  /* 0x000000060700723e */ /* 0x010fc600000000ff */
[----:B------:R-:W4:Y:S04]  /*91b0*/  LDL.LU R7, [R1+0xe8] ;  /* 0x0000e80001077983 */ /* 0x000f280000300800 */
[----:B------:R-:W4:Y:S01]  /*91c0*/  LDL.LU R6, [R1+0xe4] ;  /* 0x0000e40001067983 */ /* 0x000f220000300800 */
[----:B0-----:R-:W-:-:S03]  /*91d0*/  F2FP.F16.F32.PACK_AB R3, R5, R4 ;  /* 0x000000040503723e */ /* 0x001fc600000000ff */
[----:B------:R-:W-:Y:S04]  /*91e0*/  STG.E.U16 desc[UR16][R60.64+0x2], R55 ;  /* 0x000002373c007986 */ /* 0x000fe8000c101510 */
[----:B------:R-:W4:Y:S04]  /*91f0*/  LDL.LU R5, [R1+0xe0] ;  /* 0x0000e00001057983 */ /* 0x000f280000300800 */
[----:B------:R-:W4:Y:S04]  /*9200*/  LDL.LU R4, [R1+0xdc] ;  /* 0x0000dc0001047983 */ /* 0x000f280000300800 */
[----:B------:R0:W-:Y:S04]  /*9210*/  STG.E.U16 desc[UR16][R60.64+0x6], R54 ;  /* 0x000006363c007986 */ /* 0x0001e8000c101510 */
[----:B0-----:R-:W3:Y:S04]  /*9220*/  LDL.LU R60, [R1+0x24] ;  /* 0x00002400013c7983 */ /* 0x001ee80000300800 */
[----:B------:R-:W2:Y:S01]  /*9230*/  LDL.LU R61, [R1+0x4] ;  /* 0x00000400013d7983 */ /* 0x000ea20000300800 */
[----:B------:R-:W-:-:S02]  /*9240*/  PRMT R57, R3, 0x7610, R57 ;  /* 0x0000761003397816 */ /* 0x000fc40000000039 */
[----:B---3--:R-:W-:Y:S02]  /*9250*/  F2FP.F16.F32.PACK_AB R58, R164, R60 ;  /* 0x0000003ca43a723e */ /* 0x008fe400000000ff */
[----:B------:R-:W3:Y:S01]  /*9260*/  LDL.LU R164, [R1+0xd8] ;  /* 0x0000d80001a47983 */ /* 0x000ee20000300800 */
[----:B------:R-:W-:Y:S02]  /*9270*/  PRMT R59, R3, 0x7632, R59 ;  /* 0x00007632033b7816 */ /* 0x000fe4000000003b */
[----:B--2---:R-:W-:Y:S01]  /*9280*/  F2FP.F16.F32.PACK_AB R3, R61, R154 ;  /* 0x0000009a3d03723e */ /* 0x004fe200000000ff */
[----:B------:R0:W-:Y:S01]  /*9290*/  STG.E.U16 desc[UR16][R62.64], R0 ;  /* 0x000000003e007986 */ /* 0x0001e2000c101510 */
[----:B------:R-:W-:Y:S02]  /*92a0*/  PRMT R56, R0, 0x7632, R56 ;  /* 0x0000763200387816 */ /* 0x000fe40000000038 */
[----:B----4-:R-:W-:Y:S02]  /*92b0*/  F2FP.F16.F32.PACK_AB R4, R5, R4 ;  /* 0x000000040504723e */ /* 0x010fe400000000ff */
[----:B------:R-:W-:Y:S01]  /*92c0*/  F2FP.F16.F32.PACK_AB R6, R7, R6 ;  /* 0x000000060706723e */ /* 0x000fe200000000ff */
[----:B------:R-:W-:Y:S01]  /*92d0*/  STG.E.U16 desc[UR16][R62.64+0x2], R56 ;  /* 0x000002383e007986 */ /* 0x000fe2000c101510 */
[----:B------:R-:W-:-:S02]  /*92e0*/  PRMT R54, R58, 0x7632, R54 ;  /* 0x000076323a367816 */ /* 0x000fc40000000036 */
[----:B0-----:R-:W-:Y:S01]  /*92f0*/  PRMT R0, R3, 0x7632, R0 ;  /* 0x0000763203007816 */ /* 0x001fe20000000000 */
[----:B------:R-:W-:Y:S01]  /*9300*/  STG.E.U16 desc[UR16][R62.64+0x4], R57 ;  /* 0x000004393e007986 */ /* 0x000fe2000c101510 */
[----:B------:R-:W-:-:S03]  /*9310*/  PRMT R7, R4, 0x7632, R7 ;  /* 0x0000763204077816 */ /* 0x000fc60000000007 */
[----:B------:R-:W-:Y:S01]  /*9320*/  STG.E.U16 desc[UR16][R62.64+0x6], R59 ;  /* 0x0000063b3e007986 */ /* 0x000fe2000c101510 */
[----:B------:R-:W-:-:S03]  /*9330*/  F2FP.F16.F32.PACK_AB R8, R9, R8 ;  /* 0x000000080908723e */ /* 0x000fc600000000ff */
[----:B------:R0:W-:Y:S01]  /*9340*/  STG.E.U16 desc[UR16][R64.64+0x6], R0 ;  /* 0x0000060040007986 */ /* 0x0001e2000c101510 */
[----:B------:R-:W-:Y:S02]  /*9350*/  F2FP.F16.F32.PACK_AB R10, R11, R10 ;  /* 0x0000000a0b0a723e */ /* 0x000fe400000000ff */
[----:B------:R-:W-:Y:S01]  /*9360*/  F2FP.F16.F32.PACK_AB R12, R13, R12 ;  /* 0x0000000c0d0c723e */ /* 0x000fe200000000ff */
[----:B------:R-:W-:Y:S01]  /*9370*/  STG.E.U16 desc[UR16][R64.64], R58 ;  /* 0x0000003a40007986 */ /* 0x000fe2000c101510 */
[----:B------:R-:W-:-:S03]  /*9380*/  F2FP.F16.F32.PACK_AB R14, R15, R14 ;  /* 0x0000000e0f0e723e */ /* 0x000fc600000000ff */
[----:B------:R-:W-:Y:S01]  /*9390*/  STG.E.U16 desc[UR16][R64.64+0x2], R54 ;  /* 0x0000023640007986 */ /* 0x000fe2000c101510 */
[----:B0-----:R-:W-:-:S03]  /*93a0*/  PRMT R0, R6, 0x7632, R0 ;  /* 0x0000763206007816 */ /* 0x001fc60000000000 */
[----:B------:R0:W-:Y:S01]  /*93b0*/  STG.E.U16 desc[UR16][R64.64+0x4], R3 ;  /* 0x0000040340007986 */ /* 0x0001e2000c101510 */
[----:B------:R-:W-:-:S03]  /*93c0*/  F2FP.F16.F32.PACK_AB R16, R17, R16 ;  /* 0x000000101110723e */ /* 0x000fc600000000ff */
[----:B------:R1:W-:Y:S01]  /*93d0*/  STG.E.U16 desc[UR16][R66.64+0x4], R4 ;  /* 0x0000040442007986 */ /* 0x0003e2000c101510 */
[----:B------:R-:W-:-:S03]  /*93e0*/  F2FP.F16.F32.PACK_AB R18, R19, R18 ;  /* 0x000000121312723e */ /* 0x000fc600000000ff */
[----:B------:R-:W-:Y:S01]  /*93f0*/  STG.E.U16 desc[UR16][R66.64+0x6], R7 ;  /* 0x0000060742007986 */ /* 0x000fe2000c101510 */
[----:B------:R-:W-:Y:S02]  /*9400*/  F2FP.F16.F32.PACK_AB R20, R21, R20 ;  /* 0x000000141514723e */ /* 0x000fe400000000ff */
[----:B0-----:R-:W-:Y:S02]  /*9410*/  PRMT R3, R8, 0x7632, R3 ;  /* 0x0000763208037816 */ /* 0x001fe40000000003 */
[----:B-1----:R-:W-:Y:S02]  /*9420*/  PRMT R4, R10, 0x7632, R4 ;  /* 0x000076320a047816 */ /* 0x002fe40000000004 */
[----:B------:R-:W-:Y:S02]  /*9430*/  F2FP.F16.F32.PACK_AB R22, R23, R22 ;  /* 0x000000161716723e */ /* 0x000fe400000000ff */
[----:B------:R-:W-:Y:S02]  /*9440*/  F2FP.F16.F32.PACK_AB R24, R25, R24 ;  /* 0x000000181918723e */ /* 0x000fe400000000ff */
[----:B------:R-:W-:-:S02]  /*9450*/  F2FP.F16.F32.PACK_AB R26, R27, R26 ;  /* 0x0000001a1b1a723e */ /* 0x000fc400000000ff */
[----:B------:R-:W-:Y:S02]  /*9460*/  F2FP.F16.F32.PACK_AB R28, R29, R28 ;  /* 0x0000001c1d1c723e */ /* 0x000fe400000000ff */
[----:B------:R-:W-:Y:S02]  /*9470*/  F2FP.F16.F32.PACK_AB R32, R33, R32 ;  /* 0x000000202120723e */ /* 0x000fe400000000ff */
[----:B------:R-:W-:Y:S02]  /*9480*/  F2FP.F16.F32.PACK_AB R30, R31, R30 ;  /* 0x0000001e1f1e723e */ /* 0x000fe400000000ff */
[----:B------:R-:W-:Y:S02]  /*9490*/  F2FP.F16.F32.PACK_AB R34, R35, R34 ;  /* 0x000000222322723e */ /* 0x000fe400000000ff */
[----:B------:R-:W-:Y:S02]  /*94a0*/  F2FP.F16.F32.PACK_AB R36, R37, R36 ;  /* 0x000000242524723e */ /* 0x000fe400000000ff */
[----:B------:R-:W-:-:S02]  /*94b0*/  F2FP.F16.F32.PACK_AB R38, R39, R38 ;  /* 0x000000262726723e */ /* 0x000fc400000000ff */
[----:B------:R-:W-:Y:S02]  /*94c0*/  PRMT R55, R30, 0x7632, R55 ;  /* 0x000076321e377816 */ /* 0x000fe40000000037 */
[----:B------:R-:W-:Y:S02]  /*94d0*/  PRMT R54, R34, 0x7632, R54 ;  /* 0x0000763222367816 */ /* 0x000fe40000000036 */
        /* <DEDUP_REMOVED lines=13> */
[----:B------:R-:W-:Y:S02]  /*95b0*/  PRMT R49, R116, 0x7632, R49 ;  /* 0x0000763274317816 */ /* 0x000fe40000000031 */
[----:B------:R-:W-:Y:S02]  /*95c0*/  F2FP.F16.F32.PACK_AB R124, R125, R124 ;  /* 0x0000007c7d7c723e */ /* 0x000fe400000000ff */
[----:B------:R-:W-:-:S02]  /*95d0*/  F2FP.F16.F32.PACK_AB R128, R129, R128 ;  /* 0x000000808180723e */ /* 0x000fc400000000ff */
[----:B------:R-:W-:Y:S02]  /*95e0*/  F2FP.F16.F32.PACK_AB R130, R131, R130 ;  /* 0x000000828382723e */ /* 0x000fe400000000ff */
[----:B------:R-:W-:Y:S02]  /*95f0*/  F2FP.F16.F32.PACK_AB R134, R135, R134 ;  /* 0x000000868786723e */ /* 0x000fe400000000ff */
[----:B------:R-:W-:Y:S02]  /*9600*/  PRMT R47, R124, 0x7632, R47 ;  /* 0x000076327c2f7816 */ /* 0x000fe4000000002f */
[----:B------:R-:W-:Y:S02]  /*9610*/  F2FP.F16.F32.PACK_AB R132, R133, R132 ;  /* 0x000000848584723e */ /* 0x000fe400000000ff */
[----:B------:R-:W-:Y:S02]  /*9620*/  F2FP.F16.F32.PACK_AB R136, R137, R136 ;  /* 0x000000888988723e */ /* 0x000fe400000000ff */
[----:B------:R-:W-:-:S02]  /*9630*/  F2FP.F16.F32.PACK_AB R138, R140, R138 ;  /* 0x0000008a8c8a723e */ /* 0x000fc400000000ff */
[----:B------:R-:W-:Y:S02]  /*9640*/  F2FP.F16.F32.PACK_AB R143, R144, R143 ;  /* 0x0000008f908f723e */ /* 0x000fe400000000ff */
[----:B------:R-:W-:Y:S02]  /*9650*/  PRMT R45, R132, 0x7632, R45 ;  /* 0x00007632842d7816 */ /* 0x000fe4000000002d */
[----:B------:R-:W-:Y:S02]  /*9660*/  F2FP.F16.F32.PACK_AB R141, R142, R141 ;  /* 0x0000008d8e8d723e */ /* 0x000fe400000000ff */
[----:B------:R-:W-:Y:S02]  /*9670*/  F2FP.F16.F32.PACK_AB R145, R146, R145 ;  /* 0x000000919291723e */ /* 0x000fe400000000ff */
[----:B------:R-:W-:Y:S02]  /*9680*/  F2FP.F16.F32.PACK_AB R147, R148, R147 ;  /* 0x000000939493723e */ /* 0x000fe400000000ff */
[----:B------:R-:W-:-:S02]  /*9690*/  F2FP.F16.F32.PACK_AB R149, R150, R149 ;  /* 0x000000959695723e */ /* 0x000fc400000000ff */
[----:B------:R-:W-:Y:S02]  /*96a0*/  F2FP.F16.F32.PACK_AB R151, R152, R151 ;  /* 0x000000979897723e */ /* 0x000fe400000000ff */
[----:B------:R-:W-:Y:S02]  /*96b0*/  PRMT R43, R141, 0x7632, R43 ;  /* 0x000076328d2b7816 */ /* 0x000fe4000000002b */
[----:B------:R-:W-:Y:S01]  /*96c0*/  PRMT R41, R149, 0x7632, R41 ;  /* 0x0000763295297816 */ /* 0x000fe20000000029 */
[----:B------:R-:W-:Y:S01]  /*96d0*/  UIADD3 UR10, UP0, UR10, 0x4a, URZ ;  /* 0x0000004a0a0a7890 */ /* 0x000fe2000ff1e03f */
[----:B------:R-:W-:Y:S02]  /*96e0*/  F2FP.F16.F32.PACK_AB R2, R2, R153 ;  /* 0x000000990202723e */ /* 0x000fe400000000ff */
[----:B------:R-:W-:Y:S02]  /*96f0*/  F2FP.F16.F32.PACK_AB R139, R156, R139 ;  /* 0x0000008b9c8b723e */ /* 0x000fe400000000ff */
[----:B------:R-:W-:-:S02]  /*9700*/  F2FP.F16.F32.PACK_AB R158, R161, R158 ;  /* 0x0000009ea19e723e */ /* 0x000fc400000000ff */
[----:B------:R-:W-:Y:S02]  /*9710*/  F2FP.F16.F32.PACK_AB R155, R155, R160 ;  /* 0x000000a09b9b723e */ /* 0x000fe400000000ff */
[----:B------:R-:W-:Y:S02]  /*9720*/  F2FP.F16.F32.PACK_AB R157, R159, R157 ;  /* 0x0000009d9f9d723e */ /* 0x000fe400000000ff */
[----:B------:R-:W-:Y:S01]  /*9730*/  F2FP.F16.F32.PACK_AB R162, R163, R162 ;  /* 0x000000a2a3a2723e */ /* 0x000fe200000000ff */
[----:B------:R-:W-:Y:S01]  /*9740*/  UIADD3.X UR5, URZ, UR5, URZ, UP0, !UPT ;  /* 0x000000053f057290 */ /* 0x000fe200087fe43f */
[----:B------:R-:W-:Y:S01]  /*9750*/  PRMT R56, R158, 0x7632, R56 ;  /* 0x000076329e387816 */ /* 0x000fe20000000038 */
[----:B------:R-:W-:Y:S01]  /*9760*/  UISETP.GE.U32.AND UP0, UPT, UR10, UR20, UPT ;  /* 0x000000140a00728c */ /* 0x000fe2000bf06070 */
[----:B------:R-:W-:-:S03]  /*9770*/  PRMT R57, R157, 0x7632, R57 ;  /* 0x000076329d397816 */ /* 0x000fc60000000039 */
[----:B------:R-:W-:-:S06]  /*9780*/  UISETP.GE.AND.EX UP0, UPT, UR5, UR11, UPT, UP0 ;  /* 0x0000000b0500728c */ /* 0x000fcc000bf06300 */
[----:B------:R-:W-:Y:S01]  /*9790*/  PLOP3.LUT P1, PT, PT, PT, UP0, 0x80, 0x0 ;  /* 0x000000000000781c */ /* 0x000fe20003f2f008 */
[----:B------:R-:W-:Y:S01]  /*97a0*/  ULOP3.LUT UR4, UR4, 0x1, URZ, 0x3c, !UPT ;  /* 0x0000000104047892 */ /* 0x000fe2000f8e3c3f */
[----:B---3--:R-:W-:-:S04]  /*97b0*/  F2FP.F16.F32.PACK_AB R164, R164, R165 ;  /* 0x000000a5a4a4723e */ /* 0x008fc800000000ff */
[----:B------:R-:W-:Y:S01]  /*97c0*/  PRMT R5, R164, 0x7632, R5 ;  /* 0x00007632a4057816 */ /* 0x000fe20000000005 */
[----:B------:R-:W-:Y:S04]  /*97d0*/  STG.E.U16 desc[UR16][R66.64], R164 ;  /* 0x000000a442007986 */ /* 0x000fe8000c101510 */
[----:B------:R0:W-:Y:S04]  /*97e0*/  STG.E.U16 desc[UR16][R66.64+0x2], R5 ;  /* 0x0000020542007986 */ /* 0x0001e8000c101510 */
[----:B------:R1:W-:Y:S04]  /*97f0*/  STG.E.U16 desc[UR16][R68.64+0x2], R0 ;  /* 0x0000020044007986 */ /* 0x0003e8000c101510 */
[----:B------:R-:W-:Y:S01]  /*9800*/  STG.E.U16 desc[UR16][R68.64], R6 ;  /* 0x0000000644007986 */ /* 0x000fe2000c101510 */
[----:B0-----:R-:W-:-:S03]  /*9810*/  PRMT R5, R12, 0x7632, R5 ;  /* 0x000076320c057816 */ /* 0x001fc60000000005 */
[----:B------:R-:W-:Y:S01]  /*9820*/  STG.E.U16 desc[UR16][R68.64+0x4], R8 ;  /* 0x0000040844007986 */ /* 0x000fe2000c101510 */
[----:B-1----:R-:W-:-:S03]  /*9830*/  PRMT R0, R14, 0x7632, R0 ;  /* 0x000076320e007816 */ /* 0x002fc60000000000 */
        /* <DEDUP_REMOVED lines=35> */
[----:B------:R-:W-:Y:S01]  /*9a70*/  STG.E.U16 desc[UR16][R110.64+0x4], R32 ;  /* 0x000004206e007986 */ /* 0x000fe2000c101510 */
[----:B------:R-:W-:-:S03]  /*9a80*/  PRMT R5, R44, 0x7632, R5 ;  /* 0x000076322c057816 */ /* 0x000fc60000000005 */
[----:B------:R-:W-:Y:S04]  /*9a90*/  STG.E.U16 desc[UR16][R108.64], R34 ;  /* 0x000000226c007986 */ /* 0x000fe8000c101510 */
[----:B------:R-:W-:Y:S04]  /*9aa0*/  STG.E.U16 desc[UR16][R108.64+0x2], R54 ;  /* 0x000002366c007986 */ /* 0x000fe8000c101510 */
        /* <DEDUP_REMOVED lines=23> */
[----:B------:R-:W-:Y:S04]  /*9c20*/  STG.E.U16 desc[UR16][R100.64+0x6], R4 ;  /* 0x0000060464007986 */ /* 0x000fe8000c101510 */
[----:B------:R1:W-:Y:S01]  /*9c30*/  STG.E.U16 desc[UR16][R98.64+0x6], R0 ;  /* 0x0000060062007986 */ /* 0x0003e2000c101510 */
[----:B0-----:R-:W-:-:S03]  /*9c40*/  PRMT R3, R122, 0x7632, R3 ;  /* 0x000076327a037816 */ /* 0x001fc60000000003 */
        /* <DEDUP_REMOVED lines=63> */
.L_x_3743:
        /* <DEDUP_REMOVED lines=12> */
.L_x_3820:


//--------------------- .text._ZN13group_norm_v214gn_cuda_kernelI6__halfLi320ELi1ELi16ELi80ELi256ELb1ELi128ELi320ELi320ELi4ELb0ELi74ELb0ELb1ENS_16CompileConditionILi900EEEEEvPT_PKS4_S7_S7_flPfS8_Pj --------------------------
	.section	.text._ZN13group_norm_v214gn_cuda_kernelI6__halfLi320ELi1ELi16ELi80ELi256ELb1ELi128ELi320ELi320ELi4ELb0ELi74ELb0ELb1ENS_16CompileConditionILi900EEEEEvPT_PKS4_S7_S7_flPfS8_Pj,"ax",@progbits
	.align	128
        .global         _ZN13group_norm_v214gn_cuda_kernelI6__halfLi320ELi1ELi16ELi80ELi256ELb1ELi128ELi320ELi320ELi4ELb0ELi74ELb0ELb1ENS_16CompileConditionILi900EEEEEvPT_PKS4_S7_S7_flPfS8_Pj
        .type           _ZN13group_norm_v214gn_cuda_kernelI6__halfLi320ELi1ELi16ELi80ELi256ELb1ELi128ELi320ELi320ELi4ELb0ELi74ELb0ELb1ENS_16CompileConditionILi900EEEEEvPT_PKS4_S7_S7_flPfS8_Pj,@function
        .size           _ZN13group_norm_v214gn_cuda_kernelI6__halfLi320ELi1ELi16ELi80ELi256ELb1ELi128ELi320ELi320ELi4ELb0ELi74ELb0ELb1ENS_16CompileConditionILi900EEEEEvPT_PKS4_S7_S7_flPfS8_Pj,(.L_x_3821 - _ZN13group_norm_v214gn_cuda_kernelI6__halfLi320ELi1ELi16ELi80ELi256ELb1ELi128ELi320ELi320ELi4ELb0ELi74ELb0ELb1ENS_16CompileConditionILi900EEEEEvPT_PKS4_S7_S7_flPfS8_Pj)
        .other          _ZN13group_norm_v214gn_cuda_kernelI6__halfLi320ELi1ELi16ELi80ELi256ELb1ELi128ELi320ELi320ELi4ELb0ELi74ELb0ELb1ENS_16CompileConditionILi900EEEEEvPT_PKS4_S7_S7_flPfS8_Pj,@"STO_CUDA_ENTRY STV_DEFAULT"
_ZN13group_norm_v214gn_cuda_kernelI6__halfLi320ELi1ELi16ELi80ELi256ELb1ELi128ELi320ELi320ELi4ELb0ELi74ELb0ELb1ENS_16CompileConditionILi900EEEEEvPT_PKS4_S7_S7_flPfS8_Pj:
.text._ZN13group_norm_v214gn_cuda_kernelI6__halfLi320ELi1ELi16ELi80ELi256ELb1ELi128ELi320ELi320ELi4ELb0ELi74ELb0ELb1ENS_16CompileConditionILi900EEEEEvPT_PKS4_S7_S7_flPfS8_Pj:
[----:B------:R-:W0:Y:S01]  /*0000*/  LDC R1, c[0x0][0x28] ;  /* 0x00000a00ff017b82 */ /* 0x000e220000000800 */
[----:B------:R-:W1:Y:S01]  /*0010*/  S2R R55, SR_TID.X ;  /* 0x0000000000377919 */ /* 0x000e620000002100 */
[----:B------:R-:W-:Y:S01]  /*0020*/  ULDC.64 UR4, c[0x0][0x218] ;  /* 0x0000860000047ab9 */ /* 0x000fe20000000a00 */
[----:B------:R-:W-:-:S05]  /*0030*/  ULDC.64 UR6, c[0x0][0x208] ;  /* 0x0000820000067ab9 */ /* 0x000fca0000000a00 */
[----:B------:R-:W2:Y:S01]  /*0040*/  LDC.64 R132, c[0x0][0x228] ;  /* 0x00008a00ff847b82 */ /* 0x000ea20000000a00 */
[----:B------:R-:W3:Y:S01]  /*0050*/  S2R R76, SR_CTAID.Y ;  /* 0x00000000004c7919 */ /* 0x000ee20000002600 */
[----:B0-----:R-:W-:Y:S01]  /*0060*/  IADD3 R1, R1, -0x8, RZ ;  /* 0xfffffff801017810 */ /* 0x001fe20007ffe0ff */
[----:B------:R-:W0:Y:S01]  /*0070*/  S2R R64, SR_CTAID.X ;  /* 0x0000000000407919 */ /* 0x000e220000002500 */
[----:B-1----:R-:W-:Y:S01]  /*0080*/  IMAD.WIDE.U32 R80, R55, -0x33333333, RZ ;  /* 0xcccccccd37507825 */ /* 0x002fe200078e00ff */
[----:B---3--:R-:W-:-:S04]  /*0090*/  LOP3.LUT R79, R76, 0x3, RZ, 0xc0, !PT ;  /* 0x000000034c4f7812 */ /* 0x008fc800078ec0ff */
[----:B------:R-:W-:Y:S02]  /*00a0*/  SHF.R.U32.HI R80, RZ, 0x6, R81 ;  /* 0x00000006ff507819 */ /* 0x000fe40000011651 */
[----:B0-----:R-:W-:Y:S01]  /*00b0*/  SHF.L.U32 R0, R64, 0x7, RZ ;  /* 0x0000000740007819 */ /* 0x001fe200000006ff */
        /* <DEDUP_REMOVED lines=19> */
[----:B------:R-:W4:Y:S01]  /*01f0*/  LDG.E.64.CONSTANT R38, desc[UR6][R38.64] ;  /* 0x0000000626267981 */ /* 0x000f22000c1e9b00 */
[----:B------:R-:W-:-:S04]  /*0200*/  IADD3 R0, R45, 0x2800, RZ ;  /* 0x000028002d007810 */ /* 0x000fc80007ffe0ff */
[----:B------:R-:W-:-:S04]  /*0210*/  IADD3 R0, P0, R0, R61, RZ ;  /* 0x0000003d00007210 */ /* 0x000fc80007f1e0ff */
[----:B------:R-:W-:Y:S02]  /*0220*/  IADD3.X R3, RZ, R63, RZ, P0, !PT ;  /* 0x0000003fff037210 */ /* 0x000fe400007fe4ff */
[----:B------:R-:W-:-:S04]  /*0230*/  LEA R40, P0, R0, UR4, 0x1 ;  /* 0x0000000400287c11 */ /* 0x000fc8000f8008ff */
        /* <DEDUP_REMOVED lines=77> */
[C---:B------:R-:W-:Y:S02]  /*0710*/  LEA R4, P0, R0.reuse, UR4, 0x1 ;  /* 0x0000000400047c11 */ /* 0x040fe4000f8008ff */
[----:B------:R-:W-:Y:S02]  /*0720*/  IADD3 R2, R45, 0x14000, RZ ;  /* 0x000140002d027810 */ /* 0x000fe40007ffe0ff */
[----:B------:R-:W-:Y:S02]  /*0730*/  LEA.HI.X R5, R0, UR5, R3, 0x1, P0 ;  /* 0x0000000500057c11 */ /* 0x000fe400080f0c03 */
[----:B------:R-:W-:-:S04]  /*0740*/  IADD3 R11, P0, R2, R61, RZ ;  /* 0x0000003d020b7210 */ /* 0x000fc80007f1e0ff */
[----:B------:R-:W2:Y:S01]  /*0750*/  LDG.E.64.CONSTANT R4, desc[UR6][R4.64] ;  /* 0x0000000604047981 */ /* 0x000ea2000c1e9b00 */
[----:B------:R-:W-:Y:S01]  /*0760*/  IADD3.X R12, RZ, R63, RZ, P0, !PT ;  /* 0x0000003fff0c7210 */ /* 0x000fe200007fe4ff */
[--C-:B---3--:R-:W-:Y:S02]  /*0770*/  HADD2.F32 R0, -RZ, R56.reuse.H0_H0 ;  /* 0x20000038ff007230 */ /* 0x108fe40000004100 */
[----:B------:R-:W-:-:S03]  /*0780*/  HADD2.F32 R3, -RZ, R56.H1_H1 ;  /* 0x30000038ff037230 */ /* 0x000fc60000004100 */
[----:B------:R-:W-:Y:S01]  /*0790*/  FADD.FTZ R2, RZ, R0 ;  /* 0x00000000ff027221 */ /* 0x000fe20000010000 */
[----:B------:R-:W-:Y:S01]  /*07a0*/  FFMA.FTZ R0, R0, R0, RZ ;  /* 0x0000000000007223 */ /* 0x000fe200000100ff */
[--C-:B------:R-:W-:Y:S02]  /*07b0*/  HADD2.F32 R7, -RZ, R57.reuse.H0_H0 ;  /* 0x20000039ff077230 */ /* 0x100fe40000004100 */
[----:B------:R-:W-:Y:S01]  /*07c0*/  FADD.FTZ R6, R2, R3 ;  /* 0x0000000302067221 */ /* 0x000fe20000010000 */
[----:B------:R-:W-:Y:S01]  /*07d0*/  FFMA.FTZ R0, R3, R3, R0 ;  /* 0x0000000303007223 */ /* 0x000fe20000010000 */
[----:B------:R-:W-:Y:S01]  /*07e0*/  LEA R2, P0, R11, UR4, 0x1 ;  /* 0x000000040b027c11 */ /* 0x000fe2000f8008ff */
[----:B------:R-:W-:Y:S02]  /*07f0*/  HADD2.F32 R10, -RZ, R57.H1_H1 ;  /* 0x30000039ff0a7230 */ /* 0x000fe40000004100 */
[----:B------:R-:W-:Y:S01]  /*0800*/  FADD.FTZ R6, R6, R7 ;  /* 0x0000000706067221 */ /* 0x000fe20000010000 */
[----:B------:R-:W-:Y:S01]  /*0810*/  FFMA.FTZ R7, R7, R7, R0 ;  /* 0x0000000707077223 */ /* 0x000fe20000010000 */
[----:B------:R-:W-:-:S02]  /*0820*/  LEA.HI.X R3, R11, UR5, R12, 0x1, P0 ;  /* 0x000000050b037c11 */ /* 0x000fc400080f0c0c */
[----:B------:R-:W-:Y:S01]  /*0830*/  IADD3 R0, R45, 0x15400, RZ ;  /* 0x000154002d007810 */ /* 0x000fe20007ffe0ff */
[----:B------:R-:W-:Y:S01]  /*0840*/  FADD.FTZ R6, R6, R10 ;  /* 0x0000000a06067221 */ /* 0x000fe20000010000 */
[----:B------:R-:W-:Y:S01]  /*0850*/  FFMA.FTZ R7, R10, R10, R7 ;  /* 0x0000000a0a077223 */ /* 0x000fe20000010007 */
[--C-:B----4-:R-:W-:Y:S01]  /*0860*/  HADD2.F32 R10, -RZ, R38.reuse.H0_H0 ;  /* 0x20000026ff0a7230 */ /* 0x110fe20000004100 */
[----:B------:R-:W3:Y:S01]  /*0870*/  LDG.E.64.CONSTANT R2, desc[UR6][R2.64] ;  /* 0x0000000602027981 */ /* 0x000ee2000c1e9b00 */
[----:B------:R-:W-:Y:S01]  /*0880*/  IADD3 R13, P0, R0, R61, RZ ;  /* 0x0000003d000d7210 */ /* 0x000fe20007f1e0ff */
[----:B------:R-:W-:Y:S02]  /*0890*/  HADD2.F32 R12, -RZ, R38.H1_H1 ;  /* 0x30000026ff0c7230 */ /* 0x000fe40000004100 */
[----:B------:R-:W-:Y:S01]  /*08a0*/  FADD.FTZ R0, R6, R10 ;  /* 0x0000000a06007221 */ /* 0x000fe20000010000 */
[----:B------:R-:W-:Y:S01]  /*08b0*/  FFMA.FTZ R7, R10, R10, R7 ;  /* 0x0000000a0a077223 */ /* 0x000fe20000010007 */
[----:B------:R-:W-:-:S02]  /*08c0*/  IADD3.X R24, RZ, R63, RZ, P0, !PT ;  /* 0x0000003fff187210 */ /* 0x000fc400007fe4ff */
[C---:B------:R-:W-:Y:S01]  /*08d0*/  LEA R6, P0, R13.reuse, UR4, 0x1 ;  /* 0x000000040d067c11 */ /* 0x040fe2000f8008ff */
[----:B------:R-:W-:Y:S01]  /*08e0*/  FADD.FTZ R10, R0, R12 ;  /* 0x0000000c000a7221 */ /* 0x000fe20000010000 */
[--C-:B------:R-:W-:Y:S02]  /*08f0*/  HADD2.F32 R11, -RZ, R39.reuse.H0_H0 ;  /* 0x20000027ff0b7230 */ /* 0x100fe40000004100 */
[----:B------:R-:W-:Y:S01]  /*0900*/  FFMA.FTZ R12, R12, R12, R7 ;  /* 0x0000000c0c0c7223 */ /* 0x000fe20000010007 */
[----:B------:R-:W-:Y:S02]  /*0910*/  LEA.HI.X R7, R13, UR5, R24, 0x1, P0 ;  /* 0x000000050d077c11 */ /* 0x000fe400080f0c18 */
[----:B------:R-:W-:Y:S01]  /*0920*/  IADD3 R0, R45, 0x16800, RZ ;  /* 0x000168002d007810 */ /* 0x000fe20007ffe0ff */
[----:B------:R-:W-:Y:S01]  /*0930*/  FADD.FTZ R10, R10, R11 ;  /* 0x0000000b0a0a7221 */ /* 0x000fe20000010000 */
[----:B------:R-:W-:Y:S01]  /*0940*/  FFMA.FTZ R12, R11, R11, R12 ;  /* 0x0000000b0b0c7223 */ /* 0x000fe2000001000c */
[----:B------:R-:W-:Y:S01]  /*0950*/  HADD2.F32 R11, -RZ, R39.H1_H1 ;  /* 0x30000027ff0b7230 */ /* 0x000fe20000004100 */
[----:B------:R-:W4:Y:S01]  /*0960*/  LDG.E.64.CONSTANT R6, desc[UR6][R6.64] ;  /* 0x0000000606067981 */ /* 0x000f22000c1e9b00 */
[----:B------:R-:W-:-:S03]  /*0970*/  IADD3 R30, P0, R0, R61, RZ ;  /* 0x0000003d001e7210 */ /* 0x000fc60007f1e0ff */
[----:B------:R-:W-:Y:S01]  /*0980*/  FADD.FTZ R0, R10, R11 ;  /* 0x0000000b0a007221 */ /* 0x000fe20000010000 */
[----:B------:R-:W-:Y:S01]  /*0990*/  FFMA.FTZ R12, R11, R11, R12 ;  /* 0x0000000b0b0c7223 */ /* 0x000fe2000001000c */
[----:B------:R-:W-:Y:S01]  /*09a0*/  IADD3.X R11, RZ, R63, RZ, P0, !PT ;  /* 0x0000003fff0b7210 */ /* 0x000fe200007fe4ff */
[--C-:B--2---:R-:W-:Y:S01]  /*09b0*/  HADD2.F32 R13, -RZ, R40.reuse.H0_H0 ;  /* 0x20000028ff0d7230 */ /* 0x104fe20000004100 */
[----:B------:R-:W-:Y:S01]  /*09c0*/  LEA R10, P0, R30, UR4, 0x1 ;  /* 0x000000041e0a7c11 */ /* 0x000fe2000f8008ff */
[----:B------:R-:W-:-:S03]  /*09d0*/  HADD2.F32 R25, -RZ, R40.H1_H1 ;  /* 0x30000028ff197230 */ /* 0x000fc60000004100 */
[----:B------:R-:W-:Y:S01]  /*09e0*/  LEA.HI.X R11, R30, UR5, R11, 0x1, P0 ;  /* 0x000000051e0b7c11 */ /* 0x000fe200080f0c0b */
[----:B------:R-:W-:Y:S01]  /*09f0*/  FADD.FTZ R24, R0, R13 ;  /* 0x0000000d00187221 */ /* 0x000fe20000010000 */
[----:B------:R-:W-:Y:S01]  /*0a00*/  FFMA.FTZ R12, R13, R13, R12 ;  /* 0x0000000d0d0c7223 */ /* 0x000fe2000001000c */
[----:B------:R-:W-:Y:S01]  /*0a10*/  IADD3 R0, R45, 0x17c00, RZ ;  /* 0x00017c002d007810 */ /* 0x000fe20007ffe0ff */
[--C-:B------:R-:W-:Y:S02]  /*0a20*/  HADD2.F32 R13, -RZ, R41.reuse.H0_H0 ;  /* 0x20000029ff0d7230 */ /* 0x100fe40000004100 */
[----:B------:R-:W-:Y:S01]  /*0a30*/  FADD.FTZ R24, R24, R25 ;  /* 0x0000001918187221 */ /* 0x000fe20000010000 */
[----:B------:R-:W2:Y:S01]  /*0a40*/  LDG.E.64.CONSTANT R10, desc[UR6][R10.64] ;  /* 0x000000060a0a7981 */ /* 0x000ea2000c1e9b00 */
[----:B------:R-:W-:Y:S01]  /*0a50*/  FFMA.FTZ R12, R25, R25, R12 ;  /* 0x00000019190c7223 */ /* 0x000fe2000001000c */
[----:B------:R-:W-:Y:S01]  /*0a60*/  IADD3 R31, P0, R0, R61, RZ ;  /* 0x0000003d001f7210 */ /* 0x000fe20007f1e0ff */
[----:B------:R-:W-:-:S02]  /*0a70*/  HADD2.F32 R0, -RZ, R41.H1_H1 ;  /* 0x30000029ff007230 */ /* 0x000fc40000004100 */
[----:B------:R-:W-:Y:S01]  /*0a80*/  FADD.FTZ R24, R24, R13 ;  /* 0x0000000d18187221 */ /* 0x000fe20000010000 */
[----:B------:R-:W-:Y:S01]  /*0a90*/  FFMA.FTZ R13, R13, R13, R12 ;  /* 0x0000000d0d0d7223 */ /* 0x000fe2000001000c */
[----:B------:R-:W-:Y:S02]  /*0aa0*/  IADD3.X R32, RZ, R63, RZ, P0, !PT ;  /* 0x0000003fff207210 */ /* 0x000fe400007fe4ff */
[C---:B------:R-:W-:Y:S01]  /*0ab0*/  LEA R12, P0, R31.reuse, UR4, 0x1 ;  /* 0x000000041f0c7c11 */ /* 0x040fe2000f8008ff */
[--C-:B------:R-:W-:Y:S02]  /*0ac0*/  HADD2.F32 R30, -RZ, R46.reuse.H0_H0 ;  /* 0x2000002eff1e7230 */ /* 0x100fe40000004100 */
[----:B------:R-:W-:Y:S01]  /*0ad0*/  FFMA.FTZ R25, R0, R0, R13 ;  /* 0x0000000000197223 */ /* 0x000fe2000001000d */
[----:B------:R-:W-:Y:S01]  /*0ae0*/  FADD.FTZ R24, R24, R0 ;  /* 0x0000000018187221 */ /* 0x000fe20000010000 */
[----:B------:R-:W-:Y:S02]  /*0af0*/  LEA.HI.X R13, R31, UR5, R32, 0x1, P0 ;  /* 0x000000051f0d7c11 */ /* 0x000fe400080f0c20 */
[----:B------:R-:W-:Y:S01]  /*0b00*/  IADD3 R0, R45, 0x19000, RZ ;  /* 0x000190002d007810 */ /* 0x000fe20007ffe0ff */
[----:B------:R-:W-:Y:S01]  /*0b10*/  FADD.FTZ R24, R24, R30 ;  /* 0x0000001e18187221 */ /* 0x000fe20000010000 */
[----:B------:R-:W-:Y:S01]  /*0b20*/  FFMA.FTZ R25, R30, R30, R25 ;  /* 0x0000001e1e197223 */ /* 0x000fe20000010019 */
[----:B------:R-:W-:Y:S01]  /*0b30*/  HADD2.F32 R30, -RZ, R46.H1_H1 ;  /* 0x3000002eff1e7230 */ /* 0x000fe20000004100 */
[----:B------:R-:W2:Y:S01]  /*0b40*/  LDG.E.64.CONSTANT R12, desc[UR6][R12.64] ;  /* 0x000000060c0c7981 */ /* 0x000ea2000c1e9b00 */
[----:B------:R-:W-:Y:S01]  /*0b50*/  IADD3 R33, P0, R0, R61, RZ ;  /* 0x0000003d00217210 */ /* 0x000fe20007f1e0ff */
[----:B------:R-:W-:-:S02]  /*0b60*/  HADD2.F32 R32, -RZ, R47.H0_H0 ;  /* 0x2000002fff207230 */ /* 0x000fc40000004100 */
[----:B------:R-:W-:Y:S01]  /*0b70*/  FADD.FTZ R0, R24, R30 ;  /* 0x0000001e18007221 */ /* 0x000fe20000010000 */
[----:B------:R-:W-:Y:S01]  /*0b80*/  FFMA.FTZ R25, R30, R30, R25 ;  /* 0x0000001e1e197223 */ /* 0x000fe20000010019 */
[----:B------:R-:W-:Y:S02]  /*0b90*/  IADD3.X R42, RZ, R63, RZ, P0, !PT ;  /* 0x0000003fff2a7210 */ /* 0x000fe400007fe4ff */
[C---:B------:R-:W-:Y:S01]  /*0ba0*/  LEA R24, P0, R33.reuse, UR4, 0x1 ;  /* 0x0000000421187c11 */ /* 0x040fe2000f8008ff */
[----:B------:R-:W-:Y:S01]  /*0bb0*/  FADD.FTZ R30, R0, R32 ;  /* 0x00000020001e7221 */ /* 0x000fe20000010000 */
[----:B------:R-:W-:Y:S02]  /*0bc0*/  HADD2.F32 R31, -RZ, R47.H1_H1 ;  /* 0x3000002fff1f7230 */ /* 0x000fe40000004100 */
[----:B------:R-:W-:Y:S01]  /*0bd0*/  FFMA.FTZ R32, R32, R32, R25 ;  /* 0x0000002020207223 */ /* 0x000fe20000010019 */
[----:B------:R-:W-:Y:S02]  /*0be0*/  LEA.HI.X R25, R33, UR5, R42, 0x1, P0 ;  /* 0x0000000521197c11 */ /* 0x000fe400080f0c2a */
[----:B------:R-:W-:Y:S01]  /*0bf0*/  IADD3 R0, R45, 0x1a400, RZ ;  /* 0x0001a4002d007810 */ /* 0x000fe20007ffe0ff */
[----:B------:R-:W-:Y:S01]  /*0c00*/  FADD.FTZ R30, R30, R31 ;  /* 0x0000001f1e1e7221 */ /* 0x000fe20000010000 */
[----:B------:R-:W-:Y:S01]  /*0c10*/  FFMA.FTZ R32, R31, R31, R32 ;  /* 0x0000001f1f207223 */ /* 0x000fe20000010020 */
[----:B------:R-:W-:Y:S01]  /*0c20*/  HADD2.F32 R31, -RZ, R52.H0_H0 ;  /* 0x20000034ff1f7230 */ /* 0x000fe20000004100 */
[----:B------:R-:W2:Y:S01]  /*0c30*/  LDG.E.64.CONSTANT R24, desc[UR6][R24.64] ;  /* 0x0000000618187981 */ /* 0x000ea2000c1e9b00 */
[----:B------:R-:W-:-:S03]  /*0c40*/  IADD3 R48, P0, R0, R61, RZ ;  /* 0x0000003d00307210 */ /* 0x000fc60007f1e0ff */
[----:B------:R-:W-:Y:S01]  /*0c50*/  FADD.FTZ R0, R30, R31 ;  /* 0x0000001f1e007221 */ /* 0x000fe20000010000 */
[----:B------:R-:W-:Y:S01]  /*0c60*/  FFMA.FTZ R32, R31, R31, R32 ;  /* 0x0000001f1f207223 */ /* 0x000fe20000010020 */
[----:B------:R-:W-:Y:S01]  /*0c70*/  IADD3.X R31, RZ, R63, RZ, P0, !PT ;  /* 0x0000003fff1f7210 */ /* 0x000fe200007fe4ff */
[----:B------:R-:W-:Y:S01]  /*0c80*/  HADD2.F32 R33, -RZ, R52.H1_H1 ;  /* 0x30000034ff217230 */ /* 0x000fe20000004100 */
[----:B------:R-:W-:Y:S01]  /*0c90*/  LEA R30, P0, R48, UR4, 0x1 ;  /* 0x00000004301e7c11 */ /* 0x000fe2000f8008ff */
[----:B------:R-:W-:-:S03]  /*0ca0*/  HADD2.F32 R43, -RZ, R53.H0_H0 ;  /* 0x20000035ff2b7230 */ /* 0x000fc60000004100 */
[----:B------:R-:W-:Y:S01]  /*0cb0*/  LEA.HI.X R31, R48, UR5, R31, 0x1, P0 ;  /* 0x00000005301f7c11 */ /* 0x000fe200080f0c1f */
[----:B------:R-:W-:Y:S01]  /*0cc0*/  FADD.FTZ R42, R0, R33 ;  /* 0x00000021002a7221 */ /* 0x000fe20000010000 */
[----:B------:R-:W-:Y:S01]  /*0cd0*/  FFMA.FTZ R32, R33, R33, R32 ;  /* 0x0000002121207223 */ /* 0x000fe20000010020 */
[----:B------:R-:W-:Y:S01]  /*0ce0*/  IADD3 R0, R45, 0x1b800, RZ ;  /* 0x0001b8002d007810 */ /* 0x000fe20007ffe0ff */
[----:B------:R-:W-:Y:S02]  /*0cf0*/  HADD2.F32 R33, -RZ, R53.H1_H1 ;  /* 0x30000035ff217230 */ /* 0x000fe40000004100 */
[----:B------:R-:W-:Y:S01]  /*0d00*/  FADD.FTZ R42, R42, R43 ;  /* 0x0000002b2a2a7221 */ /* 0x000fe20000010000 */
[----:B------:R-:W2:Y:S01]  /*0d10*/  LDG.E.64.CONSTANT R30, desc[UR6][R30.64] ;  /* 0x000000061e1e7981 */ /* 0x000ea2000c1e9b00 */
[----:B------:R-:W-:Y:S01]  /*0d20*/  FFMA.FTZ R32, R43, R43, R32 ;  /* 0x0000002b2b207223 */ /* 0x000fe20000010020 */
[----:B------:R-:W-:Y:S01]  /*0d30*/  IADD3 R49, P0, R0, R61, RZ ;  /* 0x0000003d00317210 */ /* 0x000fe20007f1e0ff */
[----:B------:R-:W-:-:S02]  /*0d40*/  HADD2.F32 R0, -RZ, R34.H0_H0 ;  /* 0x20000022ff007230 */ /* 0x000fc40000004100 */
[----:B------:R-:W-:Y:S01]  /*0d50*/  FADD.FTZ R42, R42, R33 ;  /* 0x000000212a2a7221 */ /* 0x000fe20000010000 */
[----:B------:R-:W-:Y:S01]  /*0d60*/  FFMA.FTZ R33, R33, R33, R32 ;  /* 0x0000002121217223 */ /* 0x000fe20000010020 */
[----:B------:R-:W-:Y:S02]  /*0d70*/  IADD3.X R50, RZ, R63, RZ, P0, !PT ;  /* 0x0000003fff327210 */ /* 0x000fe400007fe4ff */
[C---:B------:R-:W-:Y:S01]  /*0d80*/  LEA R32, P0, R49.reuse, UR4, 0x1 ;  /* 0x0000000431207c11 */ /* 0x040fe2000f8008ff */
[----:B------:R-:W-:Y:S02]  /*0d90*/  HADD2.F32 R48, -RZ, R34.H1_H1 ;  /* 0x30000022ff307230 */ /* 0x000fe40000004100 */
[----:B------:R-:W-:Y:S01]  /*0da0*/  FFMA.FTZ R43, R0, R0, R33 ;  /* 0x00000000002b7223 */ /* 0x000fe20000010021 */
[----:B------:R-:W-:Y:S01]  /*0db0*/  FADD.FTZ R42, R42, R0 ;  /* 0x000000002a2a7221 */ /* 0x000fe20000010000 */
[----:B------:R-:W-:Y:S02]  /*0dc0*/  LEA.HI.X R33, R49, UR5, R50, 0x1, P0 ;  /* 0x0000000531217c11 */ /* 0x000fe400080f0c32 */
[----:B------:R-:W-:Y:S01]  /*0dd0*/  IADD3 R0, R45, 0x1cc00, RZ ;  /* 0x0001cc002d007810 */ /* 0x000fe20007ffe0ff */
[----:B------:R-:W-:Y:S01]  /*0de0*/  FADD.FTZ R42, R42, R48 ;  /* 0x000000302a2a7221 */ /* 0x000fe20000010000 */
[----:B------:R-:W-:Y:S01]  /*0df0*/  FFMA.FTZ R43, R48, R48, R43 ;  /* 0x00000030302b7223 */ /* 0x000fe2000001002b */
[--C-:B------:R-:W-:Y:S01]  /*0e00*/  HADD2.F32 R48, -RZ, R35.reuse.H0_H0 ;  /* 0x20000023ff307230 */ /* 0x100fe20000004100 */
[----:B------:R-:W2:Y:S01]  /*0e10*/  LDG.E.64.CONSTANT R32, desc[UR6][R32.64] ;  /* 0x0000000620207981 */ /* 0x000ea2000c1e9b00 */
[----:B------:R-:W-:Y:S01]  /*0e20*/  IADD3 R51, P0, R0, R61, RZ ;  /* 0x0000003d00337210 */ /* 0x000fe20007f1e0ff */
[----:B------:R-:W-:-:S02]  /*0e30*/  HADD2.F32 R50, -RZ, R35.H1_H1 ;  /* 0x30000023ff327230 */ /* 0x000fc40000004100 */
[----:B------:R-:W-:Y:S01]  /*0e40*/  FADD.FTZ R0, R42, R48 ;  /* 0x000000302a007221 */ /* 0x000fe20000010000 */
[----:B------:R-:W-:Y:S01]  /*0e50*/  FFMA.FTZ R43, R48, R48, R43 ;  /* 0x00000030302b7223 */ /* 0x000fe2000001002b */
[----:B------:R-:W-:Y:S02]  /*0e60*/  IADD3.X R58, RZ, R63, RZ, P0, !PT ;  /* 0x0000003fff3a7210 */ /* 0x000fe400007fe4ff */
        /* <DEDUP_REMOVED lines=9> */
[----:B------:R-:W2:Y:S01]  /*0f00*/  LDG.E.64.CONSTANT R42, desc[UR6][R42.64] ;  /* 0x000000062a2a7981 */ /* 0x000ea2000c1e9b00 */
[----:B------:R-:W-:-:S03]  /*0f10*/  IADD3 R60, P0, R0, R61, RZ ;  /* 0x0000003d003c7210 */ /* 0x000fc60007f1e0ff */
[----:B------:R-:W-:Y:S01]  /*0f20*/  FADD.FTZ R0, R48, R49 ;  /* 0x0000003130007221 */ /* 0x000fe20000010000 */
[----:B------:R-:W-:Y:S01]  /*0f30*/  FFMA.FTZ R50, R49, R49, R50 ;  /* 0x0000003131327223 */ /* 0x000fe20000010032 */
[----:B------:R-:W-:Y:S01]  /*0f40*/  IADD3.X R49, RZ, R63, RZ, P0, !PT ;  /* 0x0000003fff317210 */ /* 0x000fe200007fe4ff */
[--C-:B------:R-:W-:Y:S01]  /*0f50*/  HADD2.F32 R51, -RZ, R21.reuse.H0_H0 ;  /* 0x20000015ff337230 */ /* 0x100fe20000004100 */
        /* <DEDUP_REMOVED lines=15> */
[----:B------:R-:W-:Y:S01]  /*1050*/  LEA R50, P0, R66, UR4, 0x1 ;  /* 0x0000000442327c11 */ /* 0x000fe2000f8008ff */
[----:B------:R-:W-:Y:S01]  /*1060*/  FFMA.FTZ R60, R0, R0, R51 ;  /* 0x00000000003c7223 */ /* 0x000fe20000010033 */
[----:B------:R-:W-:Y:S02]  /*1070*/  FADD.FTZ R58, R58, R0 ;  /* 0x000000003a3a7221 */ /* 0x000fe40000010000 */
[----:B------:R-:W-:Y:S02]  /*1080*/  LEA.HI.X R51, R66, UR5, R69, 0x1, P0 ;  /* 0x0000000542337c11 */ /* 0x000fe400080f0c45 */
[----:B------:R-:W-:-:S04]  /*1090*/  IADD3 R0, R45, 0x20800, RZ ;  /* 0x000208002d007810 */ /* 0x000fc80007ffe0ff */
[----:B------:R-:W2:Y:S01]  /*10a0*/  LDG.E.64.CONSTANT R50, desc[UR6][R50.64] ;  /* 0x0000000632327981 */ /* 0x000ea2000c1e9b00 */
[----:B------:R-:W-:Y:S01]  /*10b0*/  IADD3 R0, P0, R0, R61, RZ ;  /* 0x0000003d00007210 */ /* 0x000fe20007f1e0ff */
[----:B------:R-:W-:-:S03]  /*10c0*/  HADD2.F32 R67, -RZ, R19.H0_H0 ;  /* 0x20000013ff437230 */ /* 0x000fc60000004100 */
[----:B------:R-:W-:Y:S02]  /*10d0*/  IADD3.X R71, RZ, R63, RZ, P0, !PT ;  /* 0x0000003fff477210 */ /* 0x000fe400007fe4ff */
[----:B------:R-:W-:Y:S01]  /*10e0*/  LEA R74, P0, R0, UR4, 0x1 ;  /* 0x00000004004a7c11 */ /* 0x000fe2000f8008ff */
[----:B------:R-:W-:Y:S01]  /*10f0*/  FADD.FTZ R58, R58, R67 ;  /* 0x000000433a3a7221 */ /* 0x000fe20000010000 */
[----:B------:R-:W-:Y:S01]  /*1100*/  FFMA.FTZ R60, R67, R67, R60 ;  /* 0x00000043433c7223 */ /* 0x000fe2000001003c */
[----:B------:R-:W-:Y:S01]  /*1110*/  HADD2.F32 R67, -RZ, R19.H1_H1 ;  /* 0x30000013ff437230 */ /* 0x000fe20000004100 */
[----:B------:R-:W-:Y:S02]  /*1120*/  LEA.HI.X R75, R0, UR5, R71, 0x1, P0 ;  /* 0x00000005004b7c11 */ /* 0x000fe400080f0c47 */
[----:B------:R-:W-:Y:S01]  /*1130*/  IADD3 R0, R45, 0x21c00, RZ ;  /* 0x00021c002d007810 */ /* 0x000fe20007ffe0ff */
[--C-:B------:R-:W-:Y:S02]  /*1140*/  HADD2.F32 R69, -RZ, R16.reuse.H0_H0 ;  /* 0x20000010ff457230 */ /* 0x100fe40000004100 */
[----:B------:R-:W-:Y:S01]  /*1150*/  FADD.FTZ R58, R58, R67 ;  /* 0x000000433a3a7221 */ /* 0x000fe20000010000 */
[----:B------:R-:W-:Y:S01]  /*1160*/  FFMA.FTZ R60, R67, R67, R60 ;  /* 0x00000043433c7223 */ /* 0x000fe2000001003c */
[----:B------:R-:W2:Y:S01]  /*1170*/  LDG.E.64.CONSTANT R74, desc[UR6][R74.64] ;  /* 0x000000064a4a7981 */ /* 0x000ea2000c1e9b00 */
[----:B------:R-:W-:Y:S01]  /*1180*/  IADD3 R0, P0, R0, R61, RZ ;  /* 0x0000003d00007210 */ /* 0x000fe20007f1e0ff */
[----:B------:R-:W-:-:S02]  /*1190*/  HADD2.F32 R67, -RZ, R16.H1_H1 ;  /* 0x30000010ff437230 */ /* 0x000fc40000004100 */
[----:B------:R-:W-:Y:S01]  /*11a0*/  FADD.FTZ R58, R58, R69 ;  /* 0x000000453a3a7221 */ /* 0x000fe20000010000 */
[----:B------:R-:W-:Y:S01]  /*11b0*/  FFMA.FTZ R60, R69, R69, R60 ;  /* 0x00000045453c7223 */ /* 0x000fe2000001003c */
[----:B------:R-:W-:Y:S02]  /*11c0*/  IADD3.X R71, RZ, R63, RZ, P0, !PT ;  /* 0x0000003fff477210 */ /* 0x000fe400007fe4ff */
[----:B------:R-:W-:Y:S01]  /*11d0*/  LEA R72, P0, R0, UR4, 0x1 ;  /* 0x0000000400487c11 */ /* 0x000fe2000f8008ff */
[----:B------:R-:W-:Y:S01]  /*11e0*/  FADD.FTZ R58, R58, R67 ;  /* 0x000000433a3a7221 */ /* 0x000fe20000010000 */
[----:B------:R-:W-:Y:S01]  /*11f0*/  FFMA.FTZ R60, R67, R67, R60 ;  /* 0x00000043433c7223 */ /* 0x000fe2000001003c */
[--C-:B------:R-:W-:Y:S01]  /*1200*/  HADD2.F32 R67, -RZ, R17.reuse.H0_H0 ;  /* 0x20000011ff437230 */ /* 0x100fe20000004100 */
[----:B------:R-:W-:Y:S01]  /*1210*/  LEA.HI.X R73, R0, UR5, R71, 0x1, P0 ;  /* 0x0000000500497c11 */ /* 0x000fe200080f0c47 */
[----:B------:R-:W-:Y:S01]  /*1220*/  HADD2.F32 R69, -RZ, R17.H1_H1 ;  /* 0x30000011ff457230 */ /* 0x000fe20000004100 */
[----:B------:R-:W-:-:S02]  /*1230*/  IADD3 R0, R45, 0x23000, RZ ;  /* 0x000230002d007810 */ /* 0x000fc40007ffe0ff */
[----:B------:R-:W-:Y:S01]  /*1240*/  FADD.FTZ R58, R58, R67 ;  /* 0x000000433a3a7221 */ /* 0x000fe20000010000 */
[----:B------:R-:W-:Y:S01]  /*1250*/  FFMA.FTZ R60, R67, R67, R60 ;  /* 0x00000043433c7223 */ /* 0x000fe2000001003c */
[----:B------:R-:W2:Y:S01]  /*1260*/  LDG.E.64.CONSTANT R72, desc[UR6][R72.64] ;  /* 0x0000000648487981 */ /* 0x000ea2000c1e9b00 */
[--C-:B------:R-:W-:Y:S01]  /*1270*/  HADD2.F32 R67, -RZ, R14.reuse.H0_H0 ;  /* 0x2000000eff437230 */ /* 0x100fe20000004100 */
[----:B------:R-:W-:Y:S01]  /*1280*/  IADD3 R0, P0, R0, R61, RZ ;  /* 0x0000003d00007210 */ /* 0x000fe20007f1e0ff */
[----:B------:R-:W-:Y:S01]  /*1290*/  FADD.FTZ R58, R58, R69 ;  /* 0x000000453a3a7221 */ /* 0x000fe20000010000 */
[----:B------:R-:W-:Y:S02]  /*12a0*/  FFMA.FTZ R60, R69, R69, R60 ;  /* 0x00000045453c7223 */ /* 0x000fe4000001003c */
[----:B------:R-:W-:Y:S01]  /*12b0*/  IADD3.X R71, RZ, R63, RZ, P0, !PT ;  /* 0x0000003fff477210 */ /* 0x000fe200007fe4ff */
[----:B------:R-:W-:Y:S01]  /*12c0*/  FADD.FTZ R58, R58, R67 ;  /* 0x000000433a3a7221 */ /* 0x000fe20000010000 */
[----:B------:R-:W-:Y:S01]  /*12d0*/  FFMA.FTZ R60, R67, R67, R60 ;  /* 0x00000043433c7223 */ /* 0x000fe2000001003c */
[----:B------:R-:W-:Y:S01]  /*12e0*/  LEA R70, P0, R0, UR4, 0x1 ;  /* 0x0000000400467c11 */ /* 0x000fe2000f8008ff */
[----:B------:R-:W-:-:S02]  /*12f0*/  HADD2.F32 R67, -RZ, R14.H1_H1 ;  /* 0x3000000eff437230 */ /* 0x000fc40000004100 */
[--C-:B------:R-:W-:Y:S01]  /*1300*/  HADD2.F32 R69, -RZ, R15.reuse.H0_H0 ;  /* 0x2000000fff457230 */ /* 0x100fe20000004100 */
[----:B------:R-:W-:Y:S02]  /*1310*/  LEA.HI.X R71, R0, UR5, R71, 0x1, P0 ;  /* 0x0000000500477c11 */ /* 0x000fe400080f0c47 */
[----:B------:R-:W-:Y:S01]  /*1320*/  FADD.FTZ R58, R58, R67 ;  /* 0x000000433a3a7221 */ /* 0x000fe20000010000 */
[----:B------:R-:W-:Y:S01]  /*1330*/  FFMA.FTZ R60, R67, R67, R60 ;  /* 0x00000043433c7223 */ /* 0x000fe2000001003c */
[----:B------:R-:W-:Y:S01]  /*1340*/  IADD3 R78, R45, 0x24400, RZ ;  /* 0x000244002d4e7810 */ /* 0x000fe20007ffe0ff */
[----:B------:R-:W-:Y:S02]  /*1350*/  HADD2.F32 R67, -RZ, R15.H1_H1 ;  /* 0x3000000fff437230 */ /* 0x000fe40000004100 */
[----:B------:R-:W-:Y:S01]  /*1360*/  FADD.FTZ R58, R58, R69 ;  /* 0x000000453a3a7221 */ /* 0x000fe20000010000 */
[----:B------:R-:W-:Y:S01]  /*1370*/  FFMA.FTZ R60, R69, R69, R60 ;  /* 0x00000045453c7223 */ /* 0x000fe2000001003c */
[----:B------:R-:W2:Y:S01]  /*1380*/  LDG.E.64.CONSTANT R70, desc[UR6][R70.64] ;  /* 0x0000000646467981 */ /* 0x000ea2000c1e9b00 */
[----:B------:R-:W-:Y:S01]  /*1390*/  IADD3 R66, P0, R78, R61, RZ ;  /* 0x0000003d4e427210 */ /* 0x000fe20007f1e0ff */
[----:B------:R-:W-:Y:S01]  /*13a0*/  FADD.FTZ R58, R58, R67 ;  /* 0x000000433a3a7221 */ /* 0x000fe20000010000 */
[----:B------:R-:W-:Y:S01]  /*13b0*/  FFMA.FTZ R60, R67, R67, R60 ;  /* 0x00000043433c7223 */ /* 0x000fe2000001003c */
[----:B------:R-:W-:Y:S01]  /*13c0*/  HADD2.F32 R67, -RZ, R36.H0_H0 ;  /* 0x20000024ff437230 */ /* 0x000fe20000004100 */
[----:B------:R-:W-:-:S02]  /*13d0*/  IADD3.X R69, RZ, R63, RZ, P0, !PT ;  /* 0x0000003fff457210 */ /* 0x000fc400007fe4ff */
[----:B------:R-:W-:Y:S01]  /*13e0*/  LEA R68, P0, R66, UR4, 0x1 ;  /* 0x0000000442447c11 */ /* 0x000fe2000f8008ff */
[----:B------:R-:W-:Y:S01]  /*13f0*/  HADD2.F32 R81, -RZ, R36.H1_H1 ;  /* 0x30000024ff517230 */ /* 0x000fe20000004100 */
[----:B------:R-:W-:Y:S01]  /*1400*/  IADD3 R108, R45, 0x25800, RZ ;  /* 0x000258002d6c7810 */ /* 0x000fe20007ffe0ff */
[----:B------:R-:W-:Y:S01]  /*1410*/  FADD.FTZ R58, R58, R67 ;  /* 0x000000433a3a7221 */ /* 0x000fe20000010000 */
[----:B------:R-:W-:Y:S01]  /*1420*/  FFMA.FTZ R60, R67, R67, R60 ;  /* 0x00000043433c7223 */ /* 0x000fe2000001003c */
[----:B------:R-:W-:Y:S01]  /*1430*/  LEA.HI.X R69, R66, UR5, R69, 0x1, P0 ;  /* 0x0000000542457c11 */ /* 0x000fe200080f0c45 */
[--C-:B------:R-:W-:Y:S01]  /*1440*/  HADD2.F32 R67, -RZ, R37.reuse.H0_H0 ;  /* 0x20000025ff437230 */ /* 0x100fe20000004100 */
[----:B------:R-:W-:Y:S01]  /*1450*/  IADD3 R0, P1, R108, R61, RZ ;  /* 0x0000003d6c007210 */ /* 0x000fe20007f3e0ff */
[----:B------:R-:W-:Y:S01]  /*1460*/  FADD.FTZ R58, R58, R81 ;  /* 0x000000513a3a7221 */ /* 0x000fe20000010000 */
[----:B------:R-:W-:Y:S01]  /*1470*/  FFMA.FTZ R60, R81, R81, R60 ;  /* 0x00000051513c7223 */ /* 0x000fe2000001003c */
[----:B------:R-:W-:Y:S01]  /*1480*/  HADD2.F32 R81, -RZ, R37.H1_H1 ;  /* 0x30000025ff517230 */ /* 0x000fe20000004100 */
[----:B------:R-:W-:Y:S01]  /*1490*/  IADD3.X R83, RZ, R63, RZ, P1, !PT ;  /* 0x0000003fff537210 */ /* 0x000fe20000ffe4ff */
[----:B------:R-:W2:Y:S01]  /*14a0*/  LDG.E.64.CONSTANT R68, desc[UR6][R68.64] ;  /* 0x0000000644447981 */ /* 0x000ea2000c1e9b00 */
[----:B------:R-:W-:Y:S01]  /*14b0*/  LEA R66, P0, R0, UR4, 0x1 ;  /* 0x0000000400427c11 */ /* 0x000fe2000f8008ff */
[----:B------:R-:W-:Y:S01]  /*14c0*/  FADD.FTZ R58, R58, R67 ;  /* 0x000000433a3a7221 */ /* 0x000fe20000010000 */
[----:B------:R-:W-:-:S02]  /*14d0*/  FFMA.FTZ R60, R67, R67, R60 ;  /* 0x00000043433c7223 */ /* 0x000fc4000001003c */
[----:B------:R-:W-:Y:S01]  /*14e0*/  LEA.HI.X R67, R0, UR5, R83, 0x1, P0 ;  /* 0x0000000500437c11 */ /* 0x000fe200080f0c53 */
[--C-:B------:R-:W-:Y:S02]  /*14f0*/  HADD2.F32 R83, -RZ, R28.reuse.H0_H0 ;  /* 0x2000001cff537230 */ /* 0x100fe40000004100 */
[----:B------:R-:W-:Y:S01]  /*1500*/  FADD.FTZ R58, R58, R81 ;  /* 0x000000513a3a7221 */ /* 0x000fe20000010000 */
[----:B------:R-:W-:Y:S01]  /*1510*/  FFMA.FTZ R60, R81, R81, R60 ;  /* 0x00000051513c7223 */ /* 0x000fe2000001003c */
[----:B------:R-:W-:Y:S01]  /*1520*/  HADD2.F32 R81, -RZ, R28.H1_H1 ;  /* 0x3000001cff517230 */ /* 0x000fe20000004100 */
[----:B------:R-:W-:Y:S01]  /*1530*/  IADD3 R0, R45, 0x26c00, RZ ;  /* 0x00026c002d007810 */ /* 0x000fe20007ffe0ff */
[----:B------:R-:W-:Y:S01]  /*1540*/  FADD.FTZ R58, R58, R83 ;  /* 0x000000533a3a7221 */ /* 0x000fe20000010000 */
[----:B------:R-:W-:Y:S02]  /*1550*/  FFMA.FTZ R60, R83, R83, R60 ;  /* 0x00000053533c7223 */ /* 0x000fe4000001003c */
[----:B------:R-:W-:Y:S01]  /*1560*/  IADD3 R83, P0, R0, R61, RZ ;  /* 0x0000003d00537210 */ /* 0x000fe20007f1e0ff */
[----:B------:R-:W-:Y:S01]  /*1570*/  FADD.FTZ R58, R58, R81 ;  /* 0x000000513a3a7221 */ /* 0x000fe20000010000 */
[----:B------:R-:W-:-:S02]  /*1580*/  FFMA.FTZ R81, R81, R81, R60 ;  /* 0x0000005151517223 */ /* 0x000fc4000001003c */
[----:B------:R-:W2:Y:S01]  /*1590*/  LDG.E.64.CONSTANT R60, desc[UR6][R66.64] ;  /* 0x00000006423c7981 */ /* 0x000ea2000c1e9b00 */
[--C-:B------:R-:W-:Y:S01]  /*15a0*/  HADD2.F32 R0, -RZ, R29.reuse.H0_H0 ;  /* 0x2000001dff007230 */ /* 0x100fe20000004100 */
[----:B------:R-:W-:Y:S01]  /*15b0*/  IADD3.X R86, RZ, R63, RZ, P0, !PT ;  /* 0x0000003fff567210 */ /* 0x000fe200007fe4ff */
[----:B------:R-:W-:Y:S01]  /*15c0*/  HADD2.F32 R84, -RZ, R29.H1_H1 ;  /* 0x3000001dff547230 */ /* 0x000fe20000004100 */
[C---:B------:R-:W-:Y:S02]  /*15d0*/  LEA R82, P0, R83.reuse, UR4, 0x1 ;  /* 0x0000000453527c11 */ /* 0x040fe4000f8008ff */
[----:B------:R-:W-:Y:S01]  /*15e0*/  FADD.FTZ R58, R58, R0 ;  /* 0x000000003a3a7221 */ /* 0x000fe20000010000 */
[----:B------:R-:W-:Y:S01]  /*15f0*/  FFMA.FTZ R81, R0, R0, R81 ;  /* 0x0000000000517223 */ /* 0x000fe20000010051 */
[--C-:B------:R-:W-:Y:S01]  /*1600*/  HADD2.F32 R0, -RZ, R26.reuse.H0_H0 ;  /* 0x2000001aff007230 */ /* 0x100fe20000004100 */
[----:B------:R-:W-:Y:S01]  /*1610*/  LEA.HI.X R83, R83, UR5, R86, 0x1, P0 ;  /* 0x0000000553537c11 */ /* 0x000fe200080f0c56 */
[----:B------:R-:W-:Y:S01]  /*1620*/  FADD.FTZ R58, R58, R84 ;  /* 0x000000543a3a7221 */ /* 0x000fe20000010000 */
[----:B------:R-:W-:Y:S01]  /*1630*/  FFMA.FTZ R81, R84, R84, R81 ;  /* 0x0000005454517223 */ /* 0x000fe20000010051 */
[----:B------:R-:W-:-:S02]  /*1640*/  HADD2.F32 R84, -RZ, R26.H1_H1 ;  /* 0x3000001aff547230 */ /* 0x000fc40000004100 */
[----:B------:R-:W-:Y:S01]  /*1650*/  FADD.FTZ R58, R58, R0 ;  /* 0x000000003a3a7221 */ /* 0x000fe20000010000 */
[----:B------:R-:W-:Y:S01]  /*1660*/  FFMA.FTZ R81, R0, R0, R81 ;  /* 0x0000000000517223 */ /* 0x000fe20000010051 */
[----:B------:R0:W2:Y:S01]  /*1670*/  LDG.E.64.CONSTANT R66, desc[UR6][R82.64] ;  /* 0x0000000652427981 */ /* 0x0000a2000c1e9b00 */
[--C-:B------:R-:W-:Y:S02]  /*1680*/  HADD2.F32 R0, -RZ, R27.reuse.H0_H0 ;  /* 0x2000001bff007230 */ /* 0x100fe40000004100 */
[----:B------:R-:W-:Y:S01]  /*1690*/  FADD.FTZ R58, R58, R84 ;  /* 0x000000543a3a7221 */ /* 0x000fe20000010000 */
[----:B------:R-:W-:Y:S01]  /*16a0*/  FFMA.FTZ R81, R84, R84, R81 ;  /* 0x0000005454517223 */ /* 0x000fe20000010051 */
[----:B------:R-:W-:Y:S01]  /*16b0*/  HADD2.F32 R86, -RZ, R27.H1_H1 ;  /* 0x3000001bff567230 */ /* 0x000fe20000004100 */
[----:B------:R-:W1:Y:S01]  /*16c0*/  LDC.64 R84, c[0x0][0x220] ;  /* 0x00008800ff547b82 */ /* 0x000e620000000a00 */
[----:B------:R-:W-:Y:S01]  /*16d0*/  FADD.FTZ R58, R58, R0 ;  /* 0x000000003a3a7221 */ /* 0x000fe20000010000 */
[----:B------:R-:W-:Y:S01]  /*16e0*/  FFMA.FTZ R81, R0, R0, R81 ;  /* 0x0000000000517223 */ /* 0x000fe20000010051 */
[----:B------:R-:W-:-:S02]  /*16f0*/  HADD2.F32 R0, -RZ, R22.H0_H0 ;  /* 0x20000016ff007230 */ /* 0x000fc40000004100 */
[----:B------:R-:W-:Y:S01]  /*1700*/  FADD.FTZ R58, R58, R86 ;  /* 0x000000563a3a7221 */ /* 0x000fe20000010000 */
[----:B------:R-:W-:Y:S01]  /*1710*/  FFMA.FTZ R81, R86, R86, R81 ;  /* 0x0000005656517223 */ /* 0x000fe20000010051 */
[----:B0-----:R-:W-:Y:S02]  /*1720*/  HADD2.F32 R82, -RZ, R22.H1_H1 ;  /* 0x30000016ff527230 */ /* 0x001fe40000004100 */
        /* <DEDUP_REMOVED lines=8> */
[----:B------:R-:W-:Y:S02]  /*17b0*/  HADD2.F32 R0, -RZ, R8.H0_H0 ;  /* 0x20000008ff007230 */ /* 0x000fe40000004100 */
[----:B------:R-:W-:-:S04]  /*17c0*/  IMAD.WIDE R132, R59, 0x2, R132 ;  /* 0x000000023b847825 */ /* 0x000fc800078e0284 */
[----:B------:R-:W-:Y:S01]  /*17d0*/  FADD.FTZ R58, R58, R82 ;  /* 0x000000523a3a7221 */ /* 0x000fe20000010000 */
[----:B------:R-:W-:Y:S01]  /*17e0*/  FFMA.FTZ R81, R82, R82, R81 ;  /* 0x0000005252517223 */ /* 0x000fe20000010051 */
[----:B-1----:R-:W-:-:S04]  /*17f0*/  IMAD.WIDE R82, R59, 0x2, R84 ;  /* 0x000000023b527825 */ /* 0x002fc800078e0254 */
[----:B------:R-:W-:Y:S01]  /*1800*/  FADD.FTZ R84, R58, R0 ;  /* 0x000000003a547221 */ /* 0x000fe20000010000 */
[----:B------:R-:W-:Y:S01]  /*1810*/  FFMA.FTZ R81, R0, R0, R81 ;  /* 0x0000000000517223 */ /* 0x000fe20000010051 */
[----:B------:R-:W5:Y:S01]  /*1820*/  LDG.E.64.CONSTANT R132, desc[UR6][R132.64] ;  /* 0x0000000684847981 */ /* 0x000f62000c1e9b00 */
[----:B------:R-:W-:Y:S02]  /*1830*/  HADD2.F32 R0, -RZ, R8.H1_H1 ;  /* 0x30000008ff007230 */ /* 0x000fe40000004100 */
[--C-:B------:R-:W-:Y:S01]  /*1840*/  HADD2.F32 R86, -RZ, R9.reuse.H0_H0 ;  /* 0x20000009ff567230 */ /* 0x100fe20000004100 */
[----:B------:R0:W5:Y:S02]  /*1850*/  LDG.E.64.CONSTANT R58, desc[UR6][R82.64] ;  /* 0x00000006523a7981 */ /* 0x000164000c1e9b00 */
        /* <DEDUP_REMOVED lines=11> */
[----:B0-----:R-:W-:-:S02]  /*1910*/  HADD2.F32 R82, -RZ, R5.H0_H0 ;  /* 0x20000005ff527230 */ /* 0x001fc40000004100 */
[----:B------:R-:W-:Y:S01]  /*1920*/  FADD.FTZ R84, R84, R0 ;  /* 0x0000000054547221 */ /* 0x000fe20000010000 */
[----:B------:R-:W-:Y:S01]  /*1930*/  FFMA.FTZ R81, R0, R0, R81 ;  /* 0x0000000000517223 */ /* 0x000fe20000010051 */
[----:B------:R-:W-:Y:S02]  /*1940*/  HADD2.F32 R0, -RZ, R5.H1_H1 ;  /* 0x30000005ff007230 */ /* 0x000fe40000004100 */
[----:B------:R-:W-:Y:S01]  /*1950*/  FADD.FTZ R84, R84, R82 ;  /* 0x0000005254547221 */ /* 0x000fe20000010000 */
[----:B------:R-:W-:Y:S01]  /*1960*/  FFMA.FTZ R81, R82, R82, R81 ;  /* 0x0000005252517223 */ /* 0x000fe20000010051 */
[--C-:B---3--:R-:W-:Y:S02]  /*1970*/  HADD2.F32 R82, -RZ, R2.reuse.H0_H0 ;  /* 0x20000002ff527230 */ /* 0x108fe40000004100 */
        /* <DEDUP_REMOVED lines=11> */
[----:B----4-:R-:W-:-:S02]  /*1a30*/  HADD2.F32 R82, -RZ, R6.H0_H0 ;  /* 0x20000006ff527230 */ /* 0x010fc40000004100 */
        /* <DEDUP_REMOVED lines=11> */
[--C-:B--2---:R-:W-:Y:S02]  /*1af0*/  HADD2.F32 R82, -RZ, R10.reuse.H0_H0 ;  /* 0x2000000aff527230 */ /* 0x104fe40000004100 */
        /* <DEDUP_REMOVED lines=137> */
[--C-:B------:R-:W-:Y:S01]  /*2390*/  HADD2.F32 R82, -RZ, R69.reuse.H0_H0 ;  /* 0x20000045ff527230 */ /* 0x100fe20000004100 */
[----:B------:R-:W0:Y:S01]  /*23a0*/  S2R R0, SR_CgaCtaId ;  /* 0x0000000000007919 */ /* 0x000e220000008800 */
        /* <DEDUP_REMOVED lines=20> */
[----:B------:R-:W-:Y:S01]  /*24f0*/  MOV R81, 0x400 ;  /* 0x0000040000517802 */ /* 0x000fe20000000f00 */
[----:B------:R-:W-:-:S02]  /*2500*/  HADD2.F32 R85, -RZ, R66.H1_H1 ;  /* 0x30000042ff557230 */ /* 0x000fc40000004100 */
[----:B------:R-:W-:Y:S01]  /*2510*/  FADD.FTZ R84, R84, R83 ;  /* 0x0000005354547221 */ /* 0x000fe20000010000 */
[----:B------:R-:W-:Y:S01]  /*2520*/  FFMA.FTZ R86, R83, R83, R86 ;  /* 0x0000005353567223 */ /* 0x000fe20000010056 */
[--C-:B------:R-:W-:Y:S01]  /*2530*/  HADD2.F32 R87, -RZ, R67.reuse.H0_H0 ;  /* 0x20000043ff577230 */ /* 0x100fe20000004100 */
[----:B0-----:R-:W-:Y:S01]  /*2540*/  LEA R83, R0, R81, 0x18 ;  /* 0x0000005100537211 */ /* 0x001fe200078ec0ff */
[----:B------:R-:W-:Y:S01]  /*2550*/  FADD.FTZ R84, R84, R85 ;  /* 0x0000005554547221 */ /* 0x000fe20000010000 */
[----:B------:R-:W-:Y:S01]  /*2560*/  FFMA.FTZ R86, R85, R85, R86 ;  /* 0x0000005555567223 */ /* 0x000fe20000010056 */
[----:B------:R-:W-:Y:S01]  /*2570*/  HADD2.F32 R85, -RZ, R67.H1_H1 ;  /* 0x30000043ff557230 */ /* 0x000fe20000004100 */
[----:B------:R-:W-:Y:S01]  /*2580*/  ISETP.GT.U32.AND P0, PT, R55, 0xf, PT ;  /* 0x0000000f3700780c */ /* 0x000fe20003f04070 */
[----:B------:R-:W-:Y:S02]  /*2590*/  IMAD R89, R54, 0x28, R83 ;  /* 0x0000002836597824 */ /* 0x000fe400078e0253 */
[----:B------:R-:W-:Y:S01]  /*25a0*/  FFMA.FTZ R86, R87, R87, R86 ;  /* 0x0000005757567223 */ /* 0x000fe20000010056 */
[----:B------:R-:W-:-:S03]  /*25b0*/  FADD.FTZ R84, R84, R87 ;  /* 0x0000005754547221 */ /* 0x000fc60000010000 */
[----:B------:R-:W-:Y:S01]  /*25c0*/  FFMA.FTZ R87, R85, R85, R86 ;  /* 0x0000005555577223 */ /* 0x000fe20000010056 */
[----:B------:R-:W-:Y:S01]  /*25d0*/  LEA R89, R80, R89, 0x3 ;  /* 0x0000005950597211 */ /* 0x000fe200078e18ff */
[----:B------:R-:W-:Y:S01]  /*25e0*/  FADD.FTZ R86, R84, R85 ;  /* 0x0000005554567221 */ /* 0x000fe20000010000 */
[----:B------:R-:W-:Y:S01]  /*25f0*/  SHF.L.U32 R76, R76, 0x2, RZ ;  /* 0x000000024c4c7819 */ /* 0x000fe200000006ff */
[----:B------:R-:W-:Y:S01]  /*2600*/  BSSY B0, `(.L_x_3744) ;  /* 0x00000be000007945 */ /* 0x000fe20003800000 */
[----:B------:R-:W-:Y:S02]  /*2610*/  HFMA2.MMA R80, -RZ, RZ, 0, 0 ;  /* 0x00000000ff507435 */ /* 0x000fe400000001ff */
[----:B------:R0:W-:Y:S01]  /*2620*/  STS.64 [R89], R86 ;  /* 0x0000005659007388 */ /* 0x0001e20000000a00 */
[----:B------:R-:W-:Y:S02]  /*2630*/  MOV R82, RZ ;  /* 0x000000ff00527202 */ /* 0x000fe40000000f00 */
[----:B------:R-:W-:Y:S01]  /*2640*/  LOP3.LUT R76, R76, 0xc, RZ, 0xc0, !PT ;  /* 0x0000000c4c4c7812 */ /* 0x000fe200078ec0ff */
[----:B------:R-:W-:Y:S06]  /*2650*/  BAR.SYNC.DEFER_BLOCKING 0x0 ;  /* 0x0000000000007b1d */ /* 0x000fec0000010000 */
[----:B------:R-:W-:Y:S05]  /*2660*/  @P0 BRA `(.L_x_3745) ;  /* 0x0000000800dc0947 */ /* 0x000fea0003800000 */
[----:B------:R-:W-:-:S05]  /*2670*/  LEA.HI R80, R55, R76, RZ, 0x1e ;  /* 0x0000004c37507211 */ /* 0x000fca00078ff0ff */
[----:B------:R-:W-:-:S05]  /*2680*/  IMAD R80, R80, 0x50, -R77 ;  /* 0x0000005050507824 */ /* 0x000fca00078e0a4d */
[C---:B------:R-:W-:Y:S02]  /*2690*/  IADD3 R77, R80.reuse, 0x4, RZ ;  /* 0x00000004504d7810 */ /* 0x040fe40007ffe0ff */
[C---:B------:R-:W-:Y:S02]  /*26a0*/  IADD3 R85, R80.reuse, 0x8, RZ ;  /* 0x0000000850557810 */ /* 0x040fe40007ffe0ff */
[----:B------:R-:W-:Y:S02]  /*26b0*/  SHF.R.S32.HI R82, RZ, 0x1f, R77 ;  /* 0x0000001fff527819 */ /* 0x000fe4000001144d */
[----:B0-----:R-:W-:Y:S02]  /*26c0*/  IADD3 R87, R80, 0xc, RZ ;  /* 0x0000000c50577810 */ /* 0x001fe40007ffe0ff */
[----:B------:R-:W-:Y:S02]  /*26d0*/  LEA.HI R84, R82, R77, RZ, 0x2 ;  /* 0x0000004d52547211 */ /* 0x000fe400078f10ff */
[----:B------:R-:W-:-:S02]  /*26e0*/  IADD3 R77, R80, 0x10, RZ ;  /* 0x00000010504d7810 */ /* 0x000fc40007ffe0ff */
[----:B------:R-:W-:Y:S02]  /*26f0*/  SHF.R.S32.HI R86, RZ, 0x1f, R85 ;  /* 0x0000001fff567819 */ /* 0x000fe40000011455 */
[----:B------:R-:W-:Y:S02]  /*2700*/  SHF.R.S32.HI R88, RZ, 0x1f, R87 ;  /* 0x0000001fff587819 */ /* 0x000fe40000011457 */
[----:B------:R-:W-:Y:S02]  /*2710*/  SHF.R.S32.HI R82, RZ, 0x1f, R77 ;  /* 0x0000001fff527819 */ /* 0x000fe4000001144d */
[----:B------:R-:W-:Y:S02]  /*2720*/  LEA.HI R86, R86, R85, RZ, 0x2 ;  /* 0x0000005556567211 */ /* 0x000fe400078f10ff */
[----:B------:R-:W-:Y:S02]  /*2730*/  LEA.HI R88, R88, R87, RZ, 0x2 ;  /* 0x0000005758587211 */ /* 0x000fe400078f10ff */
[----:B------:R-:W-:-:S02]  /*2740*/  IADD3 R87, R80, 0x14, RZ ;  /* 0x0000001450577810 */ /* 0x000fc40007ffe0ff */
[----:B------:R-:W-:Y:S02]  /*2750*/  IADD3 R91, R80, 0x1c, RZ ;  /* 0x0000001c505b7810 */ /* 0x000fe40007ffe0ff */
[----:B------:R-:W-:Y:S02]  /*2760*/  LEA.HI R85, R82, R77, RZ, 0x2 ;  /* 0x0000004d52557211 */ /* 0x000fe400078f10ff */
[C---:B------:R-:W-:Y:S02]  /*2770*/  IADD3 R77, R80.reuse, 0x20, RZ ;  /* 0x00000020504d7810 */ /* 0x040fe40007ffe0ff */
[----:B------:R-:W-:Y:S02]  /*2780*/  IADD3 R89, R80, 0x18, RZ ;  /* 0x0000001850597810 */ /* 0x000fe40007ffe0ff */
[----:B------:R-:W-:Y:S02]  /*2790*/  SHF.R.S32.HI R90, RZ, 0x1f, R87 ;  /* 0x0000001fff5a7819 */ /* 0x000fe40000011457 */
[----:B------:R-:W-:-:S02]  /*27a0*/  SHF.R.S32.HI R94, RZ, 0x1f, R91 ;  /* 0x0000001fff5e7819 */ /* 0x000fc4000001145b */
[----:B------:R-:W-:Y:S02]  /*27b0*/  SHF.R.S32.HI R82, RZ, 0x1f, R77 ;  /* 0x0000001fff527819 */ /* 0x000fe4000001144d */
[----:B------:R-:W-:Y:S02]  /*27c0*/  SHF.R.S32.HI R92, RZ, 0x1f, R89 ;  /* 0x0000001fff5c7819 */ /* 0x000fe40000011459 */
[----:B------:R-:W-:Y:S02]  /*27d0*/  LEA.HI R90, R90, R87, RZ, 0x2 ;  /* 0x000000575a5a7211 */ /* 0x000fe400078f10ff */
[----:B------:R-:W-:Y:S02]  /*27e0*/  LEA.HI R94, R94, R91, RZ, 0x2 ;  /* 0x0000005b5e5e7211 */ /* 0x000fe400078f10ff */
[----:B------:R-:W-:Y:S02]  /*27f0*/  IADD3 R91, R80, 0x28, RZ ;  /* 0x00000028505b7810 */ /* 0x000fe40007ffe0ff */
[----:B------:R-:W-:-:S02]  /*2800*/  LEA.HI R87, R82, R77, RZ, 0x2 ;  /* 0x0000004d52577211 */ /* 0x000fc400078f10ff */
        /* <DEDUP_REMOVED lines=9> */
[C---:B------:R-:W-:Y:S02]  /*28a0*/  IADD3 R95, R80.reuse, 0x34, RZ ;  /* 0x00000034505f7810 */ /* 0x040fe40007ffe0ff */
[C---:B------:R-:W-:Y:S02]  /*28b0*/  IADD3 R97, R80.reuse, 0x38, RZ ;  /* 0x0000003850617810 */ /* 0x040fe40007ffe0ff */
[----:B------:R-:W-:-:S02]  /*28c0*/  IADD3 R99, R80, 0x3c, RZ ;  /* 0x0000003c50637810 */ /* 0x000fc40007ffe0ff */
[----:B------:R-:W-:Y:S02]  /*28d0*/  LEA.HI R91, R82, R77, RZ, 0x2 ;  /* 0x0000004d525b7211 */ /* 0x000fe400078f10ff */
[----:B------:R-:W-:Y:S02]  /*28e0*/  SHF.R.S32.HI R77, RZ, 0x1f, R80 ;  /* 0x0000001fff4d7819 */ /* 0x000fe40000011450 */
[----:B------:R-:W-:Y:S02]  /*28f0*/  LEA.HI R89, R96, R89, RZ, 0x2 ;  /* 0x0000005960597211 */ /* 0x000fe400078f10ff */
[----:B------:R-:W-:Y:S02]  /*2900*/  LEA.HI R93, R100, R93, RZ, 0x2 ;  /* 0x0000005d645d7211 */ /* 0x000fe400078f10ff */
[----:B------:R-:W-:Y:S02]  /*2910*/  IADD3 R82, R80, 0x40, RZ ;  /* 0x0000004050527810 */ /* 0x000fe40007ffe0ff */
[----:B------:R-:W-:-:S02]  /*2920*/  SHF.R.S32.HI R96, RZ, 0x1f, R95 ;  /* 0x0000001fff607819 */ /* 0x000fc4000001145f */
[----:B------:R-:W-:Y:S02]  /*2930*/  SHF.R.S32.HI R100, RZ, 0x1f, R97 ;  /* 0x0000001fff647819 */ /* 0x000fe40000011461 */
[----:B------:R-:W-:Y:S02]  /*2940*/  SHF.R.S32.HI R102, RZ, 0x1f, R99 ;  /* 0x0000001fff667819 */ /* 0x000fe40000011463 */
[----:B------:R-:W-:Y:S02]  /*2950*/  LEA.HI R77, R77, R80, RZ, 0x2 ;  /* 0x000000504d4d7211 */ /* 0x000fe400078f10ff */
[----:B------:R-:W-:Y:S02]  /*2960*/  SHF.R.S32.HI R101, RZ, 0x1f, R82 ;  /* 0x0000001fff657819 */ /* 0x000fe40000011452 */
[----:B------:R-:W-:Y:S02]  /*2970*/  LEA.HI R95, R96, R95, RZ, 0x2 ;  /* 0x0000005f605f7211 */ /* 0x000fe400078f10ff */
[----:B------:R-:W-:-:S02]  /*2980*/  LEA.HI R97, R100, R97, RZ, 0x2 ;  /* 0x0000006164617211 */ /* 0x000fc400078f10ff */
[----:B------:R-:W-:Y:S02]  /*2990*/  LEA.HI R99, R102, R99, RZ, 0x2 ;  /* 0x0000006366637211 */ /* 0x000fe400078f10ff */
[C---:B------:R-:W-:Y:S02]  /*29a0*/  IADD3 R96, R80.reuse, 0x44, RZ ;  /* 0x0000004450607810 */ /* 0x040fe40007ffe0ff */
[C---:B------:R-:W-:Y:S02]  /*29b0*/  IADD3 R100, R80.reuse, 0x48, RZ ;  /* 0x0000004850647810 */ /* 0x040fe40007ffe0ff */
[----:B------:R-:W-:Y:S02]  /*29c0*/  IADD3 R102, R80, 0x4c, RZ ;  /* 0x0000004c50667810 */ /* 0x000fe40007ffe0ff */
[----:B------:R-:W-:Y:S02]  /*29d0*/  SHF.R.S32.HI R80, RZ, 0x2, R77 ;  /* 0x00000002ff507819 */ /* 0x000fe4000001144d */
[----:B------:R-:W-:-:S02]  /*29e0*/  LEA.HI R101, R101, R82, RZ, 0x2 ;  /* 0x0000005265657211 */ /* 0x000fc400078f10ff */
[----:B------:R-:W-:Y:S01]  /*29f0*/  SHF.L.U32 R82, R55, 0x3, RZ ;  /* 0x0000000337527819 */ /* 0x000fe200000006ff */
[--C-:B------:R-:W-:Y:S01]  /*2a00*/  IMAD R80, R80, 0x28, R83.reuse ;  /* 0x0000002850507824 */ /* 0x100fe200078e0253 */
[----:B------:R-:W-:Y:S02]  /*2a10*/  SHF.R.S32.HI R84, RZ, 0x2, R84 ;  /* 0x00000002ff547819 */ /* 0x000fe40000011454 */
[----:B------:R-:W-:Y:S02]  /*2a20*/  LOP3.LUT R77, R82, 0x18, RZ, 0xc0, !PT ;  /* 0x00000018524d7812 */ /* 0x000fe400078ec0ff */
[----:B------:R-:W-:Y:S01]  /*2a30*/  SHF.R.S32.HI R86, RZ, 0x2, R86 ;  /* 0x00000002ff567819 */ /* 0x000fe20000011456 */
[--C-:B------:R-:W-:Y:S01]  /*2a40*/  IMAD R84, R84, 0x28, R83.reuse ;  /* 0x0000002854547824 */ /* 0x100fe200078e0253 */
[----:B------:R-:W-:Y:S02]  /*2a50*/  SHF.R.S32.HI R103, RZ, 0x1f, R96 ;  /* 0x0000001fff677819 */ /* 0x000fe40000011460 */
[----:B------:R-:W-:Y:S01]  /*2a60*/  IADD3 R80, R80, R77, RZ ;  /* 0x0000004d50507210 */ /* 0x000fe20007ffe0ff */
[----:B------:R-:W-:Y:S01]  /*2a70*/  IMAD R86, R86, 0x28, R83 ;  /* 0x0000002856567824 */ /* 0x000fe200078e0253 */
[----:B------:R-:W-:-:S02]  /*2a80*/  SHF.R.S32.HI R88, RZ, 0x2, R88 ;  /* 0x00000002ff587819 */ /* 0x000fc40000011458 */
[----:B------:R-:W-:Y:S02]  /*2a90*/  LEA.HI R103, R103, R96, RZ, 0x2 ;  /* 0x0000006067677211 */ /* 0x000fe400078f10ff */
[----:B------:R-:W-:Y:S01]  /*2aa0*/  SHF.R.S32.HI R105, RZ, 0x1f, R100 ;  /* 0x0000001fff697819 */ /* 0x000fe20000011464 */
[----:B------:R-:W-:Y:S01]  /*2ab0*/  IMAD R88, R88, 0x28, R83 ;  /* 0x0000002858587824 */ /* 0x000fe200078e0253 */
[----:B------:R-:W-:Y:S02]  /*2ac0*/  SHF.R.S32.HI R96, RZ, 0x2, R90 ;  /* 0x00000002ff607819 */ /* 0x000fe4000001145a */
[----:B------:R-:W-:Y:S02]  /*2ad0*/  SHF.R.S32.HI R114, RZ, 0x2, R91 ;  /* 0x00000002ff727819 */ /* 0x000fe4000001145b */
[----:B------:R-:W-:Y:S01]  /*2ae0*/  IADD3 R84, R77, R84, RZ ;  /* 0x000000544d547210 */ /* 0x000fe20007ffe0ff */
[----:B------:R0:W1:Y:S01]  /*2af0*/  LDS.64 R90, [R80] ;  /* 0x00000000505a7984 */ /* 0x0000620000000a00 */
[----:B------:R-:W-:Y:S01]  /*2b00*/  SHF.R.S32.HI R82, RZ, 0x2, R85 ;  /* 0x00000002ff527819 */ /* 0x000fe20000011455 */
[----:B------:R-:W-:Y:S01]  /*2b10*/  IMAD R114, R114, 0x28, R83 ;  /* 0x0000002872727824 */ /* 0x000fe200078e0253 */
[----:B------:R-:W-:-:S02]  /*2b20*/  SHF.R.S32.HI R107, RZ, 0x1f, R102 ;  /* 0x0000001fff6b7819 */ /* 0x000fc40000011466 */
[----:B------:R-:W-:Y:S01]  /*2b30*/  LEA.HI R105, R105, R100, RZ, 0x2 ;  /* 0x0000006469697211 */ /* 0x000fe200078f10ff */
[----:B------:R-:W-:Y:S01]  /*2b40*/  IMAD R82, R82, 0x28, R83 ;  /* 0x0000002852527824 */ /* 0x000fe200078e0253 */
[----:B------:R-:W-:Y:S02]  /*2b50*/  SHF.R.S32.HI R100, RZ, 0x2, R92 ;  /* 0x00000002ff647819 */ /* 0x000fe4000001145c */
[----:B------:R-:W-:Y:S02]  /*2b60*/  SHF.R.S32.HI R112, RZ, 0x2, R93 ;  /* 0x00000002ff707819 */ /* 0x000fe4000001145d */
[----:B------:R-:W-:Y:S01]  /*2b70*/  IADD3 R86, R77, R86, RZ ;  /* 0x000000564d567210 */ /* 0x000fe20007ffe0ff */
[----:B------:R-:W2:Y:S01]  /*2b80*/  LDS.64 R92, [R84] ;  /* 0x00000000545c7984 */ /* 0x000ea20000000a00 */
[----:B------:R-:W-:Y:S01]  /*2b90*/  LEA.HI R107, R107, R102, RZ, 0x2 ;  /* 0x000000666b6b7211 */ /* 0x000fe200078f10ff */
[--C-:B0-----:R-:W-:Y:S01]  /*2ba0*/  IMAD R80, R100, 0x28, R83.reuse ;  /* 0x0000002864507824 */ /* 0x101fe200078e0253 */
[----:B------:R-:W-:Y:S01]  /*2bb0*/  SHF.R.S32.HI R102, RZ, 0x2, R94 ;  /* 0x00000002ff667819 */ /* 0x000fe2000001145e */
[----:B------:R-:W-:Y:S01]  /*2bc0*/  IMAD R112, R112, 0x28, R83 ;  /* 0x0000002870707824 */ /* 0x000fe200078e0253 */
[----:B------:R-:W-:-:S02]  /*2bd0*/  SHF.R.S32.HI R116, RZ, 0x2, R95 ;  /* 0x00000002ff747819 */ /* 0x000fc4000001145f */
[C---:B------:R-:W-:Y:S01]  /*2be0*/  IADD3 R88, R77.reuse, R88, RZ ;  /* 0x000000584d587210 */ /* 0x040fe20007ffe0ff */
[----:B------:R-:W0:Y:S01]  /*2bf0*/  LDS.64 R94, [R86] ;  /* 0x00000000565e7984 */ /* 0x000e220000000a00 */
[----:B------:R-:W-:Y:S01]  /*2c00*/  SHF.R.S32.HI R110, RZ, 0x2, R98 ;  /* 0x00000002ff6e7819 */ /* 0x000fe20000011462 */
[----:B------:R-:W-:Y:S01]  /*2c10*/  IMAD R98, R96, 0x28, R83 ;  /* 0x0000002860627824 */ /* 0x000fe200078e0253 */
[----:B------:R-:W-:Y:S01]  /*2c20*/  SHF.R.S32.HI R118, RZ, 0x2, R97 ;  /* 0x00000002ff767819 */ /* 0x000fe20000011461 */
[--C-:B------:R-:W-:Y:S01]  /*2c30*/  IMAD R102, R102, 0x28, R83.reuse ;  /* 0x0000002866667824 */ /* 0x100fe200078e0253 */
[C---:B------:R-:W-:Y:S01]  /*2c40*/  IADD3 R82, R77.reuse, R82, RZ ;  /* 0x000000524d527210 */ /* 0x040fe20007ffe0ff */
[----:B------:R3:W4:Y:S01]  /*2c50*/  LDS.64 R96, [R88] ;  /* 0x0000000058607984 */ /* 0x0007220000000a00 */
[C---:B------:R-:W-:Y:S01]  /*2c60*/  IADD3 R100, R77.reuse, R98, RZ ;  /* 0x000000624d647210 */ /* 0x040fe20007ffe0ff */
[----:B------:R-:W-:Y:S01]  /*2c70*/  IMAD R110, R110, 0x28, R83 ;  /* 0x000000286e6e7824 */ /* 0x000fe200078e0253 */
[----:B------:R-:W-:Y:S01]  /*2c80*/  SHF.R.S32.HI R120, RZ, 0x2, R99 ;  /* 0x00000002ff787819 */ /* 0x000fe20000011463 */
[----:B------:R-:W-:Y:S01]  /*2c90*/  IMAD R116, R116, 0x28, R83 ;  /* 0x0000002874747824 */ /* 0x000fe200078e0253 */
[----:B------:R1:W4:Y:S01]  /*2ca0*/  LDS.64 R98, [R82] ;  /* 0x0000000052627984 */ /* 0x0003220000000a00 */
[----:B------:R-:W-:Y:S01]  /*2cb0*/  SHF.R.S32.HI R104, RZ, 0x2, R87 ;  /* 0x00000002ff687819 */ /* 0x000fe20000011457 */
[----:B------:R-:W-:Y:S01]  /*2cc0*/  IMAD R118, R118, 0x28, R83 ;  /* 0x0000002876767824 */ /* 0x000fe200078e0253 */
[----:B------:R-:W-:Y:S01]  /*2cd0*/  SHF.R.S32.HI R122, RZ, 0x2, R101 ;  /* 0x00000002ff7a7819 */ /* 0x000fe20000011465 */
[----:B------:R-:W-:Y:S01]  /*2ce0*/  IMAD R120, R120, 0x28, R83 ;  /* 0x0000002878787824 */ /* 0x000fe200078e0253 */
[C---:B------:R-:W-:Y:S01]  /*2cf0*/  IADD3 R80, R77.reuse, R80, RZ ;  /* 0x000000504d507210 */ /* 0x040fe20007ffe0ff */
[----:B------:R-:W4:Y:S01]  /*2d00*/  LDS.64 R100, [R100] ;  /* 0x0000000064647984 */ /* 0x000f220000000a00 */
[----:B------:R-:W-:Y:S01]  /*2d10*/  SHF.R.S32.HI R106, RZ, 0x2, R89 ;  /* 0x00000002ff6a7819 */ /* 0x000fe20000011459 */
[----:B------:R-:W-:Y:S01]  /*2d20*/  IMAD R104, R104, 0x28, R83 ;  /* 0x0000002868687824 */ /* 0x000fe200078e0253 */
[----:B------:R-:W-:Y:S01]  /*2d30*/  SHF.R.S32.HI R124, RZ, 0x2, R103 ;  /* 0x00000002ff7c7819 */ /* 0x000fe20000011467 */
[--C-:B------:R-:W-:Y:S01]  /*2d40*/  IMAD R122, R122, 0x28, R83.reuse ;  /* 0x000000287a7a7824 */ /* 0x100fe200078e0253 */
[C---:B---3--:R-:W-:Y:S01]  /*2d50*/  IADD3 R88, R77.reuse, R102, RZ ;  /* 0x000000664d587210 */ /* 0x048fe20007ffe0ff */
[--C-:B------:R-:W-:Y:S01]  /*2d60*/  IMAD R106, R106, 0x28, R83.reuse ;  /* 0x000000286a6a7824 */ /* 0x100fe200078e0253 */
[----:B------:R3:W4:Y:S01]  /*2d70*/  LDS.64 R102, [R80] ;  /* 0x0000000050667984 */ /* 0x0007220000000a00 */
[C---:B------:R-:W-:Y:S01]  /*2d80*/  IADD3 R86, R77.reuse, R104, RZ ;  /* 0x000000684d567210 */ /* 0x040fe20007ffe0ff */
[----:B------:R-:W-:Y:S01]  /*2d90*/  IMAD R124, R124, 0x28, R83 ;  /* 0x000000287c7c7824 */ /* 0x000fe200078e0253 */
[----:B------:R-:W-:Y:S01]  /*2da0*/  SHF.R.S32.HI R126, RZ, 0x2, R105 ;  /* 0x00000002ff7e7819 */ /* 0x000fe20000011469 */
[----:B------:R-:W4:Y:S01]  /*2db0*/  LDS.64 R88, [R88] ;  /* 0x0000000058587984 */ /* 0x000f220000000a00 */
[C---:B------:R-:W-:Y:S01]  /*2dc0*/  IADD3 R84, R77.reuse, R106, RZ ;  /* 0x0000006a4d547210 */ /* 0x040fe20007ffe0ff */
[----:B-1----:R-:W-:Y:S01]  /*2dd0*/  FADD.FTZ R105, RZ, R90 ;  /* 0x0000005aff697221 */ /* 0x002fe20000010000 */
[----:B------:R-:W-:Y:S01]  /*2de0*/  SHF.R.S32.HI R128, RZ, 0x2, R107 ;  /* 0x00000002ff807819 */ /* 0x000fe2000001146b */
[----:B------:R-:W1:Y:S01]  /*2df0*/  LDS.64 R86, [R86] ;  /* 0x0000000056567984 */ /* 0x000e620000000a00 */
[C---:B------:R-:W-:Y:S01]  /*2e00*/  IADD3 R82, R77.reuse, R110, RZ ;  /* 0x0000006e4d527210 */ /* 0x040fe20007ffe0ff */
[--C-:B------:R-:W-:Y:S01]  /*2e10*/  IMAD R126, R126, 0x28, R83.reuse ;  /* 0x000000287e7e7824 */ /* 0x100fe200078e0253 */
[----:B------:R-:W-:Y:S01]  /*2e20*/  IADD3 R90, R77, R112, RZ ;  /* 0x000000704d5a7210 */ /* 0x000fe20007ffe0ff */
[----:B------:R-:W1:Y:S01]  /*2e30*/  LDS.64 R84, [R84] ;  /* 0x0000000054547984 */ /* 0x000e620000000a00 */
[----:B------:R-:W-:-:S02]  /*2e40*/  IMAD R128, R128, 0x28, R83 ;  /* 0x0000002880807824 */ /* 0x000fc400078e0253 */
[----:B---3--:R-:W-:Y:S01]  /*2e50*/  FADD.FTZ R80, RZ, R91 ;  /* 0x0000005bff507221 */ /* 0x008fe20000010000 */
[----:B--2---:R-:W-:Y:S01]  /*2e60*/  FADD.FTZ R105, R105, R92 ;  /* 0x0000005c69697221 */ /* 0x004fe20000010000 */
[----:B------:R-:W2:Y:S01]  /*2e70*/  LDS.64 R82, [R82] ;  /* 0x0000000052527984 */ /* 0x000ea20000000a00 */
[----:B------:R-:W-:Y:S01]  /*2e80*/  IADD3 R92, R77, R114, RZ ;  /* 0x000000724d5c7210 */ /* 0x000fe20007ffe0ff */
[----:B------:R-:W-:Y:S01]  /*2e90*/  FADD.FTZ R80, R80, R93 ;  /* 0x0000005d50507221 */ /* 0x000fe20000010000 */
[----:B0-----:R-:W-:Y:S01]  /*2ea0*/  FADD.FTZ R105, R105, R94 ;  /* 0x0000005e69697221 */ /* 0x001fe20000010000 */
[----:B------:R-:W0:Y:S01]  /*2eb0*/  LDS.64 R90, [R90] ;  /* 0x000000005a5a7984 */ /* 0x000e220000000a00 */
[----:B------:R-:W-:Y:S01]  /*2ec0*/  IADD3 R94, R77, R116, RZ ;  /* 0x000000744d5e7210 */ /* 0x000fe20007ffe0ff */
[----:B------:R-:W-:Y:S01]  /*2ed0*/  FADD.FTZ R80, R80, R95 ;  /* 0x0000005f50507221 */ /* 0x000fe20000010000 */
[----:B----4-:R-:W-:Y:S01]  /*2ee0*/  FADD.FTZ R105, R105, R96 ;  /* 0x0000006069697221 */ /* 0x010fe20000010000 */
[----:B------:R-:W3:Y:S01]  /*2ef0*/  LDS.64 R92, [R92] ;  /* 0x000000005c5c7984 */ /* 0x000ee20000000a00 */
[----:B------:R-:W-:Y:S01]  /*2f00*/  IADD3 R96, R77, R118, RZ ;  /* 0x000000764d607210 */ /* 0x000fe20007ffe0ff */
[----:B------:R-:W-:Y:S01]  /*2f10*/  FADD.FTZ R80, R80, R97 ;  /* 0x0000006150507221 */ /* 0x000fe20000010000 */
[----:B------:R-:W-:Y:S01]  /*2f20*/  FADD.FTZ R105, R105, R98 ;  /* 0x0000006269697221 */ /* 0x000fe20000010000 */
[----:B------:R-:W4:Y:S01]  /*2f30*/  LDS.64 R94, [R94] ;  /* 0x000000005e5e7984 */ /* 0x000f220000000a00 */
[C---:B------:R-:W-:Y:S01]  /*2f40*/  IADD3 R98, R77.reuse, R120, RZ ;  /* 0x000000784d627210 */ /* 0x040fe20007ffe0ff */
[----:B------:R-:W-:Y:S01]  /*2f50*/  FADD.FTZ R80, R80, R99 ;  /* 0x0000006350507221 */ /* 0x000fe20000010000 */
[----:B------:R-:W-:Y:S01]  /*2f60*/  IADD3 R126, R77, R126, RZ ;  /* 0x0000007e4d7e7210 */ /* 0x000fe20007ffe0ff */
[----:B------:R-:W4:Y:S01]  /*2f70*/  LDS.64 R96, [R96] ;  /* 0x0000000060607984 */ /* 0x000f220000000a00 */
[----:B------:R-:W-:Y:S01]  /*2f80*/  FADD.FTZ R105, R105, R100 ;  /* 0x0000006469697221 */ /* 0x000fe20000010000 */
[C---:B------:R-:W-:Y:S01]  /*2f90*/  IADD3 R100, R77.reuse, R122, RZ ;  /* 0x0000007a4d647210 */ /* 0x040fe20007ffe0ff */
[----:B------:R-:W-:Y:S01]  /*2fa0*/  FADD.FTZ R80, R80, R101 ;  /* 0x0000006550507221 */ /* 0x000fe20000010000 */
[----:B------:R-:W4:Y:S01]  /*2fb0*/  LDS.64 R98, [R98] ;  /* 0x0000000062627984 */ /* 0x000f220000000a00 */
[----:B------:R-:W-:Y:S01]  /*2fc0*/  IADD3 R128, R77, R128, RZ ;  /* 0x000000804d807210 */ /* 0x000fe20007ffe0ff */
[----:B------:R-:W-:Y:S01]  /*2fd0*/  FADD.FTZ R105, R105, R102 ;  /* 0x0000006669697221 */ /* 0x000fe20000010000 */
[----:B------:R-:W-:Y:S01]  /*2fe0*/  IADD3 R102, R77, R124, RZ ;  /* 0x0000007c4d667210 */ /* 0x000fe20007ffe0ff */
[----:B------:R-:W4:Y:S01]  /*2ff0*/  LDS.64 R100, [R100] ;  /* 0x0000000064647984 */ /* 0x000f220000000a00 */
[----:B------:R-:W-:Y:S01]  /*3000*/  FADD.FTZ R80, R80, R103 ;  /* 0x0000006750507221 */ /* 0x000fe20000010000 */
[----:B------:R-:W-:-:S02]  /*3010*/  FADD.FTZ R105, R105, R88 ;  /* 0x0000005869697221 */ /* 0x000fc40000010000 */
[----:B------:R-:W-:Y:S01]  /*3020*/  LDS.64 R126, [R126] ;  /* 0x000000007e7e7984 */ /* 0x000fe20000000a00 */
[----:B------:R-:W-:Y:S01]  /*3030*/  FADD.FTZ R80, R80, R89 ;  /* 0x0000005950507221 */ /* 0x000fe20000010000 */
[----:B-1----:R-:W-:Y:S02]  /*3040*/  FADD.FTZ R105, R105, R86 ;  /* 0x0000005669697221 */ /* 0x002fe40000010000 */
[----:B------:R-:W1:Y:S01]  /*3050*/  LDS.64 R102, [R102] ;  /* 0x0000000066667984 */ /* 0x000e620000000a00 */
[----:B------:R-:W-:Y:S01]  /*3060*/  FADD.FTZ R80, R80, R87 ;  /* 0x0000005750507221 */ /* 0x000fe20000010000 */
[----:B------:R-:W-:Y:S02]  /*3070*/  FADD.FTZ R105, R105, R84 ;  /* 0x0000005469697221 */ /* 0x000fe40000010000 */
[----:B------:R-:W1:Y:S01]  /*3080*/  LDS.64 R128, [R128] ;  /* 0x0000000080807984 */ /* 0x000e620000000a00 */
[----:B------:R-:W-:Y:S01]  /*3090*/  FADD.FTZ R80, R80, R85 ;  /* 0x0000005550507221 */ /* 0x000fe20000010000 */
[----:B--2---:R-:W-:-:S03]  /*30a0*/  FADD.FTZ R105, R105, R82 ;  /* 0x0000005269697221 */ /* 0x004fc60000010000 */
[----:B------:R-:W-:Y:S01]  /*30b0*/  FADD.FTZ R80, R80, R83 ;  /* 0x0000005350507221 */ /* 0x000fe20000010000 */
[----:B0-----:R-:W-:-:S03]  /*30c0*/  FADD.FTZ R105, R105, R90 ;  /* 0x0000005a69697221 */ /* 0x001fc60000010000 */
        /* <DEDUP_REMOVED lines=17> */
.L_x_3745:
[----:B------:R-:W-:Y:S05]  /*31e0*/  BSYNC B0 ;  /* 0x0000000000007941 */ /* 0x000fea0003800000 */
.L_x_3744:
[----:B------:R-:W1:Y:S01]  /*31f0*/  SHFL.BFLY PT, R77, R82, 0x2, 0x1f ;  /* 0x0c401f00524d7f89 */ /* 0x000e6200000e0000 */
[C---:B------:R-:W-:Y:S01]  /*3200*/  LOP3.LUT P0, RZ, R55.reuse, 0xfffffff3, RZ, 0xc0, !PT ;  /* 0xfffffff337ff7812 */ /* 0x040fe2000780c0ff */
[----:B------:R-:W2:Y:S02]  /*3210*/  LDC R88, c[0x0][0x140] ;  /* 0x00005000ff587b82 */ /* 0x000ea40000000800 */
[----:B------:R-:W3:Y:S10]  /*3220*/  SHFL.BFLY PT, R83, R80, 0x2, 0x1f ;  /* 0x0c401f0050537f89 */ /* 0x000ef400000e0000 */
[----:B------:R-:W-:-:S02]  /*3230*/  @!P0 SHF.L.U32 R85, R55, 0x1, RZ ;  /* 0x0000000137558819 */ /* 0x000fc400000006ff */
[----:B0-----:R-:W-:Y:S02]  /*3240*/  @!P0 IADD3 R87, R81, 0xc80, RZ ;  /* 0x00000c8051578810 */ /* 0x001fe40007ffe0ff */
[----:B------:R-:W-:Y:S01]  /*3250*/  @!P0 LOP3.LUT R85, R85, 0xfffffff8, RZ, 0xc0, !PT ;  /* 0xfffffff855558812 */ /* 0x000fe200078ec0ff */
[----:B-1----:R-:W-:Y:S01]  /*3260*/  FADD.FTZ R77, R77, R82 ;  /* 0x000000524d4d7221 */ /* 0x002fe20000010000 */
[----:B------:R-:W-:Y:S02]  /*3270*/  @!P0 LEA R82, R0, R87, 0x18 ;  /* 0x0000005700528211 */ /* 0x000fe400078ec0ff */
[----:B--2---:R-:W-:Y:S01]  /*3280*/  ISETP.EQ.U32.AND P1, PT, R88, 0x1, PT ;  /* 0x000000015800780c */ /* 0x004fe20003f22070 */
[----:B---3--:R-:W-:Y:S01]  /*3290*/  FADD.FTZ R83, R83, R80 ;  /* 0x0000005053537221 */ /* 0x008fe20000010000 */
[----:B------:R-:W0:Y:S01]  /*32a0*/  SHFL.BFLY PT, R84, R77, 0x1, 0x1f ;  /* 0x0c201f004d547f89 */ /* 0x000e2200000e0000 */
[----:B------:R-:W-:-:S03]  /*32b0*/  @!P0 IADD3 R82, R85, R82, RZ ;  /* 0x0000005255528210 */ /* 0x000fc60007ffe0ff */
[----:B------:R-:W1:Y:S01]  /*32c0*/  SHFL.BFLY PT, R86, R83, 0x1, 0x1f ;  /* 0x0c201f0053567f89 */ /* 0x000e6200000e0000 */
        /* <DEDUP_REMOVED lines=9> */
.L_x_3746:
[----:B------:R-:W-:Y:S01]  /*3360*/  NOP ;  /* 0x0000000000007918 */ /* 0x000fe20000000000 */
.L_x_3747:
[----:B------:R-:W-:Y:S05]  /*3370*/  @!P1 BRA `(.L_x_3748) ;  /* 0x00000000000c9947 */ /* 0x000fea0003800000 */
[----:B------:R-:W-:Y:S01]  /*3380*/  UCGABAR_WAIT ;  /* 0x0000000000007dc7 */ /* 0x000fe20008000000 */
[----:B------:R-:W-:Y:S01]  /*3390*/  CCTL.IVALL ;  /* 0x00000000ff00798f */ /* 0x000fe20002000000 */
[----:B------:R-:W-:Y:S05]  /*33a0*/  BRA `(.L_x_3749) ;  /* 0x0000000000047947 */ /* 0x000fea0003800000 */
.L_x_3748:
[----:B------:R-:W-:Y:S06]  /*33b0*/  BAR.SYNC.DEFER_BLOCKING 0x0 ;  /* 0x0000000000007b1d */ /* 0x000fec0000010000 */
.L_x_3749:
[----:B------:R-:W-:Y:S01]  /*33c0*/  ISETP.GT.U32.AND P0, PT, R55, 0x7, PT ;  /* 0x000000073700780c */ /* 0x000fe20003f04070 */
[----:B------:R-:W-:Y:S01]  /*33d0*/  BSSY B0, `(.L_x_3750) ;  /* 0x0000011000007945 */ /* 0x000fe20003800000 */
[----:B------:R-:W-:Y:S01]  /*33e0*/  HFMA2.MMA R77, -RZ, RZ, 0, 0 ;  /* 0x00000000ff4d7435 */ /* 0x000fe200000001ff */
[----:B------:R-:W-:-:S10]  /*33f0*/  MOV R80, RZ ;  /* 0x000000ff00507202 */ /* 0x000fd40000000f00 */
[----:B------:R-:W-:Y:S05]  /*3400*/  @P0 BRA `(.L_x_3751) ;  /* 0x0000000000340947 */ /* 0x000fea0003800000 */
[----:B------:R-:W1:Y:S01]  /*3410*/  S2R R80, SR_SWINHI ;  /* 0x0000000000507919 */ /* 0x000e620000002f00 */
[----:B------:R-:W-:Y:S02]  /*3420*/  IADD3 R77, R81, 0xc80, RZ ;  /* 0x00000c80514d7810 */ /* 0x000fe40007ffe0ff */
[----:B0-----:R-:W-:Y:S02]  /*3430*/  SHF.R.U32.HI R85, RZ, 0x1, R55 ;  /* 0x00000001ff557819 */ /* 0x001fe40000011637 */
[----:B------:R-:W-:Y:S02]  /*3440*/  LEA R83, R0, R77, 0x18 ;  /* 0x0000004d00537211 */ /* 0x000fe400078ec0ff */
[----:B------:R-:W-:Y:S02]  /*3450*/  LOP3.LUT R77, R55, 0x1, RZ, 0xc0, !PT ;  /* 0x00000001374d7812 */ /* 0x000fe400078ec0ff */
        /* <DEDUP_REMOVED lines=8> */
.L_x_3751:
[----:B------:R-:W-:Y:S05]  /*34e0*/  BSYNC B0 ;  /* 0x0000000000007941 */ /* 0x000fea0003800000 */
.L_x_3750:
[----:B------:R-:W-:Y:S05]  /*34f0*/  @!P1 BRA `(.L_x_3752) ;  /* 0x0000000000149947 */ /* 0x000fea0003800000 */
[----:B------:R-:W-:Y:S06]  /*3500*/  MEMBAR.ALL.GPU ;  /* 0x0000000000007992 */ /* 0x000fec000000a000 */
[----:B------:R-:W-:-:S00]  /*3510*/  ERRBAR ;  /* 0x00000000000079ab */ /* 0x000fc00000000000 */
[----:B------:R-:W-:Y:S08]  /*3520*/  CGAERRBAR ;  /* 0x00000000000075ab */ /* 0x000ff00000000000 */
[----:B------:R-:W-:Y:S01]  /*3530*/  UCGABAR_ARV ;  /* 0x00000000000079c7 */ /* 0x000fe20008000000 */
[----:B------:R-:W-:Y:S05]  /*3540*/  BRA `(.L_x_3753) ;  /* 0x0000000000047947 */ /* 0x000fea0003800000 */
.L_x_3752:
[----:B------:R-:W-:Y:S01]  /*3550*/  NOP ;  /* 0x0000000000007918 */ /* 0x000fe20000000000 */
.L_x_3753:
[----:B------:R-:W1:Y:S01]  /*3560*/  SHFL.BFLY PT, R83, R80, 0x1, 0x1f ;  /* 0x0c201f0050537f89 */ /* 0x000e6200000e0000 */
[----:B------:R-:W-:Y:S01]  /*3570*/  LOP3.LUT P2, RZ, R55, 0xfffffff9, RZ, 0xc0, !PT ;  /* 0xfffffff937ff7812 */ /* 0x000fe2000784c0ff */
[----:B------:R-:W-:Y:S01]  /*3580*/  ULDC.64 UR4, c[0x0][0x240] ;  /* 0x0000900000047ab9 */ /* 0x000fe20000000a00 */
[----:B------:R-:W-:Y:S01]  /*3590*/  BSSY B0, `(.L_x_3754) ;  /* 0x0000011000007945 */ /* 0x000fe20003800000 */
[----:B0-----:R-:W0:Y:S01]  /*35a0*/  SHFL.BFLY PT, R82, R77, 0x1, 0x1f ;  /* 0x0c201f004d527f89 */ /* 0x001e2200000e0000 */
[----:B------:R-:W-:-:S04]  /*35b0*/  ISETP.NE.U32.AND P0, PT, RZ, UR4, PT ;  /* 0x00000004ff007c0c */ /* 0x000fc8000bf05070 */
[----:B------:R-:W-:Y:S01]  /*35c0*/  ISETP.NE.AND.EX P0, PT, RZ, UR5, PT, P0 ;  /* 0x00000005ff007c0c */ /* 0x000fe2000bf05300 */
[----:B-1----:R-:W-:Y:S01]  /*35d0*/  FADD.FTZ R83, R83, R80 ;  /* 0x0000005053537221 */ /* 0x002fe20000010000 */
[----:B0-----:R-:W-:-:S03]  /*35e0*/  FADD.FTZ R84, R82, R77 ;  /* 0x0000004d52547221 */ /* 0x001fc60000010000 */
        /* <DEDUP_REMOVED lines=11> */
.L_x_3755:
[----:B------:R-:W-:Y:S05]  /*36a0*/  BSYNC B0 ;  /* 0x0000000000007941 */ /* 0x000fea0003800000 */
.L_x_3754:
        /* <DEDUP_REMOVED lines=9> */
[----:B------:R-:W-:Y:S02]  /*3740*/  LEA R77, R55, R0, 0x3 ;  /* 0x00000000374d7211 */ /* 0x000fe400078e18ff */
[----:B------:R-:W-:-:S03]  /*3750*/  IADD3 R0, R76, R55, RZ ;  /* 0x000000374c007210 */ /* 0x000fc60007ffe0ff */
[----:B0-----:R-:W0:Y:S01]  /*3760*/  LDS.64 R80, [R77] ;  /* 0x000000004d507984 */ /* 0x001e220000000a00 */
[----:B------:R-:W-:Y:S02]  /*3770*/  SHF.R.S32.HI R64, RZ, 0x1f, R0 ;  /* 0x0000001fff407819 */ /* 0x000fe40000011400 */
[----:B------:R-:W-:-:S04]  /*3780*/  LEA R0, P0, R65, R0, 0x4 ;  /* 0x0000000041007211 */ /* 0x000fc800078020ff */
[----:B------:R-:W-:Y:S02]  /*3790*/  LEA.HI.X R65, R65, R64, RZ, 0x4, P0 ;  /* 0x0000004041417211 */ /* 0x000fe400000f24ff */
[----:B------:R-:W-:-:S04]  /*37a0*/  LEA R64, P0, R0, UR4, 0x3 ;  /* 0x0000000400407c11 */ /* 0x000fc8000f8018ff */
[----:B------:R-:W-:-:S05]  /*37b0*/  LEA.HI.X R65, R0, UR5, R65, 0x3, P0 ;  /* 0x0000000500417c11 */ /* 0x000fca00080f1c41 */
[----:B0-----:R1:W-:Y:S04]  /*37c0*/  STG.E.64 desc[UR6][R64.64], R80 ;  /* 0x0000005040007986 */ /* 0x0013e8000c101b06 */
.L_x_3757:
[----:B------:R-:W-:Y:S05]  /*37d0*/  BSYNC B0 ;  /* 0x0000000000007941 */ /* 0x000fea0003800000 */
.L_x_3756:
[----:B------:R-:W2:Y:S01]  /*37e0*/  S2UR UR5, SR_CgaCtaId ;  /* 0x00000000000579c3 */ /* 0x000ea20000008800 */
[----:B------:R-:W-:Y:S01]  /*37f0*/  IMAD R55, R79, 0x140, RZ ;  /* 0x000001404f377824 */ /* 0x000fe200078e02ff */
[----:B------:R-:W-:Y:S01]  /*3800*/  IADD3 R76, RZ, -R76, RZ ;  /* 0x8000004cff4c7210 */ /* 0x000fe20007ffe0ff */
[----:B------:R-:W-:Y:S01]  /*3810*/  UMOV UR4, 0x400 ;  /* 0x0000040000047882 */ /* 0x000fe20000000000 */
[--C-:B------:R-:W-:Y:S01]  /*3820*/  HADD2.F32 R77, -RZ, R56.reuse.H0_H0 ;  /* 0x20000038ff4d7230 */ /* 0x100fe20000004100 */
[----:B------:R-:W-:Y:S01]  /*3830*/  UIADD3 UR4, UR4, 0xcc0, URZ ;  /* 0x00000cc004047890 */ /* 0x000fe2000fffe03f */
[----:B------:R-:W-:Y:S01]  /*3840*/  LEA R55, R54, R55, 0x2 ;  /* 0x0000003736377211 */ /* 0x000fe200078e10ff */
[----:B-1----:R-:W-:Y:S01]  /*3850*/  HADD2.F32 R81, -RZ, R56.H1_H1 ;  /* 0x30000038ff517230 */ /* 0x002fe20000004100 */
[C---:B------:R-:W-:Y:S01]  /*3860*/  IADD3 R119, R45.reuse, 0x3c00, RZ ;  /* 0x00003c002d777810 */ /* 0x040fe20007ffe0ff */
[----:B0-----:R-:W-:Y:S01]  /*3870*/  HADD2.F32 R83, -RZ, R57.H1_H1 ;  /* 0x30000039ff537230 */ /* 0x001fe20000004100 */
[----:B------:R-:W-:Y:S01]  /*3880*/  IADD3 R139, R45, 0x17c00, RZ ;  /* 0x00017c002d8b7810 */ /* 0x000fe20007ffe0ff */
[----:B------:R-:W-:Y:S01]  /*3890*/  IMAD.WIDE.U32 R64, R55, -0x33333333, RZ ;  /* 0xcccccccd37407825 */ /* 0x000fe200078e00ff */
[----:B------:R-:W-:Y:S01]  /*38a0*/  MOV R64, R76 ;  /* 0x0000004c00407202 */ /* 0x000fe20000000f00 */
[----:B------:R-:W-:Y:S01]  /*38b0*/  ULDC.64 UR8, c[0x0][0x210] ;  /* 0x0000840000087ab9 */ /* 0x000fe20000000a00 */
[----:B------:R-:W-:Y:S01]  /*38c0*/  IADD3 R137, R45, 0x11800, RZ ;  /* 0x000118002d897810 */ /* 0x000fe20007ffe0ff */
[----:B-----5:R-:W-:Y:S01]  /*38d0*/  HADD2.F32 R124, -RZ, R58.H0_H0 ;  /* 0x2000003aff7c7230 */ /* 0x020fe20000004100 */
[----:B------:R-:W-:Y:S01]  /*38e0*/  LEA.HI R64, R65, R64, RZ, 0x1a ;  /* 0x0000004041407211 */ /* 0x000fe200078fd0ff */
[----:B------:R-:W-:Y:S01]  /*38f0*/  HADD2.F32 R125, -RZ, R132.H0_H0 ;  /* 0x20000084ff7d7230 */ /* 0x000fe20000004100 */
[C---:B------:R-:W-:Y:S01]  /*3900*/  IADD3 R141, R45.reuse, 0xdc00, RZ ;  /* 0x0000dc002d8d7810 */ /* 0x040fe20007ffe0ff */
[----:B------:R-:W-:Y:S01]  /*3910*/  HADD2.F32 R126, -RZ, R58.H1_H1 ;  /* 0x3000003aff7e7230 */ /* 0x000fe20000004100 */
[----:B------:R-:W-:Y:S01]  /*3920*/  IADD3 R143, R45, 0xb400, RZ ;  /* 0x0000b4002d8f7810 */ /* 0x000fe20007ffe0ff */
[----:B------:R-:W-:-:S02]  /*3930*/  HADD2.F32 R127, -RZ, R132.H1_H1 ;  /* 0x30000084ff7f7230 */ /* 0x000fc40000004100 */
[--C-:B------:R-:W-:Y:S01]  /*3940*/  HADD2.F32 R129, -RZ, R59.reuse.H0_H0 ;  /* 0x2000003bff817230 */ /* 0x100fe20000004100 */
[----:B--2---:R-:W-:Y:S01]  /*3950*/  ULEA UR4, UR5, UR4, 0x18 ;  /* 0x0000000405047291 */ /* 0x004fe2000f8ec03f */
[----:B------:R-:W-:Y:S02]  /*3960*/  HADD2.F32 R132, -RZ, R59.H1_H1 ;  /* 0x3000003bff847230 */ /* 0x000fe40000004100 */
[--C-:B------:R-:W-:Y:S02]  /*3970*/  HADD2.F32 R146, -RZ, R133.reuse.H0_H0 ;  /* 0x20000085ff927230 */ /* 0x100fe40000004100 */
[----:B------:R-:W-:Y:S01]  /*3980*/  HADD2.F32 R133, -RZ, R133.H1_H1 ;  /* 0x30000085ff857230 */ /* 0x000fe20000004100 */
[----:B------:R-:W-:Y:S01]  /*3990*/  LEA R64, R64, UR4, 0x3 ;  /* 0x0000000440407c11 */ /* 0x000fe2000f8e18ff */
[----:B------:R-:W-:Y:S01]  /*39a0*/  ULDC UR4, c[0x0][0x230] ;  /* 0x00008c0000047ab9 */ /* 0x000fe20000000800 */
[----:B------:R-:W-:Y:S02]  /*39b0*/  HADD2.F32 R97, -RZ, R34.H1_H1 ;  /* 0x30000022ff617230 */ /* 0x000fe40000004100 */
[----:B------:R-:W-:-:S02]  /*39c0*/  IMAD R79, R79, 0x50, R54 ;  /* 0x000000504f4f7824 */ /* 0x000fc400078e0236 */
[----:B------:R-:W0:Y:S03]  /*39d0*/  LDS.64 R64, [R64] ;  /* 0x0000000040407984 */ /* 0x000e260000000a00 */
[----:B------:R-:W-:Y:S01]  /*39e0*/  SHF.L.U32 R79, R79, 0x2, RZ ;  /* 0x000000024f4f7819 */ /* 0x000fe200000006ff */
[----:B0-----:R-:W-:Y:S01]  /*39f0*/  FADD.FTZ R65, R65, UR4 ;  /* 0x0000000441417e21 */ /* 0x001fe20008010000 */
[--C-:B------:R-:W-:Y:S01]  /*3a00*/  FADD.FTZ R77, R77, -R64.reuse ;  /* 0x800000404d4d7221 */ /* 0x100fe20000010000 */
[----:B------:R-:W-:Y:S01]  /*3a10*/  FADD.FTZ R59, R83, -R64 ;  /* 0x80000040533b7221 */ /* 0x000fe20000010000 */
[----:B------:R-:W-:Y:S01]  /*3a20*/  HADD2.F32 R83, -RZ, R39.H1_H1 ;  /* 0x30000027ff537230 */ /* 0x000fe20000004100 */
[----:B------:R-:W0:Y:S01]  /*3a30*/  MUFU.RSQ R128, R65 ;  /* 0x0000004100807308 */ /* 0x000e220000001400 */
[----:B------:R-:W-:Y:S01]  /*3a40*/  ULDC.64 UR4, c[0x0][0x210] ;  /* 0x0000840000047ab9 */ /* 0x000fe20000000a00 */
[----:B0-----:R-:W-:Y:S01]  /*3a50*/  FMUL.FTZ R56, R77, R128 ;  /* 0x000000804d387220 */ /* 0x001fe20000410000 */
[----:B------:R-:W-:-:S02]  /*3a60*/  HADD2.F32 R77, -RZ, R57.H0_H0 ;  /* 0x20000039ff4d7230 */ /* 0x000fc40000004100 */
[----:B------:R-:W-:Y:S01]  /*3a70*/  FADD.FTZ R57, R81, -R64 ;  /* 0x8000004051397221 */ /* 0x000fe20000010000 */
[----:B------:R-:W-:-:S03]  /*3a80*/  FFMA.FTZ R56, R56, R124, R125 ;  /* 0x0000007c38387223 */ /* 0x000fc6000001007d */
[----:B------:R-:W-:Y:S01]  /*3a90*/  FMUL.FTZ R58, R128, R57 ;  /* 0x00000039803a7220 */ /* 0x000fe20000410000 */
[--C-:B------:R-:W-:Y:S01]  /*3aa0*/  FADD.FTZ R65, R77, -R64.reuse ;  /* 0x800000404d417221 */ /* 0x100fe20000010000 */
[--C-:B------:R-:W-:Y:S02]  /*3ab0*/  HADD2.F32 R77, -RZ, R38.reuse.H0_H0 ;  /* 0x20000026ff4d7230 */ /* 0x100fe40000004100 */
[----:B------:R-:W-:Y:S01]  /*3ac0*/  FMUL.FTZ R0, R56, -1.4426950216293334961 ;  /* 0xbfb8aa3b38007820 */ /* 0x000fe20000410000 */
[----:B------:R-:W-:Y:S01]  /*3ad0*/  FFMA.FTZ R57, R58, R126, R127 ;  /* 0x0000007e3a397223 */ /* 0x000fe2000001007f */
[C---:B------:R-:W-:Y:S01]  /*3ae0*/  FMUL.FTZ R58, R128.reuse, R59 ;  /* 0x0000003b803a7220 */ /* 0x040fe20000410000 */
[C---:B------:R-:W-:Y:S01]  /*3af0*/  FMUL.FTZ R65, R128.reuse, R65 ;  /* 0x0000004180417220 */ /* 0x040fe20000410000 */
[----:B------:R-:W-:Y:S01]  /*3b00*/  FADD.FTZ R59, R77, -R64 ;  /* 0x800000404d3b7221 */ /* 0x000fe20000010000 */
[----:B------:R-:W-:Y:S02]  /*3b10*/  HADD2.F32 R77, -RZ, R39.H0_H0 ;  /* 0x20000027ff4d7230 */ /* 0x000fe40000004100 */
[----:B------:R-:W-:Y:S01]  /*3b20*/  FMUL.FTZ R99, R57, -1.4426950216293334961 ;  /* 0xbfb8aa3b39637820 */ /* 0x000fe20000410000 */
[----:B------:R-:W-:Y:S01]  /*3b30*/  FFMA.FTZ R81, R65, R129, R146 ;  /* 0x0000008141517223 */ /* 0x000fe20000010092 */
[----:B------:R-:W-:Y:S01]  /*3b40*/  FMUL.FTZ R59, R128, R59 ;  /* 0x0000003b803b7220 */ /* 0x000fe20000410000 */
[----:B------:R-:W-:-:S02]  /*3b50*/  HADD2.F32 R65, -RZ, R38.H1_H1 ;  /* 0x30000026ff417230 */ /* 0x000fc40000004100 */
[----:B------:R-:W-:Y:S01]  /*3b60*/  FFMA.FTZ R87, R58, R132, R133 ;  /* 0x000000843a577223 */ /* 0x000fe20000010085 */
[----:B------:R-:W-:Y:S01]  /*3b70*/  FMUL.FTZ R38, R81, -1.4426950216293334961 ;  /* 0xbfb8aa3b51267820 */ /* 0x000fe20000410000 */
[----:B------:R-:W-:Y:S01]  /*3b80*/  FFMA.FTZ R86, R124, R59, R125 ;  /* 0x0000003b7c567223 */ /* 0x000fe2000001007d */
[--C-:B------:R-:W-:Y:S01]  /*3b90*/  FADD.FTZ R59, R77, -R64.reuse ;  /* 0x800000404d3b7221 */ /* 0x100fe20000010000 */
[----:B------:R-:W-:Y:S02]  /*3ba0*/  HADD2.F32 R77, -RZ, R40.H0_H0 ;  /* 0x20000028ff4d7230 */ /* 0x000fe40000004100 */
[----:B------:R-:W-:Y:S01]  /*3bb0*/  FADD.FTZ R65, R65, -R64 ;  /* 0x8000004041417221 */ /* 0x000fe20000010000 */
[----:B------:R-:W-:Y:S01]  /*3bc0*/  FMUL.FTZ R39, R86, -1.4426950216293334961 ;  /* 0xbfb8aa3b56277820 */ /* 0x000fe20000410000 */
[C---:B------:R-:W-:Y:S01]  /*3bd0*/  FMUL.FTZ R59, R128.reuse, R59 ;  /* 0x0000003b803b7220 */ /* 0x040fe20000410000 */
[----:B------:R-:W-:Y:S01]  /*3be0*/  MUFU.EX2 R99, R99 ;  /* 0x0000006300637308 */ /* 0x000fe20000000800 */
[----:B------:R-:W-:Y:S01]  /*3bf0*/  FMUL.FTZ R65, R128, R65 ;  /* 0x0000004180417220 */ /* 0x000fe20000410000 */
[----:B------:R-:W-:Y:S01]  /*3c00*/  FMUL.FTZ R102, R87, -1.4426950216293334961 ;  /* 0xbfb8aa3b57667820 */ /* 0x000fe20000410000 */
[----:B------:R-:W-:Y:S01]  /*3c10*/  FFMA.FTZ R92, R129, R59, R146 ;  /* 0x0000003b815c7223 */ /* 0x000fe20000010092 */
[----:B------:R-:W-:Y:S01]  /*3c20*/  FADD.FTZ R59, R77, -R64 ;  /* 0x800000404d3b7221 */ /* 0x000fe20000010000 */
[----:B------:R-:W-:Y:S01]  /*3c30*/  FFMA.FTZ R93, R126, R65, R127 ;  /* 0x000000417e5d7223 */ /* 0x000fe2000001007f */
[----:B------:R-:W-:-:S02]  /*3c40*/  HADD2.F32 R77, -RZ, R41.H0_H0 ;  /* 0x20000029ff4d7230 */ /* 0x000fc40000004100 */
[--C-:B------:R-:W-:Y:S01]  /*3c50*/  FADD.FTZ R65, R83, -R64.reuse ;  /* 0x8000004053417221 */ /* 0x100fe20000010000 */
[C---:B------:R-:W-:Y:S01]  /*3c60*/  FMUL.FTZ R59, R128.reuse, R59 ;  /* 0x0000003b803b7220 */ /* 0x040fe20000410000 */
[----:B------:R-:W-:Y:S01]  /*3c70*/  HADD2.F32 R83, -RZ, R40.H1_H1 ;  /* 0x30000028ff537230 */ /* 0x000fe20000004100 */
[----:B------:R-:W0:Y:S01]  /*3c80*/  MUFU.EX2 R39, R39 ;  /* 0x0000002700277308 */ /* 0x000e220000000800 */
[----:B------:R-:W-:Y:S01]  /*3c90*/  FMUL.FTZ R65, R128, R65 ;  /* 0x0000004180417220 */ /* 0x000fe20000410000 */
[----:B------:R-:W-:Y:S01]  /*3ca0*/  FFMA.FTZ R95, R124, R59, R125 ;  /* 0x0000003b7c5f7223 */ /* 0x000fe2000001007d */
[--C-:B------:R-:W-:Y:S01]  /*3cb0*/  FADD.FTZ R59, R77, -R64.reuse ;  /* 0x800000404d3b7221 */ /* 0x100fe20000010000 */
[----:B------:R-:W-:Y:S02]  /*3cc0*/  HADD2.F32 R77, -RZ, R46.H0_H0 ;  /* 0x2000002eff4d7230 */ /* 0x000fe40000004100 */
[----:B------:R-:W-:Y:S01]  /*3cd0*/  FFMA.FTZ R96, R132, R65, R133 ;  /* 0x0000004184607223 */ /* 0x000fe20000010085 */
[----:B------:R-:W-:Y:S01]  /*3ce0*/  FADD.FTZ R65, R83, -R64 ;  /* 0x8000004053417221 */ /* 0x000fe20000010000 */
[----:B------:R-:W-:Y:S01]  /*3cf0*/  FMUL.FTZ R59, R128, R59 ;  /* 0x0000003b803b7220 */ /* 0x000fe20000410000 */
[----:B------:R-:W-:-:S02]  /*3d00*/  HADD2.F32 R83, -RZ, R41.H1_H1 ;  /* 0x30000029ff537230 */ /* 0x000fc40000004100 */
[----:B------:R-:W-:Y:S01]  /*3d10*/  FMUL.FTZ R104, R96, -1.4426950216293334961 ;  /* 0xbfb8aa3b60687820 */ /* 0x000fe20000410000 */
[----:B------:R-:W-:Y:S01]  /*3d20*/  FMUL.FTZ R65, R128, R65 ;  /* 0x0000004180417220 */ /* 0x000fe20000410000 */
[----:B------:R-:W-:Y:S01]  /*3d30*/  FFMA.FTZ R91, R129, R59, R146 ;  /* 0x0000003b815b7223 */ /* 0x000fe20000010092 */
[--C-:B------:R-:W-:Y:S01]  /*3d40*/  FADD.FTZ R59, R77, -R64.reuse ;  /* 0x800000404d3b7221 */ /* 0x100fe20000010000 */
[--C-:B------:R-:W-:Y:S02]  /*3d50*/  HADD2.F32 R77, -RZ, R47.reuse.H0_H0 ;  /* 0x2000002fff4d7230 */ /* 0x100fe40000004100 */
[----:B------:R-:W-:Y:S01]  /*3d60*/  FFMA.FTZ R94, R126, R65, R127 ;  /* 0x000000417e5e7223 */ /* 0x000fe2000001007f */
[----:B------:R-:W-:Y:S01]  /*3d70*/  FADD.FTZ R65, R83, -R64 ;  /* 0x8000004053417221 */ /* 0x000fe20000010000 */
[C---:B------:R-:W-:Y:S01]  /*3d80*/  FMUL.FTZ R59, R128.reuse, R59 ;  /* 0x0000003b803b7220 */ /* 0x040fe20000410000 */
[----:B------:R-:W-:Y:S02]  /*3d90*/  HADD2.F32 R83, -RZ, R46.H1_H1 ;  /* 0x3000002eff537230 */ /* 0x000fe40000004100 */
[----:B------:R-:W-:Y:S01]  /*3da0*/  FMUL.FTZ R41, R95, -1.4426950216293334961 ;  /* 0xbfb8aa3b5f297820 */ /* 0x000fe20000410000 */
[----:B------:R-:W-:Y:S01]  /*3db0*/  FMUL.FTZ R65, R128, R65 ;  /* 0x0000004180417220 */ /* 0x000fe20000410000 */
[----:B------:R-:W-:Y:S01]  /*3dc0*/  FFMA.FTZ R89, R124, R59, R125 ;  /* 0x0000003b7c597223 */ /* 0x000fe2000001007d */
[----:B------:R-:W-:-:S02]  /*3dd0*/  HADD2.F32 R59, -RZ, R47.H1_H1 ;  /* 0x3000002fff3b7230 */ /* 0x000fc40000004100 */
[--C-:B------:R-:W-:Y:S01]  /*3de0*/  FADD.FTZ R47, R77, -R64.reuse ;  /* 0x800000404d2f7221 */ /* 0x100fe20000010000 */
[----:B------:R-:W-:Y:S01]  /*3df0*/  FFMA.FTZ R90, R132, R65, R133 ;  /* 0x00000041845a7223 */ /* 0x000fe20000010085 */
[--C-:B------:R-:W-:Y:S01]  /*3e00*/  FADD.FTZ R65, R83, -R64.reuse ;  /* 0x8000004053417221 */ /* 0x100fe20000010000 */
[--C-:B------:R-:W-:Y:S02]  /*3e10*/  HADD2.F32 R77, -RZ, R52.reuse.H1_H1 ;  /* 0x30000034ff4d7230 */ /* 0x100fe40000004100 */
[----:B------:R-:W-:Y:S01]  /*3e20*/  FADD.FTZ R59, R59, -R64 ;  /* 0x800000403b3b7221 */ /* 0x000fe20000010000 */
[C---:B------:R-:W-:Y:S01]  /*3e30*/  FMUL.FTZ R47, R128.reuse, R47 ;  /* 0x0000002f802f7220 */ /* 0x040fe20000410000 */
[C---:B------:R-:W-:Y:S01]  /*3e40*/  FMUL.FTZ R65, R128.reuse, R65 ;  /* 0x0000004180417220 */ /* 0x040fe20000410000 */
[----:B------:R-:W-:Y:S01]  /*3e50*/  FMUL.FTZ R109, R89, -1.4426950216293334961 ;  /* 0xbfb8aa3b596d7820 */ /* 0x000fe20000410000 */
[----:B------:R-:W-:Y:S01]  /*3e60*/  FMUL.FTZ R59, R128, R59 ;  /* 0x0000003b803b7220 */ /* 0x000fe20000410000 */
[----:B------:R-:W-:Y:S01]  /*3e70*/  FFMA.FTZ R85, R129, R47, R146 ;  /* 0x0000002f81557223 */ /* 0x000fe20000010092 */
[----:B------:R-:W-:Y:S01]  /*3e80*/  FFMA.FTZ R88, R126, R65, R127 ;  /* 0x000000417e587223 */ /* 0x000fe2000001007f */
[----:B------:R-:W-:-:S02]  /*3e90*/  HADD2.F32 R65, -RZ, R52.H0_H0 ;  /* 0x20000034ff417230 */ /* 0x000fc40000004100 */
[----:B------:R-:W-:Y:S01]  /*3ea0*/  FFMA.FTZ R84, R132, R59, R133 ;  /* 0x0000003b84547223 */ /* 0x000fe20000010085 */
[--C-:B------:R-:W-:Y:S01]  /*3eb0*/  FADD.FTZ R59, R77, -R64.reuse ;  /* 0x800000404d3b7221 */ /* 0x100fe20000010000 */
[--C-:B------:R-:W-:Y:S01]  /*3ec0*/  HADD2.F32 R77, -RZ, R53.reuse.H1_H1 ;  /* 0x30000035ff4d7230 */ /* 0x100fe20000004100 */
[----:B------:R-:W1:Y:S01]  /*3ed0*/  MUFU.EX2 R104, R104 ;  /* 0x0000006800687308 */ /* 0x000e620000000800 */
[--C-:B------:R-:W-:Y:S01]  /*3ee0*/  FADD.FTZ R47, R65, -R64.reuse ;  /* 0x80000040412f7221 */ /* 0x100fe20000010000 */
[----:B------:R-:W-:Y:S01]  /*3ef0*/  FMUL.FTZ R59, R128, R59 ;  /* 0x0000003b803b7220 */ /* 0x000fe20000410000 */
[----:B------:R-:W-:Y:S02]  /*3f00*/  HADD2.F32 R65, -RZ, R53.H0_H0 ;  /* 0x20000035ff417230 */ /* 0x000fe40000004100 */
[----:B------:R-:W-:Y:S01]  /*3f10*/  FMUL.FTZ R111, R88, -1.4426950216293334961 ;  /* 0xbfb8aa3b586f7820 */ /* 0x000fe20000410000 */
[----:B------:R-:W-:Y:S01]  /*3f20*/  FMUL.FTZ R47, R128, R47 ;  /* 0x0000002f802f7220 */ /* 0x000fe20000410000 */
[----:B------:R-:W-:Y:S01]  /*3f30*/  FFMA.FTZ R82, R126, R59, R127 ;  /* 0x0000003b7e527223 */ /* 0x000fe2000001007f */
[--C-:B------:R-:W-:Y:S01]  /*3f40*/  FADD.FTZ R59, R77, -R64.reuse ;  /* 0x800000404d3b7221 */ /* 0x100fe20000010000 */
[----:B------:R-:W2:Y:S01]  /*3f50*/  MUFU.EX2 R41, R41 ;  /* 0x0000002900297308 */ /* 0x000ea20000000800 */
[----:B------:R-:W-:Y:S01]  /*3f60*/  FFMA.FTZ R83, R124, R47, R125 ;  /* 0x0000002f7c537223 */ /* 0x000fe2000001007d */
[----:B------:R-:W-:Y:S01]  /*3f70*/  FADD.FTZ R47, R65, -R64 ;  /* 0x80000040412f7221 */ /* 0x000fe20000010000 */
[----:B------:R-:W-:Y:S01]  /*3f80*/  FMUL.FTZ R59, R128, R59 ;  /* 0x0000003b803b7220 */ /* 0x000fe20000410000 */
[----:B------:R-:W-:Y:S01]  /*3f90*/  FMUL.FTZ R112, R84, -1.4426950216293334961 ;  /* 0xbfb8aa3b54707820 */ /* 0x000fe20000410000 */
[----:B------:R-:W-:Y:S01]  /*3fa0*/  FMUL.FTZ R115, R83, -1.4426950216293334961 ;  /* 0xbfb8aa3b53737820 */ /* 0x000fe20000410000 */
[----:B------:R-:W-:Y:S01]  /*3fb0*/  FMUL.FTZ R47, R128, R47 ;  /* 0x0000002f802f7220 */ /* 0x000fe20000410000 */
[----:B------:R-:W-:Y:S01]  /*3fc0*/  FFMA.FTZ R77, R132, R59, R133 ;  /* 0x0000003b844d7223 */ /* 0x000fe20000010085 */
[----:B------:R-:W-:-:S02]  /*3fd0*/  HADD2.F32 R65, -RZ, R34.H0_H0 ;  /* 0x20000022ff417230 */ /* 0x000fc40000004100 */
[----:B------:R-:W-:Y:S01]  /*3fe0*/  FADD.FTZ R59, R97, -R64 ;  /* 0x80000040613b7221 */ /* 0x000fe20000010000 */
[----:B------:R-:W-:Y:S01]  /*3ff0*/  FMUL.FTZ R53, R82, -1.4426950216293334961 ;  /* 0xbfb8aa3b52357820 */ /* 0x000fe20000410000 */
[--C-:B------:R-:W-:Y:S01]  /*4000*/  HADD2.F32 R97, -RZ, R35.reuse.H1_H1 ;  /* 0x30000023ff617230 */ /* 0x100fe20000004100 */
[----:B------:R-:W3:Y:S01]  /*4010*/  MUFU.EX2 R0, R0 ;  /* 0x0000000000007308 */ /* 0x000ee20000000800 */
[----:B------:R-:W-:Y:S01]  /*4020*/  FMUL.FTZ R46, R91, -1.4426950216293334961 ;  /* 0xbfb8aa3b5b2e7820 */ /* 0x000fe20000410000 */
[----:B------:R-:W-:Y:S01]  /*4030*/  FFMA.FTZ R80, R129, R47, R146 ;  /* 0x0000002f81507223 */ /* 0x000fe20000010092 */
[----:B------:R-:W-:Y:S01]  /*4040*/  FMUL.FTZ R40, R92, -1.4426950216293334961 ;  /* 0xbfb8aa3b5c287820 */ /* 0x000fe20000410000 */
[--C-:B------:R-:W-:Y:S01]  /*4050*/  FADD.FTZ R47, R65, -R64.reuse ;  /* 0x80000040412f7221 */ /* 0x100fe20000010000 */
[----:B------:R-:W-:Y:S01]  /*4060*/  FMUL.FTZ R52, R85, -1.4426950216293334961 ;  /* 0xbfb8aa3b55347820 */ /* 0x000fe20000410000 */
[----:B------:R-:W-:Y:S01]  /*4070*/  FADD.FTZ R97, R97, -R64 ;  /* 0x8000004061617221 */ /* 0x000fe20000010000 */
[----:B------:R-:W-:Y:S01]  /*4080*/  FMUL.FTZ R103, R93, -1.4426950216293334961 ;  /* 0xbfb8aa3b5d677820 */ /* 0x000fe20000410000 */
[----:B------:R-:W4:Y:S01]  /*4090*/  MUFU.EX2 R109, R109 ;  /* 0x0000006d006d7308 */ /* 0x000f220000000800 */
[----:B------:R-:W-:-:S02]  /*40a0*/  HADD2.F32 R65, -RZ, R35.H0_H0 ;  /* 0x20000023ff417230 */ /* 0x000fc40000004100 */
[C---:B------:R-:W-:Y:S01]  /*40b0*/  FMUL.FTZ R76, R128.reuse, R47 ;  /* 0x0000002f804c7220 */ /* 0x040fe20000410000 */
[----:B0-----:R-:W-:Y:S01]  /*40c0*/  FADD.FTZ R39, R39, 1 ;  /* 0x3f80000027277421 */ /* 0x001fe20000010000 */
[----:B------:R-:W-:Y:S01]  /*40d0*/  FMUL.FTZ R47, R77, -1.4426950216293334961 ;  /* 0xbfb8aa3b4d2f7820 */ /* 0x000fe20000410000 */
[C---:B------:R-:W-:Y:S01]  /*40e0*/  FMUL.FTZ R59, R128.reuse, R59 ;  /* 0x0000003b803b7220 */ /* 0x040fe20000410000 */
[----:B------:R-:W-:Y:S01]  /*40f0*/  FMUL.FTZ R58, R128, R97 ;  /* 0x00000061803a7220 */ /* 0x000fe20000410000 */
[----:B------:R-:W-:Y:S01]  /*4100*/  FADD.FTZ R100, R99, 1 ;  /* 0x3f80000063647421 */ /* 0x000fe20000010000 */
[----:B------:R-:W0:Y:S01]  /*4110*/  MUFU.EX2 R102, R102 ;  /* 0x0000006600667308 */ /* 0x000e220000000800 */
[----:B------:R-:W-:Y:S01]  /*4120*/  FADD.FTZ R35, R65, -R64 ;  /* 0x8000004041237221 */ /* 0x000fe20000010000 */
[----:B------:R-:W-:Y:S01]  /*4130*/  FFMA.FTZ R65, R126, R59, R127 ;  /* 0x0000003b7e417223 */ /* 0x000fe2000001007f */
[----:B------:R-:W-:Y:S01]  /*4140*/  FFMA.FTZ R58, R132, R58, R133 ;  /* 0x0000003a843a7223 */ /* 0x000fe20000010085 */
[----:B-1----:R-:W-:Y:S01]  /*4150*/  FADD.FTZ R104, R104, 1 ;  /* 0x3f80000068687421 */ /* 0x002fe20000010000 */
[----:B--2---:R-:W-:Y:S01]  /*4160*/  FADD.FTZ R41, R41, 1 ;  /* 0x3f80000029297421 */ /* 0x004fe20000010000 */
[----:B------:R-:W-:Y:S01]  /*4170*/  FMUL.FTZ R59, R128, R35 ;  /* 0x00000023803b7220 */ /* 0x000fe20000410000 */
[----:B------:R-:W-:Y:S01]  /*4180*/  FMUL.FTZ R35, R65, -1.4426950216293334961 ;  /* 0xbfb8aa3b41237820 */ /* 0x000fe20000410000 */
[----:B------:R-:W1:Y:S01]  /*4190*/  MUFU.EX2 R111, R111 ;  /* 0x0000006f006f7308 */ /* 0x000e620000000800 */
[----:B------:R-:W-:Y:S01]  /*41a0*/  FMUL.FTZ R97, R58, -1.4426950216293334961 ;  /* 0xbfb8aa3b3a617820 */ /* 0x000fe20000410000 */
[----:B---3--:R-:W-:Y:S01]  /*41b0*/  FADD.FTZ R0, R0, 1 ;  /* 0x3f80000000007421 */ /* 0x008fe20000010000 */
[----:B----4-:R-:W-:Y:S01]  /*41c0*/  FADD.FTZ R120, R109, 1 ;  /* 0x3f8000006d787421 */ /* 0x010fe20000010000 */
[----:B------:R-:W-:Y:S01]  /*41d0*/  FFMA.FTZ R59, R129, R59, R146 ;  /* 0x0000003b813b7223 */ /* 0x000fe20000010092 */
[----:B------:R-:W-:Y:S01]  /*41e0*/  FMUL.FTZ R114, R80, -1.4426950216293334961 ;  /* 0xbfb8aa3b50727820 */ /* 0x000fe20000410000 */
[----:B------:R-:W-:Y:S01]  /*41f0*/  FFMA.FTZ R76, R124, R76, R125 ;  /* 0x0000004c7c4c7223 */ /* 0x000fe2000001007d */
[----:B------:R-:W-:Y:S01]  /*4200*/  FMUL.FTZ R105, R94, -1.4426950216293334961 ;  /* 0xbfb8aa3b5e697820 */ /* 0x000fe20000410000 */
[----:B------:R-:W2:Y:S01]  /*4210*/  MUFU.EX2 R112, R112 ;  /* 0x0000007000707308 */ /* 0x000ea20000000800 */
[----:B0-----:R-:W-:Y:S01]  /*4220*/  FADD.FTZ R102, R102, 1 ;  /* 0x3f80000066667421 */ /* 0x001fe20000010000 */
[----:B------:R-:W-:Y:S01]  /*4230*/  FMUL.FTZ R98, R59, -1.4426950216293334961 ;  /* 0xbfb8aa3b3b627820 */ /* 0x000fe20000410000 */
[----:B------:R-:W-:Y:S01]  /*4240*/  FMUL.FTZ R34, R76, -1.4426950216293334961 ;  /* 0xbfb8aa3b4c227820 */ /* 0x000fe20000410000 */
[----:B------:R-:W-:-:S04]  /*4250*/  FMUL.FTZ R107, R90, -1.4426950216293334961 ;  /* 0xbfb8aa3b5a6b7820 */ /* 0x000fc80000410000 */
        /* <DEDUP_REMOVED lines=9> */
[----:B--2---:R-:W-:Y:S01]  /*42f0*/  FADD.FTZ R115, R53, 1 ;  /* 0x3f80000035737421 */ /* 0x004fe20000010000 */
[----:B------:R-:W-:-:S06]  /*4300*/  IADD3 R53, R45, 0x1400, RZ ;  /* 0x000014002d357810 */ /* 0x000fcc0007ffe0ff */
[----:B------:R-:W2:Y:S01]  /*4310*/  MUFU.EX2 R52, R52 ;  /* 0x0000003400347308 */ /* 0x000ea20000000800 */
[----:B0-----:R-:W-:-:S07]  /*4320*/  FADD.FTZ R46, R46, 1 ;  /* 0x3f8000002e2e7421 */ /* 0x001fce0000010000 */
[----:B------:R0:W3:Y:S01]  /*4330*/  MUFU.RCP R99, R39 ;  /* 0x0000002700637308 */ /* 0x0000e20000001000 */
[----:B-1----:R-:W-:-:S07]  /*4340*/  FADD.FTZ R40, R40, 1 ;  /* 0x3f80000028287421 */ /* 0x002fce0000010000 */
[----:B------:R-:W1:Y:S01]  /*4350*/  MUFU.EX2 R103, R103 ;  /* 0x0000006700677308 */ /* 0x000e620000000800 */
[----:B0-----:R-:W-:Y:S01]  /*4360*/  HFMA2.MMA R39, -RZ, RZ, 0, 7.62939453125e-05 ;  /* 0x00000500ff277435 */ /* 0x001fe200000001ff */
[----:B--2---:R-:W-:-:S06]  /*4370*/  FADD.FTZ R52, R52, 1 ;  /* 0x3f80000034347421 */ /* 0x004fcc0000010000 */
[----:B------:R-:W-:Y:S01]  /*4380*/  MUFU.EX2 R47, R47 ;  /* 0x0000002f002f7308 */ /* 0x000fe20000000800 */
[----:B---3--:R-:W-:-:S07]  /*4390*/  FMUL.FTZ R99, R86, R99 ;  /* 0x0000006356637220 */ /* 0x008fce0000410000 */
[----:B------:R0:W2:Y:S01]  /*43a0*/  MUFU.RCP R113, R104 ;  /* 0x0000006800717308 */ /* 0x0000a20000001000 */
[----:B-1----:R-:W-:-:S07]  /*43b0*/  FADD.FTZ R110, R103, 1 ;  /* 0x3f800000676e7421 */ /* 0x002fce0000010000 */
[----:B------:R1:W3:Y:S01]  /*43c0*/  MUFU.RCP R116, R41 ;  /* 0x0000002900747308 */ /* 0x0002e20000001000 */
[----:B0-----:R-:W-:-:S04]  /*43d0*/  LOP3.LUT R104, R62, R55, RZ, 0xfc, !PT ;  /* 0x000000373e687212 */ /* 0x001fc800078efcff */
[----:B------:R-:W-:-:S03]  /*43e0*/  IADD3 R53, P2, R53, R104, RZ ;  /* 0x0000006835357210 */ /* 0x000fc60007f5e0ff */
[----:B------:R0:W4:Y:S01]  /*43f0*/  MUFU.RCP R101, R0 ;  /* 0x0000000000657308 */ /* 0x0001220000001000 */
[----:B-1----:R-:W-:Y:S01]  /*4400*/  IADD3 R41, R45, 0x2800, RZ ;  /* 0x000028002d297810 */ /* 0x002fe20007ffe0ff */
[----:B--2---:R-:W-:-:S03]  /*4410*/  FMUL.FTZ R96, R96, R113 ;  /* 0x0000007160607220 */ /* 0x004fc60000410000 */
[----:B------:R-:W-:-:S03]  /*4420*/  IADD3 R41, P0, R41, R104, RZ ;  /* 0x0000006829297210 */ /* 0x000fc60007f1e0ff */
[----:B------:R-:W-:Y:S01]  /*4430*/  MUFU.EX2 R35, R35 ;  /* 0x0000002300237308 */ /* 0x000fe20000000800 */
[----:B0-----:R-:W-:Y:S01]  /*4440*/  IMAD R0, R44, R39, 0x26c00 ;  /* 0x00026c002c007424 */ /* 0x001fe200078e0227 */
[----:B------:R-:W-:Y:S01]  /*4450*/  IADD3 R39, P3, R45, R104, RZ ;  /* 0x000000682d277210 */ /* 0x000fe20007f7e0ff */
[----:B------:R-:W-:Y:S01]  /*4460*/  FADD.FTZ R44, R47, 1 ;  /* 0x3f8000002f2c7421 */ /* 0x000fe20000010000 */
[----:B---3--:R-:W-:Y:S01]  /*4470*/  FMUL.FTZ R116, R95, R116 ;  /* 0x000000745f747220 */ /* 0x008fe20000410000 */
[----:B------:R-:W-:Y:S02]  /*4480*/  IADD3 R95, R45, 0x1e000, RZ ;  /* 0x0001e0002d5f7810 */ /* 0x000fe40007ffe0ff */
[----:B------:R-:W-:Y:S01]  /*4490*/  IADD3.X R130, RZ, R63, RZ, P3, !PT ;  /* 0x0000003fff827210 */ /* 0x000fe20001ffe4ff */
[----:B------:R-:W0:Y:S01]  /*44a0*/  MUFU.EX2 R97, R97 ;  /* 0x0000006100617308 */ /* 0x000e220000000800 */
[----:B----4-:R-:W-:-:S07]  /*44b0*/  FMUL.FTZ R101, R56, R101 ;  /* 0x0000006538657220 */ /* 0x010fce0000410000 */
[----:B------:R-:W1:Y:S08]  /*44c0*/  MUFU.RCP R100, R100 ;  /* 0x0000006400647308 */ /* 0x000e700000001000 */
[----:B------:R2:W3:Y:S01]  /*44d0*/  MUFU.RCP R106, R38 ;  /* 0x00000026006a7308 */ /* 0x0004e20000001000 */
[----:B0-----:R-:W-:-:S07]  /*44e0*/  FADD.FTZ R97, R97, 1 ;  /* 0x3f80000061617421 */ /* 0x001fce0000010000 */
[----:B------:R-:W0:Y:S01]  /*44f0*/  MUFU.RCP R102, R102 ;  /* 0x0000006600667308 */ /* 0x000e220000001000 */
[----:B--2---:R-:W-:Y:S01]  /*4500*/  IADD3.X R38, RZ, R63, RZ, P0, !PT ;  /* 0x0000003fff267210 */ /* 0x004fe200007fe4ff */
[----:B-1----:R-:W-:Y:S01]  /*4510*/  FMUL.FTZ R100, R57, R100 ;  /* 0x0000006439647220 */ /* 0x002fe20000410000 */
[----:B------:R-:W-:-:S04]  /*4520*/  LEA R54, P0, R39, UR4, 0x1 ;  /* 0x0000000427367c11 */ /* 0x000fc8000f8008ff */
[----:B------:R-:W-:Y:S01]  /*4530*/  LEA.HI.X R55, R39, UR5, R130, 0x1, P0 ;  /* 0x0000000527377c11 */ /* 0x000fe200080f0c82 */
[----:B------:R1:W2:Y:S01]  /*4540*/  MUFU.RCP R118, R46 ;  /* 0x0000002e00767308 */ /* 0x0002a20000001000 */
[----:B------:R-:W-:Y:S01]  /*4550*/  IADD3 R39, R45, 0x6400, RZ ;  /* 0x000064002d277810 */ /* 0x000fe20007ffe0ff */
[----:B---3--:R-:W-:Y:S01]  /*4560*/  FMUL.FTZ R106, R81, R106 ;  /* 0x0000006a516a7220 */ /* 0x008fe20000410000 */
[----:B------:R-:W-:Y:S02]  /*4570*/  F2FP.F16.F32.PACK_AB R101, R100, R101 ;  /* 0x000000656465723e */ /* 0x000fe400000000ff */
[----:B------:R-:W-:-:S03]  /*4580*/  IADD3 R123, P0, R39, R104, RZ ;  /* 0x00000068277b7210 */ /* 0x000fc60007f1e0ff */
[----:B------:R3:W4:Y:S01]  /*4590*/  MUFU.RCP R103, R40 ;  /* 0x0000002800677308 */ /* 0x0007220000001000 */
[----:B-1----:R-:W-:Y:S01]  /*45a0*/  LEA R46, P3, R41, UR4, 0x1 ;  /* 0x00000004292e7c11 */ /* 0x002fe2000f8608ff */
[----:B0-----:R-:W-:Y:S01]  /*45b0*/  FMUL.FTZ R57, R87, R102 ;  /* 0x0000006657397220 */ /* 0x001fe20000410000 */
[----:B------:R-:W-:Y:S01]  /*45c0*/  STG.E.U16 desc[UR6][R54.64], R101 ;  /* 0x0000006536007986 */ /* 0x000fe2000c101506 */
[-C--:B------:R-:W-:Y:S02]  /*45d0*/  IADD3.X R134, RZ, R63.reuse, RZ, P0, !PT ;  /* 0x0000003fff867210 */ /* 0x080fe400007fe4ff */
[----:B------:R-:W-:Y:S02]  /*45e0*/  LEA.HI.X R47, R41, UR5, R38, 0x1, P3 ;  /* 0x00000005292f7c11 */ /* 0x000fe400098f0c26 */
[----:B------:R0:W1:Y:S01]  /*45f0*/  MUFU.RCP R122, R52 ;  /* 0x00000034007a7308 */ /* 0x0000620000001000 */
[----:B---3--:R-:W-:Y:S01]  /*4600*/  IADD3.X R40, RZ, R63, RZ, P2, !PT ;  /* 0x0000003fff287210 */ /* 0x008fe200017fe4ff */
[----:B--2---:R-:W-:Y:S01]  /*4610*/  FMUL.FTZ R118, R91, R118 ;  /* 0x000000765b767220 */ /* 0x004fe20000410000 */
[----:B------:R-:W-:-:S02]  /*4620*/  IADD3 R41, R45, 0x5000, RZ ;  /* 0x000050002d297810 */ /* 0x000fc40007ffe0ff */
[----:B------:R-:W-:Y:S01]  /*4630*/  F2FP.F16.F32.PACK_AB R106, R57, R106 ;  /* 0x0000006a396a723e */ /* 0x000fe200000000ff */
[----:B------:R-:W-:Y:S02]  /*4640*/  HADD2.F32 R57, -RZ, R20.H0_H0 ;  /* 0x20000014ff397230 */ /* 0x000fe40000004100 */
[----:B------:R-:W2:Y:S01]  /*4650*/  MUFU.EX2 R98, R98 ;  /* 0x0000006200627308 */ /* 0x000ea20000000800 */
[----:B0-----:R-:W-:Y:S01]  /*4660*/  LEA R52, P2, R53, UR4, 0x1 ;  /* 0x0000000435347c11 */ /* 0x001fe2000f8408ff */
[----:B------:R-:W-:Y:S01]  /*4670*/  STG.E.U16 desc[UR6][R54.64+0x4], R106 ;  /* 0x0000046a36007986 */ /* 0x000fe2000c101506 */
[----:B------:R-:W-:Y:S01]  /*4680*/  FADD.FTZ R57, R57, -R64 ;  /* 0x8000004039397221 */ /* 0x000fe20000010000 */
[----:B----4-:R-:W-:Y:S01]  /*4690*/  FMUL.FTZ R103, R92, R103 ;  /* 0x000000675c677220 */ /* 0x010fe20000410000 */
[----:B------:R-:W-:Y:S02]  /*46a0*/  LEA.HI.X R53, R53, UR5, R40, 0x1, P2 ;  /* 0x0000000535357c11 */ /* 0x000fe400090f0c28 */
[-C--:B------:R-:W-:Y:S01]  /*46b0*/  IADD3 R39, P2, R41, R104.reuse, RZ ;  /* 0x0000006829277210 */ /* 0x080fe20007f5e0ff */
[----:B------:R-:W0:Y:S01]  /*46c0*/  MUFU.RCP R112, R112 ;  /* 0x0000007000707308 */ /* 0x000e220000001000 */
[----:B------:R-:W-:Y:S01]  /*46d0*/  IADD3 R41, P3, R119, R104, RZ ;  /* 0x0000006877297210 */ /* 0x000fe20007f7e0ff */
[----:B------:R-:W-:Y:S01]  /*46e0*/  FADD.FTZ R119, R35, 1 ;  /* 0x3f80000023777421 */ /* 0x000fe20000010000 */
[----:B------:R-:W-:Y:S01]  /*46f0*/  FMUL.FTZ R57, R128, R57 ;  /* 0x0000003980397220 */ /* 0x000fe20000410000 */
[----:B-1----:R-:W-:Y:S01]  /*4700*/  FMUL.FTZ R56, R85, R122 ;  /* 0x0000007a55387220 */ /* 0x002fe20000410000 */
[----:B------:R-:W-:-:S02]  /*4710*/  IADD3.X R138, RZ, R63, RZ, P3, !PT ;  /* 0x0000003fff8a7210 */ /* 0x000fc40001ffe4ff */
[----:B------:R-:W-:Y:S01]  /*4720*/  F2FP.F16.F32.PACK_AB R103, R96, R103 ;  /* 0x000000676067723e */ /* 0x000fe200000000ff */
[----:B------:R1:W3:Y:S01]  /*4730*/  MUFU.RCP R130, R119 ;  /* 0x0000007700827308 */ /* 0x0002e20000001000 */
[----:B--2---:R-:W-:Y:S01]  /*4740*/  FADD.FTZ R98, R98, 1 ;  /* 0x3f80000062627421 */ /* 0x004fe20000010000 */
[----:B------:R-:W-:Y:S02]  /*4750*/  IADD3.X R136, RZ, R63, RZ, P2, !PT ;  /* 0x0000003fff887210 */ /* 0x000fe400017fe4ff */
[----:B------:R-:W-:Y:S02]  /*4760*/  LEA R38, P2, R39, UR4, 0x1 ;  /* 0x0000000427267c11 */ /* 0x000fe4000f8408ff */
[----:B------:R-:W-:Y:S02]  /*4770*/  LEA R40, P0, R41, UR4, 0x1 ;  /* 0x0000000429287c11 */ /* 0x000fe4000f8008ff */
[----:B------:R2:W4:Y:S01]  /*4780*/  MUFU.RCP R81, R97 ;  /* 0x0000006100517308 */ /* 0x0005220000001000 */
[----:B0-----:R-:W-:Y:S01]  /*4790*/  FMUL.FTZ R85, R83, R112 ;  /* 0x0000007053557220 */ /* 0x001fe20000410000 */
[----:B------:R-:W-:-:S02]  /*47a0*/  LEA.HI.X R39, R39, UR5, R136, 0x1, P2 ;  /* 0x0000000527277c11 */ /* 0x000fc400090f0c88 */
[----:B------:R-:W-:Y:S02]  /*47b0*/  LEA.HI.X R41, R41, UR5, R138, 0x1, P0 ;  /* 0x0000000529297c11 */ /* 0x000fe400080f0c8a */
[----:B-1----:R-:W-:Y:S02]  /*47c0*/  IADD3 R119, R45, 0xc800, RZ ;  /* 0x0000c8002d777810 */ /* 0x002fe40007ffe0ff */
[----:B------:R-:W0:Y:S01]  /*47d0*/  MUFU.EX2 R114, R114 ;  /* 0x0000007200727308 */ /* 0x000e220000000800 */
[----:B---3--:R-:W-:Y:S01]  /*47e0*/  FMUL.FTZ R83, R65, R130 ;  /* 0x0000008241537220 */ /* 0x008fe20000410000 */
[----:B------:R-:W-:Y:S01]  /*47f0*/  PRMT R65, R106, 0x7632, R65 ;  /* 0x000076326a417816 */ /* 0x000fe20000000041 */
[----:B------:R-:W-:Y:S01]  /*4800*/  FFMA.FTZ R130, R124, R57, R125 ;  /* 0x000000397c827223 */ /* 0x000fe2000001007d */
[--C-:B------:R-:W-:Y:S01]  /*4810*/  HADD2.F32 R57, -RZ, R21.reuse.H0_H0 ;  /* 0x20000015ff397230 */ /* 0x100fe20000004100 */
[----:B--2---:R-:W-:Y:S01]  /*4820*/  IADD3 R97, R45, 0x1f400, RZ ;  /* 0x0001f4002d617810 */ /* 0x004fe20007ffe0ff */
[----:B------:R-:W-:Y:S01]  /*4830*/  HADD2.F32 R21, -RZ, R21.H1_H1 ;  /* 0x30000015ff157230 */ /* 0x000fe20000004100 */
[----:B------:R1:W-:Y:S01]  /*4840*/  STG.E.U16 desc[UR6][R54.64+0x6], R65 ;  /* 0x0000064136007986 */ /* 0x0003e2000c101506 */
[----:B------:R-:W2:Y:S01]  /*4850*/  MUFU.RCP R110, R110 ;  /* 0x0000006e006e7308 */ /* 0x000ea20000001000 */
[----:B----4-:R-:W-:Y:S01]  /*4860*/  FMUL.FTZ R81, R58, R81 ;  /* 0x000000513a517220 */ /* 0x010fe20000410000 */
[----:B------:R-:W-:Y:S01]  /*4870*/  PRMT R58, R101, 0x7632, R58 ;  /* 0x00007632653a7816 */ /* 0x000fe2000000003a */
[----:B------:R-:W-:Y:S01]  /*4880*/  FADD.FTZ R21, R21, -R64 ;  /* 0x8000004015157221 */ /* 0x000fe20000010000 */
[----:B------:R-:W-:-:S03]  /*4890*/  IADD3 R97, P2, R97, R104, RZ ;  /* 0x0000006861617210 */ /* 0x000fc60007f5e0ff */
[----:B------:R3:W-:Y:S01]  /*48a0*/  STG.E.U16 desc[UR6][R54.64+0x2], R58 ;  /* 0x0000023a36007986 */ /* 0x0007e2000c101506 */
[----:B------:R-:W-:Y:S01]  /*48b0*/  MUFU.EX2 R34, R34 ;  /* 0x0000002200227308 */ /* 0x000fe20000000800 */
[----:B0-----:R-:W-:Y:S01]  /*48c0*/  FADD.FTZ R114, R114, 1 ;  /* 0x3f80000072727421 */ /* 0x001fe20000010000 */
[----:B------:R-:W-:Y:S01]  /*48d0*/  FMUL.FTZ R21, R128, R21 ;  /* 0x0000001580157220 */ /* 0x000fe20000410000 */
[----:B------:R-:W-:Y:S03]  /*48e0*/  STG.E.U16 desc[UR6][R52.64+0x4], R103 ;  /* 0x0000046734007986 */ /* 0x000fe6000c101506 */
[----:B------:R-:W-:Y:S01]  /*48f0*/  FFMA.FTZ R145, R132, R21, R133 ;  /* 0x0000001584917223 */ /* 0x000fe20000010085 */
[----:B------:R-:W-:Y:S01]  /*4900*/  HADD2.F32 R21, -RZ, R18.H1_H1 ;  /* 0x30000012ff157230 */ /* 0x000fe20000004100 */
[----:B------:R-:W0:Y:S01]  /*4910*/  MUFU.RCP R44, R44 ;  /* 0x0000002c002c7308 */ /* 0x000e220000001000 */
[----:B--2---:R-:W-:Y:S01]  /*4920*/  FMUL.FTZ R110, R93, R110 ;  /* 0x0000006e5d6e7220 */ /* 0x004fe20000410000 */
[----:B-1----:R-:W-:Y:S01]  /*4930*/  FMUL.FTZ R65, R145, -1.4426950216293334961 ;  /* 0xbfb8aa3b91417820 */ /* 0x002fe20000410000 */
[--C-:B---3--:R-:W-:Y:S01]  /*4940*/  FADD.FTZ R55, R57, -R64.reuse ;  /* 0x8000004039377221 */ /* 0x108fe20000010000 */
[----:B------:R-:W-:Y:S01]  /*4950*/  FADD.FTZ R21, R21, -R64 ;  /* 0x8000004015157221 */ /* 0x000fe20000010000 */
[----:B------:R-:W-:-:S02]  /*4960*/  IADD3 R93, R45, 0x1b800, RZ ;  /* 0x0001b8002d5d7810 */ /* 0x000fc40007ffe0ff */
[----:B------:R-:W-:Y:S01]  /*4970*/  F2FP.F16.F32.PACK_AB R99, R110, R99 ;  /* 0x000000636e63723e */ /* 0x000fe200000000ff */
[----:B------:R-:W1:Y:S01]  /*4980*/  MUFU.RCP R98, R98 ;  /* 0x0000006200627308 */ /* 0x000e620000001000 */
[C---:B------:R-:W-:Y:S01]  /*4990*/  FMUL.FTZ R55, R128.reuse, R55 ;  /* 0x0000003780377220 */ /* 0x040fe20000410000 */
[----:B------:R-:W-:Y:S02]  /*49a0*/  FMUL.FTZ R21, R128, R21 ;  /* 0x0000001580157220 */ /* 0x000fe40000410000 */
[----:B------:R2:W-:Y:S02]  /*49b0*/  STG.E.U16 desc[UR6][R52.64], R99 ;  /* 0x0000006334007986 */ /* 0x0005e4000c101506 */
[----:B------:R-:W-:Y:S02]  /*49c0*/  FFMA.FTZ R144, R126, R21, R127 ;  /* 0x000000157e907223 */ /* 0x000fe4000001007f */
[----:B------:R3:W-:Y:S01]  /*49d0*/  MUFU.RCP R117, R114 ;  /* 0x0000007200757308 */ /* 0x0007e20000001000 */
[----:B0-----:R-:W-:Y:S01]  /*49e0*/  FMUL.FTZ R87, R77, R44 ;  /* 0x0000002c4d577220 */ /* 0x001fe20000410000 */
[----:B------:R-:W-:-:S06]  /*49f0*/  FMUL.FTZ R57, R144, -1.4426950216293334961 ;  /* 0xbfb8aa3b90397820 */ /* 0x000fcc0000410000 */
[----:B------:R-:W0:Y:S01]  /*4a00*/  MUFU.EX2 R105, R105 ;  /* 0x0000006900697308 */ /* 0x000e220000000800 */
[----:B---3--:R-:W-:Y:S01]  /*4a10*/  FADD.FTZ R114, R34, 1 ;  /* 0x3f80000022727421 */ /* 0x008fe20000010000 */
[----:B------:R-:W-:Y:S01]  /*4a20*/  LEA R34, P3, R123, UR4, 0x1 ;  /* 0x000000047b227c11 */ /* 0x000fe2000f8608ff */
[----:B-1----:R-:W-:Y:S01]  /*4a30*/  FMUL.FTZ R44, R59, R98 ;  /* 0x000000623b2c7220 */ /* 0x002fe20000410000 */
[----:B------:R-:W-:Y:S01]  /*4a40*/  HADD2.F32 R59, -RZ, R20.H1_H1 ;  /* 0x30000014ff3b7230 */ /* 0x000fe20000004100 */
[----:B------:R-:W-:Y:S01]  /*4a50*/  PRMT R20, R99, 0x7632, R20 ;  /* 0x0000763263147816 */ /* 0x000fe20000000014 */
[----:B--2---:R-:W-:Y:S01]  /*4a60*/  HADD2.F32 R99, -RZ, R23.H1_H1 ;  /* 0x30000017ff637230 */ /* 0x004fe20000004100 */
[----:B------:R-:W-:Y:S01]  /*4a70*/  LEA.HI.X R35, R123, UR5, R134, 0x1, P3 ;  /* 0x000000057b237c11 */ /* 0x000fe200098f0c86 */
[----:B------:R-:W1:Y:S01]  /*4a80*/  MUFU.EX2 R107, R107 ;  /* 0x0000006b006b7308 */ /* 0x000e620000000800 */
[----:B------:R-:W-:Y:S01]  /*4a90*/  FFMA.FTZ R134, R129, R55, R146 ;  /* 0x0000003781867223 */ /* 0x000fe20000010092 */
[----:B------:R-:W-:Y:S01]  /*4aa0*/  HADD2.F32 R55, -RZ, R18.H0_H0 ;  /* 0x20000012ff377230 */ /* 0x000fe20000004100 */
[----:B------:R2:W-:Y:S01]  /*4ab0*/  STG.E.U16 desc[UR6][R52.64+0x2], R20 ;  /* 0x0000021434007986 */ /* 0x0005e2000c101506 */
[----:B------:R-:W-:Y:S01]  /*4ac0*/  FADD.FTZ R59, R59, -R64 ;  /* 0x800000403b3b7221 */ /* 0x000fe20000010000 */
[----:B------:R-:W-:Y:S01]  /*4ad0*/  F2FP.F16.F32.PACK_AB R44, R81, R44 ;  /* 0x0000002c512c723e */ /* 0x000fe200000000ff */
[----:B------:R-:W-:-:S02]  /*4ae0*/  HADD2.F32 R81, -RZ, R22.H1_H1 ;  /* 0x30000016ff517230 */ /* 0x000fc40000004100 */
[----:B------:R-:W-:Y:S01]  /*4af0*/  FADD.FTZ R55, R55, -R64 ;  /* 0x8000004037377221 */ /* 0x000fe20000010000 */
[----:B------:R-:W3:Y:S01]  /*4b00*/  MUFU.RCP R120, R120 ;  /* 0x0000007800787308 */ /* 0x000ee20000001000 */
[----:B0-----:R-:W-:Y:S01]  /*4b10*/  FADD.FTZ R105, R105, 1 ;  /* 0x3f80000069697421 */ /* 0x001fe20000010000 */
[C---:B------:R-:W-:Y:S01]  /*4b20*/  FMUL.FTZ R59, R128.reuse, R59 ;  /* 0x0000003b803b7220 */ /* 0x040fe20000410000 */
[----:B------:R-:W-:Y:S01]  /*4b30*/  FMUL.FTZ R55, R128, R55 ;  /* 0x0000003780377220 */ /* 0x000fe20000410000 */
[----:B------:R-:W-:Y:S02]  /*4b40*/  IADD3.X R98, RZ, R63, RZ, P2, !PT ;  /* 0x0000003fff627210 */ /* 0x000fe400017fe4ff */
[----:B------:R-:W-:Y:S01]  /*4b50*/  FFMA.FTZ R131, R126, R59, R127 ;  /* 0x0000003b7e837223 */ /* 0x000fe2000001007f */
[----:B--2---:R-:W-:Y:S01]  /*4b60*/  PRMT R20, R103, 0x7632, R20 ;  /* 0x0000763267147816 */ /* 0x004fe20000000014 */
[----:B------:R-:W-:Y:S01]  /*4b70*/  FFMA.FTZ R135, R124, R55, R125 ;  /* 0x000000377c877223 */ /* 0x000fe2000001007d */
[----:B------:R-:W-:Y:S01]  /*4b80*/  HADD2.F32 R55, -RZ, R19.H1_H1 ;  /* 0x30000013ff377230 */ /* 0x000fe20000004100 */
[----:B------:R-:W0:Y:S01]  /*4b90*/  MUFU.RCP R105, R105 ;  /* 0x0000006900697308 */ /* 0x000e220000001000 */
[----:B-1----:R-:W-:Y:S01]  /*4ba0*/  FADD.FTZ R107, R107, 1 ;  /* 0x3f8000006b6b7421 */ /* 0x002fe20000010000 */
[----:B------:R1:W-:Y:S01]  /*4bb0*/  STG.E.U16 desc[UR6][R52.64+0x6], R20 ;  /* 0x0000061434007986 */ /* 0x0003e2000c101506 */
[----:B------:R-:W-:Y:S01]  /*4bc0*/  FMUL.FTZ R77, R131, -1.4426950216293334961 ;  /* 0xbfb8aa3b834d7820 */ /* 0x000fe20000410000 */
[----:B------:R-:W-:Y:S01]  /*4bd0*/  FADD.FTZ R21, R55, -R64 ;  /* 0x8000004037157221 */ /* 0x000fe20000010000 */
[----:B------:R-:W-:Y:S01]  /*4be0*/  FMUL.FTZ R59, R135, -1.4426950216293334961 ;  /* 0xbfb8aa3b873b7820 */ /* 0x000fe20000410000 */
[----:B------:R-:W-:Y:S01]  /*4bf0*/  IADD3 R103, R45, 0x1cc00, RZ ;  /* 0x0001cc002d677810 */ /* 0x000fe20007ffe0ff */
[----:B---3--:R-:W-:Y:S01]  /*4c00*/  FMUL.FTZ R89, R89, R120 ;  /* 0x0000007859597220 */ /* 0x008fe20000410000 */
[----:B------:R-:W2:Y:S01]  /*4c10*/  MUFU.RCP R107, R107 ;  /* 0x0000006b006b7308 */ /* 0x000ea20000001000 */
[----:B------:R-:W-:-:S04]  /*4c20*/  FMUL.FTZ R21, R128, R21 ;  /* 0x0000001580157220 */ /* 0x000fc80000410000 */
[----:B------:R-:W-:Y:S01]  /*4c30*/  FFMA.FTZ R106, R132, R21, R133 ;  /* 0x00000015846a7223 */ /* 0x000fe20000010085 */
[----:B-1----:R-:W-:Y:S02]  /*4c40*/  HADD2.F32 R53, -RZ, R19.H0_H0 ;  /* 0x20000013ff357230 */ /* 0x002fe40000004100 */
[----:B------:R-:W-:Y:S02]  /*4c50*/  HADD2.F32 R21, -RZ, R16.H1_H1 ;  /* 0x30000010ff157230 */ /* 0x000fe40000004100 */
[----:B0-----:R-:W-:Y:S01]  /*4c60*/  FMUL.FTZ R105, R94, R105 ;  /* 0x000000695e697220 */ /* 0x001fe20000410000 */
[----:B------:R-:W0:Y:S01]  /*4c70*/  MUFU.RCP R109, R109 ;  /* 0x0000006d006d7308 */ /* 0x000e220000001000 */
[----:B------:R-:W-:Y:S01]  /*4c80*/  FADD.FTZ R19, R53, -R64 ;  /* 0x8000004035137221 */ /* 0x000fe20000010000 */
[--C-:B------:R-:W-:Y:S02]  /*4c90*/  HADD2.F32 R53, -RZ, R17.reuse.H0_H0 ;  /* 0x20000011ff357230 */ /* 0x100fe40000004100 */
[----:B------:R-:W-:Y:S01]  /*4ca0*/  FMUL.FTZ R58, R106, -1.4426950216293334961 ;  /* 0xbfb8aa3b6a3a7820 */ /* 0x000fe20000410000 */
[----:B------:R-:W-:Y:S01]  /*4cb0*/  F2FP.F16.F32.PACK_AB R105, R105, R116 ;  /* 0x000000746969723e */ /* 0x000fe200000000ff */
[----:B------:R-:W-:Y:S01]  /*4cc0*/  FMUL.FTZ R19, R128, R19 ;  /* 0x0000001380137220 */ /* 0x000fe20000410000 */
[----:B------:R-:W-:-:S02]  /*4cd0*/  HADD2.F32 R17, -RZ, R17.H1_H1 ;  /* 0x30000011ff117230 */ /* 0x000fc40000004100 */
[----:B--2---:R-:W-:Y:S01]  /*4ce0*/  FMUL.FTZ R107, R90, R107 ;  /* 0x0000006b5a6b7220 */ /* 0x004fe20000410000 */
[----:B------:R-:W1:Y:S01]  /*4cf0*/  MUFU.RCP R111, R111 ;  /* 0x0000006f006f7308 */ /* 0x000e620000001000 */
[----:B------:R-:W-:Y:S01]  /*4d00*/  FFMA.FTZ R136, R129, R19, R146 ;  /* 0x0000001381887223 */ /* 0x000fe20000010092 */
[----:B------:R-:W-:Y:S01]  /*4d10*/  HADD2.F32 R19, -RZ, R16.H0_H0 ;  /* 0x20000010ff137230 */ /* 0x000fe20000004100 */
[----:B------:R-:W-:Y:S01]  /*4d20*/  PRMT R18, R105, 0x7632, R18 ;  /* 0x0000763269127816 */ /* 0x000fe20000000012 */
[--C-:B------:R-:W-:Y:S01]  /*4d30*/  FADD.FTZ R17, R17, -R64.reuse ;  /* 0x8000004011117221 */ /* 0x100fe20000010000 */
[----:B------:R-:W-:Y:S01]  /*4d40*/  F2FP.F16.F32.PACK_AB R107, R107, R118 ;  /* 0x000000766b6b723e */ /* 0x000fe200000000ff */
[----:B------:R-:W-:Y:S01]  /*4d50*/  STG.E.U16 desc[UR6][R46.64], R105 ;  /* 0x000000692e007986 */ /* 0x000fe2000c101506 */
[--C-:B------:R-:W-:Y:S01]  /*4d60*/  FADD.FTZ R19, R19, -R64.reuse ;  /* 0x8000004013137221 */ /* 0x100fe20000010000 */
[----:B------:R-:W2:Y:S01]  /*4d70*/  MUFU.RCP R115, R115 ;  /* 0x0000007300737308 */ /* 0x000ea20000001000 */
[----:B0-----:R-:W-:Y:S01]  /*4d80*/  FMUL.FTZ R88, R88, R109 ;  /* 0x0000006d58587220 */ /* 0x001fe20000410000 */
[----:B------:R0:W-:Y:S01]  /*4d90*/  STG.E.U16 desc[UR6][R46.64+0x2], R18 ;  /* 0x000002122e007986 */ /* 0x0001e2000c101506 */
[C---:B------:R-:W-:Y:S01]  /*4da0*/  FMUL.FTZ R16, R128.reuse, R19 ;  /* 0x0000001380107220 */ /* 0x040fe20000410000 */
[----:B------:R-:W-:Y:S01]  /*4db0*/  FADD.FTZ R19, R21, -R64 ;  /* 0x8000004015137221 */ /* 0x000fe20000010000 */
[----:B------:R-:W-:Y:S01]  /*4dc0*/  FMUL.FTZ R17, R128, R17 ;  /* 0x0000001180117220 */ /* 0x000fe20000410000 */
[----:B------:R-:W-:Y:S01]  /*4dd0*/  STG.E.U16 desc[UR6][R46.64+0x4], R107 ;  /* 0x0000046b2e007986 */ /* 0x000fe2000c101506 */
[----:B------:R-:W-:Y:S01]  /*4de0*/  F2FP.F16.F32.PACK_AB R88, R88, R89 ;  /* 0x000000595858723e */ /* 0x000fe200000000ff */
[----:B------:R-:W-:Y:S01]  /*4df0*/  FMUL.FTZ R19, R128, R19 ;  /* 0x0000001380137220 */ /* 0x000fe20000410000 */
[----:B-1----:R-:W-:Y:S01]  /*4e00*/  FMUL.FTZ R91, R84, R111 ;  /* 0x0000006f545b7220 */ /* 0x002fe20000410000 */
[----:B------:R-:W-:Y:S01]  /*4e10*/  FFMA.FTZ R159, R132, R17, R133 ;  /* 0x00000011849f7223 */ /* 0x000fe20000010085 */
[----:B------:R-:W-:-:S02]  /*4e20*/  HADD2.F32 R17, -RZ, R14.H1_H1 ;  /* 0x3000000eff117230 */ /* 0x000fc40000004100 */
[----:B------:R-:W-:Y:S01]  /*4e30*/  FFMA.FTZ R165, R126, R19, R127 ;  /* 0x000000137ea57223 */ /* 0x000fe2000001007f */
[----:B------:R-:W-:Y:S01]  /*4e40*/  HADD2.F32 R19, -RZ, R14.H0_H0 ;  /* 0x2000000eff137230 */ /* 0x000fe20000004100 */
[----:B0-----:R-:W-:Y:S01]  /*4e50*/  PRMT R18, R107, 0x7632, R18 ;  /* 0x000076326b127816 */ /* 0x001fe20000000012 */
[----:B------:R-:W-:Y:S01]  /*4e60*/  FMUL.FTZ R84, R80, R117 ;  /* 0x0000007550547220 */ /* 0x000fe20000410000 */
[----:B------:R-:W-:Y:S01]  /*4e70*/  F2FP.F16.F32.PACK_AB R91, R91, R56 ;  /* 0x000000385b5b723e */ /* 0x000fe200000000ff */
[----:B--2---:R-:W-:Y:S01]  /*4e80*/  FMUL.FTZ R86, R82, R115 ;  /* 0x0000007352567220 */ /* 0x004fe20000410000 */
[----:B------:R-:W-:Y:S01]  /*4e90*/  FADD.FTZ R19, R19, -R64 ;  /* 0x8000004013137221 */ /* 0x000fe20000010000 */
[----:B------:R0:W-:Y:S01]  /*4ea0*/  STG.E.U16 desc[UR6][R46.64+0x6], R18 ;  /* 0x000006122e007986 */ /* 0x0001e2000c101506 */
[----:B------:R-:W-:Y:S01]  /*4eb0*/  PRMT R14, R91, 0x7632, R14 ;  /* 0x000076325b0e7816 */ /* 0x000fe2000000000e */
[----:B------:R-:W1:Y:S01]  /*4ec0*/  MUFU.RCP R121, R114 ;  /* 0x0000007200797308 */ /* 0x000e620000001000 */
[----:B------:R-:W-:Y:S01]  /*4ed0*/  FMUL.FTZ R19, R128, R19 ;  /* 0x0000001380137220 */ /* 0x000fe20000410000 */
[----:B------:R-:W-:Y:S01]  /*4ee0*/  STG.E.U16 desc[UR6][R40.64], R88 ;  /* 0x0000005828007986 */ /* 0x000fe2000c101506 */
[----:B------:R-:W-:Y:S01]  /*4ef0*/  F2FP.F16.F32.PACK_AB R85, R86, R85 ;  /* 0x000000555655723e */ /* 0x000fe200000000ff */
[C-C-:B------:R-:W-:Y:S01]  /*4f00*/  FFMA.FTZ R16, R124.reuse, R16, R125.reuse ;  /* 0x000000107c107223 */ /* 0x140fe2000001007d */
[----:B------:R-:W-:Y:S01]  /*4f10*/  FFMA.FTZ R158, R124, R19, R125 ;  /* 0x000000137c9e7223 */ /* 0x000fe2000001007d */
[--C-:B------:R-:W-:Y:S01]  /*4f20*/  HADD2.F32 R19, -RZ, R15.reuse.H0_H0 ;  /* 0x2000000fff137230 */ /* 0x100fe20000004100 */
[----:B------:R-:W-:Y:S01]  /*4f30*/  STG.E.U16 desc[UR6][R40.64+0x4], R91 ;  /* 0x0000045b28007986 */ /* 0x000fe2000c101506 */
[----:B------:R-:W-:Y:S01]  /*4f40*/  F2FP.F16.F32.PACK_AB R84, R87, R84 ;  /* 0x000000545754723e */ /* 0x000fe200000000ff */
[----:B------:R-:W-:Y:S01]  /*4f50*/  FMUL.FTZ R21, R16, -1.4426950216293334961 ;  /* 0xbfb8aa3b10157820 */ /* 0x000fe20000410000 */
[----:B0-----:R-:W-:Y:S01]  /*4f60*/  FADD.FTZ R47, R53, -R64 ;  /* 0x80000040352f7221 */ /* 0x001fe20000010000 */
[----:B------:R-:W-:Y:S01]  /*4f70*/  PRMT R46, R88, 0x7632, R46 ;  /* 0x00007632582e7816 */ /* 0x000fe2000000002e */
[----:B------:R-:W-:Y:S01]  /*4f80*/  FADD.FTZ R19, R19, -R64 ;  /* 0x8000004013137221 */ /* 0x000fe20000010000 */
[----:B------:R-:W-:Y:S01]  /*4f90*/  STG.E.U16 desc[UR6][R40.64+0x6], R14 ;  /* 0x0000060e28007986 */ /* 0x000fe2000c101506 */
[C---:B------:R-:W-:Y:S01]  /*4fa0*/  FMUL.FTZ R47, R128.reuse, R47 ;  /* 0x0000002f802f7220 */ /* 0x040fe20000410000 */
[----:B------:R-:W0:Y:S01]  /*4fb0*/  MUFU.EX2 R21, R21 ;  /* 0x0000001500157308 */ /* 0x000e220000000800 */
[----:B------:R-:W-:Y:S01]  /*4fc0*/  FMUL.FTZ R19, R128, R19 ;  /* 0x0000001380137220 */ /* 0x000fe20000410000 */
[----:B------:R2:W-:Y:S01]  /*4fd0*/  STG.E.U16 desc[UR6][R40.64+0x2], R46 ;  /* 0x0000022e28007986 */ /* 0x0005e2000c101506 */
[----:B------:R-:W-:Y:S01]  /*4fe0*/  FFMA.FTZ R160, R129, R47, R146 ;  /* 0x0000002f81a07223 */ /* 0x000fe20000010092 */
[----:B------:R-:W-:-:S02]  /*4ff0*/  HADD2.F32 R47, -RZ, R15.H1_H1 ;  /* 0x3000000fff2f7230 */ /* 0x000fc40000004100 */
[----:B------:R-:W-:Y:S01]  /*5000*/  FFMA.FTZ R156, R129, R19, R146 ;  /* 0x00000013819c7223 */ /* 0x000fe20000010092 */
[----:B------:R-:W-:Y:S01]  /*5010*/  HADD2.F32 R19, -RZ, R36.H0_H0 ;  /* 0x20000024ff137230 */ /* 0x000fe20000004100 */
[----:B------:R-:W-:Y:S01]  /*5020*/  PRMT R36, R85, 0x7632, R36 ;  /* 0x0000763255247816 */ /* 0x000fe20000000024 */
[----:B------:R-:W-:Y:S01]  /*5030*/  STG.E.U16 desc[UR6][R38.64], R85 ;  /* 0x0000005526007986 */ /* 0x000fe2000c101506 */
[----:B-1----:R-:W-:Y:S01]  /*5040*/  FMUL.FTZ R82, R76, R121 ;  /* 0x000000794c527220 */ /* 0x002fe20000410000 */
[----:B------:R-:W-:Y:S01]  /*5050*/  FMUL.FTZ R76, R134, -1.4426950216293334961 ;  /* 0xbfb8aa3b864c7820 */ /* 0x000fe20000410000 */
[----:B------:R-:W-:Y:S01]  /*5060*/  LOP3.LUT R115, R62, R79, RZ, 0xfc, !PT ;  /* 0x0000004f3e737212 */ /* 0x000fe200078efcff */
[----:B------:R1:W-:Y:S01]  /*5070*/  STG.E.U16 desc[UR6][R38.64+0x2], R36 ;  /* 0x0000022426007986 */ /* 0x0003e2000c101506 */
[----:B------:R-:W-:Y:S01]  /*5080*/  MUFU.EX2 R77, R77 ;  /* 0x0000004d004d7308 */ /* 0x000fe20000000800 */
[----:B--2---:R-:W-:Y:S01]  /*5090*/  FADD.FTZ R41, R47, -R64 ;  /* 0x800000402f297221 */ /* 0x004fe20000010000 */
[--C-:B------:R-:W-:Y:S01]  /*50a0*/  HADD2.F32 R47, -RZ, R37.reuse.H0_H0 ;  /* 0x20000025ff2f7230 */ /* 0x100fe20000004100 */
[----:B------:R-:W-:Y:S01]  /*50b0*/  STG.E.U16 desc[UR6][R38.64+0x4], R84 ;  /* 0x0000045426007986 */ /* 0x000fe2000c101506 */
[----:B------:R-:W-:-:S02]  /*50c0*/  HADD2.F32 R37, -RZ, R37.H1_H1 ;  /* 0x30000025ff257230 */ /* 0x000fc40000004100 */
[----:B------:R-:W-:Y:S01]  /*50d0*/  FMUL.FTZ R41, R128, R41 ;  /* 0x0000002980297220 */ /* 0x000fe20000410000 */
[----:B------:R-:W-:Y:S01]  /*50e0*/  F2FP.F16.F32.PACK_AB R82, R83, R82 ;  /* 0x000000525352723e */ /* 0x000fe200000000ff */
[----:B------:R-:W-:Y:S01]  /*50f0*/  FADD.FTZ R17, R17, -R64 ;  /* 0x8000004011117221 */ /* 0x000fe20000010000 */
[----:B------:R-:W2:Y:S01]  /*5100*/  MUFU.EX2 R76, R76 ;  /* 0x0000004c004c7308 */ /* 0x000ea20000000800 */
[--C-:B------:R-:W-:Y:S01]  /*5110*/  FFMA.FTZ R155, R132, R41, R133.reuse ;  /* 0x00000029849b7223 */ /* 0x100fe20000010085 */
[----:B------:R-:W-:Y:S01]  /*5120*/  HADD2.F32 R41, -RZ, R36.H1_H1 ;  /* 0x30000024ff297230 */ /* 0x000fe20000004100 */
[----:B-1----:R-:W-:Y:S01]  /*5130*/  PRMT R36, R84, 0x7632, R36 ;  /* 0x0000763254247816 */ /* 0x002fe20000000024 */
[--C-:B------:R-:W-:Y:S01]  /*5140*/  FADD.FTZ R37, R37, -R64.reuse ;  /* 0x8000004025257221 */ /* 0x100fe20000010000 */
[----:B------:R-:W-:Y:S01]  /*5150*/  IADD3 R108, P4, R108, R115, RZ ;  /* 0x000000736c6c7210 */ /* 0x000fe20007f9e0ff */
[C---:B------:R-:W-:Y:S01]  /*5160*/  FMUL.FTZ R157, R128.reuse, R17 ;  /* 0x00000011809d7220 */ /* 0x040fe20000410000 */
[----:B------:R-:W-:Y:S01]  /*5170*/  FADD.FTZ R41, R41, -R64 ;  /* 0x8000004029297221 */ /* 0x000fe20000010000 */
[----:B------:R1:W-:Y:S01]  /*5180*/  STG.E.U16 desc[UR6][R38.64+0x6], R36 ;  /* 0x0000062426007986 */ /* 0x0003e2000c101506 */
[C---:B------:R-:W-:Y:S01]  /*5190*/  FMUL.FTZ R37, R128.reuse, R37 ;  /* 0x0000002580257220 */ /* 0x040fe20000410000 */
[----:B------:R-:W3:Y:S01]  /*51a0*/  MUFU.EX2 R65, R65 ;  /* 0x0000004100417308 */ /* 0x000ee20000000800 */
[----:B------:R-:W-:Y:S01]  /*51b0*/  FMUL.FTZ R41, R128, R41 ;  /* 0x0000002980297220 */ /* 0x000fe20000410000 */
[----:B------:R-:W-:Y:S01]  /*51c0*/  STG.E.U16 desc[UR6][R34.64], R82 ;  /* 0x0000005222007986 */ /* 0x000fe2000c101506 */
[----:B------:R-:W-:Y:S01]  /*51d0*/  FFMA.FTZ R151, R132, R37, R133 ;  /* 0x0000002584977223 */ /* 0x000fe20000010085 */
[----:B------:R-:W-:-:S02]  /*51e0*/  HADD2.F32 R37, -RZ, R28.H1_H1 ;  /* 0x3000001cff257230 */ /* 0x000fc40000004100 */
[----:B------:R-:W-:Y:S01]  /*51f0*/  FFMA.FTZ R153, R126, R41, R127 ;  /* 0x000000297e997223 */ /* 0x000fe2000001007f */
[----:B------:R-:W-:Y:S01]  /*5200*/  HADD2.F32 R41, -RZ, R28.H0_H0 ;  /* 0x2000001cff297230 */ /* 0x000fe20000004100 */
[----:B------:R-:W-:Y:S01]  /*5210*/  PRMT R28, R82, 0x7632, R28 ;  /* 0x00007632521c7816 */ /* 0x000fe2000000001c */
[----:B------:R4:W-:Y:S01]  /*5220*/  STG.E.U16 desc[UR6][R34.64+0x4], R44 ;  /* 0x0000042c22007986 */ /* 0x0009e2000c101506 */
[----:B------:R-:W-:Y:S01]  /*5230*/  FADD.FTZ R37, R37, -R64 ;  /* 0x8000004025257221 */ /* 0x000fe20000010000 */
[----:B-1----:R-:W-:Y:S01]  /*5240*/  PRMT R36, R44, 0x7632, R36 ;  /* 0x000076322c247816 */ /* 0x002fe20000000024 */
[----:B------:R-:W-:Y:S01]  /*5250*/  FADD.FTZ R39, R41, -R64 ;  /* 0x8000004029277221 */ /* 0x000fe20000010000 */
[--C-:B------:R-:W-:Y:S02]  /*5260*/  HADD2.F32 R41, -RZ, R29.reuse.H0_H0 ;  /* 0x2000001dff297230 */ /* 0x100fe40000004100 */
[----:B------:R-:W-:Y:S01]  /*5270*/  FMUL.FTZ R37, R128, R37 ;  /* 0x0000002580257220 */ /* 0x000fe20000410000 */
[----:B------:R-:W-:-:S02]  /*5280*/  HADD2.F32 R29, -RZ, R29.H1_H1 ;  /* 0x3000001dff1d7230 */ /* 0x000fc40000004100 */
[----:B------:R-:W-:Y:S01]  /*5290*/  FMUL.FTZ R39, R128, R39 ;  /* 0x0000002780277220 */ /* 0x000fe20000410000 */
[----:B------:R-:W-:Y:S01]  /*52a0*/  STG.E.U16 desc[UR6][R34.64+0x2], R28 ;  /* 0x0000021c22007986 */ /* 0x000fe2000c101506 */
[----:B------:R-:W-:Y:S01]  /*52b0*/  FFMA.FTZ R149, R126, R37, R127 ;  /* 0x000000257e957223 */ /* 0x000fe2000001007f */
[--C-:B------:R-:W-:Y:S02]  /*52c0*/  HADD2.F32 R37, -RZ, R26.reuse.H0_H0 ;  /* 0x2000001aff257230 */ /* 0x100fe40000004100 */
[----:B------:R-:W-:Y:S01]  /*52d0*/  FFMA.FTZ R150, R124, R39, R125 ;  /* 0x000000277c967223 */ /* 0x000fe2000001007d */
[--C-:B------:R-:W-:Y:S01]  /*52e0*/  FADD.FTZ R39, R41, -R64.reuse ;  /* 0x8000004029277221 */ /* 0x100fe20000010000 */
[--C-:B------:R-:W-:Y:S01]  /*52f0*/  FADD.FTZ R29, R29, -R64.reuse ;  /* 0x800000401d1d7221 */ /* 0x100fe20000010000 */
[----:B------:R-:W-:Y:S02]  /*5300*/  HADD2.F32 R41, -RZ, R27.H0_H0 ;  /* 0x2000001bff297230 */ /* 0x000fe40000004100 */
[----:B------:R-:W-:Y:S01]  /*5310*/  FADD.FTZ R37, R37, -R64 ;  /* 0x8000004025257221 */ /* 0x000fe20000010000 */
[C---:B------:R-:W-:Y:S01]  /*5320*/  FMUL.FTZ R39, R128.reuse, R39 ;  /* 0x0000002780277220 */ /* 0x040fe20000410000 */
[----:B------:R-:W-:Y:S01]  /*5330*/  FMUL.FTZ R29, R128, R29 ;  /* 0x0000001d801d7220 */ /* 0x000fe20000410000 */
[----:B------:R1:W-:Y:S01]  /*5340*/  STG.E.U16 desc[UR6][R34.64+0x6], R36 ;  /* 0x0000062422007986 */ /* 0x0003e2000c101506 */
[----:B------:R-:W-:Y:S01]  /*5350*/  MUFU.EX2 R59, R59 ;  /* 0x0000003b003b7308 */ /* 0x000fe20000000800 */
[----:B------:R-:W-:Y:S01]  /*5360*/  FFMA.FTZ R148, R129, R39, R146 ;  /* 0x0000002781947223 */ /* 0x000fe20000010092 */
[----:B------:R-:W-:-:S02]  /*5370*/  HADD2.F32 R39, -RZ, R26.H1_H1 ;  /* 0x3000001aff277230 */ /* 0x000fc40000004100 */
[----:B------:R-:W-:Y:S01]  /*5380*/  FFMA.FTZ R147, R132, R29, R133 ;  /* 0x0000001d84937223 */ /* 0x000fe20000010085 */
[----:B------:R-:W-:Y:S02]  /*5390*/  HADD2.F32 R29, -RZ, R27.H1_H1 ;  /* 0x3000001bff1d7230 */ /* 0x000fe40000004100 */
[----:B------:R-:W-:Y:S01]  /*53a0*/  FMUL.FTZ R37, R128, R37 ;  /* 0x0000002580257220 */ /* 0x000fe20000410000 */
[-C--:B------:R-:W-:Y:S01]  /*53b0*/  IADD3 R0, P3, R0, R115.reuse, RZ ;  /* 0x0000007300007210 */ /* 0x080fe20007f7e0ff */
[----:B------:R-:W-:Y:S01]  /*53c0*/  FADD.FTZ R27, R39, -R64 ;  /* 0x80000040271b7221 */ /* 0x000fe20000010000 */
[----:B------:R-:W-:Y:S01]  /*53d0*/  MUFU.EX2 R58, R58 ;  /* 0x0000003a003a7308 */ /* 0x000fe20000000800 */
[----:B------:R-:W-:Y:S01]  /*53e0*/  IADD3 R107, P5, R78, R115, RZ ;  /* 0x000000734e6b7210 */ /* 0x000fe20007fbe0ff */
[----:B----4-:R-:W-:Y:S01]  /*53f0*/  FFMA.FTZ R44, R124, R37, R125 ;  /* 0x000000257c2c7223 */ /* 0x010fe2000001007d */
[----:B------:R-:W-:Y:S01]  /*5400*/  FMUL.FTZ R27, R128, R27 ;  /* 0x0000001b801b7220 */ /* 0x000fe20000410000 */
[----:B-1----:R-:W-:Y:S01]  /*5410*/  HADD2.F32 R35, -RZ, R22.H0_H0 ;  /* 0x20000016ff237230 */ /* 0x002fe20000004100 */
[----:B------:R-:W-:Y:S01]  /*5420*/  IADD3 R22, R45, 0x23000, RZ ;  /* 0x000230002d167810 */ /* 0x000fe20007ffe0ff */
[----:B------:R-:W-:-:S02]  /*5430*/  HADD2.F32 R39, -RZ, R23.H0_H0 ;  /* 0x20000017ff277230 */ /* 0x000fc40000004100 */
[--C-:B------:R-:W-:Y:S01]  /*5440*/  FFMA.FTZ R40, R126, R27, R127.reuse ;  /* 0x0000001b7e287223 */ /* 0x100fe2000001007f */
[--C-:B------:R-:W-:Y:S01]  /*5450*/  FADD.FTZ R27, R29, -R64.reuse ;  /* 0x800000401d1b7221 */ /* 0x100fe20000010000 */
[----:B------:R-:W-:Y:S01]  /*5460*/  IADD3.X R109, RZ, R63, RZ, P4, !PT ;  /* 0x0000003fff6d7210 */ /* 0x000fe200027fe4ff */
[--C-:B------:R-:W-:Y:S01]  /*5470*/  FADD.FTZ R23, R41, -R64.reuse ;  /* 0x8000004029177221 */ /* 0x100fe20000010000 */
[----:B------:R-:W-:Y:S01]  /*5480*/  IADD3 R101, P6, R22, R115, RZ ;  /* 0x0000007316657210 */ /* 0x000fe20007fde0ff */
[----:B------:R-:W-:Y:S01]  /*5490*/  FMUL.FTZ R27, R128, R27 ;  /* 0x0000001b801b7220 */ /* 0x000fe20000410000 */
[-C--:B------:R-:W-:Y:S01]  /*54a0*/  IADD3 R94, P4, R103, R104.reuse, RZ ;  /* 0x00000068675e7210 */ /* 0x080fe20007f9e0ff */
[----:B0-----:R-:W-:Y:S01]  /*54b0*/  FADD.FTZ R21, R21, 1 ;  /* 0x3f80000015157421 */ /* 0x001fe20000010000 */
[----:B------:R-:W-:Y:S01]  /*54c0*/  FFMA.FTZ R157, R126, R157, R127 ;  /* 0x0000009d7e9d7223 */ /* 0x000fe2000001007f */
[----:B------:R-:W-:Y:S01]  /*54d0*/  FFMA.FTZ R37, R132, R27, R133 ;  /* 0x0000001b84257223 */ /* 0x000fe20000010085 */
[----:B------:R-:W-:Y:S01]  /*54e0*/  IADD3 R89, R45, 0x1a400, RZ ;  /* 0x0001a4002d597810 */ /* 0x000fe20007ffe0ff */
[----:B------:R-:W-:Y:S01]  /*54f0*/  FADD.FTZ R27, R81, -R64 ;  /* 0x80000040511b7221 */ /* 0x000fe20000010000 */
[----:B------:R-:W-:Y:S01]  /*5500*/  IADD3 R91, R45, 0x15400, RZ ;  /* 0x000154002d5b7810 */ /* 0x000fe20007ffe0ff */
[----:B------:R-:W-:Y:S01]  /*5510*/  FMUL.FTZ R55, R136, -1.4426950216293334961 ;  /* 0xbfb8aa3b88377820 */ /* 0x000fe20000410000 */
[----:B------:R-:W-:Y:S01]  /*5520*/  IADD3.X R22, RZ, R63, RZ, P3, !PT ;  /* 0x0000003fff167210 */ /* 0x000fe20001ffe4ff */
[C---:B------:R-:W-:Y:S01]  /*5530*/  FMUL.FTZ R23, R128.reuse, R23 ;  /* 0x0000001780177220 */ /* 0x040fe20000410000 */
[----:B------:R-:W-:Y:S01]  /*5540*/  IADD3.X R105, RZ, R63, RZ, P5, !PT ;  /* 0x0000003fff697210 */ /* 0x000fe20002ffe4ff */
[----:B------:R-:W-:Y:S01]  /*5550*/  FMUL.FTZ R15, R157, -1.4426950216293334961 ;  /* 0xbfb8aa3b9d0f7820 */ /* 0x000fe20000410000 */
[-C--:B------:R-:W-:Y:S01]  /*5560*/  IADD3 R93, P5, R93, R104.reuse, RZ ;  /* 0x000000685d5d7210 */ /* 0x080fe20007fbe0ff */
[----:B------:R-:W-:Y:S01]  /*5570*/  FMUL.FTZ R27, R128, R27 ;  /* 0x0000001b801b7220 */ /* 0x000fe20000410000 */
[C---:B------:R-:W-:Y:S01]  /*5580*/  IADD3 R81, R45.reuse, 0x14000, RZ ;  /* 0x000140002d517810 */ /* 0x040fe20007ffe0ff */
[----:B------:R2:W-:Y:S01]  /*5590*/  STL [R1], R22 ;  /* 0x0000001601007387 */ /* 0x0005e20000100800 */
[-C--:B------:R-:W-:Y:S01]  /*55a0*/  IADD3.X R103, RZ, R63.reuse, RZ, P6, !PT ;  /* 0x0000003fff677210 */ /* 0x080fe200037fe4ff */
[----:B------:R-:W0:Y:S01]  /*55b0*/  MUFU.RCP R21, R21 ;  /* 0x0000001500157308 */ /* 0x000e220000001000 */
[----:B------:R-:W-:Y:S01]  /*55c0*/  IADD3.X R96, RZ, R63, RZ, P4, !PT ;  /* 0x0000003fff607210 */ /* 0x000fe200027fe4ff */
[----:B------:R-:W-:Y:S01]  /*55d0*/  FMUL.FTZ R17, R158, -1.4426950216293334961 ;  /* 0xbfb8aa3b9e117820 */ /* 0x000fe20000410000 */
[----:B------:R-:W-:Y:S01]  /*55e0*/  IADD3 R111, R45, 0x12c00, RZ ;  /* 0x00012c002d6f7810 */ /* 0x000fe20007ffe0ff */
[----:B------:R-:W-:Y:S01]  /*55f0*/  FFMA.FTZ R38, R129, R23, R146 ;  /* 0x0000001781267223 */ /* 0x000fe20000010092 */
[-C--:B------:R-:W-:Y:S01]  /*5600*/  IADD3 R89, P6, R89, R104.reuse, RZ ;  /* 0x0000006859597210 */ /* 0x080fe20007fde0ff */
[--C-:B------:R-:W-:Y:S01]  /*5610*/  FADD.FTZ R23, R35, -R64.reuse ;  /* 0x8000004023177221 */ /* 0x100fe20000010000 */
[-C--:B------:R-:W-:Y:S01]  /*5620*/  IADD3 R82, P4, R91, R104.reuse, RZ ;  /* 0x000000685b527210 */ /* 0x080fe20007f9e0ff */
[----:B--2---:R-:W-:Y:S01]  /*5630*/  FADD.FTZ R22, R76, 1 ;  /* 0x3f8000004c167421 */ /* 0x004fe20000010000 */
[----:B------:R-:W-:Y:S01]  /*5640*/  IADD3.X R91, RZ, R63, RZ, P5, !PT ;  /* 0x0000003fff5b7210 */ /* 0x000fe20002ffe4ff */
[----:B------:R-:W1:Y:S01]  /*5650*/  MUFU.EX2 R57, R57 ;  /* 0x0000003900397308 */ /* 0x000e620000000800 */
[----:B------:R-:W-:Y:S01]  /*5660*/  IADD3 R34, R45, 0x20800, RZ ;  /* 0x000208002d227810 */ /* 0x000fe20007ffe0ff */
[----:B------:R-:W-:Y:S01]  /*5670*/  FFMA.FTZ R29, R126, R27, R127 ;  /* 0x0000001b7e1d7223 */ /* 0x000fe2000001007f */
[-C--:B------:R-:W-:Y:S01]  /*5680*/  IADD3 R81, P5, R81, R104.reuse, RZ ;  /* 0x0000006851517210 */ /* 0x080fe20007fbe0ff */
[----:B------:R-:W-:Y:S01]  /*5690*/  FADD.FTZ R114, R77, 1 ;  /* 0x3f8000004d727421 */ /* 0x000fe20000010000 */
[----:B------:R-:W-:Y:S01]  /*56a0*/  IADD3.X R90, RZ, R63, RZ, P6, !PT ;  /* 0x0000003fff5a7210 */ /* 0x000fe200037fe4ff */
[--C-:B------:R-:W-:Y:S01]  /*56b0*/  FADD.FTZ R27, R99, -R64.reuse ;  /* 0x80000040631b7221 */ /* 0x100fe20000010000 */
[-C--:B------:R-:W-:Y:S01]  /*56c0*/  IADD3 R77, P6, R111, R104.reuse, RZ ;  /* 0x000000686f4d7210 */ /* 0x080fe20007fde0ff */
[----:B------:R-:W2:Y:S01]  /*56d0*/  MUFU.EX2 R55, R55 ;  /* 0x0000003700377308 */ /* 0x000ea20000000800 */
[----:B------:R-:W-:Y:S01]  /*56e0*/  IADD3 R99, P0, R34, R115, RZ ;  /* 0x0000007322637210 */ /* 0x000fe20007f1e0ff */
[----:B------:R-:W-:Y:S01]  /*56f0*/  FMUL.FTZ R14, R156, -1.4426950216293334961 ;  /* 0xbfb8aa3b9c0e7820 */ /* 0x000fe20000410000 */
[----:B------:R-:W-:Y:S01]  /*5700*/  IADD3.X R79, RZ, R63, RZ, P5, !PT ;  /* 0x0000003fff4f7210 */ /* 0x000fe20002ffe4ff */
[----:B---3--:R-:W-:Y:S01]  /*5710*/  FADD.FTZ R34, R65, 1 ;  /* 0x3f80000041227421 */ /* 0x008fe20000010000 */
[----:B------:R-:W-:Y:S01]  /*5720*/  IADD3 R142, P5, R119, R104, RZ ;  /* 0x00000068778e7210 */ /* 0x000fe20007fbe0ff */
[----:B------:R-:W-:Y:S01]  /*5730*/  FMUL.FTZ R23, R128, R23 ;  /* 0x0000001780177220 */ /* 0x000fe20000410000 */
[C---:B------:R-:W-:Y:S01]  /*5740*/  IADD3 R87, R45.reuse, 0x19000, RZ ;  /* 0x000190002d577810 */ /* 0x040fe20007ffe0ff */
[----:B------:R-:W3:Y:S01]  /*5750*/  MUFU.EX2 R15, R15 ;  /* 0x0000000f000f7308 */ /* 0x000ee20000000800 */
[C---:B------:R-:W-:Y:S01]  /*5760*/  IADD3 R85, R45.reuse, 0x16800, RZ ;  /* 0x000168002d557810 */ /* 0x040fe20007ffe0ff */
[----:B------:R-:W-:Y:S01]  /*5770*/  FFMA.FTZ R35, R124, R23, R125 ;  /* 0x000000177c237223 */ /* 0x000fe2000001007d */
[----:B------:R-:W-:Y:S01]  /*5780*/  IADD3 R83, R45, 0x10400, RZ ;  /* 0x000104002d537810 */ /* 0x000fe20007ffe0ff */
[----:B------:R-:W-:Y:S01]  /*5790*/  FADD.FTZ R23, R39, -R64 ;  /* 0x8000004027177221 */ /* 0x000fe20000010000 */
[C---:B------:R-:W-:Y:S01]  /*57a0*/  IADD3 R121, R45.reuse, 0xf000, RZ ;  /* 0x0000f0002d797810 */ /* 0x040fe20007ffe0ff */
[----:B0-----:R-:W-:Y:S01]  /*57b0*/  FMUL.FTZ R16, R16, R21 ;  /* 0x0000001510107220 */ /* 0x001fe20000410000 */
[C---:B------:R-:W-:Y:S01]  /*57c0*/  IADD3 R65, R45.reuse, 0xa000, RZ ;  /* 0x0000a0002d417810 */ /* 0x040fe20007ffe0ff */
[----:B------:R0:W-:Y:S01]  /*57d0*/  MUFU.RCP R111, R22 ;  /* 0x00000016006f7308 */ /* 0x0001e20000001000 */
[C---:B------:R-:W-:Y:S01]  /*57e0*/  IADD3 R119, R45.reuse, 0x7800, RZ ;  /* 0x000078002d777810 */ /* 0x040fe20007ffe0ff */
[----:B------:R-:W-:Y:S01]  /*57f0*/  FMUL.FTZ R23, R128, R23 ;  /* 0x0000001780177220 */ /* 0x000fe20000410000 */
[----:B------:R-:W-:Y:S01]  /*5800*/  IADD3 R116, R45, 0x21c00, RZ ;  /* 0x00021c002d747810 */ /* 0x000fe20007ffe0ff */
[----:B------:R-:W-:-:S02]  /*5810*/  HADD2.F32 R21, -RZ, R8.H1_H1 ;  /* 0x30000008ff157230 */ /* 0x000fc40000004100 */
[----:B-1----:R-:W-:Y:S01]  /*5820*/  FADD.FTZ R57, R57, 1 ;  /* 0x3f80000039397421 */ /* 0x002fe20000010000 */
[----:B------:R-:W-:Y:S01]  /*5830*/  FFMA.FTZ R26, R129, R23, R146 ;  /* 0x00000017811a7223 */ /* 0x000fe20000010092 */
[----:B--2---:R-:W-:Y:S01]  /*5840*/  FADD.FTZ R55, R55, 1 ;  /* 0x3f80000037377421 */ /* 0x004fe20000010000 */
[----:B------:R-:W1:Y:S01]  /*5850*/  MUFU.EX2 R17, R17 ;  /* 0x0000001100117308 */ /* 0x000e620000000800 */
[----:B0-----:R-:W-:Y:S01]  /*5860*/  FADD.FTZ R22, R59, 1 ;  /* 0x3f8000003b167421 */ /* 0x001fe20000010000 */
[----:B------:R-:W-:Y:S01]  /*5870*/  IADD3 R59, R45, 0x8c00, RZ ;  /* 0x00008c002d3b7810 */ /* 0x000fe20007ffe0ff */
[----:B------:R-:W-:Y:S01]  /*5880*/  FADD.FTZ R45, R58, 1 ;  /* 0x3f8000003a2d7421 */ /* 0x000fe20000010000 */
[----:B------:R-:W-:Y:S02]  /*5890*/  HADD2.F32 R23, -RZ, R8.H0_H0 ;  /* 0x20000008ff177230 */ /* 0x000fe40000004100 */
[----:B---3--:R-:W-:Y:S01]  /*58a0*/  FADD.FTZ R8, R15, 1 ;  /* 0x3f8000000f087421 */ /* 0x008fe20000010000 */
[----:B------:R-:W-:Y:S01]  /*58b0*/  FADD.FTZ R15, R21, -R64 ;  /* 0x80000040150f7221 */ /* 0x000fe20000010000 */
[----:B------:R-:W-:Y:S01]  /*58c0*/  FMUL.FTZ R18, R159, -1.4426950216293334961 ;  /* 0xbfb8aa3b9f127820 */ /* 0x000fe20000410000 */
[----:B------:R-:W0:Y:S01]  /*58d0*/  MUFU.EX2 R14, R14 ;  /* 0x0000000e000e7308 */ /* 0x000e220000000800 */
[----:B------:R-:W-:-:S02]  /*58e0*/  HADD2.F32 R21, -RZ, R9.H0_H0 ;  /* 0x20000009ff157230 */ /* 0x000fc40000004100 */
[----:B------:R-:W-:Y:S01]  /*58f0*/  FMUL.FTZ R15, R128, R15 ;  /* 0x0000000f800f7220 */ /* 0x000fe20000410000 */
[----:B------:R-:W-:Y:S02]  /*5900*/  HADD2.F32 R9, -RZ, R9.H1_H1 ;  /* 0x30000009ff097230 */ /* 0x000fe40000004100 */
[--C-:B------:R-:W-:Y:S01]  /*5910*/  FADD.FTZ R19, R19, -R64.reuse ;  /* 0x8000004013137221 */ /* 0x100fe20000010000 */
[----:B------:R2:W-:Y:S01]  /*5920*/  STL [R1+0x4], R16 ;  /* 0x0000041001007387 */ /* 0x0005e20000100800 */
[--C-:B------:R-:W-:Y:S01]  /*5930*/  FADD.FTZ R21, R21, -R64.reuse ;  /* 0x8000004015157221 */ /* 0x100fe20000010000 */
[----:B------:R-:W-:Y:S01]  /*5940*/  FMUL.FTZ R20, R160, -1.4426950216293334961 ;  /* 0xbfb8aa3ba0147820 */ /* 0x000fe20000410000 */
[----:B------:R-:W3:Y:S01]  /*5950*/  MUFU.RCP R45, R45 ;  /* 0x0000002d002d7308 */ /* 0x000ee20000001000 */
[----:B-1----:R-:W-:Y:S01]  /*5960*/  FADD.FTZ R17, R17, 1 ;  /* 0x3f80000011117421 */ /* 0x002fe20000010000 */
[--C-:B------:R-:W-:Y:S01]  /*5970*/  FADD.FTZ R9, R9, -R64.reuse ;  /* 0x8000004009097221 */ /* 0x100fe20000010000 */
[C---:B------:R-:W-:Y:S01]  /*5980*/  FMUL.FTZ R21, R128.reuse, R21 ;  /* 0x0000001580157220 */ /* 0x040fe20000410000 */
[C---:B------:R-:W-:Y:S01]  /*5990*/  FMUL.FTZ R154, R128.reuse, R19 ;  /* 0x00000013809a7220 */ /* 0x040fe20000410000 */
[----:B------:R-:W-:Y:S01]  /*59a0*/  FMUL.FTZ R19, R155, -1.4426950216293334961 ;  /* 0xbfb8aa3b9b137820 */ /* 0x000fe20000410000 */
[----:B------:R-:W-:Y:S01]  /*59b0*/  FMUL.FTZ R9, R128, R9 ;  /* 0x0000000980097220 */ /* 0x000fe20000410000 */
[----:B------:R-:W-:Y:S01]  /*59c0*/  FMUL.FTZ R161, R149, -1.4426950216293334961 ;  /* 0xbfb8aa3b95a17820 */ /* 0x000fe20000410000 */
[----:B------:R-:W1:Y:S01]  /*59d0*/  MUFU.RCP R57, R57 ;  /* 0x0000003900397308 */ /* 0x000e620000001000 */
[----:B0-----:R-:W-:Y:S01]  /*59e0*/  FADD.FTZ R14, R14, 1 ;  /* 0x3f8000000e0e7421 */ /* 0x001fe20000010000 */
[----:B------:R-:W-:Y:S01]  /*59f0*/  FMUL.FTZ R163, R150, -1.4426950216293334961 ;  /* 0xbfb8aa3b96a37820 */ /* 0x000fe20000410000 */
[----:B------:R-:W-:Y:S01]  /*5a00*/  FMUL.FTZ R54, R44, -1.4426950216293334961 ;  /* 0xbfb8aa3b2c367820 */ /* 0x000fe20000410000 */
[----:B------:R-:W-:Y:S01]  /*5a10*/  FMUL.FTZ R110, R147, -1.4426950216293334961 ;  /* 0xbfb8aa3b936e7820 */ /* 0x000fe20000410000 */
[----:B------:R-:W-:Y:S01]  /*5a20*/  FMUL.FTZ R52, R38, -1.4426950216293334961 ;  /* 0xbfb8aa3b26347820 */ /* 0x000fe20000410000 */
[--C-:B------:R-:W-:Y:S01]  /*5a30*/  FADD.FTZ R47, R47, -R64.reuse ;  /* 0x800000402f2f7221 */ /* 0x100fe20000010000 */
[----:B------:R-:W-:Y:S01]  /*5a40*/  FMUL.FTZ R117, R148, -1.4426950216293334961 ;  /* 0xbfb8aa3b94757820 */ /* 0x000fe20000410000 */
[----:B------:R-:W0:Y:S01]  /*5a50*/  MUFU.RCP R55, R55 ;  /* 0x0000003700377308 */ /* 0x000e220000001000 */
[----:B---3--:R-:W-:Y:S01]  /*5a60*/  FMUL.FTZ R106, R106, R45 ;  /* 0x0000002d6a6a7220 */ /* 0x008fe20000410000 */
[----:B------:R-:W-:Y:S01]  /*5a70*/  FFMA.FTZ R45, R126, R15, R127 ;  /* 0x0000000f7e2d7223 */ /* 0x000fe2000001007f */
[----:B------:R-:W-:Y:S01]  /*5a80*/  FMUL.FTZ R47, R128, R47 ;  /* 0x0000002f802f7220 */ /* 0x000fe20000410000 */
[----:B------:R-:W-:Y:S01]  /*5a90*/  FMUL.FTZ R46, R35, -1.4426950216293334961 ;  /* 0xbfb8aa3b232e7820 */ /* 0x000fe20000410000 */
[----:B------:R-:W-:Y:S01]  /*5aa0*/  FMUL.FTZ R134, R134, R111 ;  /* 0x0000006f86867220 */ /* 0x000fe20000410000 */
[----:B------:R-:W-:Y:S01]  /*5ab0*/  FADD.FTZ R23, R23, -R64 ;  /* 0x8000004017177221 */ /* 0x000fe20000010000 */
[C-C-:B------:R-:W-:Y:S01]  /*5ac0*/  FFMA.FTZ R152, R129.reuse, R47, R146.reuse ;  /* 0x0000002f81987223 */ /* 0x140fe20000010092 */
[----:B------:R-:W3:Y:S01]  /*5ad0*/  MUFU.RCP R17, R17 ;  /* 0x0000001100117308 */ /* 0x000ee20000001000 */
[----:B-1----:R-:W-:Y:S01]  /*5ae0*/  FMUL.FTZ R144, R144, R57 ;  /* 0x0000003990907220 */ /* 0x002fe20000410000 */
[----:B------:R-:W-:Y:S01]  /*5af0*/  FFMA.FTZ R57, R129, R21, R146 ;  /* 0x0000001581397223 */ /* 0x000fe20000010092 */
[----:B------:R-:W-:-:S02]  /*5b00*/  HADD2.F32 R21, -RZ, R4.H0_H0 ;  /* 0x20000004ff157230 */ /* 0x000fc40000004100 */
[----:B------:R-:W-:Y:S01]  /*5b10*/  FMUL.FTZ R47, R37, -1.4426950216293334961 ;  /* 0xbfb8aa3b252f7820 */ /* 0x000fe20000410000 */
[----:B------:R-:W-:Y:S01]  /*5b20*/  FMUL.FTZ R41, R29, -1.4426950216293334961 ;  /* 0xbfb8aa3b1d297820 */ /* 0x000fe20000410000 */
[----:B------:R-:W-:Y:S01]  /*5b30*/  FMUL.FTZ R27, R128, R27 ;  /* 0x0000001b801b7220 */ /* 0x000fe20000410000 */
[----:B------:R-:W-:Y:S01]  /*5b40*/  FMUL.FTZ R39, R26, -1.4426950216293334961 ;  /* 0xbfb8aa3b1a277820 */ /* 0x000fe20000410000 */
[----:B------:R-:W1:Y:S01]  /*5b50*/  MUFU.EX2 R18, R18 ;  /* 0x0000001200127308 */ /* 0x000e620000000800 */
[----:B0-----:R-:W-:Y:S01]  /*5b60*/  FMUL.FTZ R136, R136, R55 ;  /* 0x0000003788887220 */ /* 0x001fe20000410000 */
[--C-:B------:R-:W-:Y:S01]  /*5b70*/  FFMA.FTZ R55, R132, R9, R133.reuse ;  /* 0x0000000984377223 */ /* 0x100fe20000010085 */
[----:B------:R-:W-:Y:S02]  /*5b80*/  HADD2.F32 R9, -RZ, R4.H1_H1 ;  /* 0x30000004ff097230 */ /* 0x000fe40000004100 */
[----:B------:R-:W-:Y:S01]  /*5b90*/  FMUL.FTZ R23, R128, R23 ;  /* 0x0000001780177220 */ /* 0x000fe20000410000 */
[----:B------:R-:W-:Y:S01]  /*5ba0*/  FFMA.FTZ R28, R132, R27, R133 ;  /* 0x0000001b841c7223 */ /* 0x000fe20000010085 */
[----:B------:R-:W-:Y:S01]  /*5bb0*/  FMUL.FTZ R56, R165, -1.4426950216293334961 ;  /* 0xbfb8aa3ba5387820 */ /* 0x000fe20000410000 */
[----:B------:R-:W-:Y:S01]  /*5bc0*/  FMUL.FTZ R80, R130, -1.4426950216293334961 ;  /* 0xbfb8aa3b82507820 */ /* 0x000fe20000410000 */
[----:B------:R0:W4:Y:S01]  /*5bd0*/  MUFU.RCP R15, R14 ;  /* 0x0000000e000f7308 */ /* 0x0001220000001000 */
[----:B---3--:R-:W-:Y:S01]  /*5be0*/  FMUL.FTZ R158, R158, R17 ;  /* 0x000000119e9e7220 */ /* 0x008fe20000410000 */
[--C-:B------:R-:W-:Y:S01]  /*5bf0*/  FADD.FTZ R17, R21, -R64.reuse ;  /* 0x8000004015117221 */ /* 0x100fe20000010000 */
[----:B------:R-:W-:Y:S01]  /*5c00*/  FADD.FTZ R9, R9, -R64 ;  /* 0x8000004009097221 */ /* 0x000fe20000010000 */
[----:B------:R-:W-:Y:S01]  /*5c10*/  FFMA.FTZ R27, R124, R23, R125 ;  /* 0x000000177c1b7223 */ /* 0x000fe2000001007d */
[----:B------:R-:W-:Y:S01]  /*5c20*/  FMUL.FTZ R36, R28, -1.4426950216293334961 ;  /* 0xbfb8aa3b1c247820 */ /* 0x000fe20000410000 */
[----:B------:R-:W-:Y:S01]  /*5c30*/  IADD3 R95, P3, R95, R104, RZ ;  /* 0x000000685f5f7210 */ /* 0x000fe20007f7e0ff */
[----:B------:R-:W-:Y:S01]  /*5c40*/  FMUL.FTZ R9, R128, R9 ;  /* 0x0000000980097220 */ /* 0x000fe20000410000 */
[----:B------:R-:W-:Y:S01]  /*5c50*/  MUFU.EX2 R19, R19 ;  /* 0x0000001300137308 */ /* 0x000fe20000000800 */
[----:B-1----:R-:W-:Y:S01]  /*5c60*/  FADD.FTZ R18, R18, 1 ;  /* 0x3f80000012127421 */ /* 0x002fe20000010000 */
[----:B0-----:R-:W-:Y:S01]  /*5c70*/  FMUL.FTZ R14, R128, R17 ;  /* 0x00000011800e7220 */ /* 0x001fe20000410000 */
[----:B------:R-:W-:-:S02]  /*5c80*/  HADD2.F32 R17, -RZ, R5.H1_H1 ;  /* 0x30000005ff117230 */ /* 0x000fc40000004100 */
[----:B------:R-:W-:Y:S01]  /*5c90*/  FMUL.FTZ R23, R27, -1.4426950216293334961 ;  /* 0xbfb8aa3b1b177820 */ /* 0x000fe20000410000 */
[----:B------:R-:W-:Y:S01]  /*5ca0*/  FMUL.FTZ R123, R152, -1.4426950216293334961 ;  /* 0xbfb8aa3b987b7820 */ /* 0x000fe20000410000 */
[----:B------:R-:W-:Y:S01]  /*5cb0*/  FMUL.FTZ R112, R151, -1.4426950216293334961 ;  /* 0xbfb8aa3b97707820 */ /* 0x000fe20000410000 */
[----:B------:R-:W-:Y:S01]  /*5cc0*/  IADD3.X R100, RZ, R63, RZ, P0, !PT ;  /* 0x0000003fff647210 */ /* 0x000fe200007fe4ff */
[----:B------:R-:W0:Y:S01]  /*5cd0*/  MUFU.RCP R18, R18 ;  /* 0x0000001200127308 */ /* 0x000e220000001000 */
[----:B----4-:R-:W-:Y:S01]  /*5ce0*/  FMUL.FTZ R156, R156, R15 ;  /* 0x0000000f9c9c7220 */ /* 0x010fe20000410000 */
[----:B------:R-:W-:Y:S01]  /*5cf0*/  HADD2.F32 R15, -RZ, R5.H0_H0 ;  /* 0x20000005ff0f7230 */ /* 0x000fe20000004100 */
[----:B------:R-:W-:Y:S01]  /*5d00*/  IADD3 R86, P2, R139, R104, RZ ;  /* 0x000000688b567210 */ /* 0x000fe20007f5e0ff */
[C-C-:B------:R-:W-:Y:S01]  /*5d10*/  FFMA.FTZ R154, R124.reuse, R154, R125.reuse ;  /* 0x0000009a7c9a7223 */ /* 0x140fe2000001007d */
[----:B------:R-:W-:Y:S01]  /*5d20*/  IADD3 R87, P0, R87, R104, RZ ;  /* 0x0000006857577210 */ /* 0x000fe20007f1e0ff */
[----:B------:R-:W-:Y:S01]  /*5d30*/  FFMA.FTZ R14, R124, R14, R125 ;  /* 0x0000000e7c0e7223 */ /* 0x000fe2000001007d */
[--C-:B------:R-:W-:Y:S01]  /*5d40*/  FADD.FTZ R5, R15, -R64.reuse ;  /* 0x800000400f057221 */ /* 0x100fe20000010000 */
[----:B------:R-:W-:Y:S01]  /*5d50*/  FFMA.FTZ R15, R126, R9, R127 ;  /* 0x000000097e0f7223 */ /* 0x000fe2000001007f */
[----:B------:R-:W-:Y:S01]  /*5d60*/  FADD.FTZ R9, R17, -R64 ;  /* 0x8000004011097221 */ /* 0x000fe20000010000 */
[----:B------:R-:W-:-:S02]  /*5d70*/  HADD2.F32 R17, -RZ, R2.H0_H0 ;  /* 0x20000002ff117230 */ /* 0x000fc40000004100 */
[C---:B------:R-:W-:Y:S01]  /*5d80*/  FMUL.FTZ R5, R128.reuse, R5 ;  /* 0x0000000580057220 */ /* 0x040fe20000410000 */
[----:B------:R-:W1:Y:S01]  /*5d90*/  MUFU.EX2 R20, R20 ;  /* 0x0000001400147308 */ /* 0x000e620000000800 */
[----:B------:R-:W-:Y:S01]  /*5da0*/  FMUL.FTZ R9, R128, R9 ;  /* 0x0000000980097220 */ /* 0x000fe20000410000 */
[----:B------:R-:W-:Y:S01]  /*5db0*/  IADD3.X R102, RZ, R63, RZ, P3, !PT ;  /* 0x0000003fff667210 */ /* 0x000fe20001ffe4ff */
[----:B--2---:R-:W-:Y:S01]  /*5dc0*/  FFMA.FTZ R16, R129, R5, R146 ;  /* 0x0000000581107223 */ /* 0x004fe20000010092 */
[----:B------:R-:W-:Y:S01]  /*5dd0*/  FADD.FTZ R5, R17, -R64 ;  /* 0x8000004011057221 */ /* 0x000fe20000010000 */
[----:B0-----:R-:W-:Y:S01]  /*5de0*/  FMUL.FTZ R159, R159, R18 ;  /* 0x000000129f9f7220 */ /* 0x001fe20000410000 */
[----:B------:R-:W-:Y:S01]  /*5df0*/  FFMA.FTZ R17, R132, R9, R133 ;  /* 0x0000000984117223 */ /* 0x000fe20000010085 */
[----:B------:R-:W-:Y:S02]  /*5e00*/  HADD2.F32 R9, -RZ, R3.H0_H0 ;  /* 0x20000003ff097230 */ /* 0x000fe40000004100 */
[----:B------:R-:W-:Y:S01]  /*5e10*/  FMUL.FTZ R5, R128, R5 ;  /* 0x0000000580057220 */ /* 0x000fe20000410000 */
[----:B------:R-:W0:Y:S01]  /*5e20*/  MUFU.RCP R8, R8 ;  /* 0x0000000800087308 */ /* 0x000e220000001000 */
[----:B------:R-:W-:Y:S01]  /*5e30*/  IADD3 R85, P3, R85, R104, RZ ;  /* 0x0000006855557210 */ /* 0x000fe20007f7e0ff */
[----:B------:R-:W-:Y:S01]  /*5e40*/  FMUL.FTZ R164, R154, -1.4426950216293334961 ;  /* 0xbfb8aa3b9aa47820 */ /* 0x000fe20000410000 */
[----:B------:R-:W-:Y:S01]  /*5e50*/  FFMA.FTZ R18, R124, R5, R125 ;  /* 0x000000057c127223 */ /* 0x000fe2000001007d */
[----:B------:R-:W-:-:S02]  /*5e60*/  HADD2.F32 R5, -RZ, R2.H1_H1 ;  /* 0x30000002ff057230 */ /* 0x000fc40000004100 */
[----:B------:R-:W-:Y:S01]  /*5e70*/  FADD.FTZ R2, R19, 1 ;  /* 0x3f80000013027421 */ /* 0x000fe20000010000 */
[--C-:B------:R-:W-:Y:S01]  /*5e80*/  FADD.FTZ R9, R9, -R64.reuse ;  /* 0x8000004009097221 */ /* 0x100fe20000010000 */
[----:B------:R-:W-:Y:S01]  /*5e90*/  IADD3.X R88, RZ, R63, RZ, P2, !PT ;  /* 0x0000003fff587210 */ /* 0x000fe200017fe4ff */
[----:B------:R-:W2:Y:S01]  /*5ea0*/  MUFU.EX2 R161, R161 ;  /* 0x000000a100a17308 */ /* 0x000ea20000000800 */
[----:B-1----:R-:W-:Y:S01]  /*5eb0*/  FADD.FTZ R20, R20, 1 ;  /* 0x3f80000014147421 */ /* 0x002fe20000010000 */
[C---:B------:R-:W-:Y:S01]  /*5ec0*/  FMUL.FTZ R9, R128.reuse, R9 ;  /* 0x0000000980097220 */ /* 0x040fe20000410000 */
[--C-:B------:R-:W-:Y:S01]  /*5ed0*/  FADD.FTZ R5, R5, -R64.reuse ;  /* 0x8000004005057221 */ /* 0x100fe20000010000 */
[----:B------:R-:W-:Y:S01]  /*5ee0*/  IADD3.X R92, RZ, R63, RZ, P0, !PT ;  /* 0x0000003fff5c7210 */ /* 0x000fe200007fe4ff */
[----:B------:R-:W-:Y:S01]  /*5ef0*/  HADD2.F32 R3, -RZ, R3.H1_H1 ;  /* 0x30000003ff037230 */ /* 0x000fe20000004100 */
[----:B------:R-:W-:Y:S01]  /*5f00*/  IADD3 R76, P2, R83, R104, RZ ;  /* 0x00000068534c7210 */ /* 0x000fe20007f5e0ff */
[----:B------:R-:W-:Y:S01]  /*5f10*/  FMUL.FTZ R5, R128, R5 ;  /* 0x0000000580057220 */ /* 0x000fe20000410000 */
[----:B------:R-:W-:Y:S01]  /*5f20*/  MUFU.EX2 R163, R163 ;  /* 0x000000a300a37308 */ /* 0x000fe20000000800 */
[----:B0-----:R-:W-:Y:S01]  /*5f30*/  FMUL.FTZ R157, R157, R8 ;  /* 0x000000089d9d7220 */ /* 0x001fe20000410000 */
[-C--:B------:R-:W-:Y:S01]  /*5f40*/  IADD3 R78, P0, R137, R104.reuse, RZ ;  /* 0x00000068894e7210 */ /* 0x080fe20007f1e0ff */
[----:B------:R-:W-:Y:S01]  /*5f50*/  FFMA.FTZ R19, R126, R5, R127 ;  /* 0x000000057e137223 */ /* 0x000fe2000001007f */
[----:B------:R-:W-:Y:S01]  /*5f60*/  HADD2.F32 R5, -RZ, R6.H0_H0 ;  /* 0x20000006ff057230 */ /* 0x000fe20000004100 */
[-C--:B------:R-:W-:Y:S01]  /*5f70*/  IADD3.X R83, RZ, R63.reuse, RZ, P3, !PT ;  /* 0x0000003fff537210 */ /* 0x080fe20001ffe4ff */
[----:B------:R-:W-:Y:S01]  /*5f80*/  FADD.FTZ R3, R3, -R64 ;  /* 0x8000004003037221 */ /* 0x000fe20000010000 */
[----:B------:R-:W-:Y:S01]  /*5f90*/  IADD3 R138, P3, R121, R104, RZ ;  /* 0x00000068798a7210 */ /* 0x000fe20007f7e0ff */
[----:B------:R-:W0:Y:S01]  /*5fa0*/  MUFU.RCP R2, R2 ;  /* 0x0000000200027308 */ /* 0x000e220000001000 */
[----:B------:R-:W-:Y:S01]  /*5fb0*/  IADD3.X R84, RZ, R63, RZ, P4, !PT ;  /* 0x0000003fff547210 */ /* 0x000fe200027fe4ff */
[----:B------:R-:W-:Y:S01]  /*5fc0*/  FMUL.FTZ R53, R40, -1.4426950216293334961 ;  /* 0xbfb8aa3b28357820 */ /* 0x000fe20000410000 */
[----:B------:R-:W-:-:S05]  /*5fd0*/  FMUL.FTZ R162, R153, -1.4426950216293334961 ;  /* 0xbfb8aa3b99a27820 */ /* 0x000fca0000410000 */
[----:B------:R-:W1:Y:S01]  /*5fe0*/  MUFU.EX2 R54, R54 ;  /* 0x0000003600367308 */ /* 0x000e620000000800 */
[----:B--2---:R-:W-:Y:S01]  /*5ff0*/  FADD.FTZ R8, R161, 1 ;  /* 0x3f800000a1087421 */ /* 0x004fe20000010000 */
[----:B------:R-:W-:Y:S01]  /*6000*/  FADD.FTZ R5, R5, -R64 ;  /* 0x8000004005057221 */ /* 0x000fe20000010000 */
[----:B------:R-:W-:Y:S01]  /*6010*/  IADD3.X R137, RZ, R63, RZ, P0, !PT ;  /* 0x0000003fff897210 */ /* 0x000fe200007fe4ff */
[C---:B------:R-:W-:Y:S01]  /*6020*/  FMUL.FTZ R3, R128.reuse, R3 ;  /* 0x0000000380037220 */ /* 0x040fe20000410000 */
[----:B------:R-:W-:Y:S01]  /*6030*/  IADD3.X R139, RZ, R63, RZ, P2, !PT ;  /* 0x0000003fff8b7210 */ /* 0x000fe200017fe4ff */
[----:B------:R-:W-:Y:S01]  /*6040*/  FMUL.FTZ R5, R128, R5 ;  /* 0x0000000580057220 */ /* 0x000fe20000410000 */
[----:B------:R-:W-:Y:S01]  /*6050*/  IADD3 R141, P4, R141, R104, RZ ;  /* 0x000000688d8d7210 */ /* 0x000fe20007f9e0ff */
[----:B------:R-:W2:Y:S01]  /*6060*/  MUFU.EX2 R110, R110 ;  /* 0x0000006e006e7308 */ /* 0x000ea20000000800 */
[----:B0-----:R-:W-:Y:S01]  /*6070*/  FMUL.FTZ R155, R155, R2 ;  /* 0x000000029b9b7220 */ /* 0x001fe20000410000 */
[-C--:B------:R-:W-:Y:S01]  /*6080*/  IADD3 R65, P0, R65, R104.reuse, RZ ;  /* 0x0000006841417210 */ /* 0x080fe20007f1e0ff */
[----:B------:R-:W-:Y:S01]  /*6090*/  FFMA.FTZ R21, R132, R3, R133 ;  /* 0x0000000384157223 */ /* 0x000fe20000010085 */
[----:B------:R-:W-:Y:S01]  /*60a0*/  IADD3 R62, P2, R59, R104, RZ ;  /* 0x000000683b3e7210 */ /* 0x000fe20007f5e0ff */
[----:B------:R-:W-:Y:S01]  /*60b0*/  FMUL.FTZ R118, R18, -1.4426950216293334961 ;  /* 0xbfb8aa3b12767820 */ /* 0x000fe20000410000 */
[----:B------:R-:W-:Y:S01]  /*60c0*/  IADD3.X R140, RZ, R63, RZ, P3, !PT ;  /* 0x0000003fff8c7210 */ /* 0x000fe20001ffe4ff */
[----:B------:R-:W-:Y:S01]  /*60d0*/  FMUL.FTZ R122, R19, -1.4426950216293334961 ;  /* 0xbfb8aa3b137a7820 */ /* 0x000fe20000410000 */
[----:B------:R-:W0:Y:S01]  /*60e0*/  MUFU.EX2 R52, R52 ;  /* 0x0000003400347308 */ /* 0x000e220000000800 */
[----:B-1----:R-:W-:Y:S01]  /*60f0*/  FADD.FTZ R2, R54, 1 ;  /* 0x3f80000036027421 */ /* 0x002fe20000010000 */
[----:B------:R-:W-:-:S06]  /*6100*/  FMUL.FTZ R121, R21, -1.4426950216293334961 ;  /* 0xbfb8aa3b15797820 */ /* 0x000fcc0000410000 */
[----:B------:R1:W3:Y:S01]  /*6110*/  MUFU.RCP R111, R20 ;  /* 0x00000014006f7308 */ /* 0x0002e20000001000 */
[----:B--2---:R-:W-:-:S07]  /*6120*/  FADD.FTZ R4, R110, 1 ;  /* 0x3f8000006e047421 */ /* 0x004fce0000010000 */
[----:B------:R-:W2:Y:S01]  /*6130*/  MUFU.RCP R22, R22 ;  /* 0x0000001600167308 */ /* 0x000ea20000001000 */
[----:B-1----:R-:W-:Y:S01]  /*6140*/  FFMA.FTZ R20, R129, R9, R146 ;  /* 0x0000000981147223 */ /* 0x002fe20000010092 */
[----:B------:R-:W-:-:S06]  /*6150*/  FADD.FTZ R9, R163, 1 ;  /* 0x3f800000a3097421 */ /* 0x000fcc0000010000 */
[----:B------:R-:W1:Y:S01]  /*6160*/  MUFU.EX2 R117, R117 ;  /* 0x0000007500757308 */ /* 0x000e620000000800 */
[----:B0-----:R-:W-:Y:S01]  /*6170*/  FADD.FTZ R52, R52, 1 ;  /* 0x3f80000034347421 */ /* 0x001fe20000010000 */
[----:B---3--:R-:W-:Y:S01]  /*6180*/  FMUL.FTZ R160, R160, R111 ;  /* 0x0000006fa0a07220 */ /* 0x008fe20000410000 */
[----:B------:R-:W-:-:S05]  /*6190*/  FMUL.FTZ R111, R55, -1.4426950216293334961 ;  /* 0xbfb8aa3b376f7820 */ /* 0x000fca0000410000 */
[----:B------:R-:W0:Y:S01]  /*61a0*/  MUFU.RCP R8, R8 ;  /* 0x0000000800087308 */ /* 0x000e220000001000 */
[----:B--2---:R-:W-:Y:S01]  /*61b0*/  FMUL.FTZ R135, R135, R22 ;  /* 0x0000001687877220 */ /* 0x004fe20000410000 */
[----:B------:R-:W-:-:S04]  /*61c0*/  FFMA.FTZ R22, R124, R5, R125 ;  /* 0x000000057c167223 */ /* 0x000fc8000001007d */
[----:B------:R-:W-:Y:S02]  /*61d0*/  FMUL.FTZ R120, R22, -1.4426950216293334961 ;  /* 0xbfb8aa3b16787820 */ /* 0x000fe40000410000 */
[----:B------:R-:W2:Y:S08]  /*61e0*/  MUFU.EX2 R46, R46 ;  /* 0x0000002e002e7308 */ /* 0x000eb00000000800 */
[----:B------:R-:W3:Y:S08]  /*61f0*/  MUFU.EX2 R47, R47 ;  /* 0x0000002f002f7308 */ /* 0x000ef00000000800 */
[----:B------:R-:W4:Y:S08]  /*6200*/  MUFU.EX2 R41, R41 ;  /* 0x0000002900297308 */ /* 0x000f300000000800 */
[----:B------:R-:W4:Y:S08]  /*6210*/  MUFU.RCP R9, R9 ;  /* 0x0000000900097308 */ /* 0x000f300000001000 */
[----:B------:R-:W4:Y:S08]  /*6220*/  MUFU.EX2 R39, R39 ;  /* 0x0000002700277308 */ /* 0x000f300000000800 */
[----:B------:R-:W4:Y:S01]  /*6230*/  MUFU.RCP R2, R2 ;  /* 0x0000000200027308 */ /* 0x000f220000001000 */
[----:B-1----:R-:W-:Y:S01]  /*6240*/  FADD.FTZ R5, R117, 1 ;  /* 0x3f80000075057421 */ /* 0x002fe20000010000 */
[----:B0-----:R-:W-:-:S06]  /*6250*/  FMUL.FTZ R149, R149, R8 ;  /* 0x0000000895957220 */ /* 0x001fcc0000410000 */
[----:B------:R-:W0:Y:S01]  /*6260*/  MUFU.RCP R4, R4 ;  /* 0x0000000400047308 */ /* 0x000e220000001000 */
[----:B--2---:R-:W-:-:S07]  /*6270*/  FADD.FTZ R8, R46, 1 ;  /* 0x3f8000002e087421 */ /* 0x004fce0000010000 */
[----:B------:R-:W1:Y:S01]  /*6280*/  MUFU.RCP R52, R52 ;  /* 0x0000003400347308 */ /* 0x000e620000001000 */
[----:B---3--:R-:W-:-:S07]  /*6290*/  FADD.FTZ R47, R47, 1 ;  /* 0x3f8000002f2f7421 */ /* 0x008fce0000010000 */
[----:B------:R-:W2:Y:S01]  /*62a0*/  MUFU.EX2 R36, R36 ;  /* 0x0000002400247308 */ /* 0x000ea20000000800 */
[----:B----4-:R-:W-:-:S07]  /*62b0*/  FADD.FTZ R41, R41, 1 ;  /* 0x3f80000029297421 */ /* 0x010fce0000010000 */
[----:B------:R-:W3:Y:S01]  /*62c0*/  MUFU.EX2 R23, R23 ;  /* 0x0000001700177308 */ /* 0x000ee20000000800 */
[----:B------:R-:W-:Y:S01]  /*62d0*/  FMUL.FTZ R150, R150, R9 ;  /* 0x0000000996967220 */ /* 0x000fe20000410000 */
[----:B------:R-:W-:Y:S01]  /*62e0*/  FADD.FTZ R9, R39, 1 ;  /* 0x3f80000027097421 */ /* 0x000fe20000010000 */
[----:B------:R-:W-:Y:S01]  /*62f0*/  FMUL.FTZ R2, R44, R2 ;  /* 0x000000022c027220 */ /* 0x000fe20000410000 */
[----:B------:R-:W-:-:S04]  /*6300*/  HADD2.F32 R39, -RZ, R6.H1_H1 ;  /* 0x30000006ff277230 */ /* 0x000fc80000004100 */
[----:B------:R-:W4:Y:S01]  /*6310*/  MUFU.RCP R5, R5 ;  /* 0x0000000500057308 */ /* 0x000f220000001000 */
[----:B0-----:R-:W-:Y:S01]  /*6320*/  FMUL.FTZ R147, R147, R4 ;  /* 0x0000000493937220 */ /* 0x001fe20000410000 */
[----:B------:R-:W-:Y:S01]  /*6330*/  FADD.FTZ R39, R39, -R64 ;  /* 0x8000004027277221 */ /* 0x000fe20000010000 */
[----:B-1----:R-:W-:-:S05]  /*6340*/  FMUL.FTZ R4, R38, R52 ;  /* 0x0000003426047220 */ /* 0x002fca0000410000 */
[----:B------:R0:W1:Y:S01]  /*6350*/  MUFU.RCP R54, R47 ;  /* 0x0000002f00367308 */ /* 0x0000620000001000 */
[----:B--2---:R-:W-:-:S07]  /*6360*/  FADD.FTZ R38, R36, 1 ;  /* 0x3f80000024267421 */ /* 0x004fce0000010000 */
[----:B------:R-:W2:Y:S01]  /*6370*/  MUFU.RCP R8, R8 ;  /* 0x0000000800087308 */ /* 0x000ea20000001000 */
[----:B---3--:R-:W-:-:S07]  /*6380*/  FADD.FTZ R36, R23, 1 ;  /* 0x3f80000017247421 */ /* 0x008fce0000010000 */
[----:B------:R-:W3:Y:S01]  /*6390*/  MUFU.RCP R44, R41 ;  /* 0x00000029002c7308 */ /* 0x000ee20000001000 */
[----:B------:R-:W-:-:S07]  /*63a0*/  FMUL.FTZ R39, R128, R39 ;  /* 0x0000002780277220 */ /* 0x000fce0000410000 */
[----:B------:R-:W3:Y:S01]  /*63b0*/  MUFU.RCP R9, R9 ;  /* 0x0000000900097308 */ /* 0x000ee20000001000 */
[----:B------:R-:W-:Y:S01]  /*63c0*/  FFMA.FTZ R23, R126, R39, R127 ;  /* 0x000000277e177223 */ /* 0x000fe2000001007f */
[--C-:B------:R-:W-:Y:S02]  /*63d0*/  HADD2.F32 R39, -RZ, R7.reuse.H1_H1 ;  /* 0x30000007ff277230 */ /* 0x100fe40000004100 */
[----:B----4-:R-:W-:Y:S01]  /*63e0*/  FMUL.FTZ R148, R148, R5 ;  /* 0x0000000594947220 */ /* 0x010fe20000410000 */
[----:B0-----:R-:W-:-:S03]  /*63f0*/  HADD2.F32 R47, -RZ, R7.H0_H0 ;  /* 0x20000007ff2f7230 */ /* 0x001fc60000004100 */
[----:B------:R-:W0:Y:S01]  /*6400*/  MUFU.RCP R36, R36 ;  /* 0x0000002400247308 */ /* 0x000e220000001000 */
[----:B-1----:R-:W-:Y:S01]  /*6410*/  FMUL.FTZ R5, R37, R54 ;  /* 0x0000003625057220 */ /* 0x002fe20000410000 */
[----:B--2---:R-:W-:Y:S01]  /*6420*/  FMUL.FTZ R6, R35, R8 ;  /* 0x0000000823067220 */ /* 0x004fe20000410000 */
[----:B---3--:R-:W-:Y:S01]  /*6430*/  FMUL.FTZ R7, R29, R44 ;  /* 0x0000002c1d077220 */ /* 0x008fe20000410000 */
[----:B------:R-:W-:Y:S01]  /*6440*/  FADD.FTZ R29, R39, -R64 ;  /* 0x80000040271d7221 */ /* 0x000fe20000010000 */
[----:B------:R-:W-:-:S03]  /*6450*/  HADD2.F32 R35, -RZ, R10.H0_H0 ;  /* 0x2000000aff237230 */ /* 0x000fc60000004100 */
[----:B------:R-:W1:Y:S01]  /*6460*/  MUFU.RCP R37, R38 ;  /* 0x0000002600257308 */ /* 0x000e620000001000 */
[----:B------:R-:W-:Y:S01]  /*6470*/  FMUL.FTZ R8, R26, R9 ;  /* 0x000000091a087220 */ /* 0x000fe20000410000 */
[----:B------:R-:W-:Y:S01]  /*6480*/  FMUL.FTZ R26, R128, R29 ;  /* 0x0000001d801a7220 */ /* 0x000fe20000410000 */
[----:B------:R-:W-:-:S05]  /*6490*/  FADD.FTZ R29, R35, -R64 ;  /* 0x80000040231d7221 */ /* 0x000fca0000010000 */
[----:B------:R-:W2:Y:S01]  /*64a0*/  MUFU.RCP R34, R34 ;  /* 0x0000002200227308 */ /* 0x000ea20000001000 */
[----:B------:R-:W-:-:S07]  /*64b0*/  HADD2.F32 R35, -RZ, R10.H1_H1 ;  /* 0x3000000aff237230 */ /* 0x000fce0000004100 */
[----:B------:R-:W3:Y:S01]  /*64c0*/  MUFU.EX2 R56, R56 ;  /* 0x0000003800387308 */ /* 0x000ee20000000800 */
[----:B------:R-:W-:Y:S01]  /*64d0*/  FMUL.FTZ R29, R128, R29 ;  /* 0x0000001d801d7220 */ /* 0x000fe20000410000 */
[----:B0-----:R-:W-:Y:S01]  /*64e0*/  FMUL.FTZ R10, R27, R36 ;  /* 0x000000241b0a7220 */ /* 0x001fe20000410000 */
[----:B------:R-:W-:Y:S02]  /*64f0*/  FADD.FTZ R35, R35, -R64 ;  /* 0x8000004023237221 */ /* 0x000fe40000010000 */
[----:B------:R-:W-:Y:S01]  /*6500*/  FFMA.FTZ R27, R124, R29, R125 ;  /* 0x0000001d7c1b7223 */ /* 0x000fe2000001007d */
[--C-:B------:R-:W-:Y:S02]  /*6510*/  HADD2.F32 R29, -RZ, R11.reuse.H0_H0 ;  /* 0x2000000bff1d7230 */ /* 0x100fe40000004100 */
[----:B------:R-:W0:Y:S01]  /*6520*/  MUFU.EX2 R80, R80 ;  /* 0x0000005000507308 */ /* 0x000e220000000800 */
[----:B-1----:R-:W-:Y:S01]  /*6530*/  FMUL.FTZ R9, R28, R37 ;  /* 0x000000251c097220 */ /* 0x002fe20000410000 */
[----:B--2---:R-:W-:Y:S01]  /*6540*/  FMUL.FTZ R145, R145, R34 ;  /* 0x0000002291917220 */ /* 0x004fe20000410000 */
[----:B------:R-:W-:-:S02]  /*6550*/  HADD2.F32 R37, -RZ, R11.H1_H1 ;  /* 0x3000000bff257230 */ /* 0x000fc40000004100 */
[----:B------:R-:W-:Y:S01]  /*6560*/  FMUL.FTZ R35, R128, R35 ;  /* 0x0000002380237220 */ /* 0x000fe20000410000 */
[----:B------:R-:W-:Y:S01]  /*6570*/  FMUL.FTZ R34, R45, -1.4426950216293334961 ;  /* 0xbfb8aa3b2d227820 */ /* 0x000fe20000410000 */
[----:B------:R-:W-:Y:S01]  /*6580*/  FADD.FTZ R11, R29, -R64 ;  /* 0x800000401d0b7221 */ /* 0x000fe20000010000 */
[----:B------:R-:W1:Y:S01]  /*6590*/  MUFU.RCP R114, R114 ;  /* 0x0000007200727308 */ /* 0x000e620000001000 */
[----:B---3--:R-:W-:Y:S01]  /*65a0*/  FADD.FTZ R56, R56, 1 ;  /* 0x3f80000038387421 */ /* 0x008fe20000010000 */
[----:B------:R-:W-:Y:S01]  /*65b0*/  FFMA.FTZ R46, R126, R35, R127 ;  /* 0x000000237e2e7223 */ /* 0x000fe2000001007f */
[----:B------:R-:W-:Y:S01]  /*65c0*/  FMUL.FTZ R11, R128, R11 ;  /* 0x0000000b800b7220 */ /* 0x000fe20000410000 */
[----:B------:R-:W-:-:S04]  /*65d0*/  HADD2.F32 R35, -RZ, R12.H0_H0 ;  /* 0x2000000cff237230 */ /* 0x000fc80000004100 */
[----:B------:R-:W2:Y:S01]  /*65e0*/  MUFU.RCP R56, R56 ;  /* 0x0000003800387308 */ /* 0x000ea20000001000 */
[----:B------:R-:W-:Y:S01]  /*65f0*/  FFMA.FTZ R28, R129, R11, R146 ;  /* 0x0000000b811c7223 */ /* 0x000fe20000010092 */
[----:B------:R-:W-:Y:S01]  /*6600*/  FADD.FTZ R11, R35, -R64 ;  /* 0x80000040230b7221 */ /* 0x000fe20000010000 */
[----:B0-----:R-:W-:-:S05]  /*6610*/  FADD.FTZ R80, R80, 1 ;  /* 0x3f80000050507421 */ /* 0x001fca0000010000 */
[----:B------:R-:W0:Y:S01]  /*6620*/  MUFU.EX2 R34, R34 ;  /* 0x0000002200227308 */ /* 0x000e220000000800 */
[----:B------:R-:W-:Y:S01]  /*6630*/  FMUL.FTZ R11, R128, R11 ;  /* 0x0000000b800b7220 */ /* 0x000fe20000410000 */
[----:B-1----:R-:W-:Y:S01]  /*6640*/  FMUL.FTZ R131, R131, R114 ;  /* 0x0000007283837220 */ /* 0x002fe20000410000 */
[----:B------:R-:W-:Y:S02]  /*6650*/  FMUL.FTZ R114, R14, -1.4426950216293334961 ;  /* 0xbfb8aa3b0e727820 */ /* 0x000fe40000410000 */
[----:B------:R-:W-:-:S03]  /*6660*/  FFMA.FTZ R36, R124, R11, R125 ;  /* 0x0000000b7c247223 */ /* 0x000fc6000001007d */
[----:B------:R-:W1:Y:S01]  /*6670*/  MUFU.EX2 R123, R123 ;  /* 0x0000007b007b7308 */ /* 0x000e620000000800 */
[----:B------:R-:W-:Y:S02]  /*6680*/  HADD2.F32 R11, -RZ, R12.H1_H1 ;  /* 0x3000000cff0b7230 */ /* 0x000fe40000004100 */
[----:B--2---:R-:W-:Y:S01]  /*6690*/  FMUL.FTZ R165, R165, R56 ;  /* 0x00000038a5a57220 */ /* 0x004fe20000410000 */
[----:B------:R-:W-:-:S04]  /*66a0*/  FMUL.FTZ R56, R57, -1.4426950216293334961 ;  /* 0xbfb8aa3b39387820 */ /* 0x000fc80000410000 */
[----:B------:R-:W-:Y:S08]  /*66b0*/  MUFU.EX2 R112, R112 ;  /* 0x0000007000707308 */ /* 0x000ff00000000800 */
[----:B------:R2:W3:Y:S01]  /*66c0*/  MUFU.RCP R113, R80 ;  /* 0x0000005000717308 */ /* 0x0004e20000001000 */
[--C-:B------:R-:W-:Y:S01]  /*66d0*/  FADD.FTZ R11, R11, -R64.reuse ;  /* 0x800000400b0b7221 */ /* 0x100fe20000010000 */
[----:B0-----:R-:W-:Y:S01]  /*66e0*/  FADD.FTZ R12, R34, 1 ;  /* 0x3f800000220c7421 */ /* 0x001fe20000010000 */
[----:B------:R-:W-:Y:S01]  /*66f0*/  FADD.FTZ R29, R37, -R64 ;  /* 0x80000040251d7221 */ /* 0x000fe20000010000 */
[----:B-1----:R-:W-:Y:S01]  /*6700*/  FADD.FTZ R123, R123, 1 ;  /* 0x3f8000007b7b7421 */ /* 0x002fe20000010000 */
[----:B------:R-:W-:-:S03]  /*6710*/  HADD2.F32 R35, -RZ, R13.H0_H0 ;  /* 0x2000000dff237230 */ /* 0x000fc60000004100 */
[----:B------:R-:W-:Y:S01]  /*6720*/  MUFU.EX2 R56, R56 ;  /* 0x0000003800387308 */ /* 0x000fe20000000800 */
[----:B--2---:R-:W-:Y:S02]  /*6730*/  IADD3.X R80, RZ, R63, RZ, P6, !PT ;  /* 0x0000003fff507210 */ /* 0x004fe400037fe4ff */
[-C--:B------:R-:W-:Y:S02]  /*6740*/  IADD3 R143, P6, R143, R104.reuse, RZ ;  /* 0x000000688f8f7210 */ /* 0x080fe40007fde0ff */
[----:B------:R-:W-:Y:S01]  /*6750*/  IADD3 R104, P3, R119, R104, RZ ;  /* 0x0000006877687210 */ /* 0x000fe20007f7e0ff */
[----:B------:R-:W-:Y:S02]  /*6760*/  FMUL.FTZ R11, R128, R11 ;  /* 0x0000000b800b7220 */ /* 0x000fe40000410000 */
[----:B------:R-:W-:Y:S01]  /*6770*/  MUFU.RCP R12, R12 ;  /* 0x0000000c000c7308 */ /* 0x000fe20000001000 */
[----:B------:R-:W-:Y:S01]  /*6780*/  IADD3.X R59, RZ, R63, RZ, P3, !PT ;  /* 0x0000003fff3b7210 */ /* 0x000fe20001ffe4ff */
[----:B---3--:R-:W-:Y:S01]  /*6790*/  FMUL.FTZ R130, R130, R113 ;  /* 0x0000007182827220 */ /* 0x008fe20000410000 */
[----:B------:R-:W-:Y:S01]  /*67a0*/  LEA R58, P3, R104, UR4, 0x1 ;  /* 0x00000004683a7c11 */ /* 0x000fe2000f8608ff */
[----:B------:R-:W-:Y:S01]  /*67b0*/  FADD.FTZ R112, R112, 1 ;  /* 0x3f80000070707421 */ /* 0x000fe20000010000 */
[----:B------:R-:W-:Y:S01]  /*67c0*/  FFMA.FTZ R37, R126, R11, R127 ;  /* 0x0000000b7e257223 */ /* 0x000fe2000001007f */
[----:B------:R-:W-:Y:S01]  /*67d0*/  FMUL.FTZ R113, R16, -1.4426950216293334961 ;  /* 0xbfb8aa3b10717820 */ /* 0x000fe20000410000 */
[----:B------:R-:W-:Y:S01]  /*67e0*/  LEA.HI.X R59, R104, UR5, R59, 0x1, P3 ;  /* 0x00000005683b7c11 */ /* 0x000fe200098f0c3b */
[----:B------:R-:W0:Y:S01]  /*67f0*/  MUFU.EX2 R164, R164 ;  /* 0x000000a400a47308 */ /* 0x000e220000000800 */
[----:B------:R-:W-:Y:S01]  /*6800*/  IADD3 R104, P3, R116, R115, RZ ;  /* 0x0000007374687210 */ /* 0x000fe20007f7e0ff */
[----:B------:R-:W-:Y:S01]  /*6810*/  FMUL.FTZ R116, R15, -1.4426950216293334961 ;  /* 0xbfb8aa3b0f747820 */ /* 0x000fe20000410000 */
[----:B------:R-:W-:-:S02]  /*6820*/  HADD2.F32 R11, -RZ, R13.H1_H1 ;  /* 0x3000000dff0b7230 */ /* 0x000fc40000004100 */
[----:B------:R-:W-:-:S03]  /*6830*/  FADD.FTZ R35, R35, -R64 ;  /* 0x8000004023237221 */ /* 0x000fc60000010000 */
[----:B------:R-:W1:Y:S01]  /*6840*/  MUFU.EX2 R114, R114 ;  /* 0x0000007200727308 */ /* 0x000e620000000800 */
[--C-:B------:R-:W-:Y:S01]  /*6850*/  FADD.FTZ R11, R11, -R64.reuse ;  /* 0x800000400b0b7221 */ /* 0x100fe20000010000 */
[----:B------:R-:W-:Y:S01]  /*6860*/  FADD.FTZ R41, R47, -R64 ;  /* 0x800000402f297221 */ /* 0x000fe20000010000 */
[----:B------:R-:W-:Y:S02]  /*6870*/  HADD2.F32 R13, -RZ, R24.H0_H0 ;  /* 0x20000018ff0d7230 */ /* 0x000fe40000004100 */
[----:B------:R-:W-:-:S03]  /*6880*/  FMUL.FTZ R35, R128, R35 ;  /* 0x0000002380237220 */ /* 0x000fc60000410000 */
[----:B------:R-:W2:Y:S01]  /*6890*/  MUFU.EX2 R111, R111 ;  /* 0x0000006f006f7308 */ /* 0x000ea20000000800 */
[C---:B------:R-:W-:Y:S01]  /*68a0*/  FMUL.FTZ R11, R128.reuse, R11 ;  /* 0x0000000b800b7220 */ /* 0x040fe20000410000 */
[----:B------:R-:W-:Y:S01]  /*68b0*/  FMUL.FTZ R41, R128, R41 ;  /* 0x0000002980297220 */ /* 0x000fe20000410000 */
[----:B0-----:R-:W-:Y:S01]  /*68c0*/  FADD.FTZ R3, R164, 1 ;  /* 0x3f800000a4037421 */ /* 0x001fe20000010000 */
[----:B------:R-:W-:Y:S01]  /*68d0*/  FFMA.FTZ R26, R132, R26, R133 ;  /* 0x0000001a841a7223 */ /* 0x000fe20000010085 */
[----:B------:R-:W-:-:S03]  /*68e0*/  FMUL.FTZ R115, R17, -1.4426950216293334961 ;  /* 0xbfb8aa3b11737820 */ /* 0x000fc60000410000 */
[----:B------:R-:W-:Y:S01]  /*68f0*/  MUFU.EX2 R120, R120 ;  /* 0x0000007800787308 */ /* 0x000fe20000000800 */
[----:B------:R-:W-:Y:S01]  /*6900*/  FFMA.FTZ R38, R129, R35, R146 ;  /* 0x0000002381267223 */ /* 0x000fe20000010092 */
[----:B------:R-:W-:-:S06]  /*6910*/  FMUL.FTZ R110, R27, -1.4426950216293334961 ;  /* 0xbfb8aa3b1b6e7820 */ /* 0x000fcc0000410000 */
[----:B------:R-:W-:Y:S01]  /*6920*/  MUFU.EX2 R53, R53 ;  /* 0x0000003500357308 */ /* 0x000fe20000000800 */
[----:B------:R-:W-:Y:S01]  /*6930*/  FADD.FTZ R13, R13, -R64 ;  /* 0x800000400d0d7221 */ /* 0x000fe20000010000 */
[----:B------:R-:W-:Y:S01]  /*6940*/  FMUL.FTZ R29, R128, R29 ;  /* 0x0000001d801d7220 */ /* 0x000fe20000410000 */
[----:B------:R-:W-:Y:S01]  /*6950*/  FMUL.FTZ R54, R46, -1.4426950216293334961 ;  /* 0xbfb8aa3b2e367820 */ /* 0x000fe20000410000 */
[----:B------:R-:W-:-:S04]  /*6960*/  FMUL.FTZ R119, R20, -1.4426950216293334961 ;  /* 0xbfb8aa3b14777820 */ /* 0x000fc80000410000 */
[----:B------:R-:W-:Y:S08]  /*6970*/  MUFU.EX2 R116, R116 ;  /* 0x0000007400747308 */ /* 0x000ff00000000800 */
[----:B------:R-:W0:Y:S08]  /*6980*/  MUFU.RCP R123, R123 ;  /* 0x0000007b007b7308 */ /* 0x000e300000001000 */
[----:B------:R-:W3:Y:S01]  /*6990*/  MUFU.RCP R112, R112 ;  /* 0x0000007000707308 */ /* 0x000ee20000001000 */
[----:B------:R-:W-:-:S07]  /*69a0*/  FFMA.FTZ R35, R132, R11, R133 ;  /* 0x0000000b84237223 */ /* 0x000fce0000010085 */
[----:B------:R-:W4:Y:S01]  /*69b0*/  MUFU.EX2 R113, R113 ;  /* 0x0000007100717308 */ /* 0x000f220000000800 */
[----:B------:R-:W-:Y:S01]  /*69c0*/  FMUL.FTZ R11, R45, R12 ;  /* 0x0000000c2d0b7220 */ /* 0x000fe20000410000 */
[----:B------:R-:W-:Y:S01]  /*69d0*/  FFMA.FTZ R47, R129, R41, R146 ;  /* 0x00000029812f7223 */ /* 0x000fe20000010092 */
[----:B------:R-:W-:Y:S01]  /*69e0*/  FADD.FTZ R12, R56, 1 ;  /* 0x3f800000380c7421 */ /* 0x000fe20000010000 */
[----:B------:R-:W-:Y:S01]  /*69f0*/  FMUL.FTZ R13, R128, R13 ;  /* 0x0000000d800d7220 */ /* 0x000fe20000410000 */
[----:B-1----:R-:W-:Y:S01]  /*6a00*/  FADD.FTZ R56, R114, 1 ;  /* 0x3f80000072387421 */ /* 0x002fe20000010000 */
[----:B------:R-:W-:Y:S02]  /*6a10*/  FMUL.FTZ R117, R47, -1.4426950216293334961 ;  /* 0xbfb8aa3b2f757820 */ /* 0x000fe40000410000 */
[----:B------:R-:W-:Y:S01]  /*6a20*/  MUFU.EX2 R118, R118 ;  /* 0x0000007600767308 */ /* 0x000fe20000000800 */
[----:B------:R-:W-:Y:S01]  /*6a30*/  FFMA.FTZ R34, R124, R13, R125 ;  /* 0x0000000d7c227223 */ /* 0x000fe2000001007d */
[----:B--2---:R-:W-:Y:S01]  /*6a40*/  FADD.FTZ R13, R111, 1 ;  /* 0x3f8000006f0d7421 */ /* 0x004fe20000010000 */
[----:B0-----:R-:W-:Y:S01]  /*6a50*/  FMUL.FTZ R152, R152, R123 ;  /* 0x0000007b98987220 */ /* 0x001fe20000410000 */
[----:B---3--:R-:W-:Y:S01]  /*6a60*/  FMUL.FTZ R151, R151, R112 ;  /* 0x0000007097977220 */ /* 0x008fe20000410000 */
[----:B------:R-:W-:Y:S01]  /*6a70*/  FADD.FTZ R111, R116, 1 ;  /* 0x3f800000746f7421 */ /* 0x000fe20000010000 */
[----:B------:R-:W-:-:S02]  /*6a80*/  FMUL.FTZ R123, R23, -1.4426950216293334961 ;  /* 0xbfb8aa3b177b7820 */ /* 0x000fc40000410000 */
[----:B------:R-:W-:Y:S01]  /*6a90*/  MUFU.EX2 R122, R122 ;  /* 0x0000007a007a7308 */ /* 0x000fe20000000800 */
[----:B------:R-:W-:Y:S01]  /*6aa0*/  FMUL.FTZ R112, R26, -1.4426950216293334961 ;  /* 0xbfb8aa3b1a707820 */ /* 0x000fe20000410000 */
[----:B----4-:R-:W-:Y:S01]  /*6ab0*/  FADD.FTZ R113, R113, 1 ;  /* 0x3f80000071717421 */ /* 0x010fe20000010000 */
[----:B------:R-:W-:-:S05]  /*6ac0*/  FMUL.FTZ R39, R36, -1.4426950216293334961 ;  /* 0xbfb8aa3b24277820 */ /* 0x000fca0000410000 */
[----:B------:R-:W-:Y:S01]  /*6ad0*/  MUFU.EX2 R121, R121 ;  /* 0x0000007900797308 */ /* 0x000fe20000000800 */
[----:B------:R-:W-:Y:S01]  /*6ae0*/  HADD2.F32 R163, -RZ, R74.H1_H1 ;  /* 0x3000004affa37230 */ /* 0x000fe20000004100 */
[----:B------:R-:W2:Y:S06]  /*6af0*/  LDL.LU R164, [R1+0x4] ;  /* 0x0000040001a47983 */ /* 0x000eac0000300800 */
[----:B------:R-:W0:Y:S08]  /*6b00*/  MUFU.RCP R12, R12 ;  /* 0x0000000c000c7308 */ /* 0x000e300000001000 */
[----:B------:R-:W1:Y:S08]  /*6b10*/  MUFU.RCP R3, R3 ;  /* 0x0000000300037308 */ /* 0x000e700000001000 */
[----:B------:R-:W3:Y:S01]  /*6b20*/  MUFU.RCP R56, R56 ;  /* 0x0000003800387308 */ /* 0x000ee20000001000 */
[----:B------:R-:W-:-:S07]  /*6b30*/  FFMA.FTZ R29, R132, R29, R133 ;  /* 0x0000001d841d7223 */ /* 0x000fce0000010085 */
[----:B------:R-:W4:Y:S08]  /*6b40*/  MUFU.EX2 R117, R117 ;  /* 0x0000007500757308 */ /* 0x000f300000000800 */
[----:B------:R-:W4:Y:S01]  /*6b50*/  MUFU.EX2 R115, R115 ;  /* 0x0000007300737308 */ /* 0x000f220000000800 */
[----:B------:R-:W-:-:S07]  /*6b60*/  FADD.FTZ R120, R120, 1 ;  /* 0x3f80000078787421 */ /* 0x000fce0000010000 */
[----:B------:R-:W4:Y:S08]  /*6b70*/  MUFU.RCP R13, R13 ;  /* 0x0000000d000d7308 */ /* 0x000f300000001000 */
[----:B------:R-:W4:Y:S01]  /*6b80*/  MUFU.RCP R111, R111 ;  /* 0x0000006f006f7308 */ /* 0x000f220000001000 */
[----:B------:R-:W-:-:S07]  /*6b90*/  FMUL.FTZ R52, R29, -1.4426950216293334961 ;  /* 0xbfb8aa3b1d347820 */ /* 0x000fce0000410000 */
[----:B------:R-:W4:Y:S08]  /*6ba0*/  MUFU.EX2 R123, R123 ;  /* 0x0000007b007b7308 */ /* 0x000f300000000800 */
[----:B------:R-:W-:Y:S08]  /*6bb0*/  MUFU.EX2 R112, R112 ;  /* 0x0000007000707308 */ /* 0x000ff00000000800 */
[----:B------:R-:W4:Y:S01]  /*6bc0*/  MUFU.RCP R113, R113 ;  /* 0x0000007100717308 */ /* 0x000f220000001000 */
[----:B------:R-:W-:Y:S01]  /*6bd0*/  FADD.FTZ R53, R53, 1 ;  /* 0x3f80000035357421 */ /* 0x000fe20000010000 */
[----:B0-----:R-:W-:-:S06]  /*6be0*/  FMUL.FTZ R12, R57, R12 ;  /* 0x0000000c390c7220 */ /* 0x001fcc0000410000 */
[----:B------:R-:W0:Y:S01]  /*6bf0*/  MUFU.EX2 R110, R110 ;  /* 0x0000006e006e7308 */ /* 0x000e220000000800 */
[----:B-1----:R-:W-:Y:S01]  /*6c00*/  FMUL.FTZ R154, R154, R3 ;  /* 0x000000039a9a7220 */ /* 0x002fe20000410000 */
[----:B---3--:R-:W-:-:S06]  /*6c10*/  FMUL.FTZ R14, R14, R56 ;  /* 0x000000380e0e7220 */ /* 0x008fcc0000410000 */
[----:B------:R-:W1:Y:S01]  /*6c20*/  MUFU.EX2 R54, R54 ;  /* 0x0000003600367308 */ /* 0x000e620000000800 */
[----:B----4-:R-:W-:Y:S01]  /*6c30*/  FADD.FTZ R56, R117, 1 ;  /* 0x3f80000075387421 */ /* 0x010fe20000010000 */
[----:B------:R-:W-:Y:S01]  /*6c40*/  FADD.FTZ R114, R115, 1 ;  /* 0x3f80000073727421 */ /* 0x000fe20000010000 */
[----:B------:R-:W-:-:S05]  /*6c50*/  FADD.FTZ R115, R118, 1 ;  /* 0x3f80000076737421 */ /* 0x000fca0000010000 */
[----:B------:R-:W3:Y:S01]  /*6c60*/  MUFU.RCP R57, R120 ;  /* 0x0000007800397308 */ /* 0x000ee20000001000 */
[----:B------:R-:W-:Y:S01]  /*6c70*/  FMUL.FTZ R13, R55, R13 ;  /* 0x0000000d370d7220 */ /* 0x000fe20000410000 */
[----:B------:R-:W-:Y:S01]  /*6c80*/  FMUL.FTZ R15, R15, R111 ;  /* 0x0000006f0f0f7220 */ /* 0x000fe20000410000 */
[----:B------:R-:W-:Y:S01]  /*6c90*/  FADD.FTZ R55, R123, 1 ;  /* 0x3f8000007b377421 */ /* 0x000fe20000010000 */
[----:B------:R-:W-:-:S04]  /*6ca0*/  FMUL.FTZ R16, R16, R113 ;  /* 0x0000007110107220 */ /* 0x000fc80000410000 */
[----:B------:R4:W-:Y:S01]  /*6cb0*/  MUFU.RCP R3, R53 ;  /* 0x0000003500037308 */ /* 0x0009e20000001000 */
[----:B------:R-:W-:Y:S01]  /*6cc0*/  FADD.FTZ R111, R112, 1 ;  /* 0x3f800000706f7421 */ /* 0x000fe20000010000 */
[----:B------:R-:W-:-:S06]  /*6cd0*/  HADD2.F32 R113, -RZ, R24.H1_H1 ;  /* 0x30000018ff717230 */ /* 0x000fcc0000004100 */
[----:B------:R-:W3:Y:S01]  /*6ce0*/  MUFU.EX2 R52, R52 ;  /* 0x0000003400347308 */ /* 0x000ee20000000800 */
[----:B----4-:R-:W-:Y:S01]  /*6cf0*/  FMUL.FTZ R53, R28, -1.4426950216293334961 ;  /* 0xbfb8aa3b1c357820 */ /* 0x010fe20000410000 */
[----:B0-----:R-:W-:Y:S01]  /*6d00*/  FADD.FTZ R110, R110, 1 ;  /* 0x3f8000006e6e7421 */ /* 0x001fe20000010000 */
[----:B------:R-:W-:-:S05]  /*6d10*/  FADD.FTZ R113, R113, -R64 ;  /* 0x8000004071717221 */ /* 0x000fca0000010000 */
[----:B------:R-:W0:Y:S01]  /*6d20*/  MUFU.RCP R56, R56 ;  /* 0x0000003800387308 */ /* 0x000e220000001000 */
[----:B-1----:R-:W-:-:S07]  /*6d30*/  FADD.FTZ R54, R54, 1 ;  /* 0x3f80000036367421 */ /* 0x002fce0000010000 */
[----:B------:R-:W1:Y:S01]  /*6d40*/  MUFU.EX2 R53, R53 ;  /* 0x0000003500357308 */ /* 0x000e620000000800 */
[----:B---3--:R-:W-:Y:S01]  /*6d50*/  FMUL.FTZ R22, R22, R57 ;  /* 0x0000003916167220 */ /* 0x008fe20000410000 */
[----:B------:R-:W-:-:S06]  /*6d60*/  FMUL.FTZ R113, R128, R113 ;  /* 0x0000007180717220 */ /* 0x000fcc0000410000 */
[----:B------:R-:W3:Y:S01]  /*6d70*/  MUFU.RCP R115, R115 ;  /* 0x0000007300737308 */ /* 0x000ee20000001000 */
[----:B------:R-:W-:-:S07]  /*6d80*/  FADD.FTZ R112, R52, 1 ;  /* 0x3f80000034707421 */ /* 0x000fce0000010000 */
[----:B------:R-:W4:Y:S08]  /*6d90*/  MUFU.RCP R55, R55 ;  /* 0x0000003700377308 */ /* 0x000f300000001000 */
[----:B------:R-:W4:Y:S01]  /*6da0*/  MUFU.RCP R111, R111 ;  /* 0x0000006f006f7308 */ /* 0x000f220000001000 */
[----:B------:R-:W-:Y:S01]  /*6db0*/  FFMA.FTZ R52, R126, R113, R127 ;  /* 0x000000717e347223 */ /* 0x000fe2000001007f */
[----:B------:R-:W-:-:S06]  /*6dc0*/  HADD2.F32 R113, -RZ, R25.H1_H1 ;  /* 0x30000019ff717230 */ /* 0x000fcc0000004100 */
[----:B------:R-:W4:Y:S08]  /*6dd0*/  MUFU.RCP R110, R110 ;  /* 0x0000006e006e7308 */ /* 0x000f300000001000 */
[----:B------:R-:W4:Y:S01]  /*6de0*/  MUFU.RCP R57, R54 ;  /* 0x0000003600397308 */ /* 0x000f220000001000 */
[----:B0-----:R-:W-:Y:S01]  /*6df0*/  FMUL.FTZ R24, R47, R56 ;  /* 0x000000382f187220 */ /* 0x001fe20000410000 */
[----:B-1----:R-:W-:Y:S01]  /*6e00*/  FADD.FTZ R53, R53, 1 ;  /* 0x3f80000035357421 */ /* 0x002fe20000010000 */
[----:B------:R-:W-:Y:S01]  /*6e10*/  FADD.FTZ R47, R113, -R64 ;  /* 0x80000040712f7221 */ /* 0x000fe20000010000 */
[----:B---3--:R-:W-:Y:S01]  /*6e20*/  FMUL.FTZ R18, R18, R115 ;  /* 0x0000007312127220 */ /* 0x008fe20000410000 */
[----:B------:R-:W-:-:S03]  /*6e30*/  HADD2.F32 R115, -RZ, R25.H0_H0 ;  /* 0x20000019ff737230 */ /* 0x000fc60000004100 */
[----:B------:R-:W0:Y:S01]  /*6e40*/  MUFU.RCP R114, R114 ;  /* 0x0000007200727308 */ /* 0x000e220000001000 */
[----:B----4-:R-:W-:Y:S01]  /*6e50*/  FMUL.FTZ R23, R23, R55 ;  /* 0x0000003717177220 */ /* 0x010fe20000410000 */
[----:B------:R-:W-:Y:S01]  /*6e60*/  FMUL.FTZ R25, R26, R111 ;  /* 0x0000006f1a197220 */ /* 0x000fe20000410000 */
[----:B------:R-:W-:Y:S02]  /*6e70*/  HADD2.F32 R111, -RZ, R30.H0_H0 ;  /* 0x2000001eff6f7230 */ /* 0x000fe40000004100 */
[----:B------:R-:W-:-:S03]  /*6e80*/  FMUL.FTZ R47, R128, R47 ;  /* 0x0000002f802f7220 */ /* 0x000fc60000410000 */
[----:B------:R-:W1:Y:S01]  /*6e90*/  MUFU.EX2 R119, R119 ;  /* 0x0000007700777308 */ /* 0x000e620000000800 */
[----:B------:R-:W-:Y:S01]  /*6ea0*/  FMUL.FTZ R26, R27, R110 ;  /* 0x0000006e1b1a7220 */ /* 0x000fe20000410000 */
[----:B------:R-:W-:Y:S01]  /*6eb0*/  FMUL.FTZ R27, R46, R57 ;  /* 0x000000392e1b7220 */ /* 0x000fe20000410000 */
[----:B------:R-:W-:-:S05]  /*6ec0*/  FFMA.FTZ R56, R132, R47, R133 ;  /* 0x0000002f84387223 */ /* 0x000fca0000010085 */
[----:B------:R-:W3:Y:S01]  /*6ed0*/  MUFU.RCP R55, R53 ;  /* 0x0000003500377308 */ /* 0x000ee20000001000 */
[----:B------:R-:W-:Y:S01]  /*6ee0*/  FADD.FTZ R57, R111, -R64 ;  /* 0x800000406f397221 */ /* 0x000fe20000010000 */
[----:B------:R-:W-:-:S03]  /*6ef0*/  HADD2.F32 R47, -RZ, R30.H1_H1 ;  /* 0x3000001eff2f7230 */ /* 0x000fc60000004100 */
[----:B------:R-:W-:Y:S02]  /*6f00*/  FMUL.FTZ R57, R128, R57 ;  /* 0x0000003980397220 */ /* 0x000fe40000410000 */
[--C-:B------:R-:W-:Y:S01]  /*6f10*/  FADD.FTZ R47, R47, -R64.reuse ;  /* 0x800000402f2f7221 */ /* 0x100fe20000010000 */
[----:B0-----:R-:W-:Y:S01]  /*6f20*/  FMUL.FTZ R17, R17, R114 ;  /* 0x0000007211117220 */ /* 0x001fe20000410000 */
[----:B-1----:R-:W-:Y:S01]  /*6f30*/  FADD.FTZ R118, R119, 1 ;  /* 0x3f80000077767421 */ /* 0x002fe20000010000 */
[----:B------:R-:W-:Y:S01]  /*6f40*/  FFMA.FTZ R114, R124, R57, R125 ;  /* 0x000000397c727223 */ /* 0x000fe2000001007d */
[----:B------:R-:W-:Y:S01]  /*6f50*/  FADD.FTZ R115, R115, -R64 ;  /* 0x8000004073737221 */ /* 0x000fe20000010000 */
[--C-:B------:R-:W-:Y:S02]  /*6f60*/  HADD2.F32 R57, -RZ, R31.reuse.H1_H1 ;  /* 0x3000001fff397230 */ /* 0x100fe40000004100 */
[----:B------:R-:W-:Y:S01]  /*6f70*/  FMUL.FTZ R47, R128, R47 ;  /* 0x0000002f802f7220 */ /* 0x000fe20000410000 */
[----:B------:R-:W-:Y:S01]  /*6f80*/  FADD.FTZ R116, R122, 1 ;  /* 0x3f8000007a747421 */ /* 0x000fe20000010000 */
[----:B------:R-:W0:Y:S01]  /*6f90*/  MUFU.EX2 R39, R39 ;  /* 0x0000002700277308 */ /* 0x000e220000000800 */
[----:B------:R-:W-:Y:S01]  /*6fa0*/  FMUL.FTZ R115, R128, R115 ;  /* 0x0000007380737220 */ /* 0x000fe20000410000 */
[----:B---3--:R-:W-:Y:S01]  /*6fb0*/  FMUL.FTZ R28, R28, R55 ;  /* 0x000000371c1c7220 */ /* 0x008fe20000410000 */
[----:B------:R-:W-:-:S02]  /*6fc0*/  HADD2.F32 R55, -RZ, R31.H0_H0 ;  /* 0x2000001fff377230 */ /* 0x000fc40000004100 */
[----:B------:R-:W-:Y:S01]  /*6fd0*/  FFMA.FTZ R113, R126, R47, R127 ;  /* 0x0000002f7e717223 */ /* 0x000fe2000001007f */
[----:B------:R-:W-:Y:S02]  /*6fe0*/  FADD.FTZ R47, R57, -R64 ;  /* 0x80000040392f7221 */ /* 0x000fe40000010000 */
[----:B------:R-:W1:Y:S01]  /*6ff0*/  MUFU.RCP R118, R118 ;  /* 0x0000007600767308 */ /* 0x000e620000001000 */
[----:B------:R-:W-:Y:S01]  /*7000*/  FFMA.FTZ R53, R129, R115, R146 ;  /* 0x0000007381357223 */ /* 0x000fe20000010092 */
[----:B------:R-:W-:Y:S01]  /*7010*/  FADD.FTZ R55, R55, -R64 ;  /* 0x8000004037377221 */ /* 0x000fe20000010000 */
[----:B------:R-:W-:Y:S02]  /*7020*/  HADD2.F32 R115, -RZ, R32.H1_H1 ;  /* 0x30000020ff737230 */ /* 0x000fe40000004100 */
[----:B------:R-:W-:-:S03]  /*7030*/  FMUL.FTZ R47, R128, R47 ;  /* 0x0000002f802f7220 */ /* 0x000fc60000410000 */
[----:B------:R-:W3:Y:S01]  /*7040*/  MUFU.RCP R116, R116 ;  /* 0x0000007400747308 */ /* 0x000ee20000001000 */
[----:B------:R-:W-:Y:S01]  /*7050*/  FMUL.FTZ R55, R128, R55 ;  /* 0x0000003780377220 */ /* 0x000fe20000410000 */
[----:B------:R-:W-:-:S06]  /*7060*/  HADD2.F32 R57, -RZ, R32.H0_H0 ;  /* 0x20000020ff397230 */ /* 0x000fcc0000004100 */
[----:B------:R4:W-:Y:S01]  /*7070*/  MUFU.RCP R54, R112 ;  /* 0x0000007000367308 */ /* 0x0009e20000001000 */
[----:B------:R-:W-:Y:S01]  /*7080*/  FFMA.FTZ R111, R129, R55, R146 ;  /* 0x00000037816f7223 */ /* 0x000fe20000010092 */
[----:B------:R-:W-:Y:S01]  /*7090*/  FADD.FTZ R55, R57, -R64 ;  /* 0x8000004039377221 */ /* 0x000fe20000010000 */
[----:B------:R-:W-:-:S05]  /*70a0*/  FADD.FTZ R119, R121, 1 ;  /* 0x3f80000079777421 */ /* 0x000fca0000010000 */
[----:B------:R-:W-:Y:S01]  /*70b0*/  MUFU.EX2 R162, R162 ;  /* 0x000000a200a27308 */ /* 0x000fe20000000800 */
[----:B----4-:R-:W-:Y:S01]  /*70c0*/  FFMA.FTZ R112, R132, R47, R133 ;  /* 0x0000002f84707223 */ /* 0x010fe20000010085 */
[----:B------:R-:W-:Y:S01]  /*70d0*/  FADD.FTZ R47, R115, -R64 ;  /* 0x80000040732f7221 */ /* 0x000fe20000010000 */
[----:B------:R-:W-:-:S03]  /*70e0*/  HADD2.F32 R57, -RZ, R33.H1_H1 ;  /* 0x30000021ff397230 */ /* 0x000fc60000004100 */
[----:B------:R-:W-:Y:S01]  /*70f0*/  FMUL.FTZ R46, R128, R47 ;  /* 0x0000002f802e7220 */ /* 0x000fe20000410000 */
[----:B------:R-:W-:Y:S02]  /*7100*/  HADD2.F32 R47, -RZ, R33.H0_H0 ;  /* 0x20000021ff2f7230 */ /* 0x000fe40000004100 */
[----:B0-----:R-:W-:Y:S01]  /*7110*/  FADD.FTZ R33, R39, 1 ;  /* 0x3f80000027217421 */ /* 0x001fe20000010000 */
[----:B------:R-:W-:Y:S01]  /*7120*/  FMUL.FTZ R41, R38, -1.4426950216293334961 ;  /* 0xbfb8aa3b26297820 */ /* 0x000fe20000410000 */
[----:B------:R-:W-:Y:S01]  /*7130*/  FMUL.FTZ R45, R34, -1.4426950216293334961 ;  /* 0xbfb8aa3b222d7820 */ /* 0x000fe20000410000 */
[----:B-1----:R-:W-:Y:S01]  /*7140*/  FMUL.FTZ R20, R20, R118 ;  /* 0x0000007614147220 */ /* 0x002fe20000410000 */
[----:B------:R-:W-:Y:S01]  /*7150*/  FMUL.FTZ R3, R40, R3 ;  /* 0x0000000328037220 */ /* 0x000fe20000410000 */
[----:B------:R-:W-:Y:S01]  /*7160*/  FMUL.FTZ R118, R53, -1.4426950216293334961 ;  /* 0xbfb8aa3b35767820 */ /* 0x000fe20000410000 */
[----:B------:R-:W-:Y:S01]  /*7170*/  FMUL.FTZ R40, R37, -1.4426950216293334961 ;  /* 0xbfb8aa3b25287820 */ /* 0x000fe20000410000 */
[----:B------:R-:W-:Y:S01]  /*7180*/  FMUL.FTZ R44, R35, -1.4426950216293334961 ;  /* 0xbfb8aa3b232c7820 */ /* 0x000fe20000410000 */
[----:B------:R-:W0:Y:S01]  /*7190*/  MUFU.RCP R119, R119 ;  /* 0x0000007700777308 */ /* 0x000e220000001000 */
[----:B---3--:R-:W-:Y:S01]  /*71a0*/  FMUL.FTZ R19, R19, R116 ;  /* 0x0000007413137220 */ /* 0x008fe20000410000 */
[----:B------:R-:W-:Y:S01]  /*71b0*/  FMUL.FTZ R55, R128, R55 ;  /* 0x0000003780377220 */ /* 0x000fe20000410000 */
[----:B------:R-:W-:Y:S01]  /*71c0*/  FMUL.FTZ R116, R52, -1.4426950216293334961 ;  /* 0xbfb8aa3b34747820 */ /* 0x000fe20000410000 */
[----:B------:R-:W-:Y:S01]  /*71d0*/  FMUL.FTZ R121, R56, -1.4426950216293334961 ;  /* 0xbfb8aa3b38797820 */ /* 0x000fe20000410000 */
[----:B------:R-:W-:-:S03]  /*71e0*/  FMUL.FTZ R122, R113, -1.4426950216293334961 ;  /* 0xbfb8aa3b717a7820 */ /* 0x000fc60000410000 */
[----:B------:R-:W1:Y:S01]  /*71f0*/  MUFU.RCP R33, R33 ;  /* 0x0000002100217308 */ /* 0x000e620000001000 */
[----:B------:R-:W-:Y:S01]  /*7200*/  FFMA.FTZ R55, R124, R55, R125 ;  /* 0x000000377c377223 */ /* 0x000fe2000001007d */
[----:B------:R-:W-:Y:S01]  /*7210*/  FADD.FTZ R47, R47, -R64 ;  /* 0x800000402f2f7221 */ /* 0x000fe20000010000 */
[----:B------:R-:W-:-:S05]  /*7220*/  FMUL.FTZ R123, R111, -1.4426950216293334961 ;  /* 0xbfb8aa3b6f7b7820 */ /* 0x000fca0000410000 */
[----:B------:R-:W3:Y:S01]  /*7230*/  MUFU.EX2 R41, R41 ;  /* 0x0000002900297308 */ /* 0x000ee20000000800 */
[----:B------:R-:W-:Y:S01]  /*7240*/  FMUL.FTZ R120, R55, -1.4426950216293334961 ;  /* 0xbfb8aa3b37787820 */ /* 0x000fe20000410000 */
[----:B------:R-:W-:-:S06]  /*7250*/  FMUL.FTZ R47, R128, R47 ;  /* 0x0000002f802f7220 */ /* 0x000fcc0000410000 */
[----:B------:R-:W4:Y:S01]  /*7260*/  MUFU.EX2 R45, R45 ;  /* 0x0000002d002d7308 */ /* 0x000f220000000800 */
[----:B------:R-:W-:-:S07]  /*7270*/  FADD.FTZ R39, R57, -R64 ;  /* 0x8000004039277221 */ /* 0x000fce0000010000 */
[----:B------:R-:W2:Y:S01]  /*7280*/  MUFU.EX2 R118, R118 ;  /* 0x0000007600767308 */ /* 0x000ea20000000800 */
[----:B------:R-:W-:-:S07]  /*7290*/  FFMA.FTZ R57, R129, R47, R146 ;  /* 0x0000002f81397223 */ /* 0x000fce0000010092 */
[----:B------:R-:W2:Y:S01]  /*72a0*/  MUFU.EX2 R40, R40 ;  /* 0x0000002800287308 */ /* 0x000ea20000000800 */
[----:B------:R-:W-:-:S07]  /*72b0*/  HADD2.F32 R47, -RZ, R42.H0_H0 ;  /* 0x2000002aff2f7230 */ /* 0x000fce0000004100 */
[----:B------:R-:W2:Y:S01]  /*72c0*/  MUFU.EX2 R44, R44 ;  /* 0x0000002c002c7308 */ /* 0x000ea20000000800 */
[----:B------:R-:W-:-:S07]  /*72d0*/  FFMA.FTZ R46, R126, R46, R127 ;  /* 0x0000002e7e2e7223 */ /* 0x000fce000001007f */
[----:B------:R-:W2:Y:S01]  /*72e0*/  MUFU.EX2 R116, R116 ;  /* 0x0000007400747308 */ /* 0x000ea20000000800 */
[----:B------:R-:W-:-:S07]  /*72f0*/  FMUL.FTZ R110, R128, R39 ;  /* 0x00000027806e7220 */ /* 0x000fce0000410000 */
[----:B------:R-:W2:Y:S01]  /*7300*/  MUFU.EX2 R121, R121 ;  /* 0x0000007900797308 */ /* 0x000ea20000000800 */
[----:B------:R-:W-:-:S07]  /*7310*/  FMUL.FTZ R31, R114, -1.4426950216293334961 ;  /* 0xbfb8aa3b721f7820 */ /* 0x000fce0000410000 */
[----:B------:R-:W2:Y:S01]  /*7320*/  MUFU.EX2 R122, R122 ;  /* 0x0000007a007a7308 */ /* 0x000ea20000000800 */
[----:B0-----:R-:W-:Y:S01]  /*7330*/  FMUL.FTZ R21, R21, R119 ;  /* 0x0000007715157220 */ /* 0x001fe20000410000 */
[----:B------:R-:W-:-:S06]  /*7340*/  FMUL.FTZ R119, R46, -1.4426950216293334961 ;  /* 0xbfb8aa3b2e777820 */ /* 0x000fcc0000410000 */
[----:B------:R-:W0:Y:S01]  /*7350*/  MUFU.EX2 R123, R123 ;  /* 0x0000007b007b7308 */ /* 0x000e220000000800 */
[----:B------:R-:W-:Y:S01]  /*7360*/  FADD.FTZ R47, R47, -R64 ;  /* 0x800000402f2f7221 */ /* 0x000fe20000010000 */
[----:B------:R-:W-:Y:S01]  /*7370*/  FFMA.FTZ R110, R132, R110, R133 ;  /* 0x0000006e846e7223 */ /* 0x000fe20000010085 */
[----:B-1----:R-:W-:-:S05]  /*7380*/  FMUL.FTZ R30, R36, R33 ;  /* 0x00000021241e7220 */ /* 0x002fca0000410000 */
[----:B------:R-:W1:Y:S01]  /*7390*/  MUFU.EX2 R120, R120 ;  /* 0x0000007800787308 */ /* 0x000e620000000800 */
[----:B------:R-:W-:Y:S01]  /*73a0*/  FMUL.FTZ R32, R112, -1.4426950216293334961 ;  /* 0xbfb8aa3b70207820 */ /* 0x000fe20000410000 */
[----:B---3--:R-:W-:Y:S01]  /*73b0*/  FADD.FTZ R36, R41, 1 ;  /* 0x3f80000029247421 */ /* 0x008fe20000010000 */
[----:B----4-:R-:W-:Y:S01]  /*73c0*/  FADD.FTZ R41, R45, 1 ;  /* 0x3f8000002d297421 */ /* 0x010fe20000010000 */
[----:B--2---:R-:W-:Y:S01]  /*73d0*/  FADD.FTZ R45, R118, 1 ;  /* 0x3f800000762d7421 */ /* 0x004fe20000010000 */
[----:B------:R-:W-:Y:S01]  /*73e0*/  FMUL.FTZ R47, R128, R47 ;  /* 0x0000002f802f7220 */ /* 0x000fe20000410000 */
[----:B------:R-:W-:Y:S01]  /*73f0*/  FMUL.FTZ R117, R110, -1.4426950216293334961 ;  /* 0xbfb8aa3b6e757820 */ /* 0x000fe20000410000 */
[----:B------:R-:W-:Y:S01]  /*7400*/  FADD.FTZ R33, R40, 1 ;  /* 0x3f80000028217421 */ /* 0x000fe20000010000 */
[----:B------:R-:W2:Y:S01]  /*7410*/  MUFU.EX2 R31, R31 ;  /* 0x0000001f001f7308 */ /* 0x000ea20000000800 */
[----:B------:R-:W-:Y:S01]  /*7420*/  FADD.FTZ R40, R44, 1 ;  /* 0x3f8000002c287421 */ /* 0x000fe20000010000 */
[----:B------:R-:W-:Y:S01]  /*7430*/  FADD.FTZ R44, R116, 1 ;  /* 0x3f800000742c7421 */ /* 0x000fe20000010000 */
[----:B------:R-:W-:Y:S01]  /*7440*/  FMUL.FTZ R29, R29, R54 ;  /* 0x000000361d1d7220 */ /* 0x000fe20000410000 */
[----:B------:R-:W-:Y:S01]  /*7450*/  FMUL.FTZ R39, R57, -1.4426950216293334961 ;  /* 0xbfb8aa3b39277820 */ /* 0x000fe20000410000 */
[----:B------:R-:W-:Y:S01]  /*7460*/  FADD.FTZ R116, R121, 1 ;  /* 0x3f80000079747421 */ /* 0x000fe20000010000 */
[----:B------:R-:W-:-:S02]  /*7470*/  FFMA.FTZ R54, R124, R47, R125 ;  /* 0x0000002f7c367223 */ /* 0x000fc4000001007d */
[----:B------:R-:W3:Y:S01]  /*7480*/  MUFU.EX2 R119, R119 ;  /* 0x0000007700777308 */ /* 0x000ee20000000800 */
[----:B------:R-:W-:Y:S01]  /*7490*/  FADD.FTZ R121, R122, 1 ;  /* 0x3f8000007a797421 */ /* 0x000fe20000010000 */
[----:B------:R-:W-:Y:S02]  /*74a0*/  HADD2.F32 R115, -RZ, R42.H1_H1 ;  /* 0x3000002aff737230 */ /* 0x000fe40000004100 */
[----:B0-----:R-:W-:-:S04]  /*74b0*/  FADD.FTZ R122, R123, 1 ;  /* 0x3f8000007b7a7421 */ /* 0x001fc80000010000 */
[----:B------:R-:W0:Y:S01]  /*74c0*/  MUFU.EX2 R32, R32 ;  /* 0x0000002000207308 */ /* 0x000e220000000800 */
[----:B------:R-:W-:Y:S01]  /*74d0*/  FMUL.FTZ R42, R54, -1.4426950216293334961 ;  /* 0xbfb8aa3b362a7820 */ /* 0x000fe20000410000 */
[----:B-1----:R-:W-:-:S06]  /*74e0*/  FADD.FTZ R120, R120, 1 ;  /* 0x3f80000078787421 */ /* 0x002fcc0000010000 */
[----:B------:R-:W1:Y:S08]  /*74f0*/  MUFU.RCP R36, R36 ;  /* 0x0000002400247308 */ /* 0x000e700000001000 */
[----:B------:R-:W4:Y:S08]  /*7500*/  MUFU.RCP R45, R45 ;  /* 0x0000002d002d7308 */ /* 0x000f300000001000 */
[----:B------:R-:W-:Y:S08]  /*7510*/  MUFU.EX2 R117, R117 ;  /* 0x0000007500757308 */ /* 0x000ff00000000800 */
[----:B------:R-:W4:Y:S08]  /*7520*/  MUFU.RCP R33, R33 ;  /* 0x0000002100217308 */ /* 0x000f300000001000 */
[----:B------:R-:W4:Y:S08]  /*7530*/  MUFU.RCP R40, R40 ;  /* 0x0000002800287308 */ /* 0x000f300000001000 */
[----:B------:R-:W4:Y:S08]  /*7540*/  MUFU.RCP R44, R44 ;  /* 0x0000002c002c7308 */ /* 0x000f300000001000 */
[----:B------:R-:W4:Y:S01]  /*7550*/  MUFU.EX2 R39, R39 ;  /* 0x0000002700277308 */ /* 0x000f220000000800 */
[----:B--2---:R-:W-:-:S07]  /*7560*/  FADD.FTZ R118, R31, 1 ;  /* 0x3f8000001f767421 */ /* 0x004fce0000010000 */
[----:B------:R-:W2:Y:S01]  /*7570*/  MUFU.RCP R121, R121 ;  /* 0x0000007900797308 */ /* 0x000ea20000001000 */
[----:B---3--:R-:W-:-:S07]  /*7580*/  FADD.FTZ R119, R119, 1 ;  /* 0x3f80000077777421 */ /* 0x008fce0000010000 */
[----:B------:R-:W3:Y:S01]  /*7590*/  MUFU.RCP R122, R122 ;  /* 0x0000007a007a7308 */ /* 0x000ee20000001000 */
[----:B0-----:R-:W-:-:S07]  /*75a0*/  FADD.FTZ R123, R32, 1 ;  /* 0x3f800000207b7421 */ /* 0x001fce0000010000 */
[----:B------:R-:W0:Y:S01]  /*75b0*/  MUFU.EX2 R42, R42 ;  /* 0x0000002a002a7308 */ /* 0x000e220000000800 */
[----:B-1----:R-:W-:-:S07]  /*75c0*/  FMUL.FTZ R32, R38, R36 ;  /* 0x0000002426207220 */ /* 0x002fce0000410000 */
[----:B------:R-:W1:Y:S01]  /*75d0*/  MUFU.RCP R120, R120 ;  /* 0x0000007800787308 */ /* 0x000e620000001000 */
[----:B----4-:R-:W-:Y:S01]  /*75e0*/  FMUL.FTZ R36, R53, R45 ;  /* 0x0000002d35247220 */ /* 0x010fe20000410000 */
[----:B------:R-:W-:Y:S01]  /*75f0*/  FMUL.FTZ R31, R37, R33 ;  /* 0x00000021251f7220 */ /* 0x000fe20000410000 */
[----:B------:R-:W-:Y:S01]  /*7600*/  FADD.FTZ R53, R117, 1 ;  /* 0x3f80000075357421 */ /* 0x000fe20000010000 */
[----:B------:R-:W-:Y:S01]  /*7610*/  FMUL.FTZ R33, R35, R40 ;  /* 0x0000002823217220 */ /* 0x000fe20000410000 */
[----:B------:R-:W-:-:S03]  /*7620*/  FMUL.FTZ R35, R52, R44 ;  /* 0x0000002c34237220 */ /* 0x000fc60000410000 */
[----:B------:R-:W4:Y:S01]  /*7630*/  MUFU.RCP R118, R118 ;  /* 0x0000007600767308 */ /* 0x000f220000001000 */
[----:B------:R-:W-:Y:S01]  /*7640*/  FADD.FTZ R44, R39, 1 ;  /* 0x3f800000272c7421 */ /* 0x000fe20000010000 */
[----:B--2---:R-:W-:Y:S01]  /*7650*/  FMUL.FTZ R39, R113, R121 ;  /* 0x0000007971277220 */ /* 0x004fe20000410000 */
[----:B------:R-:W-:-:S05]  /*7660*/  HADD2.F32 R113, -RZ, R43.H0_H0 ;  /* 0x2000002bff717230 */ /* 0x000fca0000004100 */
[----:B------:R-:W2:Y:S01]  /*7670*/  MUFU.RCP R45, R119 ;  /* 0x00000077002d7308 */ /* 0x000ea20000001000 */
[----:B---3--:R-:W-:Y:S01]  /*7680*/  FMUL.FTZ R40, R111, R122 ;  /* 0x0000007a6f287220 */ /* 0x008fe20000410000 */
[----:B0-----:R-:W-:Y:S01]  /*7690*/  FADD.FTZ R111, R42, 1 ;  /* 0x3f8000002a6f7421 */ /* 0x001fe20000010000 */
[----:B-1----:R-:W-:Y:S01]  /*76a0*/  FMUL.FTZ R42, R55, R120 ;  /* 0x00000078372a7220 */ /* 0x002fe20000410000 */
[----:B------:R-:W-:-:S04]  /*76b0*/  FADD.FTZ R115, R115, -R64 ;  /* 0x8000004073737221 */ /* 0x000fc80000010000 */
[----:B------:R-:W0:Y:S01]  /*76c0*/  MUFU.RCP R53, R53 ;  /* 0x0000003500357308 */ /* 0x000e220000001000 */
[--C-:B------:R-:W-:Y:S01]  /*76d0*/  FADD.FTZ R55, R113, -R64.reuse ;  /* 0x8000004071377221 */ /* 0x100fe20000010000 */
[----:B------:R-:W-:Y:S02]  /*76e0*/  HADD2.F32 R113, -RZ, R43.H1_H1 ;  /* 0x3000002bff717230 */ /* 0x000fe40000004100 */
[C---:B------:R-:W-:Y:S01]  /*76f0*/  FMUL.FTZ R47, R128.reuse, R115 ;  /* 0x00000073802f7220 */ /* 0x040fe20000410000 */
[----:B------:R-:W-:Y:S01]  /*7700*/  FMUL.FTZ R55, R128, R55 ;  /* 0x0000003780377220 */ /* 0x000fe20000410000 */
[----:B----4-:R-:W-:Y:S02]  /*7710*/  FMUL.FTZ R38, R114, R118 ;  /* 0x0000007672267220 */ /* 0x010fe40000410000 */
[----:B------:R-:W-:Y:S01]  /*7720*/  FFMA.FTZ R47, R126, R47, R127 ;  /* 0x0000002f7e2f7223 */ /* 0x000fe2000001007f */
[----:B--2---:R-:W-:Y:S01]  /*7730*/  FMUL.FTZ R43, R46, R45 ;  /* 0x0000002d2e2b7220 */ /* 0x004fe20000410000 */
[----:B------:R-:W-:Y:S01]  /*7740*/  FADD.FTZ R45, R113, -R64 ;  /* 0x80000040712d7221 */ /* 0x000fe20000010000 */
[----:B------:R-:W-:Y:S01]  /*7750*/  FFMA.FTZ R114, R129, R55, R146 ;  /* 0x0000003781727223 */ /* 0x000fe20000010092 */
[----:B------:R-:W1:Y:S01]  /*7760*/  MUFU.RCP R44, R44 ;  /* 0x0000002c002c7308 */ /* 0x000e620000001000 */
[----:B------:R-:W-:-:S02]  /*7770*/  HADD2.F32 R55, -RZ, R48.H0_H0 ;  /* 0x20000030ff377230 */ /* 0x000fc40000004100 */
[----:B------:R-:W-:Y:S01]  /*7780*/  FMUL.FTZ R115, R47, -1.4426950216293334961 ;  /* 0xbfb8aa3b2f737820 */ /* 0x000fe20000410000 */
[----:B------:R-:W-:Y:S01]  /*7790*/  FMUL.FTZ R52, R128, R45 ;  /* 0x0000002d80347220 */ /* 0x000fe20000410000 */
[----:B0-----:R-:W-:Y:S01]  /*77a0*/  FMUL.FTZ R45, R110, R53 ;  /* 0x000000356e2d7220 */ /* 0x001fe20000410000 */
[----:B------:R-:W-:Y:S02]  /*77b0*/  FADD.FTZ R53, R55, -R64 ;  /* 0x8000004037357221 */ /* 0x000fe40000010000 */
[----:B------:R-:W0:Y:S01]  /*77c0*/  MUFU.RCP R41, R41 ;  /* 0x0000002900297308 */ /* 0x000e220000001000 */
[----:B------:R-:W-:Y:S02]  /*77d0*/  HADD2.F32 R55, -RZ, R48.H1_H1 ;  /* 0x30000030ff377230 */ /* 0x000fe40000004100 */
[----:B------:R-:W-:-:S05]  /*77e0*/  FMUL.FTZ R53, R128, R53 ;  /* 0x0000003580357220 */ /* 0x000fca0000410000 */
[----:B------:R-:W2:Y:S01]  /*77f0*/  MUFU.RCP R123, R123 ;  /* 0x0000007b007b7308 */ /* 0x000ea20000001000 */
[----:B------:R-:W-:Y:S01]  /*7800*/  FFMA.FTZ R118, R124, R53, R125 ;  /* 0x000000357c767223 */ /* 0x000fe2000001007d */
[----:B------:R-:W-:Y:S01]  /*7810*/  FADD.FTZ R55, R55, -R64 ;  /* 0x8000004037377221 */ /* 0x000fe20000010000 */
[----:B------:R-:W-:-:S05]  /*7820*/  HADD2.F32 R53, -RZ, R49.H0_H0 ;  /* 0x20000031ff357230 */ /* 0x000fca0000004100 */
[----:B------:R-:W3:Y:S01]  /*7830*/  MUFU.EX2 R115, R115 ;  /* 0x0000007300737308 */ /* 0x000ee20000000800 */
[----:B-1----:R-:W-:Y:S01]  /*7840*/  FMUL.FTZ R44, R57, R44 ;  /* 0x0000002c392c7220 */ /* 0x002fe20000410000 */
[----:B------:R-:W-:Y:S02]  /*7850*/  HADD2.F32 R57, -RZ, R49.H1_H1 ;  /* 0x30000031ff397230 */ /* 0x000fe40000004100 */
[----:B------:R-:W-:Y:S01]  /*7860*/  FMUL.FTZ R55, R128, R55 ;  /* 0x0000003780377220 */ /* 0x000fe20000410000 */
[----:B------:R-:W-:-:S03]  /*7870*/  FADD.FTZ R49, R53, -R64 ;  /* 0x8000004035317221 */ /* 0x000fc60000010000 */
[----:B------:R-:W1:Y:S01]  /*7880*/  MUFU.RCP R111, R111 ;  /* 0x0000006f006f7308 */ /* 0x000e620000001000 */
[----:B------:R-:W-:Y:S01]  /*7890*/  FFMA.FTZ R117, R126, R55, R127 ;  /* 0x000000377e757223 */ /* 0x000fe2000001007f */
[----:B------:R-:W-:Y:S01]  /*78a0*/  FMUL.FTZ R49, R128, R49 ;  /* 0x0000003180317220 */ /* 0x000fe20000410000 */
[----:B------:R-:W-:Y:S02]  /*78b0*/  HADD2.F32 R55, -RZ, R50.H0_H0 ;  /* 0x20000032ff377230 */ /* 0x000fe40000004100 */
[----:B0-----:R-:W-:Y:S01]  /*78c0*/  FMUL.FTZ R34, R34, R41 ;  /* 0x0000002922227220 */ /* 0x001fe20000410000 */
[----:B--2---:R-:W-:Y:S02]  /*78d0*/  FMUL.FTZ R41, R112, R123 ;  /* 0x0000007b70297220 */ /* 0x004fe40000410000 */
[----:B------:R-:W0:Y:S01]  /*78e0*/  MUFU.RCP R116, R116 ;  /* 0x0000007400747308 */ /* 0x000e220000001000 */
[----:B---3--:R-:W-:Y:S01]  /*78f0*/  FADD.FTZ R112, R115, 1 ;  /* 0x3f80000073707421 */ /* 0x008fe20000010000 */
[----:B------:R-:W-:Y:S01]  /*7900*/  FFMA.FTZ R115, R129, R49, R146 ;  /* 0x0000003181737223 */ /* 0x000fe20000010092 */
[----:B------:R-:W-:-:S04]  /*7910*/  FADD.FTZ R49, R55, -R64 ;  /* 0x8000004037317221 */ /* 0x000fc80000010000 */
[----:B------:R-:W-:Y:S01]  /*7920*/  FMUL.FTZ R49, R128, R49 ;  /* 0x0000003180317220 */ /* 0x000fe20000410000 */
[--C-:B------:R-:W-:Y:S01]  /*7930*/  FADD.FTZ R53, R57, -R64.reuse ;  /* 0x8000004039357221 */ /* 0x100fe20000010000 */
[----:B-1----:R-:W-:Y:S01]  /*7940*/  FMUL.FTZ R46, R54, R111 ;  /* 0x0000006f362e7220 */ /* 0x002fe20000410000 */
[----:B------:R-:W-:Y:S02]  /*7950*/  HADD2.F32 R57, -RZ, R50.H1_H1 ;  /* 0x30000032ff397230 */ /* 0x000fe40000004100 */
[----:B------:R-:W-:Y:S01]  /*7960*/  FFMA.FTZ R54, R124, R49, R125 ;  /* 0x000000317c367223 */ /* 0x000fe2000001007d */
[--C-:B------:R-:W-:Y:S02]  /*7970*/  HADD2.F32 R49, -RZ, R51.reuse.H0_H0 ;  /* 0x20000033ff317230 */ /* 0x100fe40000004100 */
[----:B------:R-:W-:Y:S02]  /*7980*/  HADD2.F32 R51, -RZ, R51.H1_H1 ;  /* 0x30000033ff337230 */ /* 0x000fe40000004100 */
[--C-:B------:R-:W-:Y:S01]  /*7990*/  FADD.FTZ R55, R57, -R64.reuse ;  /* 0x8000004039377221 */ /* 0x100fe20000010000 */
[----:B0-----:R-:W-:Y:S01]  /*79a0*/  FMUL.FTZ R37, R56, R116 ;  /* 0x0000007438257220 */ /* 0x001fe20000410000 */
[----:B------:R-:W-:Y:S01]  /*79b0*/  FMUL.FTZ R56, R114, -1.4426950216293334961 ;  /* 0xbfb8aa3b72387820 */ /* 0x000fe20000410000 */
[----:B------:R-:W-:Y:S01]  /*79c0*/  FADD.FTZ R51, R51, -R64 ;  /* 0x8000004033337221 */ /* 0x000fe20000010000 */
[C---:B------:R-:W-:Y:S01]  /*79d0*/  FMUL.FTZ R53, R128.reuse, R53 ;  /* 0x0000003580357220 */ /* 0x040fe20000410000 */
[C---:B------:R-:W-:Y:S01]  /*79e0*/  FMUL.FTZ R55, R128.reuse, R55 ;  /* 0x0000003780377220 */ /* 0x040fe20000410000 */
[----:B------:R-:W0:Y:S01]  /*79f0*/  MUFU.RCP R112, R112 ;  /* 0x0000007000707308 */ /* 0x000e220000001000 */
[----:B------:R-:W-:Y:S01]  /*7a00*/  FMUL.FTZ R51, R128, R51 ;  /* 0x0000003380337220 */ /* 0x000fe20000410000 */
[----:B------:R-:W-:Y:S01]  /*7a10*/  FFMA.FTZ R53, R132, R53, R133 ;  /* 0x0000003584357223 */ /* 0x000fe20000010085 */
[----:B------:R-:W-:-:S02]  /*7a20*/  HADD2.F32 R111, -RZ, R74.H0_H0 ;  /* 0x2000004aff6f7230 */ /* 0x000fc40000004100 */
[----:B------:R-:W-:Y:S01]  /*7a30*/  FFMA.FTZ R55, R126, R55, R127 ;  /* 0x000000377e377223 */ /* 0x000fe2000001007f */
[----:B------:R-:W-:Y:S01]  /*7a40*/  FMUL.FTZ R120, R117, -1.4426950216293334961 ;  /* 0xbfb8aa3b75787820 */ /* 0x000fe20000410000 */
[----:B------:R-:W-:Y:S01]  /*7a50*/  FFMA.FTZ R57, R132, R51, R133 ;  /* 0x0000003384397223 */ /* 0x000fe20000010085 */
[----:B------:R-:W1:Y:S01]  /*7a60*/  MUFU.EX2 R56, R56 ;  /* 0x0000003800387308 */ /* 0x000e620000000800 */
[----:B------:R-:W-:Y:S01]  /*7a70*/  FMUL.FTZ R119, R53, -1.4426950216293334961 ;  /* 0xbfb8aa3b35777820 */ /* 0x000fe20000410000 */
[----:B------:R-:W-:Y:S01]  /*7a80*/  FMUL.FTZ R116, R54, -1.4426950216293334961 ;  /* 0xbfb8aa3b36747820 */ /* 0x000fe20000410000 */
[----:B------:R-:W-:Y:S01]  /*7a90*/  FMUL.FTZ R113, R55, -1.4426950216293334961 ;  /* 0xbfb8aa3b37717820 */ /* 0x000fe20000410000 */
[----:B------:R-:W-:Y:S01]  /*7aa0*/  FADD.FTZ R111, R111, -R64 ;  /* 0x800000406f6f7221 */ /* 0x000fe20000010000 */
[----:B------:R-:W-:-:S03]  /*7ab0*/  FMUL.FTZ R122, R57, -1.4426950216293334961 ;  /* 0xbfb8aa3b397a7820 */ /* 0x000fc60000410000 */
[----:B------:R-:W2:Y:S01]  /*7ac0*/  MUFU.EX2 R120, R120 ;  /* 0x0000007800787308 */ /* 0x000ea20000000800 */
[----:B------:R-:W-:Y:S01]  /*7ad0*/  FMUL.FTZ R110, R128, R111 ;  /* 0x0000006f806e7220 */ /* 0x000fe20000410000 */
[----:B------:R-:W-:Y:S01]  /*7ae0*/  FADD.FTZ R49, R49, -R64 ;  /* 0x8000004031317221 */ /* 0x000fe20000010000 */
[----:B------:R-:W-:-:S05]  /*7af0*/  FFMA.FTZ R52, R132, R52, R133 ;  /* 0x0000003484347223 */ /* 0x000fca0000010085 */
[----:B------:R-:W3:Y:S01]  /*7b00*/  MUFU.EX2 R119, R119 ;  /* 0x0000007700777308 */ /* 0x000ee20000000800 */
[----:B------:R-:W-:Y:S01]  /*7b10*/  FFMA.FTZ R110, R124, R110, R125 ;  /* 0x0000006e7c6e7223 */ /* 0x000fe2000001007d */
[----:B0-----:R-:W-:-:S06]  /*7b20*/  FMUL.FTZ R47, R47, R112 ;  /* 0x000000702f2f7220 */ /* 0x001fcc0000410000 */
[----:B------:R-:W0:Y:S01]  /*7b30*/  MUFU.EX2 R116, R116 ;  /* 0x0000007400747308 */ /* 0x000e220000000800 */
[----:B------:R-:W-:Y:S01]  /*7b40*/  FMUL.FTZ R48, R128, R49 ;  /* 0x0000003180307220 */ /* 0x000fe20000410000 */
[----:B------:R-:W-:-:S06]  /*7b50*/  FADD.FTZ R51, R163, -R64 ;  /* 0x80000040a3337221 */ /* 0x000fcc0000010000 */
[----:B------:R-:W4:Y:S01]  /*7b60*/  MUFU.EX2 R113, R113 ;  /* 0x0000007100717308 */ /* 0x000f220000000800 */
[----:B-1----:R-:W-:Y:S01]  /*7b70*/  FADD.FTZ R49, R56, 1 ;  /* 0x3f80000038317421 */ /* 0x002fe20000010000 */
[----:B------:R-:W-:-:S06]  /*7b80*/  FMUL.FTZ R112, R110, -1.4426950216293334961 ;  /* 0xbfb8aa3b6e707820 */ /* 0x000fcc0000410000 */
[----:B------:R-:W1:Y:S01]  /*7b90*/  MUFU.EX2 R122, R122 ;  /* 0x0000007a007a7308 */ /* 0x000e620000000800 */
[----:B------:R-:W-:Y:S01]  /*7ba0*/  FMUL.FTZ R161, R52, -1.4426950216293334961 ;  /* 0xbfb8aa3b34a17820 */ /* 0x000fe20000410000 */
[----:B------:R-:W-:Y:S01]  /*7bb0*/  FMUL.FTZ R121, R115, -1.4426950216293334961 ;  /* 0xbfb8aa3b73797820 */ /* 0x000fe20000410000 */
[----:B------:R-:W-:Y:S01]  /*7bc0*/  FMUL.FTZ R51, R128, R51 ;  /* 0x0000003380337220 */ /* 0x000fe20000410000 */
[----:B------:R-:W-:Y:S01]  /*7bd0*/  FFMA.FTZ R56, R129, R48, R146 ;  /* 0x0000003081387223 */ /* 0x000fe20000010092 */
[----:B------:R-:W-:Y:S01]  /*7be0*/  FADD.FTZ R162, R162, 1 ;  /* 0x3f800000a2a27421 */ /* 0x000fe20000010000 */
[----:B------:R-:W4:Y:S01]  /*7bf0*/  LDL.LU R163, [R1] ;  /* 0x0000000001a37983 */ /* 0x000f220000300800 */
[----:B------:R-:W-:Y:S01]  /*7c00*/  FFMA.FTZ R111, R126, R51, R127 ;  /* 0x000000337e6f7223 */ /* 0x000fe2000001007f */
[----:B------:R-:W1:Y:S01]  /*7c10*/  MUFU.RCP R49, R49 ;  /* 0x0000003100317308 */ /* 0x000e620000001000 */
[----:B--2---:R-:W-:Y:S01]  /*7c20*/  FADD.FTZ R51, R120, 1 ;  /* 0x3f80000078337421 */ /* 0x004fe20000010000 */
[----:B---3--:R-:W-:Y:S01]  /*7c30*/  FADD.FTZ R120, R119, 1 ;  /* 0x3f80000077787421 */ /* 0x008fe20000010000 */
[----:B0-----:R-:W-:-:S05]  /*7c40*/  FADD.FTZ R119, R116, 1 ;  /* 0x3f80000074777421 */ /* 0x001fca0000010000 */
[----:B------:R-:W0:Y:S01]  /*7c50*/  MUFU.EX2 R112, R112 ;  /* 0x0000007000707308 */ /* 0x000e220000000800 */
[----:B------:R-:W-:Y:S01]  /*7c60*/  FMUL.FTZ R123, R56, -1.4426950216293334961 ;  /* 0xbfb8aa3b387b7820 */ /* 0x000fe20000410000 */
[----:B----4-:R-:W-:Y:S01]  /*7c70*/  FADD.FTZ R116, R113, 1 ;  /* 0x3f80000071747421 */ /* 0x010fe20000010000 */
[----:B-1----:R-:W-:-:S05]  /*7c80*/  FADD.FTZ R113, R122, 1 ;  /* 0x3f8000007a717421 */ /* 0x002fca0000010000 */
[----:B------:R-:W1:Y:S08]  /*7c90*/  MUFU.EX2 R161, R161 ;  /* 0x000000a100a17308 */ /* 0x000e700000000800 */
[----:B------:R-:W2:Y:S01]  /*7ca0*/  MUFU.EX2 R121, R121 ;  /* 0x0000007900797308 */ /* 0x000ea20000000800 */
[----:B------:R-:W-:Y:S01]  /*7cb0*/  FMUL.FTZ R48, R114, R49 ;  /* 0x0000003172307220 */ /* 0x000fe20000410000 */
[----:B0-----:R-:W-:-:S06]  /*7cc0*/  FADD.FTZ R112, R112, 1 ;  /* 0x3f80000070707421 */ /* 0x001fcc0000010000 */
        /* <DEDUP_REMOVED lines=10> */
[----:B------:R-:W-:-:S06]  /*7d70*/  HADD2.F32 R113, -RZ, R75.H0_H0 ;  /* 0x2000004bff717230 */ /* 0x000fcc0000004100 */
[----:B------:R-:W2:Y:S01]  /*7d80*/  MUFU.RCP R49, R49 ;  /* 0x0000003100317308 */ /* 0x000ea20000001000 */
[----:B------:R-:W-:Y:S01]  /*7d90*/  FMUL.FTZ R162, R118, -1.4426950216293334961 ;  /* 0xbfb8aa3b76a27820 */ /* 0x000fe20000410000 */
[----:B------:R-:W-:-:S06]  /*7da0*/  HADD2.F32 R75, -RZ, R75.H1_H1 ;  /* 0x3000004bff4b7230 */ /* 0x000fcc0000004100 */
[----:B------:R-:W3:Y:S01]  /*7db0*/  MUFU.RCP R121, R121 ;  /* 0x0000007900797308 */ /* 0x000ee20000001000 */
[----:B------:R-:W-:Y:S01]  /*7dc0*/  FMUL.FTZ R74, R111, -1.4426950216293334961 ;  /* 0xbfb8aa3b6f4a7820 */ /* 0x000fe20000410000 */
[--C-:B------:R-:W-:Y:S01]  /*7dd0*/  FADD.FTZ R75, R75, -R64.reuse ;  /* 0x800000404b4b7221 */ /* 0x100fe20000010000 */
[----:B------:R-:W-:-:S05]  /*7de0*/  FADD.FTZ R113, R113, -R64 ;  /* 0x8000004071717221 */ /* 0x000fca0000010000 */
[----:B------:R-:W4:Y:S01]  /*7df0*/  MUFU.RCP R114, R114 ;  /* 0x0000007200727308 */ /* 0x000f220000001000 */
[----:B0-----:R-:W-:Y:S01]  /*7e00*/  FMUL.FTZ R51, R117, R51 ;  /* 0x0000003375337220 */ /* 0x001fe20000410000 */
[----:B-1----:R-:W-:Y:S01]  /*7e10*/  FMUL.FTZ R110, R110, R112 ;  /* 0x000000706e6e7220 */ /* 0x002fe20000410000 */
[----:B------:R-:W-:Y:S02]  /*7e20*/  HADD2.F32 R117, -RZ, R72.H1_H1 ;  /* 0x30000048ff757230 */ /* 0x000fe40000004100 */
[----:B------:R-:W-:-:S03]  /*7e30*/  FMUL.FTZ R75, R128, R75 ;  /* 0x0000004b804b7220 */ /* 0x000fc60000410000 */
[----:B------:R-:W0:Y:S01]  /*7e40*/  MUFU.EX2 R162, R162 ;  /* 0x000000a200a27308 */ /* 0x000e220000000800 */
[----:B--2---:R-:W-:Y:S01]  /*7e50*/  FMUL.FTZ R49, R52, R49 ;  /* 0x0000003134317220 */ /* 0x004fe20000410000 */
[----:B------:R-:W-:Y:S01]  /*7e60*/  FMUL.FTZ R112, R128, R113 ;  /* 0x0000007180707220 */ /* 0x000fe20000410000 */
[----:B---3--:R-:W-:Y:S01]  /*7e70*/  FMUL.FTZ R52, R115, R121 ;  /* 0x0000007973347220 */ /* 0x008fe20000410000 */
[----:B------:R-:W-:Y:S02]  /*7e80*/  HADD2.F32 R115, -RZ, R72.H0_H0 ;  /* 0x20000048ff737230 */ /* 0x000fe40000004100 */
[----:B------:R-:W-:Y:S02]  /*7e90*/  FFMA.FTZ R113, R132, R75, R133 ;  /* 0x0000004b84717223 */ /* 0x000fe40000010085 */
[----:B------:R-:W1:Y:S01]  /*7ea0*/  MUFU.EX2 R74, R74 ;  /* 0x0000004a004a7308 */ /* 0x000e620000000800 */
[----:B------:R-:W-:Y:S01]  /*7eb0*/  FFMA.FTZ R112, R129, R112, R146 ;  /* 0x0000007081707223 */ /* 0x000fe20000010092 */
[--C-:B------:R-:W-:Y:S01]  /*7ec0*/  FADD.FTZ R75, R117, -R64.reuse ;  /* 0x80000040754b7221 */ /* 0x100fe20000010000 */
[----:B------:R-:W-:-:S02]  /*7ed0*/  FADD.FTZ R115, R115, -R64 ;  /* 0x8000004073737221 */ /* 0x000fc40000010000 */
[----:B------:R-:W-:Y:S01]  /*7ee0*/  FMUL.FTZ R72, R112, -1.4426950216293334961 ;  /* 0xbfb8aa3b70487820 */ /* 0x000fe20000410000 */
[----:B------:R-:W-:Y:S02]  /*7ef0*/  FMUL.FTZ R75, R128, R75 ;  /* 0x0000004b804b7220 */ /* 0x000fe40000410000 */
[----:B------:R-:W2:Y:S01]  /*7f00*/  MUFU.RCP R116, R116 ;  /* 0x0000007400747308 */ /* 0x000ea20000001000 */
[----:B----4-:R-:W-:Y:S01]  /*7f10*/  FMUL.FTZ R56, R56, R114 ;  /* 0x0000007238387220 */ /* 0x010fe20000410000 */
[----:B------:R-:W-:Y:S01]  /*7f20*/  FMUL.FTZ R114, R128, R115 ;  /* 0x0000007380727220 */ /* 0x000fe20000410000 */
[----:B------:R-:W-:Y:S01]  /*7f30*/  FFMA.FTZ R115, R126, R75, R127 ;  /* 0x0000004b7e737223 */ /* 0x000fe2000001007f */
[----:B0-----:R-:W-:Y:S01]  /*7f40*/  FADD.FTZ R50, R162, 1 ;  /* 0x3f800000a2327421 */ /* 0x001fe20000010000 */
[----:B------:R-:W-:-:S03]  /*7f50*/  HADD2.F32 R75, -RZ, R73.H0_H0 ;  /* 0x20000049ff4b7230 */ /* 0x000fc60000004100 */
[----:B------:R-:W0:Y:S01]  /*7f60*/  MUFU.RCP R119, R119 ;  /* 0x0000007700777308 */ /* 0x000e220000001000 */
[----:B-1----:R-:W-:Y:S01]  /*7f70*/  FADD.FTZ R74, R74, 1 ;  /* 0x3f8000004a4a7421 */ /* 0x002fe20000010000 */
[----:B------:R-:W-:-:S06]  /*7f80*/  FADD.FTZ R75, R75, -R64 ;  /* 0x800000404b4b7221 */ /* 0x000fcc0000010000 */
[----:B------:R-:W1:Y:S01]  /*7f90*/  MUFU.EX2 R72, R72 ;  /* 0x0000004800487308 */ /* 0x000e620000000800 */
[----:B------:R-:W-:-:S07]  /*7fa0*/  FMUL.FTZ R75, R128, R75 ;  /* 0x0000004b804b7220 */ /* 0x000fce0000410000 */
[----:B------:R-:W3:Y:S01]  /*7fb0*/  MUFU.RCP R120, R120 ;  /* 0x0000007800787308 */ /* 0x000ee20000001000 */
[----:B--2---:R-:W-:-:S07]  /*7fc0*/  FMUL.FTZ R55, R55, R116 ;  /* 0x0000007437377220 */ /* 0x004fce0000410000 */
[----:B------:R-:W2:Y:S01]  /*7fd0*/  MUFU.RCP R50, R50 ;  /* 0x0000003200327308 */ /* 0x000ea20000001000 */
[----:B------:R-:W-:Y:S02]  /*7fe0*/  HADD2.F32 R73, -RZ, R73.H1_H1 ;  /* 0x30000049ff497230 */ /* 0x000fe40000004100 */
[----:B------:R-:W-:Y:S01]  /*7ff0*/  FFMA.FTZ R116, R129, R75, R146 ;  /* 0x0000004b81747223 */ /* 0x000fe20000010092 */
[----:B0-----:R-:W-:Y:S01]  /*8000*/  FMUL.FTZ R54, R54, R119 ;  /* 0x0000007736367220 */ /* 0x001fe20000410000 */
[----:B------:R-:W-:-:S03]  /*8010*/  HADD2.F32 R119, -RZ, R70.H0_H0 ;  /* 0x20000046ff777230 */ /* 0x000fc60000004100 */
[----:B------:R-:W0:Y:S01]  /*8020*/  MUFU.RCP R74, R74 ;  /* 0x0000004a004a7308 */ /* 0x000e220000001000 */
[----:B------:R-:W-:Y:S02]  /*8030*/  HADD2.F32 R161, -RZ, R70.H1_H1 ;  /* 0x30000046ffa17230 */ /* 0x000fe40000004100 */
[----:B------:R-:W-:Y:S01]  /*8040*/  FFMA.FTZ R114, R124, R114, R125 ;  /* 0x000000727c727223 */ /* 0x000fe2000001007d */
[----:B------:R-:W-:Y:S01]  /*8050*/  FMUL.FTZ R75, R116, -1.4426950216293334961 ;  /* 0xbfb8aa3b744b7820 */ /* 0x000fe20000410000 */
[----:B-1----:R-:W-:Y:S01]  /*8060*/  FADD.FTZ R72, R72, 1 ;  /* 0x3f80000048487421 */ /* 0x002fe20000010000 */
[--C-:B------:R-:W-:Y:S01]  /*8070*/  FADD.FTZ R73, R73, -R64.reuse ;  /* 0x8000004049497221 */ /* 0x100fe20000010000 */
[----:B---3--:R-:W-:Y:S01]  /*8080*/  FMUL.FTZ R53, R53, R120 ;  /* 0x0000007835357220 */ /* 0x008fe20000410000 */
[--C-:B------:R-:W-:Y:S01]  /*8090*/  FADD.FTZ R119, R119, -R64.reuse ;  /* 0x8000004077777221 */ /* 0x100fe20000010000 */
[----:B------:R-:W-:Y:S01]  /*80a0*/  FMUL.FTZ R120, R114, -1.4426950216293334961 ;  /* 0xbfb8aa3b72787820 */ /* 0x000fe20000410000 */
[----:B------:R-:W-:Y:S01]  /*80b0*/  FADD.FTZ R161, R161, -R64 ;  /* 0x80000040a1a17221 */ /* 0x000fe20000010000 */
[----:B------:R1:W3:Y:S01]  /*80c0*/  MUFU.RCP R123, R72 ;  /* 0x00000048007b7308 */ /* 0x0002e20000001000 */
[----:B------:R-:W-:Y:S01]  /*80d0*/  FMUL.FTZ R73, R128, R73 ;  /* 0x0000004980497220 */ /* 0x000fe20000410000 */
[----:B--2---:R-:W-:Y:S01]  /*80e0*/  FMUL.FTZ R50, R118, R50 ;  /* 0x0000003276327220 */ /* 0x004fe20000410000 */
[----:B------:R-:W-:Y:S01]  /*80f0*/  FMUL.FTZ R121, R113, -1.4426950216293334961 ;  /* 0xbfb8aa3b71797820 */ /* 0x000fe20000410000 */
[C---:B------:R-:W-:Y:S01]  /*8100*/  FMUL.FTZ R118, R128.reuse, R119 ;  /* 0x0000007780767220 */ /* 0x040fe20000410000 */
[----:B------:R-:W-:-:S03]  /*8110*/  FMUL.FTZ R119, R128, R161 ;  /* 0x000000a180777220 */ /* 0x000fc60000410000 */
[----:B------:R-:W2:Y:S01]  /*8120*/  MUFU.EX2 R75, R75 ;  /* 0x0000004b004b7308 */ /* 0x000ea20000000800 */
[----:B------:R-:W-:Y:S01]  /*8130*/  FFMA.FTZ R117, R132, R73, R133 ;  /* 0x0000004984757223 */ /* 0x000fe20000010085 */
[----:B0-----:R-:W-:Y:S01]  /*8140*/  FMUL.FTZ R111, R111, R74 ;  /* 0x0000004a6f6f7220 */ /* 0x001fe20000410000 */
[----:B------:R-:W-:Y:S01]  /*8150*/  FFMA.FTZ R118, R124, R118, R125 ;  /* 0x000000767c767223 */ /* 0x000fe2000001007d */
[----:B------:R-:W-:Y:S01]  /*8160*/  FMUL.FTZ R74, R115, -1.4426950216293334961 ;  /* 0xbfb8aa3b734a7820 */ /* 0x000fe20000410000 */
[----:B------:R-:W-:-:S03]  /*8170*/  FFMA.FTZ R119, R126, R119, R127 ;  /* 0x000000777e777223 */ /* 0x000fc6000001007f */
[----:B------:R-:W0:Y:S01]  /*8180*/  MUFU.EX2 R120, R120 ;  /* 0x0000007800787308 */ /* 0x000e220000000800 */
[----:B------:R-:W-:Y:S01]  /*8190*/  FMUL.FTZ R73, R117, -1.4426950216293334961 ;  /* 0xbfb8aa3b75497820 */ /* 0x000fe20000410000 */
[----:B-1----:R-:W-:Y:S01]  /*81a0*/  FMUL.FTZ R72, R118, -1.4426950216293334961 ;  /* 0xbfb8aa3b76487820 */ /* 0x002fe20000410000 */
[----:B------:R-:W-:-:S05]  /*81b0*/  FMUL.FTZ R70, R119, -1.4426950216293334961 ;  /* 0xbfb8aa3b77467820 */ /* 0x000fca0000410000 */
[----:B------:R-:W1:Y:S01]  /*81c0*/  MUFU.EX2 R121, R121 ;  /* 0x0000007900797308 */ /* 0x000e620000000800 */
[----:B---3--:R-:W-:Y:S01]  /*81d0*/  FMUL.FTZ R112, R112, R123 ;  /* 0x0000007b70707220 */ /* 0x008fe20000410000 */
[----:B--2---:R-:W-:Y:S01]  /*81e0*/  FADD.FTZ R75, R75, 1 ;  /* 0x3f8000004b4b7421 */ /* 0x004fe20000010000 */
[----:B------:R-:W-:-:S05]  /*81f0*/  HADD2.F32 R123, -RZ, R71.H0_H0 ;  /* 0x20000047ff7b7230 */ /* 0x000fca0000004100 */
[----:B------:R-:W2:Y:S08]  /*8200*/  MUFU.EX2 R74, R74 ;  /* 0x0000004a004a7308 */ /* 0x000eb00000000800 */
[----:B------:R-:W3:Y:S01]  /*8210*/  MUFU.EX2 R73, R73 ;  /* 0x0000004900497308 */ /* 0x000ee20000000800 */
[----:B0-----:R-:W-:-:S07]  /*8220*/  FADD.FTZ R120, R120, 1 ;  /* 0x3f80000078787421 */ /* 0x001fce0000010000 */
[----:B------:R-:W0:Y:S01]  /*8230*/  MUFU.EX2 R72, R72 ;  /* 0x0000004800487308 */ /* 0x000e220000000800 */
[----:B------:R-:W-:-:S07]  /*8240*/  FADD.FTZ R123, R123, -R64 ;  /* 0x800000407b7b7221 */ /* 0x000fce0000010000 */
[----:B------:R-:W4:Y:S01]  /*8250*/  MUFU.EX2 R70, R70 ;  /* 0x0000004600467308 */ /* 0x000f220000000800 */
[----:B-1----:R-:W-:Y:S01]  /*8260*/  FADD.FTZ R162, R121, 1 ;  /* 0x3f80000079a27421 */ /* 0x002fe20000010000 */
[----:B--2---:R-:W-:-:S06]  /*8270*/  FADD.FTZ R122, R74, 1 ;  /* 0x3f8000004a7a7421 */ /* 0x004fcc0000010000 */
[----:B------:R-:W1:Y:S01]  /*8280*/  MUFU.RCP R75, R75 ;  /* 0x0000004b004b7308 */ /* 0x000e620000001000 */
[----:B---3--:R-:W-:-:S07]  /*8290*/  FADD.FTZ R74, R73, 1 ;  /* 0x3f800000494a7421 */ /* 0x008fce0000010000 */
[----:B------:R2:W3:Y:S01]  /*82a0*/  MUFU.RCP R121, R120 ;  /* 0x0000007800797308 */ /* 0x0004e20000001000 */
[----:B0-----:R-:W-:Y:S01]  /*82b0*/  FADD.FTZ R73, R72, 1 ;  /* 0x3f80000048497421 */ /* 0x001fe20000010000 */
[----:B----4-:R-:W-:Y:S01]  /*82c0*/  FADD.FTZ R72, R70, 1 ;  /* 0x3f80000046487421 */ /* 0x010fe20000010000 */
[----:B--2---:R-:W-:-:S04]  /*82d0*/  FMUL.FTZ R120, R128, R123 ;  /* 0x0000007b80787220 */ /* 0x004fc80000410000 */
[----:B------:R-:W-:Y:S01]  /*82e0*/  FFMA.FTZ R120, R129, R120, R146 ;  /* 0x0000007881787223 */ /* 0x000fe20000010092 */
[----:B------:R-:W0:Y:S03]  /*82f0*/  MUFU.RCP R122, R122 ;  /* 0x0000007a007a7308 */ /* 0x000e260000001000 */
[----:B------:R-:W-:Y:S01]  /*8300*/  FMUL.FTZ R70, R120, -1.4426950216293334961 ;  /* 0xbfb8aa3b78467820 */ /* 0x000fe20000410000 */
[----:B------:R-:W-:-:S04]  /*8310*/  HADD2.F32 R71, -RZ, R71.H1_H1 ;  /* 0x30000047ff477230 */ /* 0x000fc80000004100 */
[----:B------:R-:W2:Y:S01]  /*8320*/  MUFU.RCP R74, R74 ;  /* 0x0000004a004a7308 */ /* 0x000ea20000001000 */
[----:B-1----:R-:W-:Y:S01]  /*8330*/  FMUL.FTZ R116, R116, R75 ;  /* 0x0000004b74747220 */ /* 0x002fe20000410000 */
[----:B------:R-:W-:Y:S02]  /*8340*/  HADD2.F32 R75, -RZ, R68.H0_H0 ;  /* 0x20000044ff4b7230 */ /* 0x000fe40000004100 */
[----:B------:R-:W-:-:S04]  /*8350*/  FADD.FTZ R71, R71, -R64 ;  /* 0x8000004047477221 */ /* 0x000fc80000010000 */
[----:B------:R-:W1:Y:S01]  /*8360*/  MUFU.RCP R73, R73 ;  /* 0x0000004900497308 */ /* 0x000e620000001000 */
[----:B------:R-:W-:Y:S01]  /*8370*/  FMUL.FTZ R71, R128, R71 ;  /* 0x0000004780477220 */ /* 0x000fe20000410000 */
[----:B------:R-:W-:-:S06]  /*8380*/  FADD.FTZ R75, R75, -R64 ;  /* 0x800000404b4b7221 */ /* 0x000fcc0000010000 */
[----:B------:R-:W4:Y:S08]  /*8390*/  MUFU.RCP R72, R72 ;  /* 0x0000004800487308 */ /* 0x000f300000001000 */
[----:B------:R-:W4:Y:S01]  /*83a0*/  MUFU.EX2 R70, R70 ;  /* 0x0000004600467308 */ /* 0x000f220000000800 */
[----:B---3--:R-:W-:Y:S01]  /*83b0*/  FMUL.FTZ R114, R114, R121 ;  /* 0x0000007972727220 */ /* 0x008fe20000410000 */
[----:B------:R-:W-:Y:S01]  /*83c0*/  FFMA.FTZ R121, R132, R71, R133 ;  /* 0x0000004784797223 */ /* 0x000fe20000010085 */
[----:B------:R-:W-:Y:S01]  /*83d0*/  FMUL.FTZ R75, R128, R75 ;  /* 0x0000004b804b7220 */ /* 0x000fe20000410000 */
[----:B0-----:R-:W-:Y:S01]  /*83e0*/  FMUL.FTZ R115, R115, R122 ;  /* 0x0000007a73737220 */ /* 0x001fe20000410000 */
[----:B--2---:R-:W-:Y:S01]  /*83f0*/  FMUL.FTZ R117, R117, R74 ;  /* 0x0000004a75757220 */ /* 0x004fe20000410000 */
[----:B------:R-:W-:-:S02]  /*8400*/  HADD2.F32 R71, -RZ, R68.H1_H1 ;  /* 0x30000044ff477230 */ /* 0x000fc40000004100 */
[----:B------:R-:W-:Y:S01]  /*8410*/  FMUL.FTZ R74, R121, -1.4426950216293334961 ;  /* 0xbfb8aa3b794a7820 */ /* 0x000fe20000410000 */
[----:B------:R-:W-:Y:S01]  /*8420*/  FFMA.FTZ R122, R124, R75, R125 ;  /* 0x0000004b7c7a7223 */ /* 0x000fe2000001007d */
[----:B-1----:R-:W-:Y:S01]  /*8430*/  FMUL.FTZ R118, R118, R73 ;  /* 0x0000004976767220 */ /* 0x002fe20000410000 */
[----:B----4-:R-:W-:Y:S01]  /*8440*/  FMUL.FTZ R119, R119, R72 ;  /* 0x0000004877777220 */ /* 0x010fe20000410000 */
[--C-:B------:R-:W-:Y:S01]  /*8450*/  FADD.FTZ R71, R71, -R64.reuse ;  /* 0x8000004047477221 */ /* 0x100fe20000010000 */
[----:B------:R-:W-:Y:S01]  /*8460*/  FMUL.FTZ R72, R122, -1.4426950216293334961 ;  /* 0xbfb8aa3b7a487820 */ /* 0x000fe20000410000 */
[----:B------:R-:W-:Y:S01]  /*8470*/  HADD2.F32 R123, -RZ, R69.H0_H0 ;  /* 0x20000045ff7b7230 */ /* 0x000fe20000004100 */
[----:B------:R-:W0:Y:S01]  /*8480*/  MUFU.EX2 R74, R74 ;  /* 0x0000004a004a7308 */ /* 0x000e220000000800 */
[----:B------:R-:W-:Y:S01]  /*8490*/  FADD.FTZ R73, R70, 1 ;  /* 0x3f80000046497421 */ /* 0x000fe20000010000 */
[----:B------:R-:W-:Y:S02]  /*84a0*/  FMUL.FTZ R71, R128, R71 ;  /* 0x0000004780477220 */ /* 0x000fe40000410000 */
[----:B------:R-:W-:-:S04]  /*84b0*/  FADD.FTZ R75, R123, -R64 ;  /* 0x800000407b4b7221 */ /* 0x000fc80000010000 */
[----:B------:R-:W-:Y:S01]  /*84c0*/  MUFU.EX2 R72, R72 ;  /* 0x0000004800487308 */ /* 0x000fe20000000800 */
[----:B------:R-:W-:-:S07]  /*84d0*/  FFMA.FTZ R123, R126, R71, R127 ;  /* 0x000000477e7b7223 */ /* 0x000fce000001007f */
[----:B------:R-:W1:Y:S01]  /*84e0*/  MUFU.RCP R73, R73 ;  /* 0x0000004900497308 */ /* 0x000e620000001000 */
[----:B------:R-:W-:Y:S01]  /*84f0*/  FMUL.FTZ R68, R128, R75 ;  /* 0x0000004b80447220 */ /* 0x000fe20000410000 */
[----:B------:R-:W-:-:S03]  /*8500*/  FMUL.FTZ R71, R123, -1.4426950216293334961 ;  /* 0xbfb8aa3b7b477820 */ /* 0x000fc60000410000 */
[----:B------:R-:W-:Y:S01]  /*8510*/  FFMA.FTZ R68, R129, R68, R146 ;  /* 0x0000004481447223 */ /* 0x000fe20000010092 */
[----:B0-----:R-:W-:Y:S02]  /*8520*/  FADD.FTZ R74, R74, 1 ;  /* 0x3f8000004a4a7421 */ /* 0x001fe40000010000 */
[----:B------:R-:W0:Y:S01]  /*8530*/  MUFU.EX2 R71, R71 ;  /* 0x0000004700477308 */ /* 0x000e220000000800 */
[----:B------:R-:W-:Y:S01]  /*8540*/  FMUL.FTZ R70, R68, -1.4426950216293334961 ;  /* 0xbfb8aa3b44467820 */ /* 0x000fe20000410000 */
[----:B------:R-:W-:Y:S02]  /*8550*/  HADD2.F32 R69, -RZ, R69.H1_H1 ;  /* 0x30000045ff457230 */ /* 0x000fe40000004100 */
[----:B-1----:R-:W-:Y:S01]  /*8560*/  FMUL.FTZ R120, R120, R73 ;  /* 0x0000004978787220 */ /* 0x002fe20000410000 */
[----:B------:R-:W-:-:S03]  /*8570*/  FADD.FTZ R73, R72, 1 ;  /* 0x3f80000048497421 */ /* 0x000fc60000010000 */
[----:B------:R-:W1:Y:S01]  /*8580*/  MUFU.RCP R74, R74 ;  /* 0x0000004a004a7308 */ /* 0x000e620000001000 */
[----:B------:R-:W-:-:S04]  /*8590*/  FADD.FTZ R69, R69, -R64 ;  /* 0x8000004045457221 */ /* 0x000fc80000010000 */
[----:B------:R-:W-:-:S03]  /*85a0*/  FMUL.FTZ R69, R128, R69 ;  /* 0x0000004580457220 */ /* 0x000fc60000410000 */
[----:B------:R-:W2:Y:S01]  /*85b0*/  MUFU.EX2 R70, R70 ;  /* 0x0000004600467308 */ /* 0x000ea20000000800 */
[----:B------:R-:W-:Y:S01]  /*85c0*/  FFMA.FTZ R69, R132, R69, R133 ;  /* 0x0000004584457223 */ /* 0x000fe20000010085 */
[----:B0-----:R-:W-:-:S06]  /*85d0*/  FADD.FTZ R72, R71, 1 ;  /* 0x3f80000047487421 */ /* 0x001fcc0000010000 */
[----:B------:R-:W0:Y:S01]  /*85e0*/  MUFU.RCP R73, R73 ;  /* 0x0000004900497308 */ /* 0x000e220000001000 */
[----:B------:R-:W-:Y:S01]  /*85f0*/  FMUL.FTZ R71, R69, -1.4426950216293334961 ;  /* 0xbfb8aa3b45477820 */ /* 0x000fe20000410000 */
[----:B-1----:R-:W-:-:S06]  /*8600*/  FMUL.FTZ R121, R121, R74 ;  /* 0x0000004a79797220 */ /* 0x002fcc0000410000 */
[----:B------:R-:W1:Y:S01]  /*8610*/  MUFU.RCP R72, R72 ;  /* 0x0000004800487308 */ /* 0x000e620000001000 */
[----:B--2---:R-:W-:-:S07]  /*8620*/  FADD.FTZ R74, R70, 1 ;  /* 0x3f800000464a7421 */ /* 0x004fce0000010000 */
[----:B------:R-:W2:Y:S01]  /*8630*/  MUFU.EX2 R71, R71 ;  /* 0x0000004700477308 */ /* 0x000ea20000000800 */
[----:B0-----:R-:W-:Y:S01]  /*8640*/  FMUL.FTZ R122, R122, R73 ;  /* 0x000000497a7a7220 */ /* 0x001fe20000410000 */
[----:B------:R-:W-:Y:S02]  /*8650*/  HADD2.F32 R75, -RZ, R60.H0_H0 ;  /* 0x2000003cff4b7230 */ /* 0x000fe40000004100 */
[----:B------:R-:W-:-:S04]  /*8660*/  HADD2.F32 R161, -RZ, R66.H0_H0 ;  /* 0x20000042ffa17230 */ /* 0x000fc80000004100 */
[----:B------:R-:W0:Y:S01]  /*8670*/  MUFU.RCP R73, R74 ;  /* 0x0000004a00497308 */ /* 0x000e220000001000 */
[--C-:B------:R-:W-:Y:S01]  /*8680*/  FADD.FTZ R75, R75, -R64.reuse ;  /* 0x800000404b4b7221 */ /* 0x100fe20000010000 */
[----:B------:R-:W-:Y:S01]  /*8690*/  FADD.FTZ R161, R161, -R64 ;  /* 0x80000040a1a17221 */ /* 0x000fe20000010000 */
[----:B-1----:R-:W-:Y:S02]  /*86a0*/  FMUL.FTZ R123, R123, R72 ;  /* 0x000000487b7b7220 */ /* 0x002fe40000410000 */
[C---:B------:R-:W-:Y:S01]  /*86b0*/  FMUL.FTZ R72, R128.reuse, R75 ;  /* 0x0000004b80487220 */ /* 0x040fe20000410000 */
[----:B------:R-:W-:Y:S01]  /*86c0*/  FMUL.FTZ R70, R128, R161 ;  /* 0x000000a180467220 */ /* 0x000fe20000410000 */
[----:B--2---:R-:W-:Y:S02]  /*86d0*/  FADD.FTZ R71, R71, 1 ;  /* 0x3f80000047477421 */ /* 0x004fe40000010000 */
[C-C-:B------:R-:W-:Y:S01]  /*86e0*/  FFMA.FTZ R72, R124.reuse, R72, R125.reuse ;  /* 0x000000487c487223 */ /* 0x140fe2000001007d */
[----:B------:R-:W-:Y:S01]  /*86f0*/  FFMA.FTZ R70, R124, R70, R125 ;  /* 0x000000467c467223 */ /* 0x000fe2000001007d */
[----:B------:R-:W1:Y:S01]  /*8700*/  MUFU.RCP R74, R71 ;  /* 0x00000047004a7308 */ /* 0x000e620000001000 */
[----:B0-----:R-:W-:Y:S01]  /*8710*/  FMUL.FTZ R124, R68, R73 ;  /* 0x00000049447c7220 */ /* 0x001fe20000410000 */
[----:B------:R-:W-:-:S05]  /*8720*/  HADD2.F32 R73, -RZ, R60.H1_H1 ;  /* 0x3000003cff497230 */ /* 0x000fca0000004100 */
[----:B------:R-:W-:-:S04]  /*8730*/  FADD.FTZ R73, R73, -R64 ;  /* 0x8000004049497221 */ /* 0x000fc80000010000 */
[----:B------:R-:W-:Y:S01]  /*8740*/  FMUL.FTZ R68, R128, R73 ;  /* 0x0000004980447220 */ /* 0x000fe20000410000 */
[----:B------:R-:W-:-:S03]  /*8750*/  FMUL.FTZ R60, R72, -1.4426950216293334961 ;  /* 0xbfb8aa3b483c7820 */ /* 0x000fc60000410000 */
[----:B------:R-:W-:Y:S01]  /*8760*/  FFMA.FTZ R68, R126, R68, R127 ;  /* 0x000000447e447223 */ /* 0x000fe2000001007f */
[----:B-1----:R-:W-:-:S03]  /*8770*/  FMUL.FTZ R125, R69, R74 ;  /* 0x0000004a457d7220 */ /* 0x002fc60000410000 */
[----:B------:R-:W-:Y:S01]  /*8780*/  FMUL.FTZ R69, R68, -1.4426950216293334961 ;  /* 0xbfb8aa3b44457820 */ /* 0x000fe20000410000 */
[----:B------:R-:W0:Y:S01]  /*8790*/  MUFU.EX2 R60, R60 ;  /* 0x0000003c003c7308 */ /* 0x000e220000000800 */
[----:B------:R-:W-:-:S07]  /*87a0*/  HADD2.F32 R71, -RZ, R66.H1_H1 ;  /* 0x30000042ff477230 */ /* 0x000fce0000004100 */
[----:B------:R-:W1:Y:S01]  /*87b0*/  MUFU.EX2 R69, R69 ;  /* 0x0000004500457308 */ /* 0x000e620000000800 */
[----:B------:R-:W-:-:S04]  /*87c0*/  FADD.FTZ R71, R71, -R64 ;  /* 0x8000004047477221 */ /* 0x000fc80000010000 */
[----:B------:R-:W-:Y:S01]  /*87d0*/  FMUL.FTZ R71, R128, R71 ;  /* 0x0000004780477220 */ /* 0x000fe20000410000 */
[----:B0-----:R-:W-:-:S03]  /*87e0*/  FADD.FTZ R73, R60, 1 ;  /* 0x3f8000003c497421 */ /* 0x001fc60000010000 */
[----:B------:R-:W-:Y:S01]  /*87f0*/  FFMA.FTZ R60, R126, R71, R127 ;  /* 0x000000477e3c7223 */ /* 0x000fe2000001007f */
[----:B-1----:R-:W-:Y:S01]  /*8800*/  FADD.FTZ R71, R69, 1 ;  /* 0x3f80000045477421 */ /* 0x002fe20000010000 */
[----:B------:R-:W-:-:S05]  /*8810*/  HADD2.F32 R75, -RZ, R61.H0_H0 ;  /* 0x2000003dff4b7230 */ /* 0x000fca0000004100 */
[----:B------:R-:W0:Y:S01]  /*8820*/  MUFU.RCP R71, R71 ;  /* 0x0000004700477308 */ /* 0x000e220000001000 */
[----:B------:R-:W-:-:S04]  /*8830*/  FADD.FTZ R69, R75, -R64 ;  /* 0x800000404b457221 */ /* 0x000fc80000010000 */
[----:B------:R-:W-:-:S04]  /*8840*/  FMUL.FTZ R66, R128, R69 ;  /* 0x0000004580427220 */ /* 0x000fc80000410000 */
[----:B------:R-:W-:Y:S01]  /*8850*/  FFMA.FTZ R66, R129, R66, R146 ;  /* 0x0000004281427223 */ /* 0x000fe20000010092 */
[----:B0-----:R-:W-:-:S03]  /*8860*/  FMUL.FTZ R127, R68, R71 ;  /* 0x00000047447f7220 */ /* 0x001fc60000410000 */
[----:B------:R-:W-:Y:S01]  /*8870*/  FMUL.FTZ R68, R66, -1.4426950216293334961 ;  /* 0xbfb8aa3b42447820 */ /* 0x000fe20000410000 */
[----:B------:R-:W-:-:S05]  /*8880*/  HADD2.F32 R69, -RZ, R67.H0_H0 ;  /* 0x20000043ff457230 */ /* 0x000fca0000004100 */
[----:B------:R-:W0:Y:S01]  /*8890*/  MUFU.EX2 R68, R68 ;  /* 0x0000004400447308 */ /* 0x000e220000000800 */
[----:B------:R-:W-:-:S04]  /*88a0*/  FADD.FTZ R69, R69, -R64 ;  /* 0x8000004045457221 */ /* 0x000fc80000010000 */
[----:B------:R-:W-:-:S04]  /*88b0*/  FMUL.FTZ R69, R128, R69 ;  /* 0x0000004580457220 */ /* 0x000fc80000410000 */
[----:B------:R-:W-:Y:S01]  /*88c0*/  FFMA.FTZ R146, R129, R69, R146 ;  /* 0x0000004581927223 */ /* 0x000fe20000010092 */
[----:B------:R-:W-:Y:S02]  /*88d0*/  HADD2.F32 R61, -RZ, R61.H1_H1 ;  /* 0x3000003dff3d7230 */ /* 0x000fe40000004100 */
[----:B0-----:R-:W-:Y:S01]  /*88e0*/  FADD.FTZ R69, R68, 1 ;  /* 0x3f80000044457421 */ /* 0x001fe20000010000 */
[----:B------:R-:W-:Y:S02]  /*88f0*/  HADD2.F32 R67, -RZ, R67.H1_H1 ;  /* 0x30000043ff437230 */ /* 0x000fe40000004100 */
[----:B------:R-:W-:-:S03]  /*8900*/  FADD.FTZ R61, R61, -R64 ;  /* 0x800000403d3d7221 */ /* 0x000fc60000010000 */
[----:B------:R-:W0:Y:S01]  /*8910*/  MUFU.RCP R69, R69 ;  /* 0x0000004500457308 */ /* 0x000e220000001000 */
[----:B------:R-:W-:Y:S01]  /*8920*/  FMUL.FTZ R61, R128, R61 ;  /* 0x0000003d803d7220 */ /* 0x000fe20000410000 */
[----:B------:R-:W-:-:S03]  /*8930*/  FADD.FTZ R67, R67, -R64 ;  /* 0x8000004043437221 */ /* 0x000fc60000010000 */
[----:B------:R-:W-:Y:S01]  /*8940*/  FFMA.FTZ R129, R132, R61, R133 ;  /* 0x0000003d84817223 */ /* 0x000fe20000010085 */
[----:B------:R-:W-:-:S03]  /*8950*/  FMUL.FTZ R128, R128, R67 ;  /* 0x0000004380807220 */ /* 0x000fc60000410000 */
[----:B------:R-:W-:Y:S01]  /*8960*/  FMUL.FTZ R61, R129, -1.4426950216293334961 ;  /* 0xbfb8aa3b813d7820 */ /* 0x000fe20000410000 */
[----:B------:R-:W-:Y:S01]  /*8970*/  FFMA.FTZ R133, R132, R128, R133 ;  /* 0x0000008084857223 */ /* 0x000fe20000010085 */
[----:B------:R-:W-:Y:S01]  /*8980*/  FMUL.FTZ R68, R60, -1.4426950216293334961 ;  /* 0xbfb8aa3b3c447820 */ /* 0x000fe20000410000 */
[----:B0-----:R-:W-:Y:S01]  /*8990*/  FMUL.FTZ R128, R66, R69 ;  /* 0x0000004542807220 */ /* 0x001fe20000410000 */
[----:B------:R-:W-:Y:S02]  /*89a0*/  FMUL.FTZ R66, R70, -1.4426950216293334961 ;  /* 0xbfb8aa3b46427820 */ /* 0x000fe40000410000 */
[----:B------:R-:W0:Y:S08]  /*89b0*/  MUFU.EX2 R61, R61 ;  /* 0x0000003d003d7308 */ /* 0x000e300000000800 */
[----:B------:R-:W1:Y:S08]  /*89c0*/  MUFU.EX2 R66, R66 ;  /* 0x0000004200427308 */ /* 0x000e700000000800 */
[----:B------:R-:W2:Y:S01]  /*89d0*/  MUFU.EX2 R68, R68 ;  /* 0x0000004400447308 */ /* 0x000ea20000000800 */
[----:B------:R-:W-:-:S07]  /*89e0*/  FMUL.FTZ R69, R146, -1.4426950216293334961 ;  /* 0xbfb8aa3b92457820 */ /* 0x000fce0000410000 */
[----:B------:R-:W3:Y:S01]  /*89f0*/  MUFU.RCP R73, R73 ;  /* 0x0000004900497308 */ /* 0x000ee20000001000 */
[----:B------:R-:W-:Y:S01]  /*8a00*/  FMUL.FTZ R71, R133, -1.4426950216293334961 ;  /* 0xbfb8aa3b85477820 */ /* 0x000fe20000410000 */
[----:B0-----:R-:W-:Y:S01]  /*8a10*/  FADD.FTZ R64, R61, 1 ;  /* 0x3f8000003d407421 */ /* 0x001fe20000010000 */
[----:B-1----:R-:W-:-:S05]  /*8a20*/  FADD.FTZ R67, R66, 1 ;  /* 0x3f80000042437421 */ /* 0x002fca0000010000 */
[----:B------:R-:W0:Y:S01]  /*8a30*/  MUFU.EX2 R69, R69 ;  /* 0x0000004500457308 */ /* 0x000e220000000800 */
[----:B--2---:R-:W-:-:S07]  /*8a40*/  FADD.FTZ R66, R68, 1 ;  /* 0x3f80000044427421 */ /* 0x004fce0000010000 */
[----:B------:R-:W1:Y:S01]  /*8a50*/  MUFU.EX2 R71, R71 ;  /* 0x0000004700477308 */ /* 0x000e620000000800 */
[----:B---3--:R-:W-:-:S07]  /*8a60*/  FMUL.FTZ R126, R72, R73 ;  /* 0x00000049487e7220 */ /* 0x008fce0000410000 */
[----:B------:R-:W2:Y:S08]  /*8a70*/  MUFU.RCP R64, R64 ;  /* 0x0000004000407308 */ /* 0x000eb00000001000 */
[----:B------:R-:W3:Y:S01]  /*8a80*/  MUFU.RCP R73, R66 ;  /* 0x0000004200497308 */ /* 0x000ee20000001000 */
[----:B0-----:R-:W-:Y:S01]  /*8a90*/  FADD.FTZ R68, R69, 1 ;  /* 0x3f80000045447421 */ /* 0x001fe20000010000 */
[----:B------:R-:W-:Y:S01]  /*8aa0*/  F2FP.F16.F32.PACK_AB R61, R131, R130 ;  /* 0x00000082833d723e */ /* 0x000fe200000000ff */
[----:B-1----:R-:W-:-:S05]  /*8ab0*/  FADD.FTZ R69, R71, 1 ;  /* 0x3f80000047457421 */ /* 0x002fca0000010000 */
[----:B------:R-:W0:Y:S01]  /*8ac0*/  MUFU.RCP R67, R67 ;  /* 0x0000004300437308 */ /* 0x000e220000001000 */
[----:B--2---:R-:W-:Y:S01]  /*8ad0*/  FMUL.FTZ R129, R129, R64 ;  /* 0x0000004081817220 */ /* 0x004fe20000410000 */
[C---:B------:R-:W-:Y:S02]  /*8ae0*/  PRMT R64, R61.reuse, 0x7610, R64 ;  /* 0x000076103d407816 */ /* 0x040fe40000000040 */
[----:B------:R-:W-:Y:S02]  /*8af0*/  PRMT R71, R61, 0x7632, R71 ;  /* 0x000076323d477816 */ /* 0x000fe40000000047 */
[----:B------:R-:W-:Y:S02]  /*8b00*/  IADD3.X R61, RZ, R63, RZ, P2, !PT ;  /* 0x0000003fff3d7210 */ /* 0x000fe400017fe4ff */
[----:B------:R-:W1:Y:S01]  /*8b10*/  MUFU.RCP R72, R69 ;  /* 0x0000004500487308 */ /* 0x000e620000001000 */
[----:B---3--:R-:W-:Y:S01]  /*8b20*/  FMUL.FTZ R131, R60, R73 ;  /* 0x000000493c837220 */ /* 0x008fe20000410000 */
[----:B------:R-:W-:Y:S01]  /*8b30*/  LEA R60, P2, R62, UR4, 0x1 ;  /* 0x000000043e3c7c11 */ /* 0x000fe2000f8408ff */
[----:B------:R2:W-:Y:S01]  /*8b40*/  STG.E.U16 desc[UR6][R58.64], R64 ;  /* 0x000000403a007986 */ /* 0x0005e2000c101506 */
[----:B------:R-:W-:-:S02]  /*8b50*/  IADD3.X R66, RZ, R63, RZ, P6, !PT ;  /* 0x0000003fff427210 */ /* 0x000fc400037fe4ff */
[----:B------:R-:W-:Y:S02]  /*8b60*/  LEA.HI.X R61, R62, UR5, R61, 0x1, P2 ;  /* 0x000000053e3d7c11 */ /* 0x000fe400090f0c3d */
[----:B------:R3:W4:Y:S01]  /*8b70*/  MUFU.RCP R75, R68 ;  /* 0x00000044004b7308 */ /* 0x0007220000001000 */
[----:B0-----:R-:W-:Y:S01]  /*8b80*/  FMUL.FTZ R130, R70, R67 ;  /* 0x0000004346827220 */ /* 0x001fe20000410000 */
[----:B------:R-:W-:Y:S02]  /*8b90*/  F2FP.F16.F32.PACK_AB R136, R106, R136 ;  /* 0x000000886a88723e */ /* 0x000fe400000000ff */
[-C--:B------:R-:W-:Y:S02]  /*8ba0*/  IADD3.X R70, RZ, R63.reuse, RZ, P4, !PT ;  /* 0x0000003fff467210 */ /* 0x080fe400027fe4ff */
[----:B--2---:R-:W-:Y:S02]  /*8bb0*/  LEA R64, P2, R143, UR4, 0x1 ;  /* 0x000000048f407c11 */ /* 0x004fe4000f8408ff */
[----:B---3--:R-:W-:-:S02]  /*8bc0*/  IADD3.X R68, RZ, R63, RZ, P0, !PT ;  /* 0x0000003fff447210 */ /* 0x008fc400007fe4ff */
[C---:B------:R-:W-:Y:S02]  /*8bd0*/  LEA R62, P0, R65.reuse, UR4, 0x1 ;  /* 0x00000004413e7c11 */ /* 0x040fe4000f8008ff */
[-C--:B------:R-:W-:Y:S02]  /*8be0*/  IADD3.X R67, RZ, R63.reuse, RZ, P5, !PT ;  /* 0x0000003fff437210 */ /* 0x080fe40002ffe4ff */
[----:B------:R-:W-:Y:S02]  /*8bf0*/  IADD3.X R106, RZ, R63, RZ, P3, !PT ;  /* 0x0000003fff6a7210 */ /* 0x000fe40001ffe4ff */
[----:B------:R-:W-:Y:S02]  /*8c00*/  LEA.HI.X R63, R65, UR5, R68, 0x1, P0 ;  /* 0x00000005413f7c11 */ /* 0x000fe400080f0c44 */
[----:B------:R-:W-:Y:S02]  /*8c10*/  LEA.HI.X R65, R143, UR5, R66, 0x1, P2 ;  /* 0x000000058f417c11 */ /* 0x000fe400090f0c42 */
[----:B------:R-:W-:-:S02]  /*8c20*/  LEA R66, P0, R142, UR4, 0x1 ;  /* 0x000000048e427c11 */ /* 0x000fc4000f8008ff */
[----:B------:R-:W-:Y:S01]  /*8c30*/  LEA R68, P2, R141, UR4, 0x1 ;  /* 0x000000048d447c11 */ /* 0x000fe2000f8408ff */
[----:B-1----:R-:W-:Y:S01]  /*8c40*/  FMUL.FTZ R133, R133, R72 ;  /* 0x0000004885857220 */ /* 0x002fe20000410000 */
[----:B------:R-:W-:Y:S02]  /*8c50*/  LEA.HI.X R67, R142, UR5, R67, 0x1, P0 ;  /* 0x000000058e437c11 */ /* 0x000fe400080f0c43 */
[----:B------:R-:W-:Y:S02]  /*8c60*/  LEA.HI.X R69, R141, UR5, R70, 0x1, P2 ;  /* 0x000000058d457c11 */ /* 0x000fe400090f0c46 */
[----:B------:R-:W-:Y:S02]  /*8c70*/  LEA R70, P0, R138, UR4, 0x1 ;  /* 0x000000048a467c11 */ /* 0x000fe4000f8008ff */
[C---:B------:R-:W-:Y:S01]  /*8c80*/  LEA R72, P2, R76.reuse, UR4, 0x1 ;  /* 0x000000044c487c11 */ /* 0x040fe2000f8408ff */
[----:B------:R0:W-:Y:S03]  /*8c90*/  STG.E.U16 desc[UR6][R58.64+0x2], R71 ;  /* 0x000002473a007986 */ /* 0x0001e6000c101506 */
[----:B------:R-:W-:-:S02]  /*8ca0*/  LEA.HI.X R73, R76, UR5, R139, 0x1, P2 ;  /* 0x000000054c497c11 */ /* 0x000fc400090f0c8b */
[C---:B------:R-:W-:Y:S01]  /*8cb0*/  LEA R76, P2, R77.reuse, UR4, 0x1 ;  /* 0x000000044d4c7c11 */ /* 0x040fe2000f8408ff */
[----:B----4-:R-:W-:Y:S01]  /*8cc0*/  FMUL.FTZ R132, R146, R75 ;  /* 0x0000004b92847220 */ /* 0x010fe20000410000 */
[----:B0-----:R-:W-:Y:S02]  /*8cd0*/  LEA.HI.X R71, R138, UR5, R140, 0x1, P0 ;  /* 0x000000058a477c11 */ /* 0x001fe400080f0c8c */
[C---:B------:R-:W-:Y:S02]  /*8ce0*/  LEA R74, P0, R78.reuse, UR4, 0x1 ;  /* 0x000000044e4a7c11 */ /* 0x040fe4000f8008ff */
[----:B------:R-:W-:Y:S02]  /*8cf0*/  LEA.HI.X R77, R77, UR5, R80, 0x1, P2 ;  /* 0x000000054d4d7c11 */ /* 0x000fe400090f0c50 */
[----:B------:R-:W-:Y:S02]  /*8d00*/  LEA.HI.X R75, R78, UR5, R137, 0x1, P0 ;  /* 0x000000054e4b7c11 */ /* 0x000fe400080f0c89 */
[----:B------:R-:W-:-:S02]  /*8d10*/  LEA R78, P0, R81, UR4, 0x1 ;  /* 0x00000004514e7c11 */ /* 0x000fc4000f8008ff */
[C---:B------:R-:W-:Y:S02]  /*8d20*/  LEA R80, P2, R82.reuse, UR4, 0x1 ;  /* 0x0000000452507c11 */ /* 0x040fe4000f8408ff */
[----:B------:R-:W-:Y:S02]  /*8d30*/  LEA.HI.X R79, R81, UR5, R79, 0x1, P0 ;  /* 0x00000005514f7c11 */ /* 0x000fe400080f0c4f */
[----:B------:R-:W-:Y:S02]  /*8d40*/  LEA.HI.X R81, R82, UR5, R84, 0x1, P2 ;  /* 0x0000000552517c11 */ /* 0x000fe400090f0c54 */
[C---:B------:R-:W-:Y:S02]  /*8d50*/  LEA R82, P0, R85.reuse, UR4, 0x1 ;  /* 0x0000000455527c11 */ /* 0x040fe4000f8008ff */
[----:B------:R-:W-:Y:S02]  /*8d60*/  LEA R84, P2, R86, UR4, 0x1 ;  /* 0x0000000456547c11 */ /* 0x000fe4000f8408ff */
[----:B------:R-:W-:-:S02]  /*8d70*/  LEA.HI.X R83, R85, UR5, R83, 0x1, P0 ;  /* 0x0000000555537c11 */ /* 0x000fc400080f0c53 */
[----:B------:R-:W-:Y:S02]  /*8d80*/  LEA.HI.X R85, R86, UR5, R88, 0x1, P2 ;  /* 0x0000000556557c11 */ /* 0x000fe400090f0c58 */
[----:B------:R-:W-:Y:S02]  /*8d90*/  LEA R86, P0, R87, UR4, 0x1 ;  /* 0x0000000457567c11 */ /* 0x000fe4000f8008ff */
[----:B------:R-:W-:Y:S02]  /*8da0*/  LEA R88, P2, R89, UR4, 0x1 ;  /* 0x0000000459587c11 */ /* 0x000fe4000f8408ff */
[----:B------:R-:W-:Y:S02]  /*8db0*/  LEA.HI.X R87, R87, UR5, R92, 0x1, P0 ;  /* 0x0000000557577c11 */ /* 0x000fe400080f0c5c */
[----:B------:R-:W-:Y:S02]  /*8dc0*/  LEA.HI.X R89, R89, UR5, R90, 0x1, P2 ;  /* 0x0000000559597c11 */ /* 0x000fe400090f0c5a */
[----:B------:R-:W-:-:S02]  /*8dd0*/  LEA R90, P0, R93, UR4, 0x1 ;  /* 0x000000045d5a7c11 */ /* 0x000fc4000f8008ff */
[C---:B------:R-:W-:Y:S02]  /*8de0*/  LEA R92, P2, R94.reuse, UR4, 0x1 ;  /* 0x000000045e5c7c11 */ /* 0x040fe4000f8408ff */
[----:B------:R-:W-:Y:S02]  /*8df0*/  LEA.HI.X R91, R93, UR5, R91, 0x1, P0 ;  /* 0x000000055d5b7c11 */ /* 0x000fe400080f0c5b */
[----:B------:R-:W-:Y:S02]  /*8e00*/  LEA.HI.X R93, R94, UR5, R96, 0x1, P2 ;  /* 0x000000055e5d7c11 */ /* 0x000fe400090f0c60 */
[----:B------:R-:W-:Y:S02]  /*8e10*/  LEA R94, P0, R95, UR4, 0x1 ;  /* 0x000000045f5e7c11 */ /* 0x000fe4000f8008ff */
[----:B------:R-:W-:Y:S02]  /*8e20*/  LEA R96, P2, R97, UR4, 0x1 ;  /* 0x0000000461607c11 */ /* 0x000fe4000f8408ff */
[----:B------:R-:W-:-:S02]  /*8e30*/  LEA.HI.X R95, R95, UR5, R102, 0x1, P0 ;  /* 0x000000055f5f7c11 */ /* 0x000fc400080f0c66 */
[----:B------:R-:W-:Y:S02]  /*8e40*/  LEA.HI.X R97, R97, UR5, R98, 0x1, P2 ;  /* 0x0000000561617c11 */ /* 0x000fe400090f0c62 */
[----:B------:R-:W-:-:S04]  /*8e50*/  LEA R98, P0, R99, UR4, 0x1 ;  /* 0x0000000463627c11 */ /* 0x000fc8000f8008ff */
[----:B------:R-:W-:Y:S02]  /*8e60*/  LEA.HI.X R99, R99, UR5, R100, 0x1, P0 ;  /* 0x0000000563637c11 */ /* 0x000fe400080f0c64 */
[C---:B------:R-:W-:Y:S02]  /*8e70*/  LEA R100, P2, R101.reuse, UR8, 0x1 ;  /* 0x0000000865647c11 */ /* 0x040fe4000f8408ff */
[C---:B------:R-:W-:Y:S02]  /*8e80*/  LEA R102, P0, R104.reuse, UR4, 0x1 ;  /* 0x0000000468667c11 */ /* 0x040fe4000f8008ff */
[----:B------:R-:W-:Y:S01]  /*8e90*/  LEA.HI.X R101, R101, UR9, R103, 0x1, P2 ;  /* 0x0000000965657c11 */ /* 0x000fe200090f0c67 */
[----:B------:R-:W-:Y:S01]  /*8ea0*/  ULDC.64 UR8, c[0x0][0x210] ;  /* 0x0000840000087ab9 */ /* 0x000fe20000000a00 */
[----:B------:R-:W-:Y:S01]  /*8eb0*/  LEA.HI.X R103, R104, UR5, R106, 0x1, P0 ;  /* 0x0000000568677c11 */ /* 0x000fe200080f0c6a */
[----:B------:R-:W-:Y:S02]  /*8ec0*/  ULDC.64 UR4, c[0x0][0x210] ;  /* 0x0000840000047ab9 */ /* 0x000fe40000000a00 */
[----:B------:R-:W-:-:S02]  /*8ed0*/  LEA R104, P0, R107, UR4, 0x1 ;  /* 0x000000046b687c11 */ /* 0x000fc4000f8008ff */
[----:B------:R-:W-:Y:S02]  /*8ee0*/  F2FP.F16.F32.PACK_AB R134, R145, R134 ;  /* 0x000000869186723e */ /* 0x000fe400000000ff */
[C---:B------:R-:W-:Y:S02]  /*8ef0*/  LEA R106, P2, R108.reuse, UR8, 0x1 ;  /* 0x000000086c6a7c11 */ /* 0x040fe4000f8408ff */
[----:B------:R-:W-:Y:S01]  /*8f00*/  LEA.HI.X R105, R107, UR5, R105, 0x1, P0 ;  /* 0x000000056b697c11 */ /* 0x000fe200080f0c69 */
[----:B------:R-:W-:Y:S01]  /*8f10*/  ULDC.64 UR4, c[0x0][0x210] ;  /* 0x0000840000047ab9 */ /* 0x000fe20000000a00 */
[----:B------:R-:W-:Y:S02]  /*8f20*/  LEA.HI.X R107, R108, UR9, R109, 0x1, P2 ;  /* 0x000000096c6b7c11 */ /* 0x000fe400090f0c6d */
[----:B------:R-:W-:Y:S02]  /*8f30*/  PRMT R137, R134, 0x7632, R137 ;  /* 0x0000763286897816 */ /* 0x000fe40000000089 */
[----:B------:R-:W-:-:S02]  /*8f40*/  LEA R108, P0, R0, UR4, 0x1 ;  /* 0x00000004006c7c11 */ /* 0x000fc4000f8008ff */
[----:B------:R-:W-:Y:S01]  /*8f50*/  F2FP.F16.F32.PACK_AB R135, R144, R135 ;  /* 0x000000879087723e */ /* 0x000fe200000000ff */
[----:B------:R-:W-:Y:S01]  /*8f60*/  STG.E.U16 desc[UR6][R58.64+0x4], R134 ;  /* 0x000004863a007986 */ /* 0x000fe2000c101506 */
[----:B------:R-:W-:Y:S02]  /*8f70*/  LEA.HI.X R109, R0, UR5, R163, 0x1, P0 ;  /* 0x00000005006d7c11 */ /* 0x000fe400080f0ca3 */
[----:B------:R-:W-:Y:S01]  /*8f80*/  PRMT R0, R135, 0x7632, R0 ;  /* 0x0000763287007816 */ /* 0x000fe20000000000 */
[----:B------:R0:W-:Y:S01]  /*8f90*/  STG.E.U16 desc[UR6][R58.64+0x6], R137 ;  /* 0x000006893a007986 */ /* 0x0001e2000c101506 */
[----:B------:R-:W-:Y:S02]  /*8fa0*/  F2FP.F16.F32.PACK_AB R165, R165, R164 ;  /* 0x000000a4a5a5723e */ /* 0x000fe400000000ff */
[----:B------:R-:W-:Y:S02]  /*8fb0*/  F2FP.F16.F32.PACK_AB R159, R159, R160 ;  /* 0x000000a09f9f723e */ /* 0x000fe400000000ff */
[----:B------:R-:W-:Y:S01]  /*8fc0*/  F2FP.F16.F32.PACK_AB R157, R157, R158 ;  /* 0x0000009e9d9d723e */ /* 0x000fe200000000ff */
[----:B------:R-:W-:Y:S01]  /*8fd0*/  STG.E.U16 desc[UR6][R60.64], R135 ;  /* 0x000000873c007986 */ /* 0x000fe2000c101506 */
[----:B0-----:R-:W-:-:S03]  /*8fe0*/  PRMT R59, R136, 0x7632, R59 ;  /* 0x00007632883b7816 */ /* 0x001fc6000000003b */
[----:B------:R0:W-:Y:S01]  /*8ff0*/  STG.E.U16 desc[UR6][R60.64+0x2], R0 ;  /* 0x000002003c007986 */ /* 0x0001e2000c101506 */
[----:B------:R-:W-:-:S03]  /*9000*/  PRMT R58, R165, 0x7632, R58 ;  /* 0x00007632a53a7816 */ /* 0x000fc6000000003a */
[----:B------:R-:W-:Y:S01]  /*9010*/  STG.E.U16 desc[UR6][R60.64+0x4], R136 ;  /* 0x000004883c007986 */ /* 0x000fe2000c101506 */
[----:B------:R-:W-:-:S03]  /*9020*/  F2FP.F16.F32.PACK_AB R155, R155, R156 ;  /* 0x0000009c9b9b723e */ /* 0x000fc600000000ff */
[----:B------:R1:W-:Y:S01]  /*9030*/  STG.E.U16 desc[UR6][R60.64+0x6], R59 ;  /* 0x0000063b3c007986 */ /* 0x0003e2000c101506 */
[----:B------:R-:W-:Y:S02]  /*9040*/  F2FP.F16.F32.PACK_AB R153, R153, R154 ;  /* 0x0000009a9999723e */ /* 0x000fe400000000ff */
[----:B------:R-:W-:Y:S02]  /*9050*/  F2FP.F16.F32.PACK_AB R151, R151, R152 ;  /* 0x000000989797723e */ /* 0x000fe400000000ff */
[----:B0-----:R-:W-:Y:S02]  /*9060*/  PRMT R0, R157, 0x7632, R0 ;  /* 0x000076329d007816 */ /* 0x001fe40000000000 */
[----:B------:R-:W-:Y:S02]  /*9070*/  F2FP.F16.F32.PACK_AB R149, R149, R150 ;  /* 0x000000969595723e */ /* 0x000fe400000000ff */
[----:B-1----:R-:W-:Y:S01]  /*9080*/  PRMT R61, R159, 0x7632, R61 ;  /* 0x000076329f3d7816 */ /* 0x002fe2000000003d */
[----:B------:R-:W-:Y:S01]  /*9090*/  STG.E.U16 desc[UR6][R62.64], R165 ;  /* 0x000000a53e007986 */ /* 0x000fe2000c101506 */
[----:B------:R-:W-:-:S02]  /*90a0*/  PRMT R59, R155, 0x7632, R59 ;  /* 0x000076329b3b7816 */ /* 0x000fc4000000003b */
[----:B------:R-:W-:Y:S01]  /*90b0*/  PRMT R60, R151, 0x7632, R60 ;  /* 0x00007632973c7816 */ /* 0x000fe2000000003c */
[----:B------:R0:W-:Y:S01]  /*90c0*/  STG.E.U16 desc[UR6][R62.64+0x2], R58 ;  /* 0x0000023a3e007986 */ /* 0x0001e2000c101506 */
[----:B------:R-:W-:-:S03]  /*90d0*/  F2FP.F16.F32.PACK_AB R147, R147, R148 ;  /* 0x000000949393723e */ /* 0x000fc600000000ff */
[----:B------:R-:W-:Y:S01]  /*90e0*/  STG.E.U16 desc[UR6][R62.64+0x4], R159 ;  /* 0x0000049f3e007986 */ /* 0x000fe2000c101506 */
[----:B------:R-:W-:-:S03]  /*90f0*/  F2FP.F16.F32.PACK_AB R2, R3, R2 ;  /* 0x000000020302723e */ /* 0x000fc600000000ff */
[----:B------:R-:W-:Y:S01]  /*9100*/  STG.E.U16 desc[UR6][R62.64+0x6], R61 ;  /* 0x0000063d3e007986 */ /* 0x000fe2000c101506 */
[----:B------:R-:W-:-:S03]  /*9110*/  F2FP.F16.F32.PACK_AB R4, R5, R4 ;  /* 0x000000040504723e */ /* 0x000fc600000000ff */
[----:B------:R1:W-:Y:S01]  /*9120*/  STG.E.U16 desc[UR6][R64.64+0x2], R0 ;  /* 0x0000020040007986 */ /* 0x0003e2000c101506 */
[----:B0-----:R-:W-:Y:S02]  /*9130*/  PRMT R58, R153, 0x7632, R58 ;  /* 0x00007632993a7816 */ /* 0x001fe4000000003a */
[----:B------:R-:W-:Y:S01]  /*9140*/  F2FP.F16.F32.PACK_AB R6, R7, R6 ;  /* 0x000000060706723e */ /* 0x000fe200000000ff */
[----:B------:R-:W-:Y:S01]  /*9150*/  STG.E.U16 desc[UR6][R64.64], R157 ;  /* 0x0000009d40007986 */ /* 0x000fe2000c101506 */
[----:B------:R-:W-:-:S03]  /*9160*/  PRMT R3, R147, 0x7632, R3 ;  /* 0x0000763293037816 */ /* 0x000fc60000000003 */
[----:B------:R-:W-:Y:S01]  /*9170*/  STG.E.U16 desc[UR6][R64.64+0x4], R155 ;  /* 0x0000049b40007986 */ /* 0x000fe2000c101506 */
[----:B-1----:R-:W-:-:S03]  /*9180*/  PRMT R0, R149, 0x7632, R0 ;  /* 0x0000763295007816 */ /* 0x002fc60000000000 */
[----:B------:R-:W-:Y:S01]  /*9190*/  STG.E.U16 desc[UR6][R64.64+0x6], R59 ;  /* 0x0000063b40007986 */ /* 0x000fe2000c101506 */
[----:B------:R-:W-:Y:S02]  /*91a0*/  PRMT R5, R2, 0x7632, R5 ;  /* 0x0000763202057816 */ /* 0x000fe40000000005 */
[----:B------:R-:W-:Y:S01]  /*91b0*/  PRMT R7, R4, 0x7632, R7 ;  /* 0x0000763204077816 */ /* 0x000fe20000000007 */
[----:B------:R-:W-:Y:S01]  /*91c0*/  STG.E.U16 desc[UR6][R66.64], R153 ;  /* 0x0000009942007986 */ /* 0x000fe2000c101506 */
[----:B------:R-:W-:-:S03]  /*91d0*/  F2FP.F16.F32.PACK_AB R8, R9, R8 ;  /* 0x000000080908723e */ /* 0x000fc600000000ff */
[----:B------:R-:W-:Y:S01]  /*91e0*/  STG.E.U16 desc[UR6][R66.64+0x2], R58 ;  /* 0x0000023a42007986 */ /* 0x000fe2000c101506 */
[----:B------:R-:W-:-:S03]  /*91f0*/  F2FP.F16.F32.PACK_AB R10, R11, R10 ;  /* 0x0000000a0b0a723e */ /* 0x000fc600000000ff */
[----:B------:R-:W-:Y:S01]  /*9200*/  STG.E.U16 desc[UR6][R66.64+0x4], R151 ;  /* 0x0000049742007986 */ /* 0x000fe2000c101506 */
[----:B------:R-:W-:-:S03]  /*9210*/  F2FP.F16.F32.PACK_AB R12, R13, R12 ;  /* 0x0000000c0d0c723e */ /* 0x000fc600000000ff */
[----:B------:R-:W-:Y:S01]  /*9220*/  STG.E.U16 desc[UR6][R66.64+0x6], R60 ;  /* 0x0000063c42007986 */ /* 0x000fe2000c101506 */
[----:B------:R-:W-:-:S03]  /*9230*/  F2FP.F16.F32.PACK_AB R14, R15, R14 ;  /* 0x0000000e0f0e723e */ /* 0x000fc600000000ff */
[----:B------:R0:W-:Y:S04]  /*9240*/  STG.E.U16 desc[UR6][R68.64+0x2], R0 ;  /* 0x0000020044007986 */ /* 0x0001e8000c101506 */
[----:B------:R-:W-:Y:S04]  /*9250*/  STG.E.U16 desc[UR6][R68.64], R149 ;  /* 0x0000009544007986 */ /* 0x000fe8000c101506 */
[----:B------:R-:W-:Y:S01]  /*9260*/  STG.E.U16 desc[UR6][R68.64+0x4], R147 ;  /* 0x0000049344007986 */ /* 0x000fe2000c101506 */
[----:B0-----:R-:W-:-:S03]  /*9270*/  PRMT R0, R6, 0x7632, R0 ;  /* 0x0000763206007816 */ /* 0x001fc60000000000 */
[----:B------:R0:W-:Y:S01]  /*9280*/  STG.E.U16 desc[UR6][R68.64+0x6], R3 ;  /* 0x0000060344007986 */ /* 0x0001e2000c101506 */
[----:B------:R-:W-:-:S03]  /*9290*/  F2FP.F16.F32.PACK_AB R16, R17, R16 ;  /* 0x000000101110723e */ /* 0x000fc600000000ff */
[----:B------:R1:W-:Y:S01]  /*92a0*/  STG.E.U16 desc[UR6][R70.64], R2 ;  /* 0x0000000246007986 */ /* 0x0003e2000c101506 */
[----:B------:R-:W-:-:S03]  /*92b0*/  F2FP.F16.F32.PACK_AB R18, R19, R18 ;  /* 0x000000121312723e */ /* 0x000fc600000000ff */
[----:B------:R-:W-:Y:S01]  /*92c0*/  STG.E.U16 desc[UR6][R70.64+0x2], R5 ;  /* 0x0000020546007986 */ /* 0x000fe2000c101506 */
[----:B------:R-:W-:-:S03]  /*92d0*/  F2FP.F16.F32.PACK_AB R20, R21, R20 ;  /* 0x000000141514723e */ /* 0x000fc600000000ff */
[----:B------:R2:W-:Y:S01]  /*92e0*/  STG.E.U16 desc[UR6][R70.64+0x4], R4 ;  /* 0x0000040446007986 */ /* 0x0005e2000c101506 */
[----:B0-----:R-:W-:-:S03]  /*92f0*/  PRMT R3, R10, 0x7632, R3 ;  /* 0x000076320a037816 */ /* 0x001fc60000000003 */
[----:B------:R-:W-:Y:S01]  /*9300*/  STG.E.U16 desc[UR6][R70.64+0x6], R7 ;  /* 0x0000060746007986 */ /* 0x000fe2000c101506 */
[----:B-1----:R-:W-:-:S03]  /*9310*/  PRMT R2, R8, 0x7632, R2 ;  /* 0x0000763208027816 */ /* 0x002fc60000000002 */
[----:B------:R0:W-:Y:S01]  /*9320*/  STG.E.U16 desc[UR6][R72.64+0x2], R0 ;  /* 0x0000020048007986 */ /* 0x0001e2000c101506 */
[----:B------:R-:W-:Y:S02]  /*9330*/  F2FP.F16.F32.PACK_AB R22, R23, R22 ;  /* 0x000000161716723e */ /* 0x000fe400000000ff */
[----:B--2---:R-:W-:Y:S01]  /*9340*/  PRMT R4, R12, 0x7632, R4 ;  /* 0x000076320c047816 */ /* 0x004fe20000000004 */
[----:B------:R-:W-:Y:S01]  /*9350*/  STG.E.U16 desc[UR6][R72.64], R6 ;  /* 0x0000000648007986 */ /* 0x000fe2000c101506 */
[----:B------:R-:W-:-:S03]  /*9360*/  F2FP.F16.F32.PACK_AB R24, R25, R24 ;  /* 0x000000181918723e */ /* 0x000fc600000000ff */
[----:B------:R-:W-:Y:S01]  /*9370*/  STG.E.U16 desc[UR6][R72.64+0x4], R8 ;  /* 0x0000040848007986 */ /* 0x000fe2000c101506 */
[----:B0-----:R-:W-:-:S03]  /*9380*/  PRMT R0, R14, 0x7632, R0 ;  /* 0x000076320e007816 */ /* 0x001fc60000000000 */
[----:B------:R0:W-:Y:S01]  /*9390*/  STG.E.U16 desc[UR6][R72.64+0x6], R2 ;  /* 0x0000060248007986 */ /* 0x0001e2000c101506 */
[----:B------:R-:W-:-:S03]  /*93a0*/  F2FP.F16.F32.PACK_AB R26, R27, R26 ;  /* 0x0000001a1b1a723e */ /* 0x000fc600000000ff */
[----:B------:R-:W-:Y:S01]  /*93b0*/  STG.E.U16 desc[UR6][R74.64], R10 ;  /* 0x0000000a4a007986 */ /* 0x000fe2000c101506 */
[----:B------:R-:W-:-:S03]  /*93c0*/  F2FP.F16.F32.PACK_AB R28, R29, R28 ;  /* 0x0000001c1d1c723e */ /* 0x000fc600000000ff */
[----:B------:R1:W-:Y:S04]  /*93d0*/  STG.E.U16 desc[UR6][R74.64+0x2], R3 ;  /* 0x000002034a007986 */ /* 0x0003e8000c101506 */
[----:B------:R-:W-:Y:S01]  /*93e0*/  STG.E.U16 desc[UR6][R74.64+0x4], R12 ;  /* 0x0000040c4a007986 */ /* 0x000fe2000c101506 */
[----:B0-----:R-:W-:-:S03]  /*93f0*/  PRMT R2, R16, 0x7632, R2 ;  /* 0x0000763210027816 */ /* 0x001fc60000000002 */
[----:B------:R0:W-:Y:S01]  /*9400*/  STG.E.U16 desc[UR6][R74.64+0x6], R4 ;  /* 0x000006044a007986 */ /* 0x0001e2000c101506 */
[----:B------:R-:W-:-:S03]  /*9410*/  F2FP.F16.F32.PACK_AB R30, R31, R30 ;  /* 0x0000001e1f1e723e */ /* 0x000fc600000000ff */
[----:B------:R2:W-:Y:S01]  /*9420*/  STG.E.U16 desc[UR6][R76.64+0x2], R0 ;  /* 0x000002004c007986 */ /* 0x0005e2000c101506 */
[----:B-1----:R-:W-:Y:S01]  /*9430*/  PRMT R3, R18, 0x7632, R3 ;  /* 0x0000763212037816 */ /* 0x002fe20000000003 */
[----:B------:R-:W1:Y:S02]  /*9440*/  MUFU.RCP R162, R162 ;  /* 0x000000a200a27308 */ /* 0x000e640000001000 */
[----:B------:R-:W-:Y:S01]  /*9450*/  STG.E.U16 desc[UR6][R76.64], R14 ;  /* 0x0000000e4c007986 */ /* 0x000fe2000c101506 */
[----:B0-----:R-:W-:-:S03]  /*9460*/  PRMT R4, R20, 0x7632, R4 ;  /* 0x0000763214047816 */ /* 0x001fc60000000004 */
[----:B------:R-:W-:Y:S01]  /*9470*/  STG.E.U16 desc[UR6][R76.64+0x4], R16 ;  /* 0x000004104c007986 */ /* 0x000fe2000c101506 */
[----:B--2---:R-:W-:-:S03]  /*9480*/  PRMT R0, R22, 0x7632, R0 ;  /* 0x0000763216007816 */ /* 0x004fc60000000000 */
[----:B------:R0:W-:Y:S01]  /*9490*/  STG.E.U16 desc[UR6][R76.64+0x6], R2 ;  /* 0x000006024c007986 */ /* 0x0001e2000c101506 */
[----:B------:R-:W-:-:S03]  /*94a0*/  F2FP.F16.F32.PACK_AB R32, R33, R32 ;  /* 0x000000202120723e */ /* 0x000fc600000000ff */
[----:B------:R-:W-:Y:S01]  /*94b0*/  STG.E.U16 desc[UR6][R78.64], R18 ;  /* 0x000000124e007986 */ /* 0x000fe2000c101506 */
[----:B------:R-:W-:-:S03]  /*94c0*/  F2FP.F16.F32.PACK_AB R34, R35, R34 ;  /* 0x000000222322723e */ /* 0x000fc600000000ff */
[----:B------:R2:W-:Y:S01]  /*94d0*/  STG.E.U16 desc[UR6][R78.64+0x2], R3 ;  /* 0x000002034e007986 */ /* 0x0005e2000c101506 */
[----:B------:R-:W-:-:S03]  /*94e0*/  F2FP.F16.F32.PACK_AB R36, R37, R36 ;  /* 0x000000242524723e */ /* 0x000fc600000000ff */
[----:B------:R-:W-:Y:S01]  /*94f0*/  STG.E.U16 desc[UR6][R78.64+0x4], R20 ;  /* 0x000004144e007986 */ /* 0x000fe2000c101506 */
[----:B0-----:R-:W-:-:S03]  /*9500*/  PRMT R2, R24, 0x7632, R2 ;  /* 0x0000763218027816 */ /* 0x001fc60000000002 */
[----:B------:R0:W-:Y:S01]  /*9510*/  STG.E.U16 desc[UR6][R78.64+0x6], R4 ;  /* 0x000006044e007986 */ /* 0x0001e2000c101506 */
[----:B------:R-:W-:-:S03]  /*9520*/  F2FP.F16.F32.PACK_AB R38, R39, R38 ;  /* 0x000000262726723e */ /* 0x000fc600000000ff */
[----:B------:R3:W-:Y:S01]  /*9530*/  STG.E.U16 desc[UR6][R80.64+0x2], R0 ;  /* 0x0000020050007986 */ /* 0x0007e2000c101506 */
[----:B--2---:R-:W-:-:S03]  /*9540*/  PRMT R3, R26, 0x7632, R3 ;  /* 0x000076321a037816 */ /* 0x004fc60000000003 */
[----:B------:R-:W-:Y:S01]  /*9550*/  STG.E.U16 desc[UR6][R80.64], R22 ;  /* 0x0000001650007986 */ /* 0x000fe2000c101506 */
[----:B0-----:R-:W-:-:S03]  /*9560*/  PRMT R4, R28, 0x7632, R4 ;  /* 0x000076321c047816 */ /* 0x001fc60000000004 */
[----:B------:R-:W-:Y:S01]  /*9570*/  STG.E.U16 desc[UR6][R80.64+0x4], R24 ;  /* 0x0000041850007986 */ /* 0x000fe2000c101506 */
[----:B---3--:R-:W-:-:S03]  /*9580*/  PRMT R0, R30, 0x7632, R0 ;  /* 0x000076321e007816 */ /* 0x008fc60000000000 */
        /* <DEDUP_REMOVED lines=17> */
[----:B------:R-:W-:-:S03]  /*96a0*/  PRMT R45, R42, 0x7632, R45 ;  /* 0x000076322a2d7816 */ /* 0x000fc6000000002d */
[----:B------:R-:W-:Y:S01]  /*96b0*/  STG.E.U16 desc[UR6][R86.64], R34 ;  /* 0x0000002256007986 */ /* 0x000fe2000c101506 */
[----:B------:R-:W-:-:S03]  /*96c0*/  F2FP.F16.F32.PACK_AB R48, R49, R48 ;  /* 0x000000303130723e */ /* 0x000fc600000000ff */
[----:B------:R2:W-:Y:S01]  /*96d0*/  STG.E.U16 desc[UR6][R86.64+0x2], R3 ;  /* 0x0000020356007986 */ /* 0x0005e2000c101506 */
[----:B------:R-:W-:-:S03]  /*96e0*/  F2FP.F16.F32.PACK_AB R50, R51, R50 ;  /* 0x000000323332723e */ /* 0x000fc600000000ff */
[----:B------:R-:W-:Y:S01]  /*96f0*/  STG.E.U16 desc[UR6][R86.64+0x4], R36 ;  /* 0x0000042456007986 */ /* 0x000fe2000c101506 */
[----:B0-----:R-:W-:-:S03]  /*9700*/  PRMT R2, R40, 0x7632, R2 ;  /* 0x0000763228027816 */ /* 0x001fc60000000002 */
[----:B------:R-:W-:Y:S01]  /*9710*/  STG.E.U16 desc[UR6][R86.64+0x6], R4 ;  /* 0x0000060456007986 */ /* 0x000fe2000c101506 */
[----:B------:R-:W-:-:S03]  /*9720*/  F2FP.F16.F32.PACK_AB R52, R53, R52 ;  /* 0x000000343534723e */ /* 0x000fc600000000ff */
[----:B------:R0:W-:Y:S01]  /*9730*/  STG.E.U16 desc[UR6][R88.64+0x2], R0 ;  /* 0x0000020058007986 */ /* 0x0001e2000c101506 */
[----:B--2---:R-:W-:Y:S01]  /*9740*/  PRMT R3, R44, 0x7632, R3 ;  /* 0x000076322c037816 */ /* 0x004fe20000000003 */
[----:B-1----:R-:W-:Y:S01]  /*9750*/  FMUL.FTZ R113, R113, R162 ;  /* 0x000000a271717220 */ /* 0x002fe20000410000 */
[----:B------:R-:W-:Y:S01]  /*9760*/  F2FP.F16.F32.PACK_AB R56, R57, R56 ;  /* 0x000000383938723e */ /* 0x000fe200000000ff */
[----:B------:R-:W-:Y:S01]  /*9770*/  STG.E.U16 desc[UR6][R88.64], R38 ;  /* 0x0000002658007986 */ /* 0x000fe2000c101506 */
[----:B------:R-:W-:-:S03]  /*9780*/  PRMT R47, R50, 0x7632, R47 ;  /* 0x00007632322f7816 */ /* 0x000fc6000000002f */
[----:B------:R-:W-:Y:S01]  /*9790*/  STG.E.U16 desc[UR6][R88.64+0x4], R40 ;  /* 0x0000042858007986 */ /* 0x000fe2000c101506 */
[----:B0-----:R-:W-:-:S03]  /*97a0*/  PRMT R0, R46, 0x7632, R0 ;  /* 0x000076322e007816 */ /* 0x001fc60000000000 */
[----:B------:R0:W-:Y:S01]  /*97b0*/  STG.E.U16 desc[UR6][R88.64+0x6], R2 ;  /* 0x0000060258007986 */ /* 0x0001e2000c101506 */
[----:B------:R-:W-:-:S03]  /*97c0*/  F2FP.F16.F32.PACK_AB R54, R55, R54 ;  /* 0x000000363736723e */ /* 0x000fc600000000ff */
[----:B------:R-:W-:Y:S01]  /*97d0*/  STG.E.U16 desc[UR6][R90.64], R42 ;  /* 0x0000002a5a007986 */ /* 0x000fe2000c101506 */
[----:B------:R-:W-:-:S03]  /*97e0*/  F2FP.F16.F32.PACK_AB R110, R111, R110 ;  /* 0x0000006e6f6e723e */ /* 0x000fc600000000ff */
[----:B------:R-:W-:Y:S01]  /*97f0*/  STG.E.U16 desc[UR6][R90.64+0x2], R45 ;  /* 0x0000022d5a007986 */ /* 0x000fe2000c101506 */
[----:B------:R-:W-:-:S03]  /*9800*/  F2FP.F16.F32.PACK_AB R112, R113, R112 ;  /* 0x000000707170723e */ /* 0x000fc600000000ff */
[----:B------:R-:W-:Y:S01]  /*9810*/  STG.E.U16 desc[UR6][R90.64+0x4], R44 ;  /* 0x0000042c5a007986 */ /* 0x000fe2000c101506 */
[----:B0-----:R-:W-:-:S03]  /*9820*/  PRMT R2, R48, 0x7632, R2 ;  /* 0x0000763230027816 */ /* 0x001fc60000000002 */
[----:B------:R0:W-:Y:S01]  /*9830*/  STG.E.U16 desc[UR6][R90.64+0x6], R3 ;  /* 0x000006035a007986 */ /* 0x0001e2000c101506 */
[----:B------:R-:W-:-:S03]  /*9840*/  F2FP.F16.F32.PACK_AB R116, R117, R116 ;  /* 0x000000747574723e */ /* 0x000fc600000000ff */
[----:B------:R1:W-:Y:S01]  /*9850*/  STG.E.U16 desc[UR6][R92.64+0x2], R0 ;  /* 0x000002005c007986 */ /* 0x0003e2000c101506 */
[----:B------:R-:W-:-:S03]  /*9860*/  PRMT R49, R110, 0x7632, R49 ;  /* 0x000076326e317816 */ /* 0x000fc60000000031 */
[----:B------:R-:W-:Y:S01]  /*9870*/  STG.E.U16 desc[UR6][R92.64], R46 ;  /* 0x0000002e5c007986 */ /* 0x000fe2000c101506 */
[----:B0-----:R-:W-:-:S03]  /*9880*/  PRMT R3, R52, 0x7632, R3 ;  /* 0x0000763234037816 */ /* 0x001fc60000000003 */
[----:B------:R0:W-:Y:S01]  /*9890*/  STG.E.U16 desc[UR6][R92.64+0x4], R48 ;  /* 0x000004305c007986 */ /* 0x0001e2000c101506 */
[----:B-1----:R-:W-:-:S03]  /*98a0*/  PRMT R0, R56, 0x7632, R0 ;  /* 0x0000763238007816 */ /* 0x002fc60000000000 */
[----:B------:R1:W-:Y:S01]  /*98b0*/  STG.E.U16 desc[UR6][R92.64+0x6], R2 ;  /* 0x000006025c007986 */ /* 0x0003e2000c101506 */
[----:B------:R-:W-:-:S03]  /*98c0*/  F2FP.F16.F32.PACK_AB R114, R115, R114 ;  /* 0x000000727372723e */ /* 0x000fc600000000ff */
[----:B------:R2:W-:Y:S01]  /*98d0*/  STG.E.U16 desc[UR6][R94.64], R50 ;  /* 0x000000325e007986 */ /* 0x0005e2000c101506 */
[----:B------:R-:W-:-:S03]  /*98e0*/  F2FP.F16.F32.PACK_AB R118, R119, R118 ;  /* 0x000000767776723e */ /* 0x000fc600000000ff */
[----:B------:R-:W-:Y:S01]  /*98f0*/  STG.E.U16 desc[UR6][R94.64+0x2], R47 ;  /* 0x0000022f5e007986 */ /* 0x000fe2000c101506 */
[----:B0-----:R-:W-:-:S03]  /*9900*/  PRMT R48, R54, 0x7632, R48 ;  /* 0x0000763236307816 */ /* 0x001fc60000000030 */
[----:B------:R-:W-:Y:S01]  /*9910*/  STG.E.U16 desc[UR6][R94.64+0x4], R52 ;  /* 0x000004345e007986 */ /* 0x000fe2000c101506 */
[----:B-1----:R-:W-:-:S03]  /*9920*/  PRMT R2, R112, 0x7632, R2 ;  /* 0x0000763270027816 */ /* 0x002fc60000000002 */
[----:B------:R-:W-:Y:S01]  /*9930*/  STG.E.U16 desc[UR6][R94.64+0x6], R3 ;  /* 0x000006035e007986 */ /* 0x000fe2000c101506 */
[----:B------:R-:W-:-:S03]  /*9940*/  F2FP.F16.F32.PACK_AB R120, R121, R120 ;  /* 0x000000787978723e */ /* 0x000fc600000000ff */
[----:B------:R0:W-:Y:S01]  /*9950*/  STG.E.U16 desc[UR6][R96.64+0x6], R0 ;  /* 0x0000060060007986 */ /* 0x0001e2000c101506 */
[----:B------:R-:W-:Y:S02]  /*9960*/  F2FP.F16.F32.PACK_AB R124, R125, R124 ;  /* 0x0000007c7d7c723e */ /* 0x000fe400000000ff */
[----:B------:R-:W-:Y:S01]  /*9970*/  PRMT R51, R114, 0x7632, R51 ;  /* 0x0000763272337816 */ /* 0x000fe20000000033 */
[----:B------:R-:W-:Y:S01]  /*9980*/  STG.E.U16 desc[UR6][R96.64], R54 ;  /* 0x0000003660007986 */ /* 0x000fe2000c101506 */
[----:B--2---:R-:W-:-:S03]  /*9990*/  PRMT R50, R118, 0x7632, R50 ;  /* 0x0000763276327816 */ /* 0x004fc60000000032 */
[----:B------:R-:W-:Y:S01]  /*99a0*/  STG.E.U16 desc[UR6][R96.64+0x2], R48 ;  /* 0x0000023060007986 */ /* 0x000fe2000c101506 */
[----:B0-----:R-:W-:-:S03]  /*99b0*/  PRMT R0, R116, 0x7632, R0 ;  /* 0x0000763274007816 */ /* 0x001fc60000000000 */
[----:B------:R-:W-:Y:S01]  /*99c0*/  STG.E.U16 desc[UR6][R96.64+0x4], R56 ;  /* 0x0000043860007986 */ /* 0x000fe2000c101506 */
[----:B------:R-:W-:-:S03]  /*99d0*/  F2FP.F16.F32.PACK_AB R122, R123, R122 ;  /* 0x0000007a7b7a723e */ /* 0x000fc600000000ff */
[----:B------:R-:W-:Y:S01]  /*99e0*/  STG.E.U16 desc[UR6][R98.64], R110 ;  /* 0x0000006e62007986 */ /* 0x000fe2000c101506 */
[----:B------:R-:W-:-:S03]  /*99f0*/  F2FP.F16.F32.PACK_AB R126, R127, R126 ;  /* 0x0000007e7f7e723e */ /* 0x000fc600000000ff */
[----:B------:R-:W-:Y:S01]  /*9a00*/  STG.E.U16 desc[UR6][R98.64+0x2], R49 ;  /* 0x0000023162007986 */ /* 0x000fe2000c101506 */
[----:B------:R-:W-:-:S03]  /*9a10*/  F2FP.F16.F32.PACK_AB R128, R129, R128 ;  /* 0x000000808180723e */ /* 0x000fc600000000ff */
[----:B------:R-:W-:Y:S04]  /*9a20*/  STG.E.U16 desc[UR6][R98.64+0x4], R112 ;  /* 0x0000047062007986 */ /* 0x000fe8000c101506 */
[----:B------:R0:W-:Y:S01]  /*9a30*/  STG.E.U16 desc[UR6][R98.64+0x6], R2 ;  /* 0x0000060262007986 */ /* 0x0001e2000c101506 */
[----:B------:R-:W-:-:S03]  /*9a40*/  F2FP.F16.F32.PACK_AB R130, R131, R130 ;  /* 0x000000828382723e */ /* 0x000fc600000000ff */
[----:B------:R1:W-:Y:S01]  /*9a50*/  STG.E.U16 desc[UR6][R102.64+0x6], R0 ;  /* 0x0000060066007986 */ /* 0x0003e2000c101506 */
[----:B------:R-:W-:Y:S02]  /*9a60*/  F2FP.F16.F32.PACK_AB R132, R133, R132 ;  /* 0x000000848584723e */ /* 0x000fe400000000ff */
[----:B------:R-:W-:Y:S01]  /*9a70*/  PRMT R52, R122, 0x7632, R52 ;  /* 0x000076327a347816 */ /* 0x000fe20000000034 */
[----:B------:R-:W-:Y:S01]  /*9a80*/  STG.E.U16 desc[UR6][R102.64], R114 ;  /* 0x0000007266007986 */ /* 0x000fe2000c101506 */
[----:B0-----:R-:W-:-:S03]  /*9a90*/  PRMT R2, R120, 0x7632, R2 ;  /* 0x0000763278027816 */ /* 0x001fc60000000002 */
[----:B------:R-:W-:Y:S01]  /*9aa0*/  STG.E.U16 desc[UR6][R102.64+0x2], R51 ;  /* 0x0000023366007986 */ /* 0x000fe2000c101506 */
[----:B-1----:R-:W-:-:S03]  /*9ab0*/  PRMT R0, R124, 0x7632, R0 ;  /* 0x000076327c007816 */ /* 0x002fc60000000000 */
        /* <DEDUP_REMOVED lines=25> */
.L_x_3758:
[----:B------:R-:W-:Y:S06]  /*9c50*/  BAR.SYNC.DEFER_BLOCKING 0x0 ;  /* 0x0000000000007b1d */ /* 0x000fec0000010000 */
[----:B------:R-:W-:Y:S05]  /*9c60*/  EXIT ;  /* 0x000000000000794d */ /* 0x000fea0003800000 */
.L_x_3759:
        /* <DEDUP_REMOVED lines=9> */
.L_x_3821:


//--------------------- .nv.shared._ZN13group_norm_v218gn_bwd_cuda_kernelI13__nv_bfloat16Li320ELi3ELi32ELi40ELi256ELb0ELb1ELi4ELi320ELi320ELi4ELb1ELi5ELb0ELb0ELNS_15WgradSyncMethodE2ENS_16CompileConditionILi900EEEEEvPT_S6_S6_PKS5_S8_S8_S8_PKfflPfPj --------------------------
	.section	.nv.shared._ZN13group_norm_v218gn_bwd_cuda_kernelI13__nv_bfloat16Li320ELi3ELi32ELi40ELi256ELb0ELb1ELi4ELi320ELi320ELi4ELb1ELi5ELb0ELb0ELNS_15WgradSyncMethodE2ENS_16CompileConditionILi900EEEEEvPT_S6_S6_PKS5_S8_S8_S8_PKfflPfPj,"aw",@nobits
	.sectionflags	@""
	.align	8
.nv.shared._ZN13group_norm_v218gn_bwd_cuda_kernelI13__nv_bfloat16Li320ELi3ELi32ELi40ELi256ELb0ELb1ELi4ELi320ELi320ELi4ELb1ELi5ELb0ELb0ELNS_15WgradSyncMethodE2ENS_16CompileConditionILi900EEEEEvPT_S6_S6_PKS5_S8_S8_S8_PKfflPfPj:
	.zero		14528


//--------------------- .nv.shared.reserved.0     --------------------------
	.section	.nv.shared.reserved.0,"aw",@nobits
	.weak		__nv_reservedSMEM_offset_0_alias
	.size		__nv_reservedSMEM_offset_0_alias, 0, 0
	.other		__nv_reservedSMEM_offset_0_alias,@"STO_CUDA_RESERVED_SHARED STV_DEFAULT"
__nv_reservedSMEM_offset_0_alias:
	.zero		0


//--------------------- .nv.shared._ZN13group_norm_v218gn_bwd_cuda_kernelI13__nv_bfloat16Li320ELi1ELi32ELi40ELi256ELb0ELb1ELi8ELi320ELi320ELi4ELb1ELi4ELb0ELb0ELNS_15WgradSyncMethodE3ENS_16CompileConditionILi900EEEEEvPT_S6_S6_PKS5_S8_S8_S8_PKfflPfPj --------------------------
	.section	.nv.shared._ZN13group_norm_v218gn_bwd_cuda_kernelI13__nv_bfloat16Li320ELi1ELi32ELi40ELi256ELb0ELb1ELi8ELi320ELi320ELi4ELb1ELi4ELb0ELb0ELNS_15WgradSyncMethodE3ENS_16CompileConditionILi900EEEEEvPT_S6_S6_PKS5_S8_S8_S8_PKfflPfPj,"aw",@nobits
	.sectionflags	@""
	.align	8
.nv.shared._ZN13group_norm_v218gn_bwd_cuda_kernelI13__nv_bfloat16Li320ELi1ELi32ELi40ELi256ELb0ELb1ELi8ELi320ELi320ELi4ELb1ELi4ELb0ELb0ELNS_15WgradSyncMethodE3ENS_16CompileConditionILi900EEEEEvPT_S6_S6_PKS5_S8_S8_S8_PKfflPfPj:
	.zero		14528


//--------------------- .nv.shared._ZN13group_norm_v218gn_bwd_cuda_kernelI13__nv_bfloat16Li320ELi3ELi32ELi40ELi256ELb0ELb1ELi8ELi320ELi320ELi4ELb1ELi8ELb0ELb0ELNS_15WgradSyncMethodE3ENS_16CompileConditionILi900EEEEEvPT_S6_S6_PKS5_S8_S8_S8_PKfflPfPj --------------------------
	.section	.nv.shared._ZN13group_norm_v218gn_bwd_cuda_kernelI13__nv_bfloat16Li320ELi3ELi32ELi40ELi256ELb0ELb1ELi8ELi320ELi320ELi4ELb1ELi8ELb0ELb0ELNS_15WgradSyncMethodE3ENS_16CompileConditionILi900EEEEEvPT_S6_S6_PKS5_S8_S8_S8_PKfflPfPj,"aw",@nobits
	.sectionflags	@""
	.align	8
.nv.shared._ZN13group_norm_v218gn_bwd_cuda_kernelI13__nv_bfloat16Li320ELi3ELi32ELi40ELi256ELb0ELb1ELi8ELi320ELi320ELi4ELb1ELi8ELb0ELb0ELNS_15WgradSyncMethodE3ENS_16CompileConditionILi900EEEEEvPT_S6_S6_PKS5_S8_S8_S8_PKfflPfPj:
	.zero		14528


//--------------------- .nv.shared._ZN13group_norm_v218gn_bwd_cuda_kernelI13__nv_bfloat16Li320ELi1ELi32ELi40ELi256ELb0ELb1ELi16ELi320ELi320ELi4ELb1ELi8ELb0ELb0ELNS_15WgradSyncMethodE3ENS_16CompileConditionILi900EEEEEvPT_S6_S6_PKS5_S8_S8_S8_PKfflPfPj --------------------------
	.section	.nv.shared._ZN13group_norm_v218gn_bwd_cuda_kernelI13__nv_bfloat16Li320ELi1ELi32ELi40ELi256ELb0ELb1ELi16ELi320ELi320ELi4ELb1ELi8ELb0ELb0ELNS_15WgradSyncMethodE3ENS_16CompileConditionILi900EEEEEvPT_S6_S6_PKS5_S8_S8_S8_PKfflPfPj,"aw",@nobits
	.sectionflags	@""
	.align	8
.nv.shared._ZN13group_norm_v218gn_bwd_cuda_kernelI13__nv_bfloat16Li320ELi1ELi32ELi40ELi256ELb0ELb1ELi16ELi320ELi320ELi4ELb1ELi8ELb0ELb0ELNS_15WgradSyncMethodE3ENS_16CompileConditionILi900EEEEEvPT_S6_S6_PKS5_S8_S8_S8_PKfflPfPj:
	.zero		14528


//--------------------- .nv.shared._ZN13group_norm_v218gn_bwd_cuda_kernelI13__nv_bfloat16Li320ELi3ELi32ELi40ELi256ELb0ELb1ELi16ELi320ELi320ELi4ELb1ELi20ELb0ELb0ELNS_15WgradSyncMethodE3ENS_16CompileConditionILi900EEEEEvPT_S6_S6_PKS5_S8_S8_S8_PKfflPfPj --------------------------
	.section	.nv.shared._ZN13group_norm_v218gn_bwd_cuda_kernelI13__nv_bfloat16Li320ELi3ELi32ELi40ELi256ELb0ELb1ELi16ELi320ELi320ELi4ELb1ELi20ELb0ELb0ELNS_15WgradSyncMethodE3ENS_16CompileConditionILi900EEEEEvPT_S6_S6_PKS5_S8_S8_S8_PKfflPfPj,"aw",@nobits
	.sectionflags	@""
	.align	8
.nv.shared._ZN13group_norm_v218gn_bwd_cuda_kernelI13__nv_bfloat16Li320ELi3ELi32ELi40ELi256ELb0ELb1ELi16ELi320ELi320ELi4ELb1ELi20ELb0ELb0ELNS_15WgradSyncMethodE3ENS_16CompileConditionILi900EEEEEvPT_S6_S6_PKS5_S8_S8_S8_PKfflPfPj:
	.zero		14528


//--------------------- .nv.shared._ZN13group_norm_v218gn_bwd_cuda_kernelI13__nv_bfloat16Li320ELi1ELi32ELi40ELi256ELb0ELb1ELi32ELi320ELi320ELi4ELb1ELi16ELb0ELb0ELNS_15WgradSyncMethodE3ENS_16CompileConditionILi900EEEEEvPT_S6_S6_PKS5_S8_S8_S8_PKfflPfPj --------------------------
	.section	.nv.shared._ZN13group_norm_v218gn_bwd_cuda_kernelI13__nv_bfloat16Li320ELi1ELi32ELi40ELi256ELb0ELb1ELi32ELi320ELi320ELi4ELb1ELi16ELb0ELb0ELNS_15WgradSyncMethodE3ENS_16CompileConditionILi900EEEEEvPT_S6_S6_PKS5_S8_S8_S8_PKfflPfPj,"aw",@nobits
	.sectionflags	@""
	.align	8
.nv.shared._ZN13group_norm_v218gn_bwd_cuda_kernelI13__nv_bfloat16Li320ELi1ELi32ELi40ELi256ELb0ELb1ELi32ELi320ELi320ELi4ELb1ELi16ELb0ELb0ELNS_15WgradSyncMethodE3ENS_16CompileConditionILi900EEEEEvPT_S6_S6_PKS5_S8_S8_S8_PKfflPfPj:
	.zero		14528


//--------------------- .nv.shared._ZN13group_norm_v218gn_bwd_cuda_kernelI13__nv_bfloat16Li320ELi1ELi32ELi40ELi256ELb0ELb1ELi64ELi320ELi320ELi4ELb1ELi36ELb0ELb0ELNS_15WgradSyncMethodE3ENS_16CompileConditionILi900EEEEEvPT_S6_S6_PKS5_S8_S8_S8_PKfflPfPj --------------------------
	.section	.nv.shared._ZN13group_norm_v218gn_bwd_cuda_kernelI13__nv_bfloat16Li320ELi1ELi32ELi40ELi256ELb0ELb1ELi64ELi320ELi320ELi4ELb1ELi36ELb0ELb0ELNS_15WgradSyncMethodE3ENS_16CompileConditionILi900EEEEEvPT_S6_S6_PKS5_S8_S8_S8_PKfflPfPj,"aw",@nobits
	.sectionflags	@""
	.align	8
.nv.shared._ZN13group_norm_v218gn_bwd_cuda_kernelI13__nv_bfloat16Li320ELi1ELi32ELi40ELi256ELb0ELb1ELi64ELi320ELi320ELi4ELb1ELi36ELb0ELb0ELNS_15WgradSyncMethodE3ENS_16CompileConditionILi900EEEEEvPT_S6_S6_PKS5_S8_S8_S8_PKfflPfPj:
	.zero		14528


//--------------------- .nv.shared._ZN13group_norm_v218gn_bwd_cuda_kernelI13__nv_bfloat16Li320ELi3ELi32ELi40ELi256ELb0ELb1ELi32ELi320ELi320ELi4ELb1ELi40ELb0ELb0ELNS_15WgradSyncMethodE3ENS_16CompileConditionILi900EEEEEvPT_S6_S6_PKS5_S8_S8_S8_PKfflPfPj --------------------------
	.section	.nv.shared._ZN13group_norm_v218gn_bwd_cuda_kernelI13__nv_bfloat16Li320ELi3ELi32ELi40ELi256ELb0ELb1ELi32ELi320ELi320ELi4ELb1ELi40ELb0ELb0ELNS_15WgradSyncMethodE3ENS_16CompileConditionILi900EEEEEvPT_S6_S6_PKS5_S8_S8_S8_PKfflPfPj,"aw",@nobits
	.sectionflags	@""
	.align	8
.nv.shared._ZN13group_norm_v218gn_bwd_cuda_kernelI13__nv_bfloat16Li320ELi3ELi32ELi40ELi256ELb0ELb1ELi32ELi320ELi320ELi4ELb1ELi40ELb0ELb0ELNS_15WgradSyncMethodE3ENS_16CompileConditionILi900EEEEEvPT_S6_S6_PKS5_S8_S8_S8_PKfflPfPj:
	.zero		14528


//--------------------- .nv.shared._ZN13group_norm_v218gn_bwd_cuda_kernelI13__nv_bfloat16Li320ELi2ELi32ELi40ELi256ELb0ELb1ELi32ELi320ELi320ELi4ELb1ELi36ELb0ELb0ELNS_15WgradSyncMethodE3ENS_16CompileConditionILi900EEEEEvPT_S6_S6_PKS5_S8_S8_S8_PKfflPfPj --------------------------
	.section	.nv.shared._ZN13group_norm_v218gn_bwd_cuda_kernelI13__nv_bfloat16Li320ELi2ELi32ELi40ELi256ELb0ELb1ELi32ELi320ELi320ELi4ELb1ELi36ELb0ELb0ELNS_15WgradSyncMethodE3ENS_16CompileConditionILi900EEEEEvPT_S6_S6_PKS5_S8_S8_S8_PKfflPfPj,"aw",@nobits
	.sectionflags	@""
	.align	8
.nv.shared._ZN13group_norm_v218gn_bwd_cuda_kernelI13__nv_bfloat16Li320ELi2ELi32ELi40ELi256ELb0ELb1ELi32ELi320ELi320ELi4ELb1ELi36ELb0ELb0ELNS_15WgradSyncMethodE3ENS_16CompileConditionILi900EEEEEvPT_S6_S6_PKS5_S8_S8_S8_PKfflPfPj:
	.zero		14528


//--------------------- .nv.shared._ZN13group_norm_v218gn_bwd_cuda_kernelI13__nv_bfloat16Li320ELi3ELi16ELi80ELi256ELb1ELb1ELi4ELi320ELi320ELi4ELb1ELi5ELb0ELb0ELNS_15WgradSyncMethodE2ENS_16CompileConditionILi900EEEEEvPT_S6_S6_PKS5_S8_S8_S8_PKfflPfPj --------------------------
	.section	.nv.shared._ZN13group_norm_v218gn_bwd_cuda_kernelI13__nv_bfloat16Li320ELi3ELi16ELi80ELi256ELb1ELb1ELi4ELi320ELi320ELi4ELb1ELi5ELb0ELb0ELNS_15WgradSyncMethodE2ENS_16CompileConditionILi900EEEEEvPT_S6_S6_PKS5_S8_S8_S8_PKfflPfPj,"aw",@nobits
	.sectionflags	@""
	.align	8
.nv.shared._ZN13group_norm_v218gn_bwd_cuda_kernelI13__nv_bfloat16Li320ELi3ELi16ELi80ELi256ELb1ELb1ELi4ELi320ELi320ELi4ELb1ELi5ELb0ELb0ELNS_15WgradSyncMethodE2ENS_16CompileConditionILi900EEEEEvPT_S6_S6_PKS5_S8_S8_S8_PKfflPfPj:
	.zero		14496


//--------------------- .nv.shared._ZN13group_norm_v218gn_bwd_cuda_kernelI13__nv_bfloat16Li320ELi1ELi16ELi80ELi256ELb1ELb1ELi8ELi320ELi320ELi4ELb1ELi4ELb0ELb0ELNS_15WgradSyncMethodE3ENS_16CompileConditionILi900EEEEEvPT_S6_S6_PKS5_S8_S8_S8_PKfflPfPj --------------------------
	.section	.nv.shared._ZN13group_norm_v218gn_bwd_cuda_kernelI13__nv_bfloat16Li320ELi1ELi16ELi80ELi256ELb1ELb1ELi8ELi320ELi320ELi4ELb1ELi4ELb0ELb0ELNS_15WgradSyncMethodE3ENS_16CompileConditionILi900EEEEEvPT_S6_S6_PKS5_S8_S8_S8_PKfflPfPj,"aw",@nobits
	.sectionflags	@""
	.align	8
.nv.shared._ZN13group_norm_v218gn_bwd_cuda_kernelI13__nv_bfloat16Li320ELi1ELi16ELi80ELi256ELb1ELb1ELi8ELi320ELi320ELi4ELb1ELi4ELb0ELb0ELNS_15WgradSyncMethodE3ENS_16CompileConditionILi900EEEEEvPT_S6_S6_PKS5_S8_S8_S8_PKfflPfPj:
	.zero		14496


//--------------------- .nv.shared._ZN13group_norm_v218gn_bwd_cuda_kernelI13__nv_bfloat16Li320ELi3ELi16ELi80ELi256ELb1ELb1ELi8ELi320ELi320ELi4ELb1ELi8ELb0ELb0ELNS_15WgradSyncMethodE3ENS_16CompileConditionILi900EEEEEvPT_S6_S6_PKS5_S8_S8_S8_PKfflPfPj --------------------------
	.section	.nv.shared._ZN13group_norm_v218gn_bwd_cuda_kernelI13__nv_bfloat16Li320ELi3ELi16ELi80ELi256ELb1ELb1ELi8ELi320ELi320ELi4ELb1ELi8ELb0ELb0ELNS_15WgradSyncMethodE3ENS_16CompileConditionILi900EEEEEvPT_S6_S6_PKS5_S8_S8_S8_PKfflPfPj,"aw",@nobits
	.sectionflags	@""
	.align	8
.nv.shared._ZN13group_norm_v218gn_bwd_cuda_kernelI13__nv_bfloat16Li320ELi3ELi16ELi80ELi256ELb1ELb1ELi8ELi320ELi320ELi4ELb1ELi8ELb0ELb0ELNS_15WgradSyncMethodE3ENS_16CompileConditionILi900EEEEEvPT_S6_S6_PKS5_S8_S8_S8_PKfflPfPj:
	.zero		14496


//--------------------- .nv.shared._ZN13group_norm_v218gn_bwd_cuda_kernelI13__nv_bfloat16Li320ELi1ELi16ELi80ELi256ELb1ELb1ELi16ELi320ELi320ELi4ELb1ELi8ELb0ELb0ELNS_15WgradSyncMethodE3ENS_16CompileConditionILi900EEEEEvPT_S6_S6_PKS5_S8_S8_S8_PKfflPfPj --------------------------
	.section	.nv.shared._ZN13group_norm_v218gn_bwd_cuda_kernelI13__nv_bfloat16Li320ELi1ELi16ELi80ELi256ELb1ELb1ELi16ELi320ELi320ELi4ELb1ELi8ELb0ELb0ELNS_15WgradSyncMethodE3ENS_16CompileConditionILi900EEEEEvPT_S6_S6_PKS5_S8_S8_S8_PKfflPfPj,"aw",@nobits
	.sectionflags	@""
	.align	8
.nv.shared._ZN13group_norm_v218gn_bwd_cuda_kernelI13__nv_bfloat16Li320ELi1ELi16ELi80ELi256ELb1ELb1ELi16ELi320ELi320ELi4ELb1ELi8ELb0ELb0ELNS_15WgradSyncMethodE3ENS_16CompileConditionILi900EEEEEvPT_S6_S6_PKS5_S8_S8_S8_PKfflPfPj:
	.zero		14496


//--------------------- .nv.shared._ZN13group_norm_v218gn_bwd_cuda_kernelI13__nv_bfloat16Li320ELi3ELi16ELi80ELi256ELb1ELb1ELi16ELi320ELi320ELi4ELb1ELi20ELb0ELb0ELNS_15WgradSyncMethodE3ENS_16CompileConditionILi900EEEEEvPT_S6_S6_PKS5_S8_S8_S8_PKfflPfPj --------------------------
	.section	.nv.shared._ZN13group_norm_v218gn_bwd_cuda_kernelI13__nv_bfloat16Li320ELi3ELi16ELi80ELi256ELb1ELb1ELi16ELi320ELi320ELi4ELb1ELi20ELb0ELb0ELNS_15WgradSyncMethodE3ENS_16CompileConditionILi900EEEEEvPT_S6_S6_PKS5_S8_S8_S8_PKfflPfPj,"aw",@nobits
	.sectionflags	@""
	.align	8
.nv.shared._ZN13group_norm_v218gn_bwd_cuda_kernelI13__nv_bfloat16Li320ELi3ELi16ELi80ELi256ELb1ELb1ELi16ELi320ELi320ELi4ELb1ELi20ELb0ELb0ELNS_15WgradSyncMethodE3ENS_16CompileConditionILi900EEEEEvPT_S6_S6_PKS5_S8_S8_S8_PKfflPfPj:
	.zero		14496


//--------------------- .nv.shared._ZN13group_norm_v218gn_bwd_cuda_kernelI13__nv_bfloat16Li320ELi1ELi16ELi80ELi256ELb1ELb1ELi32ELi320ELi320ELi4ELb1ELi16ELb0ELb0ELNS_15WgradSyncMethodE3ENS_16CompileConditionILi900EEEEEvPT_S6_S6_PKS5_S8_S8_S8_PKfflPfPj --------------------------
	.section	.nv.shared._ZN13group_norm_v218gn_bwd_cuda_kernelI13__nv_bfloat16Li320ELi1ELi16ELi80ELi256ELb1ELb1ELi32ELi320ELi320ELi4ELb1ELi16ELb0ELb0ELNS_15WgradSyncMethodE3ENS_16CompileConditionILi900EEEEEvPT_S6_S6_PKS5_S8_S8_S8_PKfflPfPj,"aw",@nobits
	.sectionflags	@""
	.align	8
.nv.shared._ZN13group_norm_v218gn_bwd_cuda_kernelI13__nv_bfloat16Li320ELi1ELi16ELi80ELi256ELb1ELb1ELi32ELi320ELi320ELi4ELb1ELi16ELb0ELb0ELNS_15WgradSyncMethodE3ENS_16CompileConditionILi900EEEEEvPT_S6_S6_PKS5_S8_S8_S8_PKfflPfPj:
	.zero		14496


//--------------------- .nv.shared._ZN13group_norm_v218gn_bwd_cuda_kernelI13__nv_bfloat16Li320ELi1ELi16ELi80ELi256ELb1ELb1ELi64ELi320ELi320ELi4ELb1ELi36ELb0ELb0ELNS_15WgradSyncMethodE3ENS_16CompileConditionILi900EEEEEvPT_S6_S6_PKS5_S8_S8_S8_PKfflPfPj --------------------------
	.section	.nv.shared._ZN13group_norm_v218gn_bwd_cuda_kernelI13__nv_bfloat16Li320ELi1ELi16ELi80ELi256ELb1ELb1ELi64ELi320ELi320ELi4ELb1ELi36ELb0ELb0ELNS_15WgradSyncMethodE3ENS_16CompileConditionILi900EEEEEvPT_S6_S6_PKS5_S8_S8_S8_PKfflPfPj,"aw",@nobits
	.sectionflags	@""
	.align	8
.nv.shared._ZN13group_norm_v218gn_bwd_cuda_kernelI13__nv_bfloat16Li320ELi1ELi16ELi80ELi256ELb1ELb1ELi64ELi320ELi320ELi4ELb1ELi36ELb0ELb0ELNS_15WgradSyncMethodE3ENS_16CompileConditionILi900EEEEEvPT_S6_S6_PKS5_S8_S8_S8_PKfflPfPj:
	.zero		14496


//--------------------- .nv.shared._ZN13group_norm_v218gn_bwd_cuda_kernelI13__nv_bfloat16Li320ELi3ELi16ELi80ELi256ELb1ELb1ELi32ELi320ELi320ELi4ELb1ELi40ELb0ELb0ELNS_15WgradSyncMethodE3ENS_16CompileConditionILi900EEEEEvPT_S6_S6_PKS5_S8_S8_S8_PKfflPfPj --------------------------
	.section	.nv.shared._ZN13group_norm_v218gn_bwd_cuda_kernelI13__nv_bfloat16Li320ELi3ELi16ELi80ELi256ELb1ELb1ELi32ELi320ELi320ELi4ELb1ELi40ELb0ELb0ELNS_15WgradSyncMethodE3ENS_16CompileConditionILi900EEEEEvPT_S6_S6_PKS5_S8_S8_S8_PKfflPfPj,"aw",@nobits
	.sectionflags	@""
	.align	8
.nv.shared._ZN13group_norm_v218gn_bwd_cuda_kernelI13__nv_bfloat16Li320ELi3ELi16ELi80ELi256ELb1ELb1ELi32ELi320ELi320ELi4ELb1ELi40ELb0ELb0ELNS_15WgradSyncMethodE3ENS_16CompileConditionILi900EEEEEvPT_S6_S6_PKS5_S8_S8_S8_PKfflPfPj:
	.zero		14496


//--------------------- .nv.shared._ZN13group_norm_v218gn_bwd_cuda_kernelI13__nv_bfloat16Li320ELi2ELi16ELi80ELi256ELb1ELb1ELi32ELi320ELi320ELi4ELb1ELi36ELb0ELb0ELNS_15WgradSyncMethodE3ENS_16CompileConditionILi900EEEEEvPT_S6_S6_PKS5_S8_S8_S8_PKfflPfPj --------------------------
	.section	.nv.shared._ZN13group_norm_v218gn_bwd_cuda_kernelI13__nv_bfloat16Li320ELi2ELi16ELi80ELi256ELb1ELb1ELi32ELi320ELi320ELi4ELb1ELi36ELb0ELb0ELNS_15WgradSyncMethodE3ENS_16CompileConditionILi900EEEEEvPT_S6_S6_PKS5_S8_S8_S8_PKfflPfPj,"aw",@nobits
	.sectionflags	@""
	.align	8
.nv.shared._ZN13group_norm_v218gn_bwd_cuda_kernelI13__nv_bfloat16Li320ELi2ELi16ELi80ELi256ELb1ELb1ELi32ELi320ELi320ELi4ELb1ELi36ELb0ELb0ELNS_15WgradSyncMethodE3ENS_16CompileConditionILi900EEEEEvPT_S6_S6_PKS5_S8_S8_S8_PKfflPfPj:
	.zero		14496


//--------------------- .nv.shared._ZN13group_norm_v214gn_cuda_kernelI13__nv_bfloat16Li320ELi1ELi32ELi40ELi256ELb0ELi256ELi40ELi40ELi4ELb0ELi116ELb0ELb0ENS_16CompileConditionILi900EEEEEvPT_PKS4_S7_S7_flPfS8_Pj --------------------------
	.section	.nv.shared._ZN13group_norm_v214gn_cuda_kernelI13__nv_bfloat16Li320ELi1ELi32ELi40ELi256ELb0ELi256ELi40ELi40ELi4ELb0ELi116ELb0ELb0ENS_16CompileConditionILi900EEEEEvPT_PKS4_S7_S7_flPfS8_Pj,"aw",@nobits
	.sectionflags	@""
	.align	16
.nv.shared._ZN13group_norm_v214gn_cuda_kernelI13__nv_bfloat16Li320ELi1ELi32ELi40ELi256ELb0ELi256ELi40ELi40ELi4ELb0ELi116ELb0ELb0ENS_16CompileConditionILi900EEEEEvPT_PKS4_S7_S7_flPfS8_Pj:
	.zero		1112


//--------------------- .nv.shared._ZN13group_norm_v214gn_cuda_kernelI13__nv_bfloat16Li320ELi1ELi32ELi40ELi256ELb0ELi256ELi40ELi40ELi4ELb0ELi148ELb0ELb0ENS_16CompileConditionILi900EEEEEvPT_PKS4_S7_S7_flPfS8_Pj --------------------------
	.section	.nv.shared._ZN13group_norm_v214gn_cuda_kernelI13__nv_bfloat16Li320ELi1ELi32ELi40ELi256ELb0ELi256ELi40ELi40ELi4ELb0ELi148ELb0ELb0ENS_16CompileConditionILi900EEEEEvPT_PKS4_S7_S7_flPfS8_Pj,"aw",@nobits
	.sectionflags	@""
	.align	16
.nv.shared._ZN13group_norm_v214gn_cuda_kernelI13__nv_bfloat16Li320ELi1ELi32ELi40ELi256ELb0ELi256ELi40ELi40ELi4ELb0ELi148ELb0ELb0ENS_16CompileConditionILi900EEEEEvPT_PKS4_S7_S7_flPfS8_Pj:
	.zero		1112


//--------------------- .nv.shared._ZN13group_norm_v214gn_cuda_kernelI13__nv_bfloat16Li320ELi3ELi16ELi80ELi256ELb1ELi4ELi320ELi320ELi4ELb1ELi5ELb0ELb0ENS_16CompileConditionILi900EEEEEvPT_PKS4_S7_S7_flPfS8_Pj --------------------------
	.section	.nv.shared._ZN13group_norm_v214gn_cuda_kernelI13__nv_bfloat16Li320ELi3ELi16ELi80ELi256ELb1ELi4ELi320ELi320ELi4ELb1ELi5ELb0ELb0ENS_16CompileConditionILi900EEEEEvPT_PKS4_S7_S7_flPfS8_Pj,"aw",@nobits
	.sectionflags	@""
	.align	8
.nv.shared._ZN13group_norm_v214gn_cuda_kernelI13__nv_bfloat16Li320ELi3ELi16ELi80ELi256ELb1ELi4ELi320ELi320ELi4ELb1ELi5ELb0ELb0ENS_16CompileConditionILi900EEEEEvPT_PKS4_S7_S7_flPfS8_Pj:
	.zero		4256


//--------------------- .nv.shared._ZN13group_norm_v214gn_cuda_kernelI13__nv_bfloat16Li320ELi1ELi16ELi80ELi256ELb1ELi8ELi320ELi320ELi4ELb1ELi4ELb0ELb0ENS_16CompileConditionILi900EEEEEvPT_PKS4_S7_S7_flPfS8_Pj --------------------------
	.section	.nv.shared._ZN13group_norm_v214gn_cuda_kernelI13__nv_bfloat16Li320ELi1ELi16ELi80ELi256ELb1ELi8ELi320ELi320ELi4ELb1ELi4ELb0ELb0ENS_16CompileConditionILi900EEEEEvPT_PKS4_S7_S7_flPfS8_Pj,"aw",@nobits
	.sectionflags	@""
	.align	8
.nv.shared._ZN13group_norm_v214gn_cuda_kernelI13__nv_bfloat16Li320ELi1ELi16ELi80ELi256ELb1ELi8ELi320ELi320ELi4ELb1ELi4ELb0ELb0ENS_16CompileConditionILi900EEEEEvPT_PKS4_S7_S7_flPfS8_Pj:
	.zero		4256


//--------------------- .nv.shared._ZN13group_norm_v214gn_cuda_kernelI13__nv_bfloat16Li320ELi3ELi16ELi80ELi256ELb1ELi8ELi320ELi320ELi4ELb1ELi10ELb0ELb0ENS_16CompileConditionILi900EEEEEvPT_PKS4_S7_S7_flPfS8_Pj --------------------------
	.section	.nv.shared._ZN13group_norm_v214gn_cuda_kernelI13__nv_bfloat16Li320ELi3ELi16ELi80ELi256ELb1ELi8ELi320ELi320ELi4ELb1ELi10ELb0ELb0ENS_16CompileConditionILi900EEEEEvPT_PKS4_S7_S7_flPfS8_Pj,"aw",@nobits
	.sectionflags	@""
	.align	8
.nv.shared._ZN13group_norm_v214gn_cuda_kernelI13__nv_bfloat16Li320ELi3ELi16ELi80ELi256ELb1ELi8ELi320ELi320ELi4ELb1ELi10ELb0ELb0ENS_16CompileConditionILi900EEEEEvPT_PKS4_S7_S7_flPfS8_Pj:
	.zero		4256


//--------------------- .nv.shared._ZN13group_norm_v214gn_cuda_kernelI13__nv_bfloat16Li320ELi1ELi16ELi80ELi256ELb1ELi16ELi320ELi320ELi4ELb1ELi9ELb0ELb0ENS_16CompileConditionILi900EEEEEvPT_PKS4_S7_S7_flPfS8_Pj --------------------------
	.section	.nv.shared._ZN13group_norm_v214gn_cuda_kernelI13__nv_bfloat16Li320ELi1ELi16ELi80ELi256ELb1ELi16ELi320ELi320ELi4ELb1ELi9ELb0ELb0ENS_16CompileConditionILi900EEEEEvPT_PKS4_S7_S7_flPfS8_Pj,"aw",@nobits
	.sectionflags	@""
	.align	8
.nv.shared._ZN13group_norm_v214gn_cuda_kernelI13__nv_bfloat16Li320ELi1ELi16ELi80ELi256ELb1ELi16ELi320ELi320ELi4ELb1ELi9ELb0ELb0ENS_16CompileConditionILi900EEEEEvPT_PKS4_S7_S7_flPfS8_Pj:
	.zero		4256


//--------------------- .nv.shared._ZN13group_norm_v214gn_cuda_kernelI13__nv_bfloat16Li320ELi3ELi16ELi80ELi256ELb1ELi16ELi320ELi320ELi4ELb1ELi21ELb0ELb0ENS_16CompileConditionILi900EEEEEvPT_PKS4_S7_S7_flPfS8_Pj --------------------------
	.section	.nv.shared._ZN13group_norm_v214gn_cuda_kernelI13__nv_bfloat16Li320ELi3ELi16ELi80ELi256ELb1ELi16ELi320ELi320ELi4ELb1ELi21ELb0ELb0ENS_16CompileConditionILi900EEEEEvPT_PKS4_S7_S7_flPfS8_Pj,"aw",@nobits
	.sectionflags	@""
	.align	8
.nv.shared._ZN13group_norm_v214gn_cuda_kernelI13__nv_bfloat16Li320ELi3ELi16ELi80ELi256ELb1ELi16ELi320ELi320ELi4ELb1ELi21ELb0ELb0ENS_16CompileConditionILi900EEEEEvPT_PKS4_S7_S7_flPfS8_Pj:
	.zero		4256


//--------------------- .nv.shared._ZN13group_norm_v214gn_cuda_kernelI13__nv_bfloat16Li320ELi1ELi16ELi80ELi256ELb1ELi32ELi320ELi320ELi4ELb1ELi18ELb0ELb0ENS_16CompileConditionILi900EEEEEvPT_PKS4_S7_S7_flPfS8_Pj --------------------------
	.section	.nv.shared._ZN13group_norm_v214gn_cuda_kernelI13__nv_bfloat16Li320ELi1ELi16ELi80ELi256ELb1ELi32ELi320ELi320ELi4ELb1ELi18ELb0ELb0ENS_16CompileConditionILi900EEEEEvPT_PKS4_S7_S7_flPfS8_Pj,"aw",@nobits
	.sectionflags	@""
	.align	8
.nv.shared._ZN13group_norm_v214gn_cuda_kernelI13__nv_bfloat16Li320ELi1ELi16ELi80ELi256ELb1ELi32ELi320ELi320ELi4ELb1ELi18ELb0ELb0ENS_16CompileConditionILi900EEEEEvPT_PKS4_S7_S7_flPfS8_Pj:
	.zero		4256


//--------------------- .nv.shared._ZN13group_norm_v214gn_cuda_kernelI13__nv_bfloat16Li320ELi3ELi16ELi80ELi256ELb1ELi32ELi320ELi320ELi4ELb1ELi43ELb0ELb0ENS_16CompileConditionILi900EEEEEvPT_PKS4_S7_S7_flPfS8_Pj --------------------------
	.section	.nv.shared._ZN13group_norm_v214gn_cuda_kernelI13__nv_bfloat16Li320ELi3ELi16ELi80ELi256ELb1ELi32ELi320ELi320ELi4ELb1ELi43ELb0ELb0ENS_16CompileConditionILi900EEEEEvPT_PKS4_S7_S7_flPfS8_Pj,"aw",@nobits
	.sectionflags	@""
	.align	8
.nv.shared._ZN13group_norm_v214gn_cuda_kernelI13__nv_bfloat16Li320ELi3ELi16ELi80ELi256ELb1ELi32ELi320ELi320ELi4ELb1ELi43ELb0ELb0ENS_16CompileConditionILi900EEEEEvPT_PKS4_S7_S7_flPfS8_Pj:
	.zero		4256


//--------------------- .nv.shared._ZN13group_norm_v214gn_cuda_kernelI13__nv_bfloat16Li320ELi1ELi16ELi80ELi256ELb1ELi64ELi320ELi320ELi4ELb1ELi37ELb0ELb0ENS_16CompileConditionILi900EEEEEvPT_PKS4_S7_S7_flPfS8_Pj --------------------------
	.section	.nv.shared._ZN13group_norm_v214gn_cuda_kernelI13__nv_bfloat16Li320ELi1ELi16ELi80ELi256ELb1ELi64ELi320ELi320ELi4ELb1ELi37ELb0ELb0ENS_16CompileConditionILi900EEEEEvPT_PKS4_S7_S7_flPfS8_Pj,"aw",@nobits
	.sectionflags	@""
	.align	8
.nv.shared._ZN13group_norm_v214gn_cuda_kernelI13__nv_bfloat16Li320ELi1ELi16ELi80ELi256ELb1ELi64ELi320ELi320ELi4ELb1ELi37ELb0ELb0ENS_16CompileConditionILi900EEEEEvPT_PKS4_S7_S7_flPfS8_Pj:
	.zero		4256


//--------------------- .nv.shared._ZN13group_norm_v214gn_cuda_kernelI13__nv_bfloat16Li320ELi3ELi16ELi80ELi256ELb1ELi64ELi320ELi320ELi4ELb1ELi87ELb0ELb0ENS_16CompileConditionILi900EEEEEvPT_PKS4_S7_S7_flPfS8_Pj --------------------------
	.section	.nv.shared._ZN13group_norm_v214gn_cuda_kernelI13__nv_bfloat16Li320ELi3ELi16ELi80ELi256ELb1ELi64ELi320ELi320ELi4ELb1ELi87ELb0ELb0ENS_16CompileConditionILi900EEEEEvPT_PKS4_S7_S7_flPfS8_Pj,"aw",@nobits
	.sectionflags	@""
	.align	8
.nv.shared._ZN13group_norm_v214gn_cuda_kernelI13__nv_bfloat16Li320ELi3ELi16ELi80ELi256ELb1ELi64ELi320ELi320ELi4ELb1ELi87ELb0ELb0ENS_16CompileConditionILi900EEEEEvPT_PKS4_S7_S7_flPfS8_Pj:
	.zero		4256


//--------------------- .nv.shared._ZN13group_norm_v214gn_cuda_kernelI13__nv_bfloat16Li320ELi1ELi16ELi80ELi256ELb1ELi128ELi320ELi320ELi4ELb1ELi74ELb0ELb0ENS_16CompileConditionILi900EEEEEvPT_PKS4_S7_S7_flPfS8_Pj --------------------------
	.section	.nv.shared._ZN13group_norm_v214gn_cuda_kernelI13__nv_bfloat16Li320ELi1ELi16ELi80ELi256ELb1ELi128ELi320ELi320ELi4ELb1ELi74ELb0ELb0ENS_16CompileConditionILi900EEEEEvPT_PKS4_S7_S7_flPfS8_Pj,"aw",@nobits
	.sectionflags	@""
	.align	8
.nv.shared._ZN13group_norm_v214gn_cuda_kernelI13__nv_bfloat16Li320ELi1ELi16ELi80ELi256ELb1ELi128ELi320ELi320ELi4ELb1ELi74ELb0ELb0ENS_16CompileConditionILi900EEEEEvPT_PKS4_S7_S7_flPfS8_Pj:
	.zero		4256


//--------------------- .nv.shared._ZN13group_norm_v214gn_cuda_kernelI13__nv_bfloat16Li320ELi1ELi16ELi80ELi256ELb1ELi128ELi320ELi320ELi4ELb0ELi74ELb0ELb1ENS_16CompileConditionILi900EEEEEvPT_PKS4_S7_S7_flPfS8_Pj --------------------------
	.section	.nv.shared._ZN13group_norm_v214gn_cuda_kernelI13__nv_bfloat16Li320ELi1ELi16ELi80ELi256ELb1ELi128ELi320ELi320ELi4ELb0ELi74ELb0ELb1ENS_16CompileConditionILi900EEEEEvPT_PKS4_S7_S7_flPfS8_Pj,"aw",@nobits
	.sectionflags	@""
	.align	16
.nv.shared._ZN13group_norm_v214gn_cuda_kernelI13__nv_bfloat16Li320ELi1ELi16ELi80ELi256ELb1ELi128ELi320ELi320ELi4ELb0ELi74ELb0ELb1ENS_16CompileConditionILi900EEEEEvPT_PKS4_S7_S7_flPfS8_Pj:
	.zero		4320


//--------------------- .nv.shared._ZN13group_norm_v218gn_bwd_cuda_kernelI6__halfLi320ELi3ELi32ELi40ELi256ELb0ELb1ELi4ELi320ELi320ELi4ELb1ELi5ELb0ELb0ELNS_15WgradSyncMethodE2ENS_16CompileConditionILi900EEEEEvPT_S6_S6_PKS5_S8_S8_S8_PKfflPfPj --------------------------
	.section	.nv.shared._ZN13group_norm_v218gn_bwd_cuda_kernelI6__halfLi320ELi3ELi32ELi40ELi256ELb0ELb1ELi4ELi320ELi320ELi4ELb1ELi5ELb0ELb0ELNS_15WgradSyncMethodE2ENS_16CompileConditionILi900EEEEEvPT_S6_S6_PKS5_S8_S8_S8_PKfflPfPj,"aw",@nobits
	.sectionflags	@""
	.align	8
.nv.shared._ZN13group_norm_v218gn_bwd_cuda_kernelI6__halfLi320ELi3ELi32ELi40ELi256ELb0ELb1ELi4ELi320ELi320ELi4ELb1ELi5ELb0ELb0ELNS_15WgradSyncMethodE2ENS_16CompileConditionILi900EEEEEvPT_S6_S6_PKS5_S8_S8_S8_PKfflPfPj:
	.zero		14528


//--------------------- .nv.shared._ZN13group_norm_v218gn_bwd_cuda_kernelI6__halfLi320ELi1ELi32ELi40ELi256ELb0ELb1ELi8ELi320ELi320ELi4ELb1ELi4ELb0ELb0ELNS_15WgradSyncMethodE3ENS_16CompileConditionILi900EEEEEvPT_S6_S6_PKS5_S8_S8_S8_PKfflPfPj --------------------------
	.section	.nv.shared._ZN13group_norm_v218gn_bwd_cuda_kernelI6__halfLi320ELi1ELi32ELi40ELi256ELb0ELb1ELi8ELi320ELi320ELi4ELb1ELi4ELb0ELb0ELNS_15WgradSyncMethodE3ENS_16CompileConditionILi900EEEEEvPT_S6_S6_PKS5_S8_S8_S8_PKfflPfPj,"aw",@nobits
	.sectionflags	@""
	.align	8
.nv.shared._ZN13group_norm_v218gn_bwd_cuda_kernelI6__halfLi320ELi1ELi32ELi40ELi256ELb0ELb1ELi8ELi320ELi320ELi4ELb1ELi4ELb0ELb0ELNS_15WgradSyncMethodE3ENS_16CompileConditionILi900EEEEEvPT_S6_S6_PKS5_S8_S8_S8_PKfflPfPj:
	.zero		14528


//--------------------- .nv.shared._ZN13group_norm_v218gn_bwd_cuda_kernelI6__halfLi320ELi3ELi32ELi40ELi256ELb0ELb1ELi8ELi320ELi320ELi4ELb1ELi8ELb0ELb0ELNS_15WgradSyncMethodE3ENS_16CompileConditionILi900EEEEEvPT_S6_S6_PKS5_S8_S8_S8_PKfflPfPj --------------------------
	.section	.nv.shared._ZN13group_norm_v218gn_bwd_cuda_kernelI6__halfLi320ELi3ELi32ELi40ELi256ELb0ELb1ELi8ELi320ELi320ELi4ELb1ELi8ELb0ELb0ELNS_15WgradSyncMethodE3ENS_16CompileConditionILi900EEEEEvPT_S6_S6_PKS5_S8_S8_S8_PKfflPfPj,"aw",@nobits
	.sectionflags	@""
	.align	8
.nv.shared._ZN13group_norm_v218gn_bwd_cuda_kernelI6__halfLi320ELi3ELi32ELi40ELi256ELb0ELb1ELi8ELi320ELi320ELi4ELb1ELi8ELb0ELb0ELNS_15WgradSyncMethodE3ENS_16CompileConditionILi900EEEEEvPT_S6_S6_PKS5_S8_S8_S8_PKfflPfPj:
	.zero		14528


//--------------------- .nv.shared._ZN13group_norm_v218gn_bwd_cuda_kernelI6__halfLi320ELi1ELi32ELi40ELi256ELb0ELb1ELi16ELi320ELi320ELi4ELb1ELi8ELb0ELb0ELNS_15WgradSyncMethodE3ENS_16CompileConditionILi900EEEEEvPT_S6_S6_PKS5_S8_S8_S8_PKfflPfPj --------------------------
	.section	.nv.shared._ZN13group_norm_v218gn_bwd_cuda_kernelI6__halfLi320ELi1ELi32ELi40ELi256ELb0ELb1ELi16ELi320ELi320ELi4ELb1ELi8ELb0ELb0ELNS_15WgradSyncMethodE3ENS_16CompileConditionILi900EEEEEvPT_S6_S6_PKS5_S8_S8_S8_PKfflPfPj,"aw",@nobits
	.sectionflags	@""
	.align	8
.nv.shared._ZN13group_norm_v218gn_bwd_cuda_kernelI6__halfLi320ELi1ELi32ELi40ELi256ELb0ELb1ELi16ELi320ELi320ELi4ELb1ELi8ELb0ELb0ELNS_15WgradSyncMethodE3ENS_16CompileConditionILi900EEEEEvPT_S6_S6_PKS5_S8_S8_S8_PKfflPfPj:
	.zero		14528


//--------------------- .nv.shared._ZN13group_norm_v218gn_bwd_cuda_kernelI6__halfLi320ELi3ELi32ELi40ELi256ELb0ELb1ELi16ELi320ELi320ELi4ELb1ELi20ELb0ELb0ELNS_15WgradSyncMethodE3ENS_16CompileConditionILi900EEEEEvPT_S6_S6_PKS5_S8_S8_S8_PKfflPfPj --------------------------
	.section	.nv.shared._ZN13group_norm_v218gn_bwd_cuda_kernelI6__halfLi320ELi3ELi32ELi40ELi256ELb0ELb1ELi16ELi320ELi320ELi4ELb1ELi20ELb0ELb0ELNS_15WgradSyncMethodE3ENS_16CompileConditionILi900EEEEEvPT_S6_S6_PKS5_S8_S8_S8_PKfflPfPj,"aw",@nobits
	.sectionflags	@""
	.align	8
.nv.shared._ZN13group_norm_v218gn_bwd_cuda_kernelI6__halfLi320ELi3ELi32ELi40ELi256ELb0ELb1ELi16ELi320ELi320ELi4ELb1ELi20ELb0ELb0ELNS_15WgradSyncMethodE3ENS_16CompileConditionILi900EEEEEvPT_S6_S6_PKS5_S8_S8_S8_PKfflPfPj:
	.zero		14528


//--------------------- .nv.shared._ZN13group_norm_v218gn_bwd_cuda_kernelI6__halfLi320ELi1ELi32ELi40ELi256ELb0ELb1ELi32ELi320ELi320ELi4ELb1ELi16ELb0ELb0ELNS_15WgradSyncMethodE3ENS_16CompileConditionILi900EEEEEvPT_S6_S6_PKS5_S8_S8_S8_PKfflPfPj --------------------------
	.section	.nv.shared._ZN13group_norm_v218gn_bwd_cuda_kernelI6__halfLi320ELi1ELi32ELi40ELi256ELb0ELb1ELi32ELi320ELi320ELi4ELb1ELi16ELb0ELb0ELNS_15WgradSyncMethodE3ENS_16CompileConditionILi900EEEEEvPT_S6_S6_PKS5_S8_S8_S8_PKfflPfPj,"aw",@nobits
	.sectionflags	@""
	.align	8
.nv.shared._ZN13group_norm_v218gn_bwd_cuda_kernelI6__halfLi320ELi1ELi32ELi40ELi256ELb0ELb1ELi32ELi320ELi320ELi4ELb1ELi16ELb0ELb0ELNS_15WgradSyncMethodE3ENS_16CompileConditionILi900EEEEEvPT_S6_S6_PKS5_S8_S8_S8_PKfflPfPj:
	.zero		14528


//--------------------- .nv.shared._ZN13group_norm_v218gn_bwd_cuda_kernelI6__halfLi320ELi1ELi32ELi40ELi256ELb0ELb1ELi64ELi320ELi320ELi4ELb1ELi36ELb0ELb0ELNS_15WgradSyncMethodE3ENS_16CompileConditionILi900EEEEEvPT_S6_S6_PKS5_S8_S8_S8_PKfflPfPj --------------------------
	.section	.nv.shared._ZN13group_norm_v218gn_bwd_cuda_kernelI6__halfLi320ELi1ELi32ELi40ELi256ELb0ELb1ELi64ELi320ELi320ELi4ELb1ELi36ELb0ELb0ELNS_15WgradSyncMethodE3ENS_16CompileConditionILi900EEEEEvPT_S6_S6_PKS5_S8_S8_S8_PKfflPfPj,"aw",@nobits
	.sectionflags	@""
	.align	8
.nv.shared._ZN13group_norm_v218gn_bwd_cuda_kernelI6__halfLi320ELi1ELi32ELi40ELi256ELb0ELb1ELi64ELi320ELi320ELi4ELb1ELi36ELb0ELb0ELNS_15WgradSyncMethodE3ENS_16CompileConditionILi900EEEEEvPT_S6_S6_PKS5_S8_S8_S8_PKfflPfPj:
	.zero		14528


//--------------------- .nv.shared._ZN13group_norm_v218gn_bwd_cuda_kernelI6__halfLi320ELi3ELi32ELi40ELi256ELb0ELb1ELi32ELi320ELi320ELi4ELb1ELi40ELb0ELb0ELNS_15WgradSyncMethodE3ENS_16CompileConditionILi900EEEEEvPT_S6_S6_PKS5_S8_S8_S8_PKfflPfPj --------------------------
	.section	.nv.shared._ZN13group_norm_v218gn_bwd_cuda_kernelI6__halfLi320ELi3ELi32ELi40ELi256ELb0ELb1ELi32ELi320ELi320ELi4ELb1ELi40ELb0ELb0ELNS_15WgradSyncMethodE3ENS_16CompileConditionILi900EEEEEvPT_S6_S6_PKS5_S8_S8_S8_PKfflPfPj,"aw",@nobits
	.sectionflags	@""
	.align	8
.nv.shared._ZN13group_norm_v218gn_bwd_cuda_kernelI6__halfLi320ELi3ELi32ELi40ELi256ELb0ELb1ELi32ELi320ELi320ELi4ELb1ELi40ELb0ELb0ELNS_15WgradSyncMethodE3ENS_16CompileConditionILi900EEEEEvPT_S6_S6_PKS5_S8_S8_S8_PKfflPfPj:
	.zero		14528


//--------------------- .nv.shared._ZN13group_norm_v218gn_bwd_cuda_kernelI6__halfLi320ELi2ELi32ELi40ELi256ELb0ELb1ELi32ELi320ELi320ELi4ELb1ELi36ELb0ELb0ELNS_15WgradSyncMethodE3ENS_16CompileConditionILi900EEEEEvPT_S6_S6_PKS5_S8_S8_S8_PKfflPfPj --------------------------
	.section	.nv.shared._ZN13group_norm_v218gn_bwd_cuda_kernelI6__halfLi320ELi2ELi32ELi40ELi256ELb0ELb1ELi32ELi320ELi320ELi4ELb1ELi36ELb0ELb0ELNS_15WgradSyncMethodE3ENS_16CompileConditionILi900EEEEEvPT_S6_S6_PKS5_S8_S8_S8_PKfflPfPj,"aw",@nobits
	.sectionflags	@""
	.align	8
.nv.shared._ZN13group_norm_v218gn_bwd_cuda_kernelI6__halfLi320ELi2ELi32ELi40ELi256ELb0ELb1ELi32ELi320ELi320ELi4ELb1ELi36ELb0ELb0ELNS_15WgradSyncMethodE3ENS_16CompileConditionILi900EEEEEvPT_S6_S6_PKS5_S8_S8_S8_PKfflPfPj:
	.zero		14528


//--------------------- .nv.shared._ZN13group_norm_v218gn_bwd_cuda_kernelI6__halfLi320ELi3ELi16ELi80ELi256ELb1ELb1ELi4ELi320ELi320ELi4ELb1ELi5ELb0ELb0ELNS_15WgradSyncMethodE2ENS_16CompileConditionILi900EEEEEvPT_S6_S6_PKS5_S8_S8_S8_PKfflPfPj --------------------------
	.section	.nv.shared._ZN13group_norm_v218gn_bwd_cuda_kernelI6__halfLi320ELi3ELi16ELi80ELi256ELb1ELb1ELi4ELi320ELi320ELi4ELb1ELi5ELb0ELb0ELNS_15WgradSyncMethodE2ENS_16CompileConditionILi900EEEEEvPT_S6_S6_PKS5_S8_S8_S8_PKfflPfPj,"aw",@nobits
	.sectionflags	@""
	.align	8
.nv.shared._ZN13group_norm_v218gn_bwd_cuda_kernelI6__halfLi320ELi3ELi16ELi80ELi256ELb1ELb1ELi4ELi320ELi320ELi4ELb1ELi5ELb0ELb0ELNS_15WgradSyncMethodE2ENS_16CompileConditionILi900EEEEEvPT_S6_S6_PKS5_S8_S8_S8_PKfflPfPj:
	.zero		14496


//--------------------- .nv.shared._ZN13group_norm_v218gn_bwd_cuda_kernelI6__halfLi320ELi1ELi16ELi80ELi256ELb1ELb1ELi8ELi320ELi320ELi4ELb1ELi4ELb0ELb0ELNS_15WgradSyncMethodE3ENS_16CompileConditionILi900EEEEEvPT_S6_S6_PKS5_S8_S8_S8_PKfflPfPj --------------------------
	.section	.nv.shared._ZN13group_norm_v218gn_bwd_cuda_kernelI6__halfLi320ELi1ELi16ELi80ELi256ELb1ELb1ELi8ELi320ELi320ELi4ELb1ELi4ELb0ELb0ELNS_15WgradSyncMethodE3ENS_16CompileConditionILi900EEEEEvPT_S6_S6_PKS5_S8_S8_S8_PKfflPfPj,"aw",@nobits
	.sectionflags	@""
	.align	8
.nv.shared._ZN13group_norm_v218gn_bwd_cuda_kernelI6__halfLi320ELi1ELi16ELi80ELi256ELb1ELb1ELi8ELi320ELi320ELi4ELb1ELi4ELb0ELb0ELNS_15WgradSyncMethodE3ENS_16CompileConditionILi900EEEEEvPT_S6_S6_PKS5_S8_S8_S8_PKfflPfPj:
	.zero		14496


//--------------------- .nv.shared._ZN13group_norm_v218gn_bwd_cuda_kernelI6__halfLi320ELi3ELi16ELi80ELi256ELb1ELb1ELi8ELi320ELi320ELi4ELb1ELi8ELb0ELb0ELNS_15WgradSyncMethodE3ENS_16CompileConditionILi900EEEEEvPT_S6_S6_PKS5_S8_S8_S8_PKfflPfPj --------------------------
	.section	.nv.shared._ZN13group_norm_v218gn_bwd_cuda_kernelI6__halfLi320ELi3ELi16ELi80ELi256ELb1ELb1ELi8ELi320ELi320ELi4ELb1ELi8ELb0ELb0ELNS_15WgradSyncMethodE3ENS_16CompileConditionILi900EEEEEvPT_S6_S6_PKS5_S8_S8_S8_PKfflPfPj,"aw",@nobits
	.sectionflags	@""
	.align	8
.nv.shared._ZN13group_norm_v218gn_bwd_cuda_kernelI6__halfLi320ELi3ELi16ELi80ELi256ELb1ELb1ELi8ELi320ELi320ELi4ELb1ELi8ELb0ELb0ELNS_15WgradSyncMethodE3ENS_16CompileConditionILi900EEEEEvPT_S6_S6_PKS5_S8_S8_S8_PKfflPfPj:
	.zero		14496


//--------------------- .nv.shared._ZN13group_norm_v218gn_bwd_cuda_kernelI6__halfLi320ELi1ELi16ELi80ELi256ELb1ELb1ELi16ELi320ELi320ELi4ELb1ELi8ELb0ELb0ELNS_15WgradSyncMethodE3ENS_16CompileConditionILi900EEEEEvPT_S6_S6_PKS5_S8_S8_S8_PKfflPfPj --------------------------
	.section	.nv.shared._ZN13group_norm_v218gn_bwd_cuda_kernelI6__halfLi320ELi1ELi16ELi80ELi256ELb1ELb1ELi16ELi320ELi320ELi4ELb1ELi8ELb0ELb0ELNS_15WgradSyncMethodE3ENS_16CompileConditionILi900EEEEEvPT_S6_S6_PKS5_S8_S8_S8_PKfflPfPj,"aw",@nobits
	.sectionflags	@""
	.align	8
.nv.shared._ZN13group_norm_v218gn_bwd_cuda_kernelI6__halfLi320ELi1ELi16ELi80ELi256ELb1ELb1ELi16ELi320ELi320ELi4ELb1ELi8ELb0ELb0ELNS_15WgradSyncMethodE3ENS_16CompileConditionILi900EEEEEvPT_S6_S6_PKS5_S8_S8_S8_PKfflPfPj:
	.zero		14496


//--------------------- .nv.shared._ZN13group_norm_v218gn_bwd_cuda_kernelI6__halfLi320ELi3ELi16ELi80ELi256ELb1ELb1ELi16ELi320ELi320ELi4ELb1ELi20ELb0ELb0ELNS_15WgradSyncMethodE3ENS_16CompileConditionILi900EEEEEvPT_S6_S6_PKS5_S8_S8_S8_PKfflPfPj --------------------------
	.section	.nv.shared._ZN13group_norm_v218gn_bwd_cuda_kernelI6__halfLi320ELi3ELi16ELi80ELi256ELb1ELb1ELi16ELi320ELi320ELi4ELb1ELi20ELb0ELb0ELNS_15WgradSyncMethodE3ENS_16CompileConditionILi900EEEEEvPT_S6_S6_PKS5_S8_S8_S8_PKfflPfPj,"aw",@nobits
	.sectionflags	@""
	.align	8
.nv.shared._ZN13group_norm_v218gn_bwd_cuda_kernelI6__halfLi320ELi3ELi16ELi80ELi256ELb1ELb1ELi16ELi320ELi320ELi4ELb1ELi20ELb0ELb0ELNS_15WgradSyncMethodE3ENS_16CompileConditionILi900EEEEEvPT_S6_S6_PKS5_S8_S8_S8_PKfflPfPj:
	.zero		14496


//--------------------- .nv.shared._ZN13group_norm_v218gn_bwd_cuda_kernelI6__halfLi320ELi1ELi16ELi80ELi256ELb1ELb1ELi32ELi320ELi320ELi4ELb1ELi16ELb0ELb0ELNS_15WgradSyncMethodE3ENS_16CompileConditionILi900EEEEEvPT_S6_S6_PKS5_S8_S8_S8_PKfflPfPj --------------------------
	.section	.nv.shared._ZN13group_norm_v218gn_bwd_cuda_kernelI6__halfLi320ELi1ELi16ELi80ELi256ELb1ELb1ELi32ELi320ELi320ELi4ELb1ELi16ELb0ELb0ELNS_15WgradSyncMethodE3ENS_16CompileConditionILi900EEEEEvPT_S6_S6_PKS5_S8_S8_S8_PKfflPfPj,"aw",@nobits
	.sectionflags	@""
	.align	8
.nv.shared._ZN13group_norm_v218gn_bwd_cuda_kernelI6__halfLi320ELi1ELi16ELi80ELi256ELb1ELb1ELi32ELi320ELi320ELi4ELb1ELi16ELb0ELb0ELNS_15WgradSyncMethodE3ENS_16CompileConditionILi900EEEEEvPT_S6_S6_PKS5_S8_S8_S8_PKfflPfPj:
	.zero		14496


//--------------------- .nv.shared._ZN13group_norm_v218gn_bwd_cuda_kernelI6__halfLi320ELi1ELi16ELi80ELi256ELb1ELb1ELi64ELi320ELi320ELi4ELb1ELi36ELb0ELb0ELNS_15WgradSyncMethodE3ENS_16CompileConditionILi900EEEEEvPT_S6_S6_PKS5_S8_S8_S8_PKfflPfPj --------------------------
	.section	.nv.shared._ZN13group_norm_v218gn_bwd_cuda_kernelI6__halfLi320ELi1ELi16ELi80ELi256ELb1ELb1ELi64ELi320ELi320ELi4ELb1ELi36ELb0ELb0ELNS_15WgradSyncMethodE3ENS_16CompileConditionILi900EEEEEvPT_S6_S6_PKS5_S8_S8_S8_PKfflPfPj,"aw",@nobits
	.sectionflags	@""
	.align	8
.nv.shared._ZN13group_norm_v218gn_bwd_cuda_kernelI6__halfLi320ELi1ELi16ELi80ELi256ELb1ELb1ELi64ELi320ELi320ELi4ELb1ELi36ELb0ELb0ELNS_15WgradSyncMethodE3ENS_16CompileConditionILi900EEEEEvPT_S6_S6_PKS5_S8_S8_S8_PKfflPfPj:
	.zero		14496


//--------------------- .nv.shared._ZN13group_norm_v218gn_bwd_cuda_kernelI6__halfLi320ELi3ELi16ELi80ELi256ELb1ELb1ELi32ELi320ELi320ELi4ELb1ELi40ELb0ELb0ELNS_15WgradSyncMethodE3ENS_16CompileConditionILi900EEEEEvPT_S6_S6_PKS5_S8_S8_S8_PKfflPfPj --------------------------
	.section	.nv.shared._ZN13group_norm_v218gn_bwd_cuda_kernelI6__halfLi320ELi3ELi16ELi80ELi256ELb1ELb1ELi32ELi320ELi320ELi4ELb1ELi40ELb0ELb0ELNS_15WgradSyncMethodE3ENS_16CompileConditionILi900EEEEEvPT_S6_S6_PKS5_S8_S8_S8_PKfflPfPj,"aw",@nobits
	.sectionflags	@""
	.align	8
.nv.shared._ZN13group_norm_v218gn_bwd_cuda_kernelI6__halfLi320ELi3ELi16ELi80ELi256ELb1ELb1ELi32ELi320ELi320ELi4ELb1ELi40ELb0ELb0ELNS_15WgradSyncMethodE3ENS_16CompileConditionILi900EEEEEvPT_S6_S6_PKS5_S8_S8_S8_PKfflPfPj:
	.zero		14496


//--------------------- .nv.shared._ZN13group_norm_v218gn_bwd_cuda_kernelI6__halfLi320ELi2ELi16ELi80ELi256ELb1ELb1ELi32ELi320ELi320ELi4ELb1ELi36ELb0ELb0ELNS_15WgradSyncMethodE3ENS_16CompileConditionILi900EEEEEvPT_S6_S6_PKS5_S8_S8_S8_PKfflPfPj --------------------------
	.section	.nv.shared._ZN13group_norm_v218gn_bwd_cuda_kernelI6__halfLi320ELi2ELi16ELi80ELi256ELb1ELb1ELi32ELi320ELi320ELi4ELb1ELi36ELb0ELb0ELNS_15WgradSyncMethodE3ENS_16CompileConditionILi900EEEEEvPT_S6_S6_PKS5_S8_S8_S8_PKfflPfPj,"aw",@nobits
	.sectionflags	@""
	.align	8
.nv.shared._ZN13group_norm_v218gn_bwd_cuda_kernelI6__halfLi320ELi2ELi16ELi80ELi256ELb1ELb1ELi32ELi320ELi320ELi4ELb1ELi36ELb0ELb0ELNS_15WgradSyncMethodE3ENS_16CompileConditionILi900EEEEEvPT_S6_S6_PKS5_S8_S8_S8_PKfflPfPj:
	.zero		14496


//--------------------- .nv.shared._ZN13group_norm_v214gn_cuda_kernelI6__halfLi320ELi1ELi32ELi40ELi256ELb0ELi256ELi40ELi40ELi4ELb0ELi116ELb0ELb0ENS_16CompileConditionILi900EEEEEvPT_PKS4_S7_S7_flPfS8_Pj --------------------------
	.section	.nv.shared._ZN13group_norm_v214gn_cuda_kernelI6__halfLi320ELi1ELi32ELi40ELi256ELb0ELi256ELi40ELi40ELi4ELb0ELi116ELb0ELb0ENS_16CompileConditionILi900EEEEEvPT_PKS4_S7_S7_flPfS8_Pj,"aw",@nobits
	.sectionflags	@""
	.align	16
.nv.shared._ZN13group_norm_v214gn_cuda_kernelI6__halfLi320ELi1ELi32ELi40ELi256ELb0ELi256ELi40ELi40ELi4ELb0ELi116ELb0ELb0ENS_16CompileConditionILi900EEEEEvPT_PKS4_S7_S7_flPfS8_Pj:
	.zero		1112


//--------------------- .nv.shared._ZN13group_norm_v214gn_cuda_kernelI6__halfLi320ELi1ELi32ELi40ELi256ELb0ELi256ELi40ELi40ELi4ELb0ELi148ELb0ELb0ENS_16CompileConditionILi900EEEEEvPT_PKS4_S7_S7_flPfS8_Pj --------------------------
	.section	.nv.shared._ZN13group_norm_v214gn_cuda_kernelI6__halfLi320ELi1ELi32ELi40ELi256ELb0ELi256ELi40ELi40ELi4ELb0ELi148ELb0ELb0ENS_16CompileConditionILi900EEEEEvPT_PKS4_S7_S7_flPfS8_Pj,"aw",@nobits
	.sectionflags	@""
	.align	16
.nv.shared._ZN13group_norm_v214gn_cuda_kernelI6__halfLi320ELi1ELi32ELi40ELi256ELb0ELi256ELi40ELi40ELi4ELb0ELi148ELb0ELb0ENS_16CompileConditionILi900EEEEEvPT_PKS4_S7_S7_flPfS8_Pj:
	.zero		1112


//--------------------- .nv.shared._ZN13group_norm_v214gn_cuda_kernelI6__halfLi320ELi3ELi16ELi80ELi256ELb1ELi4ELi320ELi320ELi4ELb1ELi5ELb0ELb0ENS_16CompileConditionILi900EEEEEvPT_PKS4_S7_S7_flPfS8_Pj --------------------------
	.section	.nv.shared._ZN13group_norm_v214gn_cuda_kernelI6__halfLi320ELi3ELi16ELi80ELi256ELb1ELi4ELi320ELi320ELi4ELb1ELi5ELb0ELb0ENS_16CompileConditionILi900EEEEEvPT_PKS4_S7_S7_flPfS8_Pj,"aw",@nobits
	.sectionflags	@""
	.align	8
.nv.shared._ZN13group_norm_v214gn_cuda_kernelI6__halfLi320ELi3ELi16ELi80ELi256ELb1ELi4ELi320ELi320ELi4ELb1ELi5ELb0ELb0ENS_16CompileConditionILi900EEEEEvPT_PKS4_S7_S7_flPfS8_Pj:
	.zero		4256


//--------------------- .nv.shared._ZN13group_norm_v214gn_cuda_kernelI6__halfLi320ELi1ELi16ELi80ELi256ELb1ELi8ELi320ELi320ELi4ELb1ELi4ELb0ELb0ENS_16CompileConditionILi900EEEEEvPT_PKS4_S7_S7_flPfS8_Pj --------------------------
	.section	.nv.shared._ZN13group_norm_v214gn_cuda_kernelI6__halfLi320ELi1ELi16ELi80ELi256ELb1ELi8ELi320ELi320ELi4ELb1ELi4ELb0ELb0ENS_16CompileConditionILi900EEEEEvPT_PKS4_S7_S7_flPfS8_Pj,"aw",@nobits
	.sectionflags	@""
	.align	8
.nv.shared._ZN13group_norm_v214gn_cuda_kernelI6__halfLi320ELi1ELi16ELi80ELi256ELb1ELi8ELi320ELi320ELi4ELb1ELi4ELb0ELb0ENS_16CompileConditionILi900EEEEEvPT_PKS4_S7_S7_flPfS8_Pj:
	.zero		4256


//--------------------- .nv.shared._ZN13group_norm_v214gn_cuda_kernelI6__halfLi320ELi3ELi16ELi80ELi256ELb1ELi8ELi320ELi320ELi4ELb1ELi10ELb0ELb0ENS_16CompileConditionILi900EEEEEvPT_PKS4_S7_S7_flPfS8_Pj --------------------------
	.section	.nv.shared._ZN13group_norm_v214gn_cuda_kernelI6__halfLi320ELi3ELi16ELi80ELi256ELb1ELi8ELi320ELi320ELi4ELb1ELi10ELb0ELb0ENS_16CompileConditionILi900EEEEEvPT_PKS4_S7_S7_flPfS8_Pj,"aw",@nobits
	.sectionflags	@""
	.align	8
.nv.shared._ZN13group_norm_v214gn_cuda_kernelI6__halfLi320ELi3ELi16ELi80ELi256ELb1ELi8ELi320ELi320ELi4ELb1ELi10ELb0ELb0ENS_16CompileConditionILi900EEEEEvPT_PKS4_S7_S7_flPfS8_Pj:
	.zero		4256


//--------------------- .nv.shared._ZN13group_norm_v214gn_cuda_kernelI6__halfLi320ELi1ELi16ELi80ELi256ELb1ELi16ELi320ELi320ELi4ELb1ELi9ELb0ELb0ENS_16CompileConditionILi900EEEEEvPT_PKS4_S7_S7_flPfS8_Pj --------------------------
	.section	.nv.shared._ZN13group_norm_v214gn_cuda_kernelI6__halfLi320ELi1ELi16ELi80ELi256ELb1ELi16ELi320ELi320ELi4ELb1ELi9ELb0ELb0ENS_16CompileConditionILi900EEEEEvPT_PKS4_S7_S7_flPfS8_Pj,"aw",@nobits
	.sectionflags	@""
	.align	8
.nv.shared._ZN13group_norm_v214gn_cuda_kernelI6__halfLi320ELi1ELi16ELi80ELi256ELb1ELi16ELi320ELi320ELi4ELb1ELi9ELb0ELb0ENS_16CompileConditionILi900EEEEEvPT_PKS4_S7_S7_flPfS8_Pj:
	.zero		4256


//--------------------- .nv.shared._ZN13group_norm_v214gn_cuda_kernelI6__halfLi320ELi3ELi16ELi80ELi256ELb1ELi16ELi320ELi320ELi4ELb1ELi21ELb0ELb0ENS_16CompileConditionILi900EEEEEvPT_PKS4_S7_S7_flPfS8_Pj --------------------------
	.section	.nv.shared._ZN13group_norm_v214gn_cuda_kernelI6__halfLi320ELi3ELi16ELi80ELi256ELb1ELi16ELi320ELi320ELi4ELb1ELi21ELb0ELb0ENS_16CompileConditionILi900EEEEEvPT_PKS4_S7_S7_flPfS8_Pj,"aw",@nobits
	.sectionflags	@""
	.align	8
.nv.shared._ZN13group_norm_v214gn_cuda_kernelI6__halfLi320ELi3ELi16ELi80ELi256ELb1ELi16ELi320ELi320ELi4ELb1ELi21ELb0ELb0ENS_16CompileConditionILi900EEEEEvPT_PKS4_S7_S7_flPfS8_Pj:
	.zero		4256


//--------------------- .nv.shared._ZN13group_norm_v214gn_cuda_kernelI6__halfLi320ELi1ELi16ELi80ELi256ELb1ELi32ELi320ELi320ELi4ELb1ELi18ELb0ELb0ENS_16CompileConditionILi900EEEEEvPT_PKS4_S7_S7_flPfS8_Pj --------------------------
	.section	.nv.shared._ZN13group_norm_v214gn_cuda_kernelI6__halfLi320ELi1ELi16ELi80ELi256ELb1ELi32ELi320ELi320ELi4ELb1ELi18ELb0ELb0ENS_16CompileConditionILi900EEEEEvPT_PKS4_S7_S7_flPfS8_Pj,"aw",@nobits
	.sectionflags	@""
	.align	8
.nv.shared._ZN13group_norm_v214gn_cuda_kernelI6__halfLi320ELi1ELi16ELi80ELi256ELb1ELi32ELi320ELi320ELi4ELb1ELi18ELb0ELb0ENS_16CompileConditionILi900EEEEEvPT_PKS4_S7_S7_flPfS8_Pj:
	.zero		4256


//--------------------- .nv.shared._ZN13group_norm_v214gn_cuda_kernelI6__halfLi320ELi3ELi16ELi80ELi256ELb1ELi32ELi320ELi320ELi4ELb1ELi43ELb0ELb0ENS_16CompileConditionILi900EEEEEvPT_PKS4_S7_S7_flPfS8_Pj --------------------------
	.section	.nv.shared._ZN13group_norm_v214gn_cuda_kernelI6__halfLi320ELi3ELi16ELi80ELi256ELb1ELi32ELi320ELi320ELi4ELb1ELi43ELb0ELb0ENS_16CompileConditionILi900EEEEEvPT_PKS4_S7_S7_flPfS8_Pj,"aw",@nobits
	.sectionflags	@""
	.align	8
.nv.shared._ZN13group_norm_v214gn_cuda_kernelI6__halfLi320ELi3ELi16ELi80ELi256ELb1ELi32ELi320ELi320ELi4ELb1ELi43ELb0ELb0ENS_16CompileConditionILi900EEEEEvPT_PKS4_S7_S7_flPfS8_Pj:
	.zero		4256


//--------------------- .nv.shared._ZN13group_norm_v214gn_cuda_kernelI6__halfLi320ELi1ELi16ELi80ELi256ELb1ELi64ELi320ELi320ELi4ELb1ELi37ELb0ELb0ENS_16CompileConditionILi900EEEEEvPT_PKS4_S7_S7_flPfS8_Pj --------------------------
	.section	.nv.shared._ZN13group_norm_v214gn_cuda_kernelI6__halfLi320ELi1ELi16ELi80ELi256ELb1ELi64ELi320ELi320ELi4ELb1ELi37ELb0ELb0ENS_16CompileConditionILi900EEEEEvPT_PKS4_S7_S7_flPfS8_Pj,"aw",@nobits
	.sectionflags	@""
	.align	8
.nv.shared._ZN13group_norm_v214gn_cuda_kernelI6__halfLi320ELi1ELi16ELi80ELi256ELb1ELi64ELi320ELi320ELi4ELb1ELi37ELb0ELb0ENS_16CompileConditionILi900EEEEEvPT_PKS4_S7_S7_flPfS8_Pj:
	.zero		4256


//--------------------- .nv.shared._ZN13group_norm_v214gn_cuda_kernelI6__halfLi320ELi3ELi16ELi80ELi256ELb1ELi64ELi320ELi320ELi4ELb1ELi87ELb0ELb0ENS_16CompileConditionILi900EEEEEvPT_PKS4_S7_S7_flPfS8_Pj --------------------------
	.section	.nv.shared._ZN13group_norm_v214gn_cuda_kernelI6__halfLi320ELi3ELi16ELi80ELi256ELb1ELi64ELi320ELi320ELi4ELb1ELi87ELb0ELb0ENS_16CompileConditionILi900EEEEEvPT_PKS4_S7_S7_flPfS8_Pj,"aw",@nobits
	.sectionflags	@""
	.align	8
.nv.shared._ZN13group_norm_v214gn_cuda_kernelI6__halfLi320ELi3ELi16ELi80ELi256ELb1ELi64ELi320ELi320ELi4ELb1ELi87ELb0ELb0ENS_16CompileConditionILi900EEEEEvPT_PKS4_S7_S7_flPfS8_Pj:
	.zero		4256


//--------------------- .nv.shared._ZN13group_norm_v214gn_cuda_kernelI6__halfLi320ELi1ELi16ELi80ELi256ELb1ELi128ELi320ELi320ELi4ELb1ELi74ELb0ELb0ENS_16CompileConditionILi900EEEEEvPT_PKS4_S7_S7_flPfS8_Pj --------------------------
	.section	.nv.shared._ZN13group_norm_v214gn_cuda_kernelI6__halfLi320ELi1ELi16ELi80ELi256ELb1ELi128ELi320ELi320ELi4ELb1ELi74ELb0ELb0ENS_16CompileConditionILi900EEEEEvPT_PKS4_S7_S7_flPfS8_Pj,"aw",@nobits
	.sectionflags	@""
	.align	8
.nv.shared._ZN13group_norm_v214gn_cuda_kernelI6__halfLi320ELi1ELi16ELi80ELi256ELb1ELi128ELi320ELi320ELi4ELb1ELi74ELb0ELb0ENS_16CompileConditionILi900EEEEEvPT_PKS4_S7_S7_flPfS8_Pj:
	.zero		4256


//--------------------- .nv.shared._ZN13group_norm_v214gn_cuda_kernelI6__halfLi320ELi1ELi16ELi80ELi256ELb1ELi128ELi320ELi320ELi4ELb0ELi74ELb0ELb1ENS_16CompileConditionILi900EEEEEvPT_PKS4_S7_S7_flPfS8_Pj --------------------------
	.section	.nv.shared._ZN13group_norm_v214gn_cuda_kernelI6__halfLi320ELi1ELi16ELi80ELi256ELb1ELi128ELi320ELi320ELi4ELb0ELi74ELb0ELb1ENS_16CompileConditionILi900EEEEEvPT_PKS4_S7_S7_flPfS8_Pj,"aw",@nobits
	.sectionflags	@""
	.align	16
.nv.shared._ZN13group_norm_v214gn_cuda_kernelI6__halfLi320ELi1ELi16ELi80ELi256ELb1ELi128ELi320ELi320ELi4ELb0ELi74ELb0ELb1ENS_16CompileConditionILi900EEEEEvPT_PKS4_S7_S7_flPfS8_Pj:
	.zero		4320


//--------------------- .nv.constant0._ZN13group_norm_v218gn_bwd_cuda_kernelI13__nv_bfloat16Li320ELi3ELi32ELi40ELi256ELb0ELb1ELi4ELi320ELi320ELi4ELb1ELi5ELb0ELb0ELNS_15WgradSyncMethodE2ENS_16CompileConditionILi900EEEEEvPT_S6_S6_PKS5_S8_S8_S8_PKfflPfPj --------------------------
	.section	.nv.constant0._ZN13group_norm_v218gn_bwd_cuda_kernelI13__nv_bfloat16Li320ELi3ELi32ELi40ELi256ELb0ELb1ELi4ELi320ELi320ELi4ELb1ELi5ELb0ELb0ELNS_15WgradSyncMethodE2ENS_16CompileConditionILi900EEEEEvPT_S6_S6_PKS5_S8_S8_S8_PKfflPfPj,"a",@progbits
	.sectionflags	@""
	.align	4
.nv.constant0._ZN13group_norm_v218gn_bwd_cuda_kernelI13__nv_bfloat16Li320ELi3ELi32ELi40ELi256ELb0ELb1ELi4ELi320ELi320ELi4ELb1ELi5ELb0ELb0ELNS_15WgradSyncMethodE2ENS_16CompileConditionILi900EEEEEvPT_S6_S6_PKS5_S8_S8_S8_PKfflPfPj:
	.zero		624


//--------------------- .nv.constant0._ZN13group_norm_v218gn_bwd_cuda_kernelI13__nv_bfloat16Li320ELi1ELi32ELi40ELi256ELb0ELb1ELi8ELi320ELi320ELi4ELb1ELi4ELb0ELb0ELNS_15WgradSyncMethodE3ENS_16CompileConditionILi900EEEEEvPT_S6_S6_PKS5_S8_S8_S8_PKfflPfPj --------------------------
	.section	.nv.constant0._ZN13group_norm_v218gn_bwd_cuda_kernelI13__nv_bfloat16Li320ELi1ELi32ELi40ELi256ELb0ELb1ELi8ELi320ELi320ELi4ELb1ELi4ELb0ELb0ELNS_15WgradSyncMethodE3ENS_16CompileConditionILi900EEEEEvPT_S6_S6_PKS5_S8_S8_S8_PKfflPfPj,"a",@progbits
	.sectionflags	@""
	.align	4
.nv.constant0._ZN13group_norm_v218gn_bwd_cuda_kernelI13__nv_bfloat16Li320ELi1ELi32ELi40ELi256ELb0ELb1ELi8ELi320ELi320ELi4ELb1ELi4ELb0ELb0ELNS_15WgradSyncMethodE3ENS_16CompileConditionILi900EEEEEvPT_S6_S6_PKS5_S8_S8_S8_PKfflPfPj:
	.zero		624


//--------------------- .nv.constant0._ZN13group_norm_v218gn_bwd_cuda_kernelI13__nv_bfloat16Li320ELi3ELi32ELi40ELi256ELb0ELb1ELi8ELi320ELi320ELi4ELb1ELi8ELb0ELb0ELNS_15WgradSyncMethodE3ENS_16CompileConditionILi900EEEEEvPT_S6_S6_PKS5_S8_S8_S8_PKfflPfPj --------------------------
	.section	.nv.constant0._ZN13group_norm_v218gn_bwd_cuda_kernelI13__nv_bfloat16Li320ELi3ELi32ELi40ELi256ELb0ELb1ELi8ELi320ELi320ELi4ELb1ELi8ELb0ELb0ELNS_15WgradSyncMethodE3ENS_16CompileConditionILi900EEEEEvPT_S6_S6_PKS5_S8_S8_S8_PKfflPfPj,"a",@progbits
	.sectionflags	@""
	.align	4
.nv.constant0._ZN13group_norm_v218gn_bwd_cuda_kernelI13__nv_bfloat16Li320ELi3ELi32ELi40ELi256ELb0ELb1ELi8ELi320ELi320ELi4ELb1ELi8ELb0ELb0ELNS_15WgradSyncMethodE3ENS_16CompileConditionILi900EEEEEvPT_S6_S6_PKS5_S8_S8_S8_PKfflPfPj:
	.zero		624


//--------------------- .nv.constant0._ZN13group_norm_v218gn_bwd_cuda_kernelI13__nv_bfloat16Li320ELi1ELi32ELi40ELi256ELb0ELb1ELi16ELi320ELi320ELi4ELb1ELi8ELb0ELb0ELNS_15WgradSyncMethodE3ENS_16CompileConditionILi900EEEEEvPT_S6_S6_PKS5_S8_S8_S8_PKfflPfPj --------------------------
	.section	.nv.constant0._ZN13group_norm_v218gn_bwd_cuda_kernelI13__nv_bfloat16Li320ELi1ELi32ELi40ELi256ELb0ELb1ELi16ELi320ELi320ELi4ELb1ELi8ELb0ELb0ELNS_15WgradSyncMethodE3ENS_16CompileConditionILi900EEEEEvPT_S6_S6_PKS5_S8_S8_S8_PKfflPfPj,"a",@progbits
	.sectionflags	@""
	.align	4
.nv.constant0._ZN13group_norm_v218gn_bwd_cuda_kernelI13__nv_bfloat16Li320ELi1ELi32ELi40ELi256ELb0ELb1ELi16ELi320ELi320ELi4ELb1ELi8ELb0ELb0ELNS_15WgradSyncMethodE3ENS_16CompileConditionILi900EEEEEvPT_S6_S6_PKS5_S8_S8_S8_PKfflPfPj:
	.zero		624


//--------------------- .nv.constant0._ZN13group_norm_v218gn_bwd_cuda_kernelI13__nv_bfloat16Li320ELi3ELi32ELi40ELi256ELb0ELb1ELi16ELi320ELi320ELi4ELb1ELi20ELb0ELb0ELNS_15WgradSyncMethodE3ENS_16CompileConditionILi900EEEEEvPT_S6_S6_PKS5_S8_S8_S8_PKfflPfPj --------------------------
	.section	.nv.constant0._ZN13group_norm_v218gn_bwd_cuda_kernelI13__nv_bfloat16Li320ELi3ELi32ELi40ELi256ELb0ELb1ELi16ELi320ELi320ELi4ELb1ELi20ELb0ELb0ELNS_15WgradSyncMethodE3ENS_16CompileConditionILi900EEEEEvPT_S6_S6_PKS5_S8_S8_S8_PKfflPfPj,"a",@progbits
	.sectionflags	@""
	.align	4
.nv.constant0._ZN13group_norm_v218gn_bwd_cuda_kernelI13__nv_bfloat16Li320ELi3ELi32ELi40ELi256ELb0ELb1ELi16ELi320ELi320ELi4ELb1ELi20ELb0ELb0ELNS_15WgradSyncMethodE3ENS_16CompileConditionILi900EEEEEvPT_S6_S6_PKS5_S8_S8_S8_PKfflPfPj:
	.zero		624


//--------------------- .nv.constant0._ZN13group_norm_v218gn_bwd_cuda_kernelI13__nv_bfloat16Li320ELi1ELi32ELi40ELi256ELb0ELb1ELi32ELi320ELi320ELi4ELb1ELi16ELb0ELb0ELNS_15WgradSyncMethodE3ENS_16CompileConditionILi900EEEEEvPT_S6_S6_PKS5_S8_S8_S8_PKfflPfPj --------------------------
	.section	.nv.constant0._ZN13group_norm_v218gn_bwd_cuda_kernelI13__nv_bfloat16Li320ELi1ELi32ELi40ELi256ELb0ELb1ELi32ELi320ELi320ELi4ELb1ELi16ELb0ELb0ELNS_15WgradSyncMethodE3ENS_16CompileConditionILi900EEEEEvPT_S6_S6_PKS5_S8_S8_S8_PKfflPfPj,"a",@progbits
	.sectionflags	@""
	.align	4
.nv.constant0._ZN13group_norm_v218gn_bwd_cuda_kernelI13__nv_bfloat16Li320ELi1ELi32ELi40ELi256ELb0ELb1ELi32ELi320ELi320ELi4ELb1ELi16ELb0ELb0ELNS_15WgradSyncMethodE3ENS_16CompileConditionILi900EEEEEvPT_S6_S6_PKS5_S8_S8_S8_PKfflPfPj:
	.zero		624


//--------------------- .nv.constant0._ZN13group_norm_v218gn_bwd_cuda_kernelI13__nv_bfloat16Li320ELi1ELi32ELi40ELi256ELb0ELb1ELi64ELi320ELi320ELi4ELb1ELi36ELb0ELb0ELNS_15WgradSyncMethodE3ENS_16CompileConditionILi900EEEEEvPT_S6_S6_PKS5_S8_S8_S8_PKfflPfPj --------------------------
	.section	.nv.constant0._ZN13group_norm_v218gn_bwd_cuda_kernelI13__nv_bfloat16Li320ELi1ELi32ELi40ELi256ELb0ELb1ELi64ELi320ELi320ELi4ELb1ELi36ELb0ELb0ELNS_15WgradSyncMethodE3ENS_16CompileConditionILi900EEEEEvPT_S6_S6_PKS5_S8_S8_S8_PKfflPfPj,"a",@progbits
	.sectionflags	@""
	.align	4
.nv.constant0._ZN13group_norm_v218gn_bwd_cuda_kernelI13__nv_bfloat16Li320ELi1ELi32ELi40ELi256ELb0ELb1ELi64ELi320ELi320ELi4ELb1ELi36ELb0ELb0ELNS_15WgradSyncMethodE3ENS_16CompileConditionILi900EEEEEvPT_S6_S6_PKS5_S8_S8_S8_PKfflPfPj:
	.zero		624


//--------------------- .nv.constant0._ZN13group_norm_v218gn_bwd_cuda_kernelI13__nv_bfloat16Li320ELi3ELi32ELi40ELi256ELb0ELb1ELi32ELi320ELi320ELi4ELb1ELi40ELb0ELb0ELNS_15WgradSyncMethodE3ENS_16CompileConditionILi900EEEEEvPT_S6_S6_PKS5_S8_S8_S8_PKfflPfPj --------------------------
	.section	.nv.constant0._ZN13group_norm_v218gn_bwd_cuda_kernelI13__nv_bfloat16Li320ELi3ELi32ELi40ELi256ELb0ELb1ELi32ELi320ELi320ELi4ELb1ELi40ELb0ELb0ELNS_15WgradSyncMethodE3ENS_16CompileConditionILi900EEEEEvPT_S6_S6_PKS5_S8_S8_S8_PKfflPfPj,"a",@progbits
	.sectionflags	@""
	.align	4
.nv.constant0._ZN13group_norm_v218gn_bwd_cuda_kernelI13__nv_bfloat16Li320ELi3ELi32ELi40ELi256ELb0ELb1ELi32ELi320ELi320ELi4ELb1ELi40ELb0ELb0ELNS_15WgradSyncMethodE3ENS_16CompileConditionILi900EEEEEvPT_S6_S6_PKS5_S8_S8_S8_PKfflPfPj:
	.zero		624


//--------------------- .nv.constant0._ZN13group_norm_v218gn_bwd_cuda_kernelI13__nv_bfloat16Li320ELi2ELi32ELi40ELi256ELb0ELb1ELi32ELi320ELi320ELi4ELb1ELi36ELb0ELb0ELNS_15WgradSyncMethodE3ENS_16CompileConditionILi900EEEEEvPT_S6_S6_PKS5_S8_S8_S8_PKfflPfPj --------------------------
	.section	.nv.constant0._ZN13group_norm_v218gn_bwd_cuda_kernelI13__nv_bfloat16Li320ELi2ELi32ELi40ELi256ELb0ELb1ELi32ELi320ELi320ELi4ELb1ELi36ELb0ELb0ELNS_15WgradSyncMethodE3ENS_16CompileConditionILi900EEEEEvPT_S6_S6_PKS5_S8_S8_S8_PKfflPfPj,"a",@progbits
	.sectionflags	@""
	.align	4
.nv.constant0._ZN13group_norm_v218gn_bwd_cuda_kernelI13__nv_bfloat16Li320ELi2ELi32ELi40ELi256ELb0ELb1ELi32ELi320ELi320ELi4ELb1ELi36ELb0ELb0ELNS_15WgradSyncMethodE3ENS_16CompileConditionILi900EEEEEvPT_S6_S6_PKS5_S8_S8_S8_PKfflPfPj:
	.zero		624


//--------------------- .nv.constant0._ZN13group_norm_v218gn_bwd_cuda_kernelI13__nv_bfloat16Li320ELi3ELi16ELi80ELi256ELb1ELb1ELi4ELi320ELi320ELi4ELb1ELi5ELb0ELb0ELNS_15WgradSyncMethodE2ENS_16CompileConditionILi900EEEEEvPT_S6_S6_PKS5_S8_S8_S8_PKfflPfPj --------------------------
	.section	.nv.constant0._ZN13group_norm_v218gn_bwd_cuda_kernelI13__nv_bfloat16Li320ELi3ELi16ELi80ELi256ELb1ELb1ELi4ELi320ELi320ELi4ELb1ELi5ELb0ELb0ELNS_15WgradSyncMethodE2ENS_16CompileConditionILi900EEEEEvPT_S6_S6_PKS5_S8_S8_S8_PKfflPfPj,"a",@progbits
	.sectionflags	@""
	.align	4
.nv.constant0._ZN13group_norm_v218gn_bwd_cuda_kernelI13__nv_bfloat16Li320ELi3ELi16ELi80ELi256ELb1ELb1ELi4ELi320ELi320ELi4ELb1ELi5ELb0ELb0ELNS_15WgradSyncMethodE2ENS_16CompileConditionILi900EEEEEvPT_S6_S6_PKS5_S8_S8_S8_PKfflPfPj:
	.zero		624


//--------------------- .nv.constant0._ZN13group_norm_v218gn_bwd_cuda_kernelI13__nv_bfloat16Li320ELi1ELi16ELi80ELi256ELb1ELb1ELi8ELi320ELi320ELi4ELb1ELi4ELb0ELb0ELNS_15WgradSyncMethodE3ENS_16CompileConditionILi900EEEEEvPT_S6_S6_PKS5_S8_S8_S8_PKfflPfPj --------------------------
	.section	.nv.constant0._ZN13group_norm_v218gn_bwd_cuda_kernelI13__nv_bfloat16Li320ELi1ELi16ELi80ELi256ELb1ELb1ELi8ELi320ELi320ELi4ELb1ELi4ELb0ELb0ELNS_15WgradSyncMethodE3ENS_16CompileConditionILi900EEEEEvPT_S6_S6_PKS5_S8_S8_S8_PKfflPfPj,"a",@progbits
	.sectionflags	@""
	.align	4
.nv.constant0._ZN13group_norm_v218gn_bwd_cuda_kernelI13__nv_bfloat16Li320ELi1ELi16ELi80ELi256ELb1ELb1ELi8ELi320ELi320ELi4ELb1ELi4ELb0ELb0ELNS_15WgradSyncMethodE3ENS_16CompileConditionILi900EEEEEvPT_S6_S6_PKS5_S8_S8_S8_PKfflPfPj:
	.zero		624


//--------------------- .nv.constant0._ZN13group_norm_v218gn_bwd_cuda_kernelI13__nv_bfloat16Li320ELi3ELi16ELi80ELi256ELb1ELb1ELi8ELi320ELi320ELi4ELb1ELi8ELb0ELb0ELNS_15WgradSyncMethodE3ENS_16CompileConditionILi900EEEEEvPT_S6_S6_PKS5_S8_S8_S8_PKfflPfPj --------------------------
	.section	.nv.constant0._ZN13group_norm_v218gn_bwd_cuda_kernelI13__nv_bfloat16Li320ELi3ELi16ELi80ELi256ELb1ELb1ELi8ELi320ELi320ELi4ELb1ELi8ELb0ELb0ELNS_15WgradSyncMethodE3ENS_16CompileConditionILi900EEEEEvPT_S6_S6_PKS5_S8_S8_S8_PKfflPfPj,"a",@progbits
	.sectionflags	@""
	.align	4
.nv.constant0._ZN13group_norm_v218gn_bwd_cuda_kernelI13__nv_bfloat16Li320ELi3ELi16ELi80ELi256ELb1ELb1ELi8ELi320ELi320ELi4ELb1ELi8ELb0ELb0ELNS_15WgradSyncMethodE3ENS_16CompileConditionILi900EEEEEvPT_S6_S6_PKS5_S8_S8_S8_PKfflPfPj:
	.zero		624


//--------------------- .nv.constant0._ZN13group_norm_v218gn_bwd_cuda_kernelI13__nv_bfloat16Li320ELi1ELi16ELi80ELi256ELb1ELb1ELi16ELi320ELi320ELi4ELb1ELi8ELb0ELb0ELNS_15WgradSyncMethodE3ENS_16CompileConditionILi900EEEEEvPT_S6_S6_PKS5_S8_S8_S8_PKfflPfPj --------------------------
	.section	.nv.constant0._ZN13group_norm_v218gn_bwd_cuda_kernelI13__nv_bfloat16Li320ELi1ELi16ELi80ELi256ELb1ELb1ELi16ELi320ELi320ELi4ELb1ELi8ELb0ELb0ELNS_15WgradSyncMethodE3ENS_16CompileConditionILi900EEEEEvPT_S6_S6_PKS5_S8_S8_S8_PKfflPfPj,"a",@progbits
	.sectionflags	@""
	.align	4
.nv.constant0._ZN13group_norm_v218gn_bwd_cuda_kernelI13__nv_bfloat16Li320ELi1ELi16ELi80ELi256ELb1ELb1ELi16ELi320ELi320ELi4ELb1ELi8ELb0ELb0ELNS_15WgradSyncMethodE3ENS_16CompileConditionILi900EEEEEvPT_S6_S6_PKS5_S8_S8_S8_PKfflPfPj:
	.zero		624


//--------------------- .nv.constant0._ZN13group_norm_v218gn_bwd_cuda_kernelI13__nv_bfloat16Li320ELi3ELi16ELi80ELi256ELb1ELb1ELi16ELi320ELi320ELi4ELb1ELi20ELb0ELb0ELNS_15WgradSyncMethodE3ENS_16CompileConditionILi900EEEEEvPT_S6_S6_PKS5_S8_S8_S8_PKfflPfPj --------------------------
	.section	.nv.constant0._ZN13group_norm_v218gn_bwd_cuda_kernelI13__nv_bfloat16Li320ELi3ELi16ELi80ELi256ELb1ELb1ELi16ELi320ELi320ELi4ELb1ELi20ELb0ELb0ELNS_15WgradSyncMethodE3ENS_16CompileConditionILi900EEEEEvPT_S6_S6_PKS5_S8_S8_S8_PKfflPfPj,"a",@progbits
	.sectionflags	@""
	.align	4
.nv.constant0._ZN13group_norm_v218gn_bwd_cuda_kernelI13__nv_bfloat16Li320ELi3ELi16ELi80ELi256ELb1ELb1ELi16ELi320ELi320ELi4ELb1ELi20ELb0ELb0ELNS_15WgradSyncMethodE3ENS_16CompileConditionILi900EEEEEvPT_S6_S6_PKS5_S8_S8_S8_PKfflPfPj:
	.zero		624


//--------------------- .nv.constant0._ZN13group_norm_v218gn_bwd_cuda_kernelI13__nv_bfloat16Li320ELi1ELi16ELi80ELi256ELb1ELb1ELi32ELi320ELi320ELi4ELb1ELi16ELb0ELb0ELNS_15WgradSyncMethodE3ENS_16CompileConditionILi900EEEEEvPT_S6_S6_PKS5_S8_S8_S8_PKfflPfPj --------------------------
	.section	.nv.constant0._ZN13group_norm_v218gn_bwd_cuda_kernelI13__nv_bfloat16Li320ELi1ELi16ELi80ELi256ELb1ELb1ELi32ELi320ELi320ELi4ELb1ELi16ELb0ELb0ELNS_15WgradSyncMethodE3ENS_16CompileConditionILi900EEEEEvPT_S6_S6_PKS5_S8_S8_S8_PKfflPfPj,"a",@progbits
	.sectionflags	@""
	.align	4
.nv.constant0._ZN13group_norm_v218gn_bwd_cuda_kernelI13__nv_bfloat16Li320ELi1ELi16ELi80ELi256ELb1ELb1ELi32ELi320ELi320ELi4ELb1ELi16ELb0ELb0ELNS_15WgradSyncMethodE3ENS_16CompileConditionILi900EEEEEvPT_S6_S6_PKS5_S8_S8_S8_PKfflPfPj:
	.zero		624


//--------------------- .nv.constant0._ZN13group_norm_v218gn_bwd_cuda_kernelI13__nv_bfloat16Li320ELi1ELi16ELi80ELi256ELb1ELb1ELi64ELi320ELi320ELi4ELb1ELi36ELb0ELb0ELNS_15WgradSyncMethodE3ENS_16CompileConditionILi900EEEEEvPT_S6_S6_PKS5_S8_S8_S8_PKfflPfPj --------------------------
	.section	.nv.constant0._ZN13group_norm_v218gn_bwd_cuda_kernelI13__nv_bfloat16Li320ELi1ELi16ELi80ELi256ELb1ELb1ELi64ELi320ELi320ELi4ELb1ELi36ELb0ELb0ELNS_15WgradSyncMethodE3ENS_16CompileConditionILi900EEEEEvPT_S6_S6_PKS5_S8_S8_S8_PKfflPfPj,"a",@progbits
	.sectionflags	@""
	.align	4
.nv.constant0._ZN13group_norm_v218gn_bwd_cuda_kernelI13__nv_bfloat16Li320ELi1ELi16ELi80ELi256ELb1ELb1ELi64ELi320ELi320ELi4ELb1ELi36ELb0ELb0ELNS_15WgradSyncMethodE3ENS_16CompileConditionILi900EEEEEvPT_S6_S6_PKS5_S8_S8_S8_PKfflPfPj:
	.zero		624


//--------------------- .nv.constant0._ZN13group_norm_v218gn_bwd_cuda_kernelI13__nv_bfloat16Li320ELi3ELi16ELi80ELi256ELb1ELb1ELi32ELi320ELi320ELi4ELb1ELi40ELb0ELb0ELNS_15WgradSyncMethodE3ENS_16CompileConditionILi900EEEEEvPT_S6_S6_PKS5_S8_S8_S8_PKfflPfPj --------------------------
	.section	.nv.constant0._ZN13group_norm_v218gn_bwd_cuda_kernelI13__nv_bfloat16Li320ELi3ELi16ELi80ELi256ELb1ELb1ELi32ELi320ELi320ELi4ELb1ELi40ELb0ELb0ELNS_15WgradSyncMethodE3ENS_16CompileConditionILi900EEEEEvPT_S6_S6_PKS5_S8_S8_S8_PKfflPfPj,"a",@progbits
	.sectionflags	@""
	.align	4
.nv.constant0._ZN13group_norm_v218gn_bwd_cuda_kernelI13__nv_bfloat16Li320ELi3ELi16ELi80ELi256ELb1ELb1ELi32ELi320ELi320ELi4ELb1ELi40ELb0ELb0ELNS_15WgradSyncMethodE3ENS_16CompileConditionILi900EEEEEvPT_S6_S6_PKS5_S8_S8_S8_PKfflPfPj:
	.zero		624


//--------------------- .nv.constant0._ZN13group_norm_v218gn_bwd_cuda_kernelI13__nv_bfloat16Li320ELi2ELi16ELi80ELi256ELb1ELb1ELi32ELi320ELi320ELi4ELb1ELi36ELb0ELb0ELNS_15WgradSyncMethodE3ENS_16CompileConditionILi900EEEEEvPT_S6_S6_PKS5_S8_S8_S8_PKfflPfPj --------------------------
	.section	.nv.constant0._ZN13group_norm_v218gn_bwd_cuda_kernelI13__nv_bfloat16Li320ELi2ELi16ELi80ELi256ELb1ELb1ELi32ELi320ELi320ELi4ELb1ELi36ELb0ELb0ELNS_15WgradSyncMethodE3ENS_16CompileConditionILi900EEEEEvPT_S6_S6_PKS5_S8_S8_S8_PKfflPfPj,"a",@progbits
	.sectionflags	@""
	.align	4
.nv.constant0._ZN13group_norm_v218gn_bwd_cuda_kernelI13__nv_bfloat16Li320ELi2ELi16ELi80ELi256ELb1ELb1ELi32ELi320ELi320ELi4ELb1ELi36ELb0ELb0ELNS_15WgradSyncMethodE3ENS_16CompileConditionILi900EEEEEvPT_S6_S6_PKS5_S8_S8_S8_PKfflPfPj:
	.zero		624


//--------------------- .nv.constant0._ZN13group_norm_v214gn_cuda_kernelI13__nv_bfloat16Li320ELi1ELi32ELi40ELi256ELb0ELi256ELi40ELi40ELi4ELb0ELi116ELb0ELb0ENS_16CompileConditionILi900EEEEEvPT_PKS4_S7_S7_flPfS8_Pj --------------------------
	.section	.nv.constant0._ZN13group_norm_v214gn_cuda_kernelI13__nv_bfloat16Li320ELi1ELi32ELi40ELi256ELb0ELi256ELi40ELi40ELi4ELb0ELi116ELb0ELb0ENS_16CompileConditionILi900EEEEEvPT_PKS4_S7_S7_flPfS8_Pj,"a",@progbits
	.sectionflags	@""
	.align	4
.nv.constant0._ZN13group_norm_v214gn_cuda_kernelI13__nv_bfloat16Li320ELi1ELi32ELi40ELi256ELb0ELi256ELi40ELi40ELi4ELb0ELi116ELb0ELb0ENS_16CompileConditionILi900EEEEEvPT_PKS4_S7_S7_flPfS8_Pj:
	.zero		600


//--------------------- .nv.constant0._ZN13group_norm_v214gn_cuda_kernelI13__nv_bfloat16Li320ELi1ELi32ELi40ELi256ELb0ELi256ELi40ELi40ELi4ELb0ELi148ELb0ELb0ENS_16CompileConditionILi900EEEEEvPT_PKS4_S7_S7_flPfS8_Pj --------------------------
	.section	.nv.constant0._ZN13group_norm_v214gn_cuda_kernelI13__nv_bfloat16Li320ELi1ELi32ELi40ELi256ELb0ELi256ELi40ELi40ELi4ELb0ELi148ELb0ELb0ENS_16CompileConditionILi900EEEEEvPT_PKS4_S7_S7_flPfS8_Pj,"a",@progbits
	.sectionflags	@""
	.align	4
.nv.constant0._ZN13group_norm_v214gn_cuda_kernelI13__nv_bfloat16Li320ELi1ELi32ELi40ELi256ELb0ELi256ELi40ELi40ELi4ELb0ELi148ELb0ELb0ENS_16CompileConditionILi900EEEEEvPT_PKS4_S7_S7_flPfS8_Pj:
	.zero		600


//--------------------- .nv.constant0._ZN13group_norm_v214gn_cuda_kernelI13__nv_bfloat16Li320ELi3ELi16ELi80ELi256ELb1ELi4ELi320ELi320ELi4ELb1ELi5ELb0ELb0ENS_16CompileConditionILi900EEEEEvPT_PKS4_S7_S7_flPfS8_Pj --------------------------
	.section	.nv.constant0._ZN13group_norm_v214gn_cuda_kernelI13__nv_bfloat16Li320ELi3ELi16ELi80ELi256ELb1ELi4ELi320ELi320ELi4ELb1ELi5ELb0ELb0ENS_16CompileConditionILi900EEEEEvPT_PKS4_S7_S7_flPfS8_Pj,"a",@progbits
	.sectionflags	@""
	.align	4
.nv.constant0._ZN13group_norm_v214gn_cuda_kernelI13__nv_bfloat16Li320ELi3ELi16ELi80ELi256ELb1ELi4ELi320ELi320ELi4ELb1ELi5ELb0ELb0ENS_16CompileConditionILi900EEEEEvPT_PKS4_S7_S7_flPfS8_Pj:
	.zero		600


//--------------------- .nv.constant0._ZN13group_norm_v214gn_cuda_kernelI13__nv_bfloat16Li320ELi1ELi16ELi80ELi256ELb1ELi8ELi320ELi320ELi4ELb1ELi4ELb0ELb0ENS_16CompileConditionILi900EEEEEvPT_PKS4_S7_S7_flPfS8_Pj --------------------------
	.section	.nv.constant0._ZN13group_norm_v214gn_cuda_kernelI13__nv_bfloat16Li320ELi1ELi16ELi80ELi256ELb1ELi8ELi320ELi320ELi4ELb1ELi4ELb0ELb0ENS_16CompileConditionILi900EEEEEvPT_PKS4_S7_S7_flPfS8_Pj,"a",@progbits
	.sectionflags	@""
	.align	4
.nv.constant0._ZN13group_norm_v214gn_cuda_kernelI13__nv_bfloat16Li320ELi1ELi16ELi80ELi256ELb1ELi8ELi320ELi320ELi4ELb1ELi4ELb0ELb0ENS_16CompileConditionILi900EEEEEvPT_PKS4_S7_S7_flPfS8_Pj:
	.zero		600


//--------------------- .nv.constant0._ZN13group_norm_v214gn_cuda_kernelI13__nv_bfloat16Li320ELi3ELi16ELi80ELi256ELb1ELi8ELi320ELi320ELi4ELb1ELi10ELb0ELb0ENS_16CompileConditionILi900EEEEEvPT_PKS4_S7_S7_flPfS8_Pj --------------------------
	.section	.nv.constant0._ZN13group_norm_v214gn_cuda_kernelI13__nv_bfloat16Li320ELi3ELi16ELi80ELi256ELb1ELi8ELi320ELi320ELi4ELb1ELi10ELb0ELb0ENS_16CompileConditionILi900EEEEEvPT_PKS4_S7_S7_flPfS8_Pj,"a",@progbits
	.sectionflags	@""
	.align	4
.nv.constant0._ZN13group_norm_v214gn_cuda_kernelI13__nv_bfloat16Li320ELi3ELi16ELi80ELi256ELb1ELi8ELi320ELi320ELi4ELb1ELi10ELb0ELb0ENS_16CompileConditionILi900EEEEEvPT_PKS4_S7_S7_flPfS8_Pj:
	.zero		600


//--------------------- .nv.constant0._ZN13group_norm_v214gn_cuda_kernelI13__nv_bfloat16Li320ELi1ELi16ELi80ELi256ELb1ELi16ELi320ELi320ELi4ELb1ELi9ELb0ELb0ENS_16CompileConditionILi900EEEEEvPT_PKS4_S7_S7_flPfS8_Pj --------------------------
	.section	.nv.constant0._ZN13group_norm_v214gn_cuda_kernelI13__nv_bfloat16Li320ELi1ELi16ELi80ELi256ELb1ELi16ELi320ELi320ELi4ELb1ELi9ELb0ELb0ENS_16CompileConditionILi900EEEEEvPT_PKS4_S7_S7_flPfS8_Pj,"a",@progbits
	.sectionflags	@""
	.align	4
.nv.constant0._ZN13group_norm_v214gn_cuda_kernelI13__nv_bfloat16Li320ELi1ELi16ELi80ELi256ELb1ELi16ELi320ELi320ELi4ELb1ELi9ELb0ELb0ENS_16CompileConditionILi900EEEEEvPT_PKS4_S7_S7_flPfS8_Pj:
	.zero		600


//--------------------- .nv.constant0._ZN13group_norm_v214gn_cuda_kernelI13__nv_bfloat16Li320ELi3ELi16ELi80ELi256ELb1ELi16ELi320ELi320ELi4ELb1ELi21ELb0ELb0ENS_16CompileConditionILi900EEEEEvPT_PKS4_S7_S7_flPfS8_Pj --------------------------
	.section	.nv.constant0._ZN13group_norm_v214gn_cuda_kernelI13__nv_bfloat16Li320ELi3ELi16ELi80ELi256ELb1ELi16ELi320ELi320ELi4ELb1ELi21ELb0ELb0ENS_16CompileConditionILi900EEEEEvPT_PKS4_S7_S7_flPfS8_Pj,"a",@progbits
	.sectionflags	@""
	.align	4
.nv.constant0._ZN13group_norm_v214gn_cuda_kernelI13__nv_bfloat16Li320ELi3ELi16ELi80ELi256ELb1ELi16ELi320ELi320ELi4ELb1ELi21ELb0ELb0ENS_16CompileConditionILi900EEEEEvPT_PKS4_S7_S7_flPfS8_Pj:
	.zero		600


//--------------------- .nv.constant0._ZN13group_norm_v214gn_cuda_kernelI13__nv_bfloat16Li320ELi1ELi16ELi80ELi256ELb1ELi32ELi320ELi320ELi4ELb1ELi18ELb0ELb0ENS_16CompileConditionILi900EEEEEvPT_PKS4_S7_S7_flPfS8_Pj --------------------------
	.section	.nv.constant0._ZN13group_norm_v214gn_cuda_kernelI13__nv_bfloat16Li320ELi1ELi16ELi80ELi256ELb1ELi32ELi320ELi320ELi4ELb1ELi18ELb0ELb0ENS_16CompileConditionILi900EEEEEvPT_PKS4_S7_S7_flPfS8_Pj,"a",@progbits
	.sectionflags	@""
	.align	4
.nv.constant0._ZN13group_norm_v214gn_cuda_kernelI13__nv_bfloat16Li320ELi1ELi16ELi80ELi256ELb1ELi32ELi320ELi320ELi4ELb1ELi18ELb0ELb0ENS_16CompileConditionILi900EEEEEvPT_PKS4_S7_S7_flPfS8_Pj:
	.zero		600


//--------------------- .nv.constant0._ZN13group_norm_v214gn_cuda_kernelI13__nv_bfloat16Li320ELi3ELi16ELi80ELi256ELb1ELi32ELi320ELi320ELi4ELb1ELi43ELb0ELb0ENS_16CompileConditionILi900EEEEEvPT_PKS4_S7_S7_flPfS8_Pj --------------------------
	.section	.nv.constant0._ZN13group_norm_v214gn_cuda_kernelI13__nv_bfloat16Li320ELi3ELi16ELi80ELi256ELb1ELi32ELi320ELi320ELi4ELb1ELi43ELb0ELb0ENS_16CompileConditionILi900EEEEEvPT_PKS4_S7_S7_flPfS8_Pj,"a",@progbits
	.sectionflags	@""
	.align	4
.nv.constant0._ZN13group_norm_v214gn_cuda_kernelI13__nv_bfloat16Li320ELi3ELi16ELi80ELi256ELb1ELi32ELi320ELi320ELi4ELb1ELi43ELb0ELb0ENS_16CompileConditionILi900EEEEEvPT_PKS4_S7_S7_flPfS8_Pj:
	.zero		600


//--------------------- .nv.constant0._ZN13group_norm_v214gn_cuda_kernelI13__nv_bfloat16Li320ELi1ELi16ELi80ELi256ELb1ELi64ELi320ELi320ELi4ELb1ELi37ELb0ELb0ENS_16CompileConditionILi900EEEEEvPT_PKS4_S7_S7_flPfS8_Pj --------------------------
	.section	.nv.constant0._ZN13group_norm_v214gn_cuda_kernelI13__nv_bfloat16Li320ELi1ELi16ELi80ELi256ELb1ELi64ELi320ELi320ELi4ELb1ELi37ELb0ELb0ENS_16CompileConditionILi900EEEEEvPT_PKS4_S7_S7_flPfS8_Pj,"a",@progbits
	.sectionflags	@""
	.align	4
.nv.constant0._ZN13group_norm_v214gn_cuda_kernelI13__nv_bfloat16Li320ELi1ELi16ELi80ELi256ELb1ELi64ELi320ELi320ELi4ELb1ELi37ELb0ELb0ENS_16CompileConditionILi900EEEEEvPT_PKS4_S7_S7_flPfS8_Pj:
	.zero		600


//--------------------- .nv.constant0._ZN13group_norm_v214gn_cuda_kernelI13__nv_bfloat16Li320ELi3ELi16ELi80ELi256ELb1ELi64ELi320ELi320ELi4ELb1ELi87ELb0ELb0ENS_16CompileConditionILi900EEEEEvPT_PKS4_S7_S7_flPfS8_Pj --------------------------
	.section	.nv.constant0._ZN13group_norm_v214gn_cuda_kernelI13__nv_bfloat16Li320ELi3ELi16ELi80ELi256ELb1ELi64ELi320ELi320ELi4ELb1ELi87ELb0ELb0ENS_16CompileConditionILi900EEEEEvPT_PKS4_S7_S7_flPfS8_Pj,"a",@progbits
	.sectionflags	@""
	.align	4
.nv.constant0._ZN13group_norm_v214gn_cuda_kernelI13__nv_bfloat16Li320ELi3ELi16ELi80ELi256ELb1ELi64ELi320ELi320ELi4ELb1ELi87ELb0ELb0ENS_16CompileConditionILi900EEEEEvPT_PKS4_S7_S7_flPfS8_Pj:
	.zero		600


//--------------------- .nv.constant0._ZN13group_norm_v214gn_cuda_kernelI13__nv_bfloat16Li320ELi1ELi16ELi80ELi256ELb1ELi128ELi320ELi320ELi4ELb1ELi74ELb0ELb0ENS_16CompileConditionILi900EEEEEvPT_PKS4_S7_S7_flPfS8_Pj --------------------------
	.section	.nv.constant0._ZN13group_norm_v214gn_cuda_kernelI13__nv_bfloat16Li320ELi1ELi16ELi80ELi256ELb1ELi128ELi320ELi320ELi4ELb1ELi74ELb0ELb0ENS_16CompileConditionILi900EEEEEvPT_PKS4_S7_S7_flPfS8_Pj,"a",@progbits
	.sectionflags	@""
	.align	4
.nv.constant0._ZN13group_norm_v214gn_cuda_kernelI13__nv_bfloat16Li320ELi1ELi16ELi80ELi256ELb1ELi128ELi320ELi320ELi4ELb1ELi74ELb0ELb0ENS_16CompileConditionILi900EEEEEvPT_PKS4_S7_S7_flPfS8_Pj:
	.zero		600


//--------------------- .nv.constant0._ZN13group_norm_v214gn_cuda_kernelI13__nv_bfloat16Li320ELi1ELi16ELi80ELi256ELb1ELi128ELi320ELi320ELi4ELb0ELi74ELb0ELb1ENS_16CompileConditionILi900EEEEEvPT_PKS4_S7_S7_flPfS8_Pj --------------------------
	.section	.nv.constant0._ZN13group_norm_v214gn_cuda_kernelI13__nv_bfloat16Li320ELi1ELi16ELi80ELi256ELb1ELi128ELi320ELi320ELi4ELb0ELi74ELb0ELb1ENS_16CompileConditionILi900EEEEEvPT_PKS4_S7_S7_flPfS8_Pj,"a",@progbits
	.sectionflags	@""
	.align	4
.nv.constant0._ZN13group_norm_v214gn_cuda_kernelI13__nv_bfloat16Li320ELi1ELi16ELi80ELi256ELb1ELi128ELi320ELi320ELi4ELb0ELi74ELb0ELb1ENS_16CompileConditionILi900EEEEEvPT_PKS4_S7_S7_flPfS8_Pj:
	.zero		600


//--------------------- .nv.constant0._ZN13group_norm_v218gn_bwd_cuda_kernelI6__halfLi320ELi3ELi32ELi40ELi256ELb0ELb1ELi4ELi320ELi320ELi4ELb1ELi5ELb0ELb0ELNS_15WgradSyncMethodE2ENS_16CompileConditionILi900EEEEEvPT_S6_S6_PKS5_S8_S8_S8_PKfflPfPj --------------------------
	.section	.nv.constant0._ZN13group_norm_v218gn_bwd_cuda_kernelI6__halfLi320ELi3ELi32ELi40ELi256ELb0ELb1ELi4ELi320ELi320ELi4ELb1ELi5ELb0ELb0ELNS_15WgradSyncMethodE2ENS_16CompileConditionILi900EEEEEvPT_S6_S6_PKS5_S8_S8_S8_PKfflPfPj,"a",@progbits
	.sectionflags	@""
	.align	4
.nv.constant0._ZN13group_norm_v218gn_bwd_cuda_kernelI6__halfLi320ELi3ELi32ELi40ELi256ELb0ELb1ELi4ELi320ELi320ELi4ELb1ELi5ELb0ELb0ELNS_15WgradSyncMethodE2ENS_16CompileConditionILi900EEEEEvPT_S6_S6_PKS5_S8_S8_S8_PKfflPfPj:
	.zero		624


//--------------------- .nv.constant0._ZN13group_norm_v218gn_bwd_cuda_kernelI6__halfLi320ELi1ELi32ELi40ELi256ELb0ELb1ELi8ELi320ELi320ELi4ELb1ELi4ELb0ELb0ELNS_15WgradSyncMethodE3ENS_16CompileConditionILi900EEEEEvPT_S6_S6_PKS5_S8_S8_S8_PKfflPfPj --------------------------
	.section	.nv.constant0._ZN13group_norm_v218gn_bwd_cuda_kernelI6__halfLi320ELi1ELi32ELi40ELi256ELb0ELb1ELi8ELi320ELi320ELi4ELb1ELi4ELb0ELb0ELNS_15WgradSyncMethodE3ENS_16CompileConditionILi900EEEEEvPT_S6_S6_PKS5_S8_S8_S8_PKfflPfPj,"a",@progbits
	.sectionflags	@""
	.align	4
.nv.constant0._ZN13group_norm_v218gn_bwd_cuda_kernelI6__halfLi320ELi1ELi32ELi40ELi256ELb0ELb1ELi8ELi320ELi320ELi4ELb1ELi4ELb0ELb0ELNS_15WgradSyncMethodE3ENS_16CompileConditionILi900EEEEEvPT_S6_S6_PKS5_S8_S8_S8_PKfflPfPj:
	.zero		624


//--------------------- .nv.constant0._ZN13group_norm_v218gn_bwd_cuda_kernelI6__halfLi320ELi3ELi32ELi40ELi256ELb0ELb1ELi8ELi320ELi320ELi4ELb1ELi8ELb0ELb0ELNS_15WgradSyncMethodE3ENS_16CompileConditionILi900EEEEEvPT_S6_S6_PKS5_S8_S8_S8_PKfflPfPj --------------------------
	.section	.nv.constant0._ZN13group_norm_v218gn_bwd_cuda_kernelI6__halfLi320ELi3ELi32ELi40ELi256ELb0ELb1ELi8ELi320ELi320ELi4ELb1ELi8ELb0ELb0ELNS_15WgradSyncMethodE3ENS_16CompileConditionILi900EEEEEvPT_S6_S6_PKS5_S8_S8_S8_PKfflPfPj,"a",@progbits
	.sectionflags	@""
	.align	4
.nv.constant0._ZN13group_norm_v218gn_bwd_cuda_kernelI6__halfLi320ELi3ELi32ELi40ELi256ELb0ELb1ELi8ELi320ELi320ELi4ELb1ELi8ELb0ELb0ELNS_15WgradSyncMethodE3ENS_16CompileConditionILi900EEEEEvPT_S6_S6_PKS5_S8_S8_S8_PKfflPfPj:
	.zero		624


//--------------------- .nv.constant0._ZN13group_norm_v218gn_bwd_cuda_kernelI6__halfLi320ELi1ELi32ELi40ELi256ELb0ELb1ELi16ELi320ELi320ELi4ELb1ELi8ELb0ELb0ELNS_15WgradSyncMethodE3ENS_16CompileConditionILi900EEEEEvPT_S6_S6_PKS5_S8_S8_S8_PKfflPfPj --------------------------
	.section	.nv.constant0._ZN13group_norm_v218gn_bwd_cuda_kernelI6__halfLi320ELi1ELi32ELi40ELi256ELb0ELb1ELi16ELi320ELi320ELi4ELb1ELi8ELb0ELb0ELNS_15WgradSyncMethodE3ENS_16CompileConditionILi900EEEEEvPT_S6_S6_PKS5_S8_S8_S8_PKfflPfPj,"a",@progbits
	.sectionflags	@""
	.align	4
.nv.constant0._ZN13group_norm_v218gn_bwd_cuda_kernelI6__halfLi320ELi1ELi32ELi40ELi256ELb0ELb1ELi16ELi320ELi320ELi4ELb1ELi8ELb0ELb0ELNS_15WgradSyncMethodE3ENS_16CompileConditionILi900EEEEEvPT_S6_S6_PKS5_S8_S8_S8_PKfflPfPj:
	.zero		624


//--------------------- .nv.constant0._ZN13group_norm_v218gn_bwd_cuda_kernelI6__halfLi320ELi3ELi32ELi40ELi256ELb0ELb1ELi16ELi320ELi320ELi4ELb1ELi20ELb0ELb0ELNS_15WgradSyncMethodE3ENS_16CompileConditionILi900EEEEEvPT_S6_S6_PKS5_S8_S8_S8_PKfflPfPj --------------------------
	.section	.nv.constant0._ZN13group_norm_v218gn_bwd_cuda_kernelI6__halfLi320ELi3ELi32ELi40ELi256ELb0ELb1ELi16ELi320ELi320ELi4ELb1ELi20ELb0ELb0ELNS_15WgradSyncMethodE3ENS_16CompileConditionILi900EEEEEvPT_S6_S6_PKS5_S8_S8_S8_PKfflPfPj,"a",@progbits
	.sectionflags	@""
	.align	4
.nv.constant0._ZN13group_norm_v218gn_bwd_cuda_kernelI6__halfLi320ELi3ELi32ELi40ELi256ELb0ELb1ELi16ELi320ELi320ELi4ELb1ELi20ELb0ELb0ELNS_15WgradSyncMethodE3ENS_16CompileConditionILi900EEEEEvPT_S6_S6_PKS5_S8_S8_S8_PKfflPfPj:
	.zero		624


//--------------------- .nv.constant0._ZN13group_norm_v218gn_bwd_cuda_kernelI6__halfLi320ELi1ELi32ELi40ELi256ELb0ELb1ELi32ELi320ELi320ELi4ELb1ELi16ELb0ELb0ELNS_15WgradSyncMethodE3ENS_16CompileConditionILi900EEEEEvPT_S6_S6_PKS5_S8_S8_S8_PKfflPfPj --------------------------
	.section	.nv.constant0._ZN13group_norm_v218gn_bwd_cuda_kernelI6__halfLi320ELi1ELi32ELi40ELi256ELb0ELb1ELi32ELi320ELi320ELi4ELb1ELi16ELb0ELb0ELNS_15WgradSyncMethodE3ENS_16CompileConditionILi900EEEEEvPT_S6_S6_PKS5_S8_S8_S8_PKfflPfPj,"a",@progbits
	.sectionflags	@""
	.align	4
.nv.constant0._ZN13group_norm_v218gn_bwd_cuda_kernelI6__halfLi320ELi1ELi32ELi40ELi256ELb0ELb1ELi32ELi320ELi320ELi4ELb1ELi16ELb0ELb0ELNS_15WgradSyncMethodE3ENS_16CompileConditionILi900EEEEEvPT_S6_S6_PKS5_S8_S8_S8_PKfflPfPj:
	.zero		624


//--------------------- .nv.constant0._ZN13group_norm_v218gn_bwd_cuda_kernelI6__halfLi320ELi1ELi32ELi40ELi256ELb0ELb1ELi64ELi320ELi320ELi4ELb1ELi36ELb0ELb0ELNS_15WgradSyncMethodE3ENS_16CompileConditionILi900EEEEEvPT_S6_S6_PKS5_S8_S8_S8_PKfflPfPj --------------------------
	.section	.nv.constant0._ZN13group_norm_v218gn_bwd_cuda_kernelI6__halfLi320ELi1ELi32ELi40ELi256ELb0ELb1ELi64ELi320ELi320ELi4ELb1ELi36ELb0ELb0ELNS_15WgradSyncMethodE3ENS_16CompileConditionILi900EEEEEvPT_S6_S6_PKS5_S8_S8_S8_PKfflPfPj,"a",@progbits
	.sectionflags	@""
	.align	4
.nv.constant0._ZN13group_norm_v218gn_bwd_cuda_kernelI6__halfLi320ELi1ELi32ELi40ELi256ELb0ELb1ELi64ELi320ELi320ELi4ELb1ELi36ELb0ELb0ELNS_15WgradSyncMethodE3ENS_16CompileConditionILi900EEEEEvPT_S6_S6_PKS5_S8_S8_S8_PKfflPfPj:
	.zero		624


//--------------------- .nv.constant0._ZN13group_norm_v218gn_bwd_cuda_kernelI6__halfLi320ELi3ELi32ELi40ELi256ELb0ELb1ELi32ELi320ELi320ELi4ELb1ELi40ELb0ELb0ELNS_15WgradSyncMethodE3ENS_16CompileConditionILi900EEEEEvPT_S6_S6_PKS5_S8_S8_S8_PKfflPfPj --------------------------
	.section	.nv.constant0._ZN13group_norm_v218gn_bwd_cuda_kernelI6__halfLi320ELi3ELi32ELi40ELi256ELb0ELb1ELi32ELi320ELi320ELi4ELb1ELi40ELb0ELb0ELNS_15WgradSyncMethodE3ENS_16CompileConditionILi900EEEEEvPT_S6_S6_PKS5_S8_S8_S8_PKfflPfPj,"a",@progbits
	.sectionflags	@""
	.align	4
.nv.constant0._ZN13group_norm_v218gn_bwd_cuda_kernelI6__halfLi320ELi3ELi32ELi40ELi256ELb0ELb1ELi32ELi320ELi320ELi4ELb1ELi40ELb0ELb0ELNS_15WgradSyncMethodE3ENS_16CompileConditionILi900EEEEEvPT_S6_S6_PKS5_S8_S8_S8_PKfflPfPj:
	.zero		624


//--------------------- .nv.constant0._ZN13group_norm_v218gn_bwd_cuda_kernelI6__halfLi320ELi2ELi32ELi40ELi256ELb0ELb1ELi32ELi320ELi320ELi4ELb1ELi36ELb0ELb0ELNS_15WgradSyncMethodE3ENS_16CompileConditionILi900EEEEEvPT_S6_S6_PKS5_S8_S8_S8_PKfflPfPj --------------------------
	.section	.nv.constant0._ZN13group_norm_v218gn_bwd_cuda_kernelI6__halfLi320ELi2ELi32ELi40ELi256ELb0ELb1ELi32ELi320ELi320ELi4ELb1ELi36ELb0ELb0ELNS_15WgradSyncMethodE3ENS_16CompileConditionILi900EEEEEvPT_S6_S6_PKS5_S8_S8_S8_PKfflPfPj,"a",@progbits
	.sectionflags	@""
	.align	4
.nv.constant0._ZN13group_norm_v218gn_bwd_cuda_kernelI6__halfLi320ELi2ELi32ELi40ELi256ELb0ELb1ELi32ELi320ELi320ELi4ELb1ELi36ELb0ELb0ELNS_15WgradSyncMethodE3ENS_16CompileConditionILi900EEEEEvPT_S6_S6_PKS5_S8_S8_S8_PKfflPfPj:
	.zero		624


//--------------------- .nv.constant0._ZN13group_norm_v218gn_bwd_cuda_kernelI6__halfLi320ELi3ELi16ELi80ELi256ELb1ELb1ELi4ELi320ELi320ELi4ELb1ELi5ELb0ELb0ELNS_15WgradSyncMethodE2ENS_16CompileConditionILi900EEEEEvPT_S6_S6_PKS5_S8_S8_S8_PKfflPfPj --------------------------
	.section	.nv.constant0._ZN13group_norm_v218gn_bwd_cuda_kernelI6__halfLi320ELi3ELi16ELi80ELi256ELb1ELb1ELi4ELi320ELi320ELi4ELb1ELi5ELb0ELb0ELNS_15WgradSyncMethodE2ENS_16CompileConditionILi900EEEEEvPT_S6_S6_PKS5_S8_S8_S8_PKfflPfPj,"a",@progbits
	.sectionflags	@""
	.align	4
.nv.constant0._ZN13group_norm_v218gn_bwd_cuda_kernelI6__halfLi320ELi3ELi16ELi80ELi256ELb1ELb1ELi4ELi320ELi320ELi4ELb1ELi5ELb0ELb0ELNS_15WgradSyncMethodE2ENS_16CompileConditionILi900EEEEEvPT_S6_S6_PKS5_S8_S8_S8_PKfflPfPj:
	.zero		624


//--------------------- .nv.constant0._ZN13group_norm_v218gn_bwd_cuda_kernelI6__halfLi320ELi1ELi16ELi80ELi256ELb1ELb1ELi8ELi320ELi320ELi4ELb1ELi4ELb0ELb0ELNS_15WgradSyncMethodE3ENS_16CompileConditionILi900EEEEEvPT_S6_S6_PKS5_S8_S8_S8_PKfflPfPj --------------------------
	.section	.nv.constant0._ZN13group_norm_v218gn_bwd_cuda_kernelI6__halfLi320ELi1ELi16ELi80ELi256ELb1ELb1ELi8ELi320ELi320ELi4ELb1ELi4ELb0ELb0ELNS_15WgradSyncMethodE3ENS_16CompileConditionILi900EEEEEvPT_S6_S6_PKS5_S8_S8_S8_PKfflPfPj,"a",@progbits
	.sectionflags	@""
	.align	4
.nv.constant0._ZN13group_norm_v218gn_bwd_cuda_kernelI6__halfLi320ELi1ELi16ELi80ELi256ELb1ELb1ELi8ELi320ELi320ELi4ELb1ELi4ELb0ELb0ELNS_15WgradSyncMethodE3ENS_16CompileConditionILi900EEEEEvPT_S6_S6_PKS5_S8_S8_S8_PKfflPfPj:
	.zero		624


//--------------------- .nv.constant0._ZN13group_norm_v218gn_bwd_cuda_kernelI6__halfLi320ELi3ELi16ELi80ELi256ELb1ELb1ELi8ELi320ELi320ELi4ELb1ELi8ELb0ELb0ELNS_15WgradSyncMethodE3ENS_16CompileConditionILi900EEEEEvPT_S6_S6_PKS5_S8_S8_S8_PKfflPfPj --------------------------
	.section	.nv.constant0._ZN13group_norm_v218gn_bwd_cuda_kernelI6__halfLi320ELi3ELi16ELi80ELi256ELb1ELb1ELi8ELi320ELi320ELi4ELb1ELi8ELb0ELb0ELNS_15WgradSyncMethodE3ENS_16CompileConditionILi900EEEEEvPT_S6_S6_PKS5_S8_S8_S8_PKfflPfPj,"a",@progbits
	.sectionflags	@""
	.align	4
.nv.constant0._ZN13group_norm_v218gn_bwd_cuda_kernelI6__halfLi320ELi3ELi16ELi80ELi256ELb1ELb1ELi8ELi320ELi320ELi4ELb1ELi8ELb0ELb0ELNS_15WgradSyncMethodE3ENS_16CompileConditionILi900EEEEEvPT_S6_S6_PKS5_S8_S8_S8_PKfflPfPj:
	.zero		624


//--------------------- .nv.constant0._ZN13group_norm_v218gn_bwd_cuda_kernelI6__halfLi320ELi1ELi16ELi80ELi256ELb1ELb1ELi16ELi320ELi320ELi4ELb1ELi8ELb0ELb0ELNS_15WgradSyncMethodE3ENS_16CompileConditionILi900EEEEEvPT_S6_S6_PKS5_S8_S8_S8_PKfflPfPj --------------------------
	.section	.nv.constant0._ZN13group_norm_v218gn_bwd_cuda_kernelI6__halfLi320ELi1ELi16ELi80ELi256ELb1ELb1ELi16ELi320ELi320ELi4ELb1ELi8ELb0ELb0ELNS_15WgradSyncMethodE3ENS_16CompileConditionILi900EEEEEvPT_S6_S6_PKS5_S8_S8_S8_PKfflPfPj,"a",@progbits
	.sectionflags	@""
	.align	4
.nv.constant0._ZN13group_norm_v218gn_bwd_cuda_kernelI6__halfLi320ELi1ELi16ELi80ELi256ELb1ELb1ELi16ELi320ELi320ELi4ELb1ELi8ELb0ELb0ELNS_15WgradSyncMethodE3ENS_16CompileConditionILi900EEEEEvPT_S6_S6_PKS5_S8_S8_S8_PKfflPfPj:
	.zero		624


//--------------------- .nv.constant0._ZN13group_norm_v218gn_bwd_cuda_kernelI6__halfLi320ELi3ELi16ELi80ELi256ELb1ELb1ELi16ELi320ELi320ELi4ELb1ELi20ELb0ELb0ELNS_15WgradSyncMethodE3ENS_16CompileConditionILi900EEEEEvPT_S6_S6_PKS5_S8_S8_S8_PKfflPfPj --------------------------
	.section	.nv.constant0._ZN13group_norm_v218gn_bwd_cuda_kernelI6__halfLi320ELi3ELi16ELi80ELi256ELb1ELb1ELi16ELi320ELi320ELi4ELb1ELi20ELb0ELb0ELNS_15WgradSyncMethodE3ENS_16CompileConditionILi900EEEEEvPT_S6_S6_PKS5_S8_S8_S8_PKfflPfPj,"a",@progbits
	.sectionflags	@""
	.align	4
.nv.constant0._ZN13group_norm_v218gn_bwd_cuda_kernelI6__halfLi320ELi3ELi16ELi80ELi256ELb1ELb1ELi16ELi320ELi320ELi4ELb1ELi20ELb0ELb0ELNS_15WgradSyncMethodE3ENS_16CompileConditionILi900EEEEEvPT_S6_S6_PKS5_S8_S8_S8_PKfflPfPj:
	.zero		624


//--------------------- .nv.constant0._ZN13group_norm_v218gn_bwd_cuda_kernelI6__halfLi320ELi1ELi16ELi80ELi256ELb1ELb1ELi32ELi320ELi320ELi4ELb1ELi16ELb0ELb0ELNS_15WgradSyncMethodE3ENS_16CompileConditionILi900EEEEEvPT_S6_S6_PKS5_S8_S8_S8_PKfflPfPj --------------------------
	.section	.nv.constant0._ZN13group_norm_v218gn_bwd_cuda_kernelI6__halfLi320ELi1ELi16ELi80ELi256ELb1ELb1ELi32ELi320ELi320ELi4ELb1ELi16ELb0ELb0ELNS_15WgradSyncMethodE3ENS_16CompileConditionILi900EEEEEvPT_S6_S6_PKS5_S8_S8_S8_PKfflPfPj,"a",@progbits
	.sectionflags	@""
	.align	4
.nv.constant0._ZN13group_norm_v218gn_bwd_cuda_kernelI6__halfLi320ELi1ELi16ELi80ELi256ELb1ELb1ELi32ELi320ELi320ELi4ELb1ELi16ELb0ELb0ELNS_15WgradSyncMethodE3ENS_16CompileConditionILi900EEEEEvPT_S6_S6_PKS5_S8_S8_S8_PKfflPfPj:
	.zero		624


//--------------------- .nv.constant0._ZN13group_norm_v218gn_bwd_cuda_kernelI6__halfLi320ELi1ELi16ELi80ELi256ELb1ELb1ELi64ELi320ELi320ELi4ELb1ELi36ELb0ELb0ELNS_15WgradSyncMethodE3ENS_16CompileConditionILi900EEEEEvPT_S6_S6_PKS5_S8_S8_S8_PKfflPfPj --------------------------
	.section	.nv.constant0._ZN13group_norm_v218gn_bwd_cuda_kernelI6__halfLi320ELi1ELi16ELi80ELi256ELb1ELb1ELi64ELi320ELi320ELi4ELb1ELi36ELb0ELb0ELNS_15WgradSyncMethodE3ENS_16CompileConditionILi900EEEEEvPT_S6_S6_PKS5_S8_S8_S8_PKfflPfPj,"a",@progbits
	.sectionflags	@""
	.align	4
.nv.constant0._ZN13group_norm_v218gn_bwd_cuda_kernelI6__halfLi320ELi1ELi16ELi80ELi256ELb1ELb1ELi64ELi320ELi320ELi4ELb1ELi36ELb0ELb0ELNS_15WgradSyncMethodE3ENS_16CompileConditionILi900EEEEEvPT_S6_S6_PKS5_S8_S8_S8_PKfflPfPj:
	.zero		624


//--------------------- .nv.constant0._ZN13group_norm_v218gn_bwd_cuda_kernelI6__halfLi320ELi3ELi16ELi80ELi256ELb1ELb1ELi32ELi320ELi320ELi4ELb1ELi40ELb0ELb0ELNS_15WgradSyncMethodE3ENS_16CompileConditionILi900EEEEEvPT_S6_S6_PKS5_S8_S8_S8_PKfflPfPj --------------------------
	.section	.nv.constant0._ZN13group_norm_v218gn_bwd_cuda_kernelI6__halfLi320ELi3ELi16ELi80ELi256ELb1ELb1ELi32ELi320ELi320ELi4ELb1ELi40ELb0ELb0ELNS_15WgradSyncMethodE3ENS_16CompileConditionILi900EEEEEvPT_S6_S6_PKS5_S8_S8_S8_PKfflPfPj,"a",@progbits
	.sectionflags	@""
	.align	4
.nv.constant0._ZN13group_norm_v218gn_bwd_cuda_kernelI6__halfLi320ELi3ELi16ELi80ELi256ELb1ELb1ELi32ELi320ELi320ELi4ELb1ELi40ELb0ELb0ELNS_15WgradSyncMethodE3ENS_16CompileConditionILi900EEEEEvPT_S6_S6_PKS5_S8_S8_S8_PKfflPfPj:
	.zero		624


//--------------------- .nv.constant0._ZN13group_norm_v218gn_bwd_cuda_kernelI6__halfLi320ELi2ELi16ELi80ELi256ELb1ELb1ELi32ELi320ELi320ELi4ELb1ELi36ELb0ELb0ELNS_15WgradSyncMethodE3ENS_16CompileConditionILi900EEEEEvPT_S6_S6_PKS5_S8_S8_S8_PKfflPfPj --------------------------
	.section	.nv.constant0._ZN13group_norm_v218gn_bwd_cuda_kernelI6__halfLi320ELi2ELi16ELi80ELi256ELb1ELb1ELi32ELi320ELi320ELi4ELb1ELi36ELb0ELb0ELNS_15WgradSyncMethodE3ENS_16CompileConditionILi900EEEEEvPT_S6_S6_PKS5_S8_S8_S8_PKfflPfPj,"a",@progbits
	.sectionflags	@""
	.align	4
.nv.constant0._ZN13group_norm_v218gn_bwd_cuda_kernelI6__halfLi320ELi2ELi16ELi80ELi256ELb1ELb1ELi32ELi320ELi320ELi4ELb1ELi36ELb0ELb0ELNS_15WgradSyncMethodE3ENS_16CompileConditionILi900EEEEEvPT_S6_S6_PKS5_S8_S8_S8_PKfflPfPj:
	.zero		624


//--------------------- .nv.constant0._ZN13group_norm_v214gn_cuda_kernelI6__halfLi320ELi1ELi32ELi40ELi256ELb0ELi256ELi40ELi40ELi4ELb0ELi116ELb0ELb0ENS_16CompileConditionILi900EEEEEvPT_PKS4_S7_S7_flPfS8_Pj --------------------------
	.section	.nv.constant0._ZN13group_norm_v214gn_cuda_kernelI6__halfLi320ELi1ELi32ELi40ELi256ELb0ELi256ELi40ELi40ELi4ELb0ELi116ELb0ELb0ENS_16CompileConditionILi900EEEEEvPT_PKS4_S7_S7_flPfS8_Pj,"a",@progbits
	.sectionflags	@""
	.align	4
.nv.constant0._ZN13group_norm_v214gn_cuda_kernelI6__halfLi320ELi1ELi32ELi40ELi256ELb0ELi256ELi40ELi40ELi4ELb0ELi116ELb0ELb0ENS_16CompileConditionILi900EEEEEvPT_PKS4_S7_S7_flPfS8_Pj:
	.zero		600


//--------------------- .nv.constant0._ZN13group_norm_v214gn_cuda_kernelI6__halfLi320ELi1ELi32ELi40ELi256ELb0ELi256ELi40ELi40ELi4ELb0ELi148ELb0ELb0ENS_16CompileConditionILi900EEEEEvPT_PKS4_S7_S7_flPfS8_Pj --------------------------
	.section	.nv.constant0._ZN13group_norm_v214gn_cuda_kernelI6__halfLi320ELi1ELi32ELi40ELi256ELb0ELi256ELi40ELi40ELi4ELb0ELi148ELb0ELb0ENS_16CompileConditionILi900EEEEEvPT_PKS4_S7_S7_flPfS8_Pj,"a",@progbits
	.sectionflags	@""
	.align	4
.nv.constant0._ZN13group_norm_v214gn_cuda_kernelI6__halfLi320ELi1ELi32ELi40ELi256ELb0ELi256ELi40ELi40ELi4ELb0ELi148ELb0ELb0ENS_16CompileConditionILi900EEEEEvPT_PKS4_S7_S7_flPfS8_Pj:
	.zero		600


//--------------------- .nv.constant0._ZN13group_norm_v214gn_cuda_kernelI6__halfLi320ELi3ELi16ELi80ELi256ELb1ELi4ELi320ELi320ELi4ELb1ELi5ELb0ELb0ENS_16CompileConditionILi900EEEEEvPT_PKS4_S7_S7_flPfS8_Pj --------------------------
	.section	.nv.constant0._ZN13group_norm_v214gn_cuda_kernelI6__halfLi320ELi3ELi16ELi80ELi256ELb1ELi4ELi320ELi320ELi4ELb1ELi5ELb0ELb0ENS_16CompileConditionILi900EEEEEvPT_PKS4_S7_S7_flPfS8_Pj,"a",@progbits
	.sectionflags	@""
	.align	4
.nv.constant0._ZN13group_norm_v214gn_cuda_kernelI6__halfLi320ELi3ELi16ELi80ELi256ELb1ELi4ELi320ELi320ELi4ELb1ELi5ELb0ELb0ENS_16CompileConditionILi900EEEEEvPT_PKS4_S7_S7_flPfS8_Pj:
	.zero		600


//--------------------- .nv.constant0._ZN13group_norm_v214gn_cuda_kernelI6__halfLi320ELi1ELi16ELi80ELi256ELb1ELi8ELi320ELi320ELi4ELb1ELi4ELb0ELb0ENS_16CompileConditionILi900EEEEEvPT_PKS4_S7_S7_flPfS8_Pj --------------------------
	.section	.nv.constant0._ZN13group_norm_v214gn_cuda_kernelI6__halfLi320ELi1ELi16ELi80ELi256ELb1ELi8ELi320ELi320ELi4ELb1ELi4ELb0ELb0ENS_16CompileConditionILi900EEEEEvPT_PKS4_S7_S7_flPfS8_Pj,"a",@progbits
	.sectionflags	@""
	.align	4
.nv.constant0._ZN13group_norm_v214gn_cuda_kernelI6__halfLi320ELi1ELi16ELi80ELi256ELb1ELi8ELi320ELi320ELi4ELb1ELi4ELb0ELb0ENS_16CompileConditionILi900EEEEEvPT_PKS4_S7_S7_flPfS8_Pj:
	.zero		600


//--------------------- .nv.constant0._ZN13group_norm_v214gn_cuda_kernelI6__halfLi320ELi3ELi16ELi80ELi256ELb1ELi8ELi320ELi320ELi4ELb1ELi10ELb0ELb0ENS_16CompileConditionILi900EEEEEvPT_PKS4_S7_S7_flPfS8_Pj --------------------------
	.section	.nv.constant0._ZN13group_norm_v214gn_cuda_kernelI6__halfLi320ELi3ELi16ELi80ELi256ELb1ELi8ELi320ELi320ELi4ELb1ELi10ELb0ELb0ENS_16CompileConditionILi900EEEEEvPT_PKS4_S7_S7_flPfS8_Pj,"a",@progbits
	.sectionflags	@""
	.align	4
.nv.constant0._ZN13group_norm_v214gn_cuda_kernelI6__halfLi320ELi3ELi16ELi80ELi256ELb1ELi8ELi320ELi320ELi4ELb1ELi10ELb0ELb0ENS_16CompileConditionILi900EEEEEvPT_PKS4_S7_S7_flPfS8_Pj:
	.zero		600


//--------------------- .nv.constant0._ZN13group_norm_v214gn_cuda_kernelI6__halfLi320ELi1ELi16ELi80ELi256ELb1ELi16ELi320ELi320ELi4ELb1ELi9ELb0ELb0ENS_16CompileConditionILi900EEEEEvPT_PKS4_S7_S7_flPfS8_Pj --------------------------
	.section	.nv.constant0._ZN13group_norm_v214gn_cuda_kernelI6__halfLi320ELi1ELi16ELi80ELi256ELb1ELi16ELi320ELi320ELi4ELb1ELi9ELb0ELb0ENS_16CompileConditionILi900EEEEEvPT_PKS4_S7_S7_flPfS8_Pj,"a",@progbits
	.sectionflags	@""
	.align	4
.nv.constant0._ZN13group_norm_v214gn_cuda_kernelI6__halfLi320ELi1ELi16ELi80ELi256ELb1ELi16ELi320ELi320ELi4ELb1ELi9ELb0ELb0ENS_16CompileConditionILi900EEEEEvPT_PKS4_S7_S7_flPfS8_Pj:
	.zero		600


//--------------------- .nv.constant0._ZN13group_norm_v214gn_cuda_kernelI6__halfLi320ELi3ELi16ELi80ELi256ELb1ELi16ELi320ELi320ELi4ELb1ELi21ELb0ELb0ENS_16CompileConditionILi900EEEEEvPT_PKS4_S7_S7_flPfS8_Pj --------------------------
	.section	.nv.constant0._ZN13group_norm_v214gn_cuda_kernelI6__halfLi320ELi3ELi16ELi80ELi256ELb1ELi16ELi320ELi320ELi4ELb1ELi21ELb0ELb0ENS_16CompileConditionILi900EEEEEvPT_PKS4_S7_S7_flPfS8_Pj,"a",@progbits
	.sectionflags	@""
	.align	4
.nv.constant0._ZN13group_norm_v214gn_cuda_kernelI6__halfLi320ELi3ELi16ELi80ELi256ELb1ELi16ELi320ELi320ELi4ELb1ELi21ELb0ELb0ENS_16CompileConditionILi900EEEEEvPT_PKS4_S7_S7_flPfS8_Pj:
	.zero		600


//--------------------- .nv.constant0._ZN13group_norm_v214gn_cuda_kernelI6__halfLi320ELi1ELi16ELi80ELi256ELb1ELi32ELi320ELi320ELi4ELb1ELi18ELb0ELb0ENS_16CompileConditionILi900EEEEEvPT_PKS4_S7_S7_flPfS8_Pj --------------------------
	.section	.nv.constant0._ZN13group_norm_v214gn_cuda_kernelI6__halfLi320ELi1ELi16ELi80ELi256ELb1ELi32ELi320ELi320ELi4ELb1ELi18ELb0ELb0ENS_16CompileConditionILi900EEEEEvPT_PKS4_S7_S7_flPfS8_Pj,"a",@progbits
	.sectionflags	@""
	.align	4
.nv.constant0._ZN13group_norm_v214gn_cuda_kernelI6__halfLi320ELi1ELi16ELi80ELi256ELb1ELi32ELi320ELi320ELi4ELb1ELi18ELb0ELb0ENS_16CompileConditionILi900EEEEEvPT_PKS4_S7_S7_flPfS8_Pj:
	.zero		600


//--------------------- .nv.constant0._ZN13group_norm_v214gn_cuda_kernelI6__halfLi320ELi3ELi16ELi80ELi256ELb1ELi32ELi320ELi320ELi4ELb1ELi43ELb0ELb0ENS_16CompileConditionILi900EEEEEvPT_PKS4_S7_S7_flPfS8_Pj --------------------------
	.section	.nv.constant0._ZN13group_norm_v214gn_cuda_kernelI6__halfLi320ELi3ELi16ELi80ELi256ELb1ELi32ELi320ELi320ELi4ELb1ELi43ELb0ELb0ENS_16CompileConditionILi900EEEEEvPT_PKS4_S7_S7_flPfS8_Pj,"a",@progbits
	.sectionflags	@""
	.align	4
.nv.constant0._ZN13group_norm_v214gn_cuda_kernelI6__halfLi320ELi3ELi16ELi80ELi256ELb1ELi32ELi320ELi320ELi4ELb1ELi43ELb0ELb0ENS_16CompileConditionILi900EEEEEvPT_PKS4_S7_S7_flPfS8_Pj:
	.zero		600


//--------------------- .nv.constant0._ZN13group_norm_v214gn_cuda_kernelI6__halfLi320ELi1ELi16ELi80ELi256ELb1ELi64ELi320ELi320ELi4ELb1ELi37ELb0ELb0ENS_16CompileConditionILi900EEEEEvPT_PKS4_S7_S7_flPfS8_Pj --------------------------
	.section	.nv.constant0._ZN13group_norm_v214gn_cuda_kernelI6__halfLi320ELi1ELi16ELi80ELi256ELb1ELi64ELi320ELi320ELi4ELb1ELi37ELb0ELb0ENS_16CompileConditionILi900EEEEEvPT_PKS4_S7_S7_flPfS8_Pj,"a",@progbits
	.sectionflags	@""
	.align	4
.nv.constant0._ZN13group_norm_v214gn_cuda_kernelI6__halfLi320ELi1ELi16ELi80ELi256ELb1ELi64ELi320ELi320ELi4ELb1ELi37ELb0ELb0ENS_16CompileConditionILi900EEEEEvPT_PKS4_S7_S7_flPfS8_Pj:
	.zero		600


//--------------------- .nv.constant0._ZN13group_norm_v214gn_cuda_kernelI6__halfLi320ELi3ELi16ELi80ELi256ELb1ELi64ELi320ELi320ELi4ELb1ELi87ELb0ELb0ENS_16CompileConditionILi900EEEEEvPT_PKS4_S7_S7_flPfS8_Pj --------------------------
	.section	.nv.constant0._ZN13group_norm_v214gn_cuda_kernelI6__halfLi320ELi3ELi16ELi80ELi256ELb1ELi64ELi320ELi320ELi4ELb1ELi87ELb0ELb0ENS_16CompileConditionILi900EEEEEvPT_PKS4_S7_S7_flPfS8_Pj,"a",@progbits
	.sectionflags	@""
	.align	4
.nv.constant0._ZN13group_norm_v214gn_cuda_kernelI6__halfLi320ELi3ELi16ELi80ELi256ELb1ELi64ELi320ELi320ELi4ELb1ELi87ELb0ELb0ENS_16CompileConditionILi900EEEEEvPT_PKS4_S7_S7_flPfS8_Pj:
	.zero		600


//--------------------- .nv.constant0._ZN13group_norm_v214gn_cuda_kernelI6__halfLi320ELi1ELi16ELi80ELi256ELb1ELi128ELi320ELi320ELi4ELb1ELi74ELb0ELb0ENS_16CompileConditionILi900EEEEEvPT_PKS4_S7_S7_flPfS8_Pj --------------------------
	.section	.nv.constant0._ZN13group_norm_v214gn_cuda_kernelI6__halfLi320ELi1ELi16ELi80ELi256ELb1ELi128ELi320ELi320ELi4ELb1ELi74ELb0ELb0ENS_16CompileConditionILi900EEEEEvPT_PKS4_S7_S7_flPfS8_Pj,"a",@progbits
	.sectionflags	@""
	.align	4
.nv.constant0._ZN13group_norm_v214gn_cuda_kernelI6__halfLi320ELi1ELi16ELi80ELi256ELb1ELi128ELi320ELi320ELi4ELb1ELi74ELb0ELb0ENS_16CompileConditionILi900EEEEEvPT_PKS4_S7_S7_flPfS8_Pj:
	.zero		600


//--------------------- .nv.constant0._ZN13group_norm_v214gn_cuda_kernelI6__halfLi320ELi1ELi16ELi80ELi256ELb1ELi128ELi320ELi320ELi4ELb0ELi74ELb0ELb1ENS_16CompileConditionILi900EEEEEvPT_PKS4_S7_S7_flPfS8_Pj --------------------------
	.section	.nv.constant0._ZN13group_norm_v214gn_cuda_kernelI6__halfLi320ELi1ELi16ELi80ELi256ELb1ELi128ELi320ELi320ELi4ELb0ELi74ELb0ELb1ENS_16CompileConditionILi900EEEEEvPT_PKS4_S7_S7_flPfS8_Pj,"a",@progbits
	.sectionflags	@""
	.align	4
.nv.constant0._ZN13group_norm_v214gn_cuda_kernelI6__halfLi320ELi1ELi16ELi80ELi256ELb1ELi128ELi320ELi320ELi4ELb0ELi74ELb0ELb1ENS_16CompileConditionILi900EEEEEvPT_PKS4_S7_S7_flPfS8_Pj:
	.zero		600


//--------------------- SYMBOLS --------------------------

	.type		.nv.reservedSmem.offset0,@object
	.size		.nv.reservedSmem.offset0,0x4
